	.target	sm_80

	.elftype	@"ET_EXEC"


//--------------------- .note.nv.tkinfo           --------------------------
	.section	.note.nv.tkinfo,"",@"SHT_NOTE"
	.sectionflags	@"SHF_NOTE_NV_TKINFO"
	.tkinfo
        /*0018*/ 	.word	0x00000002
        /*0030*/ 	.string	""
        /*0030*/ 	.string	"ptxas"
        /*0030*/ 	.string	"Cuda compilation tools, release 13.0, V13.0.88"
        /*0030*/ 	.string	"Build cuda_13.0.r13.0/compiler.36424714_0"
        /*0030*/ 	.string	"-arch sm_80 -m 64 "



//--------------------- .note.nv.cuinfo           --------------------------
	.section	.note.nv.cuinfo,"",@"SHT_NOTE"
	.sectionflags	@"SHF_NOTE_NV_CUINFO"
        /*0018*/ 	.short	0x0002
        /*001a*/ 	.short	0x0050
        /*001c*/ 	.short	0x0082
	.zero		2


//--------------------- .nv.info                  --------------------------
	.section	.nv.info,"",@"SHT_CUDA_INFO"
	.align	4


	//----- nvinfo : EIATTR_REGCOUNT
	.align		4
        /*0000*/ 	.byte	0x04, 0x2f
        /*0002*/ 	.short	(.L_12 - .L_11)
	.align		4
.L_11:
        /*0004*/ 	.word	index@(_ZN5flash16flash_fwd_kernelI23Flash_fwd_kernel_traitsILi96ELi128ELi64ELi4ELb0ELb0EN7cutlass10bfloat16_tE19Flash_kernel_traitsILi96ELi128ELi64ELi4ES3_EELb0ELb0ELb1ELb1ELb0ELb0ELb1ELb0EEEvNS_16Flash_fwd_paramsE)
        /*0008*/ 	.word	0x000000ff


	//----- nvinfo : EIATTR_FRAME_SIZE
	.align		4
.L_12:
        /*000c*/ 	.byte	0x04, 0x11
        /*000e*/ 	.short	(.L_14 - .L_13)
	.align		4
.L_13:
        /*0010*/ 	.word	index@(_ZN5flash16flash_fwd_kernelI23Flash_fwd_kernel_traitsILi96ELi128ELi64ELi4ELb0ELb0EN7cutlass10bfloat16_tE19Flash_kernel_traitsILi96ELi128ELi64ELi4ES3_EELb0ELb0ELb1ELb1ELb0ELb0ELb1ELb0EEEvNS_16Flash_fwd_paramsE)
        /*0014*/ 	.word	0x00000080


	//----- nvinfo : EIATTR_REGCOUNT
	.align		4
.L_14:
        /*0018*/ 	.byte	0x04, 0x2f
        /*001a*/ 	.short	(.L_16 - .L_15)
	.align		4
.L_15:
        /*001c*/ 	.word	index@(_ZN5flash16flash_fwd_kernelI23Flash_fwd_kernel_traitsILi96ELi128ELi64ELi4ELb0ELb0EN7cutlass10bfloat16_tE19Flash_kernel_traitsILi96ELi128ELi64ELi4ES3_EELb1ELb0ELb1ELb1ELb0ELb0ELb0ELb1EEEvNS_16Flash_fwd_paramsE)
        /*0020*/ 	.word	0x000000ff


	//----- nvinfo : EIATTR_FRAME_SIZE
	.align		4
.L_16:
        /*0024*/ 	.byte	0x04, 0x11
        /*0026*/ 	.short	(.L_18 - .L_17)
	.align		4
.L_17:
        /*0028*/ 	.word	index@($__internal_1_$__cuda_sm70_shflsync_bfly_p)
        /*002c*/ 	.word	0x00000000


	//----- nvinfo : EIATTR_FRAME_SIZE
	.align		4
.L_18:
        /*0030*/ 	.byte	0x04, 0x11
        /*0032*/ 	.short	(.L_20 - .L_19)
	.align		4
.L_19:
        /*0034*/ 	.word	index@($_ZN5flash16flash_fwd_kernelI23Flash_fwd_kernel_traitsILi96ELi128ELi64ELi4ELb0ELb0EN7cutlass10bfloat16_tE19Flash_kernel_traitsILi96ELi128ELi64ELi4ES3_EELb1ELb0ELb1ELb1ELb0ELb0ELb0ELb1EEEvNS_16Flash_fwd_paramsE$_ZN5flash22compute_attn_1rowblockI23Flash_fwd_kernel_traitsILi96ELi128ELi64ELi4ELb0ELb0EN7cutlass10bfloat16_tE19Flash_kernel_traitsILi96ELi128ELi64ELi4ES3_EELb1ELb0ELb1ELb1ELb0ELb0ELb0ELb1ENS_16Flash_fwd_paramsEEEvRKT8_iii)
        /*0038*/ 	.word	0x00000000


	//----- nvinfo : EIATTR_FRAME_SIZE
	.align		4
.L_20:
        /*003c*/ 	.byte	0x04, 0x11
        /*003e*/ 	.short	(.L_22 - .L_21)
	.align		4
.L_21:
        /*0040*/ 	.word	index@(_ZN5flash16flash_fwd_kernelI23Flash_fwd_kernel_traitsILi96ELi128ELi64ELi4ELb0ELb0EN7cutlass10bfloat16_tE19Flash_kernel_traitsILi96ELi128ELi64ELi4ES3_EELb1ELb0ELb1ELb1ELb0ELb0ELb0ELb1EEEvNS_16Flash_fwd_paramsE)
        /*0044*/ 	.word	0x000002b8


	//----- nvinfo : EIATTR_REGCOUNT
	.align		4
.L_22:
        /*0048*/ 	.byte	0x04, 0x2f
        /*004a*/ 	.short	(.L_24 - .L_23)
	.align		4
.L_23:
        /*004c*/ 	.word	index@(_ZN5flash16flash_fwd_kernelI23Flash_fwd_kernel_traitsILi96ELi128ELi64ELi4ELb0ELb0EN7cutlass10bfloat16_tE19Flash_kernel_traitsILi96ELi128ELi64ELi4ES3_EELb0ELb0ELb1ELb0ELb0ELb0ELb1ELb0EEEvNS_16Flash_fwd_paramsE)
        /*0050*/ 	.word	0x000000ff


	//----- nvinfo : EIATTR_FRAME_SIZE
	.align		4
.L_24:
        /*0054*/ 	.byte	0x04, 0x11
        /*0056*/ 	.short	(.L_26 - .L_25)
	.align		4
.L_25:
        /*0058*/ 	.word	index@(_ZN5flash16flash_fwd_kernelI23Flash_fwd_kernel_traitsILi96ELi128ELi64ELi4ELb0ELb0EN7cutlass10bfloat16_tE19Flash_kernel_traitsILi96ELi128ELi64ELi4ES3_EELb0ELb0ELb1ELb0ELb0ELb0ELb1ELb0EEEvNS_16Flash_fwd_paramsE)
        /*005c*/ 	.word	0x00000068


	//----- nvinfo : EIATTR_REGCOUNT
	.align		4
.L_26:
        /*0060*/ 	.byte	0x04, 0x2f
        /*0062*/ 	.short	(.L_28 - .L_27)
	.align		4
.L_27:
        /*0064*/ 	.word	index@(_ZN5flash16flash_fwd_kernelI23Flash_fwd_kernel_traitsILi96ELi128ELi64ELi4ELb0ELb0EN7cutlass10bfloat16_tE19Flash_kernel_traitsILi96ELi128ELi64ELi4ES3_EELb1ELb0ELb1ELb0ELb0ELb0ELb0ELb1EEEvNS_16Flash_fwd_paramsE)
        /*0068*/ 	.word	0x000000ff


	//----- nvinfo : EIATTR_FRAME_SIZE
	.align		4
.L_28:
        /*006c*/ 	.byte	0x04, 0x11
        /*006e*/ 	.short	(.L_30 - .L_29)
	.align		4
.L_29:
        /*0070*/ 	.word	index@($__internal_0_$__cuda_sm70_shflsync_bfly_p)
        /*0074*/ 	.word	0x00000000


	//----- nvinfo : EIATTR_FRAME_SIZE
	.align		4
.L_30:
        /*0078*/ 	.byte	0x04, 0x11
        /*007a*/ 	.short	(.L_32 - .L_31)
	.align		4
.L_31:
        /*007c*/ 	.word	index@($_ZN5flash16flash_fwd_kernelI23Flash_fwd_kernel_traitsILi96ELi128ELi64ELi4ELb0ELb0EN7cutlass10bfloat16_tE19Flash_kernel_traitsILi96ELi128ELi64ELi4ES3_EELb1ELb0ELb1ELb0ELb0ELb0ELb0ELb1EEEvNS_16Flash_fwd_paramsE$_ZN5flash22compute_attn_1rowblockI23Flash_fwd_kernel_traitsILi96ELi128ELi64ELi4ELb0ELb0EN7cutlass10bfloat16_tE19Flash_kernel_traitsILi96ELi128ELi64ELi4ES3_EELb1ELb0ELb1ELb0ELb0ELb0ELb0ELb1ENS_16Flash_fwd_paramsEEEvRKT8_iii)
        /*0080*/ 	.word	0x00000000


	//----- nvinfo : EIATTR_FRAME_SIZE
	.align		4
.L_32:
        /*0084*/ 	.byte	0x04, 0x11
        /*0086*/ 	.short	(.L_34 - .L_33)
	.align		4
.L_33:
        /*0088*/ 	.word	index@(_ZN5flash16flash_fwd_kernelI23Flash_fwd_kernel_traitsILi96ELi128ELi64ELi4ELb0ELb0EN7cutlass10bfloat16_tE19Flash_kernel_traitsILi96ELi128ELi64ELi4ES3_EELb1ELb0ELb1ELb0ELb0ELb0ELb0ELb1EEEvNS_16Flash_fwd_paramsE)
        /*008c*/ 	.word	0x00000298


	//----- nvinfo : EIATTR_REGCOUNT
	.align		4
.L_34:
        /*0090*/ 	.byte	0x04, 0x2f
        /*0092*/ 	.short	(.L_36 - .L_35)
	.align		4
.L_35:
        /*0094*/ 	.word	index@(_ZN5flash16flash_fwd_kernelI23Flash_fwd_kernel_traitsILi96ELi128ELi64ELi4ELb0ELb0EN7cutlass10bfloat16_tE19Flash_kernel_traitsILi96ELi128ELi64ELi4ES3_EELb1ELb0ELb1ELb1ELb0ELb0ELb0ELb0EEEvNS_16Flash_fwd_paramsE)
        /*0098*/ 	.word	0x000000ff


	//----- nvinfo : EIATTR_FRAME_SIZE
	.align		4
.L_36:
        /*009c*/ 	.byte	0x04, 0x11
        /*009e*/ 	.short	(.L_38 - .L_37)
	.align		4
.L_37:
        /*00a0*/ 	.word	index@(_ZN5flash16flash_fwd_kernelI23Flash_fwd_kernel_traitsILi96ELi128ELi64ELi4ELb0ELb0EN7cutlass10bfloat16_tE19Flash_kernel_traitsILi96ELi128ELi64ELi4ES3_EELb1ELb0ELb1ELb1ELb0ELb0ELb0ELb0EEEvNS_16Flash_fwd_paramsE)
        /*00a4*/ 	.word	0x000000e8


	//----- nvinfo : EIATTR_REGCOUNT
	.align		4
.L_38:
        /*00a8*/ 	.byte	0x04, 0x2f
        /*00aa*/ 	.short	(.L_40 - .L_39)
	.align		4
.L_39:
        /*00ac*/ 	.word	index@(_ZN5flash16flash_fwd_kernelI23Flash_fwd_kernel_traitsILi96ELi128ELi64ELi4ELb0ELb0EN7cutlass10bfloat16_tE19Flash_kernel_traitsILi96ELi128ELi64ELi4ES3_EELb0ELb0ELb1ELb0ELb0ELb1ELb1ELb0EEEvNS_16Flash_fwd_paramsE)
        /*00b0*/ 	.word	0x000000ff


	//----- nvinfo : EIATTR_FRAME_SIZE
	.align		4
.L_40:
        /*00b4*/ 	.byte	0x04, 0x11
        /*00b6*/ 	.short	(.L_42 - .L_41)
	.align		4
.L_41:
        /*00b8*/ 	.word	index@(_ZN5flash16flash_fwd_kernelI23Flash_fwd_kernel_traitsILi96ELi128ELi64ELi4ELb0ELb0EN7cutlass10bfloat16_tE19Flash_kernel_traitsILi96ELi128ELi64ELi4ES3_EELb0ELb0ELb1ELb0ELb0ELb1ELb1ELb0EEEvNS_16Flash_fwd_paramsE)
        /*00bc*/ 	.word	0x00000058


	//----- nvinfo : EIATTR_REGCOUNT
	.align		4
.L_42:
        /*00c0*/ 	.byte	0x04, 0x2f
        /*00c2*/ 	.short	(.L_44 - .L_43)
	.align		4
.L_43:
        /*00c4*/ 	.word	index@(_ZN5flash16flash_fwd_kernelI23Flash_fwd_kernel_traitsILi96ELi128ELi64ELi4ELb0ELb0EN7cutlass10bfloat16_tE19Flash_kernel_traitsILi96ELi128ELi64ELi4ES3_EELb1ELb0ELb1ELb0ELb0ELb1ELb0ELb0EEEvNS_16Flash_fwd_paramsE)
        /*00c8*/ 	.word	0x000000ff


	//----- nvinfo : EIATTR_FRAME_SIZE
	.align		4
.L_44:
        /*00cc*/ 	.byte	0x04, 0x11
        /*00ce*/ 	.short	(.L_46 - .L_45)
	.align		4
.L_45:
        /*00d0*/ 	.word	index@(_ZN5flash16flash_fwd_kernelI23Flash_fwd_kernel_traitsILi96ELi128ELi64ELi4ELb0ELb0EN7cutlass10bfloat16_tE19Flash_kernel_traitsILi96ELi128ELi64ELi4ES3_EELb1ELb0ELb1ELb0ELb0ELb1ELb0ELb0EEEvNS_16Flash_fwd_paramsE)
        /*00d4*/ 	.word	0x000000a8


	//----- nvinfo : EIATTR_REGCOUNT
	.align		4
.L_46:
        /*00d8*/ 	.byte	0x04, 0x2f
        /*00da*/ 	.short	(.L_48 - .L_47)
	.align		4
.L_47:
        /*00dc*/ 	.word	index@(_ZN5flash16flash_fwd_kernelI23Flash_fwd_kernel_traitsILi96ELi128ELi64ELi4ELb0ELb0EN7cutlass10bfloat16_tE19Flash_kernel_traitsILi96ELi128ELi64ELi4ES3_EELb0ELb0ELb0ELb1ELb0ELb0ELb1ELb0EEEvNS_16Flash_fwd_paramsE)
        /*00e0*/ 	.word	0x000000ff


	//----- nvinfo : EIATTR_FRAME_SIZE
	.align		4
.L_48:
        /*00e4*/ 	.byte	0x04, 0x11
        /*00e6*/ 	.short	(.L_50 - .L_49)
	.align		4
.L_49:
        /*00e8*/ 	.word	index@(_ZN5flash16flash_fwd_kernelI23Flash_fwd_kernel_traitsILi96ELi128ELi64ELi4ELb0ELb0EN7cutlass10bfloat16_tE19Flash_kernel_traitsILi96ELi128ELi64ELi4ES3_EELb0ELb0ELb0ELb1ELb0ELb0ELb1ELb0EEEvNS_16Flash_fwd_paramsE)
        /*00ec*/ 	.word	0x00000070


	//----- nvinfo : EIATTR_REGCOUNT
	.align		4
.L_50:
        /*00f0*/ 	.byte	0x04, 0x2f
        /*00f2*/ 	.short	(.L_52 - .L_51)
	.align		4
.L_51:
        /*00f4*/ 	.word	index@(_ZN5flash16flash_fwd_kernelI23Flash_fwd_kernel_traitsILi96ELi128ELi64ELi4ELb0ELb0EN7cutlass10bfloat16_tE19Flash_kernel_traitsILi96ELi128ELi64ELi4ES3_EELb1ELb0ELb0ELb1ELb0ELb0ELb0ELb1EEEvNS_16Flash_fwd_paramsE)
        /*00f8*/ 	.word	0x000000ff


	//----- nvinfo : EIATTR_FRAME_SIZE
	.align		4
.L_52:
        /*00fc*/ 	.byte	0x04, 0x11
        /*00fe*/ 	.short	(.L_54 - .L_53)
	.align		4
.L_53:
        /*0100*/ 	.word	index@(_ZN5flash16flash_fwd_kernelI23Flash_fwd_kernel_traitsILi96ELi128ELi64ELi4ELb0ELb0EN7cutlass10bfloat16_tE19Flash_kernel_traitsILi96ELi128ELi64ELi4ES3_EELb1ELb0ELb0ELb1ELb0ELb0ELb0ELb1EEEvNS_16Flash_fwd_paramsE)
        /*0104*/ 	.word	0x00000130


	//----- nvinfo : EIATTR_REGCOUNT
	.align		4
.L_54:
        /*0108*/ 	.byte	0x04, 0x2f
        /*010a*/ 	.short	(.L_56 - .L_55)
	.align		4
.L_55:
        /*010c*/ 	.word	index@(_ZN5flash16flash_fwd_kernelI23Flash_fwd_kernel_traitsILi96ELi128ELi64ELi4ELb0ELb0EN7cutlass10bfloat16_tE19Flash_kernel_traitsILi96ELi128ELi64ELi4ES3_EELb0ELb0ELb0ELb0ELb0ELb0ELb1ELb0EEEvNS_16Flash_fwd_paramsE)
        /*0110*/ 	.word	0x000000ff


	//----- nvinfo : EIATTR_FRAME_SIZE
	.align		4
.L_56:
        /*0114*/ 	.byte	0x04, 0x11
        /*0116*/ 	.short	(.L_58 - .L_57)
	.align		4
.L_57:
        /*0118*/ 	.word	index@(_ZN5flash16flash_fwd_kernelI23Flash_fwd_kernel_traitsILi96ELi128ELi64ELi4ELb0ELb0EN7cutlass10bfloat16_tE19Flash_kernel_traitsILi96ELi128ELi64ELi4ES3_EELb0ELb0ELb0ELb0ELb0ELb0ELb1ELb0EEEvNS_16Flash_fwd_paramsE)
        /*011c*/ 	.word	0x00000068


	//----- nvinfo : EIATTR_REGCOUNT
	.align		4
.L_58:
        /*0120*/ 	.byte	0x04, 0x2f
        /*0122*/ 	.short	(.L_60 - .L_59)
	.align		4
.L_59:
        /*0124*/ 	.word	index@(_ZN5flash16flash_fwd_kernelI23Flash_fwd_kernel_traitsILi96ELi128ELi64ELi4ELb0ELb0EN7cutlass10bfloat16_tE19Flash_kernel_traitsILi96ELi128ELi64ELi4ES3_EELb1ELb0ELb0ELb0ELb0ELb0ELb0ELb1EEEvNS_16Flash_fwd_paramsE)
        /*0128*/ 	.word	0x000000ff


	//----- nvinfo : EIATTR_FRAME_SIZE
	.align		4
.L_60:
        /*012c*/ 	.byte	0x04, 0x11
        /*012e*/ 	.short	(.L_62 - .L_61)
	.align		4
.L_61:
        /*0130*/ 	.word	index@(_ZN5flash16flash_fwd_kernelI23Flash_fwd_kernel_traitsILi96ELi128ELi64ELi4ELb0ELb0EN7cutlass10bfloat16_tE19Flash_kernel_traitsILi96ELi128ELi64ELi4ES3_EELb1ELb0ELb0ELb0ELb0ELb0ELb0ELb1EEEvNS_16Flash_fwd_paramsE)
        /*0134*/ 	.word	0x00000110


	//----- nvinfo : EIATTR_REGCOUNT
	.align		4
.L_62:
        /*0138*/ 	.byte	0x04, 0x2f
        /*013a*/ 	.short	(.L_64 - .L_63)
	.align		4
.L_63:
        /*013c*/ 	.word	index@(_ZN5flash16flash_fwd_kernelI23Flash_fwd_kernel_traitsILi96ELi128ELi64ELi4ELb0ELb0EN7cutlass10bfloat16_tE19Flash_kernel_traitsILi96ELi128ELi64ELi4ES3_EELb1ELb0ELb0ELb1ELb0ELb0ELb0ELb0EEEvNS_16Flash_fwd_paramsE)
        /*0140*/ 	.word	0x000000ff


	//----- nvinfo : EIATTR_FRAME_SIZE
	.align		4
.L_64:
        /*0144*/ 	.byte	0x04, 0x11
        /*0146*/ 	.short	(.L_66 - .L_65)
	.align		4
.L_65:
        /*0148*/ 	.word	index@(_ZN5flash16flash_fwd_kernelI23Flash_fwd_kernel_traitsILi96ELi128ELi64ELi4ELb0ELb0EN7cutlass10bfloat16_tE19Flash_kernel_traitsILi96ELi128ELi64ELi4ES3_EELb1ELb0ELb0ELb1ELb0ELb0ELb0ELb0EEEvNS_16Flash_fwd_paramsE)
        /*014c*/ 	.word	0x00000068


	//----- nvinfo : EIATTR_REGCOUNT
	.align		4
.L_66:
        /*0150*/ 	.byte	0x04, 0x2f
        /*0152*/ 	.short	(.L_68 - .L_67)
	.align		4
.L_67:
        /*0154*/ 	.word	index@(_ZN5flash16flash_fwd_kernelI23Flash_fwd_kernel_traitsILi96ELi128ELi64ELi4ELb0ELb0EN7cutlass10bfloat16_tE19Flash_kernel_traitsILi96ELi128ELi64ELi4ES3_EELb0ELb0ELb0ELb0ELb1ELb1ELb1ELb0EEEvNS_16Flash_fwd_paramsE)
        /*0158*/ 	.word	0x000000ff


	//----- nvinfo : EIATTR_FRAME_SIZE
	.align		4
.L_68:
        /*015c*/ 	.byte	0x04, 0x11
        /*015e*/ 	.short	(.L_70 - .L_69)
	.align		4
.L_69:
        /*0160*/ 	.word	index@(_ZN5flash16flash_fwd_kernelI23Flash_fwd_kernel_traitsILi96ELi128ELi64ELi4ELb0ELb0EN7cutlass10bfloat16_tE19Flash_kernel_traitsILi96ELi128ELi64ELi4ES3_EELb0ELb0ELb0ELb0ELb1ELb1ELb1ELb0EEEvNS_16Flash_fwd_paramsE)
        /*0164*/ 	.word	0x00000038


	//----- nvinfo : EIATTR_REGCOUNT
	.align		4
.L_70:
        /*0168*/ 	.byte	0x04, 0x2f
        /*016a*/ 	.short	(.L_72 - .L_71)
	.align		4
.L_71:
        /*016c*/ 	.word	index@(_ZN5flash16flash_fwd_kernelI23Flash_fwd_kernel_traitsILi96ELi128ELi64ELi4ELb0ELb0EN7cutlass10bfloat16_tE19Flash_kernel_traitsILi96ELi128ELi64ELi4ES3_EELb1ELb0ELb0ELb0ELb1ELb1ELb0ELb0EEEvNS_16Flash_fwd_paramsE)
        /*0170*/ 	.word	0x000000ff


	//----- nvinfo : EIATTR_FRAME_SIZE
	.align		4
.L_72:
        /*0174*/ 	.byte	0x04, 0x11
        /*0176*/ 	.short	(.L_74 - .L_73)
	.align		4
.L_73:
        /*0178*/ 	.word	index@(_ZN5flash16flash_fwd_kernelI23Flash_fwd_kernel_traitsILi96ELi128ELi64ELi4ELb0ELb0EN7cutlass10bfloat16_tE19Flash_kernel_traitsILi96ELi128ELi64ELi4ES3_EELb1ELb0ELb0ELb0ELb1ELb1ELb0ELb0EEEvNS_16Flash_fwd_paramsE)
        /*017c*/ 	.word	0x00000000


	//----- nvinfo : EIATTR_REGCOUNT
	.align		4
.L_74:
        /*0180*/ 	.byte	0x04, 0x2f
        /*0182*/ 	.short	(.L_76 - .L_75)
	.align		4
.L_75:
        /*0184*/ 	.word	index@(_ZN5flash16flash_fwd_kernelI23Flash_fwd_kernel_traitsILi96ELi128ELi64ELi4ELb0ELb0EN7cutlass10bfloat16_tE19Flash_kernel_traitsILi96ELi128ELi64ELi4ES3_EELb1ELb0ELb1ELb0ELb0ELb0ELb0ELb0EEEvNS_16Flash_fwd_paramsE)
        /*0188*/ 	.word	0x000000ff


	//----- nvinfo : EIATTR_FRAME_SIZE
	.align		4
.L_76:
        /*018c*/ 	.byte	0x04, 0x11
        /*018e*/ 	.short	(.L_78 - .L_77)
	.align		4
.L_77:
        /*0190*/ 	.word	index@(_ZN5flash16flash_fwd_kernelI23Flash_fwd_kernel_traitsILi96ELi128ELi64ELi4ELb0ELb0EN7cutlass10bfloat16_tE19Flash_kernel_traitsILi96ELi128ELi64ELi4ES3_EELb1ELb0ELb1ELb0ELb0ELb0ELb0ELb0EEEvNS_16Flash_fwd_paramsE)
        /*0194*/ 	.word	0x000000a0


	//----- nvinfo : EIATTR_REGCOUNT
	.align		4
.L_78:
        /*0198*/ 	.byte	0x04, 0x2f
        /*019a*/ 	.short	(.L_80 - .L_79)
	.align		4
.L_79:
        /*019c*/ 	.word	index@(_ZN5flash16flash_fwd_kernelI23Flash_fwd_kernel_traitsILi96ELi128ELi64ELi4ELb0ELb0EN7cutlass10bfloat16_tE19Flash_kernel_traitsILi96ELi128ELi64ELi4ES3_EELb1ELb0ELb0ELb0ELb0ELb0ELb0ELb0EEEvNS_16Flash_fwd_paramsE)
        /*01a0*/ 	.word	0x000000ff


	//----- nvinfo : EIATTR_FRAME_SIZE
	.align		4
.L_80:
        /*01a4*/ 	.byte	0x04, 0x11
        /*01a6*/ 	.short	(.L_82 - .L_81)
	.align		4
.L_81:
        /*01a8*/ 	.word	index@(_ZN5flash16flash_fwd_kernelI23Flash_fwd_kernel_traitsILi96ELi128ELi64ELi4ELb0ELb0EN7cutlass10bfloat16_tE19Flash_kernel_traitsILi96ELi128ELi64ELi4ES3_EELb1ELb0ELb0ELb0ELb0ELb0ELb0ELb0EEEvNS_16Flash_fwd_paramsE)
        /*01ac*/ 	.word	0x00000068


	//----- nvinfo : EIATTR_REGCOUNT
	.align		4
.L_82:
        /*01b0*/ 	.byte	0x04, 0x2f
        /*01b2*/ 	.short	(.L_84 - .L_83)
	.align		4
.L_83:
        /*01b4*/ 	.word	index@(_ZN5flash16flash_fwd_kernelI23Flash_fwd_kernel_traitsILi96ELi128ELi64ELi4ELb0ELb0EN7cutlass10bfloat16_tE19Flash_kernel_traitsILi96ELi128ELi64ELi4ES3_EELb0ELb0ELb0ELb0ELb0ELb1ELb1ELb0EEEvNS_16Flash_fwd_paramsE)
        /*01b8*/ 	.word	0x000000ff


	//----- nvinfo : EIATTR_FRAME_SIZE
	.align		4
.L_84:
        /*01bc*/ 	.byte	0x04, 0x11
        /*01be*/ 	.short	(.L_86 - .L_85)
	.align		4
.L_85:
        /*01c0*/ 	.word	index@(_ZN5flash16flash_fwd_kernelI23Flash_fwd_kernel_traitsILi96ELi128ELi64ELi4ELb0ELb0EN7cutlass10bfloat16_tE19Flash_kernel_traitsILi96ELi128ELi64ELi4ES3_EELb0ELb0ELb0ELb0ELb0ELb1ELb1ELb0EEEvNS_16Flash_fwd_paramsE)
        /*01c4*/ 	.word	0x00000060


	//----- nvinfo : EIATTR_REGCOUNT
	.align		4
.L_86:
        /*01c8*/ 	.byte	0x04, 0x2f
        /*01ca*/ 	.short	(.L_88 - .L_87)
	.align		4
.L_87:
        /*01cc*/ 	.word	index@(_ZN5flash16flash_fwd_kernelI23Flash_fwd_kernel_traitsILi96ELi128ELi64ELi4ELb0ELb0EN7cutlass10bfloat16_tE19Flash_kernel_traitsILi96ELi128ELi64ELi4ES3_EELb1ELb0ELb0ELb0ELb0ELb1ELb0ELb0EEEvNS_16Flash_fwd_paramsE)
        /*01d0*/ 	.word	0x000000ff


	//----- nvinfo : EIATTR_FRAME_SIZE
	.align		4
.L_88:
        /*01d4*/ 	.byte	0x04, 0x11
        /*01d6*/ 	.short	(.L_90 - .L_89)
	.align		4
.L_89:
        /*01d8*/ 	.word	index@(_ZN5flash16flash_fwd_kernelI23Flash_fwd_kernel_traitsILi96ELi128ELi64ELi4ELb0ELb0EN7cutlass10bfloat16_tE19Flash_kernel_traitsILi96ELi128ELi64ELi4ES3_EELb1ELb0ELb0ELb0ELb0ELb1ELb0ELb0EEEvNS_16Flash_fwd_paramsE)
        /*01dc*/ 	.word	0x00000048


	//----- nvinfo : EIATTR_REGCOUNT
	.align		4
.L_90:
        /*01e0*/ 	.byte	0x04, 0x2f
        /*01e2*/ 	.short	(.L_92 - .L_91)
	.align		4
.L_91:
        /*01e4*/ 	.word	index@(_ZN5flash16flash_fwd_kernelI23Flash_fwd_kernel_traitsILi96ELi128ELi64ELi4ELb0ELb0EN7cutlass10bfloat16_tE19Flash_kernel_traitsILi96ELi128ELi64ELi4ES3_EELb0ELb0ELb1ELb1ELb0ELb0ELb0ELb0EEEvNS_16Flash_fwd_paramsE)
        /*01e8*/ 	.word	0x000000ff


	//----- nvinfo : EIATTR_FRAME_SIZE
	.align		4
.L_92:
        /*01ec*/ 	.byte	0x04, 0x11
        /*01ee*/ 	.short	(.L_94 - .L_93)
	.align		4
.L_93:
        /*01f0*/ 	.word	index@(_ZN5flash16flash_fwd_kernelI23Flash_fwd_kernel_traitsILi96ELi128ELi64ELi4ELb0ELb0EN7cutlass10bfloat16_tE19Flash_kernel_traitsILi96ELi128ELi64ELi4ES3_EELb0ELb0ELb1ELb1ELb0ELb0ELb0ELb0EEEvNS_16Flash_fwd_paramsE)
        /*01f4*/ 	.word	0x00000090


	//----- nvinfo : EIATTR_REGCOUNT
	.align		4
.L_94:
        /*01f8*/ 	.byte	0x04, 0x2f
        /*01fa*/ 	.short	(.L_96 - .L_95)
	.align		4
.L_95:
        /*01fc*/ 	.word	index@(_ZN5flash16flash_fwd_kernelI23Flash_fwd_kernel_traitsILi96ELi128ELi64ELi4ELb0ELb0EN7cutlass10bfloat16_tE19Flash_kernel_traitsILi96ELi128ELi64ELi4ES3_EELb0ELb0ELb1ELb0ELb0ELb0ELb0ELb0EEEvNS_16Flash_fwd_paramsE)
        /*0200*/ 	.word	0x000000ff


	//----- nvinfo : EIATTR_FRAME_SIZE
	.align		4
.L_96:
        /*0204*/ 	.byte	0x04, 0x11
        /*0206*/ 	.short	(.L_98 - .L_97)
	.align		4
.L_97:
        /*0208*/ 	.word	index@(_ZN5flash16flash_fwd_kernelI23Flash_fwd_kernel_traitsILi96ELi128ELi64ELi4ELb0ELb0EN7cutlass10bfloat16_tE19Flash_kernel_traitsILi96ELi128ELi64ELi4ES3_EELb0ELb0ELb1ELb0ELb0ELb0ELb0ELb0EEEvNS_16Flash_fwd_paramsE)
        /*020c*/ 	.word	0x00000070


	//----- nvinfo : EIATTR_REGCOUNT
	.align		4
.L_98:
        /*0210*/ 	.byte	0x04, 0x2f
        /*0212*/ 	.short	(.L_100 - .L_99)
	.align		4
.L_99:
        /*0214*/ 	.word	index@(_ZN5flash16flash_fwd_kernelI23Flash_fwd_kernel_traitsILi96ELi128ELi64ELi4ELb0ELb0EN7cutlass10bfloat16_tE19Flash_kernel_traitsILi96ELi128ELi64ELi4ES3_EELb0ELb0ELb1ELb0ELb0ELb1ELb0ELb0EEEvNS_16Flash_fwd_paramsE)
        /*0218*/ 	.word	0x000000ff


	//----- nvinfo : EIATTR_FRAME_SIZE
	.align		4
.L_100:
        /*021c*/ 	.byte	0x04, 0x11
        /*021e*/ 	.short	(.L_102 - .L_101)
	.align		4
.L_101:
        /*0220*/ 	.word	index@(_ZN5flash16flash_fwd_kernelI23Flash_fwd_kernel_traitsILi96ELi128ELi64ELi4ELb0ELb0EN7cutlass10bfloat16_tE19Flash_kernel_traitsILi96ELi128ELi64ELi4ES3_EELb0ELb0ELb1ELb0ELb0ELb1ELb0ELb0EEEvNS_16Flash_fwd_paramsE)
        /*0224*/ 	.word	0x00000070


	//----- nvinfo : EIATTR_REGCOUNT
	.align		4
.L_102:
        /*0228*/ 	.byte	0x04, 0x2f
        /*022a*/ 	.short	(.L_104 - .L_103)
	.align		4
.L_103:
        /*022c*/ 	.word	index@(_ZN5flash16flash_fwd_kernelI23Flash_fwd_kernel_traitsILi96ELi128ELi64ELi4ELb0ELb0EN7cutlass10bfloat16_tE19Flash_kernel_traitsILi96ELi128ELi64ELi4ES3_EELb0ELb0ELb0ELb1ELb0ELb0ELb0ELb0EEEvNS_16Flash_fwd_paramsE)
        /*0230*/ 	.word	0x000000ff


	//----- nvinfo : EIATTR_FRAME_SIZE
	.align		4
.L_104:
        /*0234*/ 	.byte	0x04, 0x11
        /*0236*/ 	.short	(.L_106 - .L_105)
	.align		4
.L_105:
        /*0238*/ 	.word	index@(_ZN5flash16flash_fwd_kernelI23Flash_fwd_kernel_traitsILi96ELi128ELi64ELi4ELb0ELb0EN7cutlass10bfloat16_tE19Flash_kernel_traitsILi96ELi128ELi64ELi4ES3_EELb0ELb0ELb0ELb1ELb0ELb0ELb0ELb0EEEvNS_16Flash_fwd_paramsE)
        /*023c*/ 	.word	0x00000020


	//----- nvinfo : EIATTR_REGCOUNT
	.align		4
.L_106:
        /*0240*/ 	.byte	0x04, 0x2f
        /*0242*/ 	.short	(.L_108 - .L_107)
	.align		4
.L_107:
        /*0244*/ 	.word	index@(_ZN5flash16flash_fwd_kernelI23Flash_fwd_kernel_traitsILi96ELi128ELi64ELi4ELb0ELb0EN7cutlass10bfloat16_tE19Flash_kernel_traitsILi96ELi128ELi64ELi4ES3_EELb0ELb0ELb0ELb0ELb0ELb0ELb0ELb0EEEvNS_16Flash_fwd_paramsE)
        /*0248*/ 	.word	0x000000ff


	//----- nvinfo : EIATTR_FRAME_SIZE
	.align		4
.L_108:
        /*024c*/ 	.byte	0x04, 0x11
        /*024e*/ 	.short	(.L_110 - .L_109)
	.align		4
.L_109:
        /*0250*/ 	.word	index@(_ZN5flash16flash_fwd_kernelI23Flash_fwd_kernel_traitsILi96ELi128ELi64ELi4ELb0ELb0EN7cutlass10bfloat16_tE19Flash_kernel_traitsILi96ELi128ELi64ELi4ES3_EELb0ELb0ELb0ELb0ELb0ELb0ELb0ELb0EEEvNS_16Flash_fwd_paramsE)
        /*0254*/ 	.word	0x00000010


	//----- nvinfo : EIATTR_REGCOUNT
	.align		4
.L_110:
        /*0258*/ 	.byte	0x04, 0x2f
        /*025a*/ 	.short	(.L_112 - .L_111)
	.align		4
.L_111:
        /*025c*/ 	.word	index@(_ZN5flash16flash_fwd_kernelI23Flash_fwd_kernel_traitsILi96ELi128ELi64ELi4ELb0ELb0EN7cutlass10bfloat16_tE19Flash_kernel_traitsILi96ELi128ELi64ELi4ES3_EELb0ELb0ELb0ELb0ELb1ELb1ELb0ELb0EEEvNS_16Flash_fwd_paramsE)
        /*0260*/ 	.word	0x000000fc


	//----- nvinfo : EIATTR_FRAME_SIZE
	.align		4
.L_112:
        /*0264*/ 	.byte	0x04, 0x11
        /*0266*/ 	.short	(.L_114 - .L_113)
	.align		4
.L_113:
        /*0268*/ 	.word	index@(_ZN5flash16flash_fwd_kernelI23Flash_fwd_kernel_traitsILi96ELi128ELi64ELi4ELb0ELb0EN7cutlass10bfloat16_tE19Flash_kernel_traitsILi96ELi128ELi64ELi4ES3_EELb0ELb0ELb0ELb0ELb1ELb1ELb0ELb0EEEvNS_16Flash_fwd_paramsE)
        /*026c*/ 	.word	0x00000000


	//----- nvinfo : EIATTR_REGCOUNT
	.align		4
.L_114:
        /*0270*/ 	.byte	0x04, 0x2f
        /*0272*/ 	.short	(.L_116 - .L_115)
	.align		4
.L_115:
        /*0274*/ 	.word	index@(_ZN5flash16flash_fwd_kernelI23Flash_fwd_kernel_traitsILi96ELi128ELi64ELi4ELb0ELb0EN7cutlass10bfloat16_tE19Flash_kernel_traitsILi96ELi128ELi64ELi4ES3_EELb0ELb0ELb0ELb0ELb0ELb1ELb0ELb0EEEvNS_16Flash_fwd_paramsE)
        /*0278*/ 	.word	0x000000ff


	//----- nvinfo : EIATTR_FRAME_SIZE
	.align		4
.L_116:
        /*027c*/ 	.byte	0x04, 0x11
        /*027e*/ 	.short	(.L_118 - .L_117)
	.align		4
.L_117:
        /*0280*/ 	.word	index@(_ZN5flash16flash_fwd_kernelI23Flash_fwd_kernel_traitsILi96ELi128ELi64ELi4ELb0ELb0EN7cutlass10bfloat16_tE19Flash_kernel_traitsILi96ELi128ELi64ELi4ES3_EELb0ELb0ELb0ELb0ELb0ELb1ELb0ELb0EEEvNS_16Flash_fwd_paramsE)
        /*0284*/ 	.word	0x00000010


	//----- nvinfo : EIATTR_MIN_STACK_SIZE
	.align		4
.L_118:
        /*0288*/ 	.byte	0x04, 0x12
        /*028a*/ 	.short	(.L_120 - .L_119)
	.align		4
.L_119:
        /*028c*/ 	.word	index@(_ZN5flash16flash_fwd_kernelI23Flash_fwd_kernel_traitsILi96ELi128ELi64ELi4ELb0ELb0EN7cutlass10bfloat16_tE19Flash_kernel_traitsILi96ELi128ELi64ELi4ES3_EELb0ELb0ELb0ELb0ELb0ELb1ELb0ELb0EEEvNS_16Flash_fwd_paramsE)
        /*0290*/ 	.word	0x00000010


	//----- nvinfo : EIATTR_MIN_STACK_SIZE
	.align		4
.L_120:
        /*0294*/ 	.byte	0x04, 0x12
        /*0296*/ 	.short	(.L_122 - .L_121)
	.align		4
.L_121:
        /*0298*/ 	.word	index@(_ZN5flash16flash_fwd_kernelI23Flash_fwd_kernel_traitsILi96ELi128ELi64ELi4ELb0ELb0EN7cutlass10bfloat16_tE19Flash_kernel_traitsILi96ELi128ELi64ELi4ES3_EELb0ELb0ELb0ELb0ELb1ELb1ELb0ELb0EEEvNS_16Flash_fwd_paramsE)
        /*029c*/ 	.word	0x00000000


	//----- nvinfo : EIATTR_MIN_STACK_SIZE
	.align		4
.L_122:
        /*02a0*/ 	.byte	0x04, 0x12
        /*02a2*/ 	.short	(.L_124 - .L_123)
	.align		4
.L_123:
        /*02a4*/ 	.word	index@(_ZN5flash16flash_fwd_kernelI23Flash_fwd_kernel_traitsILi96ELi128ELi64ELi4ELb0ELb0EN7cutlass10bfloat16_tE19Flash_kernel_traitsILi96ELi128ELi64ELi4ES3_EELb0ELb0ELb0ELb0ELb0ELb0ELb0ELb0EEEvNS_16Flash_fwd_paramsE)
        /*02a8*/ 	.word	0x00000010


	//----- nvinfo : EIATTR_MIN_STACK_SIZE
	.align		4
.L_124:
        /*02ac*/ 	.byte	0x04, 0x12
        /*02ae*/ 	.short	(.L_126 - .L_125)
	.align		4
.L_125:
        /*02b0*/ 	.word	index@(_ZN5flash16flash_fwd_kernelI23Flash_fwd_kernel_traitsILi96ELi128ELi64ELi4ELb0ELb0EN7cutlass10bfloat16_tE19Flash_kernel_traitsILi96ELi128ELi64ELi4ES3_EELb0ELb0ELb0ELb1ELb0ELb0ELb0ELb0EEEvNS_16Flash_fwd_paramsE)
        /*02b4*/ 	.word	0x00000020


	//----- nvinfo : EIATTR_MIN_STACK_SIZE
	.align		4
.L_126:
        /*02b8*/ 	.byte	0x04, 0x12
        /*02ba*/ 	.short	(.L_128 - .L_127)
	.align		4
.L_127:
        /*02bc*/ 	.word	index@(_ZN5flash16flash_fwd_kernelI23Flash_fwd_kernel_traitsILi96ELi128ELi64ELi4ELb0ELb0EN7cutlass10bfloat16_tE19Flash_kernel_traitsILi96ELi128ELi64ELi4ES3_EELb0ELb0ELb1ELb0ELb0ELb1ELb0ELb0EEEvNS_16Flash_fwd_paramsE)
        /*02c0*/ 	.word	0x00000070


	//----- nvinfo : EIATTR_MIN_STACK_SIZE
	.align		4
.L_128:
        /*02c4*/ 	.byte	0x04, 0x12
        /*02c6*/ 	.short	(.L_130 - .L_129)
	.align		4
.L_129:
        /*02c8*/ 	.word	index@(_ZN5flash16flash_fwd_kernelI23Flash_fwd_kernel_traitsILi96ELi128ELi64ELi4ELb0ELb0EN7cutlass10bfloat16_tE19Flash_kernel_traitsILi96ELi128ELi64ELi4ES3_EELb0ELb0ELb1ELb0ELb0ELb0ELb0ELb0EEEvNS_16Flash_fwd_paramsE)
        /*02cc*/ 	.word	0x00000070


	//----- nvinfo : EIATTR_MIN_STACK_SIZE
	.align		4
.L_130:
        /*02d0*/ 	.byte	0x04, 0x12
        /*02d2*/ 	.short	(.L_132 - .L_131)
	.align		4
.L_131:
        /*02d4*/ 	.word	index@(_ZN5flash16flash_fwd_kernelI23Flash_fwd_kernel_traitsILi96ELi128ELi64ELi4ELb0ELb0EN7cutlass10bfloat16_tE19Flash_kernel_traitsILi96ELi128ELi64ELi4ES3_EELb0ELb0ELb1ELb1ELb0ELb0ELb0ELb0EEEvNS_16Flash_fwd_paramsE)
        /*02d8*/ 	.word	0x00000090


	//----- nvinfo : EIATTR_MIN_STACK_SIZE
	.align		4
.L_132:
        /*02dc*/ 	.byte	0x04, 0x12
        /*02de*/ 	.short	(.L_134 - .L_133)
	.align		4
.L_133:
        /*02e0*/ 	.word	index@(_ZN5flash16flash_fwd_kernelI23Flash_fwd_kernel_traitsILi96ELi128ELi64ELi4ELb0ELb0EN7cutlass10bfloat16_tE19Flash_kernel_traitsILi96ELi128ELi64ELi4ES3_EELb1ELb0ELb0ELb0ELb0ELb1ELb0ELb0EEEvNS_16Flash_fwd_paramsE)
        /*02e4*/ 	.word	0x00000048


	//----- nvinfo : EIATTR_MIN_STACK_SIZE
	.align		4
.L_134:
        /*02e8*/ 	.byte	0x04, 0x12
        /*02ea*/ 	.short	(.L_136 - .L_135)
	.align		4
.L_135:
        /*02ec*/ 	.word	index@(_ZN5flash16flash_fwd_kernelI23Flash_fwd_kernel_traitsILi96ELi128ELi64ELi4ELb0ELb0EN7cutlass10bfloat16_tE19Flash_kernel_traitsILi96ELi128ELi64ELi4ES3_EELb0ELb0ELb0ELb0ELb0ELb1ELb1ELb0EEEvNS_16Flash_fwd_paramsE)
        /*02f0*/ 	.word	0x00000060


	//----- nvinfo : EIATTR_MIN_STACK_SIZE
	.align		4
.L_136:
        /*02f4*/ 	.byte	0x04, 0x12
        /*02f6*/ 	.short	(.L_138 - .L_137)
	.align		4
.L_137:
        /*02f8*/ 	.word	index@(_ZN5flash16flash_fwd_kernelI23Flash_fwd_kernel_traitsILi96ELi128ELi64ELi4ELb0ELb0EN7cutlass10bfloat16_tE19Flash_kernel_traitsILi96ELi128ELi64ELi4ES3_EELb1ELb0ELb0ELb0ELb0ELb0ELb0ELb0EEEvNS_16Flash_fwd_paramsE)
        /*02fc*/ 	.word	0x00000068


	//----- nvinfo : EIATTR_MIN_STACK_SIZE
	.align		4
.L_138:
        /*0300*/ 	.byte	0x04, 0x12
        /*0302*/ 	.short	(.L_140 - .L_139)
	.align		4
.L_139:
        /*0304*/ 	.word	index@(_ZN5flash16flash_fwd_kernelI23Flash_fwd_kernel_traitsILi96ELi128ELi64ELi4ELb0ELb0EN7cutlass10bfloat16_tE19Flash_kernel_traitsILi96ELi128ELi64ELi4ES3_EELb1ELb0ELb1ELb0ELb0ELb0ELb0ELb0EEEvNS_16Flash_fwd_paramsE)
        /*0308*/ 	.word	0x000000a0


	//----- nvinfo : EIATTR_MIN_STACK_SIZE
	.align		4
.L_140:
        /*030c*/ 	.byte	0x04, 0x12
        /*030e*/ 	.short	(.L_142 - .L_141)
	.align		4
.L_141:
        /*0310*/ 	.word	index@(_ZN5flash16flash_fwd_kernelI23Flash_fwd_kernel_traitsILi96ELi128ELi64ELi4ELb0ELb0EN7cutlass10bfloat16_tE19Flash_kernel_traitsILi96ELi128ELi64ELi4ES3_EELb1ELb0ELb0ELb0ELb1ELb1ELb0ELb0EEEvNS_16Flash_fwd_paramsE)
        /*0314*/ 	.word	0x00000000


	//----- nvinfo : EIATTR_MIN_STACK_SIZE
	.align		4
.L_142:
        /*0318*/ 	.byte	0x04, 0x12
        /*031a*/ 	.short	(.L_144 - .L_143)
	.align		4
.L_143:
        /*031c*/ 	.word	index@(_ZN5flash16flash_fwd_kernelI23Flash_fwd_kernel_traitsILi96ELi128ELi64ELi4ELb0ELb0EN7cutlass10bfloat16_tE19Flash_kernel_traitsILi96ELi128ELi64ELi4ES3_EELb0ELb0ELb0ELb0ELb1ELb1ELb1ELb0EEEvNS_16Flash_fwd_paramsE)
        /*0320*/ 	.word	0x00000038


	//----- nvinfo : EIATTR_MIN_STACK_SIZE
	.align		4
.L_144:
        /*0324*/ 	.byte	0x04, 0x12
        /*0326*/ 	.short	(.L_146 - .L_145)
	.align		4
.L_145:
        /*0328*/ 	.word	index@(_ZN5flash16flash_fwd_kernelI23Flash_fwd_kernel_traitsILi96ELi128ELi64ELi4ELb0ELb0EN7cutlass10bfloat16_tE19Flash_kernel_traitsILi96ELi128ELi64ELi4ES3_EELb1ELb0ELb0ELb1ELb0ELb0ELb0ELb0EEEvNS_16Flash_fwd_paramsE)
        /*032c*/ 	.word	0x00000068


	//----- nvinfo : EIATTR_MIN_STACK_SIZE
	.align		4
.L_146:
        /*0330*/ 	.byte	0x04, 0x12
        /*0332*/ 	.short	(.L_148 - .L_147)
	.align		4
.L_147:
        /*0334*/ 	.word	index@(_ZN5flash16flash_fwd_kernelI23Flash_fwd_kernel_traitsILi96ELi128ELi64ELi4ELb0ELb0EN7cutlass10bfloat16_tE19Flash_kernel_traitsILi96ELi128ELi64ELi4ES3_EELb1ELb0ELb0ELb0ELb0ELb0ELb0ELb1EEEvNS_16Flash_fwd_paramsE)
        /*0338*/ 	.word	0x00000110


	//----- nvinfo : EIATTR_MIN_STACK_SIZE
	.align		4
.L_148:
        /*033c*/ 	.byte	0x04, 0x12
        /*033e*/ 	.short	(.L_150 - .L_149)
	.align		4
.L_149:
        /*0340*/ 	.word	index@(_ZN5flash16flash_fwd_kernelI23Flash_fwd_kernel_traitsILi96ELi128ELi64ELi4ELb0ELb0EN7cutlass10bfloat16_tE19Flash_kernel_traitsILi96ELi128ELi64ELi4ES3_EELb0ELb0ELb0ELb0ELb0ELb0ELb1ELb0EEEvNS_16Flash_fwd_paramsE)
        /*0344*/ 	.word	0x00000068


	//----- nvinfo : EIATTR_MIN_STACK_SIZE
	.align		4
.L_150:
        /*0348*/ 	.byte	0x04, 0x12
        /*034a*/ 	.short	(.L_152 - .L_151)
	.align		4
.L_151:
        /*034c*/ 	.word	index@(_ZN5flash16flash_fwd_kernelI23Flash_fwd_kernel_traitsILi96ELi128ELi64ELi4ELb0ELb0EN7cutlass10bfloat16_tE19Flash_kernel_traitsILi96ELi128ELi64ELi4ES3_EELb1ELb0ELb0ELb1ELb0ELb0ELb0ELb1EEEvNS_16Flash_fwd_paramsE)
        /*0350*/ 	.word	0x00000130


	//----- nvinfo : EIATTR_MIN_STACK_SIZE
	.align		4
.L_152:
        /*0354*/ 	.byte	0x04, 0x12
        /*0356*/ 	.short	(.L_154 - .L_153)
	.align		4
.L_153:
        /*0358*/ 	.word	index@(_ZN5flash16flash_fwd_kernelI23Flash_fwd_kernel_traitsILi96ELi128ELi64ELi4ELb0ELb0EN7cutlass10bfloat16_tE19Flash_kernel_traitsILi96ELi128ELi64ELi4ES3_EELb0ELb0ELb0ELb1ELb0ELb0ELb1ELb0EEEvNS_16Flash_fwd_paramsE)
        /*035c*/ 	.word	0x00000070


	//----- nvinfo : EIATTR_MIN_STACK_SIZE
	.align		4
.L_154:
        /*0360*/ 	.byte	0x04, 0x12
        /*0362*/ 	.short	(.L_156 - .L_155)
	.align		4
.L_155:
        /*0364*/ 	.word	index@(_ZN5flash16flash_fwd_kernelI23Flash_fwd_kernel_traitsILi96ELi128ELi64ELi4ELb0ELb0EN7cutlass10bfloat16_tE19Flash_kernel_traitsILi96ELi128ELi64ELi4ES3_EELb1ELb0ELb1ELb0ELb0ELb1ELb0ELb0EEEvNS_16Flash_fwd_paramsE)
        /*0368*/ 	.word	0x000000a8


	//----- nvinfo : EIATTR_MIN_STACK_SIZE
	.align		4
.L_156:
        /*036c*/ 	.byte	0x04, 0x12
        /*036e*/ 	.short	(.L_158 - .L_157)
	.align		4
.L_157:
        /*0370*/ 	.word	index@(_ZN5flash16flash_fwd_kernelI23Flash_fwd_kernel_traitsILi96ELi128ELi64ELi4ELb0ELb0EN7cutlass10bfloat16_tE19Flash_kernel_traitsILi96ELi128ELi64ELi4ES3_EELb0ELb0ELb1ELb0ELb0ELb1ELb1ELb0EEEvNS_16Flash_fwd_paramsE)
        /*0374*/ 	.word	0x00000058


	//----- nvinfo : EIATTR_MIN_STACK_SIZE
	.align		4
.L_158:
        /*0378*/ 	.byte	0x04, 0x12
        /*037a*/ 	.short	(.L_160 - .L_159)
	.align		4
.L_159:
        /*037c*/ 	.word	index@(_ZN5flash16flash_fwd_kernelI23Flash_fwd_kernel_traitsILi96ELi128ELi64ELi4ELb0ELb0EN7cutlass10bfloat16_tE19Flash_kernel_traitsILi96ELi128ELi64ELi4ES3_EELb1ELb0ELb1ELb1ELb0ELb0ELb0ELb0EEEvNS_16Flash_fwd_paramsE)
        /*0380*/ 	.word	0x000000e8


	//----- nvinfo : EIATTR_MIN_STACK_SIZE
	.align		4
.L_160:
        /*0384*/ 	.byte	0x04, 0x12
        /*0386*/ 	.short	(.L_162 - .L_161)
	.align		4
.L_161:
        /*0388*/ 	.word	index@(_ZN5flash16flash_fwd_kernelI23Flash_fwd_kernel_traitsILi96ELi128ELi64ELi4ELb0ELb0EN7cutlass10bfloat16_tE19Flash_kernel_traitsILi96ELi128ELi64ELi4ES3_EELb1ELb0ELb1ELb0ELb0ELb0ELb0ELb1EEEvNS_16Flash_fwd_paramsE)
        /*038c*/ 	.word	0x00000298


	//----- nvinfo : EIATTR_MIN_STACK_SIZE
	.align		4
.L_162:
        /*0390*/ 	.byte	0x04, 0x12
        /*0392*/ 	.short	(.L_164 - .L_163)
	.align		4
.L_163:
        /*0394*/ 	.word	index@(_ZN5flash16flash_fwd_kernelI23Flash_fwd_kernel_traitsILi96ELi128ELi64ELi4ELb0ELb0EN7cutlass10bfloat16_tE19Flash_kernel_traitsILi96ELi128ELi64ELi4ES3_EELb0ELb0ELb1ELb0ELb0ELb0ELb1ELb0EEEvNS_16Flash_fwd_paramsE)
        /*0398*/ 	.word	0x00000068


	//----- nvinfo : EIATTR_MIN_STACK_SIZE
	.align		4
.L_164:
        /*039c*/ 	.byte	0x04, 0x12
        /*039e*/ 	.short	(.L_166 - .L_165)
	.align		4
.L_165:
        /*03a0*/ 	.word	index@(_ZN5flash16flash_fwd_kernelI23Flash_fwd_kernel_traitsILi96ELi128ELi64ELi4ELb0ELb0EN7cutlass10bfloat16_tE19Flash_kernel_traitsILi96ELi128ELi64ELi4ES3_EELb1ELb0ELb1ELb1ELb0ELb0ELb0ELb1EEEvNS_16Flash_fwd_paramsE)
        /*03a4*/ 	.word	0x000002b8


	//----- nvinfo : EIATTR_MIN_STACK_SIZE
	.align		4
.L_166:
        /*03a8*/ 	.byte	0x04, 0x12
        /*03aa*/ 	.short	(.L_168 - .L_167)
	.align		4
.L_167:
        /*03ac*/ 	.word	index@(_ZN5flash16flash_fwd_kernelI23Flash_fwd_kernel_traitsILi96ELi128ELi64ELi4ELb0ELb0EN7cutlass10bfloat16_tE19Flash_kernel_traitsILi96ELi128ELi64ELi4ES3_EELb0ELb0ELb1ELb1ELb0ELb0ELb1ELb0EEEvNS_16Flash_fwd_paramsE)
        /*03b0*/ 	.word	0x00000080
.L_168:


//--------------------- .nv.info._ZN5flash16flash_fwd_kernelI23Flash_fwd_kernel_traitsILi96ELi128ELi64ELi4ELb0ELb0EN7cutlass10bfloat16_tE19Flash_kernel_traitsILi96ELi128ELi64ELi4ES3_EELb0ELb0ELb0ELb0ELb0ELb1ELb0ELb0EEEvNS_16Flash_fwd_paramsE --------------------------
	.section	.nv.info._ZN5flash16flash_fwd_kernelI23Flash_fwd_kernel_traitsILi96ELi128ELi64ELi4ELb0ELb0EN7cutlass10bfloat16_tE19Flash_kernel_traitsILi96ELi128ELi64ELi4ES3_EELb0ELb0ELb0ELb0ELb0ELb1ELb0ELb0EEEvNS_16Flash_fwd_paramsE,"",@"SHT_CUDA_INFO"
	.sectionflags	@""
	.align	4


	//----- nvinfo : EIATTR_CUDA_API_VERSION
	.align		4
        /*0000*/ 	.byte	0x04, 0x37
        /*0002*/ 	.short	(.L_170 - .L_169)
.L_169:
        /*0004*/ 	.word	0x00000082


	//----- nvinfo : EIATTR_SW2861232_WAR
	.align		4
.L_170:
        /*0008*/ 	.byte	0x01, 0x35
	.zero		2


	//----- nvinfo : EIATTR_PARAM_CBANK
	.align		4
        /*000c*/ 	.byte	0x04, 0x0a
        /*000e*/ 	.short	(.L_172 - .L_171)
	.align		4
.L_171:
        /*0010*/ 	.word	index@(.nv.constant0._ZN5flash16flash_fwd_kernelI23Flash_fwd_kernel_traitsILi96ELi128ELi64ELi4ELb0ELb0EN7cutlass10bfloat16_tE19Flash_kernel_traitsILi96ELi128ELi64ELi4ES3_EELb0ELb0ELb0ELb0ELb0ELb1ELb0ELb0EEEvNS_16Flash_fwd_paramsE)
        /*0014*/ 	.short	0x0160
        /*0016*/ 	.short	0x01d0


	//----- nvinfo : EIATTR_CBANK_PARAM_SIZE
	.align		4
.L_172:
        /*0018*/ 	.byte	0x03, 0x19
        /*001a*/ 	.short	0x01d0


	//----- nvinfo : EIATTR_KPARAM_INFO
	.align		4
        /*001c*/ 	.byte	0x04, 0x17
        /*001e*/ 	.short	(.L_174 - .L_173)
.L_173:
        /*0020*/ 	.word	0x00000000
        /*0024*/ 	.short	0x0000
        /*0026*/ 	.short	0x0000
        /*0028*/ 	.byte	0x00, 0xf0, 0x41, 0x07


	//----- nvinfo : EIATTR_MAXREG_COUNT
	.align		4
.L_174:
        /*002c*/ 	.byte	0x03, 0x1b
        /*002e*/ 	.short	0x00ff


	//----- nvinfo : EIATTR_NUM_BARRIERS
	.align		4
        /*0030*/ 	.byte	0x02, 0x4c
        /*0032*/ 	.byte	0x01
	.zero		1


	//----- nvinfo : EIATTR_ANNOTATIONS
	.align		4
        /*0034*/ 	.byte	0x04, 0x55
        /*0036*/ 	.short	(.L_176 - .L_175)


	//   ....[0]....
.L_175:
        /*0038*/ 	.word	0x00000001
        /*003c*/ 	.byte	0xc0, 0x08, 0x00, 0x00, 0x01, 0x00, 0x00, 0x00, 0x90, 0x09, 0x00, 0x00, 0x01, 0x00, 0x00, 0x00
        /*004c*/ 	.byte	0x30, 0x0a, 0x00, 0x00, 0x01, 0x00, 0x00, 0x00, 0x00, 0x17, 0x00, 0x00, 0x01, 0x00, 0x00, 0x00
        /*005c*/ 	.byte	0x40, 0x72, 0x00, 0x00, 0x01, 0x00, 0x00, 0x00, 0x60, 0x8a, 0x00, 0x00, 0x01, 0x00, 0x00, 0x00
        /*006c*/ 	.byte	0x80, 0x8b, 0x00, 0x00, 0x01, 0x00, 0x00, 0x00, 0xa0, 0x8c, 0x00, 0x00


	//----- nvinfo : EIATTR_MERCURY_ISA_VERSION
	.align		4
.L_176:
        /*0078*/ 	.byte	0x03, 0x5f
        /*007a*/ 	.short	0x0000


	//----- nvinfo : EIATTR_COOP_GROUP_MASK_REGIDS
	.align		4
        /*007c*/ 	.byte	0x04, 0x29
        /*007e*/ 	.short	(.L_178 - .L_177)


	//   ....[0]....
.L_177:
        /*0080*/ 	.word	0xffffffff


	//   ....[1]....
        /*0084*/ 	.word	0xffffffff


	//   ....[2]....
        /*0088*/ 	.word	0xffffffff


	//   ....[3]....
        /*008c*/ 	.word	0xffffffff


	//   ....[4]....
        /*0090*/ 	.word	0xffffffff


	//   ....[5]....
        /*0094*/ 	.word	0xffffffff


	//   ....[6]....
        /*0098*/ 	.word	0xffffffff


	//   ....[7]....
        /*009c*/ 	.word	0xffffffff


	//   ....[8]....
        /*00a0*/ 	.word	0xffffffff


	//   ....[9]....
        /*00a4*/ 	.word	0xffffffff


	//   ....[10]....
        /*00a8*/ 	.word	0xffffffff


	//   ....[11]....
        /*00ac*/ 	.word	0xffffffff


	//   ....[12]....
        /*00b0*/ 	.word	0xffffffff


	//   ....[13]....
        /*00b4*/ 	.word	0xffffffff


	//   ....[14]....
        /*00b8*/ 	.word	0xffffffff


	//   ....[15]....
        /*00bc*/ 	.word	0xffffffff


	//   ....[16]....
        /*00c0*/ 	.word	0xffffffff


	//   ....[17]....
        /*00c4*/ 	.word	0xffffffff


	//   ....[18]....
        /*00c8*/ 	.word	0xffffffff


	//   ....[19]....
        /*00cc*/ 	.word	0xffffffff


	//   ....[20]....
        /*00d0*/ 	.word	0xffffffff


	//   ....[21]....
        /*00d4*/ 	.word	0xffffffff


	//   ....[22]....
        /*00d8*/ 	.word	0xffffffff


	//   ....[23]....
        /*00dc*/ 	.word	0xffffffff


	//----- nvinfo : EIATTR_COOP_GROUP_INSTR_OFFSETS
	.align		4
.L_178:
        /*00e0*/ 	.byte	0x04, 0x28
        /*00e2*/ 	.short	(.L_180 - .L_179)


	//   ....[0]....
.L_179:
        /*00e4*/ 	.word	0x00002820


	//   ....[1]....
        /*00e8*/ 	.word	0x00002910


	//   ....[2]....
        /*00ec*/ 	.word	0x00002940


	//   ....[3]....
        /*00f0*/ 	.word	0x00002a10


	//   ....[4]....
        /*00f4*/ 	.word	0x00002a40


	//   ....[5]....
        /*00f8*/ 	.word	0x00002b30


	//   ....[6]....
        /*00fc*/ 	.word	0x00002b60


	//   ....[7]....
        /*0100*/ 	.word	0x00002cd0


	//   ....[8]....
        /*0104*/ 	.word	0x00005250


	//   ....[9]....
        /*0108*/ 	.word	0x000053e0


	//   ....[10]....
        /*010c*/ 	.word	0x00005420


	//   ....[11]....
        /*0110*/ 	.word	0x00005440


	//   ....[12]....
        /*0114*/ 	.word	0x00005450


	//   ....[13]....
        /*0118*/ 	.word	0x00005490


	//   ....[14]....
        /*011c*/ 	.word	0x000054d0


	//   ....[15]....
        /*0120*/ 	.word	0x00005500


	//   ....[16]....
        /*0124*/ 	.word	0x00007270


	//   ....[17]....
        /*0128*/ 	.word	0x00007280


	//   ....[18]....
        /*012c*/ 	.word	0x00007290


	//   ....[19]....
        /*0130*/ 	.word	0x000072a0


	//   ....[20]....
        /*0134*/ 	.word	0x000072e0


	//   ....[21]....
        /*0138*/ 	.word	0x00007300


	//   ....[22]....
        /*013c*/ 	.word	0x00007320


	//   ....[23]....
        /*0140*/ 	.word	0x00007340


	//----- nvinfo : EIATTR_EXIT_INSTR_OFFSETS
	.align		4
.L_180:
        /*0144*/ 	.byte	0x04, 0x1c
        /*0146*/ 	.short	(.L_182 - .L_181)


	//   ....[0]....
.L_181:
        /*0148*/ 	.word	0x000002f0


	//   ....[1]....
        /*014c*/ 	.word	0x00008cc0


	//   ....[2]....
        /*0150*/ 	.word	0x00008da0


	//   ....[3]....
        /*0154*/ 	.word	0x000096c0


	//   ....[4]....
        /*0158*/ 	.word	0x00009740


	//----- nvinfo : EIATTR_CTAIDZ_USED
	.align		4
.L_182:
        /*015c*/ 	.byte	0x01, 0x04
	.zero		2


	//----- nvinfo : EIATTR_CRS_STACK_SIZE
	.align		4
        /*0160*/ 	.byte	0x04, 0x1e
        /*0162*/ 	.short	(.L_184 - .L_183)
.L_183:
        /*0164*/ 	.word	0x00000000
.L_184:


//--------------------- .nv.info._ZN5flash16flash_fwd_kernelI23Flash_fwd_kernel_traitsILi96ELi128ELi64ELi4ELb0ELb0EN7cutlass10bfloat16_tE19Flash_kernel_traitsILi96ELi128ELi64ELi4ES3_EELb0ELb0ELb0ELb0ELb1ELb1ELb0ELb0EEEvNS_16Flash_fwd_paramsE --------------------------
	.section	.nv.info._ZN5flash16flash_fwd_kernelI23Flash_fwd_kernel_traitsILi96ELi128ELi64ELi4ELb0ELb0EN7cutlass10bfloat16_tE19Flash_kernel_traitsILi96ELi128ELi64ELi4ES3_EELb0ELb0ELb0ELb0ELb1ELb1ELb0ELb0EEEvNS_16Flash_fwd_paramsE,"",@"SHT_CUDA_INFO"
	.sectionflags	@""
	.align	4


	//----- nvinfo : EIATTR_CUDA_API_VERSION
	.align		4
        /*0000*/ 	.byte	0x04, 0x37
        /*0002*/ 	.short	(.L_186 - .L_185)
.L_185:
        /*0004*/ 	.word	0x00000082


	//----- nvinfo : EIATTR_SW2861232_WAR
	.align		4
.L_186:
        /*0008*/ 	.byte	0x01, 0x35
	.zero		2


	//----- nvinfo : EIATTR_PARAM_CBANK
	.align		4
        /*000c*/ 	.byte	0x04, 0x0a
        /*000e*/ 	.short	(.L_188 - .L_187)
	.align		4
.L_187:
        /*0010*/ 	.word	index@(.nv.constant0._ZN5flash16flash_fwd_kernelI23Flash_fwd_kernel_traitsILi96ELi128ELi64ELi4ELb0ELb0EN7cutlass10bfloat16_tE19Flash_kernel_traitsILi96ELi128ELi64ELi4ES3_EELb0ELb0ELb0ELb0ELb1ELb1ELb0ELb0EEEvNS_16Flash_fwd_paramsE)
        /*0014*/ 	.short	0x0160
        /*0016*/ 	.short	0x01d0


	//----- nvinfo : EIATTR_CBANK_PARAM_SIZE
	.align		4
.L_188:
        /*0018*/ 	.byte	0x03, 0x19
        /*001a*/ 	.short	0x01d0


	//----- nvinfo : EIATTR_KPARAM_INFO
	.align		4
        /*001c*/ 	.byte	0x04, 0x17
        /*001e*/ 	.short	(.L_190 - .L_189)
.L_189:
        /*0020*/ 	.word	0x00000000
        /*0024*/ 	.short	0x0000
        /*0026*/ 	.short	0x0000
        /*0028*/ 	.byte	0x00, 0xf0, 0x41, 0x07


	//----- nvinfo : EIATTR_MAXREG_COUNT
	.align		4
.L_190:
        /*002c*/ 	.byte	0x03, 0x1b
        /*002e*/ 	.short	0x00ff


	//----- nvinfo : EIATTR_NUM_BARRIERS
	.align		4
        /*0030*/ 	.byte	0x02, 0x4c
        /*0032*/ 	.byte	0x01
	.zero		1


	//----- nvinfo : EIATTR_MERCURY_ISA_VERSION
	.align		4
        /*0034*/ 	.byte	0x03, 0x5f
        /*0036*/ 	.short	0x0000


	//----- nvinfo : EIATTR_COOP_GROUP_MASK_REGIDS
	.align		4
        /*0038*/ 	.byte	0x04, 0x29
        /*003a*/ 	.short	(.L_192 - .L_191)


	//   ....[0]....
.L_191:
        /*003c*/ 	.word	0xffffffff


	//   ....[1]....
        /*0040*/ 	.word	0xffffffff


	//   ....[2]....
        /*0044*/ 	.word	0xffffffff


	//   ....[3]....
        /*0048*/ 	.word	0xffffffff


	//   ....[4]....
        /*004c*/ 	.word	0xffffffff


	//   ....[5]....
        /*0050*/ 	.word	0xffffffff


	//   ....[6]....
        /*0054*/ 	.word	0xffffffff


	//   ....[7]....
        /*0058*/ 	.word	0xffffffff


	//   ....[8]....
        /*005c*/ 	.word	0xffffffff


	//   ....[9]....
        /*0060*/ 	.word	0xffffffff


	//   ....[10]....
        /*0064*/ 	.word	0xffffffff


	//   ....[11]....
        /*0068*/ 	.word	0xffffffff


	//   ....[12]....
        /*006c*/ 	.word	0xffffffff


	//   ....[13]....
        /*0070*/ 	.word	0xffffffff


	//   ....[14]....
        /*0074*/ 	.word	0xffffffff


	//   ....[15]....
        /*0078*/ 	.word	0xffffffff


	//   ....[16]....
        /*007c*/ 	.word	0xffffffff


	//   ....[17]....
        /*0080*/ 	.word	0xffffffff


	//   ....[18]....
        /*0084*/ 	.word	0xffffffff


	//   ....[19]....
        /*0088*/ 	.word	0xffffffff


	//   ....[20]....
        /*008c*/ 	.word	0xffffffff


	//   ....[21]....
        /*0090*/ 	.word	0xffffffff


	//   ....[22]....
        /*0094*/ 	.word	0xffffffff


	//   ....[23]....
        /*0098*/ 	.word	0xffffffff


	//----- nvinfo : EIATTR_COOP_GROUP_INSTR_OFFSETS
	.align		4
.L_192:
        /*009c*/ 	.byte	0x04, 0x28
        /*009e*/ 	.short	(.L_194 - .L_193)


	//   ....[0]....
.L_193:
        /*00a0*/ 	.word	0x00001b50


	//   ....[1]....
        /*00a4*/ 	.word	0x00001c30


	//   ....[2]....
        /*00a8*/ 	.word	0x00001c60


	//   ....[3]....
        /*00ac*/ 	.word	0x00001d40


	//   ....[4]....
        /*00b0*/ 	.word	0x00001de0


	//   ....[5]....
        /*00b4*/ 	.word	0x00001e80


	//   ....[6]....
        /*00b8*/ 	.word	0x00001f50


	//   ....[7]....
        /*00bc*/ 	.word	0x00001ff0


	//   ....[8]....
        /*00c0*/ 	.word	0x00004380


	//   ....[9]....
        /*00c4*/ 	.word	0x000043e0


	//   ....[10]....
        /*00c8*/ 	.word	0x00004430


	//   ....[11]....
        /*00cc*/ 	.word	0x00004440


	//   ....[12]....
        /*00d0*/ 	.word	0x00004460


	//   ....[13]....
        /*00d4*/ 	.word	0x00004490


	//   ....[14]....
        /*00d8*/ 	.word	0x000044b0


	//   ....[15]....
        /*00dc*/ 	.word	0x000044d0


	//   ....[16]....
        /*00e0*/ 	.word	0x00006250


	//   ....[17]....
        /*00e4*/ 	.word	0x00006290


	//   ....[18]....
        /*00e8*/ 	.word	0x000062d0


	//   ....[19]....
        /*00ec*/ 	.word	0x000062e0


	//   ....[20]....
        /*00f0*/ 	.word	0x00006340


	//   ....[21]....
        /*00f4*/ 	.word	0x00006360


	//   ....[22]....
        /*00f8*/ 	.word	0x00006380


	//   ....[23]....
        /*00fc*/ 	.word	0x000063a0


	//----- nvinfo : EIATTR_EXIT_INSTR_OFFSETS
	.align		4
.L_194:
        /*0100*/ 	.byte	0x04, 0x1c
        /*0102*/ 	.short	(.L_196 - .L_195)


	//   ....[0]....
.L_195:
        /*0104*/ 	.word	0x00000160


	//   ....[1]....
        /*0108*/ 	.word	0x00007b20


	//----- nvinfo : EIATTR_CTAIDZ_USED
	.align		4
.L_196:
        /*010c*/ 	.byte	0x01, 0x04
	.zero		2


	//----- nvinfo : EIATTR_CRS_STACK_SIZE
	.align		4
        /*0110*/ 	.byte	0x04, 0x1e
        /*0112*/ 	.short	(.L_198 - .L_197)
.L_197:
        /*0114*/ 	.word	0x00000000
.L_198:


//--------------------- .nv.info._ZN5flash16flash_fwd_kernelI23Flash_fwd_kernel_traitsILi96ELi128ELi64ELi4ELb0ELb0EN7cutlass10bfloat16_tE19Flash_kernel_traitsILi96ELi128ELi64ELi4ES3_EELb0ELb0ELb0ELb0ELb0ELb0ELb0ELb0EEEvNS_16Flash_fwd_paramsE --------------------------
	.section	.nv.info._ZN5flash16flash_fwd_kernelI23Flash_fwd_kernel_traitsILi96ELi128ELi64ELi4ELb0ELb0EN7cutlass10bfloat16_tE19Flash_kernel_traitsILi96ELi128ELi64ELi4ES3_EELb0ELb0ELb0ELb0ELb0ELb0ELb0ELb0EEEvNS_16Flash_fwd_paramsE,"",@"SHT_CUDA_INFO"
	.sectionflags	@""
	.align	4


	//----- nvinfo : EIATTR_CUDA_API_VERSION
	.align		4
        /*0000*/ 	.byte	0x04, 0x37
        /*0002*/ 	.short	(.L_200 - .L_199)
.L_199:
        /*0004*/ 	.word	0x00000082


	//----- nvinfo : EIATTR_SW2861232_WAR
	.align		4
.L_200:
        /*0008*/ 	.byte	0x01, 0x35
	.zero		2


	//----- nvinfo : EIATTR_PARAM_CBANK
	.align		4
        /*000c*/ 	.byte	0x04, 0x0a
        /*000e*/ 	.short	(.L_202 - .L_201)
	.align		4
.L_201:
        /*0010*/ 	.word	index@(.nv.constant0._ZN5flash16flash_fwd_kernelI23Flash_fwd_kernel_traitsILi96ELi128ELi64ELi4ELb0ELb0EN7cutlass10bfloat16_tE19Flash_kernel_traitsILi96ELi128ELi64ELi4ES3_EELb0ELb0ELb0ELb0ELb0ELb0ELb0ELb0EEEvNS_16Flash_fwd_paramsE)
        /*0014*/ 	.short	0x0160
        /*0016*/ 	.short	0x01d0


	//----- nvinfo : EIATTR_CBANK_PARAM_SIZE
	.align		4
.L_202:
        /*0018*/ 	.byte	0x03, 0x19
        /*001a*/ 	.short	0x01d0


	//----- nvinfo : EIATTR_KPARAM_INFO
	.align		4
        /*001c*/ 	.byte	0x04, 0x17
        /*001e*/ 	.short	(.L_204 - .L_203)
.L_203:
        /*0020*/ 	.word	0x00000000
        /*0024*/ 	.short	0x0000
        /*0026*/ 	.short	0x0000
        /*0028*/ 	.byte	0x00, 0xf0, 0x41, 0x07


	//----- nvinfo : EIATTR_MAXREG_COUNT
	.align		4
.L_204:
        /*002c*/ 	.byte	0x03, 0x1b
        /*002e*/ 	.short	0x00ff


	//----- nvinfo : EIATTR_NUM_BARRIERS
	.align		4
        /*0030*/ 	.byte	0x02, 0x4c
        /*0032*/ 	.byte	0x01
	.zero		1


	//----- nvinfo : EIATTR_ANNOTATIONS
	.align		4
        /*0034*/ 	.byte	0x04, 0x55
        /*0036*/ 	.short	(.L_206 - .L_205)


	//   ....[0]....
.L_205:
        /*0038*/ 	.word	0x00000001
        /*003c*/ 	.byte	0x60, 0x0b, 0x00, 0x00, 0x01, 0x00, 0x00, 0x00, 0x40, 0x0e, 0x00, 0x00, 0x01, 0x00, 0x00, 0x00
        /*004c*/ 	.byte	0xb0, 0x10, 0x00, 0x00, 0x01, 0x00, 0x00, 0x00, 0x40, 0x13, 0x00, 0x00, 0x01, 0x00, 0x00, 0x00
        /*005c*/ 	.byte	0xf0, 0x84, 0x00, 0x00, 0x01, 0x00, 0x00, 0x00, 0x40, 0x9d, 0x00, 0x00, 0x01, 0x00, 0x00, 0x00
        /*006c*/ 	.byte	0x90, 0x9e, 0x00, 0x00, 0x01, 0x00, 0x00, 0x00, 0xe0, 0x9f, 0x00, 0x00


	//----- nvinfo : EIATTR_MERCURY_ISA_VERSION
	.align		4
.L_206:
        /*0078*/ 	.byte	0x03, 0x5f
        /*007a*/ 	.short	0x0000


	//----- nvinfo : EIATTR_COOP_GROUP_MASK_REGIDS
	.align		4
        /*007c*/ 	.byte	0x04, 0x29
        /*007e*/ 	.short	(.L_208 - .L_207)


	//   ....[0]....
.L_207:
        /*0080*/ 	.word	0xffffffff


	//   ....[1]....
        /*0084*/ 	.word	0xffffffff


	//   ....[2]....
        /*0088*/ 	.word	0xffffffff


	//   ....[3]....
        /*008c*/ 	.word	0xffffffff


	//   ....[4]....
        /*0090*/ 	.word	0xffffffff


	//   ....[5]....
        /*0094*/ 	.word	0xffffffff


	//   ....[6]....
        /*0098*/ 	.word	0xffffffff


	//   ....[7]....
        /*009c*/ 	.word	0xffffffff


	//   ....[8]....
        /*00a0*/ 	.word	0xffffffff


	//   ....[9]....
        /*00a4*/ 	.word	0xffffffff


	//   ....[10]....
        /*00a8*/ 	.word	0xffffffff


	//   ....[11]....
        /*00ac*/ 	.word	0xffffffff


	//   ....[12]....
        /*00b0*/ 	.word	0xffffffff


	//   ....[13]....
        /*00b4*/ 	.word	0xffffffff


	//   ....[14]....
        /*00b8*/ 	.word	0xffffffff


	//   ....[15]....
        /*00bc*/ 	.word	0xffffffff


	//   ....[16]....
        /*00c0*/ 	.word	0xffffffff


	//   ....[17]....
        /*00c4*/ 	.word	0xffffffff


	//   ....[18]....
        /*00c8*/ 	.word	0xffffffff


	//   ....[19]....
        /*00cc*/ 	.word	0xffffffff


	//   ....[20]....
        /*00d0*/ 	.word	0xffffffff


	//   ....[21]....
        /*00d4*/ 	.word	0xffffffff


	//   ....[22]....
        /*00d8*/ 	.word	0xffffffff


	//   ....[23]....
        /*00dc*/ 	.word	0xffffffff


	//----- nvinfo : EIATTR_COOP_GROUP_INSTR_OFFSETS
	.align		4
.L_208:
        /*00e0*/ 	.byte	0x04, 0x28
        /*00e2*/ 	.short	(.L_210 - .L_209)


	//   ....[0]....
.L_209:
        /*00e4*/ 	.word	0x00003680


	//   ....[1]....
        /*00e8*/ 	.word	0x00003770


	//   ....[2]....
        /*00ec*/ 	.word	0x000037a0


	//   ....[3]....
        /*00f0*/ 	.word	0x00003870


	//   ....[4]....
        /*00f4*/ 	.word	0x000038a0


	//   ....[5]....
        /*00f8*/ 	.word	0x00003980


	//   ....[6]....
        /*00fc*/ 	.word	0x000039b0


	//   ....[7]....
        /*0100*/ 	.word	0x00003ad0


	//   ....[8]....
        /*0104*/ 	.word	0x00006500


	//   ....[9]....
        /*0108*/ 	.word	0x00006690


	//   ....[10]....
        /*010c*/ 	.word	0x000066d0


	//   ....[11]....
        /*0110*/ 	.word	0x000066f0


	//   ....[12]....
        /*0114*/ 	.word	0x00006700


	//   ....[13]....
        /*0118*/ 	.word	0x00006740


	//   ....[14]....
        /*011c*/ 	.word	0x00006780


	//   ....[15]....
        /*0120*/ 	.word	0x000067b0


	//   ....[16]....
        /*0124*/ 	.word	0x00008520


	//   ....[17]....
        /*0128*/ 	.word	0x00008530


	//   ....[18]....
        /*012c*/ 	.word	0x00008540


	//   ....[19]....
        /*0130*/ 	.word	0x00008550


	//   ....[20]....
        /*0134*/ 	.word	0x00008590


	//   ....[21]....
        /*0138*/ 	.word	0x000085b0


	//   ....[22]....
        /*013c*/ 	.word	0x000085d0


	//   ....[23]....
        /*0140*/ 	.word	0x000085f0


	//----- nvinfo : EIATTR_EXIT_INSTR_OFFSETS
	.align		4
.L_210:
        /*0144*/ 	.byte	0x04, 0x1c
        /*0146*/ 	.short	(.L_212 - .L_211)


	//   ....[0]....
.L_211:
        /*0148*/ 	.word	0x000002f0


	//   ....[1]....
        /*014c*/ 	.word	0x0000a000


	//   ....[2]....
        /*0150*/ 	.word	0x0000a100


	//   ....[3]....
        /*0154*/ 	.word	0x0000a120


	//   ....[4]....
        /*0158*/ 	.word	0x0000ab20


	//   ....[5]....
        /*015c*/ 	.word	0x0000aba0


	//----- nvinfo : EIATTR_CTAIDZ_USED
	.align		4
.L_212:
        /*0160*/ 	.byte	0x01, 0x04
	.zero		2


	//----- nvinfo : EIATTR_CRS_STACK_SIZE
	.align		4
        /*0164*/ 	.byte	0x04, 0x1e
        /*0166*/ 	.short	(.L_214 - .L_213)
.L_213:
        /*0168*/ 	.word	0x00000000
.L_214:


//--------------------- .nv.info._ZN5flash16flash_fwd_kernelI23Flash_fwd_kernel_traitsILi96ELi128ELi64ELi4ELb0ELb0EN7cutlass10bfloat16_tE19Flash_kernel_traitsILi96ELi128ELi64ELi4ES3_EELb0ELb0ELb0ELb1ELb0ELb0ELb0ELb0EEEvNS_16Flash_fwd_paramsE --------------------------
	.section	.nv.info._ZN5flash16flash_fwd_kernelI23Flash_fwd_kernel_traitsILi96ELi128ELi64ELi4ELb0ELb0EN7cutlass10bfloat16_tE19Flash_kernel_traitsILi96ELi128ELi64ELi4ES3_EELb0ELb0ELb0ELb1ELb0ELb0ELb0ELb0EEEvNS_16Flash_fwd_paramsE,"",@"SHT_CUDA_INFO"
	.sectionflags	@""
	.align	4


	//----- nvinfo : EIATTR_CUDA_API_VERSION
	.align		4
        /*0000*/ 	.byte	0x04, 0x37
        /*0002*/ 	.short	(.L_216 - .L_215)
.L_215:
        /*0004*/ 	.word	0x00000082


	//----- nvinfo : EIATTR_SW2861232_WAR
	.align		4
.L_216:
        /*0008*/ 	.byte	0x01, 0x35
	.zero		2


	//----- nvinfo : EIATTR_PARAM_CBANK
	.align		4
        /*000c*/ 	.byte	0x04, 0x0a
        /*000e*/ 	.short	(.L_218 - .L_217)
	.align		4
.L_217:
        /*0010*/ 	.word	index@(.nv.constant0._ZN5flash16flash_fwd_kernelI23Flash_fwd_kernel_traitsILi96ELi128ELi64ELi4ELb0ELb0EN7cutlass10bfloat16_tE19Flash_kernel_traitsILi96ELi128ELi64ELi4ES3_EELb0ELb0ELb0ELb1ELb0ELb0ELb0ELb0EEEvNS_16Flash_fwd_paramsE)
        /*0014*/ 	.short	0x0160
        /*0016*/ 	.short	0x01d0


	//----- nvinfo : EIATTR_CBANK_PARAM_SIZE
	.align		4
.L_218:
        /*0018*/ 	.byte	0x03, 0x19
        /*001a*/ 	.short	0x01d0


	//----- nvinfo : EIATTR_KPARAM_INFO
	.align		4
        /*001c*/ 	.byte	0x04, 0x17
        /*001e*/ 	.short	(.L_220 - .L_219)
.L_219:
        /*0020*/ 	.word	0x00000000
        /*0024*/ 	.short	0x0000
        /*0026*/ 	.short	0x0000
        /*0028*/ 	.byte	0x00, 0xf0, 0x41, 0x07


	//----- nvinfo : EIATTR_MAXREG_COUNT
	.align		4
.L_220:
        /*002c*/ 	.byte	0x03, 0x1b
        /*002e*/ 	.short	0x00ff


	//----- nvinfo : EIATTR_NUM_BARRIERS
	.align		4
        /*0030*/ 	.byte	0x02, 0x4c
        /*0032*/ 	.byte	0x01
	.zero		1


	//----- nvinfo : EIATTR_ANNOTATIONS
	.align		4
        /*0034*/ 	.byte	0x04, 0x55
        /*0036*/ 	.short	(.L_222 - .L_221)


	//   ....[0]....
.L_221:
        /*0038*/ 	.word	0x00000001
        /*003c*/ 	.byte	0xc0, 0x07, 0x00, 0x00, 0x01, 0x00, 0x00, 0x00, 0x80, 0x09, 0x00, 0x00, 0x01, 0x00, 0x00, 0x00
        /*004c*/ 	.byte	0x00, 0x0a, 0x00, 0x00, 0x01, 0x00, 0x00, 0x00, 0x30, 0x0e, 0x00, 0x00, 0x01, 0x00, 0x00, 0x00
        /*005c*/ 	.byte	0xa0, 0x10, 0x00, 0x00, 0x01, 0x00, 0x00, 0x00, 0x30, 0x13, 0x00, 0x00, 0x01, 0x00, 0x00, 0x00
        /*006c*/ 	.byte	0x40, 0x25, 0x00, 0x00, 0x01, 0x00, 0x00, 0x00, 0x00, 0x38, 0x00, 0x00, 0x01, 0x00, 0x00, 0x00
        /*007c*/ 	.byte	0xa0, 0x66, 0x00, 0x00, 0x01, 0x00, 0x00, 0x00, 0xf0, 0x66, 0x00, 0x00, 0x01, 0x00, 0x00, 0x00
        /*008c*/ 	.byte	0x50, 0xa6, 0x00, 0x00, 0x01, 0x00, 0x00, 0x00, 0xc0, 0xba, 0x00, 0x00, 0x01, 0x00, 0x00, 0x00
        /*009c*/ 	.byte	0xd0, 0xba, 0x00, 0x00, 0x01, 0x00, 0x00, 0x00, 0xf0, 0xbc, 0x00, 0x00, 0x01, 0x00, 0x00, 0x00
        /*00ac*/ 	.byte	0x00, 0xbd, 0x00, 0x00, 0x01, 0x00, 0x00, 0x00, 0x90, 0xbe, 0x00, 0x00, 0x01, 0x00, 0x00, 0x00
        /*00bc*/ 	.byte	0xe0, 0xbf, 0x00, 0x00, 0x01, 0x00, 0x00, 0x00, 0x30, 0xc1, 0x00, 0x00


	//----- nvinfo : EIATTR_MERCURY_ISA_VERSION
	.align		4
.L_222:
        /*00c8*/ 	.byte	0x03, 0x5f
        /*00ca*/ 	.short	0x0000


	//----- nvinfo : EIATTR_COOP_GROUP_MASK_REGIDS
	.align		4
        /*00cc*/ 	.byte	0x04, 0x29
        /*00ce*/ 	.short	(.L_224 - .L_223)


	//   ....[0]....
.L_223:
        /*00d0*/ 	.word	0xffffffff


	//   ....[1]....
        /*00d4*/ 	.word	0xffffffff


	//   ....[2]....
        /*00d8*/ 	.word	0xffffffff


	//   ....[3]....
        /*00dc*/ 	.word	0xffffffff


	//   ....[4]....
        /*00e0*/ 	.word	0xffffffff


	//   ....[5]....
        /*00e4*/ 	.word	0xffffffff


	//   ....[6]....
        /*00e8*/ 	.word	0xffffffff


	//   ....[7]....
        /*00ec*/ 	.word	0xffffffff


	//   ....[8]....
        /*00f0*/ 	.word	0xffffffff


	//   ....[9]....
        /*00f4*/ 	.word	0xffffffff


	//   ....[10]....
        /*00f8*/ 	.word	0xffffffff


	//   ....[11]....
        /*00fc*/ 	.word	0xffffffff


	//   ....[12]....
        /*0100*/ 	.word	0xffffffff


	//   ....[13]....
        /*0104*/ 	.word	0xffffffff


	//   ....[14]....
        /*0108*/ 	.word	0xffffffff


	//   ....[15]....
        /*010c*/ 	.word	0xffffffff


	//   ....[16]....
        /*0110*/ 	.word	0xffffffff


	//   ....[17]....
        /*0114*/ 	.word	0xffffffff


	//   ....[18]....
        /*0118*/ 	.word	0xffffffff


	//   ....[19]....
        /*011c*/ 	.word	0xffffffff


	//   ....[20]....
        /*0120*/ 	.word	0xffffffff


	//   ....[21]....
        /*0124*/ 	.word	0xffffffff


	//   ....[22]....
        /*0128*/ 	.word	0xffffffff


	//   ....[23]....
        /*012c*/ 	.word	0xffffffff


	//----- nvinfo : EIATTR_COOP_GROUP_INSTR_OFFSETS
	.align		4
.L_224:
        /*0130*/ 	.byte	0x04, 0x28
        /*0132*/ 	.short	(.L_226 - .L_225)


	//   ....[0]....
.L_225:
        /*0134*/ 	.word	0x00004b10


	//   ....[1]....
        /*0138*/ 	.word	0x00004c00


	//   ....[2]....
        /*013c*/ 	.word	0x00004c30


	//   ....[3]....
        /*0140*/ 	.word	0x00004d00


	//   ....[4]....
        /*0144*/ 	.word	0x00004d30


	//   ....[5]....
        /*0148*/ 	.word	0x00004e10


	//   ....[6]....
        /*014c*/ 	.word	0x00004e40


	//   ....[7]....
        /*0150*/ 	.word	0x00004f50


	//   ....[8]....
        /*0154*/ 	.word	0x000085d0


	//   ....[9]....
        /*0158*/ 	.word	0x000086d0


	//   ....[10]....
        /*015c*/ 	.word	0x00008780


	//   ....[11]....
        /*0160*/ 	.word	0x00008810


	//   ....[12]....
        /*0164*/ 	.word	0x00008840


	//   ....[13]....
        /*0168*/ 	.word	0x00008890


	//   ....[14]....
        /*016c*/ 	.word	0x000088e0


	//   ....[15]....
        /*0170*/ 	.word	0x00008990


	//   ....[16]....
        /*0174*/ 	.word	0x0000a680


	//   ....[17]....
        /*0178*/ 	.word	0x0000a690


	//   ....[18]....
        /*017c*/ 	.word	0x0000a6a0


	//   ....[19]....
        /*0180*/ 	.word	0x0000a6b0


	//   ....[20]....
        /*0184*/ 	.word	0x0000a6f0


	//   ....[21]....
        /*0188*/ 	.word	0x0000a700


	//   ....[22]....
        /*018c*/ 	.word	0x0000a730


	//   ....[23]....
        /*0190*/ 	.word	0x0000a7c0


	//----- nvinfo : EIATTR_EXIT_INSTR_OFFSETS
	.align		4
.L_226:
        /*0194*/ 	.byte	0x04, 0x1c
        /*0196*/ 	.short	(.L_228 - .L_227)


	//   ....[0]....
.L_227:
        /*0198*/ 	.word	0x000002f0


	//   ....[1]....
        /*019c*/ 	.word	0x0000c150


	//   ....[2]....
        /*01a0*/ 	.word	0x0000c250


	//   ....[3]....
        /*01a4*/ 	.word	0x0000c270


	//   ....[4]....
        /*01a8*/ 	.word	0x0000cc70


	//   ....[5]....
        /*01ac*/ 	.word	0x0000ccf0


	//----- nvinfo : EIATTR_CTAIDZ_USED
	.align		4
.L_228:
        /*01b0*/ 	.byte	0x01, 0x04
	.zero		2


	//----- nvinfo : EIATTR_CRS_STACK_SIZE
	.align		4
        /*01b4*/ 	.byte	0x04, 0x1e
        /*01b6*/ 	.short	(.L_230 - .L_229)
.L_229:
        /*01b8*/ 	.word	0x00000000
.L_230:


//--------------------- .nv.info._ZN5flash16flash_fwd_kernelI23Flash_fwd_kernel_traitsILi96ELi128ELi64ELi4ELb0ELb0EN7cutlass10bfloat16_tE19Flash_kernel_traitsILi96ELi128ELi64ELi4ES3_EELb0ELb0ELb1ELb0ELb0ELb1ELb0ELb0EEEvNS_16Flash_fwd_paramsE --------------------------
	.section	.nv.info._ZN5flash16flash_fwd_kernelI23Flash_fwd_kernel_traitsILi96ELi128ELi64ELi4ELb0ELb0EN7cutlass10bfloat16_tE19Flash_kernel_traitsILi96ELi128ELi64ELi4ES3_EELb0ELb0ELb1ELb0ELb0ELb1ELb0ELb0EEEvNS_16Flash_fwd_paramsE,"",@"SHT_CUDA_INFO"
	.sectionflags	@""
	.align	4


	//----- nvinfo : EIATTR_CUDA_API_VERSION
	.align		4
        /*0000*/ 	.byte	0x04, 0x37
        /*0002*/ 	.short	(.L_232 - .L_231)
.L_231:
        /*0004*/ 	.word	0x00000082


	//----- nvinfo : EIATTR_SW2861232_WAR
	.align		4
.L_232:
        /*0008*/ 	.byte	0x01, 0x35
	.zero		2


	//----- nvinfo : EIATTR_PARAM_CBANK
	.align		4
        /*000c*/ 	.byte	0x04, 0x0a
        /*000e*/ 	.short	(.L_234 - .L_233)
	.align		4
.L_233:
        /*0010*/ 	.word	index@(.nv.constant0._ZN5flash16flash_fwd_kernelI23Flash_fwd_kernel_traitsILi96ELi128ELi64ELi4ELb0ELb0EN7cutlass10bfloat16_tE19Flash_kernel_traitsILi96ELi128ELi64ELi4ES3_EELb0ELb0ELb1ELb0ELb0ELb1ELb0ELb0EEEvNS_16Flash_fwd_paramsE)
        /*0014*/ 	.short	0x0160
        /*0016*/ 	.short	0x01d0


	//----- nvinfo : EIATTR_CBANK_PARAM_SIZE
	.align		4
.L_234:
        /*0018*/ 	.byte	0x03, 0x19
        /*001a*/ 	.short	0x01d0


	//----- nvinfo : EIATTR_KPARAM_INFO
	.align		4
        /*001c*/ 	.byte	0x04, 0x17
        /*001e*/ 	.short	(.L_236 - .L_235)
.L_235:
        /*0020*/ 	.word	0x00000000
        /*0024*/ 	.short	0x0000
        /*0026*/ 	.short	0x0000
        /*0028*/ 	.byte	0x00, 0xf0, 0x41, 0x07


	//----- nvinfo : EIATTR_MAXREG_COUNT
	.align		4
.L_236:
        /*002c*/ 	.byte	0x03, 0x1b
        /*002e*/ 	.short	0x00ff


	//----- nvinfo : EIATTR_NUM_BARRIERS
	.align		4
        /*0030*/ 	.byte	0x02, 0x4c
        /*0032*/ 	.byte	0x01
	.zero		1


	//----- nvinfo : EIATTR_ANNOTATIONS
	.align		4
        /*0034*/ 	.byte	0x04, 0x55
        /*0036*/ 	.short	(.L_238 - .L_237)


	//   ....[0]....
.L_237:
        /* <DEDUP_REMOVED lines=36> */


	//----- nvinfo : EIATTR_MERCURY_ISA_VERSION
	.align		4
.L_238:
        /*0268*/ 	.byte	0x03, 0x5f
        /*026a*/ 	.short	0x0000


	//----- nvinfo : EIATTR_COOP_GROUP_MASK_REGIDS
	.align		4
        /*026c*/ 	.byte	0x04, 0x29
        /*026e*/ 	.short	(.L_240 - .L_239)


	//   ....[0]....
.L_239:
        /*0270*/ 	.word	0xffffffff


	//   ....[1]....
        /*0274*/ 	.word	0xffffffff


	//   ....[2]....
        /*0278*/ 	.word	0xffffffff


	//   ....[3]....
        /*027c*/ 	.word	0xffffffff


	//   ....[4]....
        /*0280*/ 	.word	0xffffffff


	//   ....[5]....
        /*0284*/ 	.word	0xffffffff


	//   ....[6]....
        /*0288*/ 	.word	0xffffffff


	//   ....[7]....
        /*028c*/ 	.word	0xffffffff


	//   ....[8]....
        /*0290*/ 	.word	0xffffffff


	//   ....[9]....
        /*0294*/ 	.word	0xffffffff


	//   ....[10]....
        /*0298*/ 	.word	0xffffffff


	//   ....[11]....
        /*029c*/ 	.word	0xffffffff


	//   ....[12]....
        /*02a0*/ 	.word	0xffffffff


	//   ....[13]....
        /*02a4*/ 	.word	0xffffffff


	//   ....[14]....
        /*02a8*/ 	.word	0xffffffff


	//   ....[15]....
        /*02ac*/ 	.word	0xffffffff


	//   ....[16]....
        /*02b0*/ 	.word	0xffffffff


	//   ....[17]....
        /*02b4*/ 	.word	0xffffffff


	//   ....[18]....
        /*02b8*/ 	.word	0xffffffff


	//   ....[19]....
        /*02bc*/ 	.word	0xffffffff


	//   ....[20]....
        /*02c0*/ 	.word	0xffffffff


	//   ....[21]....
        /*02c4*/ 	.word	0xffffffff


	//   ....[22]....
        /*02c8*/ 	.word	0xffffffff


	//   ....[23]....
        /*02cc*/ 	.word	0xffffffff


	//   ....[24]....
        /*02d0*/ 	.word	0xffffffff


	//   ....[25]....
        /*02d4*/ 	.word	0xffffffff


	//   ....[26]....
        /*02d8*/ 	.word	0xffffffff


	//   ....[27]....
        /*02dc*/ 	.word	0xffffffff


	//   ....[28]....
        /*02e0*/ 	.word	0xffffffff


	//   ....[29]....
        /*02e4*/ 	.word	0xffffffff


	//   ....[30]....
        /*02e8*/ 	.word	0xffffffff


	//   ....[31]....
        /*02ec*/ 	.word	0xffffffff


	//   ....[32]....
        /*02f0*/ 	.word	0xffffffff


	//   ....[33]....
        /*02f4*/ 	.word	0xffffffff


	//   ....[34]....
        /*02f8*/ 	.word	0xffffffff


	//   ....[35]....
        /*02fc*/ 	.word	0xffffffff


	//   ....[36]....
        /*0300*/ 	.word	0xffffffff


	//   ....[37]....
        /*0304*/ 	.word	0xffffffff


	//   ....[38]....
        /*0308*/ 	.word	0xffffffff


	//   ....[39]....
        /*030c*/ 	.word	0xffffffff


	//----- nvinfo : EIATTR_COOP_GROUP_INSTR_OFFSETS
	.align		4
.L_240:
        /*0310*/ 	.byte	0x04, 0x28
        /*0312*/ 	.short	(.L_242 - .L_241)


	//   ....[0]....
.L_241:
        /*0314*/ 	.word	0x00003c60


	//   ....[1]....
        /*0318*/ 	.word	0x00003d50


	//   ....[2]....
        /*031c*/ 	.word	0x00003d80


	//   ....[3]....
        /*0320*/ 	.word	0x00003e50


	//   ....[4]....
        /*0324*/ 	.word	0x00003e80


	//   ....[5]....
        /*0328*/ 	.word	0x00003f40


	//   ....[6]....
        /*032c*/ 	.word	0x00003f90


	//   ....[7]....
        /*0330*/ 	.word	0x00004010


	//   ....[8]....
        /*0334*/ 	.word	0x000070c0


	//   ....[9]....
        /*0338*/ 	.word	0x000071b0


	//   ....[10]....
        /*033c*/ 	.word	0x000071e0


	//   ....[11]....
        /*0340*/ 	.word	0x000072d0


	//   ....[12]....
        /*0344*/ 	.word	0x00007390


	//   ....[13]....
        /*0348*/ 	.word	0x00007410


	//   ....[14]....
        /*034c*/ 	.word	0x000074d0


	//   ....[15]....
        /*0350*/ 	.word	0x00007560


	//   ....[16]....
        /*0354*/ 	.word	0x0000b150


	//   ....[17]....
        /*0358*/ 	.word	0x0000b3a0


	//   ....[18]....
        /*035c*/ 	.word	0x0000b440


	//   ....[19]....
        /*0360*/ 	.word	0x0000b620


	//   ....[20]....
        /*0364*/ 	.word	0x0000b6c0


	//   ....[21]....
        /*0368*/ 	.word	0x0000b7a0


	//   ....[22]....
        /*036c*/ 	.word	0x0000b7f0


	//   ....[23]....
        /*0370*/ 	.word	0x0000b880


	//   ....[24]....
        /*0374*/ 	.word	0x0000f510


	//   ....[25]....
        /*0378*/ 	.word	0x0000f7d0


	//   ....[26]....
        /*037c*/ 	.word	0x0000fbf0


	//   ....[27]....
        /*0380*/ 	.word	0x0000fd20


	//   ....[28]....
        /*0384*/ 	.word	0x0000fe10


	//   ....[29]....
        /*0388*/ 	.word	0x0000fe70


	//   ....[30]....
        /*038c*/ 	.word	0x0000fee0


	//   ....[31]....
        /*0390*/ 	.word	0x0000ff00


	//   ....[32]....
        /*0394*/ 	.word	0x000120f0


	//   ....[33]....
        /*0398*/ 	.word	0x00012100


	//   ....[34]....
        /*039c*/ 	.word	0x00012110


	//   ....[35]....
        /*03a0*/ 	.word	0x00012130


	//   ....[36]....
        /*03a4*/ 	.word	0x00012150


	//   ....[37]....
        /*03a8*/ 	.word	0x00012170


	//   ....[38]....
        /*03ac*/ 	.word	0x000121a0


	//   ....[39]....
        /*03b0*/ 	.word	0x00012220


	//----- nvinfo : EIATTR_EXIT_INSTR_OFFSETS
	.align		4
.L_242:
        /*03b4*/ 	.byte	0x04, 0x1c
        /*03b6*/ 	.short	(.L_244 - .L_243)


	//   ....[0]....
.L_243:
        /*03b8*/ 	.word	0x000002f0


	//   ....[1]....
        /*03bc*/ 	.word	0x00000d70


	//   ....[2]....
        /*03c0*/ 	.word	0x00000df0


	//   ....[3]....
        /*03c4*/ 	.word	0x00013bc0


	//   ....[4]....
        /*03c8*/ 	.word	0x00013ca0


	//----- nvinfo : EIATTR_CTAIDZ_USED
	.align		4
.L_244:
        /*03cc*/ 	.byte	0x01, 0x04
	.zero		2


	//----- nvinfo : EIATTR_CRS_STACK_SIZE
	.align		4
        /*03d0*/ 	.byte	0x04, 0x1e
        /*03d2*/ 	.short	(.L_246 - .L_245)
.L_245:
        /*03d4*/ 	.word	0x00000000
.L_246:


//--------------------- .nv.info._ZN5flash16flash_fwd_kernelI23Flash_fwd_kernel_traitsILi96ELi128ELi64ELi4ELb0ELb0EN7cutlass10bfloat16_tE19Flash_kernel_traitsILi96ELi128ELi64ELi4ES3_EELb0ELb0ELb1ELb0ELb0ELb0ELb0ELb0EEEvNS_16Flash_fwd_paramsE --------------------------
	.section	.nv.info._ZN5flash16flash_fwd_kernelI23Flash_fwd_kernel_traitsILi96ELi128ELi64ELi4ELb0ELb0EN7cutlass10bfloat16_tE19Flash_kernel_traitsILi96ELi128ELi64ELi4ES3_EELb0ELb0ELb1ELb0ELb0ELb0ELb0ELb0EEEvNS_16Flash_fwd_paramsE,"",@"SHT_CUDA_INFO"
	.sectionflags	@""
	.align	4


	//----- nvinfo : EIATTR_CUDA_API_VERSION
	.align		4
        /*0000*/ 	.byte	0x04, 0x37
        /*0002*/ 	.short	(.L_248 - .L_247)
.L_247:
        /*0004*/ 	.word	0x00000082


	//----- nvinfo : EIATTR_SW2861232_WAR
	.align		4
.L_248:
        /*0008*/ 	.byte	0x01, 0x35
	.zero		2


	//----- nvinfo : EIATTR_PARAM_CBANK
	.align		4
        /*000c*/ 	.byte	0x04, 0x0a
        /*000e*/ 	.short	(.L_250 - .L_249)
	.align		4
.L_249:
        /*0010*/ 	.word	index@(.nv.constant0._ZN5flash16flash_fwd_kernelI23Flash_fwd_kernel_traitsILi96ELi128ELi64ELi4ELb0ELb0EN7cutlass10bfloat16_tE19Flash_kernel_traitsILi96ELi128ELi64ELi4ES3_EELb0ELb0ELb1ELb0ELb0ELb0ELb0ELb0EEEvNS_16Flash_fwd_paramsE)
        /*0014*/ 	.short	0x0160
        /*0016*/ 	.short	0x01d0


	//----- nvinfo : EIATTR_CBANK_PARAM_SIZE
	.align		4
.L_250:
        /*0018*/ 	.byte	0x03, 0x19
        /*001a*/ 	.short	0x01d0


	//----- nvinfo : EIATTR_KPARAM_INFO
	.align		4
        /*001c*/ 	.byte	0x04, 0x17
        /*001e*/ 	.short	(.L_252 - .L_251)
.L_251:
        /*0020*/ 	.word	0x00000000
        /*0024*/ 	.short	0x0000
        /*0026*/ 	.short	0x0000
        /*0028*/ 	.byte	0x00, 0xf0, 0x41, 0x07


	//----- nvinfo : EIATTR_MAXREG_COUNT
	.align		4
.L_252:
        /*002c*/ 	.byte	0x03, 0x1b
        /*002e*/ 	.short	0x00ff


	//----- nvinfo : EIATTR_NUM_BARRIERS
	.align		4
        /*0030*/ 	.byte	0x02, 0x4c
        /*0032*/ 	.byte	0x01
	.zero		1


	//----- nvinfo : EIATTR_ANNOTATIONS
	.align		4
        /*0034*/ 	.byte	0x04, 0x55
        /*0036*/ 	.short	(.L_254 - .L_253)


	//   ....[0]....
.L_253:
        /* <DEDUP_REMOVED lines=45> */
        /*02fc*/ 	.byte	0xd0, 0x54, 0x01, 0x00


	//----- nvinfo : EIATTR_MERCURY_ISA_VERSION
	.align		4
.L_254:
        /*0300*/ 	.byte	0x03, 0x5f
        /*0302*/ 	.short	0x0000


	//----- nvinfo : EIATTR_COOP_GROUP_MASK_REGIDS
	.align		4
        /*0304*/ 	.byte	0x04, 0x29
        /*0306*/ 	.short	(.L_256 - .L_255)


	//   ....[0]....
.L_255:
        /*0308*/ 	.word	0xffffffff


	//   ....[1]....
        /*030c*/ 	.word	0xffffffff


	//   ....[2]....
        /*0310*/ 	.word	0xffffffff


	//   ....[3]....
        /*0314*/ 	.word	0xffffffff


	//   ....[4]....
        /*0318*/ 	.word	0xffffffff


	//   ....[5]....
        /*031c*/ 	.word	0xffffffff


	//   ....[6]....
        /*0320*/ 	.word	0xffffffff


	//   ....[7]....
        /*0324*/ 	.word	0xffffffff


	//   ....[8]....
        /*0328*/ 	.word	0xffffffff


	//   ....[9]....
        /*032c*/ 	.word	0xffffffff


	//   ....[10]....
        /*0330*/ 	.word	0xffffffff


	//   ....[11]....
        /*0334*/ 	.word	0xffffffff


	//   ....[12]....
        /*0338*/ 	.word	0xffffffff


	//   ....[13]....
        /*033c*/ 	.word	0xffffffff


	//   ....[14]....
        /*0340*/ 	.word	0xffffffff


	//   ....[15]....
        /*0344*/ 	.word	0xffffffff


	//   ....[16]....
        /*0348*/ 	.word	0xffffffff


	//   ....[17]....
        /*034c*/ 	.word	0xffffffff


	//   ....[18]....
        /*0350*/ 	.word	0xffffffff


	//   ....[19]....
        /*0354*/ 	.word	0xffffffff


	//   ....[20]....
        /*0358*/ 	.word	0xffffffff


	//   ....[21]....
        /*035c*/ 	.word	0xffffffff


	//   ....[22]....
        /*0360*/ 	.word	0xffffffff


	//   ....[23]....
        /*0364*/ 	.word	0xffffffff


	//   ....[24]....
        /*0368*/ 	.word	0xffffffff


	//   ....[25]....
        /*036c*/ 	.word	0xffffffff


	//   ....[26]....
        /*0370*/ 	.word	0xffffffff


	//   ....[27]....
        /*0374*/ 	.word	0xffffffff


	//   ....[28]....
        /*0378*/ 	.word	0xffffffff


	//   ....[29]....
        /*037c*/ 	.word	0xffffffff


	//   ....[30]....
        /*0380*/ 	.word	0xffffffff


	//   ....[31]....
        /*0384*/ 	.word	0xffffffff


	//   ....[32]....
        /*0388*/ 	.word	0xffffffff


	//   ....[33]....
        /*038c*/ 	.word	0xffffffff


	//   ....[34]....
        /*0390*/ 	.word	0xffffffff


	//   ....[35]....
        /*0394*/ 	.word	0xffffffff


	//   ....[36]....
        /*0398*/ 	.word	0xffffffff


	//   ....[37]....
        /*039c*/ 	.word	0xffffffff


	//   ....[38]....
        /*03a0*/ 	.word	0xffffffff


	//   ....[39]....
        /*03a4*/ 	.word	0xffffffff


	//----- nvinfo : EIATTR_COOP_GROUP_INSTR_OFFSETS
	.align		4
.L_256:
        /*03a8*/ 	.byte	0x04, 0x28
        /*03aa*/ 	.short	(.L_258 - .L_257)


	//   ....[0]....
.L_257:
        /*03ac*/ 	.word	0x00004b90


	//   ....[1]....
        /*03b0*/ 	.word	0x00004c80


	//   ....[2]....
        /*03b4*/ 	.word	0x00004cb0


	//   ....[3]....
        /*03b8*/ 	.word	0x00004d80


	//   ....[4]....
        /*03bc*/ 	.word	0x00004db0


	//   ....[5]....
        /*03c0*/ 	.word	0x00004e70


	//   ....[6]....
        /*03c4*/ 	.word	0x00004ec0


	//   ....[7]....
        /*03c8*/ 	.word	0x00004f40


	//   ....[8]....
        /*03cc*/ 	.word	0x00008600


	//   ....[9]....
        /*03d0*/ 	.word	0x00008700


	//   ....[10]....
        /*03d4*/ 	.word	0x00008730


	//   ....[11]....
        /*03d8*/ 	.word	0x00008860


	//   ....[12]....
        /*03dc*/ 	.word	0x000088c0


	//   ....[13]....
        /*03e0*/ 	.word	0x00008950


	//   ....[14]....
        /*03e4*/ 	.word	0x000089b0


	//   ....[15]....
        /*03e8*/ 	.word	0x00008ab0


	//   ....[16]....
        /*03ec*/ 	.word	0x0000c9f0


	//   ....[17]....
        /*03f0*/ 	.word	0x0000cc30


	//   ....[18]....
        /*03f4*/ 	.word	0x0000ccd0


	//   ....[19]....
        /*03f8*/ 	.word	0x0000ced0


	//   ....[20]....
        /*03fc*/ 	.word	0x0000cf30


	//   ....[21]....
        /*0400*/ 	.word	0x0000cff0


	//   ....[22]....
        /*0404*/ 	.word	0x0000d000


	//   ....[23]....
        /*0408*/ 	.word	0x0000d0a0


	//   ....[24]....
        /*040c*/ 	.word	0x000110d0


	//   ....[25]....
        /*0410*/ 	.word	0x000111d0


	//   ....[26]....
        /*0414*/ 	.word	0x00011580


	//   ....[27]....
        /*0418*/ 	.word	0x000117e0


	//   ....[28]....
        /*041c*/ 	.word	0x000118d0


	//   ....[29]....
        /*0420*/ 	.word	0x00011920


	//   ....[30]....
        /*0424*/ 	.word	0x000119a0


	//   ....[31]....
        /*0428*/ 	.word	0x000119d0


	//   ....[32]....
        /*042c*/ 	.word	0x00013d60


	//   ....[33]....
        /*0430*/ 	.word	0x00013d70


	//   ....[34]....
        /*0434*/ 	.word	0x00013d80


	//   ....[35]....
        /*0438*/ 	.word	0x00013db0


	//   ....[36]....
        /*043c*/ 	.word	0x00013de0


	//   ....[37]....
        /*0440*/ 	.word	0x00013e00


	//   ....[38]....
        /*0444*/ 	.word	0x00013e30


	//   ....[39]....
        /*0448*/ 	.word	0x00013e60


	//----- nvinfo : EIATTR_EXIT_INSTR_OFFSETS
	.align		4
.L_258:
        /*044c*/ 	.byte	0x04, 0x1c
        /*044e*/ 	.short	(.L_260 - .L_259)


	//   ....[0]....
.L_259:
        /*0450*/ 	.word	0x00000300


	//   ....[1]....
        /*0454*/ 	.word	0x00000e50


	//   ....[2]....
        /*0458*/ 	.word	0x00000ed0


	//   ....[3]....
        /*045c*/ 	.word	0x000159b0


	//   ....[4]....
        /*0460*/ 	.word	0x00015ab0


	//   ....[5]....
        /*0464*/ 	.word	0x00015ad0


	//----- nvinfo : EIATTR_CTAIDZ_USED
	.align		4
.L_260:
        /*0468*/ 	.byte	0x01, 0x04
	.zero		2


	//----- nvinfo : EIATTR_CRS_STACK_SIZE
	.align		4
        /*046c*/ 	.byte	0x04, 0x1e
        /*046e*/ 	.short	(.L_262 - .L_261)
.L_261:
        /*0470*/ 	.word	0x00000000
.L_262:


//--------------------- .nv.info._ZN5flash16flash_fwd_kernelI23Flash_fwd_kernel_traitsILi96ELi128ELi64ELi4ELb0ELb0EN7cutlass10bfloat16_tE19Flash_kernel_traitsILi96ELi128ELi64ELi4ES3_EELb0ELb0ELb1ELb1ELb0ELb0ELb0ELb0EEEvNS_16Flash_fwd_paramsE --------------------------
	.section	.nv.info._ZN5flash16flash_fwd_kernelI23Flash_fwd_kernel_traitsILi96ELi128ELi64ELi4ELb0ELb0EN7cutlass10bfloat16_tE19Flash_kernel_traitsILi96ELi128ELi64ELi4ES3_EELb0ELb0ELb1ELb1ELb0ELb0ELb0ELb0EEEvNS_16Flash_fwd_paramsE,"",@"SHT_CUDA_INFO"
	.sectionflags	@""
	.align	4


	//----- nvinfo : EIATTR_CUDA_API_VERSION
	.align		4
        /*0000*/ 	.byte	0x04, 0x37
        /*0002*/ 	.short	(.L_264 - .L_263)
.L_263:
        /*0004*/ 	.word	0x00000082


	//----- nvinfo : EIATTR_SW2861232_WAR
	.align		4
.L_264:
        /*0008*/ 	.byte	0x01, 0x35
	.zero		2


	//----- nvinfo : EIATTR_PARAM_CBANK
	.align		4
        /*000c*/ 	.byte	0x04, 0x0a
        /*000e*/ 	.short	(.L_266 - .L_265)
	.align		4
.L_265:
        /*0010*/ 	.word	index@(.nv.constant0._ZN5flash16flash_fwd_kernelI23Flash_fwd_kernel_traitsILi96ELi128ELi64ELi4ELb0ELb0EN7cutlass10bfloat16_tE19Flash_kernel_traitsILi96ELi128ELi64ELi4ES3_EELb0ELb0ELb1ELb1ELb0ELb0ELb0ELb0EEEvNS_16Flash_fwd_paramsE)
        /*0014*/ 	.short	0x0160
        /*0016*/ 	.short	0x01d0


	//----- nvinfo : EIATTR_CBANK_PARAM_SIZE
	.align		4
.L_266:
        /*0018*/ 	.byte	0x03, 0x19
        /*001a*/ 	.short	0x01d0


	//----- nvinfo : EIATTR_KPARAM_INFO
	.align		4
        /*001c*/ 	.byte	0x04, 0x17
        /*001e*/ 	.short	(.L_268 - .L_267)
.L_267:
        /*0020*/ 	.word	0x00000000
        /*0024*/ 	.short	0x0000
        /*0026*/ 	.short	0x0000
        /*0028*/ 	.byte	0x00, 0xf0, 0x41, 0x07


	//----- nvinfo : EIATTR_MAXREG_COUNT
	.align		4
.L_268:
        /*002c*/ 	.byte	0x03, 0x1b
        /*002e*/ 	.short	0x00ff


	//----- nvinfo : EIATTR_NUM_BARRIERS
	.align		4
        /*0030*/ 	.byte	0x02, 0x4c
        /*0032*/ 	.byte	0x01
	.zero		1


	//----- nvinfo : EIATTR_ANNOTATIONS
	.align		4
        /*0034*/ 	.byte	0x04, 0x55
        /*0036*/ 	.short	(.L_270 - .L_269)


	//   ....[0]....
.L_269:
        /* <DEDUP_REMOVED lines=57> */


	//----- nvinfo : EIATTR_MERCURY_ISA_VERSION
	.align		4
.L_270:
        /*03b8*/ 	.byte	0x03, 0x5f
        /*03ba*/ 	.short	0x0000


	//----- nvinfo : EIATTR_COOP_GROUP_MASK_REGIDS
	.align		4
        /*03bc*/ 	.byte	0x04, 0x29
        /*03be*/ 	.short	(.L_272 - .L_271)


	//   ....[0]....
.L_271:
        /*03c0*/ 	.word	0xffffffff


	//   ....[1]....
        /*03c4*/ 	.word	0xffffffff


	//   ....[2]....
        /*03c8*/ 	.word	0xffffffff


	//   ....[3]....
        /*03cc*/ 	.word	0xffffffff


	//   ....[4]....
        /*03d0*/ 	.word	0xffffffff


	//   ....[5]....
        /*03d4*/ 	.word	0xffffffff


	//   ....[6]....
        /*03d8*/ 	.word	0xffffffff


	//   ....[7]....
        /*03dc*/ 	.word	0xffffffff


	//   ....[8]....
        /*03e0*/ 	.word	0xffffffff


	//   ....[9]....
        /*03e4*/ 	.word	0xffffffff


	//   ....[10]....
        /*03e8*/ 	.word	0xffffffff


	//   ....[11]....
        /*03ec*/ 	.word	0xffffffff


	//   ....[12]....
        /*03f0*/ 	.word	0xffffffff


	//   ....[13]....
        /*03f4*/ 	.word	0xffffffff


	//   ....[14]....
        /*03f8*/ 	.word	0xffffffff


	//   ....[15]....
        /*03fc*/ 	.word	0xffffffff


	//   ....[16]....
        /*0400*/ 	.word	0xffffffff


	//   ....[17]....
        /*0404*/ 	.word	0xffffffff


	//   ....[18]....
        /*0408*/ 	.word	0xffffffff


	//   ....[19]....
        /*040c*/ 	.word	0xffffffff


	//   ....[20]....
        /*0410*/ 	.word	0xffffffff


	//   ....[21]....
        /*0414*/ 	.word	0xffffffff


	//   ....[22]....
        /*0418*/ 	.word	0xffffffff


	//   ....[23]....
        /*041c*/ 	.word	0xffffffff


	//   ....[24]....
        /*0420*/ 	.word	0xffffffff


	//   ....[25]....
        /*0424*/ 	.word	0xffffffff


	//   ....[26]....
        /*0428*/ 	.word	0xffffffff


	//   ....[27]....
        /*042c*/ 	.word	0xffffffff


	//   ....[28]....
        /*0430*/ 	.word	0xffffffff


	//   ....[29]....
        /*0434*/ 	.word	0xffffffff


	//   ....[30]....
        /*0438*/ 	.word	0xffffffff


	//   ....[31]....
        /*043c*/ 	.word	0xffffffff


	//   ....[32]....
        /*0440*/ 	.word	0xffffffff


	//   ....[33]....
        /*0444*/ 	.word	0xffffffff


	//   ....[34]....
        /*0448*/ 	.word	0xffffffff


	//   ....[35]....
        /*044c*/ 	.word	0xffffffff


	//   ....[36]....
        /*0450*/ 	.word	0xffffffff


	//   ....[37]....
        /*0454*/ 	.word	0xffffffff


	//   ....[38]....
        /*0458*/ 	.word	0xffffffff


	//   ....[39]....
        /*045c*/ 	.word	0xffffffff


	//----- nvinfo : EIATTR_COOP_GROUP_INSTR_OFFSETS
	.align		4
.L_272:
        /*0460*/ 	.byte	0x04, 0x28
        /*0462*/ 	.short	(.L_274 - .L_273)


	//   ....[0]....
.L_273:
        /*0464*/ 	.word	0x00005f20


	//   ....[1]....
        /*0468*/ 	.word	0x00005fb0


	//   ....[2]....
        /*046c*/ 	.word	0x00006000


	//   ....[3]....
        /*0470*/ 	.word	0x00006050


	//   ....[4]....
        /*0474*/ 	.word	0x00006340


	//   ....[5]....
        /*0478*/ 	.word	0x00006410


	//   ....[6]....
        /*047c*/ 	.word	0x00006420


	//   ....[7]....
        /*0480*/ 	.word	0x000064a0


	//   ....[8]....
        /*0484*/ 	.word	0x0000acf0


	//   ....[9]....
        /*0488*/ 	.word	0x0000ad40


	//   ....[10]....
        /*048c*/ 	.word	0x0000ad60


	//   ....[11]....
        /*0490*/ 	.word	0x0000ad80


	//   ....[12]....
        /*0494*/ 	.word	0x0000b1b0


	//   ....[13]....
        /*0498*/ 	.word	0x0000b240


	//   ....[14]....
        /*049c*/ 	.word	0x0000b260


	//   ....[15]....
        /*04a0*/ 	.word	0x0000b690


	//   ....[16]....
        /*04a4*/ 	.word	0x00011040


	//   ....[17]....
        /*04a8*/ 	.word	0x00011080


	//   ....[18]....
        /*04ac*/ 	.word	0x000110a0


	//   ....[19]....
        /*04b0*/ 	.word	0x000110c0


	//   ....[20]....
        /*04b4*/ 	.word	0x00011550


	//   ....[21]....
        /*04b8*/ 	.word	0x000115d0


	//   ....[22]....
        /*04bc*/ 	.word	0x000115f0


	//   ....[23]....
        /*04c0*/ 	.word	0x00011a20


	//   ....[24]....
        /*04c4*/ 	.word	0x00016e00


	//   ....[25]....
        /*04c8*/ 	.word	0x00016e50


	//   ....[26]....
        /*04cc*/ 	.word	0x00016f70


	//   ....[27]....
        /*04d0*/ 	.word	0x00017120


	//   ....[28]....
        /*04d4*/ 	.word	0x00017280


	//   ....[29]....
        /*04d8*/ 	.word	0x00017320


	//   ....[30]....
        /*04dc*/ 	.word	0x00017350


	//   ....[31]....
        /*04e0*/ 	.word	0x00017440


	//   ....[32]....
        /*04e4*/ 	.word	0x00019a60


	//   ....[33]....
        /*04e8*/ 	.word	0x00019a70


	//   ....[34]....
        /*04ec*/ 	.word	0x00019a80


	//   ....[35]....
        /*04f0*/ 	.word	0x00019a90


	//   ....[36]....
        /*04f4*/ 	.word	0x00019ad0


	//   ....[37]....
        /*04f8*/ 	.word	0x00019af0


	//   ....[38]....
        /*04fc*/ 	.word	0x00019b10


	//   ....[39]....
        /*0500*/ 	.word	0x00019b20


	//----- nvinfo : EIATTR_EXIT_INSTR_OFFSETS
	.align		4
.L_274:
        /*0504*/ 	.byte	0x04, 0x1c
        /*0506*/ 	.short	(.L_276 - .L_275)


	//   ....[0]....
.L_275:
        /*0508*/ 	.word	0x00000310


	//   ....[1]....
        /*050c*/ 	.word	0x00000e50


	//   ....[2]....
        /*0510*/ 	.word	0x00000ed0


	//   ....[3]....
        /*0514*/ 	.word	0x0001b670


	//   ....[4]....
        /*0518*/ 	.word	0x0001b770


	//   ....[5]....
        /*051c*/ 	.word	0x0001b790


	//----- nvinfo : EIATTR_CTAIDZ_USED
	.align		4
.L_276:
        /*0520*/ 	.byte	0x01, 0x04
	.zero		2


	//----- nvinfo : EIATTR_CRS_STACK_SIZE
	.align		4
        /*0524*/ 	.byte	0x04, 0x1e
        /*0526*/ 	.short	(.L_278 - .L_277)
.L_277:
        /*0528*/ 	.word	0x00000000
.L_278:


//--------------------- .nv.info._ZN5flash16flash_fwd_kernelI23Flash_fwd_kernel_traitsILi96ELi128ELi64ELi4ELb0ELb0EN7cutlass10bfloat16_tE19Flash_kernel_traitsILi96ELi128ELi64ELi4ES3_EELb1ELb0ELb0ELb0ELb0ELb1ELb0ELb0EEEvNS_16Flash_fwd_paramsE --------------------------
	.section	.nv.info._ZN5flash16flash_fwd_kernelI23Flash_fwd_kernel_traitsILi96ELi128ELi64ELi4ELb0ELb0EN7cutlass10bfloat16_tE19Flash_kernel_traitsILi96ELi128ELi64ELi4ES3_EELb1ELb0ELb0ELb0ELb0ELb1ELb0ELb0EEEvNS_16Flash_fwd_paramsE,"",@"SHT_CUDA_INFO"
	.sectionflags	@""
	.align	4


	//----- nvinfo : EIATTR_CUDA_API_VERSION
	.align		4
        /*0000*/ 	.byte	0x04, 0x37
        /*0002*/ 	.short	(.L_280 - .L_279)
.L_279:
        /*0004*/ 	.word	0x00000082


	//----- nvinfo : EIATTR_SW2861232_WAR
	.align		4
.L_280:
        /*0008*/ 	.byte	0x01, 0x35
	.zero		2


	//----- nvinfo : EIATTR_PARAM_CBANK
	.align		4
        /*000c*/ 	.byte	0x04, 0x0a
        /*000e*/ 	.short	(.L_282 - .L_281)
	.align		4
.L_281:
        /*0010*/ 	.word	index@(.nv.constant0._ZN5flash16flash_fwd_kernelI23Flash_fwd_kernel_traitsILi96ELi128ELi64ELi4ELb0ELb0EN7cutlass10bfloat16_tE19Flash_kernel_traitsILi96ELi128ELi64ELi4ES3_EELb1ELb0ELb0ELb0ELb0ELb1ELb0ELb0EEEvNS_16Flash_fwd_paramsE)
        /*0014*/ 	.short	0x0160
        /*0016*/ 	.short	0x01d0


	//----- nvinfo : EIATTR_CBANK_PARAM_SIZE
	.align		4
.L_282:
        /*0018*/ 	.byte	0x03, 0x19
        /*001a*/ 	.short	0x01d0


	//----- nvinfo : EIATTR_KPARAM_INFO
	.align		4
        /*001c*/ 	.byte	0x04, 0x17
        /*001e*/ 	.short	(.L_284 - .L_283)
.L_283:
        /*0020*/ 	.word	0x00000000
        /*0024*/ 	.short	0x0000
        /*0026*/ 	.short	0x0000
        /*0028*/ 	.byte	0x00, 0xf0, 0x41, 0x07


	//----- nvinfo : EIATTR_MAXREG_COUNT
	.align		4
.L_284:
        /*002c*/ 	.byte	0x03, 0x1b
        /*002e*/ 	.short	0x00ff


	//----- nvinfo : EIATTR_NUM_BARRIERS
	.align		4
        /*0030*/ 	.byte	0x02, 0x4c
        /*0032*/ 	.byte	0x01
	.zero		1


	//----- nvinfo : EIATTR_ANNOTATIONS
	.align		4
        /*0034*/ 	.byte	0x04, 0x55
        /*0036*/ 	.short	(.L_286 - .L_285)


	//   ....[0]....
.L_285:
        /* <DEDUP_REMOVED lines=13> */


	//----- nvinfo : EIATTR_MERCURY_ISA_VERSION
	.align		4
.L_286:
        /*00f8*/ 	.byte	0x03, 0x5f
        /*00fa*/ 	.short	0x0000


	//----- nvinfo : EIATTR_COOP_GROUP_MASK_REGIDS
	.align		4
        /*00fc*/ 	.byte	0x04, 0x29
        /*00fe*/ 	.short	(.L_288 - .L_287)


	//   ....[0]....
.L_287:
        /*0100*/ 	.word	0xffffffff


	//   ....[1]....
        /*0104*/ 	.word	0xffffffff


	//   ....[2]....
        /*0108*/ 	.word	0xffffffff


	//   ....[3]....
        /*010c*/ 	.word	0xffffffff


	//   ....[4]....
        /*0110*/ 	.word	0xffffffff


	//   ....[5]....
        /*0114*/ 	.word	0xffffffff


	//   ....[6]....
        /*0118*/ 	.word	0xffffffff


	//   ....[7]....
        /*011c*/ 	.word	0xffffffff


	//   ....[8]....
        /*0120*/ 	.word	0xffffffff


	//   ....[9]....
        /*0124*/ 	.word	0xffffffff


	//   ....[10]....
        /*0128*/ 	.word	0xffffffff


	//   ....[11]....
        /*012c*/ 	.word	0xffffffff


	//   ....[12]....
        /*0130*/ 	.word	0xffffffff


	//   ....[13]....
        /*0134*/ 	.word	0xffffffff


	//   ....[14]....
        /*0138*/ 	.word	0xffffffff


	//   ....[15]....
        /*013c*/ 	.word	0xffffffff


	//   ....[16]....
        /*0140*/ 	.word	0xffffffff


	//   ....[17]....
        /*0144*/ 	.word	0xffffffff


	//   ....[18]....
        /*0148*/ 	.word	0xffffffff


	//   ....[19]....
        /*014c*/ 	.word	0xffffffff


	//   ....[20]....
        /*0150*/ 	.word	0xffffffff


	//   ....[21]....
        /*0154*/ 	.word	0xffffffff


	//   ....[22]....
        /*0158*/ 	.word	0xffffffff


	//   ....[23]....
        /*015c*/ 	.word	0xffffffff


	//----- nvinfo : EIATTR_COOP_GROUP_INSTR_OFFSETS
	.align		4
.L_288:
        /*0160*/ 	.byte	0x04, 0x28
        /*0162*/ 	.short	(.L_290 - .L_289)


	//   ....[0]....
.L_289:
        /*0164*/ 	.word	0x00002c30


	//   ....[1]....
        /*0168*/ 	.word	0x00002d10


	//   ....[2]....
        /*016c*/ 	.word	0x00002d40


	//   ....[3]....
        /*0170*/ 	.word	0x00002df0


	//   ....[4]....
        /*0174*/ 	.word	0x00003480


	//   ....[5]....
        /*0178*/ 	.word	0x000034a0


	//   ....[6]....
        /*017c*/ 	.word	0x000035f0


	//   ....[7]....
        /*0180*/ 	.word	0x000037f0


	//   ....[8]....
        /*0184*/ 	.word	0x00006e70


	//   ....[9]....
        /*0188*/ 	.word	0x00006ed0


	//   ....[10]....
        /*018c*/ 	.word	0x00006ef0


	//   ....[11]....
        /*0190*/ 	.word	0x00006f40


	//   ....[12]....
        /*0194*/ 	.word	0x00006f70


	//   ....[13]....
        /*0198*/ 	.word	0x00006fa0


	//   ....[14]....
        /*019c*/ 	.word	0x00007540


	//   ....[15]....
        /*01a0*/ 	.word	0x00007670


	//   ....[16]....
        /*01a4*/ 	.word	0x0000a080


	//   ....[17]....
        /*01a8*/ 	.word	0x0000a090


	//   ....[18]....
        /*01ac*/ 	.word	0x0000a0a0


	//   ....[19]....
        /*01b0*/ 	.word	0x0000a0b0


	//   ....[20]....
        /*01b4*/ 	.word	0x0000a100


	//   ....[21]....
        /*01b8*/ 	.word	0x0000a120


	//   ....[22]....
        /*01bc*/ 	.word	0x0000a140


	//   ....[23]....
        /*01c0*/ 	.word	0x0000a150


	//----- nvinfo : EIATTR_EXIT_INSTR_OFFSETS
	.align		4
.L_290:
        /*01c4*/ 	.byte	0x04, 0x1c
        /*01c6*/ 	.short	(.L_292 - .L_291)


	//   ....[0]....
.L_291:
        /*01c8*/ 	.word	0x00000540


	//   ....[1]....
        /*01cc*/ 	.word	0x0000bbe0


	//   ....[2]....
        /*01d0*/ 	.word	0x0000bcc0


	//   ....[3]....
        /*01d4*/ 	.word	0x0000c600


	//   ....[4]....
        /*01d8*/ 	.word	0x0000c680


	//----- nvinfo : EIATTR_CTAIDZ_USED
	.align		4
.L_292:
        /*01dc*/ 	.byte	0x01, 0x04
	.zero		2


	//----- nvinfo : EIATTR_CRS_STACK_SIZE
	.align		4
        /*01e0*/ 	.byte	0x04, 0x1e
        /*01e2*/ 	.short	(.L_294 - .L_293)
.L_293:
        /*01e4*/ 	.word	0x00000000
.L_294:


//--------------------- .nv.info._ZN5flash16flash_fwd_kernelI23Flash_fwd_kernel_traitsILi96ELi128ELi64ELi4ELb0ELb0EN7cutlass10bfloat16_tE19Flash_kernel_traitsILi96ELi128ELi64ELi4ES3_EELb0ELb0ELb0ELb0ELb0ELb1ELb1ELb0EEEvNS_16Flash_fwd_paramsE --------------------------
	.section	.nv.info._ZN5flash16flash_fwd_kernelI23Flash_fwd_kernel_traitsILi96ELi128ELi64ELi4ELb0ELb0EN7cutlass10bfloat16_tE19Flash_kernel_traitsILi96ELi128ELi64ELi4ES3_EELb0ELb0ELb0ELb0ELb0ELb1ELb1ELb0EEEvNS_16Flash_fwd_paramsE,"",@"SHT_CUDA_INFO"
	.sectionflags	@""
	.align	4


	//----- nvinfo : EIATTR_CUDA_API_VERSION
	.align		4
        /*0000*/ 	.byte	0x04, 0x37
        /*0002*/ 	.short	(.L_296 - .L_295)
.L_295:
        /*0004*/ 	.word	0x00000082


	//----- nvinfo : EIATTR_SW2861232_WAR
	.align		4
.L_296:
        /*0008*/ 	.byte	0x01, 0x35
	.zero		2


	//----- nvinfo : EIATTR_PARAM_CBANK
	.align		4
        /*000c*/ 	.byte	0x04, 0x0a
        /*000e*/ 	.short	(.L_298 - .L_297)
	.align		4
.L_297:
        /*0010*/ 	.word	index@(.nv.constant0._ZN5flash16flash_fwd_kernelI23Flash_fwd_kernel_traitsILi96ELi128ELi64ELi4ELb0ELb0EN7cutlass10bfloat16_tE19Flash_kernel_traitsILi96ELi128ELi64ELi4ES3_EELb0ELb0ELb0ELb0ELb0ELb1ELb1ELb0EEEvNS_16Flash_fwd_paramsE)
        /*0014*/ 	.short	0x0160
        /*0016*/ 	.short	0x01d0


	//----- nvinfo : EIATTR_CBANK_PARAM_SIZE
	.align		4
.L_298:
        /*0018*/ 	.byte	0x03, 0x19
        /*001a*/ 	.short	0x01d0


	//----- nvinfo : EIATTR_KPARAM_INFO
	.align		4
        /*001c*/ 	.byte	0x04, 0x17
        /*001e*/ 	.short	(.L_300 - .L_299)
.L_299:
        /*0020*/ 	.word	0x00000000
        /*0024*/ 	.short	0x0000
        /*0026*/ 	.short	0x0000
        /*0028*/ 	.byte	0x00, 0xf0, 0x41, 0x07


	//----- nvinfo : EIATTR_MAXREG_COUNT
	.align		4
.L_300:
        /*002c*/ 	.byte	0x03, 0x1b
        /*002e*/ 	.short	0x00ff


	//----- nvinfo : EIATTR_NUM_BARRIERS
	.align		4
        /*0030*/ 	.byte	0x02, 0x4c
        /*0032*/ 	.byte	0x01
	.zero		1


	//----- nvinfo : EIATTR_ANNOTATIONS
	.align		4
        /*0034*/ 	.byte	0x04, 0x55
        /*0036*/ 	.short	(.L_302 - .L_301)


	//   ....[0]....
.L_301:
        /* <DEDUP_REMOVED lines=23> */


	//----- nvinfo : EIATTR_MERCURY_ISA_VERSION
	.align		4
.L_302:
        /*0198*/ 	.byte	0x03, 0x5f
        /*019a*/ 	.short	0x0000


	//----- nvinfo : EIATTR_COOP_GROUP_MASK_REGIDS
	.align		4
        /*019c*/ 	.byte	0x04, 0x29
        /*019e*/ 	.short	(.L_304 - .L_303)


	//   ....[0]....
.L_303:
        /*01a0*/ 	.word	0xffffffff


	//   ....[1]....
        /*01a4*/ 	.word	0xffffffff


	//   ....[2]....
        /*01a8*/ 	.word	0xffffffff


	//   ....[3]....
        /*01ac*/ 	.word	0xffffffff


	//   ....[4]....
        /*01b0*/ 	.word	0xffffffff


	//   ....[5]....
        /*01b4*/ 	.word	0xffffffff


	//   ....[6]....
        /*01b8*/ 	.word	0xffffffff


	//   ....[7]....
        /*01bc*/ 	.word	0xffffffff


	//   ....[8]....
        /*01c0*/ 	.word	0xffffffff


	//   ....[9]....
        /*01c4*/ 	.word	0xffffffff


	//   ....[10]....
        /*01c8*/ 	.word	0xffffffff


	//   ....[11]....
        /*01cc*/ 	.word	0xffffffff


	//   ....[12]....
        /*01d0*/ 	.word	0xffffffff


	//   ....[13]....
        /*01d4*/ 	.word	0xffffffff


	//   ....[14]....
        /*01d8*/ 	.word	0xffffffff


	//   ....[15]....
        /*01dc*/ 	.word	0xffffffff


	//   ....[16]....
        /*01e0*/ 	.word	0xffffffff


	//   ....[17]....
        /*01e4*/ 	.word	0xffffffff


	//   ....[18]....
        /*01e8*/ 	.word	0xffffffff


	//   ....[19]....
        /*01ec*/ 	.word	0xffffffff


	//   ....[20]....
        /*01f0*/ 	.word	0xffffffff


	//   ....[21]....
        /*01f4*/ 	.word	0xffffffff


	//   ....[22]....
        /*01f8*/ 	.word	0xffffffff


	//   ....[23]....
        /*01fc*/ 	.word	0xffffffff


	//----- nvinfo : EIATTR_COOP_GROUP_INSTR_OFFSETS
	.align		4
.L_304:
        /*0200*/ 	.byte	0x04, 0x28
        /*0202*/ 	.short	(.L_306 - .L_305)


	//   ....[0]....
.L_305:
        /*0204*/ 	.word	0x000030b0


	//   ....[1]....
        /*0208*/ 	.word	0x000031a0


	//   ....[2]....
        /*020c*/ 	.word	0x000031d0


	//   ....[3]....
        /*0210*/ 	.word	0x000032a0


	//   ....[4]....
        /*0214*/ 	.word	0x000032d0


	//   ....[5]....
        /*0218*/ 	.word	0x000033c0


	//   ....[6]....
        /*021c*/ 	.word	0x000033f0


	//   ....[7]....
        /*0220*/ 	.word	0x00003580


	//   ....[8]....
        /*0224*/ 	.word	0x00006190


	//   ....[9]....
        /*0228*/ 	.word	0x00006310


	//   ....[10]....
        /*022c*/ 	.word	0x00006350


	//   ....[11]....
        /*0230*/ 	.word	0x00006370


	//   ....[12]....
        /*0234*/ 	.word	0x00006390


	//   ....[13]....
        /*0238*/ 	.word	0x000063c0


	//   ....[14]....
        /*023c*/ 	.word	0x00006400


	//   ....[15]....
        /*0240*/ 	.word	0x00006430


	//   ....[16]....
        /*0244*/ 	.word	0x000084d0


	//   ....[17]....
        /*0248*/ 	.word	0x000084e0


	//   ....[18]....
        /*024c*/ 	.word	0x000084f0


	//   ....[19]....
        /*0250*/ 	.word	0x00008500


	//   ....[20]....
        /*0254*/ 	.word	0x00008540


	//   ....[21]....
        /*0258*/ 	.word	0x00008560


	//   ....[22]....
        /*025c*/ 	.word	0x00008580


	//   ....[23]....
        /*0260*/ 	.word	0x00008590


	//----- nvinfo : EIATTR_EXIT_INSTR_OFFSETS
	.align		4
.L_306:
        /*0264*/ 	.byte	0x04, 0x1c
        /*0266*/ 	.short	(.L_308 - .L_307)


	//   ....[0]....
.L_307:
        /*0268*/ 	.word	0x00000300


	//   ....[1]....
        /*026c*/ 	.word	0x00009f40


	//   ....[2]....
        /*0270*/ 	.word	0x0000a020


	//   ....[3]....
        /*0274*/ 	.word	0x0000a960


	//   ....[4]....
        /*0278*/ 	.word	0x0000a9e0


	//----- nvinfo : EIATTR_CTAIDZ_USED
	.align		4
.L_308:
        /*027c*/ 	.byte	0x01, 0x04
	.zero		2


	//----- nvinfo : EIATTR_CRS_STACK_SIZE
	.align		4
        /*0280*/ 	.byte	0x04, 0x1e
        /*0282*/ 	.short	(.L_310 - .L_309)
.L_309:
        /*0284*/ 	.word	0x00000000
.L_310:


//--------------------- .nv.info._ZN5flash16flash_fwd_kernelI23Flash_fwd_kernel_traitsILi96ELi128ELi64ELi4ELb0ELb0EN7cutlass10bfloat16_tE19Flash_kernel_traitsILi96ELi128ELi64ELi4ES3_EELb1ELb0ELb0ELb0ELb0ELb0ELb0ELb0EEEvNS_16Flash_fwd_paramsE --------------------------
	.section	.nv.info._ZN5flash16flash_fwd_kernelI23Flash_fwd_kernel_traitsILi96ELi128ELi64ELi4ELb0ELb0EN7cutlass10bfloat16_tE19Flash_kernel_traitsILi96ELi128ELi64ELi4ES3_EELb1ELb0ELb0ELb0ELb0ELb0ELb0ELb0EEEvNS_16Flash_fwd_paramsE,"",@"SHT_CUDA_INFO"
	.sectionflags	@""
	.align	4


	//----- nvinfo : EIATTR_CUDA_API_VERSION
	.align		4
        /*0000*/ 	.byte	0x04, 0x37
        /*0002*/ 	.short	(.L_312 - .L_311)
.L_311:
        /*0004*/ 	.word	0x00000082


	//----- nvinfo : EIATTR_SW2861232_WAR
	.align		4
.L_312:
        /*0008*/ 	.byte	0x01, 0x35
	.zero		2


	//----- nvinfo : EIATTR_PARAM_CBANK
	.align		4
        /*000c*/ 	.byte	0x04, 0x0a
        /*000e*/ 	.short	(.L_314 - .L_313)
	.align		4
.L_313:
        /*0010*/ 	.word	index@(.nv.constant0._ZN5flash16flash_fwd_kernelI23Flash_fwd_kernel_traitsILi96ELi128ELi64ELi4ELb0ELb0EN7cutlass10bfloat16_tE19Flash_kernel_traitsILi96ELi128ELi64ELi4ES3_EELb1ELb0ELb0ELb0ELb0ELb0ELb0ELb0EEEvNS_16Flash_fwd_paramsE)
        /*0014*/ 	.short	0x0160
        /*0016*/ 	.short	0x01d0


	//----- nvinfo : EIATTR_CBANK_PARAM_SIZE
	.align		4
.L_314:
        /*0018*/ 	.byte	0x03, 0x19
        /*001a*/ 	.short	0x01d0


	//----- nvinfo : EIATTR_KPARAM_INFO
	.align		4
        /*001c*/ 	.byte	0x04, 0x17
        /*001e*/ 	.short	(.L_316 - .L_315)
.L_315:
        /*0020*/ 	.word	0x00000000
        /*0024*/ 	.short	0x0000
        /*0026*/ 	.short	0x0000
        /*0028*/ 	.byte	0x00, 0xf0, 0x41, 0x07


	//----- nvinfo : EIATTR_MAXREG_COUNT
	.align		4
.L_316:
        /*002c*/ 	.byte	0x03, 0x1b
        /*002e*/ 	.short	0x00ff


	//----- nvinfo : EIATTR_NUM_BARRIERS
	.align		4
        /*0030*/ 	.byte	0x02, 0x4c
        /*0032*/ 	.byte	0x01
	.zero		1


	//----- nvinfo : EIATTR_ANNOTATIONS
	.align		4
        /*0034*/ 	.byte	0x04, 0x55
        /*0036*/ 	.short	(.L_318 - .L_317)


	//   ....[0]....
.L_317:
        /* <DEDUP_REMOVED lines=26> */


	//----- nvinfo : EIATTR_MERCURY_ISA_VERSION
	.align		4
.L_318:
        /*01c8*/ 	.byte	0x03, 0x5f
        /*01ca*/ 	.short	0x0000


	//----- nvinfo : EIATTR_COOP_GROUP_MASK_REGIDS
	.align		4
        /*01cc*/ 	.byte	0x04, 0x29
        /*01ce*/ 	.short	(.L_320 - .L_319)


	//   ....[0]....
.L_319:
        /*01d0*/ 	.word	0xffffffff


	//   ....[1]....
        /*01d4*/ 	.word	0xffffffff


	//   ....[2]....
        /*01d8*/ 	.word	0xffffffff


	//   ....[3]....
        /*01dc*/ 	.word	0xffffffff


	//   ....[4]....
        /*01e0*/ 	.word	0xffffffff


	//   ....[5]....
        /*01e4*/ 	.word	0xffffffff


	//   ....[6]....
        /*01e8*/ 	.word	0xffffffff


	//   ....[7]....
        /*01ec*/ 	.word	0xffffffff


	//   ....[8]....
        /*01f0*/ 	.word	0xffffffff


	//   ....[9]....
        /*01f4*/ 	.word	0xffffffff


	//   ....[10]....
        /*01f8*/ 	.word	0xffffffff


	//   ....[11]....
        /*01fc*/ 	.word	0xffffffff


	//   ....[12]....
        /*0200*/ 	.word	0xffffffff


	//   ....[13]....
        /*0204*/ 	.word	0xffffffff


	//   ....[14]....
        /*0208*/ 	.word	0xffffffff


	//   ....[15]....
        /*020c*/ 	.word	0xffffffff


	//   ....[16]....
        /*0210*/ 	.word	0xffffffff


	//   ....[17]....
        /*0214*/ 	.word	0xffffffff


	//   ....[18]....
        /*0218*/ 	.word	0xffffffff


	//   ....[19]....
        /*021c*/ 	.word	0xffffffff


	//   ....[20]....
        /*0220*/ 	.word	0xffffffff


	//   ....[21]....
        /*0224*/ 	.word	0xffffffff


	//   ....[22]....
        /*0228*/ 	.word	0xffffffff


	//   ....[23]....
        /*022c*/ 	.word	0xffffffff


	//----- nvinfo : EIATTR_COOP_GROUP_INSTR_OFFSETS
	.align		4
.L_320:
        /*0230*/ 	.byte	0x04, 0x28
        /*0232*/ 	.short	(.L_322 - .L_321)


	//   ....[0]....
.L_321:
        /*0234*/ 	.word	0x00003980


	//   ....[1]....
        /*0238*/ 	.word	0x00003a10


	//   ....[2]....
        /*023c*/ 	.word	0x00003a30


	//   ....[3]....
        /*0240*/ 	.word	0x00003b20


	//   ....[4]....
        /*0244*/ 	.word	0x000042e0


	//   ....[5]....
        /*0248*/ 	.word	0x000042f0


	//   ....[6]....
        /*024c*/ 	.word	0x00004440


	//   ....[7]....
        /*0250*/ 	.word	0x00004610


	//   ....[8]....
        /*0254*/ 	.word	0x00007ec0


	//   ....[9]....
        /*0258*/ 	.word	0x00007f20


	//   ....[10]....
        /*025c*/ 	.word	0x00007f40


	//   ....[11]....
        /*0260*/ 	.word	0x00007f90


	//   ....[12]....
        /*0264*/ 	.word	0x00007fc0


	//   ....[13]....
        /*0268*/ 	.word	0x00007ff0


	//   ....[14]....
        /*026c*/ 	.word	0x00008590


	//   ....[15]....
        /*0270*/ 	.word	0x000086c0


	//   ....[16]....
        /*0274*/ 	.word	0x0000b0d0


	//   ....[17]....
        /*0278*/ 	.word	0x0000b0e0


	//   ....[18]....
        /*027c*/ 	.word	0x0000b0f0


	//   ....[19]....
        /*0280*/ 	.word	0x0000b110


	//   ....[20]....
        /*0284*/ 	.word	0x0000b150


	//   ....[21]....
        /*0288*/ 	.word	0x0000b170


	//   ....[22]....
        /*028c*/ 	.word	0x0000b180


	//   ....[23]....
        /*0290*/ 	.word	0x0000b1b0


	//----- nvinfo : EIATTR_EXIT_INSTR_OFFSETS
	.align		4
.L_322:
        /*0294*/ 	.byte	0x04, 0x1c
        /*0296*/ 	.short	(.L_324 - .L_323)


	//   ....[0]....
.L_323:
        /*0298*/ 	.word	0x00000540


	//   ....[1]....
        /*029c*/ 	.word	0x0000cd10


	//   ....[2]....
        /*02a0*/ 	.word	0x0000ce10


	//   ....[3]....
        /*02a4*/ 	.word	0x0000ce30


	//   ....[4]....
        /*02a8*/ 	.word	0x0000d860


	//   ....[5]....
        /*02ac*/ 	.word	0x0000d8e0


	//----- nvinfo : EIATTR_CTAIDZ_USED
	.align		4
.L_324:
        /*02b0*/ 	.byte	0x01, 0x04
	.zero		2


	//----- nvinfo : EIATTR_CRS_STACK_SIZE
	.align		4
        /*02b4*/ 	.byte	0x04, 0x1e
        /*02b6*/ 	.short	(.L_326 - .L_325)
.L_325:
        /*02b8*/ 	.word	0x00000000
.L_326:


//--------------------- .nv.info._ZN5flash16flash_fwd_kernelI23Flash_fwd_kernel_traitsILi96ELi128ELi64ELi4ELb0ELb0EN7cutlass10bfloat16_tE19Flash_kernel_traitsILi96ELi128ELi64ELi4ES3_EELb1ELb0ELb1ELb0ELb0ELb0ELb0ELb0EEEvNS_16Flash_fwd_paramsE --------------------------
	.section	.nv.info._ZN5flash16flash_fwd_kernelI23Flash_fwd_kernel_traitsILi96ELi128ELi64ELi4ELb0ELb0EN7cutlass10bfloat16_tE19Flash_kernel_traitsILi96ELi128ELi64ELi4ES3_EELb1ELb0ELb1ELb0ELb0ELb0ELb0ELb0EEEvNS_16Flash_fwd_paramsE,"",@"SHT_CUDA_INFO"
	.sectionflags	@""
	.align	4


	//----- nvinfo : EIATTR_CUDA_API_VERSION
	.align		4
        /*0000*/ 	.byte	0x04, 0x37
        /*0002*/ 	.short	(.L_328 - .L_327)
.L_327:
        /*0004*/ 	.word	0x00000082


	//----- nvinfo : EIATTR_SW2861232_WAR
	.align		4
.L_328:
        /*0008*/ 	.byte	0x01, 0x35
	.zero		2


	//----- nvinfo : EIATTR_PARAM_CBANK
	.align		4
        /*000c*/ 	.byte	0x04, 0x0a
        /*000e*/ 	.short	(.L_330 - .L_329)
	.align		4
.L_329:
        /*0010*/ 	.word	index@(.nv.constant0._ZN5flash16flash_fwd_kernelI23Flash_fwd_kernel_traitsILi96ELi128ELi64ELi4ELb0ELb0EN7cutlass10bfloat16_tE19Flash_kernel_traitsILi96ELi128ELi64ELi4ES3_EELb1ELb0ELb1ELb0ELb0ELb0ELb0ELb0EEEvNS_16Flash_fwd_paramsE)
        /*0014*/ 	.short	0x0160
        /*0016*/ 	.short	0x01d0


	//----- nvinfo : EIATTR_CBANK_PARAM_SIZE
	.align		4
.L_330:
        /*0018*/ 	.byte	0x03, 0x19
        /*001a*/ 	.short	0x01d0


	//----- nvinfo : EIATTR_KPARAM_INFO
	.align		4
        /*001c*/ 	.byte	0x04, 0x17
        /*001e*/ 	.short	(.L_332 - .L_331)
.L_331:
        /*0020*/ 	.word	0x00000000
        /*0024*/ 	.short	0x0000
        /*0026*/ 	.short	0x0000
        /*0028*/ 	.byte	0x00, 0xf0, 0x41, 0x07


	//----- nvinfo : EIATTR_MAXREG_COUNT
	.align		4
.L_332:
        /*002c*/ 	.byte	0x03, 0x1b
        /*002e*/ 	.short	0x00ff


	//----- nvinfo : EIATTR_NUM_BARRIERS
	.align		4
        /*0030*/ 	.byte	0x02, 0x4c
        /*0032*/ 	.byte	0x01
	.zero		1


	//----- nvinfo : EIATTR_ANNOTATIONS
	.align		4
        /*0034*/ 	.byte	0x04, 0x55
        /*0036*/ 	.short	(.L_334 - .L_333)


	//   ....[0]....
.L_333:
        /* <DEDUP_REMOVED lines=61> */


	//----- nvinfo : EIATTR_MERCURY_ISA_VERSION
	.align		4
.L_334:
        /*03f8*/ 	.byte	0x03, 0x5f
        /*03fa*/ 	.short	0x0000


	//----- nvinfo : EIATTR_COOP_GROUP_MASK_REGIDS
	.align		4
        /*03fc*/ 	.byte	0x04, 0x29
        /*03fe*/ 	.short	(.L_336 - .L_335)


	//   ....[0]....
.L_335:
        /*0400*/ 	.word	0xffffffff


	//   ....[1]....
        /*0404*/ 	.word	0xffffffff


	//   ....[2]....
        /*0408*/ 	.word	0xffffffff


	//   ....[3]....
        /*040c*/ 	.word	0xffffffff


	//   ....[4]....
        /*0410*/ 	.word	0xffffffff


	//   ....[5]....
        /*0414*/ 	.word	0xffffffff


	//   ....[6]....
        /*0418*/ 	.word	0xffffffff


	//   ....[7]....
        /*041c*/ 	.word	0xffffffff


	//   ....[8]....
        /*0420*/ 	.word	0xffffffff


	//   ....[9]....
        /*0424*/ 	.word	0xffffffff


	//   ....[10]....
        /*0428*/ 	.word	0xffffffff


	//   ....[11]....
        /*042c*/ 	.word	0xffffffff


	//   ....[12]....
        /*0430*/ 	.word	0xffffffff


	//   ....[13]....
        /*0434*/ 	.word	0xffffffff


	//   ....[14]....
        /*0438*/ 	.word	0xffffffff


	//   ....[15]....
        /*043c*/ 	.word	0xffffffff


	//   ....[16]....
        /*0440*/ 	.word	0xffffffff


	//   ....[17]....
        /*0444*/ 	.word	0xffffffff


	//   ....[18]....
        /*0448*/ 	.word	0xffffffff


	//   ....[19]....
        /*044c*/ 	.word	0xffffffff


	//   ....[20]....
        /*0450*/ 	.word	0xffffffff


	//   ....[21]....
        /*0454*/ 	.word	0xffffffff


	//   ....[22]....
        /*0458*/ 	.word	0xffffffff


	//   ....[23]....
        /*045c*/ 	.word	0xffffffff


	//   ....[24]....
        /*0460*/ 	.word	0xffffffff


	//   ....[25]....
        /*0464*/ 	.word	0xffffffff


	//   ....[26]....
        /*0468*/ 	.word	0xffffffff


	//   ....[27]....
        /*046c*/ 	.word	0xffffffff


	//   ....[28]....
        /*0470*/ 	.word	0xffffffff


	//   ....[29]....
        /*0474*/ 	.word	0xffffffff


	//   ....[30]....
        /*0478*/ 	.word	0xffffffff


	//   ....[31]....
        /*047c*/ 	.word	0xffffffff


	//   ....[32]....
        /*0480*/ 	.word	0xffffffff


	//   ....[33]....
        /*0484*/ 	.word	0xffffffff


	//   ....[34]....
        /*0488*/ 	.word	0xffffffff


	//   ....[35]....
        /*048c*/ 	.word	0xffffffff


	//   ....[36]....
        /*0490*/ 	.word	0xffffffff


	//   ....[37]....
        /*0494*/ 	.word	0xffffffff


	//   ....[38]....
        /*0498*/ 	.word	0xffffffff


	//   ....[39]....
        /*049c*/ 	.word	0xffffffff


	//----- nvinfo : EIATTR_COOP_GROUP_INSTR_OFFSETS
	.align		4
.L_336:
        /*04a0*/ 	.byte	0x04, 0x28
        /*04a2*/ 	.short	(.L_338 - .L_337)


	//   ....[0]....
.L_337:
        /*04a4*/ 	.word	0x000052a0


	//   ....[1]....
        /*04a8*/ 	.word	0x000053b0


	//   ....[2]....
        /*04ac*/ 	.word	0x00005400


	//   ....[3]....
        /*04b0*/ 	.word	0x000054e0


	//   ....[4]....
        /*04b4*/ 	.word	0x00005ac0


	//   ....[5]....
        /*04b8*/ 	.word	0x00005ad0


	//   ....[6]....
        /*04bc*/ 	.word	0x00005b80


	//   ....[7]....
        /*04c0*/ 	.word	0x00005d80


	//   ....[8]....
        /*04c4*/ 	.word	0x0000a8a0


	//   ....[9]....
        /*04c8*/ 	.word	0x0000aa00


	//   ....[10]....
        /*04cc*/ 	.word	0x0000aa30


	//   ....[11]....
        /*04d0*/ 	.word	0x0000ab90


	//   ....[12]....
        /*04d4*/ 	.word	0x0000ac00


	//   ....[13]....
        /*04d8*/ 	.word	0x0000ac30


	//   ....[14]....
        /*04dc*/ 	.word	0x0000adc0


	//   ....[15]....
        /*04e0*/ 	.word	0x0000af00


	//   ....[16]....
        /*04e4*/ 	.word	0x00010890


	//   ....[17]....
        /*04e8*/ 	.word	0x000109f0


	//   ....[18]....
        /*04ec*/ 	.word	0x00010b20


	//   ....[19]....
        /*04f0*/ 	.word	0x00010bb0


	//   ....[20]....
        /*04f4*/ 	.word	0x00010c10


	//   ....[21]....
        /*04f8*/ 	.word	0x00010c60


	//   ....[22]....
        /*04fc*/ 	.word	0x00010cb0


	//   ....[23]....
        /*0500*/ 	.word	0x00010db0


	//   ....[24]....
        /*0504*/ 	.word	0x00016a60


	//   ....[25]....
        /*0508*/ 	.word	0x00016bf0


	//   ....[26]....
        /*050c*/ 	.word	0x00016c40


	//   ....[27]....
        /*0510*/ 	.word	0x00016d00


	//   ....[28]....
        /*0514*/ 	.word	0x00016f30


	//   ....[29]....
        /*0518*/ 	.word	0x00016f40


	//   ....[30]....
        /*051c*/ 	.word	0x00016fb0


	//   ....[31]....
        /*0520*/ 	.word	0x00016fe0


	//   ....[32]....
        /*0524*/ 	.word	0x0001af50


	//   ....[33]....
        /*0528*/ 	.word	0x0001af60


	//   ....[34]....
        /*052c*/ 	.word	0x0001af80


	//   ....[35]....
        /*0530*/ 	.word	0x0001afa0


	//   ....[36]....
        /*0534*/ 	.word	0x0001afb0


	//   ....[37]....
        /*0538*/ 	.word	0x0001afc0


	//   ....[38]....
        /*053c*/ 	.word	0x0001b040


	//   ....[39]....
        /*0540*/ 	.word	0x0001b060


	//----- nvinfo : EIATTR_EXIT_INSTR_OFFSETS
	.align		4
.L_338:
        /*0544*/ 	.byte	0x04, 0x1c
        /*0546*/ 	.short	(.L_340 - .L_339)


	//   ....[0]....
.L_339:
        /*0548*/ 	.word	0x00000730


	//   ....[1]....
        /*054c*/ 	.word	0x00001310


	//   ....[2]....
        /*0550*/ 	.word	0x00001390


	//   ....[3]....
        /*0554*/ 	.word	0x0001c950


	//   ....[4]....
        /*0558*/ 	.word	0x0001ca50


	//   ....[5]....
        /*055c*/ 	.word	0x0001ca70


	//----- nvinfo : EIATTR_CTAIDZ_USED
	.align		4
.L_340:
        /*0560*/ 	.byte	0x01, 0x04
	.zero		2


	//----- nvinfo : EIATTR_CRS_STACK_SIZE
	.align		4
        /*0564*/ 	.byte	0x04, 0x1e
        /*0566*/ 	.short	(.L_342 - .L_341)
.L_341:
        /*0568*/ 	.word	0x00000000
.L_342:


//--------------------- .nv.info._ZN5flash16flash_fwd_kernelI23Flash_fwd_kernel_traitsILi96ELi128ELi64ELi4ELb0ELb0EN7cutlass10bfloat16_tE19Flash_kernel_traitsILi96ELi128ELi64ELi4ES3_EELb1ELb0ELb0ELb0ELb1ELb1ELb0ELb0EEEvNS_16Flash_fwd_paramsE --------------------------
	.section	.nv.info._ZN5flash16flash_fwd_kernelI23Flash_fwd_kernel_traitsILi96ELi128ELi64ELi4ELb0ELb0EN7cutlass10bfloat16_tE19Flash_kernel_traitsILi96ELi128ELi64ELi4ES3_EELb1ELb0ELb0ELb0ELb1ELb1ELb0ELb0EEEvNS_16Flash_fwd_paramsE,"",@"SHT_CUDA_INFO"
	.sectionflags	@""
	.align	4


	//----- nvinfo : EIATTR_CUDA_API_VERSION
	.align		4
        /*0000*/ 	.byte	0x04, 0x37
        /*0002*/ 	.short	(.L_344 - .L_343)
.L_343:
        /*0004*/ 	.word	0x00000082


	//----- nvinfo : EIATTR_SW2861232_WAR
	.align		4
.L_344:
        /*0008*/ 	.byte	0x01, 0x35
	.zero		2


	//----- nvinfo : EIATTR_PARAM_CBANK
	.align		4
        /*000c*/ 	.byte	0x04, 0x0a
        /*000e*/ 	.short	(.L_346 - .L_345)
	.align		4
.L_345:
        /*0010*/ 	.word	index@(.nv.constant0._ZN5flash16flash_fwd_kernelI23Flash_fwd_kernel_traitsILi96ELi128ELi64ELi4ELb0ELb0EN7cutlass10bfloat16_tE19Flash_kernel_traitsILi96ELi128ELi64ELi4ES3_EELb1ELb0ELb0ELb0ELb1ELb1ELb0ELb0EEEvNS_16Flash_fwd_paramsE)
        /*0014*/ 	.short	0x0160
        /*0016*/ 	.short	0x01d0


	//----- nvinfo : EIATTR_CBANK_PARAM_SIZE
	.align		4
.L_346:
        /*0018*/ 	.byte	0x03, 0x19
        /*001a*/ 	.short	0x01d0


	//----- nvinfo : EIATTR_KPARAM_INFO
	.align		4
        /*001c*/ 	.byte	0x04, 0x17
        /*001e*/ 	.short	(.L_348 - .L_347)
.L_347:
        /*0020*/ 	.word	0x00000000
        /*0024*/ 	.short	0x0000
        /*0026*/ 	.short	0x0000
        /*0028*/ 	.byte	0x00, 0xf0, 0x41, 0x07


	//----- nvinfo : EIATTR_MAXREG_COUNT
	.align		4
.L_348:
        /*002c*/ 	.byte	0x03, 0x1b
        /*002e*/ 	.short	0x00ff


	//----- nvinfo : EIATTR_NUM_BARRIERS
	.align		4
        /*0030*/ 	.byte	0x02, 0x4c
        /*0032*/ 	.byte	0x01
	.zero		1


	//----- nvinfo : EIATTR_MERCURY_ISA_VERSION
	.align		4
        /*0034*/ 	.byte	0x03, 0x5f
        /*0036*/ 	.short	0x0000


	//----- nvinfo : EIATTR_COOP_GROUP_MASK_REGIDS
	.align		4
        /*0038*/ 	.byte	0x04, 0x29
        /*003a*/ 	.short	(.L_350 - .L_349)


	//   ....[0]....
.L_349:
        /*003c*/ 	.word	0xffffffff


	//   ....[1]....
        /*0040*/ 	.word	0xffffffff


	//   ....[2]....
        /*0044*/ 	.word	0xffffffff


	//   ....[3]....
        /*0048*/ 	.word	0xffffffff


	//   ....[4]....
        /*004c*/ 	.word	0xffffffff


	//   ....[5]....
        /*0050*/ 	.word	0xffffffff


	//   ....[6]....
        /*0054*/ 	.word	0xffffffff


	//   ....[7]....
        /*0058*/ 	.word	0xffffffff


	//   ....[8]....
        /*005c*/ 	.word	0xffffffff


	//   ....[9]....
        /*0060*/ 	.word	0xffffffff


	//   ....[10]....
        /*0064*/ 	.word	0xffffffff


	//   ....[11]....
        /*0068*/ 	.word	0xffffffff


	//   ....[12]....
        /*006c*/ 	.word	0xffffffff


	//   ....[13]....
        /*0070*/ 	.word	0xffffffff


	//   ....[14]....
        /*0074*/ 	.word	0xffffffff


	//   ....[15]....
        /*0078*/ 	.word	0xffffffff


	//   ....[16]....
        /*007c*/ 	.word	0xffffffff


	//   ....[17]....
        /*0080*/ 	.word	0xffffffff


	//   ....[18]....
        /*0084*/ 	.word	0xffffffff


	//   ....[19]....
        /*0088*/ 	.word	0xffffffff


	//   ....[20]....
        /*008c*/ 	.word	0xffffffff


	//   ....[21]....
        /*0090*/ 	.word	0xffffffff


	//   ....[22]....
        /*0094*/ 	.word	0xffffffff


	//   ....[23]....
        /*0098*/ 	.word	0xffffffff


	//----- nvinfo : EIATTR_COOP_GROUP_INSTR_OFFSETS
	.align		4
.L_350:
        /*009c*/ 	.byte	0x04, 0x28
        /*009e*/ 	.short	(.L_352 - .L_351)


	//   ....[0]....
.L_351:
        /*00a0*/ 	.word	0x00001ec0


	//   ....[1]....
        /*00a4*/ 	.word	0x00001ef0


	//   ....[2]....
        /*00a8*/ 	.word	0x00002000


	//   ....[3]....
        /*00ac*/ 	.word	0x00002040


	//   ....[4]....
        /*00b0*/ 	.word	0x00002350


	//   ....[5]....
        /*00b4*/ 	.word	0x00002760


	//   ....[6]....
        /*00b8*/ 	.word	0x000027a0


	//   ....[7]....
        /*00bc*/ 	.word	0x00002940


	//   ....[8]....
        /*00c0*/ 	.word	0x000057d0


	//   ....[9]....
        /*00c4*/ 	.word	0x00005840


	//   ....[10]....
        /*00c8*/ 	.word	0x00005940


	//   ....[11]....
        /*00cc*/ 	.word	0x00005990


	//   ....[12]....
        /*00d0*/ 	.word	0x000059f0


	//   ....[13]....
        /*00d4*/ 	.word	0x00005b20


	//   ....[14]....
        /*00d8*/ 	.word	0x00005b90


	//   ....[15]....
        /*00dc*/ 	.word	0x00005ce0


	//   ....[16]....
        /*00e0*/ 	.word	0x00008a00


	//   ....[17]....
        /*00e4*/ 	.word	0x00008a40


	//   ....[18]....
        /*00e8*/ 	.word	0x00008a80


	//   ....[19]....
        /*00ec*/ 	.word	0x00008aa0


	//   ....[20]....
        /*00f0*/ 	.word	0x00008b30


	//   ....[21]....
        /*00f4*/ 	.word	0x00008b70


	//   ....[22]....
        /*00f8*/ 	.word	0x00008b80


	//   ....[23]....
        /*00fc*/ 	.word	0x00008ba0


	//----- nvinfo : EIATTR_EXIT_INSTR_OFFSETS
	.align		4
.L_352:
        /*0100*/ 	.byte	0x04, 0x1c
        /*0102*/ 	.short	(.L_354 - .L_353)


	//   ....[0]....
.L_353:
        /*0104*/ 	.word	0x000003b0


	//   ....[1]....
        /*0108*/ 	.word	0x0000a370


	//----- nvinfo : EIATTR_CTAIDZ_USED
	.align		4
.L_354:
        /*010c*/ 	.byte	0x01, 0x04
	.zero		2


	//----- nvinfo : EIATTR_CRS_STACK_SIZE
	.align		4
        /*0110*/ 	.byte	0x04, 0x1e
        /*0112*/ 	.short	(.L_356 - .L_355)
.L_355:
        /*0114*/ 	.word	0x00000000
.L_356:


//--------------------- .nv.info._ZN5flash16flash_fwd_kernelI23Flash_fwd_kernel_traitsILi96ELi128ELi64ELi4ELb0ELb0EN7cutlass10bfloat16_tE19Flash_kernel_traitsILi96ELi128ELi64ELi4ES3_EELb0ELb0ELb0ELb0ELb1ELb1ELb1ELb0EEEvNS_16Flash_fwd_paramsE --------------------------
	.section	.nv.info._ZN5flash16flash_fwd_kernelI23Flash_fwd_kernel_traitsILi96ELi128ELi64ELi4ELb0ELb0EN7cutlass10bfloat16_tE19Flash_kernel_traitsILi96ELi128ELi64ELi4ES3_EELb0ELb0ELb0ELb0ELb1ELb1ELb1ELb0EEEvNS_16Flash_fwd_paramsE,"",@"SHT_CUDA_INFO"
	.sectionflags	@""
	.align	4


	//----- nvinfo : EIATTR_CUDA_API_VERSION
	.align		4
        /*0000*/ 	.byte	0x04, 0x37
        /*0002*/ 	.short	(.L_358 - .L_357)
.L_357:
        /*0004*/ 	.word	0x00000082


	//----- nvinfo : EIATTR_SW2861232_WAR
	.align		4
.L_358:
        /*0008*/ 	.byte	0x01, 0x35
	.zero		2


	//----- nvinfo : EIATTR_PARAM_CBANK
	.align		4
        /*000c*/ 	.byte	0x04, 0x0a
        /*000e*/ 	.short	(.L_360 - .L_359)
	.align		4
.L_359:
        /*0010*/ 	.word	index@(.nv.constant0._ZN5flash16flash_fwd_kernelI23Flash_fwd_kernel_traitsILi96ELi128ELi64ELi4ELb0ELb0EN7cutlass10bfloat16_tE19Flash_kernel_traitsILi96ELi128ELi64ELi4ES3_EELb0ELb0ELb0ELb0ELb1ELb1ELb1ELb0EEEvNS_16Flash_fwd_paramsE)
        /*0014*/ 	.short	0x0160
        /*0016*/ 	.short	0x01d0


	//----- nvinfo : EIATTR_CBANK_PARAM_SIZE
	.align		4
.L_360:
        /*0018*/ 	.byte	0x03, 0x19
        /*001a*/ 	.short	0x01d0


	//----- nvinfo : EIATTR_KPARAM_INFO
	.align		4
        /*001c*/ 	.byte	0x04, 0x17
        /*001e*/ 	.short	(.L_362 - .L_361)
.L_361:
        /*0020*/ 	.word	0x00000000
        /*0024*/ 	.short	0x0000
        /*0026*/ 	.short	0x0000
        /*0028*/ 	.byte	0x00, 0xf0, 0x41, 0x07


	//----- nvinfo : EIATTR_MAXREG_COUNT
	.align		4
.L_362:
        /*002c*/ 	.byte	0x03, 0x1b
        /*002e*/ 	.short	0x00ff


	//----- nvinfo : EIATTR_NUM_BARRIERS
	.align		4
        /*0030*/ 	.byte	0x02, 0x4c
        /*0032*/ 	.byte	0x01
	.zero		1


	//----- nvinfo : EIATTR_ANNOTATIONS
	.align		4
        /*0034*/ 	.byte	0x04, 0x55
        /*0036*/ 	.short	(.L_364 - .L_363)


	//   ....[0]....
.L_363:
        /* <DEDUP_REMOVED lines=14> */


	//----- nvinfo : EIATTR_MERCURY_ISA_VERSION
	.align		4
.L_364:
        /*0108*/ 	.byte	0x03, 0x5f
        /*010a*/ 	.short	0x0000


	//----- nvinfo : EIATTR_COOP_GROUP_MASK_REGIDS
	.align		4
        /*010c*/ 	.byte	0x04, 0x29
        /*010e*/ 	.short	(.L_366 - .L_365)


	//   ....[0]....
.L_365:
        /*0110*/ 	.word	0xffffffff


	//   ....[1]....
        /*0114*/ 	.word	0xffffffff


	//   ....[2]....
        /*0118*/ 	.word	0xffffffff


	//   ....[3]....
        /*011c*/ 	.word	0xffffffff


	//   ....[4]....
        /*0120*/ 	.word	0xffffffff


	//   ....[5]....
        /*0124*/ 	.word	0xffffffff


	//   ....[6]....
        /*0128*/ 	.word	0xffffffff


	//   ....[7]....
        /*012c*/ 	.word	0xffffffff


	//   ....[8]....
        /*0130*/ 	.word	0xffffffff


	//   ....[9]....
        /*0134*/ 	.word	0xffffffff


	//   ....[10]....
        /*0138*/ 	.word	0xffffffff


	//   ....[11]....
        /*013c*/ 	.word	0xffffffff


	//   ....[12]....
        /*0140*/ 	.word	0xffffffff


	//   ....[13]....
        /*0144*/ 	.word	0xffffffff


	//   ....[14]....
        /*0148*/ 	.word	0xffffffff


	//   ....[15]....
        /*014c*/ 	.word	0xffffffff


	//   ....[16]....
        /*0150*/ 	.word	0xffffffff


	//   ....[17]....
        /*0154*/ 	.word	0xffffffff


	//   ....[18]....
        /*0158*/ 	.word	0xffffffff


	//   ....[19]....
        /*015c*/ 	.word	0xffffffff


	//   ....[20]....
        /*0160*/ 	.word	0xffffffff


	//   ....[21]....
        /*0164*/ 	.word	0xffffffff


	//   ....[22]....
        /*0168*/ 	.word	0xffffffff


	//   ....[23]....
        /*016c*/ 	.word	0xffffffff


	//----- nvinfo : EIATTR_COOP_GROUP_INSTR_OFFSETS
	.align		4
.L_366:
        /*0170*/ 	.byte	0x04, 0x28
        /*0172*/ 	.short	(.L_368 - .L_367)


	//   ....[0]....
.L_367:
        /*0174*/ 	.word	0x00002420


	//   ....[1]....
        /*0178*/ 	.word	0x00002510


	//   ....[2]....
        /*017c*/ 	.word	0x00002540


	//   ....[3]....
        /*0180*/ 	.word	0x00002610


	//   ....[4]....
        /*0184*/ 	.word	0x00002640


	//   ....[5]....
        /*0188*/ 	.word	0x00002720


	//   ....[6]....
        /*018c*/ 	.word	0x00002750


	//   ....[7]....
        /*0190*/ 	.word	0x00002860


	//   ....[8]....
        /*0194*/ 	.word	0x00005440


	//   ....[9]....
        /*0198*/ 	.word	0x000055c0


	//   ....[10]....
        /*019c*/ 	.word	0x00005600


	//   ....[11]....
        /*01a0*/ 	.word	0x00005620


	//   ....[12]....
        /*01a4*/ 	.word	0x00005640


	//   ....[13]....
        /*01a8*/ 	.word	0x00005670


	//   ....[14]....
        /*01ac*/ 	.word	0x000056b0


	//   ....[15]....
        /*01b0*/ 	.word	0x000056e0


	//   ....[16]....
        /*01b4*/ 	.word	0x000077e0


	//   ....[17]....
        /*01b8*/ 	.word	0x000077f0


	//   ....[18]....
        /*01bc*/ 	.word	0x00007800


	//   ....[19]....
        /*01c0*/ 	.word	0x00007820


	//   ....[20]....
        /*01c4*/ 	.word	0x00007840


	//   ....[21]....
        /*01c8*/ 	.word	0x00007860


	//   ....[22]....
        /*01cc*/ 	.word	0x00007870


	//   ....[23]....
        /*01d0*/ 	.word	0x00007890


	//----- nvinfo : EIATTR_EXIT_INSTR_OFFSETS
	.align		4
.L_368:
        /*01d4*/ 	.byte	0x04, 0x1c
        /*01d6*/ 	.short	(.L_370 - .L_369)


	//   ....[0]....
.L_369:
        /*01d8*/ 	.word	0x00000170


	//   ....[1]....
        /*01dc*/ 	.word	0x00009000


	//----- nvinfo : EIATTR_CTAIDZ_USED
	.align		4
.L_370:
        /*01e0*/ 	.byte	0x01, 0x04
	.zero		2


	//----- nvinfo : EIATTR_CRS_STACK_SIZE
	.align		4
        /*01e4*/ 	.byte	0x04, 0x1e
        /*01e6*/ 	.short	(.L_372 - .L_371)
.L_371:
        /*01e8*/ 	.word	0x00000000
.L_372:


//--------------------- .nv.info._ZN5flash16flash_fwd_kernelI23Flash_fwd_kernel_traitsILi96ELi128ELi64ELi4ELb0ELb0EN7cutlass10bfloat16_tE19Flash_kernel_traitsILi96ELi128ELi64ELi4ES3_EELb1ELb0ELb0ELb1ELb0ELb0ELb0ELb0EEEvNS_16Flash_fwd_paramsE --------------------------
	.section	.nv.info._ZN5flash16flash_fwd_kernelI23Flash_fwd_kernel_traitsILi96ELi128ELi64ELi4ELb0ELb0EN7cutlass10bfloat16_tE19Flash_kernel_traitsILi96ELi128ELi64ELi4ES3_EELb1ELb0ELb0ELb1ELb0ELb0ELb0ELb0EEEvNS_16Flash_fwd_paramsE,"",@"SHT_CUDA_INFO"
	.sectionflags	@""
	.align	4


	//----- nvinfo : EIATTR_CUDA_API_VERSION
	.align		4
        /*0000*/ 	.byte	0x04, 0x37
        /*0002*/ 	.short	(.L_374 - .L_373)
.L_373:
        /*0004*/ 	.word	0x00000082


	//----- nvinfo : EIATTR_SW2861232_WAR
	.align		4
.L_374:
        /*0008*/ 	.byte	0x01, 0x35
	.zero		2


	//----- nvinfo : EIATTR_PARAM_CBANK
	.align		4
        /*000c*/ 	.byte	0x04, 0x0a
        /*000e*/ 	.short	(.L_376 - .L_375)
	.align		4
.L_375:
        /*0010*/ 	.word	index@(.nv.constant0._ZN5flash16flash_fwd_kernelI23Flash_fwd_kernel_traitsILi96ELi128ELi64ELi4ELb0ELb0EN7cutlass10bfloat16_tE19Flash_kernel_traitsILi96ELi128ELi64ELi4ES3_EELb1ELb0ELb0ELb1ELb0ELb0ELb0ELb0EEEvNS_16Flash_fwd_paramsE)
        /*0014*/ 	.short	0x0160
        /*0016*/ 	.short	0x01d0


	//----- nvinfo : EIATTR_CBANK_PARAM_SIZE
	.align		4
.L_376:
        /*0018*/ 	.byte	0x03, 0x19
        /*001a*/ 	.short	0x01d0


	//----- nvinfo : EIATTR_KPARAM_INFO
	.align		4
        /*001c*/ 	.byte	0x04, 0x17
        /*001e*/ 	.short	(.L_378 - .L_377)
.L_377:
        /*0020*/ 	.word	0x00000000
        /*0024*/ 	.short	0x0000
        /*0026*/ 	.short	0x0000
        /*0028*/ 	.byte	0x00, 0xf0, 0x41, 0x07


	//----- nvinfo : EIATTR_MAXREG_COUNT
	.align		4
.L_378:
        /*002c*/ 	.byte	0x03, 0x1b
        /*002e*/ 	.short	0x00ff


	//----- nvinfo : EIATTR_NUM_BARRIERS
	.align		4
        /*0030*/ 	.byte	0x02, 0x4c
        /*0032*/ 	.byte	0x01
	.zero		1


	//----- nvinfo : EIATTR_ANNOTATIONS
	.align		4
        /*0034*/ 	.byte	0x04, 0x55
        /*0036*/ 	.short	(.L_380 - .L_379)


	//   ....[0]....
.L_379:
        /* <DEDUP_REMOVED lines=25> */


	//----- nvinfo : EIATTR_MERCURY_ISA_VERSION
	.align		4
.L_380:
        /*01b8*/ 	.byte	0x03, 0x5f
        /*01ba*/ 	.short	0x0000


	//----- nvinfo : EIATTR_COOP_GROUP_MASK_REGIDS
	.align		4
        /*01bc*/ 	.byte	0x04, 0x29
        /*01be*/ 	.short	(.L_382 - .L_381)


	//   ....[0]....
.L_381:
        /*01c0*/ 	.word	0xffffffff


	//   ....[1]....
        /*01c4*/ 	.word	0xffffffff


	//   ....[2]....
        /*01c8*/ 	.word	0xffffffff


	//   ....[3]....
        /*01cc*/ 	.word	0xffffffff


	//   ....[4]....
        /*01d0*/ 	.word	0xffffffff


	//   ....[5]....
        /*01d4*/ 	.word	0xffffffff


	//   ....[6]....
        /*01d8*/ 	.word	0xffffffff


	//   ....[7]....
        /*01dc*/ 	.word	0xffffffff


	//   ....[8]....
        /*01e0*/ 	.word	0xffffffff


	//   ....[9]....
        /*01e4*/ 	.word	0xffffffff


	//   ....[10]....
        /*01e8*/ 	.word	0xffffffff


	//   ....[11]....
        /*01ec*/ 	.word	0xffffffff


	//   ....[12]....
        /*01f0*/ 	.word	0xffffffff


	//   ....[13]....
        /*01f4*/ 	.word	0xffffffff


	//   ....[14]....
        /*01f8*/ 	.word	0xffffffff


	//   ....[15]....
        /*01fc*/ 	.word	0xffffffff


	//   ....[16]....
        /*0200*/ 	.word	0xffffffff


	//   ....[17]....
        /*0204*/ 	.word	0xffffffff


	//   ....[18]....
        /*0208*/ 	.word	0xffffffff


	//   ....[19]....
        /*020c*/ 	.word	0xffffffff


	//   ....[20]....
        /*0210*/ 	.word	0xffffffff


	//   ....[21]....
        /*0214*/ 	.word	0xffffffff


	//   ....[22]....
        /*0218*/ 	.word	0xffffffff


	//   ....[23]....
        /*021c*/ 	.word	0xffffffff


	//----- nvinfo : EIATTR_COOP_GROUP_INSTR_OFFSETS
	.align		4
.L_382:
        /*0220*/ 	.byte	0x04, 0x28
        /*0222*/ 	.short	(.L_384 - .L_383)


	//   ....[0]....
.L_383:
        /*0224*/ 	.word	0x00004ea0


	//   ....[1]....
        /*0228*/ 	.word	0x00005010


	//   ....[2]....
        /*022c*/ 	.word	0x00005050


	//   ....[3]....
        /*0230*/ 	.word	0x00005140


	//   ....[4]....
        /*0234*/ 	.word	0x000056f0


	//   ....[5]....
        /*0238*/ 	.word	0x00005700


	//   ....[6]....
        /*023c*/ 	.word	0x000059f0


	//   ....[7]....
        /*0240*/ 	.word	0x00005a80


	//   ....[8]....
        /*0244*/ 	.word	0x00009e40


	//   ....[9]....
        /*0248*/ 	.word	0x0000a010


	//   ....[10]....
        /*024c*/ 	.word	0x0000a150


	//   ....[11]....
        /*0250*/ 	.word	0x0000a260


	//   ....[12]....
        /*0254*/ 	.word	0x0000a370


	//   ....[13]....
        /*0258*/ 	.word	0x0000a3e0


	//   ....[14]....
        /*025c*/ 	.word	0x0000a570


	//   ....[15]....
        /*0260*/ 	.word	0x0000a870


	//   ....[16]....
        /*0264*/ 	.word	0x0000d2c0


	//   ....[17]....
        /*0268*/ 	.word	0x0000d2d0


	//   ....[18]....
        /*026c*/ 	.word	0x0000d2e0


	//   ....[19]....
        /*0270*/ 	.word	0x0000d320


	//   ....[20]....
        /*0274*/ 	.word	0x0000d340


	//   ....[21]....
        /*0278*/ 	.word	0x0000d650


	//   ....[22]....
        /*027c*/ 	.word	0x0000d6e0


	//   ....[23]....
        /*0280*/ 	.word	0x0000d710


	//----- nvinfo : EIATTR_EXIT_INSTR_OFFSETS
	.align		4
.L_384:
        /*0284*/ 	.byte	0x04, 0x1c
        /*0286*/ 	.short	(.L_386 - .L_385)


	//   ....[0]....
.L_385:
        /*0288*/ 	.word	0x00000540


	//   ....[1]....
        /*028c*/ 	.word	0x0000ef50


	//   ....[2]....
        /*0290*/ 	.word	0x0000f050


	//   ....[3]....
        /*0294*/ 	.word	0x0000f070


	//   ....[4]....
        /*0298*/ 	.word	0x0000faa0


	//   ....[5]....
        /*029c*/ 	.word	0x0000fb20


	//----- nvinfo : EIATTR_CTAIDZ_USED
	.align		4
.L_386:
        /*02a0*/ 	.byte	0x01, 0x04
	.zero		2


	//----- nvinfo : EIATTR_CRS_STACK_SIZE
	.align		4
        /*02a4*/ 	.byte	0x04, 0x1e
        /*02a6*/ 	.short	(.L_388 - .L_387)
.L_387:
        /*02a8*/ 	.word	0x00000000
.L_388:


//--------------------- .nv.info._ZN5flash16flash_fwd_kernelI23Flash_fwd_kernel_traitsILi96ELi128ELi64ELi4ELb0ELb0EN7cutlass10bfloat16_tE19Flash_kernel_traitsILi96ELi128ELi64ELi4ES3_EELb1ELb0ELb0ELb0ELb0ELb0ELb0ELb1EEEvNS_16Flash_fwd_paramsE --------------------------
	.section	.nv.info._ZN5flash16flash_fwd_kernelI23Flash_fwd_kernel_traitsILi96ELi128ELi64ELi4ELb0ELb0EN7cutlass10bfloat16_tE19Flash_kernel_traitsILi96ELi128ELi64ELi4ES3_EELb1ELb0ELb0ELb0ELb0ELb0ELb0ELb1EEEvNS_16Flash_fwd_paramsE,"",@"SHT_CUDA_INFO"
	.sectionflags	@""
	.align	4


	//----- nvinfo : EIATTR_CUDA_API_VERSION
	.align		4
        /*0000*/ 	.byte	0x04, 0x37
        /*0002*/ 	.short	(.L_390 - .L_389)
.L_389:
        /*0004*/ 	.word	0x00000082


	//----- nvinfo : EIATTR_SW2861232_WAR
	.align		4
.L_390:
        /*0008*/ 	.byte	0x01, 0x35
	.zero		2


	//----- nvinfo : EIATTR_PARAM_CBANK
	.align		4
        /*000c*/ 	.byte	0x04, 0x0a
        /*000e*/ 	.short	(.L_392 - .L_391)
	.align		4
.L_391:
        /*0010*/ 	.word	index@(.nv.constant0._ZN5flash16flash_fwd_kernelI23Flash_fwd_kernel_traitsILi96ELi128ELi64ELi4ELb0ELb0EN7cutlass10bfloat16_tE19Flash_kernel_traitsILi96ELi128ELi64ELi4ES3_EELb1ELb0ELb0ELb0ELb0ELb0ELb0ELb1EEEvNS_16Flash_fwd_paramsE)
        /*0014*/ 	.short	0x0160
        /*0016*/ 	.short	0x01d0


	//----- nvinfo : EIATTR_CBANK_PARAM_SIZE
	.align		4
.L_392:
        /*0018*/ 	.byte	0x03, 0x19
        /*001a*/ 	.short	0x01d0


	//----- nvinfo : EIATTR_KPARAM_INFO
	.align		4
        /*001c*/ 	.byte	0x04, 0x17
        /*001e*/ 	.short	(.L_394 - .L_393)
.L_393:
        /*0020*/ 	.word	0x00000000
        /*0024*/ 	.short	0x0000
        /*0026*/ 	.short	0x0000
        /*0028*/ 	.byte	0x00, 0xf0, 0x41, 0x07


	//----- nvinfo : EIATTR_MAXREG_COUNT
	.align		4
.L_394:
        /*002c*/ 	.byte	0x03, 0x1b
        /*002e*/ 	.short	0x00ff


	//----- nvinfo : EIATTR_NUM_BARRIERS
	.align		4
        /*0030*/ 	.byte	0x02, 0x4c
        /*0032*/ 	.byte	0x01
	.zero		1


	//----- nvinfo : EIATTR_ANNOTATIONS
	.align		4
        /*0034*/ 	.byte	0x04, 0x55
        /*0036*/ 	.short	(.L_396 - .L_395)


	//   ....[0]....
.L_395:
        /* <DEDUP_REMOVED lines=60> */


	//----- nvinfo : EIATTR_MERCURY_ISA_VERSION
	.align		4
.L_396:
        /*03e8*/ 	.byte	0x03, 0x5f
        /*03ea*/ 	.short	0x0000


	//----- nvinfo : EIATTR_COOP_GROUP_MASK_REGIDS
	.align		4
        /*03ec*/ 	.byte	0x04, 0x29
        /*03ee*/ 	.short	(.L_398 - .L_397)


	//   ....[0]....
.L_397:
        /*03f0*/ 	.word	0xffffffff


	//   ....[1]....
        /*03f4*/ 	.word	0xffffffff


	//   ....[2]....
        /*03f8*/ 	.word	0xffffffff


	//   ....[3]....
        /*03fc*/ 	.word	0xffffffff


	//   ....[4]....
        /*0400*/ 	.word	0xffffffff


	//   ....[5]....
        /*0404*/ 	.word	0xffffffff


	//   ....[6]....
        /*0408*/ 	.word	0xffffffff


	//   ....[7]....
        /*040c*/ 	.word	0xffffffff


	//   ....[8]....
        /*0410*/ 	.word	0xffffffff


	//   ....[9]....
        /*0414*/ 	.word	0xffffffff


	//   ....[10]....
        /*0418*/ 	.word	0xffffffff


	//   ....[11]....
        /*041c*/ 	.word	0xffffffff


	//   ....[12]....
        /*0420*/ 	.word	0xffffffff


	//   ....[13]....
        /*0424*/ 	.word	0xffffffff


	//   ....[14]....
        /*0428*/ 	.word	0xffffffff


	//   ....[15]....
        /*042c*/ 	.word	0xffffffff


	//   ....[16]....
        /*0430*/ 	.word	0xffffffff


	//   ....[17]....
        /*0434*/ 	.word	0xffffffff


	//   ....[18]....
        /*0438*/ 	.word	0xffffffff


	//   ....[19]....
        /*043c*/ 	.word	0xffffffff


	//   ....[20]....
        /*0440*/ 	.word	0xffffffff


	//   ....[21]....
        /*0444*/ 	.word	0xffffffff


	//   ....[22]....
        /*0448*/ 	.word	0xffffffff


	//   ....[23]....
        /*044c*/ 	.word	0xffffffff


	//----- nvinfo : EIATTR_COOP_GROUP_INSTR_OFFSETS
	.align		4
.L_398:
        /*0450*/ 	.byte	0x04, 0x28
        /*0452*/ 	.short	(.L_400 - .L_399)


	//   ....[0]....
.L_399:
        /*0454*/ 	.word	0x000043d0


	//   ....[1]....
        /*0458*/ 	.word	0x00004650


	//   ....[2]....
        /*045c*/ 	.word	0x00004810


	//   ....[3]....
        /*0460*/ 	.word	0x000048b0


	//   ....[4]....
        /*0464*/ 	.word	0x000048e0


	//   ....[5]....
        /*0468*/ 	.word	0x00004910


	//   ....[6]....
        /*046c*/ 	.word	0x00004a30


	//   ....[7]....
        /*0470*/ 	.word	0x00004a70


	//   ....[8]....
        /*0474*/ 	.word	0x0000a1f0


	//   ....[9]....
        /*0478*/ 	.word	0x0000a300


	//   ....[10]....
        /*047c*/ 	.word	0x0000a310


	//   ....[11]....
        /*0480*/ 	.word	0x0000a320


	//   ....[12]....
        /*0484*/ 	.word	0x0000a370


	//   ....[13]....
        /*0488*/ 	.word	0x0000a3c0


	//   ....[14]....
        /*048c*/ 	.word	0x0000a5d0


	//   ....[15]....
        /*0490*/ 	.word	0x0000a610


	//   ....[16]....
        /*0494*/ 	.word	0x00010060


	//   ....[17]....
        /*0498*/ 	.word	0x00010070


	//   ....[18]....
        /*049c*/ 	.word	0x00010080


	//   ....[19]....
        /*04a0*/ 	.word	0x00010090


	//   ....[20]....
        /*04a4*/ 	.word	0x000100d0


	//   ....[21]....
        /*04a8*/ 	.word	0x000100f0


	//   ....[22]....
        /*04ac*/ 	.word	0x00010110


	//   ....[23]....
        /*04b0*/ 	.word	0x00010120


	//----- nvinfo : EIATTR_EXIT_INSTR_OFFSETS
	.align		4
.L_400:
        /*04b4*/ 	.byte	0x04, 0x1c
        /*04b6*/ 	.short	(.L_402 - .L_401)


	//   ....[0]....
.L_401:
        /*04b8*/ 	.word	0x000006a0


	//   ....[1]....
        /*04bc*/ 	.word	0x00011a70


	//   ....[2]....
        /*04c0*/ 	.word	0x00011b60


	//   ....[3]....
        /*04c4*/ 	.word	0x00011b80


	//   ....[4]....
        /*04c8*/ 	.word	0x00012600


	//   ....[5]....
        /*04cc*/ 	.word	0x00012680


	//----- nvinfo : EIATTR_CTAIDZ_USED
	.align		4
.L_402:
        /*04d0*/ 	.byte	0x01, 0x04
	.zero		2


	//----- nvinfo : EIATTR_CRS_STACK_SIZE
	.align		4
        /*04d4*/ 	.byte	0x04, 0x1e
        /*04d6*/ 	.short	(.L_404 - .L_403)
.L_403:
        /*04d8*/ 	.word	0x00000000
.L_404:


//--------------------- .nv.info._ZN5flash16flash_fwd_kernelI23Flash_fwd_kernel_traitsILi96ELi128ELi64ELi4ELb0ELb0EN7cutlass10bfloat16_tE19Flash_kernel_traitsILi96ELi128ELi64ELi4ES3_EELb0ELb0ELb0ELb0ELb0ELb0ELb1ELb0EEEvNS_16Flash_fwd_paramsE --------------------------
	.section	.nv.info._ZN5flash16flash_fwd_kernelI23Flash_fwd_kernel_traitsILi96ELi128ELi64ELi4ELb0ELb0EN7cutlass10bfloat16_tE19Flash_kernel_traitsILi96ELi128ELi64ELi4ES3_EELb0ELb0ELb0ELb0ELb0ELb0ELb1ELb0EEEvNS_16Flash_fwd_paramsE,"",@"SHT_CUDA_INFO"
	.sectionflags	@""
	.align	4


	//----- nvinfo : EIATTR_CUDA_API_VERSION
	.align		4
        /*0000*/ 	.byte	0x04, 0x37
        /*0002*/ 	.short	(.L_406 - .L_405)
.L_405:
        /*0004*/ 	.word	0x00000082


	//----- nvinfo : EIATTR_SW2861232_WAR
	.align		4
.L_406:
        /*0008*/ 	.byte	0x01, 0x35
	.zero		2


	//----- nvinfo : EIATTR_PARAM_CBANK
	.align		4
        /*000c*/ 	.byte	0x04, 0x0a
        /*000e*/ 	.short	(.L_408 - .L_407)
	.align		4
.L_407:
        /*0010*/ 	.word	index@(.nv.constant0._ZN5flash16flash_fwd_kernelI23Flash_fwd_kernel_traitsILi96ELi128ELi64ELi4ELb0ELb0EN7cutlass10bfloat16_tE19Flash_kernel_traitsILi96ELi128ELi64ELi4ES3_EELb0ELb0ELb0ELb0ELb0ELb0ELb1ELb0EEEvNS_16Flash_fwd_paramsE)
        /*0014*/ 	.short	0x0160
        /*0016*/ 	.short	0x01d0


	//----- nvinfo : EIATTR_CBANK_PARAM_SIZE
	.align		4
.L_408:
        /*0018*/ 	.byte	0x03, 0x19
        /*001a*/ 	.short	0x01d0


	//----- nvinfo : EIATTR_KPARAM_INFO
	.align		4
        /*001c*/ 	.byte	0x04, 0x17
        /*001e*/ 	.short	(.L_410 - .L_409)
.L_409:
        /*0020*/ 	.word	0x00000000
        /*0024*/ 	.short	0x0000
        /*0026*/ 	.short	0x0000
        /*0028*/ 	.byte	0x00, 0xf0, 0x41, 0x07


	//----- nvinfo : EIATTR_MAXREG_COUNT
	.align		4
.L_410:
        /*002c*/ 	.byte	0x03, 0x1b
        /*002e*/ 	.short	0x00ff


	//----- nvinfo : EIATTR_NUM_BARRIERS
	.align		4
        /*0030*/ 	.byte	0x02, 0x4c
        /*0032*/ 	.byte	0x01
	.zero		1


	//----- nvinfo : EIATTR_ANNOTATIONS
	.align		4
        /*0034*/ 	.byte	0x04, 0x55
        /*0036*/ 	.short	(.L_412 - .L_411)


	//   ....[0]....
.L_411:
        /* <DEDUP_REMOVED lines=27> */


	//----- nvinfo : EIATTR_MERCURY_ISA_VERSION
	.align		4
.L_412:
        /*01d8*/ 	.byte	0x03, 0x5f
        /*01da*/ 	.short	0x0000


	//----- nvinfo : EIATTR_COOP_GROUP_MASK_REGIDS
	.align		4
        /*01dc*/ 	.byte	0x04, 0x29
        /*01de*/ 	.short	(.L_414 - .L_413)


	//   ....[0]....
.L_413:
        /*01e0*/ 	.word	0xffffffff


	//   ....[1]....
        /*01e4*/ 	.word	0xffffffff


	//   ....[2]....
        /*01e8*/ 	.word	0xffffffff


	//   ....[3]....
        /*01ec*/ 	.word	0xffffffff


	//   ....[4]....
        /*01f0*/ 	.word	0xffffffff


	//   ....[5]....
        /*01f4*/ 	.word	0xffffffff


	//   ....[6]....
        /*01f8*/ 	.word	0xffffffff


	//   ....[7]....
        /*01fc*/ 	.word	0xffffffff


	//   ....[8]....
        /*0200*/ 	.word	0xffffffff


	//   ....[9]....
        /*0204*/ 	.word	0xffffffff


	//   ....[10]....
        /*0208*/ 	.word	0xffffffff


	//   ....[11]....
        /*020c*/ 	.word	0xffffffff


	//   ....[12]....
        /*0210*/ 	.word	0xffffffff


	//   ....[13]....
        /*0214*/ 	.word	0xffffffff


	//   ....[14]....
        /*0218*/ 	.word	0xffffffff


	//   ....[15]....
        /*021c*/ 	.word	0xffffffff


	//   ....[16]....
        /*0220*/ 	.word	0xffffffff


	//   ....[17]....
        /*0224*/ 	.word	0xffffffff


	//   ....[18]....
        /*0228*/ 	.word	0xffffffff


	//   ....[19]....
        /*022c*/ 	.word	0xffffffff


	//   ....[20]....
        /*0230*/ 	.word	0xffffffff


	//   ....[21]....
        /*0234*/ 	.word	0xffffffff


	//   ....[22]....
        /*0238*/ 	.word	0xffffffff


	//   ....[23]....
        /*023c*/ 	.word	0xffffffff


	//----- nvinfo : EIATTR_COOP_GROUP_INSTR_OFFSETS
	.align		4
.L_414:
        /*0240*/ 	.byte	0x04, 0x28
        /*0242*/ 	.short	(.L_416 - .L_415)


	//   ....[0]....
.L_415:
        /*0244*/ 	.word	0x00003f50


	//   ....[1]....
        /*0248*/ 	.word	0x00004040


	//   ....[2]....
        /*024c*/ 	.word	0x00004070


	//   ....[3]....
        /*0250*/ 	.word	0x00004130


	//   ....[4]....
        /*0254*/ 	.word	0x00004160


	//   ....[5]....
        /*0258*/ 	.word	0x00004240


	//   ....[6]....
        /*025c*/ 	.word	0x00004270


	//   ....[7]....
        /*0260*/ 	.word	0x000043c0


	//   ....[8]....
        /*0264*/ 	.word	0x00007450


	//   ....[9]....
        /*0268*/ 	.word	0x000075e0


	//   ....[10]....
        /*026c*/ 	.word	0x00007620


	//   ....[11]....
        /*0270*/ 	.word	0x00007640


	//   ....[12]....
        /*0274*/ 	.word	0x00007650


	//   ....[13]....
        /*0278*/ 	.word	0x00007690


	//   ....[14]....
        /*027c*/ 	.word	0x000076d0


	//   ....[15]....
        /*0280*/ 	.word	0x00007700


	//   ....[16]....
        /*0284*/ 	.word	0x000097b0


	//   ....[17]....
        /*0288*/ 	.word	0x000097c0


	//   ....[18]....
        /*028c*/ 	.word	0x000097d0


	//   ....[19]....
        /*0290*/ 	.word	0x000097e0


	//   ....[20]....
        /*0294*/ 	.word	0x00009820


	//   ....[21]....
        /*0298*/ 	.word	0x00009840


	//   ....[22]....
        /*029c*/ 	.word	0x00009860


	//   ....[23]....
        /*02a0*/ 	.word	0x00009870


	//----- nvinfo : EIATTR_EXIT_INSTR_OFFSETS
	.align		4
.L_416:
        /*02a4*/ 	.byte	0x04, 0x1c
        /*02a6*/ 	.short	(.L_418 - .L_417)


	//   ....[0]....
.L_417:
        /*02a8*/ 	.word	0x00000300


	//   ....[1]....
        /*02ac*/ 	.word	0x0000b2d0


	//   ....[2]....
        /*02b0*/ 	.word	0x0000b3d0


	//   ....[3]....
        /*02b4*/ 	.word	0x0000b3f0


	//   ....[4]....
        /*02b8*/ 	.word	0x0000be10


	//   ....[5]....
        /*02bc*/ 	.word	0x0000be90


	//----- nvinfo : EIATTR_CTAIDZ_USED
	.align		4
.L_418:
        /*02c0*/ 	.byte	0x01, 0x04
	.zero		2


	//----- nvinfo : EIATTR_CRS_STACK_SIZE
	.align		4
        /*02c4*/ 	.byte	0x04, 0x1e
        /*02c6*/ 	.short	(.L_420 - .L_419)
.L_419:
        /*02c8*/ 	.word	0x00000000
.L_420:


//--------------------- .nv.info._ZN5flash16flash_fwd_kernelI23Flash_fwd_kernel_traitsILi96ELi128ELi64ELi4ELb0ELb0EN7cutlass10bfloat16_tE19Flash_kernel_traitsILi96ELi128ELi64ELi4ES3_EELb1ELb0ELb0ELb1ELb0ELb0ELb0ELb1EEEvNS_16Flash_fwd_paramsE --------------------------
	.section	.nv.info._ZN5flash16flash_fwd_kernelI23Flash_fwd_kernel_traitsILi96ELi128ELi64ELi4ELb0ELb0EN7cutlass10bfloat16_tE19Flash_kernel_traitsILi96ELi128ELi64ELi4ES3_EELb1ELb0ELb0ELb1ELb0ELb0ELb0ELb1EEEvNS_16Flash_fwd_paramsE,"",@"SHT_CUDA_INFO"
	.sectionflags	@""
	.align	4


	//----- nvinfo : EIATTR_CUDA_API_VERSION
	.align		4
        /*0000*/ 	.byte	0x04, 0x37
        /*0002*/ 	.short	(.L_422 - .L_421)
.L_421:
        /*0004*/ 	.word	0x00000082


	//----- nvinfo : EIATTR_SW2861232_WAR
	.align		4
.L_422:
        /*0008*/ 	.byte	0x01, 0x35
	.zero		2


	//----- nvinfo : EIATTR_PARAM_CBANK
	.align		4
        /*000c*/ 	.byte	0x04, 0x0a
        /*000e*/ 	.short	(.L_424 - .L_423)
	.align		4
.L_423:
        /*0010*/ 	.word	index@(.nv.constant0._ZN5flash16flash_fwd_kernelI23Flash_fwd_kernel_traitsILi96ELi128ELi64ELi4ELb0ELb0EN7cutlass10bfloat16_tE19Flash_kernel_traitsILi96ELi128ELi64ELi4ES3_EELb1ELb0ELb0ELb1ELb0ELb0ELb0ELb1EEEvNS_16Flash_fwd_paramsE)
        /*0014*/ 	.short	0x0160
        /*0016*/ 	.short	0x01d0


	//----- nvinfo : EIATTR_CBANK_PARAM_SIZE
	.align		4
.L_424:
        /*0018*/ 	.byte	0x03, 0x19
        /*001a*/ 	.short	0x01d0


	//----- nvinfo : EIATTR_KPARAM_INFO
	.align		4
        /*001c*/ 	.byte	0x04, 0x17
        /*001e*/ 	.short	(.L_426 - .L_425)
.L_425:
        /*0020*/ 	.word	0x00000000
        /*0024*/ 	.short	0x0000
        /*0026*/ 	.short	0x0000
        /*0028*/ 	.byte	0x00, 0xf0, 0x41, 0x07


	//----- nvinfo : EIATTR_MAXREG_COUNT
	.align		4
.L_426:
        /*002c*/ 	.byte	0x03, 0x1b
        /*002e*/ 	.short	0x00ff


	//----- nvinfo : EIATTR_NUM_BARRIERS
	.align		4
        /*0030*/ 	.byte	0x02, 0x4c
        /*0032*/ 	.byte	0x01
	.zero		1


	//----- nvinfo : EIATTR_ANNOTATIONS
	.align		4
        /*0034*/ 	.byte	0x04, 0x55
        /*0036*/ 	.short	(.L_428 - .L_427)


	//   ....[0]....
.L_427:
        /* <DEDUP_REMOVED lines=68> */


	//----- nvinfo : EIATTR_MERCURY_ISA_VERSION
	.align		4
.L_428:
        /*0468*/ 	.byte	0x03, 0x5f
        /*046a*/ 	.short	0x0000


	//----- nvinfo : EIATTR_COOP_GROUP_MASK_REGIDS
	.align		4
        /*046c*/ 	.byte	0x04, 0x29
        /*046e*/ 	.short	(.L_430 - .L_429)


	//   ....[0]....
.L_429:
        /*0470*/ 	.word	0xffffffff


	//   ....[1]....
        /*0474*/ 	.word	0xffffffff


	//   ....[2]....
        /*0478*/ 	.word	0xffffffff


	//   ....[3]....
        /*047c*/ 	.word	0xffffffff


	//   ....[4]....
        /*0480*/ 	.word	0xffffffff


	//   ....[5]....
        /*0484*/ 	.word	0xffffffff


	//   ....[6]....
        /*0488*/ 	.word	0xffffffff


	//   ....[7]....
        /*048c*/ 	.word	0xffffffff


	//   ....[8]....
        /*0490*/ 	.word	0xffffffff


	//   ....[9]....
        /*0494*/ 	.word	0xffffffff


	//   ....[10]....
        /*0498*/ 	.word	0xffffffff


	//   ....[11]....
        /*049c*/ 	.word	0xffffffff


	//   ....[12]....
        /*04a0*/ 	.word	0xffffffff


	//   ....[13]....
        /*04a4*/ 	.word	0xffffffff


	//   ....[14]....
        /*04a8*/ 	.word	0xffffffff


	//   ....[15]....
        /*04ac*/ 	.word	0xffffffff


	//   ....[16]....
        /*04b0*/ 	.word	0xffffffff


	//   ....[17]....
        /*04b4*/ 	.word	0xffffffff


	//   ....[18]....
        /*04b8*/ 	.word	0xffffffff


	//   ....[19]....
        /*04bc*/ 	.word	0xffffffff


	//   ....[20]....
        /*04c0*/ 	.word	0xffffffff


	//   ....[21]....
        /*04c4*/ 	.word	0xffffffff


	//   ....[22]....
        /*04c8*/ 	.word	0xffffffff


	//   ....[23]....
        /*04cc*/ 	.word	0xffffffff


	//----- nvinfo : EIATTR_COOP_GROUP_INSTR_OFFSETS
	.align		4
.L_430:
        /*04d0*/ 	.byte	0x04, 0x28
        /*04d2*/ 	.short	(.L_432 - .L_431)


	//   ....[0]....
.L_431:
        /*04d4*/ 	.word	0x000054c0


	//   ....[1]....
        /*04d8*/ 	.word	0x00005910


	//   ....[2]....
        /*04dc*/ 	.word	0x00005a00


	//   ....[3]....
        /*04e0*/ 	.word	0x00005a40


	//   ....[4]....
        /*04e4*/ 	.word	0x00005ad0


	//   ....[5]....
        /*04e8*/ 	.word	0x00005b10


	//   ....[6]....
        /*04ec*/ 	.word	0x00005bd0


	//   ....[7]....
        /*04f0*/ 	.word	0x00005c70


	//   ....[8]....
        /*04f4*/ 	.word	0x0000c380


	//   ....[9]....
        /*04f8*/ 	.word	0x0000c460


	//   ....[10]....
        /*04fc*/ 	.word	0x0000c4c0


	//   ....[11]....
        /*0500*/ 	.word	0x0000c500


	//   ....[12]....
        /*0504*/ 	.word	0x0000c550


	//   ....[13]....
        /*0508*/ 	.word	0x0000c5c0


	//   ....[14]....
        /*050c*/ 	.word	0x0000c5f0


	//   ....[15]....
        /*0510*/ 	.word	0x0000c640


	//   ....[16]....
        /*0514*/ 	.word	0x00012150


	//   ....[17]....
        /*0518*/ 	.word	0x00012160


	//   ....[18]....
        /*051c*/ 	.word	0x00012170


	//   ....[19]....
        /*0520*/ 	.word	0x00012180


	//   ....[20]....
        /*0524*/ 	.word	0x000121c0


	//   ....[21]....
        /*0528*/ 	.word	0x000121e0


	//   ....[22]....
        /*052c*/ 	.word	0x00012200


	//   ....[23]....
        /*0530*/ 	.word	0x00012210


	//----- nvinfo : EIATTR_EXIT_INSTR_OFFSETS
	.align		4
.L_432:
        /*0534*/ 	.byte	0x04, 0x1c
        /*0536*/ 	.short	(.L_434 - .L_433)


	//   ....[0]....
.L_433:
        /*0538*/ 	.word	0x000006a0


	//   ....[1]....
        /*053c*/ 	.word	0x00013b60


	//   ....[2]....
        /*0540*/ 	.word	0x00013c50


	//   ....[3]....
        /*0544*/ 	.word	0x00013c70


	//   ....[4]....
        /*0548*/ 	.word	0x000146f0


	//   ....[5]....
        /*054c*/ 	.word	0x00014770


	//----- nvinfo : EIATTR_CTAIDZ_USED
	.align		4
.L_434:
        /*0550*/ 	.byte	0x01, 0x04
	.zero		2


	//----- nvinfo : EIATTR_CRS_STACK_SIZE
	.align		4
        /*0554*/ 	.byte	0x04, 0x1e
        /*0556*/ 	.short	(.L_436 - .L_435)
.L_435:
        /*0558*/ 	.word	0x00000000
.L_436:


//--------------------- .nv.info._ZN5flash16flash_fwd_kernelI23Flash_fwd_kernel_traitsILi96ELi128ELi64ELi4ELb0ELb0EN7cutlass10bfloat16_tE19Flash_kernel_traitsILi96ELi128ELi64ELi4ES3_EELb0ELb0ELb0ELb1ELb0ELb0ELb1ELb0EEEvNS_16Flash_fwd_paramsE --------------------------
	.section	.nv.info._ZN5flash16flash_fwd_kernelI23Flash_fwd_kernel_traitsILi96ELi128ELi64ELi4ELb0ELb0EN7cutlass10bfloat16_tE19Flash_kernel_traitsILi96ELi128ELi64ELi4ES3_EELb0ELb0ELb0ELb1ELb0ELb0ELb1ELb0EEEvNS_16Flash_fwd_paramsE,"",@"SHT_CUDA_INFO"
	.sectionflags	@""
	.align	4


	//----- nvinfo : EIATTR_CUDA_API_VERSION
	.align		4
        /*0000*/ 	.byte	0x04, 0x37
        /*0002*/ 	.short	(.L_438 - .L_437)
.L_437:
        /*0004*/ 	.word	0x00000082


	//----- nvinfo : EIATTR_SW2861232_WAR
	.align		4
.L_438:
        /*0008*/ 	.byte	0x01, 0x35
	.zero		2


	//----- nvinfo : EIATTR_PARAM_CBANK
	.align		4
        /*000c*/ 	.byte	0x04, 0x0a
        /*000e*/ 	.short	(.L_440 - .L_439)
	.align		4
.L_439:
        /*0010*/ 	.word	index@(.nv.constant0._ZN5flash16flash_fwd_kernelI23Flash_fwd_kernel_traitsILi96ELi128ELi64ELi4ELb0ELb0EN7cutlass10bfloat16_tE19Flash_kernel_traitsILi96ELi128ELi64ELi4ES3_EELb0ELb0ELb0ELb1ELb0ELb0ELb1ELb0EEEvNS_16Flash_fwd_paramsE)
        /*0014*/ 	.short	0x0160
        /*0016*/ 	.short	0x01d0


	//----- nvinfo : EIATTR_CBANK_PARAM_SIZE
	.align		4
.L_440:
        /*0018*/ 	.byte	0x03, 0x19
        /*001a*/ 	.short	0x01d0


	//----- nvinfo : EIATTR_KPARAM_INFO
	.align		4
        /*001c*/ 	.byte	0x04, 0x17
        /*001e*/ 	.short	(.L_442 - .L_441)
.L_441:
        /*0020*/ 	.word	0x00000000
        /*0024*/ 	.short	0x0000
        /*0026*/ 	.short	0x0000
        /*0028*/ 	.byte	0x00, 0xf0, 0x41, 0x07


	//----- nvinfo : EIATTR_MAXREG_COUNT
	.align		4
.L_442:
        /*002c*/ 	.byte	0x03, 0x1b
        /*002e*/ 	.short	0x00ff


	//----- nvinfo : EIATTR_NUM_BARRIERS
	.align		4
        /*0030*/ 	.byte	0x02, 0x4c
        /*0032*/ 	.byte	0x01
	.zero		1


	//----- nvinfo : EIATTR_ANNOTATIONS
	.align		4
        /*0034*/ 	.byte	0x04, 0x55
        /*0036*/ 	.short	(.L_444 - .L_443)


	//   ....[0]....
.L_443:
        /* <DEDUP_REMOVED lines=30> */


	//----- nvinfo : EIATTR_MERCURY_ISA_VERSION
	.align		4
.L_444:
        /*0208*/ 	.byte	0x03, 0x5f
        /*020a*/ 	.short	0x0000


	//----- nvinfo : EIATTR_COOP_GROUP_MASK_REGIDS
	.align		4
        /*020c*/ 	.byte	0x04, 0x29
        /*020e*/ 	.short	(.L_446 - .L_445)


	//   ....[0]....
.L_445:
        /*0210*/ 	.word	0xffffffff


	//   ....[1]....
        /*0214*/ 	.word	0xffffffff


	//   ....[2]....
        /*0218*/ 	.word	0xffffffff


	//   ....[3]....
        /*021c*/ 	.word	0xffffffff


	//   ....[4]....
        /*0220*/ 	.word	0xffffffff


	//   ....[5]....
        /*0224*/ 	.word	0xffffffff


	//   ....[6]....
        /*0228*/ 	.word	0xffffffff


	//   ....[7]....
        /*022c*/ 	.word	0xffffffff


	//   ....[8]....
        /*0230*/ 	.word	0xffffffff


	//   ....[9]....
        /*0234*/ 	.word	0xffffffff


	//   ....[10]....
        /*0238*/ 	.word	0xffffffff


	//   ....[11]....
        /*023c*/ 	.word	0xffffffff


	//   ....[12]....
        /*0240*/ 	.word	0xffffffff


	//   ....[13]....
        /*0244*/ 	.word	0xffffffff


	//   ....[14]....
        /*0248*/ 	.word	0xffffffff


	//   ....[15]....
        /*024c*/ 	.word	0xffffffff


	//   ....[16]....
        /*0250*/ 	.word	0xffffffff


	//   ....[17]....
        /*0254*/ 	.word	0xffffffff


	//   ....[18]....
        /*0258*/ 	.word	0xffffffff


	//   ....[19]....
        /*025c*/ 	.word	0xffffffff


	//   ....[20]....
        /*0260*/ 	.word	0xffffffff


	//   ....[21]....
        /*0264*/ 	.word	0xffffffff


	//   ....[22]....
        /*0268*/ 	.word	0xffffffff


	//   ....[23]....
        /*026c*/ 	.word	0xffffffff


	//----- nvinfo : EIATTR_COOP_GROUP_INSTR_OFFSETS
	.align		4
.L_446:
        /*0270*/ 	.byte	0x04, 0x28
        /*0272*/ 	.short	(.L_448 - .L_447)


	//   ....[0]....
.L_447:
        /*0274*/ 	.word	0x00005390


	//   ....[1]....
        /*0278*/ 	.word	0x00005480


	//   ....[2]....
        /*027c*/ 	.word	0x000054b0


	//   ....[3]....
        /*0280*/ 	.word	0x00005580


	//   ....[4]....
        /*0284*/ 	.word	0x000055b0


	//   ....[5]....
        /*0288*/ 	.word	0x00005690


	//   ....[6]....
        /*028c*/ 	.word	0x000056c0


	//   ....[7]....
        /*0290*/ 	.word	0x000057f0


	//   ....[8]....
        /*0294*/ 	.word	0x00009630


	//   ....[9]....
        /*0298*/ 	.word	0x00009690


	//   ....[10]....
        /*029c*/ 	.word	0x00009700


	//   ....[11]....
        /*02a0*/ 	.word	0x00009750


	//   ....[12]....
        /*02a4*/ 	.word	0x00009780


	//   ....[13]....
        /*02a8*/ 	.word	0x000097d0


	//   ....[14]....
        /*02ac*/ 	.word	0x00009810


	//   ....[15]....
        /*02b0*/ 	.word	0x000098f0


	//   ....[16]....
        /*02b4*/ 	.word	0x0000b7f0


	//   ....[17]....
        /*02b8*/ 	.word	0x0000b800


	//   ....[18]....
        /*02bc*/ 	.word	0x0000b810


	//   ....[19]....
        /*02c0*/ 	.word	0x0000b820


	//   ....[20]....
        /*02c4*/ 	.word	0x0000b860


	//   ....[21]....
        /*02c8*/ 	.word	0x0000b880


	//   ....[22]....
        /*02cc*/ 	.word	0x0000b890


	//   ....[23]....
        /*02d0*/ 	.word	0x0000b8f0


	//----- nvinfo : EIATTR_EXIT_INSTR_OFFSETS
	.align		4
.L_448:
        /*02d4*/ 	.byte	0x04, 0x1c
        /*02d6*/ 	.short	(.L_450 - .L_449)


	//   ....[0]....
.L_449:
        /*02d8*/ 	.word	0x00000300


	//   ....[1]....
        /*02dc*/ 	.word	0x0000d2d0


	//   ....[2]....
        /*02e0*/ 	.word	0x0000d3d0


	//   ....[3]....
        /*02e4*/ 	.word	0x0000d3f0


	//   ....[4]....
        /*02e8*/ 	.word	0x0000de10


	//   ....[5]....
        /*02ec*/ 	.word	0x0000de90


	//----- nvinfo : EIATTR_CTAIDZ_USED
	.align		4
.L_450:
        /*02f0*/ 	.byte	0x01, 0x04
	.zero		2


	//----- nvinfo : EIATTR_CRS_STACK_SIZE
	.align		4
        /*02f4*/ 	.byte	0x04, 0x1e
        /*02f6*/ 	.short	(.L_452 - .L_451)
.L_451:
        /*02f8*/ 	.word	0x00000000
.L_452:


//--------------------- .nv.info._ZN5flash16flash_fwd_kernelI23Flash_fwd_kernel_traitsILi96ELi128ELi64ELi4ELb0ELb0EN7cutlass10bfloat16_tE19Flash_kernel_traitsILi96ELi128ELi64ELi4ES3_EELb1ELb0ELb1ELb0ELb0ELb1ELb0ELb0EEEvNS_16Flash_fwd_paramsE --------------------------
	.section	.nv.info._ZN5flash16flash_fwd_kernelI23Flash_fwd_kernel_traitsILi96ELi128ELi64ELi4ELb0ELb0EN7cutlass10bfloat16_tE19Flash_kernel_traitsILi96ELi128ELi64ELi4ES3_EELb1ELb0ELb1ELb0ELb0ELb1ELb0ELb0EEEvNS_16Flash_fwd_paramsE,"",@"SHT_CUDA_INFO"
	.sectionflags	@""
	.align	4


	//----- nvinfo : EIATTR_CUDA_API_VERSION
	.align		4
        /*0000*/ 	.byte	0x04, 0x37
        /*0002*/ 	.short	(.L_454 - .L_453)
.L_453:
        /*0004*/ 	.word	0x00000082


	//----- nvinfo : EIATTR_SW2861232_WAR
	.align		4
.L_454:
        /*0008*/ 	.byte	0x01, 0x35
	.zero		2


	//----- nvinfo : EIATTR_PARAM_CBANK
	.align		4
        /*000c*/ 	.byte	0x04, 0x0a
        /*000e*/ 	.short	(.L_456 - .L_455)
	.align		4
.L_455:
        /*0010*/ 	.word	index@(.nv.constant0._ZN5flash16flash_fwd_kernelI23Flash_fwd_kernel_traitsILi96ELi128ELi64ELi4ELb0ELb0EN7cutlass10bfloat16_tE19Flash_kernel_traitsILi96ELi128ELi64ELi4ES3_EELb1ELb0ELb1ELb0ELb0ELb1ELb0ELb0EEEvNS_16Flash_fwd_paramsE)
        /*0014*/ 	.short	0x0160
        /*0016*/ 	.short	0x01d0


	//----- nvinfo : EIATTR_CBANK_PARAM_SIZE
	.align		4
.L_456:
        /*0018*/ 	.byte	0x03, 0x19
        /*001a*/ 	.short	0x01d0


	//----- nvinfo : EIATTR_KPARAM_INFO
	.align		4
        /*001c*/ 	.byte	0x04, 0x17
        /*001e*/ 	.short	(.L_458 - .L_457)
.L_457:
        /*0020*/ 	.word	0x00000000
        /*0024*/ 	.short	0x0000
        /*0026*/ 	.short	0x0000
        /*0028*/ 	.byte	0x00, 0xf0, 0x41, 0x07


	//----- nvinfo : EIATTR_MAXREG_COUNT
	.align		4
.L_458:
        /*002c*/ 	.byte	0x03, 0x1b
        /*002e*/ 	.short	0x00ff


	//----- nvinfo : EIATTR_NUM_BARRIERS
	.align		4
        /*0030*/ 	.byte	0x02, 0x4c
        /*0032*/ 	.byte	0x01
	.zero		1


	//----- nvinfo : EIATTR_ANNOTATIONS
	.align		4
        /*0034*/ 	.byte	0x04, 0x55
        /*0036*/ 	.short	(.L_460 - .L_459)


	//   ....[0]....
.L_459:
        /* <DEDUP_REMOVED lines=49> */


	//----- nvinfo : EIATTR_MERCURY_ISA_VERSION
	.align		4
.L_460:
        /*0338*/ 	.byte	0x03, 0x5f
        /*033a*/ 	.short	0x0000


	//----- nvinfo : EIATTR_COOP_GROUP_MASK_REGIDS
	.align		4
        /*033c*/ 	.byte	0x04, 0x29
        /*033e*/ 	.short	(.L_462 - .L_461)


	//   ....[0]....
.L_461:
        /*0340*/ 	.word	0xffffffff


	//   ....[1]....
        /*0344*/ 	.word	0xffffffff


	//   ....[2]....
        /*0348*/ 	.word	0xffffffff


	//   ....[3]....
        /*034c*/ 	.word	0xffffffff


	//   ....[4]....
        /*0350*/ 	.word	0xffffffff


	//   ....[5]....
        /*0354*/ 	.word	0xffffffff


	//   ....[6]....
        /*0358*/ 	.word	0xffffffff


	//   ....[7]....
        /*035c*/ 	.word	0xffffffff


	//   ....[8]....
        /*0360*/ 	.word	0xffffffff


	//   ....[9]....
        /*0364*/ 	.word	0xffffffff


	//   ....[10]....
        /*0368*/ 	.word	0xffffffff


	//   ....[11]....
        /*036c*/ 	.word	0xffffffff


	//   ....[12]....
        /*0370*/ 	.word	0xffffffff


	//   ....[13]....
        /*0374*/ 	.word	0xffffffff


	//   ....[14]....
        /*0378*/ 	.word	0xffffffff


	//   ....[15]....
        /*037c*/ 	.word	0xffffffff


	//   ....[16]....
        /*0380*/ 	.word	0xffffffff


	//   ....[17]....
        /*0384*/ 	.word	0xffffffff


	//   ....[18]....
        /*0388*/ 	.word	0xffffffff


	//   ....[19]....
        /*038c*/ 	.word	0xffffffff


	//   ....[20]....
        /*0390*/ 	.word	0xffffffff


	//   ....[21]....
        /*0394*/ 	.word	0xffffffff


	//   ....[22]....
        /*0398*/ 	.word	0xffffffff


	//   ....[23]....
        /*039c*/ 	.word	0xffffffff


	//   ....[24]....
        /*03a0*/ 	.word	0xffffffff


	//   ....[25]....
        /*03a4*/ 	.word	0xffffffff


	//   ....[26]....
        /*03a8*/ 	.word	0xffffffff


	//   ....[27]....
        /*03ac*/ 	.word	0xffffffff


	//   ....[28]....
        /*03b0*/ 	.word	0xffffffff


	//   ....[29]....
        /*03b4*/ 	.word	0xffffffff


	//   ....[30]....
        /*03b8*/ 	.word	0xffffffff


	//   ....[31]....
        /*03bc*/ 	.word	0xffffffff


	//   ....[32]....
        /*03c0*/ 	.word	0xffffffff


	//   ....[33]....
        /*03c4*/ 	.word	0xffffffff


	//   ....[34]....
        /*03c8*/ 	.word	0xffffffff


	//   ....[35]....
        /*03cc*/ 	.word	0xffffffff


	//   ....[36]....
        /*03d0*/ 	.word	0xffffffff


	//   ....[37]....
        /*03d4*/ 	.word	0xffffffff


	//   ....[38]....
        /*03d8*/ 	.word	0xffffffff


	//   ....[39]....
        /*03dc*/ 	.word	0xffffffff


	//----- nvinfo : EIATTR_COOP_GROUP_INSTR_OFFSETS
	.align		4
.L_462:
        /*03e0*/ 	.byte	0x04, 0x28
        /*03e2*/ 	.short	(.L_464 - .L_463)


	//   ....[0]....
.L_463:
        /*03e4*/ 	.word	0x000043c0


	//   ....[1]....
        /*03e8*/ 	.word	0x00004490


	//   ....[2]....
        /*03ec*/ 	.word	0x000044b0


	//   ....[3]....
        /*03f0*/ 	.word	0x00004570


	//   ....[4]....
        /*03f4*/ 	.word	0x00004b20


	//   ....[5]....
        /*03f8*/ 	.word	0x00004e20


	//   ....[6]....
        /*03fc*/ 	.word	0x00004e50


	//   ....[7]....
        /*0400*/ 	.word	0x00004fe0


	//   ....[8]....
        /*0404*/ 	.word	0x000098c0


	//   ....[9]....
        /*0408*/ 	.word	0x000098f0


	//   ....[10]....
        /*040c*/ 	.word	0x00009a70


	//   ....[11]....
        /*0410*/ 	.word	0x00009b40


	//   ....[12]....
        /*0414*/ 	.word	0x00009b80


	//   ....[13]....
        /*0418*/ 	.word	0x00009c60


	//   ....[14]....
        /*041c*/ 	.word	0x00009cd0


	//   ....[15]....
        /*0420*/ 	.word	0x00009e20


	//   ....[16]....
        /*0424*/ 	.word	0x0000ebd0


	//   ....[17]....
        /*0428*/ 	.word	0x0000ec00


	//   ....[18]....
        /*042c*/ 	.word	0x0000ece0


	//   ....[19]....
        /*0430*/ 	.word	0x0000ed50


	//   ....[20]....
        /*0434*/ 	.word	0x0000ee80


	//   ....[21]....
        /*0438*/ 	.word	0x0000f010


	//   ....[22]....
        /*043c*/ 	.word	0x0000f0b0


	//   ....[23]....
        /*0440*/ 	.word	0x0000f160


	//   ....[24]....
        /*0444*/ 	.word	0x00014000


	//   ....[25]....
        /*0448*/ 	.word	0x000140b0


	//   ....[26]....
        /*044c*/ 	.word	0x00014170


	//   ....[27]....
        /*0450*/ 	.word	0x00014230


	//   ....[28]....
        /*0454*/ 	.word	0x000144c0


	//   ....[29]....
        /*0458*/ 	.word	0x00014500


	//   ....[30]....
        /*045c*/ 	.word	0x00014570


	//   ....[31]....
        /*0460*/ 	.word	0x000145a0


	//   ....[32]....
        /*0464*/ 	.word	0x00018380


	//   ....[33]....
        /*0468*/ 	.word	0x00018390


	//   ....[34]....
        /*046c*/ 	.word	0x000183b0


	//   ....[35]....
        /*0470*/ 	.word	0x000183d0


	//   ....[36]....
        /*0474*/ 	.word	0x000183e0


	//   ....[37]....
        /*0478*/ 	.word	0x000183f0


	//   ....[38]....
        /*047c*/ 	.word	0x00018460


	//   ....[39]....
        /*0480*/ 	.word	0x00018480


	//----- nvinfo : EIATTR_EXIT_INSTR_OFFSETS
	.align		4
.L_464:
        /*0484*/ 	.byte	0x04, 0x1c
        /*0486*/ 	.short	(.L_466 - .L_465)


	//   ....[0]....
.L_465:
        /*0488*/ 	.word	0x00000730


	//   ....[1]....
        /*048c*/ 	.word	0x00001240


	//   ....[2]....
        /*0490*/ 	.word	0x000012c0


	//   ....[3]....
        /*0494*/ 	.word	0x00019c20


	//   ....[4]....
        /*0498*/ 	.word	0x00019d00


	//----- nvinfo : EIATTR_CTAIDZ_USED
	.align		4
.L_466:
        /*049c*/ 	.byte	0x01, 0x04
	.zero		2


	//----- nvinfo : EIATTR_CRS_STACK_SIZE
	.align		4
        /*04a0*/ 	.byte	0x04, 0x1e
        /*04a2*/ 	.short	(.L_468 - .L_467)
.L_467:
        /*04a4*/ 	.word	0x00000000
.L_468:


//--------------------- .nv.info._ZN5flash16flash_fwd_kernelI23Flash_fwd_kernel_traitsILi96ELi128ELi64ELi4ELb0ELb0EN7cutlass10bfloat16_tE19Flash_kernel_traitsILi96ELi128ELi64ELi4ES3_EELb0ELb0ELb1ELb0ELb0ELb1ELb1ELb0EEEvNS_16Flash_fwd_paramsE --------------------------
	.section	.nv.info._ZN5flash16flash_fwd_kernelI23Flash_fwd_kernel_traitsILi96ELi128ELi64ELi4ELb0ELb0EN7cutlass10bfloat16_tE19Flash_kernel_traitsILi96ELi128ELi64ELi4ES3_EELb0ELb0ELb1ELb0ELb0ELb1ELb1ELb0EEEvNS_16Flash_fwd_paramsE,"",@"SHT_CUDA_INFO"
	.sectionflags	@""
	.align	4


	//----- nvinfo : EIATTR_CUDA_API_VERSION
	.align		4
        /*0000*/ 	.byte	0x04, 0x37
        /*0002*/ 	.short	(.L_470 - .L_469)
.L_469:
        /*0004*/ 	.word	0x00000082


	//----- nvinfo : EIATTR_SW2861232_WAR
	.align		4
.L_470:
        /*0008*/ 	.byte	0x01, 0x35
	.zero		2


	//----- nvinfo : EIATTR_PARAM_CBANK
	.align		4
        /*000c*/ 	.byte	0x04, 0x0a
        /*000e*/ 	.short	(.L_472 - .L_471)
	.align		4
.L_471:
        /*0010*/ 	.word	index@(.nv.constant0._ZN5flash16flash_fwd_kernelI23Flash_fwd_kernel_traitsILi96ELi128ELi64ELi4ELb0ELb0EN7cutlass10bfloat16_tE19Flash_kernel_traitsILi96ELi128ELi64ELi4ES3_EELb0ELb0ELb1ELb0ELb0ELb1ELb1ELb0EEEvNS_16Flash_fwd_paramsE)
        /*0014*/ 	.short	0x0160
        /*0016*/ 	.short	0x01d0


	//----- nvinfo : EIATTR_CBANK_PARAM_SIZE
	.align		4
.L_472:
        /*0018*/ 	.byte	0x03, 0x19
        /*001a*/ 	.short	0x01d0


	//----- nvinfo : EIATTR_KPARAM_INFO
	.align		4
        /*001c*/ 	.byte	0x04, 0x17
        /*001e*/ 	.short	(.L_474 - .L_473)
.L_473:
        /*0020*/ 	.word	0x00000000
        /*0024*/ 	.short	0x0000
        /*0026*/ 	.short	0x0000
        /*0028*/ 	.byte	0x00, 0xf0, 0x41, 0x07


	//----- nvinfo : EIATTR_MAXREG_COUNT
	.align		4
.L_474:
        /*002c*/ 	.byte	0x03, 0x1b
        /*002e*/ 	.short	0x00ff


	//----- nvinfo : EIATTR_NUM_BARRIERS
	.align		4
        /*0030*/ 	.byte	0x02, 0x4c
        /*0032*/ 	.byte	0x01
	.zero		1


	//----- nvinfo : EIATTR_ANNOTATIONS
	.align		4
        /*0034*/ 	.byte	0x04, 0x55
        /*0036*/ 	.short	(.L_476 - .L_475)


	//   ....[0]....
.L_475:
        /* <DEDUP_REMOVED lines=32> */


	//----- nvinfo : EIATTR_MERCURY_ISA_VERSION
	.align		4
.L_476:
        /*0220*/ 	.byte	0x03, 0x5f
        /*0222*/ 	.short	0x0000


	//----- nvinfo : EIATTR_COOP_GROUP_MASK_REGIDS
	.align		4
        /*0224*/ 	.byte	0x04, 0x29
        /*0226*/ 	.short	(.L_478 - .L_477)


	//   ....[0]....
.L_477:
        /*0228*/ 	.word	0xffffffff


	//   ....[1]....
        /*022c*/ 	.word	0xffffffff


	//   ....[2]....
        /*0230*/ 	.word	0xffffffff


	//   ....[3]....
        /*0234*/ 	.word	0xffffffff


	//   ....[4]....
        /*0238*/ 	.word	0xffffffff


	//   ....[5]....
        /*023c*/ 	.word	0xffffffff


	//   ....[6]....
        /*0240*/ 	.word	0xffffffff


	//   ....[7]....
        /*0244*/ 	.word	0xffffffff


	//   ....[8]....
        /*0248*/ 	.word	0xffffffff


	//   ....[9]....
        /*024c*/ 	.word	0xffffffff


	//   ....[10]....
        /*0250*/ 	.word	0xffffffff


	//   ....[11]....
        /*0254*/ 	.word	0xffffffff


	//   ....[12]....
        /*0258*/ 	.word	0xffffffff


	//   ....[13]....
        /*025c*/ 	.word	0xffffffff


	//   ....[14]....
        /*0260*/ 	.word	0xffffffff


	//   ....[15]....
        /*0264*/ 	.word	0xffffffff


	//   ....[16]....
        /*0268*/ 	.word	0xffffffff


	//   ....[17]....
        /*026c*/ 	.word	0xffffffff


	//   ....[18]....
        /*0270*/ 	.word	0xffffffff


	//   ....[19]....
        /*0274*/ 	.word	0xffffffff


	//   ....[20]....
        /*0278*/ 	.word	0xffffffff


	//   ....[21]....
        /*027c*/ 	.word	0xffffffff


	//   ....[22]....
        /*0280*/ 	.word	0xffffffff


	//   ....[23]....
        /*0284*/ 	.word	0xffffffff


	//   ....[24]....
        /*0288*/ 	.word	0xffffffff


	//   ....[25]....
        /*028c*/ 	.word	0xffffffff


	//   ....[26]....
        /*0290*/ 	.word	0xffffffff


	//   ....[27]....
        /*0294*/ 	.word	0xffffffff


	//   ....[28]....
        /*0298*/ 	.word	0xffffffff


	//   ....[29]....
        /*029c*/ 	.word	0xffffffff


	//   ....[30]....
        /*02a0*/ 	.word	0xffffffff


	//   ....[31]....
        /*02a4*/ 	.word	0xffffffff


	//   ....[32]....
        /*02a8*/ 	.word	0xffffffff


	//   ....[33]....
        /*02ac*/ 	.word	0xffffffff


	//   ....[34]....
        /*02b0*/ 	.word	0xffffffff


	//   ....[35]....
        /*02b4*/ 	.word	0xffffffff


	//   ....[36]....
        /*02b8*/ 	.word	0xffffffff


	//   ....[37]....
        /*02bc*/ 	.word	0xffffffff


	//   ....[38]....
        /*02c0*/ 	.word	0xffffffff


	//   ....[39]....
        /*02c4*/ 	.word	0xffffffff


	//----- nvinfo : EIATTR_COOP_GROUP_INSTR_OFFSETS
	.align		4
.L_478:
        /*02c8*/ 	.byte	0x04, 0x28
        /*02ca*/ 	.short	(.L_480 - .L_479)


	//   ....[0]....
.L_479:
        /*02cc*/ 	.word	0x00004450


	//   ....[1]....
        /*02d0*/ 	.word	0x00004540


	//   ....[2]....
        /*02d4*/ 	.word	0x00004570


	//   ....[3]....
        /*02d8*/ 	.word	0x00004640


	//   ....[4]....
        /*02dc*/ 	.word	0x00004670


	//   ....[5]....
        /*02e0*/ 	.word	0x00004730


	//   ....[6]....
        /*02e4*/ 	.word	0x00004780


	//   ....[7]....
        /*02e8*/ 	.word	0x00004800


	//   ....[8]....
        /*02ec*/ 	.word	0x000082b0


	//   ....[9]....
        /*02f0*/ 	.word	0x000083b0


	//   ....[10]....
        /*02f4*/ 	.word	0x000083e0


	//   ....[11]....
        /*02f8*/ 	.word	0x00008500


	//   ....[12]....
        /*02fc*/ 	.word	0x00008560


	//   ....[13]....
        /*0300*/ 	.word	0x000085f0


	//   ....[14]....
        /*0304*/ 	.word	0x00008640


	//   ....[15]....
        /*0308*/ 	.word	0x00008730


	//   ....[16]....
        /*030c*/ 	.word	0x0000ca70


	//   ....[17]....
        /*0310*/ 	.word	0x0000cc20


	//   ....[18]....
        /*0314*/ 	.word	0x0000cd70


	//   ....[19]....
        /*0318*/ 	.word	0x0000cf90


	//   ....[20]....
        /*031c*/ 	.word	0x0000cfc0


	//   ....[21]....
        /*0320*/ 	.word	0x0000cfd0


	//   ....[22]....
        /*0324*/ 	.word	0x0000d030


	//   ....[23]....
        /*0328*/ 	.word	0x0000d0a0


	//   ....[24]....
        /*032c*/ 	.word	0x000113f0


	//   ....[25]....
        /*0330*/ 	.word	0x00011620


	//   ....[26]....
        /*0334*/ 	.word	0x00011940


	//   ....[27]....
        /*0338*/ 	.word	0x00011a80


	//   ....[28]....
        /*033c*/ 	.word	0x00011b40


	//   ....[29]....
        /*0340*/ 	.word	0x00011b80


	//   ....[30]....
        /*0344*/ 	.word	0x00011c10


	//   ....[31]....
        /*0348*/ 	.word	0x00011c40


	//   ....[32]....
        /*034c*/ 	.word	0x00013dd0


	//   ....[33]....
        /*0350*/ 	.word	0x00013de0


	//   ....[34]....
        /*0354*/ 	.word	0x00013df0


	//   ....[35]....
        /*0358*/ 	.word	0x00013e10


	//   ....[36]....
        /*035c*/ 	.word	0x00013e30


	//   ....[37]....
        /*0360*/ 	.word	0x00013e50


	//   ....[38]....
        /*0364*/ 	.word	0x00013e80


	//   ....[39]....
        /*0368*/ 	.word	0x00013f00


	//----- nvinfo : EIATTR_EXIT_INSTR_OFFSETS
	.align		4
.L_480:
        /*036c*/ 	.byte	0x04, 0x1c
        /*036e*/ 	.short	(.L_482 - .L_481)


	//   ....[0]....
.L_481:
        /*0370*/ 	.word	0x000002f0


	//   ....[1]....
        /*0374*/ 	.word	0x00000d70


	//   ....[2]....
        /*0378*/ 	.word	0x00000df0


	//   ....[3]....
        /*037c*/ 	.word	0x000158a0


	//   ....[4]....
        /*0380*/ 	.word	0x00015980


	//----- nvinfo : EIATTR_CTAIDZ_USED
	.align		4
.L_482:
        /*0384*/ 	.byte	0x01, 0x04
	.zero		2


	//----- nvinfo : EIATTR_CRS_STACK_SIZE
	.align		4
        /*0388*/ 	.byte	0x04, 0x1e
        /*038a*/ 	.short	(.L_484 - .L_483)
.L_483:
        /*038c*/ 	.word	0x00000000
.L_484:


//--------------------- .nv.info._ZN5flash16flash_fwd_kernelI23Flash_fwd_kernel_traitsILi96ELi128ELi64ELi4ELb0ELb0EN7cutlass10bfloat16_tE19Flash_kernel_traitsILi96ELi128ELi64ELi4ES3_EELb1ELb0ELb1ELb1ELb0ELb0ELb0ELb0EEEvNS_16Flash_fwd_paramsE --------------------------
	.section	.nv.info._ZN5flash16flash_fwd_kernelI23Flash_fwd_kernel_traitsILi96ELi128ELi64ELi4ELb0ELb0EN7cutlass10bfloat16_tE19Flash_kernel_traitsILi96ELi128ELi64ELi4ES3_EELb1ELb0ELb1ELb1ELb0ELb0ELb0ELb0EEEvNS_16Flash_fwd_paramsE,"",@"SHT_CUDA_INFO"
	.sectionflags	@""
	.align	4


	//----- nvinfo : EIATTR_CUDA_API_VERSION
	.align		4
        /*0000*/ 	.byte	0x04, 0x37
        /*0002*/ 	.short	(.L_486 - .L_485)
.L_485:
        /*0004*/ 	.word	0x00000082


	//----- nvinfo : EIATTR_SW2861232_WAR
	.align		4
.L_486:
        /*0008*/ 	.byte	0x01, 0x35
	.zero		2


	//----- nvinfo : EIATTR_PARAM_CBANK
	.align		4
        /*000c*/ 	.byte	0x04, 0x0a
        /*000e*/ 	.short	(.L_488 - .L_487)
	.align		4
.L_487:
        /*0010*/ 	.word	index@(.nv.constant0._ZN5flash16flash_fwd_kernelI23Flash_fwd_kernel_traitsILi96ELi128ELi64ELi4ELb0ELb0EN7cutlass10bfloat16_tE19Flash_kernel_traitsILi96ELi128ELi64ELi4ES3_EELb1ELb0ELb1ELb1ELb0ELb0ELb0ELb0EEEvNS_16Flash_fwd_paramsE)
        /*0014*/ 	.short	0x0160
        /*0016*/ 	.short	0x01d0


	//----- nvinfo : EIATTR_CBANK_PARAM_SIZE
	.align		4
.L_488:
        /*0018*/ 	.byte	0x03, 0x19
        /*001a*/ 	.short	0x01d0


	//----- nvinfo : EIATTR_KPARAM_INFO
	.align		4
        /*001c*/ 	.byte	0x04, 0x17
        /*001e*/ 	.short	(.L_490 - .L_489)
.L_489:
        /*0020*/ 	.word	0x00000000
        /*0024*/ 	.short	0x0000
        /*0026*/ 	.short	0x0000
        /*0028*/ 	.byte	0x00, 0xf0, 0x41, 0x07


	//----- nvinfo : EIATTR_MAXREG_COUNT
	.align		4
.L_490:
        /*002c*/ 	.byte	0x03, 0x1b
        /*002e*/ 	.short	0x00ff


	//----- nvinfo : EIATTR_NUM_BARRIERS
	.align		4
        /*0030*/ 	.byte	0x02, 0x4c
        /*0032*/ 	.byte	0x01
	.zero		1


	//----- nvinfo : EIATTR_ANNOTATIONS
	.align		4
        /*0034*/ 	.byte	0x04, 0x55
        /*0036*/ 	.short	(.L_492 - .L_491)


	//   ....[0]....
.L_491:
        /* <DEDUP_REMOVED lines=63> */


	//----- nvinfo : EIATTR_MERCURY_ISA_VERSION
	.align		4
.L_492:
        /*0418*/ 	.byte	0x03, 0x5f
        /*041a*/ 	.short	0x0000


	//----- nvinfo : EIATTR_COOP_GROUP_MASK_REGIDS
	.align		4
        /*041c*/ 	.byte	0x04, 0x29
        /*041e*/ 	.short	(.L_494 - .L_493)


	//   ....[0]....
.L_493:
        /*0420*/ 	.word	0xffffffff


	//   ....[1]....
        /*0424*/ 	.word	0xffffffff


	//   ....[2]....
        /*0428*/ 	.word	0xffffffff


	//   ....[3]....
        /*042c*/ 	.word	0xffffffff


	//   ....[4]....
        /*0430*/ 	.word	0xffffffff


	//   ....[5]....
        /*0434*/ 	.word	0xffffffff


	//   ....[6]....
        /*0438*/ 	.word	0xffffffff


	//   ....[7]....
        /*043c*/ 	.word	0xffffffff


	//   ....[8]....
        /*0440*/ 	.word	0xffffffff


	//   ....[9]....
        /*0444*/ 	.word	0xffffffff


	//   ....[10]....
        /*0448*/ 	.word	0xffffffff


	//   ....[11]....
        /*044c*/ 	.word	0xffffffff


	//   ....[12]....
        /*0450*/ 	.word	0xffffffff


	//   ....[13]....
        /*0454*/ 	.word	0xffffffff


	//   ....[14]....
        /*0458*/ 	.word	0xffffffff


	//   ....[15]....
        /*045c*/ 	.word	0xffffffff


	//   ....[16]....
        /*0460*/ 	.word	0xffffffff


	//   ....[17]....
        /*0464*/ 	.word	0xffffffff


	//   ....[18]....
        /*0468*/ 	.word	0xffffffff


	//   ....[19]....
        /*046c*/ 	.word	0xffffffff


	//   ....[20]....
        /*0470*/ 	.word	0xffffffff


	//   ....[21]....
        /*0474*/ 	.word	0xffffffff


	//   ....[22]....
        /*0478*/ 	.word	0xffffffff


	//   ....[23]....
        /*047c*/ 	.word	0xffffffff


	//   ....[24]....
        /*0480*/ 	.word	0xffffffff


	//   ....[25]....
        /*0484*/ 	.word	0xffffffff


	//   ....[26]....
        /*0488*/ 	.word	0xffffffff


	//   ....[27]....
        /*048c*/ 	.word	0xffffffff


	//   ....[28]....
        /*0490*/ 	.word	0xffffffff


	//   ....[29]....
        /*0494*/ 	.word	0xffffffff


	//   ....[30]....
        /*0498*/ 	.word	0xffffffff


	//   ....[31]....
        /*049c*/ 	.word	0xffffffff


	//   ....[32]....
        /*04a0*/ 	.word	0xffffffff


	//   ....[33]....
        /*04a4*/ 	.word	0xffffffff


	//   ....[34]....
        /*04a8*/ 	.word	0xffffffff


	//   ....[35]....
        /*04ac*/ 	.word	0xffffffff


	//   ....[36]....
        /*04b0*/ 	.word	0xffffffff


	//   ....[37]....
        /*04b4*/ 	.word	0xffffffff


	//   ....[38]....
        /*04b8*/ 	.word	0xffffffff


	//   ....[39]....
        /*04bc*/ 	.word	0xffffffff


	//----- nvinfo : EIATTR_COOP_GROUP_INSTR_OFFSETS
	.align		4
.L_494:
        /*04c0*/ 	.byte	0x04, 0x28
        /*04c2*/ 	.short	(.L_496 - .L_495)


	//   ....[0]....
.L_495:
        /*04c4*/ 	.word	0x00006710


	//   ....[1]....
        /*04c8*/ 	.word	0x000067d0


	//   ....[2]....
        /*04cc*/ 	.word	0x000067e0


	//   ....[3]....
        /*04d0*/ 	.word	0x000068b0


	//   ....[4]....
        /*04d4*/ 	.word	0x00006e20


	//   ....[5]....
        /*04d8*/ 	.word	0x000071a0


	//   ....[6]....
        /*04dc*/ 	.word	0x00007290


	//   ....[7]....
        /*04e0*/ 	.word	0x00007350


	//   ....[8]....
        /*04e4*/ 	.word	0x0000d070


	//   ....[9]....
        /*04e8*/ 	.word	0x0000d1f0


	//   ....[10]....
        /*04ec*/ 	.word	0x0000d220


	//   ....[11]....
        /*04f0*/ 	.word	0x0000d340


	//   ....[12]....
        /*04f4*/ 	.word	0x0000d370


	//   ....[13]....
        /*04f8*/ 	.word	0x0000d3a0


	//   ....[14]....
        /*04fc*/ 	.word	0x0000d440


	//   ....[15]....
        /*0500*/ 	.word	0x0000d460


	//   ....[16]....
        /*0504*/ 	.word	0x00013b40


	//   ....[17]....
        /*0508*/ 	.word	0x00013ca0


	//   ....[18]....
        /*050c*/ 	.word	0x00013cd0


	//   ....[19]....
        /*0510*/ 	.word	0x00013e10


	//   ....[20]....
        /*0514*/ 	.word	0x00013e30


	//   ....[21]....
        /*0518*/ 	.word	0x00013e40


	//   ....[22]....
        /*051c*/ 	.word	0x00013eb0


	//   ....[23]....
        /*0520*/ 	.word	0x00013ed0


	//   ....[24]....
        /*0524*/ 	.word	0x0001a3a0


	//   ....[25]....
        /*0528*/ 	.word	0x0001a4f0


	//   ....[26]....
        /*052c*/ 	.word	0x0001a720


	//   ....[27]....
        /*0530*/ 	.word	0x0001a760


	//   ....[28]....
        /*0534*/ 	.word	0x0001a7c0


	//   ....[29]....
        /*0538*/ 	.word	0x0001a7f0


	//   ....[30]....
        /*053c*/ 	.word	0x0001ab10


	//   ....[31]....
        /*0540*/ 	.word	0x0001ad00


	//   ....[32]....
        /*0544*/ 	.word	0x0001e9c0


	//   ....[33]....
        /*0548*/ 	.word	0x0001e9d0


	//   ....[34]....
        /*054c*/ 	.word	0x0001e9f0


	//   ....[35]....
        /*0550*/ 	.word	0x0001ea00


	//   ....[36]....
        /*0554*/ 	.word	0x0001ea20


	//   ....[37]....
        /*0558*/ 	.word	0x0001ea30


	//   ....[38]....
        /*055c*/ 	.word	0x0001eac0


	//   ....[39]....
        /*0560*/ 	.word	0x0001eae0


	//----- nvinfo : EIATTR_EXIT_INSTR_OFFSETS
	.align		4
.L_496:
        /*0564*/ 	.byte	0x04, 0x1c
        /*0566*/ 	.short	(.L_498 - .L_497)


	//   ....[0]....
.L_497:
        /*0568*/ 	.word	0x00000730


	//   ....[1]....
        /*056c*/ 	.word	0x00001310


	//   ....[2]....
        /*0570*/ 	.word	0x00001390


	//   ....[3]....
        /*0574*/ 	.word	0x00020350


	//   ....[4]....
        /*0578*/ 	.word	0x00020450


	//   ....[5]....
        /*057c*/ 	.word	0x00020470


	//----- nvinfo : EIATTR_CTAIDZ_USED
	.align		4
.L_498:
        /*0580*/ 	.byte	0x01, 0x04
	.zero		2


	//----- nvinfo : EIATTR_CRS_STACK_SIZE
	.align		4
        /*0584*/ 	.byte	0x04, 0x1e
        /*0586*/ 	.short	(.L_500 - .L_499)
.L_499:
        /*0588*/ 	.word	0x00000000
.L_500:


//--------------------- .nv.info._ZN5flash16flash_fwd_kernelI23Flash_fwd_kernel_traitsILi96ELi128ELi64ELi4ELb0ELb0EN7cutlass10bfloat16_tE19Flash_kernel_traitsILi96ELi128ELi64ELi4ES3_EELb1ELb0ELb1ELb0ELb0ELb0ELb0ELb1EEEvNS_16Flash_fwd_paramsE --------------------------
	.section	.nv.info._ZN5flash16flash_fwd_kernelI23Flash_fwd_kernel_traitsILi96ELi128ELi64ELi4ELb0ELb0EN7cutlass10bfloat16_tE19Flash_kernel_traitsILi96ELi128ELi64ELi4ES3_EELb1ELb0ELb1ELb0ELb0ELb0ELb0ELb1EEEvNS_16Flash_fwd_paramsE,"",@"SHT_CUDA_INFO"
	.sectionflags	@""
	.align	4


	//----- nvinfo : EIATTR_CUDA_API_VERSION
	.align		4
        /*0000*/ 	.byte	0x04, 0x37
        /*0002*/ 	.short	(.L_502 - .L_501)
.L_501:
        /*0004*/ 	.word	0x00000082


	//----- nvinfo : EIATTR_SW2861232_WAR
	.align		4
.L_502:
        /*0008*/ 	.byte	0x01, 0x35
	.zero		2


	//----- nvinfo : EIATTR_PARAM_CBANK
	.align		4
        /*000c*/ 	.byte	0x04, 0x0a
        /*000e*/ 	.short	(.L_504 - .L_503)
	.align		4
.L_503:
        /*0010*/ 	.word	index@(.nv.constant0._ZN5flash16flash_fwd_kernelI23Flash_fwd_kernel_traitsILi96ELi128ELi64ELi4ELb0ELb0EN7cutlass10bfloat16_tE19Flash_kernel_traitsILi96ELi128ELi64ELi4ES3_EELb1ELb0ELb1ELb0ELb0ELb0ELb0ELb1EEEvNS_16Flash_fwd_paramsE)
        /*0014*/ 	.short	0x0160
        /*0016*/ 	.short	0x01d0


	//----- nvinfo : EIATTR_CBANK_PARAM_SIZE
	.align		4
.L_504:
        /*0018*/ 	.byte	0x03, 0x19
        /*001a*/ 	.short	0x01d0


	//----- nvinfo : EIATTR_KPARAM_INFO
	.align		4
        /*001c*/ 	.byte	0x04, 0x17
        /*001e*/ 	.short	(.L_506 - .L_505)
.L_505:
        /*0020*/ 	.word	0x00000000
        /*0024*/ 	.short	0x0000
        /*0026*/ 	.short	0x0000
        /*0028*/ 	.byte	0x00, 0xf0, 0x41, 0x07


	//----- nvinfo : EIATTR_MAXREG_COUNT
	.align		4
.L_506:
        /*002c*/ 	.byte	0x03, 0x1b
        /*002e*/ 	.short	0x00ff


	//----- nvinfo : EIATTR_NUM_BARRIERS
	.align		4
        /*0030*/ 	.byte	0x02, 0x4c
        /*0032*/ 	.byte	0x01
	.zero		1


	//----- nvinfo : EIATTR_ANNOTATIONS
	.align		4
        /*0034*/ 	.byte	0x04, 0x55
        /*0036*/ 	.short	(.L_508 - .L_507)


	//   ....[0]....
.L_507:
        /* <DEDUP_REMOVED lines=253> */


	//----- nvinfo : EIATTR_MERCURY_ISA_VERSION
	.align		4
.L_508:
        /*0ff0*/ 	.byte	0x03, 0x5f
        /*0ff2*/ 	.short	0x0000


	//----- nvinfo : EIATTR_COOP_GROUP_MASK_REGIDS
	.align		4
        /*0ff4*/ 	.byte	0x04, 0x29
        /*0ff6*/ 	.short	(.L_510 - .L_509)


	//   ....[0]....
.L_509:
        /*0ff8*/ 	.word	0xffffffff


	//   ....[1]....
        /*0ffc*/ 	.word	0xffffffff


	//   ....[2]....
        /*1000*/ 	.word	0xffffffff


	//   ....[3]....
        /*1004*/ 	.word	0xffffffff


	//   ....[4]....
        /*1008*/ 	.word	0xffffffff


	//   ....[5]....
        /*100c*/ 	.word	0xffffffff


	//   ....[6]....
        /*1010*/ 	.word	0xffffffff


	//   ....[7]....
        /*1014*/ 	.word	0xffffffff


	//   ....[8]....
        /*1018*/ 	.word	0xffffffff


	//   ....[9]....
        /*101c*/ 	.word	0xffffffff


	//   ....[10]....
        /*1020*/ 	.word	0xffffffff


	//   ....[11]....
        /*1024*/ 	.word	0xffffffff


	//   ....[12]....
        /*1028*/ 	.word	0xffffffff


	//   ....[13]....
        /*102c*/ 	.word	0xffffffff


	//   ....[14]....
        /*1030*/ 	.word	0xffffffff


	//   ....[15]....
        /*1034*/ 	.word	0xffffffff


	//   ....[16]....
        /*1038*/ 	.word	0xffffffff


	//   ....[17]....
        /*103c*/ 	.word	0xffffffff


	//   ....[18]....
        /*1040*/ 	.word	0xffffffff


	//   ....[19]....
        /*1044*/ 	.word	0xffffffff


	//   ....[20]....
        /*1048*/ 	.word	0xffffffff


	//   ....[21]....
        /*104c*/ 	.word	0xffffffff


	//   ....[22]....
        /*1050*/ 	.word	0xffffffff


	//   ....[23]....
        /*1054*/ 	.word	0xffffffff


	//   ....[24]....
        /*1058*/ 	.word	0xffffffff


	//   ....[25]....
        /*105c*/ 	.word	0xffffffff


	//   ....[26]....
        /*1060*/ 	.word	0xffffffff


	//   ....[27]....
        /*1064*/ 	.word	0xffffffff


	//   ....[28]....
        /*1068*/ 	.word	0xffffffff


	//   ....[29]....
        /*106c*/ 	.word	0xffffffff


	//   ....[30]....
        /*1070*/ 	.word	0xffffffff


	//   ....[31]....
        /*1074*/ 	.word	0xffffffff


	//   ....[32]....
        /*1078*/ 	.word	0xffffffff


	//   ....[33]....
        /*107c*/ 	.word	0xffffffff


	//   ....[34]....
        /*1080*/ 	.word	0xffffffff


	//   ....[35]....
        /*1084*/ 	.word	0xffffffff


	//   ....[36]....
        /*1088*/ 	.word	0xffffffff


	//   ....[37]....
        /*108c*/ 	.word	0xffffffff


	//   ....[38]....
        /*1090*/ 	.word	0xffffffff


	//   ....[39]....
        /*1094*/ 	.word	0xffffffff


	//   ....[40]....
        /*1098*/ 	.word	0xffffffff


	//   ....[41]....
        /*109c*/ 	.word	0xffffffff


	//   ....[42]....
        /*10a0*/ 	.word	0xffffffff


	//   ....[43]....
        /*10a4*/ 	.word	0xffffffff


	//   ....[44]....
        /*10a8*/ 	.word	0xffffffff


	//   ....[45]....
        /*10ac*/ 	.word	0xffffffff


	//   ....[46]....
        /*10b0*/ 	.word	0xffffffff


	//   ....[47]....
        /*10b4*/ 	.word	0xffffffff


	//----- nvinfo : EIATTR_COOP_GROUP_INSTR_OFFSETS
	.align		4
.L_510:
        /*10b8*/ 	.byte	0x04, 0x28
        /*10ba*/ 	.short	(.L_512 - .L_511)


	//   ....[0]....
.L_511:
        /*10bc*/ 	.word	0x00005460


	//   ....[1]....
        /*10c0*/ 	.word	0x000054f0


	//   ....[2]....
        /*10c4*/ 	.word	0x000055b0


	//   ....[3]....
        /*10c8*/ 	.word	0x00005750


	//   ....[4]....
        /*10cc*/ 	.word	0x00006910


	//   ....[5]....
        /*10d0*/ 	.word	0x00006990


	//   ....[6]....
        /*10d4*/ 	.word	0x00006ba0


	//   ....[7]....
        /*10d8*/ 	.word	0x00006c00


	//   ....[8]....
        /*10dc*/ 	.word	0x0000c4f0


	//   ....[9]....
        /*10e0*/ 	.word	0x0000c560


	//   ....[10]....
        /*10e4*/ 	.word	0x0000c810


	//   ....[11]....
        /*10e8*/ 	.word	0x0000c830


	//   ....[12]....
        /*10ec*/ 	.word	0x0000cb50


	//   ....[13]....
        /*10f0*/ 	.word	0x0000cb70


	//   ....[14]....
        /*10f4*/ 	.word	0x0000ceb0


	//   ....[15]....
        /*10f8*/ 	.word	0x0000ced0


	//   ....[16]....
        /*10fc*/ 	.word	0x00014710


	//   ....[17]....
        /*1100*/ 	.word	0x00014870


	//   ....[18]....
        /*1104*/ 	.word	0x00014c60


	//   ....[19]....
        /*1108*/ 	.word	0x00014c80


	//   ....[20]....
        /*110c*/ 	.word	0x00015270


	//   ....[21]....
        /*1110*/ 	.word	0x00015290


	//   ....[22]....
        /*1114*/ 	.word	0x000156f0


	//   ....[23]....
        /*1118*/ 	.word	0x00015710


	//   ....[24]....
        /*111c*/ 	.word	0x0001d020


	//   ....[25]....
        /*1120*/ 	.word	0x0001d070


	//   ....[26]....
        /*1124*/ 	.word	0x0001d100


	//   ....[27]....
        /*1128*/ 	.word	0x0001d140


	//   ....[28]....
        /*112c*/ 	.word	0x0001d170


	//   ....[29]....
        /*1130*/ 	.word	0x0001d1c0


	//   ....[30]....
        /*1134*/ 	.word	0x0001d240


	//   ....[31]....
        /*1138*/ 	.word	0x0001d370


	//   ....[32]....
        /*113c*/ 	.word	0x00023190


	//   ....[33]....
        /*1140*/ 	.word	0x00023200


	//   ....[34]....
        /*1144*/ 	.word	0x00023220


	//   ....[35]....
        /*1148*/ 	.word	0x00023230


	//   ....[36]....
        /*114c*/ 	.word	0x00023240


	//   ....[37]....
        /*1150*/ 	.word	0x00023270


	//   ....[38]....
        /*1154*/ 	.word	0x00023290


	//   ....[39]....
        /*1158*/ 	.word	0x000232a0


	//   ....[40]....
        /*115c*/ 	.word	0x00025160


	//   ....[41]....
        /*1160*/ 	.word	0x000251c0


	//   ....[42]....
        /*1164*/ 	.word	0x00025210


	//   ....[43]....
        /*1168*/ 	.word	0x00025260


	//   ....[44]....
        /*116c*/ 	.word	0x000252b0


	//   ....[45]....
        /*1170*/ 	.word	0x00025310


	//   ....[46]....
        /*1174*/ 	.word	0x00025360


	//   ....[47]....
        /*1178*/ 	.word	0x000253c0


	//----- nvinfo : EIATTR_EXIT_INSTR_OFFSETS
	.align		4
.L_512:
        /*117c*/ 	.byte	0x04, 0x1c
        /*117e*/ 	.short	(.L_514 - .L_513)


	//   ....[0]....
.L_513:
        /*1180*/ 	.word	0x00000080


	//----- nvinfo : EIATTR_CTAIDZ_USED
	.align		4
.L_514:
        /*1184*/ 	.byte	0x01, 0x04
	.zero		2


	//----- nvinfo : EIATTR_CRS_STACK_SIZE
	.align		4
        /*1188*/ 	.byte	0x04, 0x1e
        /*118a*/ 	.short	(.L_516 - .L_515)
.L_515:
        /*118c*/ 	.word	0x00000000
.L_516:


//--------------------- .nv.info._ZN5flash16flash_fwd_kernelI23Flash_fwd_kernel_traitsILi96ELi128ELi64ELi4ELb0ELb0EN7cutlass10bfloat16_tE19Flash_kernel_traitsILi96ELi128ELi64ELi4ES3_EELb0ELb0ELb1ELb0ELb0ELb0ELb1ELb0EEEvNS_16Flash_fwd_paramsE --------------------------
	.section	.nv.info._ZN5flash16flash_fwd_kernelI23Flash_fwd_kernel_traitsILi96ELi128ELi64ELi4ELb0ELb0EN7cutlass10bfloat16_tE19Flash_kernel_traitsILi96ELi128ELi64ELi4ES3_EELb0ELb0ELb1ELb0ELb0ELb0ELb1ELb0EEEvNS_16Flash_fwd_paramsE,"",@"SHT_CUDA_INFO"
	.sectionflags	@""
	.align	4


	//----- nvinfo : EIATTR_CUDA_API_VERSION
	.align		4
        /*0000*/ 	.byte	0x04, 0x37
        /*0002*/ 	.short	(.L_518 - .L_517)
.L_517:
        /*0004*/ 	.word	0x00000082


	//----- nvinfo : EIATTR_SW2861232_WAR
	.align		4
.L_518:
        /*0008*/ 	.byte	0x01, 0x35
	.zero		2


	//----- nvinfo : EIATTR_PARAM_CBANK
	.align		4
        /*000c*/ 	.byte	0x04, 0x0a
        /*000e*/ 	.short	(.L_520 - .L_519)
	.align		4
.L_519:
        /*0010*/ 	.word	index@(.nv.constant0._ZN5flash16flash_fwd_kernelI23Flash_fwd_kernel_traitsILi96ELi128ELi64ELi4ELb0ELb0EN7cutlass10bfloat16_tE19Flash_kernel_traitsILi96ELi128ELi64ELi4ES3_EELb0ELb0ELb1ELb0ELb0ELb0ELb1ELb0EEEvNS_16Flash_fwd_paramsE)
        /*0014*/ 	.short	0x0160
        /*0016*/ 	.short	0x01d0


	//----- nvinfo : EIATTR_CBANK_PARAM_SIZE
	.align		4
.L_520:
        /*0018*/ 	.byte	0x03, 0x19
        /*001a*/ 	.short	0x01d0


	//----- nvinfo : EIATTR_KPARAM_INFO
	.align		4
        /*001c*/ 	.byte	0x04, 0x17
        /*001e*/ 	.short	(.L_522 - .L_521)
.L_521:
        /*0020*/ 	.word	0x00000000
        /*0024*/ 	.short	0x0000
        /*0026*/ 	.short	0x0000
        /*0028*/ 	.byte	0x00, 0xf0, 0x41, 0x07


	//----- nvinfo : EIATTR_MAXREG_COUNT
	.align		4
.L_522:
        /*002c*/ 	.byte	0x03, 0x1b
        /*002e*/ 	.short	0x00ff


	//----- nvinfo : EIATTR_NUM_BARRIERS
	.align		4
        /*0030*/ 	.byte	0x02, 0x4c
        /*0032*/ 	.byte	0x01
	.zero		1


	//----- nvinfo : EIATTR_ANNOTATIONS
	.align		4
        /*0034*/ 	.byte	0x04, 0x55
        /*0036*/ 	.short	(.L_524 - .L_523)


	//   ....[0]....
.L_523:
        /* <DEDUP_REMOVED lines=40> */


	//----- nvinfo : EIATTR_MERCURY_ISA_VERSION
	.align		4
.L_524:
        /*02a8*/ 	.byte	0x03, 0x5f
        /*02aa*/ 	.short	0x0000


	//----- nvinfo : EIATTR_COOP_GROUP_MASK_REGIDS
	.align		4
        /*02ac*/ 	.byte	0x04, 0x29
        /*02ae*/ 	.short	(.L_526 - .L_525)


	//   ....[0]....
.L_525:
        /*02b0*/ 	.word	0xffffffff


	//   ....[1]....
        /*02b4*/ 	.word	0xffffffff


	//   ....[2]....
        /*02b8*/ 	.word	0xffffffff


	//   ....[3]....
        /*02bc*/ 	.word	0xffffffff


	//   ....[4]....
        /*02c0*/ 	.word	0xffffffff


	//   ....[5]....
        /*02c4*/ 	.word	0xffffffff


	//   ....[6]....
        /*02c8*/ 	.word	0xffffffff


	//   ....[7]....
        /*02cc*/ 	.word	0xffffffff


	//   ....[8]....
        /*02d0*/ 	.word	0xffffffff


	//   ....[9]....
        /*02d4*/ 	.word	0xffffffff


	//   ....[10]....
        /*02d8*/ 	.word	0xffffffff


	//   ....[11]....
        /*02dc*/ 	.word	0xffffffff


	//   ....[12]....
        /*02e0*/ 	.word	0xffffffff


	//   ....[13]....
        /*02e4*/ 	.word	0xffffffff


	//   ....[14]....
        /*02e8*/ 	.word	0xffffffff


	//   ....[15]....
        /*02ec*/ 	.word	0xffffffff


	//   ....[16]....
        /*02f0*/ 	.word	0xffffffff


	//   ....[17]....
        /*02f4*/ 	.word	0xffffffff


	//   ....[18]....
        /*02f8*/ 	.word	0xffffffff


	//   ....[19]....
        /*02fc*/ 	.word	0xffffffff


	//   ....[20]....
        /*0300*/ 	.word	0xffffffff


	//   ....[21]....
        /*0304*/ 	.word	0xffffffff


	//   ....[22]....
        /*0308*/ 	.word	0xffffffff


	//   ....[23]....
        /*030c*/ 	.word	0xffffffff


	//   ....[24]....
        /*0310*/ 	.word	0xffffffff


	//   ....[25]....
        /*0314*/ 	.word	0xffffffff


	//   ....[26]....
        /*0318*/ 	.word	0xffffffff


	//   ....[27]....
        /*031c*/ 	.word	0xffffffff


	//   ....[28]....
        /*0320*/ 	.word	0xffffffff


	//   ....[29]....
        /*0324*/ 	.word	0xffffffff


	//   ....[30]....
        /*0328*/ 	.word	0xffffffff


	//   ....[31]....
        /*032c*/ 	.word	0xffffffff


	//   ....[32]....
        /*0330*/ 	.word	0xffffffff


	//   ....[33]....
        /*0334*/ 	.word	0xffffffff


	//   ....[34]....
        /*0338*/ 	.word	0xffffffff


	//   ....[35]....
        /*033c*/ 	.word	0xffffffff


	//   ....[36]....
        /*0340*/ 	.word	0xffffffff


	//   ....[37]....
        /*0344*/ 	.word	0xffffffff


	//   ....[38]....
        /*0348*/ 	.word	0xffffffff


	//   ....[39]....
        /*034c*/ 	.word	0xffffffff


	//----- nvinfo : EIATTR_COOP_GROUP_INSTR_OFFSETS
	.align		4
.L_526:
        /*0350*/ 	.byte	0x04, 0x28
        /*0352*/ 	.short	(.L_528 - .L_527)


	//   ....[0]....
.L_527:
        /*0354*/ 	.word	0x000053a0


	//   ....[1]....
        /*0358*/ 	.word	0x00005490


	//   ....[2]....
        /*035c*/ 	.word	0x000054c0


	//   ....[3]....
        /*0360*/ 	.word	0x00005590


	//   ....[4]....
        /*0364*/ 	.word	0x000055c0


	//   ....[5]....
        /*0368*/ 	.word	0x00005680


	//   ....[6]....
        /*036c*/ 	.word	0x000056d0


	//   ....[7]....
        /*0370*/ 	.word	0x00005750


	//   ....[8]....
        /*0374*/ 	.word	0x00009640


	//   ....[9]....
        /*0378*/ 	.word	0x00009720


	//   ....[10]....
        /*037c*/ 	.word	0x00009750


	//   ....[11]....
        /*0380*/ 	.word	0x00009840


	//   ....[12]....
        /*0384*/ 	.word	0x00009910


	//   ....[13]....
        /*0388*/ 	.word	0x000099a0


	//   ....[14]....
        /*038c*/ 	.word	0x000099f0


	//   ....[15]....
        /*0390*/ 	.word	0x00009ae0


	//   ....[16]....
        /*0394*/ 	.word	0x0000e300


	//   ....[17]....
        /*0398*/ 	.word	0x0000e4c0


	//   ....[18]....
        /*039c*/ 	.word	0x0000e5c0


	//   ....[19]....
        /*03a0*/ 	.word	0x0000e800


	//   ....[20]....
        /*03a4*/ 	.word	0x0000e830


	//   ....[21]....
        /*03a8*/ 	.word	0x0000e840


	//   ....[22]....
        /*03ac*/ 	.word	0x0000e890


	//   ....[23]....
        /*03b0*/ 	.word	0x0000e900


	//   ....[24]....
        /*03b4*/ 	.word	0x00013150


	//   ....[25]....
        /*03b8*/ 	.word	0x00013310


	//   ....[26]....
        /*03bc*/ 	.word	0x00013520


	//   ....[27]....
        /*03c0*/ 	.word	0x00013770


	//   ....[28]....
        /*03c4*/ 	.word	0x00013810


	//   ....[29]....
        /*03c8*/ 	.word	0x00013840


	//   ....[30]....
        /*03cc*/ 	.word	0x000138e0


	//   ....[31]....
        /*03d0*/ 	.word	0x00013910


	//   ....[32]....
        /*03d4*/ 	.word	0x00015a60


	//   ....[33]....
        /*03d8*/ 	.word	0x00015a70


	//   ....[34]....
        /*03dc*/ 	.word	0x00015a80


	//   ....[35]....
        /*03e0*/ 	.word	0x00015ab0


	//   ....[36]....
        /*03e4*/ 	.word	0x00015ae0


	//   ....[37]....
        /*03e8*/ 	.word	0x00015b00


	//   ....[38]....
        /*03ec*/ 	.word	0x00015b30


	//   ....[39]....
        /*03f0*/ 	.word	0x00015b60


	//----- nvinfo : EIATTR_EXIT_INSTR_OFFSETS
	.align		4
.L_528:
        /*03f4*/ 	.byte	0x04, 0x1c
        /*03f6*/ 	.short	(.L_530 - .L_529)


	//   ....[0]....
.L_529:
        /*03f8*/ 	.word	0x00000300


	//   ....[1]....
        /*03fc*/ 	.word	0x00000e50


	//   ....[2]....
        /*0400*/ 	.word	0x00000ed0


	//   ....[3]....
        /*0404*/ 	.word	0x000176b0


	//   ....[4]....
        /*0408*/ 	.word	0x000177b0


	//   ....[5]....
        /*040c*/ 	.word	0x000177d0


	//----- nvinfo : EIATTR_CTAIDZ_USED
	.align		4
.L_530:
        /*0410*/ 	.byte	0x01, 0x04
	.zero		2


	//----- nvinfo : EIATTR_CRS_STACK_SIZE
	.align		4
        /*0414*/ 	.byte	0x04, 0x1e
        /*0416*/ 	.short	(.L_532 - .L_531)
.L_531:
        /*0418*/ 	.word	0x00000000
.L_532:


//--------------------- .nv.info._ZN5flash16flash_fwd_kernelI23Flash_fwd_kernel_traitsILi96ELi128ELi64ELi4ELb0ELb0EN7cutlass10bfloat16_tE19Flash_kernel_traitsILi96ELi128ELi64ELi4ES3_EELb1ELb0ELb1ELb1ELb0ELb0ELb0ELb1EEEvNS_16Flash_fwd_paramsE --------------------------
	.section	.nv.info._ZN5flash16flash_fwd_kernelI23Flash_fwd_kernel_traitsILi96ELi128ELi64ELi4ELb0ELb0EN7cutlass10bfloat16_tE19Flash_kernel_traitsILi96ELi128ELi64ELi4ES3_EELb1ELb0ELb1ELb1ELb0ELb0ELb0ELb1EEEvNS_16Flash_fwd_paramsE,"",@"SHT_CUDA_INFO"
	.sectionflags	@""
	.align	4


	//----- nvinfo : EIATTR_CUDA_API_VERSION
	.align		4
        /*0000*/ 	.byte	0x04, 0x37
        /*0002*/ 	.short	(.L_534 - .L_533)
.L_533:
        /*0004*/ 	.word	0x00000082


	//----- nvinfo : EIATTR_SW2861232_WAR
	.align		4
.L_534:
        /*0008*/ 	.byte	0x01, 0x35
	.zero		2


	//----- nvinfo : EIATTR_PARAM_CBANK
	.align		4
        /*000c*/ 	.byte	0x04, 0x0a
        /*000e*/ 	.short	(.L_536 - .L_535)
	.align		4
.L_535:
        /*0010*/ 	.word	index@(.nv.constant0._ZN5flash16flash_fwd_kernelI23Flash_fwd_kernel_traitsILi96ELi128ELi64ELi4ELb0ELb0EN7cutlass10bfloat16_tE19Flash_kernel_traitsILi96ELi128ELi64ELi4ES3_EELb1ELb0ELb1ELb1ELb0ELb0ELb0ELb1EEEvNS_16Flash_fwd_paramsE)
        /*0014*/ 	.short	0x0160
        /*0016*/ 	.short	0x01d0


	//----- nvinfo : EIATTR_CBANK_PARAM_SIZE
	.align		4
.L_536:
        /*0018*/ 	.byte	0x03, 0x19
        /*001a*/ 	.short	0x01d0


	//----- nvinfo : EIATTR_KPARAM_INFO
	.align		4
        /*001c*/ 	.byte	0x04, 0x17
        /*001e*/ 	.short	(.L_538 - .L_537)
.L_537:
        /*0020*/ 	.word	0x00000000
        /*0024*/ 	.short	0x0000
        /*0026*/ 	.short	0x0000
        /*0028*/ 	.byte	0x00, 0xf0, 0x41, 0x07


	//----- nvinfo : EIATTR_MAXREG_COUNT
	.align		4
.L_538:
        /*002c*/ 	.byte	0x03, 0x1b
        /*002e*/ 	.short	0x00ff


	//----- nvinfo : EIATTR_NUM_BARRIERS
	.align		4
        /*0030*/ 	.byte	0x02, 0x4c
        /*0032*/ 	.byte	0x01
	.zero		1


	//----- nvinfo : EIATTR_ANNOTATIONS
	.align		4
        /*0034*/ 	.byte	0x04, 0x55
        /*0036*/ 	.short	(.L_540 - .L_539)


	//   ....[0]....
.L_539:
        /* <DEDUP_REMOVED lines=283> */


	//----- nvinfo : EIATTR_MERCURY_ISA_VERSION
	.align		4
.L_540:
        /*11d0*/ 	.byte	0x03, 0x5f
        /*11d2*/ 	.short	0x0000


	//----- nvinfo : EIATTR_COOP_GROUP_MASK_REGIDS
	.align		4
        /*11d4*/ 	.byte	0x04, 0x29
        /*11d6*/ 	.short	(.L_542 - .L_541)


	//   ....[0]....
.L_541:
        /*11d8*/ 	.word	0xffffffff


	//   ....[1]....
        /*11dc*/ 	.word	0xffffffff


	//   ....[2]....
        /*11e0*/ 	.word	0xffffffff


	//   ....[3]....
        /*11e4*/ 	.word	0xffffffff


	//   ....[4]....
        /*11e8*/ 	.word	0xffffffff


	//   ....[5]....
        /*11ec*/ 	.word	0xffffffff


	//   ....[6]....
        /*11f0*/ 	.word	0xffffffff


	//   ....[7]....
        /*11f4*/ 	.word	0xffffffff


	//   ....[8]....
        /*11f8*/ 	.word	0xffffffff


	//   ....[9]....
        /*11fc*/ 	.word	0xffffffff


	//   ....[10]....
        /*1200*/ 	.word	0xffffffff


	//   ....[11]....
        /*1204*/ 	.word	0xffffffff


	//   ....[12]....
        /*1208*/ 	.word	0xffffffff


	//   ....[13]....
        /*120c*/ 	.word	0xffffffff


	//   ....[14]....
        /*1210*/ 	.word	0xffffffff


	//   ....[15]....
        /*1214*/ 	.word	0xffffffff


	//   ....[16]....
        /*1218*/ 	.word	0xffffffff


	//   ....[17]....
        /*121c*/ 	.word	0xffffffff


	//   ....[18]....
        /*1220*/ 	.word	0xffffffff


	//   ....[19]....
        /*1224*/ 	.word	0xffffffff


	//   ....[20]....
        /*1228*/ 	.word	0xffffffff


	//   ....[21]....
        /*122c*/ 	.word	0xffffffff


	//   ....[22]....
        /*1230*/ 	.word	0xffffffff


	//   ....[23]....
        /*1234*/ 	.word	0xffffffff


	//   ....[24]....
        /*1238*/ 	.word	0xffffffff


	//   ....[25]....
        /*123c*/ 	.word	0xffffffff


	//   ....[26]....
        /*1240*/ 	.word	0xffffffff


	//   ....[27]....
        /*1244*/ 	.word	0xffffffff


	//   ....[28]....
        /*1248*/ 	.word	0xffffffff


	//   ....[29]....
        /*124c*/ 	.word	0xffffffff


	//   ....[30]....
        /*1250*/ 	.word	0xffffffff


	//   ....[31]....
        /*1254*/ 	.word	0xffffffff


	//   ....[32]....
        /*1258*/ 	.word	0xffffffff


	//   ....[33]....
        /*125c*/ 	.word	0xffffffff


	//   ....[34]....
        /*1260*/ 	.word	0xffffffff


	//   ....[35]....
        /*1264*/ 	.word	0xffffffff


	//   ....[36]....
        /*1268*/ 	.word	0xffffffff


	//   ....[37]....
        /*126c*/ 	.word	0xffffffff


	//   ....[38]....
        /*1270*/ 	.word	0xffffffff


	//   ....[39]....
        /*1274*/ 	.word	0xffffffff


	//   ....[40]....
        /*1278*/ 	.word	0xffffffff


	//   ....[41]....
        /*127c*/ 	.word	0xffffffff


	//   ....[42]....
        /*1280*/ 	.word	0xffffffff


	//   ....[43]....
        /*1284*/ 	.word	0xffffffff


	//   ....[44]....
        /*1288*/ 	.word	0xffffffff


	//   ....[45]....
        /*128c*/ 	.word	0xffffffff


	//   ....[46]....
        /*1290*/ 	.word	0xffffffff


	//   ....[47]....
        /*1294*/ 	.word	0xffffffff


	//----- nvinfo : EIATTR_COOP_GROUP_INSTR_OFFSETS
	.align		4
.L_542:
        /*1298*/ 	.byte	0x04, 0x28
        /*129a*/ 	.short	(.L_544 - .L_543)


	//   ....[0]....
.L_543:
        /*129c*/ 	.word	0x00006870


	//   ....[1]....
        /*12a0*/ 	.word	0x00006940


	//   ....[2]....
        /*12a4*/ 	.word	0x00006a00


	//   ....[3]....
        /*12a8*/ 	.word	0x00006b00


	//   ....[4]....
        /*12ac*/ 	.word	0x000079b0


	//   ....[5]....
        /*12b0*/ 	.word	0x00007a50


	//   ....[6]....
        /*12b4*/ 	.word	0x00007be0


	//   ....[7]....
        /*12b8*/ 	.word	0x00007c40


	//   ....[8]....
        /*12bc*/ 	.word	0x0000eef0


	//   ....[9]....
        /*12c0*/ 	.word	0x0000ef50


	//   ....[10]....
        /*12c4*/ 	.word	0x0000f220


	//   ....[11]....
        /*12c8*/ 	.word	0x0000f250


	//   ....[12]....
        /*12cc*/ 	.word	0x0000f5a0


	//   ....[13]....
        /*12d0*/ 	.word	0x0000f5c0


	//   ....[14]....
        /*12d4*/ 	.word	0x0000f910


	//   ....[15]....
        /*12d8*/ 	.word	0x0000f930


	//   ....[16]....
        /*12dc*/ 	.word	0x000186f0


	//   ....[17]....
        /*12e0*/ 	.word	0x00018720


	//   ....[18]....
        /*12e4*/ 	.word	0x00018ba0


	//   ....[19]....
        /*12e8*/ 	.word	0x00018bc0


	//   ....[20]....
        /*12ec*/ 	.word	0x00019150


	//   ....[21]....
        /*12f0*/ 	.word	0x00019170


	//   ....[22]....
        /*12f4*/ 	.word	0x00019690


	//   ....[23]....
        /*12f8*/ 	.word	0x000196b0


	//   ....[24]....
        /*12fc*/ 	.word	0x00021f10


	//   ....[25]....
        /*1300*/ 	.word	0x00021fb0


	//   ....[26]....
        /*1304*/ 	.word	0x00022030


	//   ....[27]....
        /*1308*/ 	.word	0x00022070


	//   ....[28]....
        /*130c*/ 	.word	0x000220b0


	//   ....[29]....
        /*1310*/ 	.word	0x00022140


	//   ....[30]....
        /*1314*/ 	.word	0x00022180


	//   ....[31]....
        /*1318*/ 	.word	0x00022270


	//   ....[32]....
        /*131c*/ 	.word	0x00028090


	//   ....[33]....
        /*1320*/ 	.word	0x00028100


	//   ....[34]....
        /*1324*/ 	.word	0x00028120


	//   ....[35]....
        /*1328*/ 	.word	0x00028130


	//   ....[36]....
        /*132c*/ 	.word	0x00028140


	//   ....[37]....
        /*1330*/ 	.word	0x00028170


	//   ....[38]....
        /*1334*/ 	.word	0x00028190


	//   ....[39]....
        /*1338*/ 	.word	0x000281a0


	//   ....[40]....
        /*133c*/ 	.word	0x0002a060


	//   ....[41]....
        /*1340*/ 	.word	0x0002a0c0


	//   ....[42]....
        /*1344*/ 	.word	0x0002a110


	//   ....[43]....
        /*1348*/ 	.word	0x0002a160


	//   ....[44]....
        /*134c*/ 	.word	0x0002a1b0


	//   ....[45]....
        /*1350*/ 	.word	0x0002a210


	//   ....[46]....
        /*1354*/ 	.word	0x0002a260


	//   ....[47]....
        /*1358*/ 	.word	0x0002a2c0


	//----- nvinfo : EIATTR_EXIT_INSTR_OFFSETS
	.align		4
.L_544:
        /*135c*/ 	.byte	0x04, 0x1c
        /*135e*/ 	.short	(.L_546 - .L_545)


	//   ....[0]....
.L_545:
        /*1360*/ 	.word	0x00000080


	//----- nvinfo : EIATTR_CTAIDZ_USED
	.align		4
.L_546:
        /*1364*/ 	.byte	0x01, 0x04
	.zero		2


	//----- nvinfo : EIATTR_CRS_STACK_SIZE
	.align		4
        /*1368*/ 	.byte	0x04, 0x1e
        /*136a*/ 	.short	(.L_548 - .L_547)
.L_547:
        /*136c*/ 	.word	0x00000000
.L_548:


//--------------------- .nv.info._ZN5flash16flash_fwd_kernelI23Flash_fwd_kernel_traitsILi96ELi128ELi64ELi4ELb0ELb0EN7cutlass10bfloat16_tE19Flash_kernel_traitsILi96ELi128ELi64ELi4ES3_EELb0ELb0ELb1ELb1ELb0ELb0ELb1ELb0EEEvNS_16Flash_fwd_paramsE --------------------------
	.section	.nv.info._ZN5flash16flash_fwd_kernelI23Flash_fwd_kernel_traitsILi96ELi128ELi64ELi4ELb0ELb0EN7cutlass10bfloat16_tE19Flash_kernel_traitsILi96ELi128ELi64ELi4ES3_EELb0ELb0ELb1ELb1ELb0ELb0ELb1ELb0EEEvNS_16Flash_fwd_paramsE,"",@"SHT_CUDA_INFO"
	.sectionflags	@""
	.align	4


	//----- nvinfo : EIATTR_CUDA_API_VERSION
	.align		4
        /*0000*/ 	.byte	0x04, 0x37
        /*0002*/ 	.short	(.L_550 - .L_549)
.L_549:
        /*0004*/ 	.word	0x00000082


	//----- nvinfo : EIATTR_SW2861232_WAR
	.align		4
.L_550:
        /*0008*/ 	.byte	0x01, 0x35
	.zero		2


	//----- nvinfo : EIATTR_PARAM_CBANK
	.align		4
        /*000c*/ 	.byte	0x04, 0x0a
        /*000e*/ 	.short	(.L_552 - .L_551)
	.align		4
.L_551:
        /*0010*/ 	.word	index@(.nv.constant0._ZN5flash16flash_fwd_kernelI23Flash_fwd_kernel_traitsILi96ELi128ELi64ELi4ELb0ELb0EN7cutlass10bfloat16_tE19Flash_kernel_traitsILi96ELi128ELi64ELi4ES3_EELb0ELb0ELb1ELb1ELb0ELb0ELb1ELb0EEEvNS_16Flash_fwd_paramsE)
        /*0014*/ 	.short	0x0160
        /*0016*/ 	.short	0x01d0


	//----- nvinfo : EIATTR_CBANK_PARAM_SIZE
	.align		4
.L_552:
        /*0018*/ 	.byte	0x03, 0x19
        /*001a*/ 	.short	0x01d0


	//----- nvinfo : EIATTR_KPARAM_INFO
	.align		4
        /*001c*/ 	.byte	0x04, 0x17
        /*001e*/ 	.short	(.L_554 - .L_553)
.L_553:
        /*0020*/ 	.word	0x00000000
        /*0024*/ 	.short	0x0000
        /*0026*/ 	.short	0x0000
        /*0028*/ 	.byte	0x00, 0xf0, 0x41, 0x07


	//----- nvinfo : EIATTR_MAXREG_COUNT
	.align		4
.L_554:
        /*002c*/ 	.byte	0x03, 0x1b
        /*002e*/ 	.short	0x00ff


	//----- nvinfo : EIATTR_NUM_BARRIERS
	.align		4
        /*0030*/ 	.byte	0x02, 0x4c
        /*0032*/ 	.byte	0x01
	.zero		1


	//----- nvinfo : EIATTR_ANNOTATIONS
	.align		4
        /*0034*/ 	.byte	0x04, 0x55
        /*0036*/ 	.short	(.L_556 - .L_555)


	//   ....[0]....
.L_555:
        /* <DEDUP_REMOVED lines=58> */


	//----- nvinfo : EIATTR_MERCURY_ISA_VERSION
	.align		4
.L_556:
        /*03c0*/ 	.byte	0x03, 0x5f
        /*03c2*/ 	.short	0x0000


	//----- nvinfo : EIATTR_COOP_GROUP_MASK_REGIDS
	.align		4
        /*03c4*/ 	.byte	0x04, 0x29
        /*03c6*/ 	.short	(.L_558 - .L_557)


	//   ....[0]....
.L_557:
        /*03c8*/ 	.word	0xffffffff


	//   ....[1]....
        /*03cc*/ 	.word	0xffffffff


	//   ....[2]....
        /*03d0*/ 	.word	0xffffffff


	//   ....[3]....
        /*03d4*/ 	.word	0xffffffff


	//   ....[4]....
        /*03d8*/ 	.word	0xffffffff


	//   ....[5]....
        /*03dc*/ 	.word	0xffffffff


	//   ....[6]....
        /*03e0*/ 	.word	0xffffffff


	//   ....[7]....
        /*03e4*/ 	.word	0xffffffff


	//   ....[8]....
        /*03e8*/ 	.word	0xffffffff


	//   ....[9]....
        /*03ec*/ 	.word	0xffffffff


	//   ....[10]....
        /*03f0*/ 	.word	0xffffffff


	//   ....[11]....
        /*03f4*/ 	.word	0xffffffff


	//   ....[12]....
        /*03f8*/ 	.word	0xffffffff


	//   ....[13]....
        /*03fc*/ 	.word	0xffffffff


	//   ....[14]....
        /*0400*/ 	.word	0xffffffff


	//   ....[15]....
        /*0404*/ 	.word	0xffffffff


	//   ....[16]....
        /*0408*/ 	.word	0xffffffff


	//   ....[17]....
        /*040c*/ 	.word	0xffffffff


	//   ....[18]....
        /*0410*/ 	.word	0xffffffff


	//   ....[19]....
        /*0414*/ 	.word	0xffffffff


	//   ....[20]....
        /*0418*/ 	.word	0xffffffff


	//   ....[21]....
        /*041c*/ 	.word	0xffffffff


	//   ....[22]....
        /*0420*/ 	.word	0xffffffff


	//   ....[23]....
        /*0424*/ 	.word	0xffffffff


	//   ....[24]....
        /*0428*/ 	.word	0xffffffff


	//   ....[25]....
        /*042c*/ 	.word	0xffffffff


	//   ....[26]....
        /*0430*/ 	.word	0xffffffff


	//   ....[27]....
        /*0434*/ 	.word	0xffffffff


	//   ....[28]....
        /*0438*/ 	.word	0xffffffff


	//   ....[29]....
        /*043c*/ 	.word	0xffffffff


	//   ....[30]....
        /*0440*/ 	.word	0xffffffff


	//   ....[31]....
        /*0444*/ 	.word	0xffffffff


	//   ....[32]....
        /*0448*/ 	.word	0xffffffff


	//   ....[33]....
        /*044c*/ 	.word	0xffffffff


	//   ....[34]....
        /*0450*/ 	.word	0xffffffff


	//   ....[35]....
        /*0454*/ 	.word	0xffffffff


	//   ....[36]....
        /*0458*/ 	.word	0xffffffff


	//   ....[37]....
        /*045c*/ 	.word	0xffffffff


	//   ....[38]....
        /*0460*/ 	.word	0xffffffff


	//   ....[39]....
        /*0464*/ 	.word	0xffffffff


	//----- nvinfo : EIATTR_COOP_GROUP_INSTR_OFFSETS
	.align		4
.L_558:
        /*0468*/ 	.byte	0x04, 0x28
        /*046a*/ 	.short	(.L_560 - .L_559)


	//   ....[0]....
.L_559:
        /*046c*/ 	.word	0x00006830


	//   ....[1]....
        /*0470*/ 	.word	0x000068c0


	//   ....[2]....
        /*0474*/ 	.word	0x00006910


	//   ....[3]....
        /*0478*/ 	.word	0x00006960


	//   ....[4]....
        /*047c*/ 	.word	0x00006c50


	//   ....[5]....
        /*0480*/ 	.word	0x00006d10


	//   ....[6]....
        /*0484*/ 	.word	0x00006d30


	//   ....[7]....
        /*0488*/ 	.word	0x00006db0


	//   ....[8]....
        /*048c*/ 	.word	0x0000c0b0


	//   ....[9]....
        /*0490*/ 	.word	0x0000c100


	//   ....[10]....
        /*0494*/ 	.word	0x0000c120


	//   ....[11]....
        /*0498*/ 	.word	0x0000c140


	//   ....[12]....
        /*049c*/ 	.word	0x0000c7d0


	//   ....[13]....
        /*04a0*/ 	.word	0x0000c920


	//   ....[14]....
        /*04a4*/ 	.word	0x0000c980


	//   ....[15]....
        /*04a8*/ 	.word	0x0000cae0


	//   ....[16]....
        /*04ac*/ 	.word	0x00012910


	//   ....[17]....
        /*04b0*/ 	.word	0x00012950


	//   ....[18]....
        /*04b4*/ 	.word	0x00012970


	//   ....[19]....
        /*04b8*/ 	.word	0x00012990


	//   ....[20]....
        /*04bc*/ 	.word	0x00012f40


	//   ....[21]....
        /*04c0*/ 	.word	0x00012fa0


	//   ....[22]....
        /*04c4*/ 	.word	0x00012fb0


	//   ....[23]....
        /*04c8*/ 	.word	0x00013240


	//   ....[24]....
        /*04cc*/ 	.word	0x00018e90


	//   ....[25]....
        /*04d0*/ 	.word	0x00018f20


	//   ....[26]....
        /*04d4*/ 	.word	0x00018fa0


	//   ....[27]....
        /*04d8*/ 	.word	0x00019010


	//   ....[28]....
        /*04dc*/ 	.word	0x00019390


	//   ....[29]....
        /*04e0*/ 	.word	0x00019420


	//   ....[30]....
        /*04e4*/ 	.word	0x00019450


	//   ....[31]....
        /*04e8*/ 	.word	0x00019530


	//   ....[32]....
        /*04ec*/ 	.word	0x0001b7c0


	//   ....[33]....
        /*04f0*/ 	.word	0x0001b7d0


	//   ....[34]....
        /*04f4*/ 	.word	0x0001b7e0


	//   ....[35]....
        /*04f8*/ 	.word	0x0001b7f0


	//   ....[36]....
        /*04fc*/ 	.word	0x0001b830


	//   ....[37]....
        /*0500*/ 	.word	0x0001b850


	//   ....[38]....
        /*0504*/ 	.word	0x0001b870


	//   ....[39]....
        /*0508*/ 	.word	0x0001b880


	//----- nvinfo : EIATTR_EXIT_INSTR_OFFSETS
	.align		4
.L_560:
        /*050c*/ 	.byte	0x04, 0x1c
        /*050e*/ 	.short	(.L_562 - .L_561)


	//   ....[0]....
.L_561:
        /*0510*/ 	.word	0x00000310


	//   ....[1]....
        /*0514*/ 	.word	0x00000e50


	//   ....[2]....
        /*0518*/ 	.word	0x00000ed0


	//   ....[3]....
        /*051c*/ 	.word	0x0001d3d0


	//   ....[4]....
        /*0520*/ 	.word	0x0001d4d0


	//   ....[5]....
        /*0524*/ 	.word	0x0001d4f0


	//----- nvinfo : EIATTR_CTAIDZ_USED
	.align		4
.L_562:
        /*0528*/ 	.byte	0x01, 0x04
	.zero		2


	//----- nvinfo : EIATTR_CRS_STACK_SIZE
	.align		4
        /*052c*/ 	.byte	0x04, 0x1e
        /*052e*/ 	.short	(.L_564 - .L_563)
.L_563:
        /*0530*/ 	.word	0x00000000
.L_564:


//--------------------- .nv.callgraph             --------------------------
	.section	.nv.callgraph,"",@"SHT_CUDA_CALLGRAPH"
	.align	4
	.sectionentsize	8
	.align		4
        /*0000*/ 	.word	0x00000000
	.align		4
        /*0004*/ 	.word	0xffffffff
	.align		4
        /*0008*/ 	.word	0x00000000
	.align		4
        /*000c*/ 	.word	0xfffffffe
	.align		4
        /*0010*/ 	.word	0x00000000
	.align		4
        /*0014*/ 	.word	0xfffffffd
	.align		4
        /*0018*/ 	.word	0x00000000
	.align		4
        /*001c*/ 	.word	0xfffffffc


//--------------------- .nv.rel.action            --------------------------
	.section	.nv.rel.action,"",@"SHT_CUDA_RELOCINFO"
	.align	8
	.sectionentsize	8
        /*0000*/ 	.byte	0x73, 0x00, 0x00, 0x00, 0x00, 0x00, 0x00, 0x00, 0x00, 0x00, 0x00, 0x11, 0x25, 0x00, 0x05, 0x36


//--------------------- .nv.constant4             --------------------------
	.section	.nv.constant4,"a",@progbits
	.align	8
	.align		8
.nv.constant4:
        /*0000*/ 	.dword	_ZN65_INTERNAL_965ec378_29_flash_fwd_hdim96_bf16_sm80_cu_e763cb1e_26664cuda3std3__45__cpo5beginE
	.align		8
        /*0008*/ 	.dword	_ZN65_INTERNAL_965ec378_29_flash_fwd_hdim96_bf16_sm80_cu_e763cb1e_26664cuda3std3__45__cpo3endE
	.align		8
        /*0010*/ 	.dword	_ZN65_INTERNAL_965ec378_29_flash_fwd_hdim96_bf16_sm80_cu_e763cb1e_26664cuda3std3__45__cpo6cbeginE
	.align		8
        /*0018*/ 	.dword	_ZN65_INTERNAL_965ec378_29_flash_fwd_hdim96_bf16_sm80_cu_e763cb1e_26664cuda3std3__45__cpo4cendE
	.align		8
        /*0020*/ 	.dword	_ZN65_INTERNAL_965ec378_29_flash_fwd_hdim96_bf16_sm80_cu_e763cb1e_26664cuda3std3__467_GLOBAL__N__965ec378_29_flash_fwd_hdim96_bf16_sm80_cu_e763cb1e_26666ignoreE
	.align		8
        /*0028*/ 	.dword	_ZN65_INTERNAL_965ec378_29_flash_fwd_hdim96_bf16_sm80_cu_e763cb1e_26664cuda3std3__419piecewise_constructE
	.align		8
        /*0030*/ 	.dword	_ZN65_INTERNAL_965ec378_29_flash_fwd_hdim96_bf16_sm80_cu_e763cb1e_26664cuda3std3__48in_placeE
	.align		8
        /*0038*/ 	.dword	_ZN65_INTERNAL_965ec378_29_flash_fwd_hdim96_bf16_sm80_cu_e763cb1e_26664cuda3std6ranges3__45__cpo4swapE
	.align		8
        /*0040*/ 	.dword	_ZN65_INTERNAL_965ec378_29_flash_fwd_hdim96_bf16_sm80_cu_e763cb1e_26664cuda3std6ranges3__45__cpo9iter_moveE
	.align		8
        /*0048*/ 	.dword	_ZN65_INTERNAL_965ec378_29_flash_fwd_hdim96_bf16_sm80_cu_e763cb1e_26664cute7productE
	.align		8
        /*0050*/ 	.dword	_ZN65_INTERNAL_965ec378_29_flash_fwd_hdim96_bf16_sm80_cu_e763cb1e_26664cute1_E


//--------------------- .nv.constant0._ZN5flash16flash_fwd_kernelI23Flash_fwd_kernel_traitsILi96ELi128ELi64ELi4ELb0ELb0EN7cutlass10bfloat16_tE19Flash_kernel_traitsILi96ELi128ELi64ELi4ES3_EELb0ELb0ELb0ELb0ELb0ELb1ELb0ELb0EEEvNS_16Flash_fwd_paramsE --------------------------
	.section	.nv.constant0._ZN5flash16flash_fwd_kernelI23Flash_fwd_kernel_traitsILi96ELi128ELi64ELi4ELb0ELb0EN7cutlass10bfloat16_tE19Flash_kernel_traitsILi96ELi128ELi64ELi4ES3_EELb0ELb0ELb0ELb0ELb0ELb1ELb0ELb0EEEvNS_16Flash_fwd_paramsE,"a",@progbits
	.sectionflags	@""
	.align	4
.nv.constant0._ZN5flash16flash_fwd_kernelI23Flash_fwd_kernel_traitsILi96ELi128ELi64ELi4ELb0ELb0EN7cutlass10bfloat16_tE19Flash_kernel_traitsILi96ELi128ELi64ELi4ES3_EELb0ELb0ELb0ELb0ELb0ELb1ELb0ELb0EEEvNS_16Flash_fwd_paramsE:
	.zero		816


//--------------------- .nv.constant0._ZN5flash16flash_fwd_kernelI23Flash_fwd_kernel_traitsILi96ELi128ELi64ELi4ELb0ELb0EN7cutlass10bfloat16_tE19Flash_kernel_traitsILi96ELi128ELi64ELi4ES3_EELb0ELb0ELb0ELb0ELb1ELb1ELb0ELb0EEEvNS_16Flash_fwd_paramsE --------------------------
	.section	.nv.constant0._ZN5flash16flash_fwd_kernelI23Flash_fwd_kernel_traitsILi96ELi128ELi64ELi4ELb0ELb0EN7cutlass10bfloat16_tE19Flash_kernel_traitsILi96ELi128ELi64ELi4ES3_EELb0ELb0ELb0ELb0ELb1ELb1ELb0ELb0EEEvNS_16Flash_fwd_paramsE,"a",@progbits
	.sectionflags	@""
	.align	4
.nv.constant0._ZN5flash16flash_fwd_kernelI23Flash_fwd_kernel_traitsILi96ELi128ELi64ELi4ELb0ELb0EN7cutlass10bfloat16_tE19Flash_kernel_traitsILi96ELi128ELi64ELi4ES3_EELb0ELb0ELb0ELb0ELb1ELb1ELb0ELb0EEEvNS_16Flash_fwd_paramsE:
	.zero		816


//--------------------- .nv.constant0._ZN5flash16flash_fwd_kernelI23Flash_fwd_kernel_traitsILi96ELi128ELi64ELi4ELb0ELb0EN7cutlass10bfloat16_tE19Flash_kernel_traitsILi96ELi128ELi64ELi4ES3_EELb0ELb0ELb0ELb0ELb0ELb0ELb0ELb0EEEvNS_16Flash_fwd_paramsE --------------------------
	.section	.nv.constant0._ZN5flash16flash_fwd_kernelI23Flash_fwd_kernel_traitsILi96ELi128ELi64ELi4ELb0ELb0EN7cutlass10bfloat16_tE19Flash_kernel_traitsILi96ELi128ELi64ELi4ES3_EELb0ELb0ELb0ELb0ELb0ELb0ELb0ELb0EEEvNS_16Flash_fwd_paramsE,"a",@progbits
	.sectionflags	@""
	.align	4
.nv.constant0._ZN5flash16flash_fwd_kernelI23Flash_fwd_kernel_traitsILi96ELi128ELi64ELi4ELb0ELb0EN7cutlass10bfloat16_tE19Flash_kernel_traitsILi96ELi128ELi64ELi4ES3_EELb0ELb0ELb0ELb0ELb0ELb0ELb0ELb0EEEvNS_16Flash_fwd_paramsE:
	.zero		816


//--------------------- .nv.constant0._ZN5flash16flash_fwd_kernelI23Flash_fwd_kernel_traitsILi96ELi128ELi64ELi4ELb0ELb0EN7cutlass10bfloat16_tE19Flash_kernel_traitsILi96ELi128ELi64ELi4ES3_EELb0ELb0ELb0ELb1ELb0ELb0ELb0ELb0EEEvNS_16Flash_fwd_paramsE --------------------------
	.section	.nv.constant0._ZN5flash16flash_fwd_kernelI23Flash_fwd_kernel_traitsILi96ELi128ELi64ELi4ELb0ELb0EN7cutlass10bfloat16_tE19Flash_kernel_traitsILi96ELi128ELi64ELi4ES3_EELb0ELb0ELb0ELb1ELb0ELb0ELb0ELb0EEEvNS_16Flash_fwd_paramsE,"a",@progbits
	.sectionflags	@""
	.align	4
.nv.constant0._ZN5flash16flash_fwd_kernelI23Flash_fwd_kernel_traitsILi96ELi128ELi64ELi4ELb0ELb0EN7cutlass10bfloat16_tE19Flash_kernel_traitsILi96ELi128ELi64ELi4ES3_EELb0ELb0ELb0ELb1ELb0ELb0ELb0ELb0EEEvNS_16Flash_fwd_paramsE:
	.zero		816


//--------------------- .nv.constant0._ZN5flash16flash_fwd_kernelI23Flash_fwd_kernel_traitsILi96ELi128ELi64ELi4ELb0ELb0EN7cutlass10bfloat16_tE19Flash_kernel_traitsILi96ELi128ELi64ELi4ES3_EELb0ELb0ELb1ELb0ELb0ELb1ELb0ELb0EEEvNS_16Flash_fwd_paramsE --------------------------
	.section	.nv.constant0._ZN5flash16flash_fwd_kernelI23Flash_fwd_kernel_traitsILi96ELi128ELi64ELi4ELb0ELb0EN7cutlass10bfloat16_tE19Flash_kernel_traitsILi96ELi128ELi64ELi4ES3_EELb0ELb0ELb1ELb0ELb0ELb1ELb0ELb0EEEvNS_16Flash_fwd_paramsE,"a",@progbits
	.sectionflags	@""
	.align	4
.nv.constant0._ZN5flash16flash_fwd_kernelI23Flash_fwd_kernel_traitsILi96ELi128ELi64ELi4ELb0ELb0EN7cutlass10bfloat16_tE19Flash_kernel_traitsILi96ELi128ELi64ELi4ES3_EELb0ELb0ELb1ELb0ELb0ELb1ELb0ELb0EEEvNS_16Flash_fwd_paramsE:
	.zero		816


//--------------------- .nv.constant0._ZN5flash16flash_fwd_kernelI23Flash_fwd_kernel_traitsILi96ELi128ELi64ELi4ELb0ELb0EN7cutlass10bfloat16_tE19Flash_kernel_traitsILi96ELi128ELi64ELi4ES3_EELb0ELb0ELb1ELb0ELb0ELb0ELb0ELb0EEEvNS_16Flash_fwd_paramsE --------------------------
	.section	.nv.constant0._ZN5flash16flash_fwd_kernelI23Flash_fwd_kernel_traitsILi96ELi128ELi64ELi4ELb0ELb0EN7cutlass10bfloat16_tE19Flash_kernel_traitsILi96ELi128ELi64ELi4ES3_EELb0ELb0ELb1ELb0ELb0ELb0ELb0ELb0EEEvNS_16Flash_fwd_paramsE,"a",@progbits
	.sectionflags	@""
	.align	4
.nv.constant0._ZN5flash16flash_fwd_kernelI23Flash_fwd_kernel_traitsILi96ELi128ELi64ELi4ELb0ELb0EN7cutlass10bfloat16_tE19Flash_kernel_traitsILi96ELi128ELi64ELi4ES3_EELb0ELb0ELb1ELb0ELb0ELb0ELb0ELb0EEEvNS_16Flash_fwd_paramsE:
	.zero		816


//--------------------- .nv.constant0._ZN5flash16flash_fwd_kernelI23Flash_fwd_kernel_traitsILi96ELi128ELi64ELi4ELb0ELb0EN7cutlass10bfloat16_tE19Flash_kernel_traitsILi96ELi128ELi64ELi4ES3_EELb0ELb0ELb1ELb1ELb0ELb0ELb0ELb0EEEvNS_16Flash_fwd_paramsE --------------------------
	.section	.nv.constant0._ZN5flash16flash_fwd_kernelI23Flash_fwd_kernel_traitsILi96ELi128ELi64ELi4ELb0ELb0EN7cutlass10bfloat16_tE19Flash_kernel_traitsILi96ELi128ELi64ELi4ES3_EELb0ELb0ELb1ELb1ELb0ELb0ELb0ELb0EEEvNS_16Flash_fwd_paramsE,"a",@progbits
	.sectionflags	@""
	.align	4
.nv.constant0._ZN5flash16flash_fwd_kernelI23Flash_fwd_kernel_traitsILi96ELi128ELi64ELi4ELb0ELb0EN7cutlass10bfloat16_tE19Flash_kernel_traitsILi96ELi128ELi64ELi4ES3_EELb0ELb0ELb1ELb1ELb0ELb0ELb0ELb0EEEvNS_16Flash_fwd_paramsE:
	.zero		816


//--------------------- .nv.constant0._ZN5flash16flash_fwd_kernelI23Flash_fwd_kernel_traitsILi96ELi128ELi64ELi4ELb0ELb0EN7cutlass10bfloat16_tE19Flash_kernel_traitsILi96ELi128ELi64ELi4ES3_EELb1ELb0ELb0ELb0ELb0ELb1ELb0ELb0EEEvNS_16Flash_fwd_paramsE --------------------------
	.section	.nv.constant0._ZN5flash16flash_fwd_kernelI23Flash_fwd_kernel_traitsILi96ELi128ELi64ELi4ELb0ELb0EN7cutlass10bfloat16_tE19Flash_kernel_traitsILi96ELi128ELi64ELi4ES3_EELb1ELb0ELb0ELb0ELb0ELb1ELb0ELb0EEEvNS_16Flash_fwd_paramsE,"a",@progbits
	.sectionflags	@""
	.align	4
.nv.constant0._ZN5flash16flash_fwd_kernelI23Flash_fwd_kernel_traitsILi96ELi128ELi64ELi4ELb0ELb0EN7cutlass10bfloat16_tE19Flash_kernel_traitsILi96ELi128ELi64ELi4ES3_EELb1ELb0ELb0ELb0ELb0ELb1ELb0ELb0EEEvNS_16Flash_fwd_paramsE:
	.zero		816


//--------------------- .nv.constant0._ZN5flash16flash_fwd_kernelI23Flash_fwd_kernel_traitsILi96ELi128ELi64ELi4ELb0ELb0EN7cutlass10bfloat16_tE19Flash_kernel_traitsILi96ELi128ELi64ELi4ES3_EELb0ELb0ELb0ELb0ELb0ELb1ELb1ELb0EEEvNS_16Flash_fwd_paramsE --------------------------
	.section	.nv.constant0._ZN5flash16flash_fwd_kernelI23Flash_fwd_kernel_traitsILi96ELi128ELi64ELi4ELb0ELb0EN7cutlass10bfloat16_tE19Flash_kernel_traitsILi96ELi128ELi64ELi4ES3_EELb0ELb0ELb0ELb0ELb0ELb1ELb1ELb0EEEvNS_16Flash_fwd_paramsE,"a",@progbits
	.sectionflags	@""
	.align	4
.nv.constant0._ZN5flash16flash_fwd_kernelI23Flash_fwd_kernel_traitsILi96ELi128ELi64ELi4ELb0ELb0EN7cutlass10bfloat16_tE19Flash_kernel_traitsILi96ELi128ELi64ELi4ES3_EELb0ELb0ELb0ELb0ELb0ELb1ELb1ELb0EEEvNS_16Flash_fwd_paramsE:
	.zero		816


//--------------------- .nv.constant0._ZN5flash16flash_fwd_kernelI23Flash_fwd_kernel_traitsILi96ELi128ELi64ELi4ELb0ELb0EN7cutlass10bfloat16_tE19Flash_kernel_traitsILi96ELi128ELi64ELi4ES3_EELb1ELb0ELb0ELb0ELb0ELb0ELb0ELb0EEEvNS_16Flash_fwd_paramsE --------------------------
	.section	.nv.constant0._ZN5flash16flash_fwd_kernelI23Flash_fwd_kernel_traitsILi96ELi128ELi64ELi4ELb0ELb0EN7cutlass10bfloat16_tE19Flash_kernel_traitsILi96ELi128ELi64ELi4ES3_EELb1ELb0ELb0ELb0ELb0ELb0ELb0ELb0EEEvNS_16Flash_fwd_paramsE,"a",@progbits
	.sectionflags	@""
	.align	4
.nv.constant0._ZN5flash16flash_fwd_kernelI23Flash_fwd_kernel_traitsILi96ELi128ELi64ELi4ELb0ELb0EN7cutlass10bfloat16_tE19Flash_kernel_traitsILi96ELi128ELi64ELi4ES3_EELb1ELb0ELb0ELb0ELb0ELb0ELb0ELb0EEEvNS_16Flash_fwd_paramsE:
	.zero		816


//--------------------- .nv.constant0._ZN5flash16flash_fwd_kernelI23Flash_fwd_kernel_traitsILi96ELi128ELi64ELi4ELb0ELb0EN7cutlass10bfloat16_tE19Flash_kernel_traitsILi96ELi128ELi64ELi4ES3_EELb1ELb0ELb1ELb0ELb0ELb0ELb0ELb0EEEvNS_16Flash_fwd_paramsE --------------------------
	.section	.nv.constant0._ZN5flash16flash_fwd_kernelI23Flash_fwd_kernel_traitsILi96ELi128ELi64ELi4ELb0ELb0EN7cutlass10bfloat16_tE19Flash_kernel_traitsILi96ELi128ELi64ELi4ES3_EELb1ELb0ELb1ELb0ELb0ELb0ELb0ELb0EEEvNS_16Flash_fwd_paramsE,"a",@progbits
	.sectionflags	@""
	.align	4
.nv.constant0._ZN5flash16flash_fwd_kernelI23Flash_fwd_kernel_traitsILi96ELi128ELi64ELi4ELb0ELb0EN7cutlass10bfloat16_tE19Flash_kernel_traitsILi96ELi128ELi64ELi4ES3_EELb1ELb0ELb1ELb0ELb0ELb0ELb0ELb0EEEvNS_16Flash_fwd_paramsE:
	.zero		816


//--------------------- .nv.constant0._ZN5flash16flash_fwd_kernelI23Flash_fwd_kernel_traitsILi96ELi128ELi64ELi4ELb0ELb0EN7cutlass10bfloat16_tE19Flash_kernel_traitsILi96ELi128ELi64ELi4ES3_EELb1ELb0ELb0ELb0ELb1ELb1ELb0ELb0EEEvNS_16Flash_fwd_paramsE --------------------------
	.section	.nv.constant0._ZN5flash16flash_fwd_kernelI23Flash_fwd_kernel_traitsILi96ELi128ELi64ELi4ELb0ELb0EN7cutlass10bfloat16_tE19Flash_kernel_traitsILi96ELi128ELi64ELi4ES3_EELb1ELb0ELb0ELb0ELb1ELb1ELb0ELb0EEEvNS_16Flash_fwd_paramsE,"a",@progbits
	.sectionflags	@""
	.align	4
.nv.constant0._ZN5flash16flash_fwd_kernelI23Flash_fwd_kernel_traitsILi96ELi128ELi64ELi4ELb0ELb0EN7cutlass10bfloat16_tE19Flash_kernel_traitsILi96ELi128ELi64ELi4ES3_EELb1ELb0ELb0ELb0ELb1ELb1ELb0ELb0EEEvNS_16Flash_fwd_paramsE:
	.zero		816


//--------------------- .nv.constant0._ZN5flash16flash_fwd_kernelI23Flash_fwd_kernel_traitsILi96ELi128ELi64ELi4ELb0ELb0EN7cutlass10bfloat16_tE19Flash_kernel_traitsILi96ELi128ELi64ELi4ES3_EELb0ELb0ELb0ELb0ELb1ELb1ELb1ELb0EEEvNS_16Flash_fwd_paramsE --------------------------
	.section	.nv.constant0._ZN5flash16flash_fwd_kernelI23Flash_fwd_kernel_traitsILi96ELi128ELi64ELi4ELb0ELb0EN7cutlass10bfloat16_tE19Flash_kernel_traitsILi96ELi128ELi64ELi4ES3_EELb0ELb0ELb0ELb0ELb1ELb1ELb1ELb0EEEvNS_16Flash_fwd_paramsE,"a",@progbits
	.sectionflags	@""
	.align	4
.nv.constant0._ZN5flash16flash_fwd_kernelI23Flash_fwd_kernel_traitsILi96ELi128ELi64ELi4ELb0ELb0EN7cutlass10bfloat16_tE19Flash_kernel_traitsILi96ELi128ELi64ELi4ES3_EELb0ELb0ELb0ELb0ELb1ELb1ELb1ELb0EEEvNS_16Flash_fwd_paramsE:
	.zero		816


//--------------------- .nv.constant0._ZN5flash16flash_fwd_kernelI23Flash_fwd_kernel_traitsILi96ELi128ELi64ELi4ELb0ELb0EN7cutlass10bfloat16_tE19Flash_kernel_traitsILi96ELi128ELi64ELi4ES3_EELb1ELb0ELb0ELb1ELb0ELb0ELb0ELb0EEEvNS_16Flash_fwd_paramsE --------------------------
	.section	.nv.constant0._ZN5flash16flash_fwd_kernelI23Flash_fwd_kernel_traitsILi96ELi128ELi64ELi4ELb0ELb0EN7cutlass10bfloat16_tE19Flash_kernel_traitsILi96ELi128ELi64ELi4ES3_EELb1ELb0ELb0ELb1ELb0ELb0ELb0ELb0EEEvNS_16Flash_fwd_paramsE,"a",@progbits
	.sectionflags	@""
	.align	4
.nv.constant0._ZN5flash16flash_fwd_kernelI23Flash_fwd_kernel_traitsILi96ELi128ELi64ELi4ELb0ELb0EN7cutlass10bfloat16_tE19Flash_kernel_traitsILi96ELi128ELi64ELi4ES3_EELb1ELb0ELb0ELb1ELb0ELb0ELb0ELb0EEEvNS_16Flash_fwd_paramsE:
	.zero		816


//--------------------- .nv.constant0._ZN5flash16flash_fwd_kernelI23Flash_fwd_kernel_traitsILi96ELi128ELi64ELi4ELb0ELb0EN7cutlass10bfloat16_tE19Flash_kernel_traitsILi96ELi128ELi64ELi4ES3_EELb1ELb0ELb0ELb0ELb0ELb0ELb0ELb1EEEvNS_16Flash_fwd_paramsE --------------------------
	.section	.nv.constant0._ZN5flash16flash_fwd_kernelI23Flash_fwd_kernel_traitsILi96ELi128ELi64ELi4ELb0ELb0EN7cutlass10bfloat16_tE19Flash_kernel_traitsILi96ELi128ELi64ELi4ES3_EELb1ELb0ELb0ELb0ELb0ELb0ELb0ELb1EEEvNS_16Flash_fwd_paramsE,"a",@progbits
	.sectionflags	@""
	.align	4
.nv.constant0._ZN5flash16flash_fwd_kernelI23Flash_fwd_kernel_traitsILi96ELi128ELi64ELi4ELb0ELb0EN7cutlass10bfloat16_tE19Flash_kernel_traitsILi96ELi128ELi64ELi4ES3_EELb1ELb0ELb0ELb0ELb0ELb0ELb0ELb1EEEvNS_16Flash_fwd_paramsE:
	.zero		816


//--------------------- .nv.constant0._ZN5flash16flash_fwd_kernelI23Flash_fwd_kernel_traitsILi96ELi128ELi64ELi4ELb0ELb0EN7cutlass10bfloat16_tE19Flash_kernel_traitsILi96ELi128ELi64ELi4ES3_EELb0ELb0ELb0ELb0ELb0ELb0ELb1ELb0EEEvNS_16Flash_fwd_paramsE --------------------------
	.section	.nv.constant0._ZN5flash16flash_fwd_kernelI23Flash_fwd_kernel_traitsILi96ELi128ELi64ELi4ELb0ELb0EN7cutlass10bfloat16_tE19Flash_kernel_traitsILi96ELi128ELi64ELi4ES3_EELb0ELb0ELb0ELb0ELb0ELb0ELb1ELb0EEEvNS_16Flash_fwd_paramsE,"a",@progbits
	.sectionflags	@""
	.align	4
.nv.constant0._ZN5flash16flash_fwd_kernelI23Flash_fwd_kernel_traitsILi96ELi128ELi64ELi4ELb0ELb0EN7cutlass10bfloat16_tE19Flash_kernel_traitsILi96ELi128ELi64ELi4ES3_EELb0ELb0ELb0ELb0ELb0ELb0ELb1ELb0EEEvNS_16Flash_fwd_paramsE:
	.zero		816


//--------------------- .nv.constant0._ZN5flash16flash_fwd_kernelI23Flash_fwd_kernel_traitsILi96ELi128ELi64ELi4ELb0ELb0EN7cutlass10bfloat16_tE19Flash_kernel_traitsILi96ELi128ELi64ELi4ES3_EELb1ELb0ELb0ELb1ELb0ELb0ELb0ELb1EEEvNS_16Flash_fwd_paramsE --------------------------
	.section	.nv.constant0._ZN5flash16flash_fwd_kernelI23Flash_fwd_kernel_traitsILi96ELi128ELi64ELi4ELb0ELb0EN7cutlass10bfloat16_tE19Flash_kernel_traitsILi96ELi128ELi64ELi4ES3_EELb1ELb0ELb0ELb1ELb0ELb0ELb0ELb1EEEvNS_16Flash_fwd_paramsE,"a",@progbits
	.sectionflags	@""
	.align	4
.nv.constant0._ZN5flash16flash_fwd_kernelI23Flash_fwd_kernel_traitsILi96ELi128ELi64ELi4ELb0ELb0EN7cutlass10bfloat16_tE19Flash_kernel_traitsILi96ELi128ELi64ELi4ES3_EELb1ELb0ELb0ELb1ELb0ELb0ELb0ELb1EEEvNS_16Flash_fwd_paramsE:
	.zero		816


//--------------------- .nv.constant0._ZN5flash16flash_fwd_kernelI23Flash_fwd_kernel_traitsILi96ELi128ELi64ELi4ELb0ELb0EN7cutlass10bfloat16_tE19Flash_kernel_traitsILi96ELi128ELi64ELi4ES3_EELb0ELb0ELb0ELb1ELb0ELb0ELb1ELb0EEEvNS_16Flash_fwd_paramsE --------------------------
	.section	.nv.constant0._ZN5flash16flash_fwd_kernelI23Flash_fwd_kernel_traitsILi96ELi128ELi64ELi4ELb0ELb0EN7cutlass10bfloat16_tE19Flash_kernel_traitsILi96ELi128ELi64ELi4ES3_EELb0ELb0ELb0ELb1ELb0ELb0ELb1ELb0EEEvNS_16Flash_fwd_paramsE,"a",@progbits
	.sectionflags	@""
	.align	4
.nv.constant0._ZN5flash16flash_fwd_kernelI23Flash_fwd_kernel_traitsILi96ELi128ELi64ELi4ELb0ELb0EN7cutlass10bfloat16_tE19Flash_kernel_traitsILi96ELi128ELi64ELi4ES3_EELb0ELb0ELb0ELb1ELb0ELb0ELb1ELb0EEEvNS_16Flash_fwd_paramsE:
	.zero		816


//--------------------- .nv.constant0._ZN5flash16flash_fwd_kernelI23Flash_fwd_kernel_traitsILi96ELi128ELi64ELi4ELb0ELb0EN7cutlass10bfloat16_tE19Flash_kernel_traitsILi96ELi128ELi64ELi4ES3_EELb1ELb0ELb1ELb0ELb0ELb1ELb0ELb0EEEvNS_16Flash_fwd_paramsE --------------------------
	.section	.nv.constant0._ZN5flash16flash_fwd_kernelI23Flash_fwd_kernel_traitsILi96ELi128ELi64ELi4ELb0ELb0EN7cutlass10bfloat16_tE19Flash_kernel_traitsILi96ELi128ELi64ELi4ES3_EELb1ELb0ELb1ELb0ELb0ELb1ELb0ELb0EEEvNS_16Flash_fwd_paramsE,"a",@progbits
	.sectionflags	@""
	.align	4
.nv.constant0._ZN5flash16flash_fwd_kernelI23Flash_fwd_kernel_traitsILi96ELi128ELi64ELi4ELb0ELb0EN7cutlass10bfloat16_tE19Flash_kernel_traitsILi96ELi128ELi64ELi4ES3_EELb1ELb0ELb1ELb0ELb0ELb1ELb0ELb0EEEvNS_16Flash_fwd_paramsE:
	.zero		816


//--------------------- .nv.constant0._ZN5flash16flash_fwd_kernelI23Flash_fwd_kernel_traitsILi96ELi128ELi64ELi4ELb0ELb0EN7cutlass10bfloat16_tE19Flash_kernel_traitsILi96ELi128ELi64ELi4ES3_EELb0ELb0ELb1ELb0ELb0ELb1ELb1ELb0EEEvNS_16Flash_fwd_paramsE --------------------------
	.section	.nv.constant0._ZN5flash16flash_fwd_kernelI23Flash_fwd_kernel_traitsILi96ELi128ELi64ELi4ELb0ELb0EN7cutlass10bfloat16_tE19Flash_kernel_traitsILi96ELi128ELi64ELi4ES3_EELb0ELb0ELb1ELb0ELb0ELb1ELb1ELb0EEEvNS_16Flash_fwd_paramsE,"a",@progbits
	.sectionflags	@""
	.align	4
.nv.constant0._ZN5flash16flash_fwd_kernelI23Flash_fwd_kernel_traitsILi96ELi128ELi64ELi4ELb0ELb0EN7cutlass10bfloat16_tE19Flash_kernel_traitsILi96ELi128ELi64ELi4ES3_EELb0ELb0ELb1ELb0ELb0ELb1ELb1ELb0EEEvNS_16Flash_fwd_paramsE:
	.zero		816


//--------------------- .nv.constant0._ZN5flash16flash_fwd_kernelI23Flash_fwd_kernel_traitsILi96ELi128ELi64ELi4ELb0ELb0EN7cutlass10bfloat16_tE19Flash_kernel_traitsILi96ELi128ELi64ELi4ES3_EELb1ELb0ELb1ELb1ELb0ELb0ELb0ELb0EEEvNS_16Flash_fwd_paramsE --------------------------
	.section	.nv.constant0._ZN5flash16flash_fwd_kernelI23Flash_fwd_kernel_traitsILi96ELi128ELi64ELi4ELb0ELb0EN7cutlass10bfloat16_tE19Flash_kernel_traitsILi96ELi128ELi64ELi4ES3_EELb1ELb0ELb1ELb1ELb0ELb0ELb0ELb0EEEvNS_16Flash_fwd_paramsE,"a",@progbits
	.sectionflags	@""
	.align	4
.nv.constant0._ZN5flash16flash_fwd_kernelI23Flash_fwd_kernel_traitsILi96ELi128ELi64ELi4ELb0ELb0EN7cutlass10bfloat16_tE19Flash_kernel_traitsILi96ELi128ELi64ELi4ES3_EELb1ELb0ELb1ELb1ELb0ELb0ELb0ELb0EEEvNS_16Flash_fwd_paramsE:
	.zero		816


//--------------------- .nv.constant0._ZN5flash16flash_fwd_kernelI23Flash_fwd_kernel_traitsILi96ELi128ELi64ELi4ELb0ELb0EN7cutlass10bfloat16_tE19Flash_kernel_traitsILi96ELi128ELi64ELi4ES3_EELb1ELb0ELb1ELb0ELb0ELb0ELb0ELb1EEEvNS_16Flash_fwd_paramsE --------------------------
	.section	.nv.constant0._ZN5flash16flash_fwd_kernelI23Flash_fwd_kernel_traitsILi96ELi128ELi64ELi4ELb0ELb0EN7cutlass10bfloat16_tE19Flash_kernel_traitsILi96ELi128ELi64ELi4ES3_EELb1ELb0ELb1ELb0ELb0ELb0ELb0ELb1EEEvNS_16Flash_fwd_paramsE,"a",@progbits
	.sectionflags	@""
	.align	4
.nv.constant0._ZN5flash16flash_fwd_kernelI23Flash_fwd_kernel_traitsILi96ELi128ELi64ELi4ELb0ELb0EN7cutlass10bfloat16_tE19Flash_kernel_traitsILi96ELi128ELi64ELi4ES3_EELb1ELb0ELb1ELb0ELb0ELb0ELb0ELb1EEEvNS_16Flash_fwd_paramsE:
	.zero		816


//--------------------- .nv.constant0._ZN5flash16flash_fwd_kernelI23Flash_fwd_kernel_traitsILi96ELi128ELi64ELi4ELb0ELb0EN7cutlass10bfloat16_tE19Flash_kernel_traitsILi96ELi128ELi64ELi4ES3_EELb0ELb0ELb1ELb0ELb0ELb0ELb1ELb0EEEvNS_16Flash_fwd_paramsE --------------------------
	.section	.nv.constant0._ZN5flash16flash_fwd_kernelI23Flash_fwd_kernel_traitsILi96ELi128ELi64ELi4ELb0ELb0EN7cutlass10bfloat16_tE19Flash_kernel_traitsILi96ELi128ELi64ELi4ES3_EELb0ELb0ELb1ELb0ELb0ELb0ELb1ELb0EEEvNS_16Flash_fwd_paramsE,"a",@progbits
	.sectionflags	@""
	.align	4
.nv.constant0._ZN5flash16flash_fwd_kernelI23Flash_fwd_kernel_traitsILi96ELi128ELi64ELi4ELb0ELb0EN7cutlass10bfloat16_tE19Flash_kernel_traitsILi96ELi128ELi64ELi4ES3_EELb0ELb0ELb1ELb0ELb0ELb0ELb1ELb0EEEvNS_16Flash_fwd_paramsE:
	.zero		816


//--------------------- .nv.constant0._ZN5flash16flash_fwd_kernelI23Flash_fwd_kernel_traitsILi96ELi128ELi64ELi4ELb0ELb0EN7cutlass10bfloat16_tE19Flash_kernel_traitsILi96ELi128ELi64ELi4ES3_EELb1ELb0ELb1ELb1ELb0ELb0ELb0ELb1EEEvNS_16Flash_fwd_paramsE --------------------------
	.section	.nv.constant0._ZN5flash16flash_fwd_kernelI23Flash_fwd_kernel_traitsILi96ELi128ELi64ELi4ELb0ELb0EN7cutlass10bfloat16_tE19Flash_kernel_traitsILi96ELi128ELi64ELi4ES3_EELb1ELb0ELb1ELb1ELb0ELb0ELb0ELb1EEEvNS_16Flash_fwd_paramsE,"a",@progbits
	.sectionflags	@""
	.align	4
.nv.constant0._ZN5flash16flash_fwd_kernelI23Flash_fwd_kernel_traitsILi96ELi128ELi64ELi4ELb0ELb0EN7cutlass10bfloat16_tE19Flash_kernel_traitsILi96ELi128ELi64ELi4ES3_EELb1ELb0ELb1ELb1ELb0ELb0ELb0ELb1EEEvNS_16Flash_fwd_paramsE:
	.zero		816


//--------------------- .nv.constant0._ZN5flash16flash_fwd_kernelI23Flash_fwd_kernel_traitsILi96ELi128ELi64ELi4ELb0ELb0EN7cutlass10bfloat16_tE19Flash_kernel_traitsILi96ELi128ELi64ELi4ES3_EELb0ELb0ELb1ELb1ELb0ELb0ELb1ELb0EEEvNS_16Flash_fwd_paramsE --------------------------
	.section	.nv.constant0._ZN5flash16flash_fwd_kernelI23Flash_fwd_kernel_traitsILi96ELi128ELi64ELi4ELb0ELb0EN7cutlass10bfloat16_tE19Flash_kernel_traitsILi96ELi128ELi64ELi4ES3_EELb0ELb0ELb1ELb1ELb0ELb0ELb1ELb0EEEvNS_16Flash_fwd_paramsE,"a",@progbits
	.sectionflags	@""
	.align	4
.nv.constant0._ZN5flash16flash_fwd_kernelI23Flash_fwd_kernel_traitsILi96ELi128ELi64ELi4ELb0ELb0EN7cutlass10bfloat16_tE19Flash_kernel_traitsILi96ELi128ELi64ELi4ES3_EELb0ELb0ELb1ELb1ELb0ELb0ELb1ELb0EEEvNS_16Flash_fwd_paramsE:
	.zero		816


//--------------------- .text._ZN5flash16flash_fwd_kernelI23Flash_fwd_kernel_traitsILi96ELi128ELi64ELi4ELb0ELb0EN7cutlass10bfloat16_tE19Flash_kernel_traitsILi96ELi128ELi64ELi4ES3_EELb0ELb0ELb0ELb0ELb0ELb1ELb0ELb0EEEvNS_16Flash_fwd_paramsE --------------------------
	.section	.text._ZN5flash16flash_fwd_kernelI23Flash_fwd_kernel_traitsILi96ELi128ELi64ELi4ELb0ELb0EN7cutlass10bfloat16_tE19Flash_kernel_traitsILi96ELi128ELi64ELi4ES3_EELb0ELb0ELb0ELb0ELb0ELb1ELb0ELb0EEEvNS_16Flash_fwd_paramsE,"ax",@progbits
	.sectioninfo	@"SHI_REGISTERS=255"
	.align	128
        .global         _ZN5flash16flash_fwd_kernelI23Flash_fwd_kernel_traitsILi96ELi128ELi64ELi4ELb0ELb0EN7cutlass10bfloat16_tE19Flash_kernel_traitsILi96ELi128ELi64ELi4ES3_EELb0ELb0ELb0ELb0ELb0ELb1ELb0ELb0EEEvNS_16Flash_fwd_paramsE
        .type           _ZN5flash16flash_fwd_kernelI23Flash_fwd_kernel_traitsILi96ELi128ELi64ELi4ELb0ELb0EN7cutlass10bfloat16_tE19Flash_kernel_traitsILi96ELi128ELi64ELi4ES3_EELb0ELb0ELb0ELb0ELb0ELb1ELb0ELb0EEEvNS_16Flash_fwd_paramsE,@function
        .size           _ZN5flash16flash_fwd_kernelI23Flash_fwd_kernel_traitsILi96ELi128ELi64ELi4ELb0ELb0EN7cutlass10bfloat16_tE19Flash_kernel_traitsILi96ELi128ELi64ELi4ES3_EELb0ELb0ELb0ELb0ELb0ELb1ELb0ELb0EEEvNS_16Flash_fwd_paramsE,(.L_x_1025 - _ZN5flash16flash_fwd_kernelI23Flash_fwd_kernel_traitsILi96ELi128ELi64ELi4ELb0ELb0EN7cutlass10bfloat16_tE19Flash_kernel_traitsILi96ELi128ELi64ELi4ES3_EELb0ELb0ELb0ELb0ELb0ELb1ELb0ELb0EEEvNS_16Flash_fwd_paramsE)
        .other          _ZN5flash16flash_fwd_kernelI23Flash_fwd_kernel_traitsILi96ELi128ELi64ELi4ELb0ELb0EN7cutlass10bfloat16_tE19Flash_kernel_traitsILi96ELi128ELi64ELi4ES3_EELb0ELb0ELb0ELb0ELb0ELb1ELb0ELb0EEEvNS_16Flash_fwd_paramsE,@"STO_CUDA_ENTRY STV_DEFAULT"
_ZN5flash16flash_fwd_kernelI23Flash_fwd_kernel_traitsILi96ELi128ELi64ELi4ELb0ELb0EN7cutlass10bfloat16_tE19Flash_kernel_traitsILi96ELi128ELi64ELi4ES3_EELb0ELb0ELb0ELb0ELb0ELb1ELb0ELb0EEEvNS_16Flash_fwd_paramsE:
.text._ZN5flash16flash_fwd_kernelI23Flash_fwd_kernel_traitsILi96ELi128ELi64ELi4ELb0ELb0EN7cutlass10bfloat16_tE19Flash_kernel_traitsILi96ELi128ELi64ELi4ES3_EELb0ELb0ELb0ELb0ELb0ELb1ELb0ELb0EEEvNS_16Flash_fwd_paramsE:
[----:B------:R-:W-:Y:S02]  /*0000*/  MOV R1, c[0x0][0x28] ;  /* 0x00000a0000017a02 */ /* 0x000fe40000000f00 */
[----:B------:R-:W1:Y:S01]  /*0010*/  LDC.U8 R0, c[0x0][0x312] ;  /* 0x0000c480ff007b82 */ /* 0x000e620000000000 */
[----:B------:R-:W2:Y:S01]  /*0020*/  S2R R11, SR_CTAID.Y ;  /* 0x00000000000b7919 */ /* 0x000ea20000002600 */
[----:B------:R-:W-:Y:S01]  /*0030*/  ISETP.NE.U32.AND P2, PT, RZ, c[0x0][0x240], PT ;  /* 0x00009000ff007a0c */ /* 0x000fe20003f45070 */
[----:B------:R-:W-:Y:S01]  /*0040*/  IMAD.MOV.U32 R7, RZ, RZ, 0x4 ;  /* 0x00000004ff077424 */ /* 0x000fe200078e00ff */
[----:B------:R-:W-:Y:S01]  /*0050*/  ISETP.EQ.U32.AND P1, PT, RZ, c[0x0][0x248], PT ;  /* 0x00009200ff007a0c */ /* 0x000fe20003f22070 */
[----:B------:R-:W-:Y:S01]  /*0060*/  IMAD.MOV.U32 R246, RZ, RZ, -0x1 ;  /* 0xfffffffffff67424 */ /* 0x000fe200078e00ff */
[----:B------:R-:W-:Y:S01]  /*0070*/  ISETP.NE.AND.EX P2, PT, RZ, c[0x0][0x244], PT, P2 ;  /* 0x00009100ff007a0c */ /* 0x000fe20003f45320 */
[----:B------:R-:W-:Y:S01]  /*0080*/  ULDC.64 UR6, c[0x0][0x118] ;  /* 0x0000460000067ab9 */ /* 0x000fe20000000a00 */
[----:B------:R-:W-:Y:S01]  /*0090*/  IMAD.MOV.U32 R8, RZ, RZ, -0x1 ;  /* 0xffffffffff087424 */ /* 0x000fe200078e00ff */
[----:B------:R-:W-:Y:S02]  /*00a0*/  ISETP.NE.U32.AND P0, PT, RZ, c[0x0][0x250], PT ;  /* 0x00009400ff007a0c */ /* 0x000fe40003f05070 */
[----:B------:R-:W-:-:S02]  /*00b0*/  IADD3 R1, R1, -0x10, RZ ;  /* 0xfffffff001017810 */ /* 0x000fc40007ffe0ff */
[----:B------:R-:W-:Y:S02]  /*00c0*/  ISETP.NE.AND.EX P0, PT, RZ, c[0x0][0x254], PT, P0 ;  /* 0x00009500ff007a0c */ /* 0x000fe40003f05300 */
[----:B-1----:R-:W-:Y:S01]  /*00d0*/  ISETP.NE.AND P3, PT, R0, RZ, PT ;  /* 0x000000ff0000720c */ /* 0x002fe20003f65270 */
[----:B--2---:R-:W-:-:S03]  /*00e0*/  IMAD.WIDE R2, R11, R7, c[0x0][0x240] ;  /* 0x000090000b027625 */ /* 0x004fc600078e0207 */
[----:B------:R-:W-:Y:S01]  /*00f0*/  ISETP.EQ.OR.EX P1, PT, RZ, c[0x0][0x24c], !P3, P1 ;  /* 0x00009300ff007a0c */ /* 0x000fe20005f22710 */
[----:B------:R-:W-:Y:S01]  /*0100*/  IMAD.WIDE R4, R11, R7, c[0x0][0x248] ;  /* 0x000092000b047625 */ /* 0x000fe200078e0207 */
[----:B------:R1:W2:Y:S04]  /*0110*/  @P2 LDG.E R246, [R2.64] ;  /* 0x0000000602f62981 */ /* 0x0002a8000c1e1900 */
[----:B------:R1:W2:Y:S01]  /*0120*/  @P2 LDG.E R0, [R2.64+0x4] ;  /* 0x0000040602002981 */ /* 0x0002a2000c1e1900 */
[----:B------:R-:W-:-:S06]  /*0130*/  IMAD.MOV.U32 R6, RZ, RZ, RZ ;  /* 0x000000ffff067224 */ /* 0x000fcc00078e00ff */
[----:B------:R3:W5:Y:S04]  /*0140*/  @!P1 LDG.E R8, [R4.64] ;  /* 0x0000000604089981 */ /* 0x000768000c1e1900 */
[----:B------:R-:W4:Y:S04]  /*0150*/  S2R R244, SR_CTAID.X ;  /* 0x0000000000f47919 */ /* 0x000f280000002500 */
[----:B------:R-:W2:Y:S04]  /*0160*/  S2R R17, SR_CTAID.Z ;  /* 0x0000000000117919 */ /* 0x000ea80000002700 */
[----:B------:R-:W2:Y:S01]  /*0170*/  S2R R31, SR_TID.X ;  /* 0x00000000001f7919 */ /* 0x000ea20000002100 */
[----:B-1----:R-:W-:-:S05]  /*0180*/  @P0 IMAD.WIDE R2, R11, R7, c[0x0][0x250] ;  /* 0x000094000b020625 */ /* 0x002fca00078e0207 */
[----:B------:R3:W5:Y:S01]  /*0190*/  @P0 LDG.E R6, [R2.64] ;  /* 0x0000000602060981 */ /* 0x000762000c1e1900 */
[----:B------:R-:W-:-:S04]  /*01a0*/  ISETP.NE.U32.AND P0, PT, RZ, c[0x0][0x248], PT ;  /* 0x00009200ff007a0c */ /* 0x000fc80003f05070 */
[----:B------:R-:W-:Y:S01]  /*01b0*/  ISETP.NE.AND.EX P0, PT, RZ, c[0x0][0x24c], PT, P0 ;  /* 0x00009300ff007a0c */ /* 0x000fe20003f05300 */
[----:B--2---:R-:W-:Y:S02]  /*01c0*/  @P2 IMAD.IADD R15, R0, 0x1, -R246 ;  /* 0x00000001000f2824 */ /* 0x004fe400078e0af6 */
[----:B------:R-:W-:-:S10]  /*01d0*/  @!P2 IMAD.MOV.U32 R15, RZ, RZ, c[0x0][0x214] ;  /* 0x00008500ff0fa624 */ /* 0x000fd400078e00ff */
[----:B------:R-:W-:Y:S05]  /*01e0*/  @!P0 BRA `(.L_x_0) ;  /* 0x0000004000008947 */ /* 0x000fea0003800000 */
[----:B---34-:R-:W2:Y:S02]  /*01f0*/  @P3 LDG.E R0, [R4.64+0x4] ;  /* 0x0000040604003981 */ /* 0x018ea4000c1e1900 */
[----:B--2--5:R-:W-:-:S06]  /*0200*/  @P3 IADD3 R0, R0, -R8, RZ ;  /* 0x8000000800003210 */ /* 0x024fcc0007ffe0ff */
[----:B------:R1:W5:Y:S01]  /*0210*/  @!P3 LDG.E R0, [R4.64] ;  /* 0x000000060400b981 */ /* 0x000362000c1e1900 */
[----:B------:R-:W-:Y:S05]  /*0220*/  BRA `(.L_x_1) ;  /* 0x0000001000007947 */ /* 0x000fea0003800000 */
.L_x_0:
[----:B---34-:R-:W-:Y:S02]  /*0230*/  MOV R0, c[0x0][0x218] ;  /* 0x0000860000007a02 */ /* 0x018fe40000000f00 */
.L_x_1:
[----:B------:R-:W-:-:S04]  /*0240*/  ISETP.NE.U32.AND P2, PT, RZ, c[0x0][0x258], PT ;  /* 0x00009600ff007a0c */ /* 0x000fc80003f45070 */
[----:B------:R-:W-:-:S13]  /*0250*/  ISETP.NE.AND.EX P2, PT, RZ, c[0x0][0x25c], PT, P2 ;  /* 0x00009700ff007a0c */ /* 0x000fda0003f45320 */
[----:B------:R-:W-:-:S06]  /*0260*/  @P2 IMAD.WIDE R2, R11, R7, c[0x0][0x258] ;  /* 0x000096000b022625 */ /* 0x000fcc00078e0207 */
[----:B------:R-:W2:Y:S01]  /*0270*/  @P2 LDG.E R3, [R2.64] ;  /* 0x0000000602032981 */ /* 0x000ea2000c1e1900 */
[----:B------:R-:W-:Y:S01]  /*0280*/  IMAD.SHL.U32 R247, R244, 0x80, RZ ;  /* 0x00000080f4f77824 */ /* 0x000fe200078e00ff */
[----:B------:R-:W-:-:S04]  /*0290*/  @!P2 ISETP.NE.U32.AND P1, PT, RZ, c[0x0][0x268], PT ;  /* 0x00009a00ff00aa0c */ /* 0x000fc80003f25070 */
[----:B------:R-:W-:Y:S02]  /*02a0*/  ISETP.GT.AND P0, PT, R15, R247, PT ;  /* 0x000000f70f00720c */ /* 0x000fe40003f04270 */
[----:B------:R-:W-:-:S04]  /*02b0*/  @!P2 ISETP.NE.AND.EX P1, PT, RZ, c[0x0][0x26c], PT, P1 ;  /* 0x00009b00ff00aa0c */ /* 0x000fc80003f25310 */
[----:B------:R-:W-:Y:S01]  /*02c0*/  @!P2 SEL R2, RZ, c[0x0][0x21c], !P1 ;  /* 0x00008700ff02aa07 */ /* 0x000fe20004800000 */
[----:B--2--5:R-:W-:-:S03]  /*02d0*/  @P2 IMAD.IADD R28, R3, 0x1, -R6 ;  /* 0x00000001031c2824 */ /* 0x024fc600078e0a06 */
[----:B------:R-:W-:-:S03]  /*02e0*/  @!P2 IADD3 R28, R2, R0, -R6 ;  /* 0x00000000021ca210 */ /* 0x000fc60007ffe806 */
[----:B------:R-:W-:Y:S05]  /*02f0*/  @!P0 EXIT ;  /* 0x000000000000894d */ /* 0x000fea0003800000 */
[C---:B------:R-:W-:Y:S02]  /*0300*/  ISETP.GE.AND P0, PT, R28.reuse, 0x1, PT ;  /* 0x000000011c00780c */ /* 0x040fe40003f06270 */
[----:B------:R-:W-:-:S04]  /*0310*/  IADD3 R0, R28, 0x3f, RZ ;  /* 0x0000003f1c007810 */ /* 0x000fc80007ffe0ff */
[----:B------:R-:W-:-:S04]  /*0320*/  SHF.R.S32.HI R2, RZ, 0x1f, R0 ;  /* 0x0000001fff027819 */ /* 0x000fc80000011400 */
[----:B------:R-:W-:-:S03]  /*0330*/  LEA.HI R223, R2, R0, RZ, 0x6 ;  /* 0x0000000002df7211 */ /* 0x000fc600078f30ff */
[----:B------:R-:W-:Y:S05]  /*0340*/  @!P0 BRA `(.L_x_2) ;  /* 0x00008a6000008947 */ /* 0x000fea0003800000 */
[----:B------:R-:W-:Y:S02]  /*0350*/  ISETP.NE.AND P1, PT, R246, -0x1, PT ;  /* 0xfffffffff600780c */ /* 0x000fe40003f25270 */
[----:B------:R-:W-:-:S11]  /*0360*/  ISETP.NE.AND P0, PT, R8, -0x1, PT ;  /* 0xffffffff0800780c */ /* 0x000fd60003f05270 */
[----:B-1----:R-:W-:Y:S01]  /*0370*/  @!P1 SHF.R.S32.HI R4, RZ, 0x1f, R11 ;  /* 0x0000001fff049819 */ /* 0x002fe2000001140b */
[----:B------:R-:W-:Y:S01]  /*0380*/  @P1 IMAD.WIDE.U32 R2, R246, c[0x0][0x190], RZ ;  /* 0x00006400f6021a25 */ /* 0x000fe200078e00ff */
[----:B------:R-:W-:-:S03]  /*0390*/  @P0 IADD3 R0, R6, R8, RZ ;  /* 0x0000000806000210 */ /* 0x000fc60007ffe0ff */
[----:B------:R-:W-:Y:S01]  /*03a0*/  @!P1 IMAD R7, R4, c[0x0][0x178], RZ ;  /* 0x00005e0004079a24 */ /* 0x000fe200078e02ff */
[----:B------:R-:W-:Y:S01]  /*03b0*/  @P1 MOV R9, R2 ;  /* 0x0000000200091202 */ /* 0x000fe20000000f00 */
[----:B------:R-:W-:Y:S02]  /*03c0*/  @P1 IMAD R10, R246, c[0x0][0x194], R3 ;  /* 0x00006500f60a1a24 */ /* 0x000fe400078e0203 */
[----:B------:R-:W-:-:S04]  /*03d0*/  @P0 IMAD.WIDE.U32 R2, R0, c[0x0][0x198], RZ ;  /* 0x0000660000020a25 */ /* 0x000fc800078e00ff */
[----:B------:R-:W-:Y:S01]  /*03e0*/  @!P1 IMAD.WIDE.U32 R4, R11, c[0x0][0x178], RZ ;  /* 0x00005e000b049a25 */ /* 0x000fe200078e00ff */
[----:B------:R-:W-:-:S03]  /*03f0*/  @P0 MOV R14, R2 ;  /* 0x00000002000e0202 */ /* 0x000fc60000000f00 */
[----:B------:R-:W-:Y:S01]  /*0400*/  @!P1 IMAD R7, R11, c[0x0][0x17c], R7 ;  /* 0x00005f000b079a24 */ /* 0x000fe200078e0207 */
[----:B------:R-:W-:Y:S01]  /*0410*/  @!P1 MOV R9, R4 ;  /* 0x0000000400099202 */ /* 0x000fe20000000f00 */
[----:B------:R-:W-:-:S03]  /*0420*/  @P0 IMAD R20, R0, c[0x0][0x19c], R3 ;  /* 0x0000670000140a24 */ /* 0x000fc600078e0203 */
[----:B------:R-:W-:Y:S01]  /*0430*/  @!P1 IADD3 R10, R5, R7, RZ ;  /* 0x00000007050a9210 */ /* 0x000fe20007ffe0ff */
[----:B------:R-:W-:Y:S05]  /*0440*/  @P0 BRA `(.L_x_3) ;  /* 0x000000b000000947 */ /* 0x000fea0003800000 */
[----:B------:R-:W-:Y:S01]  /*0450*/  SHF.R.S32.HI R0, RZ, 0x1f, R6 ;  /* 0x0000001fff007819 */ /* 0x000fe20000011406 */
[----:B------:R-:W-:Y:S01]  /*0460*/  IMAD.WIDE.U32 R2, R6, c[0x0][0x198], RZ ;  /* 0x0000660006027a25 */ /* 0x000fe200078e00ff */
[----:B------:R-:W-:-:S03]  /*0470*/  SHF.R.S32.HI R4, RZ, 0x1f, R11 ;  /* 0x0000001fff047819 */ /* 0x000fc6000001140b */
[----:B------:R-:W-:Y:S02]  /*0480*/  IMAD R0, R0, c[0x0][0x198], RZ ;  /* 0x0000660000007a24 */ /* 0x000fe400078e02ff */
[----:B------:R-:W-:Y:S02]  /*0490*/  IMAD R4, R4, c[0x0][0x180], RZ ;  /* 0x0000600004047a24 */ /* 0x000fe400078e02ff */
[----:B------:R-:W-:-:S05]  /*04a0*/  IMAD R0, R6, c[0x0][0x19c], R0 ;  /* 0x0000670006007a24 */ /* 0x000fca00078e0200 */
[----:B------:R-:W-:Y:S01]  /*04b0*/  IADD3 R3, R3, R0, RZ ;  /* 0x0000000003037210 */ /* 0x000fe20007ffe0ff */
[----:B------:R-:W-:-:S04]  /*04c0*/  IMAD R0, R11, c[0x0][0x184], R4 ;  /* 0x000061000b007a24 */ /* 0x000fc800078e0204 */
[----:B------:R-:W-:-:S05]  /*04d0*/  IMAD.WIDE.U32 R2, R11, c[0x0][0x180], R2 ;  /* 0x000060000b027a25 */ /* 0x000fca00078e0002 */
[----:B------:R-:W-:Y:S02]  /*04e0*/  IADD3 R20, R3, R0, RZ ;  /* 0x0000000003147210 */ /* 0x000fe40007ffe0ff */
[----:B------:R-:W-:Y:S02]  /*04f0*/  MOV R14, R2 ;  /* 0x00000002000e7202 */ /* 0x000fe40000000f00 */
.L_x_3:
[----:B------:R-:W-:Y:S02]  /*0500*/  IABS R4, c[0x0][0x1c8] ;  /* 0x0000720000047a13 */ /* 0x000fe40000000000 */
[----:B------:R-:W-:Y:S02]  /*0510*/  IABS R5, R17 ;  /* 0x0000001100057213 */ /* 0x000fe40000000000 */
[----:B------:R-:W1:Y:S08]  /*0520*/  I2F.RP R2, R4 ;  /* 0x0000000400027306 */ /* 0x000e700000209400 */
[----:B-1----:R-:W1:Y:S02]  /*0530*/  MUFU.RCP R2, R2 ;  /* 0x0000000200027308 */ /* 0x002e640000001000 */
[----:B-1----:R-:W-:-:S06]  /*0540*/  IADD3 R2, R2, 0xffffffe, RZ ;  /* 0x0ffffffe02027810 */ /* 0x002fcc0007ffe0ff */
[----:B------:R-:W1:Y:S02]  /*0550*/  F2I.FTZ.U32.TRUNC.NTZ R3, R2 ;  /* 0x0000000200037305 */ /* 0x000e64000021f000 */
[----:B-1----:R-:W-:Y:S02]  /*0560*/  IMAD.MOV R0, RZ, RZ, -R3 ;  /* 0x000000ffff007224 */ /* 0x002fe400078e0a03 */
[----:B------:R-:W-:Y:S02]  /*0570*/  IMAD.MOV.U32 R2, RZ, RZ, RZ ;  /* 0x000000ffff027224 */ /* 0x000fe400078e00ff */
[----:B------:R-:W-:-:S04]  /*0580*/  IMAD R0, R0, R4, RZ ;  /* 0x0000000400007224 */ /* 0x000fc800078e02ff */
[----:B------:R-:W-:-:S04]  /*0590*/  IMAD.HI.U32 R0, R3, R0, R2 ;  /* 0x0000000003007227 */ /* 0x000fc800078e0002 */
[----:B------:R-:W-:Y:S01]  /*05a0*/  IMAD.MOV.U32 R3, RZ, RZ, R5 ;  /* 0x000000ffff037224 */ /* 0x000fe200078e0005 */
[----:B------:R-:W-:-:S03]  /*05b0*/  SHF.R.S32.HI R5, RZ, 0x1f, R17 ;  /* 0x0000001fff057819 */ /* 0x000fc60000011411 */
[----:B------:R-:W-:-:S05]  /*05c0*/  IMAD.HI.U32 R0, R0, R3, RZ ;  /* 0x0000000300007227 */ /* 0x000fca00078e00ff */
[----:B------:R-:W-:-:S05]  /*05d0*/  IADD3 R2, -R0, RZ, RZ ;  /* 0x000000ff00027210 */ /* 0x000fca0007ffe1ff */
[----:B------:R-:W-:-:S05]  /*05e0*/  IMAD R2, R4, R2, R3 ;  /* 0x0000000204027224 */ /* 0x000fca00078e0203 */
[----:B------:R-:W-:-:S13]  /*05f0*/  ISETP.GT.U32.AND P2, PT, R4, R2, PT ;  /* 0x000000020400720c */ /* 0x000fda0003f44070 */
[----:B------:R-:W-:Y:S01]  /*0600*/  @!P2 IMAD.IADD R2, R2, 0x1, -R4 ;  /* 0x000000010202a824 */ /* 0x000fe200078e0a04 */
[----:B------:R-:W-:Y:S02]  /*0610*/  @!P2 IADD3 R0, R0, 0x1, RZ ;  /* 0x000000010000a810 */ /* 0x000fe40007ffe0ff */
[----:B------:R-:W-:Y:S02]  /*0620*/  ISETP.NE.AND P2, PT, RZ, c[0x0][0x1c8], PT ;  /* 0x00007200ff007a0c */ /* 0x000fe40003f45270 */
[----:B------:R-:W-:Y:S01]  /*0630*/  ISETP.GE.U32.AND P3, PT, R2, R4, PT ;  /* 0x000000040200720c */ /* 0x000fe20003f66070 */
[----:B------:R-:W-:Y:S01]  /*0640*/  @P0 IMAD.IADD R4, R6, 0x1, R8 ;  /* 0x0000000106040824 */ /* 0x000fe200078e0208 */
[----:B------:R-:W-:-:S04]  /*0650*/  LOP3.LUT R2, R17, c[0x0][0x1c8], RZ, 0x3c, !PT ;  /* 0x0000720011027a12 */ /* 0x000fc800078e3cff */
[----:B------:R-:W-:Y:S01]  /*0660*/  ISETP.GE.AND P1, PT, R2, RZ, PT ;  /* 0x000000ff0200720c */ /* 0x000fe20003f26270 */
[----:B------:R-:W-:-:S04]  /*0670*/  @P0 IMAD.WIDE.U32 R2, R4, c[0x0][0x1a0], RZ ;  /* 0x0000680004020a25 */ /* 0x000fc800078e00ff */
[----:B------:R-:W-:Y:S01]  /*0680*/  @P0 IMAD R19, R4, c[0x0][0x1a4], R3 ;  /* 0x0000690004130a24 */ /* 0x000fe200078e0203 */
[----:B------:R-:W-:Y:S02]  /*0690*/  @P0 MOV R18, R2 ;  /* 0x0000000200120202 */ /* 0x000fe40000000f00 */
[----:B------:R-:W-:-:S04]  /*06a0*/  @P3 IADD3 R0, R0, 0x1, RZ ;  /* 0x0000000100003810 */ /* 0x000fc80007ffe0ff */
[----:B------:R-:W-:-:S05]  /*06b0*/  MOV R13, R0 ;  /* 0x00000000000d7202 */ /* 0x000fca0000000f00 */
[----:B------:R-:W-:Y:S01]  /*06c0*/  @!P1 IMAD.MOV R13, RZ, RZ, -R13 ;  /* 0x000000ffff0d9224 */ /* 0x000fe200078e0a0d */
[----:B------:R-:W-:Y:S01]  /*06d0*/  @!P2 LOP3.LUT R13, RZ, c[0x0][0x1c8], RZ, 0x33, !PT ;  /* 0x00007200ff0daa12 */ /* 0x000fe200078e33ff */
        /* <DEDUP_REMOVED lines=12> */
.L_x_4:
[----:B------:R-:W-:Y:S01]  /*07a0*/  SHF.R.S32.HI R16, RZ, 0x1f, R31 ;  /* 0x0000001fff107819 */ /* 0x000fe2000001141f */
[----:B------:R-:W-:Y:S01]  /*07b0*/  IMAD.IADD R247, R15, 0x1, -R247 ;  /* 0x000000010ff77824 */ /* 0x000fe200078e0af7 */
[----:B------:R-:W-:Y:S01]  /*07c0*/  LEA.HI.SX32 R30, R223, 0xffffffff, 0x1a ;  /* 0xffffffffdf1e7811 */ /* 0x000fe200078fd2ff */
[----:B------:R-:W-:Y:S01]  /*07d0*/  IMAD R6, R5, c[0x0][0x1a8], RZ ;  /* 0x00006a0005067a24 */ /* 0x000fe200078e02ff */
[CC--:B------:R-:W-:Y:S01]  /*07e0*/  LEA.HI R3, R16.reuse, R31.reuse, RZ, 0x2 ;  /* 0x0000001f10037211 */ /* 0x0c0fe200078f10ff */
[----:B------:R-:W-:Y:S01]  /*07f0*/  IMAD.MOV.U32 R149, RZ, RZ, 0x5 ;  /* 0x00000005ff957424 */ /* 0x000fe200078e00ff */
[----:B------:R-:W-:Y:S01]  /*0800*/  LEA.HI R24, R16, R31, RZ, 0x3 ;  /* 0x0000001f10187211 */ /* 0x000fe200078f18ff */
[----:B------:R-:W-:Y:S01]  /*0810*/  IMAD R6, R17, c[0x0][0x1ac], R6 ;  /* 0x00006b0011067a24 */ /* 0x000fe200078e0206 */
[----:B------:R-:W-:-:S02]  /*0820*/  LOP3.LUT R0, R3, 0xfffffffc, RZ, 0xc0, !PT ;  /* 0xfffffffc03007812 */ /* 0x000fc400078ec0ff */
[----:B------:R-:W-:Y:S02]  /*0830*/  SHF.R.S32.HI R23, RZ, 0x3, R24 ;  /* 0x00000003ff177819 */ /* 0x000fe40000011418 */
[----:B------:R-:W-:Y:S01]  /*0840*/  SHF.R.S32.HI R242, RZ, 0x2, R3 ;  /* 0x00000002fff27819 */ /* 0x000fe20000011403 */
[----:B------:R-:W-:Y:S01]  /*0850*/  IMAD.IADD R0, R31, 0x1, -R0 ;  /* 0x000000011f007824 */ /* 0x000fe200078e0a00 */
[----:B------:R-:W-:Y:S01]  /*0860*/  LEA.HI R147, R16, R31, RZ, 0x5 ;  /* 0x0000001f10937211 */ /* 0x000fe200078f28ff */
[----:B------:R-:W-:Y:S01]  /*0870*/  IMAD.SHL.U32 R2, R23, 0x40, RZ ;  /* 0x0000004017027824 */ /* 0x000fe200078e00ff */
[----:B------:R-:W-:Y:S01]  /*0880*/  IADD3 R21, R242, 0x20, RZ ;  /* 0x00000020f2157810 */ /* 0x000fe20007ffe0ff */
[----:B------:R-:W-:Y:S01]  /*0890*/  IMAD.SHL.U32 R248, R0, 0x8, RZ ;  /* 0x0000000800f87824 */ /* 0x000fe200078e00ff */
[--C-:B------:R-:W-:Y:S02]  /*08a0*/  SHF.R.S32.HI R243, RZ, 0x1f, R242.reuse ;  /* 0x0000001ffff37819 */ /* 0x100fe400000114f2 */
[----:B------:R-:W-:Y:S01]  /*08b0*/  LOP3.LUT R0, R2, 0xc0, RZ, 0xc0, !PT ;  /* 0x000000c002007812 */ /* 0x000fe200078ec0ff */
[----:B------:R-:W-:Y:S01]  /*08c0*/  STL [R1+0x4], R21 ;  /* 0x0000041501007387 */ /* 0x000fe20000100800 */
[----:B------:R-:W-:Y:S01]  /*08d0*/  ISETP.GE.AND P0, PT, R21, R247, PT ;  /* 0x000000f71500720c */ /* 0x000fe20003f06270 */
[----:B------:R-:W-:Y:S01]  /*08e0*/  IMAD.WIDE R244, R244, 0x80, R242 ;  /* 0x00000080f4f47825 */ /* 0x000fe200078e02f2 */
[----:B------:R-:W-:-:S02]  /*08f0*/  LOP3.LUT R2, R0, 0x18, R248, 0xf8, !PT ;  /* 0x0000001800027812 */ /* 0x000fc400078ef8f8 */
[----:B------:R-:W-:Y:S02]  /*0900*/  SHF.R.U32.HI R0, RZ, 0x3, R0 ;  /* 0x00000003ff007819 */ /* 0x000fe40000011600 */
[----:B------:R-:W-:Y:S02]  /*0910*/  SHF.R.S32.HI R249, RZ, 0x1f, R248 ;  /* 0x0000001ffff97819 */ /* 0x000fe400000114f8 */
[----:B------:R-:W-:Y:S02]  /*0920*/  LOP3.LUT R222, R2, R0, RZ, 0x3c, !PT ;  /* 0x0000000002de7212 */ /* 0x000fe400078e3cff */
[----:B------:R-:W-:Y:S02]  /*0930*/  IADD3 R2, P1, R248, R9, RZ ;  /* 0x00000009f8027210 */ /* 0x000fe40007f3e0ff */
[C---:B------:R-:W-:Y:S02]  /*0940*/  IADD3 R4, R242.reuse, 0x40, RZ ;  /* 0x00000040f2047810 */ /* 0x040fe40007ffe0ff */
[----:B------:R-:W-:-:S02]  /*0950*/  ISETP.GE.AND P2, PT, R242, R247, PT ;  /* 0x000000f7f200720c */ /* 0x000fc40003f46270 */
[----:B------:R-:W-:Y:S01]  /*0960*/  LEA.HI R0, R3, R242, RZ, 0x1 ;  /* 0x000000f203007211 */ /* 0x000fe200078f08ff */
[----:B------:R-:W-:Y:S01]  /*0970*/  IMAD.X R3, R249, 0x1, R10, P1 ;  /* 0x00000001f9037824 */ /* 0x000fe200008e060a */
[----:B------:R-:W-:Y:S01]  /*0980*/  ISETP.GE.AND P1, PT, R4, R247, PT ;  /* 0x000000f70400720c */ /* 0x000fe20003f26270 */
[----:B------:R1:W-:Y:S01]  /*0990*/  STL [R1+0xc], R4 ;  /* 0x00000c0401007387 */ /* 0x0003e20000100800 */
[----:B------:R-:W-:Y:S01]  /*09a0*/  LOP3.LUT R0, R0, 0x7fffffe, RZ, 0xc0, !PT ;  /* 0x07fffffe00007812 */ /* 0x000fe200078ec0ff */
[----:B------:R-:W-:Y:S01]  /*09b0*/  IMAD.WIDE.U32 R2, R17, c[0x0][0x1a8], R2 ;  /* 0x00006a0011027a25 */ /* 0x000fe200078e0002 */
[----:B------:R-:W-:Y:S02]  /*09c0*/  @!P0 IADD3 R10, P3, R244, 0x20, RZ ;  /* 0x00000020f40a8810 */ /* 0x000fe40007f7e0ff */
[----:B------:R-:W-:Y:S01]  /*09d0*/  SHF.R.S32.HI R25, RZ, 0x5, R147 ;  /* 0x00000005ff197819 */ /* 0x000fe20000011493 */
[----:B------:R-:W-:Y:S01]  /*09e0*/  IMAD.IADD R3, R3, 0x1, R6 ;  /* 0x0000000103037824 */ /* 0x000fe200078e0206 */
[----:B------:R-:W-:Y:S01]  /*09f0*/  IADD3 R15, R242, 0x60, RZ ;  /* 0x00000060f20f7810 */ /* 0x000fe20007ffe0ff */
[----:B------:R-:W-:-:S04]  /*0a00*/  @!P0 IMAD.X R5, RZ, RZ, R245, P3 ;  /* 0x000000ffff058224 */ /* 0x000fc800018e06f5 */
[----:B------:R-:W-:Y:S01]  /*0a10*/  @!P1 IADD3 R7, P3, R244, 0x40, RZ ;  /* 0x00000040f4079810 */ /* 0x000fe20007f7e0ff */
[----:B------:R-:W-:Y:S01]  /*0a20*/  @!P0 IMAD R8, R5, c[0x0][0x190], RZ ;  /* 0x0000640005088a24 */ /* 0x000fe200078e02ff */
[----:B------:R2:W-:Y:S03]  /*0a30*/  STL [R1+0x8], R15 ;  /* 0x0000080f01007387 */ /* 0x0005e60000100800 */
[C---:B------:R-:W-:Y:S02]  /*0a40*/  @!P0 IMAD R12, R10.reuse, c[0x0][0x194], R8 ;  /* 0x000065000a0c8a24 */ /* 0x040fe400078e0208 */
[----:B------:R-:W-:-:S04]  /*0a50*/  @!P0 IMAD.WIDE.U32 R10, R10, c[0x0][0x190], R2 ;  /* 0x000064000a0a8a25 */ /* 0x000fc800078e0002 */
[----:B-1----:R-:W-:Y:S02]  /*0a60*/  IMAD.IADD R4, R242, 0x1, -R0 ;  /* 0x00000001f2047824 */ /* 0x002fe400078e0a00 */
[----:B------:R-:W-:Y:S02]  /*0a70*/  @!P2 IMAD R0, R245, c[0x0][0x190], RZ ;  /* 0x00006400f500aa24 */ /* 0x000fe400078e02ff */
[----:B------:R-:W-:Y:S02]  /*0a80*/  IMAD R6, R25, 0x8, R4 ;  /* 0x0000000819067824 */ /* 0x000fe400078e0204 */
[C---:B------:R-:W-:Y:S02]  /*0a90*/  @!P2 IMAD R0, R244.reuse, c[0x0][0x194], R0 ;  /* 0x00006500f400aa24 */ /* 0x040fe400078e0200 */
[----:B------:R-:W-:-:S04]  /*0aa0*/  @!P2 IMAD.WIDE.U32 R4, R244, c[0x0][0x190], R2 ;  /* 0x00006400f404aa25 */ /* 0x000fc800078e0002 */
[----:B------:R-:W-:Y:S02]  /*0ab0*/  IMAD.U32 R222, R6, 0x20, R222 ;  /* 0x0000002006de7824 */ /* 0x000fe400078e00de */
[----:B------:R-:W-:Y:S01]  /*0ac0*/  @!P1 IMAD.X R6, RZ, RZ, R245, P3 ;  /* 0x000000ffff069224 */ /* 0x000fe200018e06f5 */
[----:B------:R-:W-:Y:S01]  /*0ad0*/  @!P2 LEA R8, P3, R4, c[0x0][0x160], 0x1 ;  /* 0x000058000408aa11 */ /* 0x000fe200078608ff */
[----:B------:R-:W-:Y:S02]  /*0ae0*/  @!P2 IMAD.IADD R0, R5, 0x1, R0 ;  /* 0x000000010500a824 */ /* 0x000fe400078e0200 */
[----:B------:R-:W-:-:S03]  /*0af0*/  IMAD.SHL.U32 R222, R222, 0x2, RZ ;  /* 0x00000002dede7824 */ /* 0x000fc600078e00ff */
[----:B------:R-:W-:Y:S01]  /*0b00*/  @!P2 LEA.HI.X R9, R4, c[0x0][0x164], R0, 0x1, P3 ;  /* 0x000059000409aa11 */ /* 0x000fe200018f0c00 */
[----:B------:R-:W-:Y:S01]  /*0b10*/  @!P1 IMAD R4, R6, c[0x0][0x190], RZ ;  /* 0x0000640006049a24 */ /* 0x000fe200078e02ff */
[C---:B------:R-:W-:Y:S01]  /*0b20*/  @!P0 LEA R6, P3, R10.reuse, c[0x0][0x160], 0x1 ;  /* 0x000058000a068a11 */ /* 0x040fe200078608ff */
[----:B------:R-:W-:Y:S02]  /*0b30*/  @!P0 IMAD.IADD R0, R11, 0x1, R12 ;  /* 0x000000010b008824 */ /* 0x000fe400078e020c */
[C---:B------:R-:W-:Y:S01]  /*0b40*/  @!P1 IMAD R11, R7.reuse, c[0x0][0x194], R4 ;  /* 0x00006500070b9a24 */ /* 0x040fe200078e0204 */
[----:B------:R-:W-:Y:S01]  /*0b50*/  @!PT LDS RZ, [RZ] ;  /* 0x00000000fffff984 */ /* 0x000fe20000000800 */
[----:B------:R-:W-:Y:S01]  /*0b60*/  @!PT LDS RZ, [RZ] ;  /* 0x00000000fffff984 */ /* 0x000fe20000000800 */
[----:B------:R-:W-:Y:S01]  /*0b70*/  @!PT LDS RZ, [RZ] ;  /* 0x00000000fffff984 */ /* 0x000fe20000000800 */
[----:B------:R1:W-:Y:S01]  /*0b80*/  @!P2 LDGSTS.E.BYPASS.LTC128B.128 [R222], [R8.64] ;  /* 0x0000000008deafae */ /* 0x0003e2000b901d46 */
[----:B------:R-:W-:Y:S01]  /*0b90*/  @!P1 IMAD.WIDE.U32 R4, R7, c[0x0][0x190], R2 ;  /* 0x0000640007049a25 */ /* 0x000fe200078e0002 */
[----:B------:R-:W-:Y:S02]  /*0ba0*/  @!P0 LEA.HI.X R7, R10, c[0x0][0x164], R0, 0x1, P3 ;  /* 0x000059000a078a11 */ /* 0x000fe400018f0c00 */
[----:B------:R1:W-:Y:S01]  /*0bb0*/  @!P2 LDGSTS.E.BYPASS.LTC128B.128 [R222+0x2000], [R8.64+0x40] ;  /* 0x0200004008deafae */ /* 0x0003e2000b901d46 */
[----:B------:R-:W-:-:S02]  /*0bc0*/  IMAD R0, R30, -0x40, R28 ;  /* 0xffffffc01e007824 */ /* 0x000fc400078e021c */
[----:B------:R-:W-:Y:S01]  /*0bd0*/  @!P1 IMAD.IADD R5, R5, 0x1, R11 ;  /* 0x0000000105059824 */ /* 0x000fe200078e020b */
[----:B------:R1:W-:Y:S02]  /*0be0*/  @!P2 LDGSTS.E.BYPASS.LTC128B.128 [R222+0x4000], [R8.64+0x80] ;  /* 0x0400008008deafae */ /* 0x0003e4000b901d46 */
[CC--:B------:R-:W-:Y:S02]  /*0bf0*/  ISETP.GE.AND P6, PT, R242.reuse, R0.reuse, PT ;  /* 0x00000000f200720c */ /* 0x0c0fe40003fc6270 */
[----:B------:R3:W-:Y:S01]  /*0c00*/  @!P0 LDGSTS.E.BYPASS.LTC128B.128 [R222+0x800], [R6.64] ;  /* 0x0080000006de8fae */ /* 0x0007e2000b901d46 */
[-C--:B------:R-:W-:Y:S02]  /*0c10*/  ISETP.GE.AND P4, PT, R242, R0.reuse, PT ;  /* 0x00000000f200720c */ /* 0x080fe40003f86270 */
[CC--:B------:R-:W-:Y:S01]  /*0c20*/  ISETP.GE.AND P5, PT, R21.reuse, R0.reuse, PT ;  /* 0x000000001500720c */ /* 0x0c0fe20003fa6270 */
[----:B------:R3:W-:Y:S01]  /*0c30*/  @!P0 LDGSTS.E.BYPASS.LTC128B.128 [R222+0x2800], [R6.64+0x40] ;  /* 0x0280004006de8fae */ /* 0x0007e2000b901d46 */
[----:B------:R-:W-:-:S03]  /*0c40*/  ISETP.GE.AND P3, PT, R21, R0, PT ;  /* 0x000000001500720c */ /* 0x000fc60003f66270 */
[----:B------:R3:W-:Y:S01]  /*0c50*/  @!P0 LDGSTS.E.BYPASS.LTC128B.128 [R222+0x4800], [R6.64+0x80] ;  /* 0x0480008006de8fae */ /* 0x0007e2000b901d46 */
[----:B------:R-:W-:Y:S02]  /*0c60*/  ISETP.GE.AND P0, PT, R15, R247, PT ;  /* 0x000000f70f00720c */ /* 0x000fe40003f06270 */
[----:B-1----:R-:W-:Y:S02]  /*0c70*/  LEA.HI R9, R16, R31, RZ, 0x4 ;  /* 0x0000001f10097211 */ /* 0x002fe400078f20ff */
[C---:B------:R-:W-:Y:S02]  /*0c80*/  @!P1 LEA R16, P2, R4.reuse, c[0x0][0x160], 0x1 ;  /* 0x0000580004109a11 */ /* 0x040fe400078408ff */
[----:B------:R-:W-:Y:S02]  /*0c90*/  SHF.R.S32.HI R8, RZ, 0x4, R9 ;  /* 0x00000004ff087819 */ /* 0x000fe40000011409 */
[----:B------:R-:W-:Y:S01]  /*0ca0*/  @!P1 LEA.HI.X R17, R4, c[0x0][0x164], R5, 0x1, P2 ;  /* 0x0000590004119a11 */ /* 0x000fe200010f0c05 */
[----:B------:R-:W-:Y:S01]  /*0cb0*/  IMAD R4, R243, c[0x0][0x198], RZ ;  /* 0x00006600f3047a24 */ /* 0x000fe200078e02ff */
[----:B------:R-:W-:-:S03]  /*0cc0*/  LOP3.LUT R5, R9, 0xfffffff0, RZ, 0xc0, !PT ;  /* 0xfffffff009057812 */ /* 0x000fc600078ec0ff */
[----:B------:R-:W-:Y:S01]  /*0cd0*/  @!P0 IADD3 R12, P2, R244, 0x60, RZ ;  /* 0x00000060f40c8810 */ /* 0x000fe20007f5e0ff */
[----:B------:R1:W-:Y:S01]  /*0ce0*/  @!P1 LDGSTS.E.BYPASS.LTC128B.128 [R222+0x1000], [R16.64] ;  /* 0x0100000010de9fae */ /* 0x0003e2000b901d46 */
[----:B---3--:R-:W-:Y:S01]  /*0cf0*/  LEA.HI R6, R9, R8, RZ, 0x1 ;  /* 0x0000000809067211 */ /* 0x008fe200078f08ff */
[----:B------:R-:W-:Y:S02]  /*0d00*/  IMAD R9, R242, c[0x0][0x19c], R4 ;  /* 0x00006700f2097a24 */ /* 0x000fe400078e0204 */
[----:B------:R-:W-:Y:S01]  /*0d10*/  @!P0 IMAD.X R11, RZ, RZ, R245, P2 ;  /* 0x000000ffff0b8224 */ /* 0x000fe200010e06f5 */
[----:B------:R-:W-:Y:S01]  /*0d20*/  LOP3.LUT R0, R6, 0xfffffffe, RZ, 0xc0, !PT ;  /* 0xfffffffe06007812 */ /* 0x000fe200078ec0ff */
[----:B------:R-:W-:Y:S01]  /*0d30*/  IMAD.WIDE.U32 R6, R242, c[0x0][0x198], R248 ;  /* 0x00006600f2067a25 */ /* 0x000fe200078e00f8 */
[----:B------:R1:W-:Y:S03]  /*0d40*/  @!P1 LDGSTS.E.BYPASS.LTC128B.128 [R222+0x3000], [R16.64+0x40] ;  /* 0x0300004010de9fae */ /* 0x0003e6000b901d46 */
[----:B------:R-:W-:Y:S01]  /*0d50*/  IMAD.IADD R21, R8, 0x1, -R0 ;  /* 0x0000000108157824 */ /* 0x000fe200078e0a00 */
[----:B------:R-:W-:Y:S01]  /*0d60*/  IADD3 R6, P2, R14, R6, RZ ;  /* 0x000000060e067210 */ /* 0x000fe20007f5e0ff */
[----:B------:R-:W-:Y:S01]  /*0d70*/  IMAD.IADD R0, R31, 0x1, -R5 ;  /* 0x000000011f007824 */ /* 0x000fe200078e0a05 */
[----:B------:R1:W-:Y:S01]  /*0d80*/  @!P1 LDGSTS.E.BYPASS.LTC128B.128 [R222+0x5000], [R16.64+0x80] ;  /* 0x0500008010de9fae */ /* 0x0003e2000b901d46 */
[----:B------:R-:W-:Y:S01]  /*0d90*/  IMAD R8, R243, c[0x0][0x1a0], RZ ;  /* 0x00006800f3087a24 */ /* 0x000fe200078e02ff */
[----:B------:R-:W-:Y:S01]  /*0da0*/  IADD3.X R7, R20, R7, R9, P2, !PT ;  /* 0x0000000714077210 */ /* 0x000fe200017fe409 */
[----:B------:R-:W-:Y:S01]  /*0db0*/  IMAD.WIDE.U32 R4, R242, c[0x0][0x1a0], R248 ;  /* 0x00006800f2047a25 */ /* 0x000fe200078e00f8 */
[----:B--2---:R-:W-:-:S02]  /*0dc0*/  LEA.HI R15, R0, R0, RZ, 0x1 ;  /* 0x00000000000f7211 */ /* 0x004fc400078f08ff */
[----:B------:R-:W-:Y:S01]  /*0dd0*/  SHF.R.S32.HI R14, RZ, 0x1f, R0 ;  /* 0x0000001fff0e7819 */ /* 0x000fe20000011400 */
[----:B------:R-:W-:Y:S01]  /*0de0*/  IMAD R8, R242, c[0x0][0x1a4], R8 ;  /* 0x00006900f2087a24 */ /* 0x000fe200078e0208 */
[----:B------:R-:W-:Y:S01]  /*0df0*/  LOP3.LUT R9, R15, 0x7fffffe, RZ, 0xc0, !PT ;  /* 0x07fffffe0f097812 */ /* 0x000fe200078ec0ff */
[----:B------:R-:W-:Y:S01]  /*0e00*/  IMAD.WIDE.U32 R240, R13, c[0x0][0x1b0], R6 ;  /* 0x00006c000df07a25 */ /* 0x000fe200078e0006 */
[----:B------:R-:W-:Y:S02]  /*0e10*/  IADD3 R10, P2, R18, R4, RZ ;  /* 0x00000004120a7210 */ /* 0x000fe40007f5e0ff */
[----:B------:R-:W-:Y:S01]  /*0e20*/  LEA.HI R22, R14, R0, RZ, 0x3 ;  /* 0x000000000e167211 */ /* 0x000fe200078f18ff */
[----:B------:R-:W-:Y:S01]  /*0e30*/  IMAD.IADD R146, R0, 0x1, -R9 ;  /* 0x0000000100927824 */ /* 0x000fe200078e0a09 */
[----:B------:R-:W-:Y:S01]  /*0e40*/  SHF.R.S32.HI R0, RZ, 0x1f, R13 ;  /* 0x0000001fff007819 */ /* 0x000fe2000001140d */
[----:B------:R-:W-:Y:S01]  /*0e50*/  @!P0 IMAD R14, R11, c[0x0][0x190], RZ ;  /* 0x000064000b0e8a24 */ /* 0x000fe200078e02ff */
[----:B------:R-:W-:Y:S01]  /*0e60*/  IADD3.X R11, R19, R5, R8, P2, !PT ;  /* 0x00000005130b7210 */ /* 0x000fe200017fe408 */
[----:B------:R-:W-:Y:S01]  /*0e70*/  @!P0 IMAD.WIDE.U32 R8, R12, c[0x0][0x190], R2 ;  /* 0x000064000c088a25 */ /* 0x000fe200078e0002 */
[----:B------:R-:W-:-:S03]  /*0e80*/  LOP3.LUT R5, R24, 0xfffffff8, RZ, 0xc0, !PT ;  /* 0xfffffff818057812 */ /* 0x000fc600078ec0ff */
[----:B------:R-:W-:Y:S01]  /*0e90*/  IMAD.MOV.U32 R18, RZ, RZ, c[0x0][0x198] ;  /* 0x00006600ff127624 */ /* 0x000fe200078e00ff */
[----:B------:R-:W-:Y:S01]  /*0ea0*/  @!P0 LEA R6, P2, R8, c[0x0][0x160], 0x1 ;  /* 0x0000580008068a11 */ /* 0x000fe200078408ff */
[----:B------:R-:W-:Y:S02]  /*0eb0*/  IMAD.MOV.U32 R3, RZ, RZ, 0x6 ;  /* 0x00000006ff037424 */ /* 0x000fe400078e00ff */
[----:B------:R-:W-:Y:S01]  /*0ec0*/  IMAD R2, R0, c[0x0][0x1b0], RZ ;  /* 0x00006c0000027a24 */ /* 0x000fe200078e02ff */
[----:B------:R-:W-:Y:S01]  /*0ed0*/  SHF.L.U64.HI R149, R18, R149, c[0x0][0x19c] ;  /* 0x0000670012957619 */ /* 0x000fe20000010295 */
[----:B------:R-:W-:Y:S01]  /*0ee0*/  @!P0 IMAD R14, R12, c[0x0][0x194], R14 ;  /* 0x000065000c0e8a24 */ /* 0x000fe200078e020e */
[----:B------:R-:W-:Y:S01]  /*0ef0*/  SHF.L.U64.HI R152, R18, R3, c[0x0][0x19c] ;  /* 0x0000670012987619 */ /* 0x000fe20000010203 */
[----:B------:R-:W-:Y:S01]  /*0f00*/  IMAD R2, R13, c[0x0][0x1b4], R2 ;  /* 0x00006d000d027a24 */ /* 0x000fe200078e0202 */
[----:B------:R-:W-:Y:S01]  /*0f10*/  SHF.R.S32.HI R12, RZ, 0x1f, R30 ;  /* 0x0000001fff0c7819 */ /* 0x000fe2000001141e */
[----:B------:R-:W-:-:S02]  /*0f20*/  IMAD R0, R0, c[0x0][0x1b8], RZ ;  /* 0x00006e0000007a24 */ /* 0x000fc400078e02ff */
[----:B------:R-:W-:Y:S02]  /*0f30*/  IMAD.SHL.U32 R150, R18, 0x40, RZ ;  /* 0x0000004012967824 */ /* 0x000fe400078e00ff */
[----:B------:R-:W-:Y:S02]  /*0f40*/  IMAD R3, R152, R30, RZ ;  /* 0x0000001e98037224 */ /* 0x000fe400078e02ff */
[----:B------:R-:W-:Y:S02]  /*0f50*/  IMAD.IADD R237, R241, 0x1, R2 ;  /* 0x00000001f1ed7824 */ /* 0x000fe400078e0202 */
[----:B------:R-:W-:Y:S02]  /*0f60*/  IMAD.MOV.U32 R236, RZ, RZ, R240 ;  /* 0x000000ffffec7224 */ /* 0x000fe400078e00f0 */
[----:B------:R-:W-:Y:S02]  /*0f70*/  IMAD R20, R13, c[0x0][0x1bc], R0 ;  /* 0x00006f000d147a24 */ /* 0x000fe400078e0200 */
[----:B------:R-:W-:-:S02]  /*0f80*/  @!P0 IMAD.IADD R0, R9, 0x1, R14 ;  /* 0x0000000109008824 */ /* 0x000fc400078e020e */
[-C--:B------:R-:W-:Y:S02]  /*0f90*/  IMAD R4, R12, R150.reuse, R3 ;  /* 0x000000960c047224 */ /* 0x080fe400078e0203 */
[----:B------:R-:W-:Y:S01]  /*0fa0*/  IMAD.WIDE.U32 R2, R30, R150, R236 ;  /* 0x000000961e027225 */ /* 0x000fe200078e00ec */
[----:B------:R-:W-:-:S03]  /*0fb0*/  @!P0 LEA.HI.X R7, R8, c[0x0][0x164], R0, 0x1, P2 ;  /* 0x0000590008078a11 */ /* 0x000fc600010f0c00 */
[----:B------:R-:W-:Y:S01]  /*0fc0*/  IMAD.IADD R0, R3, 0x1, R4 ;  /* 0x0000000103007824 */ /* 0x000fe200078e0204 */
[----:B------:R-:W-:Y:S01]  /*0fd0*/  @!P6 LEA R4, P2, R2, c[0x0][0x168], 0x1 ;  /* 0x00005a000204ea11 */ /* 0x000fe200078408ff */
[----:B------:R-:W-:Y:S01]  /*0fe0*/  IMAD.SHL.U32 R151, R18, 0x20, RZ ;  /* 0x0000002012977824 */ /* 0x000fe200078e00ff */
[----:B------:R2:W-:Y:S01]  /*0ff0*/  @!P0 LDGSTS.E.BYPASS.LTC128B.128 [R222+0x1800], [R6.64] ;  /* 0x0180000006de8fae */ /* 0x0005e2000b901d46 */
[----:B------:R-:W-:Y:S01]  /*1000*/  IMAD.IADD R14, R31, 0x1, -R5 ;  /* 0x000000011f0e7824 */ /* 0x000fe200078e0a05 */
[----:B------:R-:W-:Y:S01]  /*1010*/  @!P6 LEA.HI.X R5, R2, c[0x0][0x16c], R0, 0x1, P2 ;  /* 0x00005b000205ea11 */ /* 0x000fe200010f0c00 */
[----:B------:R-:W-:Y:S01]  /*1020*/  IMAD.WIDE.U32 R238, R13, c[0x0][0x1b8], R10 ;  /* 0x00006e000dee7a25 */ /* 0x000fe200078e000a */
[----:B------:R-:W-:Y:S01]  /*1030*/  @!P5 IADD3 R3, P2, R151, R2, RZ ;  /* 0x000000029703d210 */ /* 0x000fe20007f5e0ff */
[----:B------:R2:W-:Y:S01]  /*1040*/  @!P0 LDGSTS.E.BYPASS.LTC128B.128 [R222+0x3800], [R6.64+0x40] ;  /* 0x0380004006de8fae */ /* 0x0005e2000b901d46 */
[----:B------:R-:W-:Y:S01]  /*1050*/  LEA.HI R9, R14, R14, RZ, 0x1 ;  /* 0x0000000e0e097211 */ /* 0x000fe200078f08ff */
[----:B------:R-:W-:Y:S01]  /*1060*/  IMAD R8, R12, c[0x0][0x1a0], RZ ;  /* 0x000068000c087a24 */ /* 0x000fe200078e02ff */
[----:B------:R-:W-:Y:S01]  /*1070*/  SHF.R.S32.HI R11, RZ, 0x1, R15 ;  /* 0x00000001ff0b7819 */ /* 0x000fe2000001140f */
[----:B------:R-:W-:Y:S01]  /*1080*/  @!P5 IMAD.X R0, R149, 0x1, R0, P2 ;  /* 0x000000019500d824 */ /* 0x000fe200010e0600 */
[C---:B------:R-:W-:Y:S01]  /*1090*/  @!P5 LEA R2, P2, R3.reuse, c[0x0][0x168], 0x1 ;  /* 0x00005a000302da11 */ /* 0x040fe200078408ff */
[----:B------:R2:W-:Y:S01]  /*10a0*/  @!P0 LDGSTS.E.BYPASS.LTC128B.128 [R222+0x5800], [R6.64+0x80] ;  /* 0x0580008006de8fae */ /* 0x0005e2000b901d46 */
[----:B------:R-:W-:Y:S01]  /*10b0*/  SHF.R.S32.HI R29, RZ, 0x1, R9 ;  /* 0x00000001ff1d7819 */ /* 0x000fe20000011409 */
[----:B------:R-:W-:Y:S01]  /*10c0*/  IMAD.WIDE.U32 R18, R30, c[0x0][0x1a0], RZ ;  /* 0x000068001e127a25 */ /* 0x000fe200078e00ff */
[----:B------:R-:W-:Y:S01]  /*10d0*/  @!P5 LEA.HI.X R3, R3, c[0x0][0x16c], R0, 0x1, P2 ;  /* 0x00005b000303da11 */ /* 0x000fe200010f0c00 */
[----:B------:R3:W-:Y:S01]  /*10e0*/  @!P6 LDGSTS.E.BYPASS.LTC128B.128 [R222+0x6000], [R4.64] ;  /* 0x0600000004deefae */ /* 0x0007e2000b901d46 */
[----:B------:R-:W-:Y:S01]  /*10f0*/  SHF.R.S32.HI R10, RZ, 0x1f, R15 ;  /* 0x0000001fff0a7819 */ /* 0x000fe2000001140f */
[----:B------:R-:W-:-:S02]  /*1100*/  IMAD.SHL.U32 R12, R29, 0x40, RZ ;  /* 0x000000401d0c7824 */ /* 0x000fc400078e00ff */
[----:B------:R3:W-:Y:S01]  /*1110*/  @!P6 LDGSTS.E.BYPASS.LTC128B.128 [R222+0x7000], [R4.64+0x40] ;  /* 0x0700004004deefae */ /* 0x0007e2000b901d46 */
[----:B------:R-:W-:Y:S01]  /*1120*/  IMAD R13, R30, c[0x0][0x1a4], R8 ;  /* 0x000069001e0d7a24 */ /* 0x000fe200078e0208 */
[----:B------:R-:W-:Y:S01]  /*1130*/  LEA.HI R10, R10, R11, RZ, 0x2 ;  /* 0x0000000b0a0a7211 */ /* 0x000fe200078f10ff */
[----:B------:R-:W-:Y:S01]  /*1140*/  IMAD.SHL.U32 R8, R23, 0x8, RZ ;  /* 0x0000000817087824 */ /* 0x000fe200078e00ff */
[----:B------:R3:W-:Y:S01]  /*1150*/  @!P6 LDGSTS.E.BYPASS.LTC128B.128 [R222+0x8000], [R4.64+0x80] ;  /* 0x0800008004deefae */ /* 0x0007e2000b901d46 */
[----:B------:R-:W-:Y:S01]  /*1160*/  LOP3.LUT R0, R12, 0xc0, RZ, 0xc0, !PT ;  /* 0x000000c00c007812 */ /* 0x000fe200078ec0ff */
[----:B------:R-:W-:Y:S01]  /*1170*/  IMAD.IADD R15, R19, 0x1, R13 ;  /* 0x00000001130f7824 */ /* 0x000fe200078e020d */
[----:B------:R-:W-:Y:S01]  /*1180*/  LOP3.LUT R13, R10, 0xfffffffc, RZ, 0xc0, !PT ;  /* 0xfffffffc0a0d7812 */ /* 0x000fe200078ec0ff */
[----:B------:R4:W-:Y:S01]  /*1190*/  @!P5 LDGSTS.E.BYPASS.LTC128B.128 [R222+0x6800], [R2.64] ;  /* 0x0680000002dedfae */ /* 0x0009e2000b901d46 */
[----:B------:R-:W-:Y:S01]  /*11a0*/  LOP3.LUT R8, R0, 0x8, R8, 0xf8, !PT ;  /* 0x0000000800087812 */ /* 0x000fe200078ef808 */
[----:B------:R-:W-:Y:S01]  /*11b0*/  IMAD.IADD R235, R239, 0x1, R20 ;  /* 0x00000001efeb7824 */ /* 0x000fe200078e0214 */
[----:B------:R-:W-:Y:S01]  /*11c0*/  SHF.R.U32.HI R0, RZ, 0x3, R0 ;  /* 0x00000003ff007819 */ /* 0x000fe20000011600 */
[----:B------:R4:W-:Y:S01]  /*11d0*/  @!P5 LDGSTS.E.BYPASS.LTC128B.128 [R222+0x7800], [R2.64+0x40] ;  /* 0x0780004002dedfae */ /* 0x0009e2000b901d46 */
[----:B------:R-:W-:Y:S01]  /*11e0*/  IMAD.IADD R13, R11, 0x1, -R13 ;  /* 0x000000010b0d7824 */ /* 0x000fe200078e0a0d */
[----:B------:R-:W-:-:S02]  /*11f0*/  LOP3.LUT R12, R9, 0x3fffffe, RZ, 0xc0, !PT ;  /* 0x03fffffe090c7812 */ /* 0x000fc400078ec0ff */
[----:B------:R4:W-:Y:S01]  /*1200*/  @!P5 LDGSTS.E.BYPASS.LTC128B.128 [R222+0x8800], [R2.64+0x80] ;  /* 0x0880008002dedfae */ /* 0x0009e2000b901d46 */
[----:B------:R-:W-:Y:S01]  /*1210*/  LOP3.LUT R11, R8, R0, RZ, 0x3c, !PT ;  /* 0x00000000080b7212 */ /* 0x000fe200078e3cff */
[----:B------:R-:W-:Y:S01]  /*1220*/  IMAD.SHL.U32 R0, R13, 0x40, RZ ;  /* 0x000000400d007824 */ /* 0x000fe200078e00ff */
[----:B------:R-:W-:Y:S01]  /*1230*/  LEA R9, P2, R18, R238, 0x6 ;  /* 0x000000ee12097211 */ /* 0x000fe200078430ff */
[----:B------:R-:W0:Y:S01]  /*1240*/  LDGDEPBAR ;  /* 0x00000000000079af */ /* 0x000e220000000000 */
[----:B--2---:R-:W-:Y:S02]  /*1250*/  @!P3 IMAD.MOV.U32 R7, RZ, RZ, c[0x0][0x1a4] ;  /* 0x00006900ff07b624 */ /* 0x004fe400078e00ff */
[----:B------:R-:W-:Y:S01]  /*1260*/  LOP3.LUT R0, R0, 0xc0, RZ, 0xc0, !PT ;  /* 0x000000c000007812 */ /* 0x000fe200078ec0ff */
[----:B------:R-:W-:Y:S01]  /*1270*/  IMAD.IADD R10, R14, 0x1, -R12 ;  /* 0x000000010e0a7824 */ /* 0x000fe200078e0a0c */
[----:B------:R-:W-:-:S03]  /*1280*/  LEA.HI.X R8, R18, R235, R15, 0x6, P2 ;  /* 0x000000eb12087211 */ /* 0x000fc600010f340f */
[----:B------:R-:W-:Y:S02]  /*1290*/  IMAD R10, R21, 0x8, R10 ;  /* 0x00000008150a7824 */ /* 0x000fe400078e020a */
[----:B---3--:R-:W-:Y:S01]  /*12a0*/  @!P3 IMAD.MOV.U32 R5, RZ, RZ, c[0x0][0x1a0] ;  /* 0x00006800ff05b624 */ /* 0x008fe200078e00ff */
[----:B------:R-:W-:Y:S01]  /*12b0*/  @!P4 LEA R4, P1, R9, c[0x0][0x170], 0x1 ;  /* 0x00005c000904ca11 */ /* 0x000fe200078208ff */
[----:B----4-:R-:W-:Y:S01]  /*12c0*/  IMAD.SHL.U32 R3, R21, 0x8, RZ ;  /* 0x0000000815037824 */ /* 0x010fe200078e00ff */
[----:B------:R-:W-:-:S04]  /*12d0*/  DEPBAR.LE SB0, 0x0 ;  /* 0x000080000000791a */ /* 0x000fc80000000000 */
[----:B------:R-:W-:Y:S01]  /*12e0*/  BAR.SYNC.DEFER_BLOCKING 0x0 ;  /* 0x0000000000007b1d */ /* 0x000fe20000010000 */
[----:B------:R-:W-:Y:S01]  /*12f0*/  IMAD.SHL.U32 R2, R22, 0x20, RZ ;  /* 0x0000002016027824 */ /* 0x000fe200078e00ff */
[----:B------:R-:W-:Y:S02]  /*1300*/  LOP3.LUT R3, R0, 0x8, R3, 0xf8, !PT ;  /* 0x0000000800037812 */ /* 0x000fe400078ef803 */
[----:B------:R-:W-:Y:S02]  /*1310*/  SHF.R.U32.HI R0, RZ, 0x3, R0 ;  /* 0x00000003ff007819 */ /* 0x000fe40000011600 */
[----:B------:R-:W-:Y:S02]  /*1320*/  LOP3.LUT R144, R2, 0xffffff00, RZ, 0xc0, !PT ;  /* 0xffffff0002907812 */ /* 0x000fe400078ec0ff */
[----:B------:R-:W-:Y:S02]  /*1330*/  @!P3 LEA R2, P0, R5, R9, 0x5 ;  /* 0x000000090502b211 */ /* 0x000fe400078028ff */
[----:B------:R-:W-:Y:S01]  /*1340*/  LOP3.LUT R145, R3, R0, RZ, 0x3c, !PT ;  /* 0x0000000003917212 */ /* 0x000fe200078e3cff */
[----:B------:R-:W-:Y:S01]  /*1350*/  IMAD R3, R25, 0x200, R144 ;  /* 0x0000020019037824 */ /* 0x000fe200078e0290 */
[----:B------:R-:W-:Y:S01]  /*1360*/  @!P3 LEA.HI.X R7, R5, R8, R7, 0x5, P0 ;  /* 0x000000080507b211 */ /* 0x000fe200000f2c07 */
[----:B------:R-:W-:Y:S01]  /*1370*/  IMAD.U32 R0, R10, 0x20, R11 ;  /* 0x000000200a007824 */ /* 0x000fe200078e000b */
[----:B------:R-:W-:Y:S01]  /*1380*/  @!P3 LEA R6, P0, R2, c[0x0][0x170], 0x1 ;  /* 0x00005c000206ba11 */ /* 0x000fe200078008ff */
[----:B------:R-:W-:Y:S01]  /*1390*/  IMAD R3, R146, 0x20, R3 ;  /* 0x0000002092037824 */ /* 0x000fe200078e0203 */
[----:B------:R-:W-:Y:S01]  /*13a0*/  @!P4 LEA.HI.X R5, R9, c[0x0][0x174], R8, 0x1, P1 ;  /* 0x00005d000905ca11 */ /* 0x000fe200008f0c08 */
[----:B------:R-:W-:Y:S01]  /*13b0*/  IMAD.SHL.U32 R217, R0, 0x2, RZ ;  /* 0x0000000200d97824 */ /* 0x000fe200078e00ff */
[----:B------:R-:W-:Y:S01]  /*13c0*/  @!P3 LEA.HI.X R7, R2, c[0x0][0x174], R7, 0x1, P0 ;  /* 0x00005d000207ba11 */ /* 0x000fe200000f0c07 */
[----:B------:R-:W-:Y:S01]  /*13d0*/  IMAD.IADD R2, R145, 0x1, R3 ;  /* 0x0000000191027824 */ /* 0x000fe200078e0203 */
[----:B------:R-:W-:Y:S01]  /*13e0*/  LOP3.LUT P0, RZ, R29, 0x2, RZ, 0xc0, !PT ;  /* 0x000000021dff7812 */ /* 0x000fe2000780c0ff */
[----:B------:R-:W-:Y:S01]  /*13f0*/  IMAD.MOV.U32 R0, RZ, RZ, 0x20 ;  /* 0x00000020ff007424 */ /* 0x000fe200078e00ff */
[----:B------:R-:W-:Y:S01]  /*1400*/  LOP3.LUT P1, RZ, R13, 0x2, RZ, 0xc0, !PT ;  /* 0x000000020dff7812 */ /* 0x000fe2000782c0ff */
[----:B------:R-:W-:Y:S01]  /*1410*/  IMAD.SHL.U32 R220, R2, 0x2, RZ ;  /* 0x0000000202dc7824 */ /* 0x000fe200078e00ff */
[----:B------:R-:W-:Y:S01]  /*1420*/  @P4 STS [R222+0x9000], RZ ;  /* 0x009000ffde004388 */ /* 0x000fe20000000800 */
[----:B------:R-:W-:Y:S01]  /*1430*/  IMAD.MOV.U32 R2, RZ, RZ, 0x10 ;  /* 0x00000010ff027424 */ /* 0x000fe200078e00ff */
[----:B------:R-:W-:-:S02]  /*1440*/  SEL R0, R0, 0xffffffe0, !P0 ;  /* 0xffffffe000007807 */ /* 0x000fc40004000000 */
[----:B------:R-:W-:Y:S01]  /*1450*/  @P4 STS [R222+0x9004], RZ ;  /* 0x009004ffde004388 */ /* 0x000fe20000000800 */
[----:B------:R-:W-:Y:S02]  /*1460*/  LOP3.LUT R3, R147, 0xffffffe0, RZ, 0xc0, !PT ;  /* 0xffffffe093037812 */ /* 0x000fe400078ec0ff */
[----:B------:R-:W-:Y:S01]  /*1470*/  SEL R2, R2, 0xfffffff0, !P1 ;  /* 0xfffffff002027807 */ /* 0x000fe20004800000 */
[----:B------:R-:W-:Y:S01]  /*1480*/  @P4 STS.64 [R222+0x9008], RZ ;  /* 0x009008ffde004388 */ /* 0x000fe20000000a00 */
[----:B------:R-:W-:Y:S02]  /*1490*/  IMAD.IADD R219, R217, 0x1, R0 ;  /* 0x00000001d9db7824 */ /* 0x000fe400078e0200 */
[C---:B------:R-:W-:Y:S01]  /*14a0*/  IMAD.SHL.U32 R0, R31.reuse, 0x2, RZ ;  /* 0x000000021f007824 */ /* 0x040fe200078e00ff */
[----:B------:R-:W-:Y:S01]  /*14b0*/  @P4 STS.128 [R222+0xa000], RZ ;  /* 0x00a000ffde004388 */ /* 0x000fe20000000c00 */
[----:B------:R-:W-:Y:S02]  /*14c0*/  IMAD R221, R2, 0x2, R220 ;  /* 0x0000000202dd7824 */ /* 0x000fe400078e02dc */
[----:B------:R-:W-:Y:S01]  /*14d0*/  IMAD.IADD R3, R31, 0x1, -R3 ;  /* 0x000000011f037824 */ /* 0x000fe200078e0a03 */
[----:B------:R-:W-:Y:S01]  /*14e0*/  @P4 STS.128 [R222+0xb000], RZ ;  /* 0x00b000ffde004388 */ /* 0x000fe20000000c00 */
[----:B------:R-:W-:-:S03]  /*14f0*/  LOP3.LUT R0, R0, 0x6, RZ, 0xc0, !PT ;  /* 0x0000000600007812 */ /* 0x000fc600078ec0ff */
[----:B------:R-:W-:Y:S01]  /*1500*/  @!PT LDS RZ, [RZ] ;  /* 0x00000000fffff984 */ /* 0x000fe20000000800 */
[----:B------:R-:W-:Y:S01]  /*1510*/  @!PT LDS RZ, [RZ] ;  /* 0x00000000fffff984 */ /* 0x000fe20000000800 */
[----:B------:R-:W-:Y:S01]  /*1520*/  @!PT LDS RZ, [RZ] ;  /* 0x00000000fffff984 */ /* 0x000fe20000000800 */
[----:B------:R2:W-:Y:S02]  /*1530*/  @!P4 LDGSTS.E.BYPASS.LTC128B.128 [R222+0x9000], [R4.64] ;  /* 0x0900000004decfae */ /* 0x0005e4000b901d46 */
[----:B------:R-:W-:Y:S02]  /*1540*/  IMAD R0, R30, 0x40, R0 ;  /* 0x000000401e007824 */ /* 0x000fe400078e0200 */
[----:B------:R2:W-:Y:S03]  /*1550*/  @!P4 LDGSTS.E.BYPASS.LTC128B.128 [R222+0xa000], [R4.64+0x40] ;  /* 0x0a00004004decfae */ /* 0x0005e6000b901d46 */
[C---:B------:R-:W-:Y:S01]  /*1560*/  ISETP.GE.AND P2, PT, R0.reuse, R28, PT ;  /* 0x0000001c0000720c */ /* 0x040fe20003f46270 */
[----:B------:R2:W-:Y:S04]  /*1570*/  @!P4 LDGSTS.E.BYPASS.LTC128B.128 [R222+0xb000], [R4.64+0x80] ;  /* 0x0b00008004decfae */ /* 0x0005e8000b901d46 */
[----:B------:R-:W-:Y:S04]  /*1580*/  @P3 STS.128 [R222+0x9800], RZ ;  /* 0x009800ffde003388 */ /* 0x000fe80000000c00 */
[----:B------:R-:W-:Y:S04]  /*1590*/  @P3 STS.128 [R222+0xa800], RZ ;  /* 0x00a800ffde003388 */ /* 0x000fe80000000c00 */
[----:B------:R-:W-:Y:S04]  /*15a0*/  @P3 STS.128 [R222+0xb800], RZ ;  /* 0x00b800ffde003388 */ /* 0x000fe80000000c00 */
[----:B------:R-:W-:Y:S01]  /*15b0*/  @!PT LDS RZ, [RZ] ;  /* 0x00000000fffff984 */ /* 0x000fe20000000800 */
[----:B------:R-:W-:Y:S01]  /*15c0*/  @!PT LDS RZ, [RZ] ;  /* 0x00000000fffff984 */ /* 0x000fe20000000800 */
[----:B------:R-:W-:Y:S01]  /*15d0*/  @!PT LDS RZ, [RZ] ;  /* 0x00000000fffff984 */ /* 0x000fe20000000800 */
[----:B------:R2:W-:Y:S04]  /*15e0*/  @!P3 LDGSTS.E.BYPASS.LTC128B.128 [R222+0x9800], [R6.64] ;  /* 0x0980000006debfae */ /* 0x0005e8000b901d46 */
[----:B------:R2:W-:Y:S04]  /*15f0*/  @!P3 LDGSTS.E.BYPASS.LTC128B.128 [R222+0xa800], [R6.64+0x40] ;  /* 0x0a80004006debfae */ /* 0x0005e8000b901d46 */
[----:B------:R2:W-:Y:S04]  /*1600*/  @!P3 LDGSTS.E.BYPASS.LTC128B.128 [R222+0xb800], [R6.64+0x80] ;  /* 0x0b80008006debfae */ /* 0x0005e8000b901d46 */
[----:B------:R-:W-:Y:S04]  /*1610*/  LDSM.16.M88.4 R8, [R217+0x6000] ;  /* 0x00600000d908783b */ /* 0x000fe80000000200 */
[----:B------:R-:W-:Y:S04]  /*1620*/  LDSM.16.M88.4 R20, [R217+0x6400] ;  /* 0x00640000d914783b */ /* 0x000fe80000000200 */
[----:B------:R-:W-:Y:S04]  /*1630*/  LDSM.16.M88.4 R24, [R217+0x6800] ;  /* 0x00680000d918783b */ /* 0x000fe80000000200 */
[----:B------:R-:W-:Y:S04]  /*1640*/  LDSM.16.M88.4 R40, [R217+0x6c00] ;  /* 0x006c0000d928783b */ /* 0x000fe80000000200 */
[----:B-1----:R-:W1:Y:S04]  /*1650*/  LDSM.16.M88.4 R16, [R220] ;  /* 0x00000000dc10783b */ /* 0x002e680000000200 */
[----:B------:R-:W-:Y:S04]  /*1660*/  LDSM.16.M88.4 R44, [R219+0x6000] ;  /* 0x00600000db2c783b */ /* 0x000fe80000000200 */
[----:B--2---:R-:W2:Y:S04]  /*1670*/  LDSM.16.M88.4 R4, [R220+0x1000] ;  /* 0x00100000dc04783b */ /* 0x004ea80000000200 */
[----:B------:R-:W3:Y:S04]  /*1680*/  LDSM.16.M88.4 R12, [R221+0x1000] ;  /* 0x00100000dd0c783b */ /* 0x000ee80000000200 */
[----:B------:R-:W4:Y:S04]  /*1690*/  LDSM.16.M88.4 R36, [R219+0x6800] ;  /* 0x00680000db24783b */ /* 0x000f280000000200 */
[----:B------:R-:W5:Y:S04]  /*16a0*/  LDSM.16.M88.4 R48, [R219+0x6400] ;  /* 0x00640000db30783b */ /* 0x000f680000000200 */
[----:B------:R-:W3:Y:S04]  /*16b0*/  LDSM.16.M88.4 R32, [R219+0x6c00] ;  /* 0x006c0000db20783b */ /* 0x000ee80000000200 */
[----:B------:R-:W-:Y:S04]  /*16c0*/  LDSM.16.M88.4 R52, [R217+0x7400] ;  /* 0x00740000d934783b */ /* 0x000fe80000000200 */
[----:B------:R-:W-:Y:S04]  /*16d0*/  LDSM.16.M88.4 R84, [R217+0x7800] ;  /* 0x00780000d954783b */ /* 0x000fe80000000200 */
[----:B------:R-:W-:Y:S01]  /*16e0*/  LDSM.16.M88.4 R92, [R217+0x7c00] ;  /* 0x007c0000d95c783b */ /* 0x000fe20000000200 */
[-C--:B-1----:R-:W-:Y:S03]  /*16f0*/  HMMA.16816.F32.BF16 R124, R16, R8.reuse, RZ ;  /* 0x00000008107c723c */ /* 0x082fe600000418ff */
[----:B------:R1:W-:Y:S04]  /*1700*/  STL [R1], R3 ;  /* 0x0000000301007387 */ /* 0x0003e80000100800 */
[----:B------:R-:W0:Y:S01]  /*1710*/  LDGDEPBAR ;  /* 0x00000000000079af */ /* 0x000e220000000000 */
[C---:B--2---:R-:W-:Y:S08]  /*1720*/  HMMA.16816.F32.BF16 R60, R4.reuse, R8, RZ ;  /* 0x00000008043c723c */ /* 0x044ff000000418ff */
[C---:B------:R-:W-:Y:S08]  /*1730*/  HMMA.16816.F32.BF16 R76, R4.reuse, R10, RZ ;  /* 0x0000000a044c723c */ /* 0x040ff000000418ff */
[----:B------:R-:W-:Y:S01]  /*1740*/  HMMA.16816.F32.BF16 R56, R4, R20, RZ ;  /* 0x000000140438723c */ /* 0x000fe200000418ff */
[----:B-1----:R-:W-:-:S04]  /*1750*/  IADD3 R3, R0, 0x10, RZ ;  /* 0x0000001000037810 */ /* 0x002fc80007ffe0ff */
[----:B------:R-:W-:-:S03]  /*1760*/  ISETP.GE.AND P5, PT, R3, R28, PT ;  /* 0x0000001c0300720c */ /* 0x000fc60003fa6270 */
[----:B------:R-:W-:Y:S01]  /*1770*/  HMMA.16816.F32.BF16 R64, R4, R24, RZ ;  /* 0x000000180440723c */ /* 0x000fe200000418ff */
[----:B------:R-:W-:-:S04]  /*1780*/  IADD3 R3, R0, 0x18, RZ ;  /* 0x0000001800037810 */ /* 0x000fc80007ffe0ff */
[----:B------:R-:W-:Y:S02]  /*1790*/  ISETP.GE.AND P3, PT, R3, R28, PT ;  /* 0x0000001c0300720c */ /* 0x000fe40003f66270 */
[----:B------:R-:W-:Y:S01]  /*17a0*/  IADD3 R3, R0, 0x19, RZ ;  /* 0x0000001900037810 */ /* 0x000fe20007ffe0ff */
[C---:B------:R-:W-:Y:S08]  /*17b0*/  HMMA.16816.F32.BF16 R68, R4.reuse, R40, RZ ;  /* 0x000000280444723c */ /* 0x040ff000000418ff */
[C---:B------:R-:W-:Y:S08]  /*17c0*/  HMMA.16816.F32.BF16 R72, R4.reuse, R22, RZ ;  /* 0x000000160448723c */ /* 0x040ff000000418ff */
[C---:B------:R-:W-:Y:S08]  /*17d0*/  HMMA.16816.F32.BF16 R96, R4.reuse, R26, RZ ;  /* 0x0000001a0460723c */ /* 0x040ff000000418ff */
[----:B------:R-:W-:Y:S01]  /*17e0*/  HMMA.16816.F32.BF16 R88, R4, R42, RZ ;  /* 0x0000002a0458723c */ /* 0x000fe200000418ff */
[----:B------:R-:W1:Y:S07]  /*17f0*/  LDSM.16.M88.4 R4, [R221] ;  /* 0x00000000dd04783b */ /* 0x000e6e0000000200 */
[C---:B------:R-:W-:Y:S01]  /*1800*/  HMMA.16816.F32.BF16 R128, R16.reuse, R10, RZ ;  /* 0x0000000a1080723c */ /* 0x040fe200000418ff */
[----:B------:R-:W-:Y:S07]  /*1810*/  LDSM.16.M88.4 R8, [R220+0x3000] ;  /* 0x00300000dc08783b */ /* 0x000fee0000000200 */
[C---:B------:R-:W-:Y:S08]  /*1820*/  HMMA.16816.F32.BF16 R112, R16.reuse, R20, RZ ;  /* 0x000000141070723c */ /* 0x040ff000000418ff */
[C---:B------:R-:W-:Y:S01]  /*1830*/  HMMA.16816.F32.BF16 R120, R16.reuse, R22, RZ ;  /* 0x000000161078723c */ /* 0x040fe200000418ff */
[----:B------:R-:W2:Y:S07]  /*1840*/  LDSM.16.M88.4 R20, [R217+0x7000] ;  /* 0x00700000d914783b */ /* 0x000eae0000000200 */
[C---:B------:R-:W-:Y:S08]  /*1850*/  HMMA.16816.F32.BF16 R108, R16.reuse, R24, RZ ;  /* 0x00000018106c723c */ /* 0x040ff000000418ff */
[C---:B------:R-:W-:Y:S08]  /*1860*/  HMMA.16816.F32.BF16 R116, R16.reuse, R26, RZ ;  /* 0x0000001a1074723c */ /* 0x040ff000000418ff */
[C---:B------:R-:W-:Y:S08]  /*1870*/  HMMA.16816.F32.BF16 R100, R16.reuse, R40, RZ ;  /* 0x000000281064723c */ /* 0x040ff000000418ff */
[----:B------:R-:W-:Y:S01]  /*1880*/  HMMA.16816.F32.BF16 R104, R16, R42, RZ ;  /* 0x0000002a1068723c */ /* 0x000fe200000418ff */
[----:B------:R-:W1:Y:S07]  /*1890*/  LDSM.16.M88.4 R16, [R220+0x2000] ;  /* 0x00200000dc10783b */ /* 0x000e6e0000000200 */
[C---:B---3--:R-:W-:Y:S08]  /*18a0*/  HMMA.16816.F32.BF16 R80, R12.reuse, R44, R60 ;  /* 0x0000002c0c50723c */ /* 0x048ff0000004183c */
[C---:B----4-:R-:W-:Y:S08]  /*18b0*/  HMMA.16816.F32.BF16 R60, R12.reuse, R36, R64 ;  /* 0x000000240c3c723c */ /* 0x050ff00000041840 */
[C---:B-----5:R-:W-:Y:S08]  /*18c0*/  HMMA.16816.F32.BF16 R24, R12.reuse, R48, R56 ;  /* 0x000000300c18723c */ /* 0x060ff00000041838 */
[C---:B------:R-:W-:Y:S08]  /*18d0*/  HMMA.16816.F32.BF16 R64, R12.reuse, R32, R68 ;  /* 0x000000200c40723c */ /* 0x040ff00000041844 */
[C---:B------:R-:W-:Y:S08]  /*18e0*/  HMMA.16816.F32.BF16 R76, R12.reuse, R46, R76 ;  /* 0x0000002e0c4c723c */ /* 0x040ff0000004184c */
[C---:B------:R-:W-:Y:S08]  /*18f0*/  HMMA.16816.F32.BF16 R72, R12.reuse, R50, R72 ;  /* 0x000000320c48723c */ /* 0x040ff00000041848 */
[C---:B------:R-:W-:Y:S08]  /*1900*/  HMMA.16816.F32.BF16 R68, R12.reuse, R38, R96 ;  /* 0x000000260c44723c */ /* 0x040ff00000041860 */
[----:B------:R-:W-:Y:S08]  /*1910*/  HMMA.16816.F32.BF16 R56, R12, R34, R88 ;  /* 0x000000220c38723c */ /* 0x000ff00000041858 */
[C---:B-1----:R-:W-:Y:S08]  /*1920*/  HMMA.16816.F32.BF16 R40, R4.reuse, R44, R124 ;  /* 0x0000002c0428723c */ /* 0x042ff0000004187c */
[C---:B------:R-:W-:Y:S08]  /*1930*/  HMMA.16816.F32.BF16 R12, R4.reuse, R46, R128 ;  /* 0x0000002e040c723c */ /* 0x040ff00000041880 */
[C---:B------:R-:W-:Y:S08]  /*1940*/  HMMA.16816.F32.BF16 R88, R4.reuse, R48, R112 ;  /* 0x000000300458723c */ /* 0x040ff00000041870 */
[C---:B------:R-:W-:Y:S08]  /*1950*/  HMMA.16816.F32.BF16 R132, R4.reuse, R36, R108 ;  /* 0x000000240484723c */ /* 0x040ff0000004186c */
[C---:B------:R-:W-:Y:S08]  /*1960*/  HMMA.16816.F32.BF16 R136, R4.reuse, R32, R100 ;  /* 0x000000200488723c */ /* 0x040ff00000041864 */
[C---:B------:R-:W-:Y:S08]  /*1970*/  HMMA.16816.F32.BF16 R48, R4.reuse, R50, R120 ;  /* 0x000000320430723c */ /* 0x040ff00000041878 */
[C---:B------:R-:W-:Y:S01]  /*1980*/  HMMA.16816.F32.BF16 R116, R4.reuse, R38, R116 ;  /* 0x000000260474723c */ /* 0x040fe20000041874 */
[----:B------:R-:W-:Y:S07]  /*1990*/  LDSM.16.M88.4 R36, [R219+0x7000] ;  /* 0x00700000db24783b */ /* 0x000fee0000000200 */
[----:B------:R-:W-:Y:S01]  /*19a0*/  HMMA.16816.F32.BF16 R112, R4, R34, R104 ;  /* 0x000000220470723c */ /* 0x000fe20000041868 */
[----:B------:R-:W1:Y:S04]  /*19b0*/  LDSM.16.M88.4 R4, [R221+0x3000] ;  /* 0x00300000dd04783b */ /* 0x000e680000000200 */
[----:B------:R-:W-:Y:S03]  /*19c0*/  LDSM.16.M88.4 R32, [R219+0x7400] ;  /* 0x00740000db20783b */ /* 0x000fe60000000200 */
[C---:B--2---:R-:W-:Y:S08]  /*19d0*/  HMMA.16816.F32.BF16 R44, R8.reuse, R20, R80 ;  /* 0x00000014082c723c */ /* 0x044ff00000041850 */
[C---:B------:R-:W-:Y:S01]  /*19e0*/  HMMA.16816.F32.BF16 R124, R8.reuse, R52, R24 ;  /* 0x00000034087c723c */ /* 0x040fe20000041818 */
[----:B------:R-:W2:Y:S07]  /*19f0*/  LDSM.16.M88.4 R24, [R219+0x7800] ;  /* 0x00780000db18783b */ /* 0x000eae0000000200 */
[----:B------:R-:W-:Y:S08]  /*1a00*/  HMMA.16816.F32.BF16 R108, R8, R22, R76 ;  /* 0x00000016086c723c */ /* 0x000ff0000004184c */
[C---:B------:R-:W-:Y:S01]  /*1a10*/  HMMA.16816.F32.BF16 R96, R16.reuse, R20, R40 ;  /* 0x000000141060723c */ /* 0x040fe20000041828 */
[----:B------:R-:W-:Y:S07]  /*1a20*/  LDSM.16.M88.4 R40, [R217+0x8c00] ;  /* 0x008c0000d928783b */ /* 0x000fee0000000200 */
[----:B------:R-:W-:Y:S01]  /*1a30*/  HMMA.16816.F32.BF16 R80, R16, R22, R12 ;  /* 0x000000161050723c */ /* 0x000fe2000004180c */
[----:B------:R-:W3:Y:S04]  /*1a40*/  LDSM.16.M88.4 R20, [R219+0x7c00] ;  /* 0x007c0000db14783b */ /* 0x000ee80000000200 */
[----:B------:R-:W-:Y:S03]  /*1a50*/  LDSM.16.M88.4 R12, [R220+0x5000] ;  /* 0x00500000dc0c783b */ /* 0x000fe60000000200 */
[C---:B------:R-:W-:Y:S08]  /*1a60*/  HMMA.16816.F32.BF16 R128, R8.reuse, R84, R60 ;  /* 0x000000540880723c */ /* 0x040ff0000004183c */
[C---:B------:R-:W-:Y:S08]  /*1a70*/  HMMA.16816.F32.BF16 R140, R8.reuse, R92, R64 ;  /* 0x0000005c088c723c */ /* 0x040ff00000041840 */
[C---:B------:R-:W-:Y:S08]  /*1a80*/  HMMA.16816.F32.BF16 R120, R8.reuse, R54, R72 ;  /* 0x000000360878723c */ /* 0x040ff00000041848 */
[C---:B------:R-:W-:Y:S08]  /*1a90*/  HMMA.16816.F32.BF16 R104, R8.reuse, R86, R68 ;  /* 0x000000560868723c */ /* 0x040ff00000041844 */
[----:B------:R-:W-:Y:S01]  /*1aa0*/  HMMA.16816.F32.BF16 R100, R8, R94, R56 ;  /* 0x0000005e0864723c */ /* 0x000fe20000041838 */
[----:B------:R-:W4:Y:S07]  /*1ab0*/  LDSM.16.M88.4 R8, [R221+0x2000] ;  /* 0x00200000dd08783b */ /* 0x000f2e0000000200 */
[C---:B------:R-:W-:Y:S01]  /*1ac0*/  HMMA.16816.F32.BF16 R72, R16.reuse, R54, R48 ;  /* 0x000000361048723c */ /* 0x040fe20000041830 */
[----:B------:R-:W-:Y:S07]  /*1ad0*/  LDSM.16.M88.4 R48, [R217+0x8400] ;  /* 0x00840000d930783b */ /* 0x000fee0000000200 */
[C---:B------:R-:W-:Y:S08]  /*1ae0*/  HMMA.16816.F32.BF16 R68, R16.reuse, R84, R132 ;  /* 0x000000541044723c */ /* 0x040ff00000041884 */
[C---:B------:R-:W-:Y:S01]  /*1af0*/  HMMA.16816.F32.BF16 R76, R16.reuse, R52, R88 ;  /* 0x00000034104c723c */ /* 0x040fe20000041858 */
[----:B------:R-:W5:Y:S07]  /*1b00*/  LDSM.16.M88.4 R52, [R217+0x8000] ;  /* 0x00800000d934783b */ /* 0x000f6e0000000200 */
[C---:B------:R-:W-:Y:S08]  /*1b10*/  HMMA.16816.F32.BF16 R64, R16.reuse, R86, R116 ;  /* 0x000000561040723c */ /* 0x040ff00000041874 */
[C---:B------:R-:W-:Y:S08]  /*1b20*/  HMMA.16816.F32.BF16 R60, R16.reuse, R92, R136 ;  /* 0x0000005c103c723c */ /* 0x040ff00000041888 */
[----:B------:R-:W-:Y:S01]  /*1b30*/  HMMA.16816.F32.BF16 R56, R16, R94, R112 ;  /* 0x0000005e1038723c */ /* 0x000fe20000041870 */
[----:B------:R-:W5:Y:S07]  /*1b40*/  LDSM.16.M88.4 R16, [R220+0x4000] ;  /* 0x00400000dc10783b */ /* 0x000f6e0000000200 */
[C---:B-1----:R-:W-:Y:S01]  /*1b50*/  HMMA.16816.F32.BF16 R84, R4.reuse, R36, R44 ;  /* 0x000000240454723c */ /* 0x042fe2000004182c */
[----:B------:R-:W1:Y:S07]  /*1b60*/  LDSM.16.M88.4 R44, [R217+0x8800] ;  /* 0x00880000d92c783b */ /* 0x000e6e0000000200 */
[C---:B--2---:R-:W-:Y:S08]  /*1b70*/  HMMA.16816.F32.BF16 R116, R4.reuse, R26, R104 ;  /* 0x0000001a0474723c */ /* 0x044ff00000041868 */
[----:B---3--:R-:W-:Y:S08]  /*1b80*/  HMMA.16816.F32.BF16 R104, R4, R22, R100 ;  /* 0x000000160468723c */ /* 0x008ff00000041864 */
[C---:B----4-:R-:W-:Y:S08]  /*1b90*/  HMMA.16816.F32.BF16 R100, R8.reuse, R36, R96 ;  /* 0x000000240864723c */ /* 0x050ff00000041860 */
[-C--:B------:R-:W-:Y:S08]  /*1ba0*/  HMMA.16816.F32.BF16 R96, R8, R38.reuse, R80 ;  /* 0x000000260860723c */ /* 0x080ff00000041850 */
[----:B------:R-:W-:Y:S08]  /*1bb0*/  HMMA.16816.F32.BF16 R108, R4, R38, R108 ;  /* 0x00000026046c723c */ /* 0x000ff0000004186c */
[C---:B------:R-:W-:Y:S08]  /*1bc0*/  HMMA.16816.F32.BF16 R88, R8.reuse, R34, R72 ;  /* 0x000000220858723c */ /* 0x040ff00000041848 */
[----:B------:R-:W-:Y:S08]  /*1bd0*/  HMMA.16816.F32.BF16 R80, R8, R24, R68 ;  /* 0x000000180850723c */ /* 0x000ff00000041844 */
[C---:B------:R-:W-:Y:S08]  /*1be0*/  HMMA.16816.F32.BF16 R124, R4.reuse, R32, R124 ;  /* 0x00000020047c723c */ /* 0x040ff0000004187c */
[C---:B------:R-:W-:Y:S08]  /*1bf0*/  HMMA.16816.F32.BF16 R120, R4.reuse, R34, R120 ;  /* 0x000000220478723c */ /* 0x040ff00000041878 */
[C---:B------:R-:W-:Y:S08]  /*1c00*/  HMMA.16816.F32.BF16 R128, R4.reuse, R24, R128 ;  /* 0x000000180480723c */ /* 0x040ff00000041880 */
[----:B------:R-:W-:Y:S01]  /*1c10*/  HMMA.16816.F32.BF16 R112, R4, R20, R140 ;  /* 0x000000140470723c */ /* 0x000fe2000004188c */
[----:B------:R-:W-:Y:S07]  /*1c20*/  LDSM.16.M88.4 R4, [R221+0x5000] ;  /* 0x00500000dd04783b */ /* 0x000fee0000000200 */
[C---:B------:R-:W-:Y:S08]  /*1c30*/  HMMA.16816.F32.BF16 R92, R8.reuse, R32, R76 ;  /* 0x00000020085c723c */ /* 0x040ff0000004184c */
[C---:B------:R-:W-:Y:S01]  /*1c40*/  HMMA.16816.F32.BF16 R72, R8.reuse, R26, R64 ;  /* 0x0000001a0848723c */ /* 0x040fe20000041840 */
[----:B------:R-:W-:Y:S07]  /*1c50*/  LDSM.16.M88.4 R24, [R219+0x8400] ;  /* 0x00840000db18783b */ /* 0x000fee0000000200 */
[C---:B------:R-:W-:Y:S08]  /*1c60*/  HMMA.16816.F32.BF16 R68, R8.reuse, R20, R60 ;  /* 0x000000140844723c */ /* 0x040ff0000004183c */
[----:B------:R-:W-:Y:S01]  /*1c70*/  HMMA.16816.F32.BF16 R36, R8, R22, R56 ;  /* 0x000000160824723c */ /* 0x000fe20000041838 */
[----:B------:R-:W2:Y:S04]  /*1c80*/  LDSM.16.M88.4 R20, [R219+0x8000] ;  /* 0x00800000db14783b */ /* 0x000ea80000000200 */
[----:B------:R-:W3:Y:S03]  /*1c90*/  LDSM.16.M88.4 R8, [R221+0x4000] ;  /* 0x00400000dd08783b */ /* 0x000ee60000000200 */
[-C--:B-----5:R-:W-:Y:S08]  /*1ca0*/  HMMA.16816.F32.BF16 R60, R12, R52.reuse, R84 ;  /* 0x000000340c3c723c */ /* 0x0a0ff00000041854 */
[----:B------:R-:W-:Y:S08]  /*1cb0*/  HMMA.16816.F32.BF16 R32, R16, R52, R100 ;  /* 0x000000341020723c */ /* 0x000ff00000041864 */
[C---:B------:R-:W-:Y:S08]  /*1cc0*/  HMMA.16816.F32.BF16 R64, R12.reuse, R54, R108 ;  /* 0x000000360c40723c */ /* 0x040ff0000004186c */
[C---:B------:R-:W-:Y:S08]  /*1cd0*/  HMMA.16816.F32.BF16 R76, R12.reuse, R48, R124 ;  /* 0x000000300c4c723c */ /* 0x040ff0000004187c */
[C---:B------:R-:W-:Y:S08]  /*1ce0*/  HMMA.16816.F32.BF16 R84, R12.reuse, R50, R120 ;  /* 0x000000320c54723c */ /* 0x040ff00000041878 */
[C---:B-1----:R-:W-:Y:S08]  /*1cf0*/  HMMA.16816.F32.BF16 R128, R12.reuse, R44, R128 ;  /* 0x0000002c0c80723c */ /* 0x042ff00000041880 */
[C---:B------:R-:W-:Y:S08]  /*1d00*/  HMMA.16816.F32.BF16 R116, R12.reuse, R46, R116 ;  /* 0x0000002e0c74723c */ /* 0x040ff00000041874 */
[C---:B------:R-:W-:Y:S08]  /*1d10*/  HMMA.16816.F32.BF16 R112, R12.reuse, R40, R112 ;  /* 0x000000280c70723c */ /* 0x040ff00000041870 */
[----:B------:R-:W-:Y:S01]  /*1d20*/  HMMA.16816.F32.BF16 R104, R12, R42, R104 ;  /* 0x0000002a0c68723c */ /* 0x000fe20000041868 */
[----:B------:R-:W1:Y:S07]  /*1d30*/  LDSM.16.M88.4 R12, [R219+0x8800] ;  /* 0x00880000db0c783b */ /* 0x000e6e0000000200 */
[C---:B------:R-:W-:Y:S08]  /*1d40*/  HMMA.16816.F32.BF16 R52, R16.reuse, R54, R96 ;  /* 0x000000361034723c */ /* 0x040ff00000041860 */
[C---:B------:R-:W-:Y:S08]  /*1d50*/  HMMA.16816.F32.BF16 R56, R16.reuse, R48, R92 ;  /* 0x000000301038723c */ /* 0x040ff0000004185c */
[C---:B------:R-:W-:Y:S08]  /*1d60*/  HMMA.16816.F32.BF16 R48, R16.reuse, R50, R88 ;  /* 0x000000321030723c */ /* 0x040ff00000041858 */
[C---:B------:R-:W-:Y:S08]  /*1d70*/  HMMA.16816.F32.BF16 R92, R16.reuse, R46, R72 ;  /* 0x0000002e105c723c */ /* 0x040ff00000041848 */
[C---:B------:R-:W-:Y:S08]  /*1d80*/  HMMA.16816.F32.BF16 R80, R16.reuse, R44, R80 ;  /* 0x0000002c1050723c */ /* 0x040ff00000041850 */
[C---:B------:R-:W-:Y:S08]  /*1d90*/  HMMA.16816.F32.BF16 R88, R16.reuse, R40, R68 ;  /* 0x000000281058723c */ /* 0x040ff00000041844 */
[----:B------:R-:W-:Y:S01]  /*1da0*/  HMMA.16816.F32.BF16 R72, R16, R42, R36 ;  /* 0x0000002a1048723c */ /* 0x000fe20000041824 */
[----:B------:R-:W4:Y:S01]  /*1db0*/  LDSM.16.M88.4 R16, [R219+0x8c00] ;  /* 0x008c0000db10783b */ /* 0x000f220000000200 */
[----:B------:R-:W-:-:S06]  /*1dc0*/  DEPBAR.LE SB0, 0x0 ;  /* 0x000080000000791a */ /* 0x000fcc0000000000 */
[-C--:B--2---:R-:W-:Y:S08]  /*1dd0*/  HMMA.16816.F32.BF16 R60, R4, R20.reuse, R60 ;  /* 0x00000014043c723c */ /* 0x084ff0000004183c */
[----:B---3--:R-:W-:Y:S08]  /*1de0*/  HMMA.16816.F32.BF16 R32, R8, R20, R32 ;  /* 0x000000140820723c */ /* 0x008ff00000041820 */
[-C--:B------:R-:W-:Y:S08]  /*1df0*/  HMMA.16816.F32.BF16 R64, R4, R22.reuse, R64 ;  /* 0x000000160440723c */ /* 0x080ff00000041840 */
[----:B------:R-:W-:Y:S01]  /*1e00*/  HMMA.16816.F32.BF16 R20, R8, R22, R52 ;  /* 0x000000160814723c */ /* 0x000fe20000041834 */
[----:B------:R-:W-:-:S02]  /*1e10*/  FSEL R62, R62, -INF , !P2 ;  /* 0xff8000003e3e7808 */ /* 0x000fc40005000000 */
[----:B------:R-:W-:-:S05]  /*1e20*/  FSEL R31, R60, -INF , !P2 ;  /* 0xff8000003c1f7808 */ /* 0x000fca0005000000 */
[-C--:B------:R-:W-:Y:S01]  /*1e30*/  HMMA.16816.F32.BF16 R56, R8, R24.reuse, R56 ;  /* 0x000000180838723c */ /* 0x080fe20000041838 */
[----:B------:R-:W-:Y:S02]  /*1e40*/  FSEL R71, R34, -INF , !P2 ;  /* 0xff80000022477808 */ /* 0x000fe40005000000 */
[----:B------:R-:W-:Y:S01]  /*1e50*/  FSEL R69, R32, -INF , !P2 ;  /* 0xff80000020457808 */ /* 0x000fe20005000000 */
[----:B------:R-:W-:Y:S01]  /*1e60*/  BAR.SYNC.DEFER_BLOCKING 0x0 ;  /* 0x0000000000007b1d */ /* 0x000fe20000010000 */
[----:B------:R-:W-:Y:S02]  /*1e70*/  ISETP.GE.AND P2, PT, R3, R28, PT ;  /* 0x0000001c0300720c */ /* 0x000fe40003f46270 */
[C---:B------:R-:W-:Y:S01]  /*1e80*/  IADD3 R3, R0.reuse, 0x20, RZ ;  /* 0x0000002000037810 */ /* 0x040fe20007ffe0ff */
[----:B------:R-:W-:Y:S07]  /*1e90*/  HMMA.16816.F32.BF16 R40, R4, R24, R76 ;  /* 0x000000180428723c */ /* 0x000fee000004184c */
[C---:B------:R-:W-:Y:S01]  /*1ea0*/  IADD3 R24, R0.reuse, 0x1, RZ ;  /* 0x0000000100187810 */ /* 0x040fe20007ffe0ff */
[----:B------:R-:W-:Y:S01]  /*1eb0*/  HMMA.16816.F32.BF16 R44, R8, R26, R48 ;  /* 0x0000001a082c723c */ /* 0x000fe20000041830 */
[----:B------:R-:W-:-:S02]  /*1ec0*/  IADD3 R25, R0, 0x8, RZ ;  /* 0x0000000800197810 */ /* 0x000fc40007ffe0ff */
[-C--:B------:R-:W-:Y:S02]  /*1ed0*/  ISETP.GE.AND P1, PT, R24, R28.reuse, PT ;  /* 0x0000001c1800720c */ /* 0x080fe40003f26270 */
[----:B------:R-:W-:Y:S02]  /*1ee0*/  IADD3 R24, R0, 0x9, RZ ;  /* 0x0000000900187810 */ /* 0x000fe40007ffe0ff */
[----:B------:R-:W-:Y:S01]  /*1ef0*/  ISETP.GE.AND P0, PT, R25, R28, PT ;  /* 0x0000001c1900720c */ /* 0x000fe20003f06270 */
[----:B-1----:R-:W-:Y:S01]  /*1f00*/  HMMA.16816.F32.BF16 R48, R8, R12, R80 ;  /* 0x0000000c0830723c */ /* 0x002fe20000041850 */
[----:B------:R-:W-:Y:S02]  /*1f10*/  FSEL R63, R63, -INF , !P1 ;  /* 0xff8000003f3f7808 */ /* 0x000fe40004800000 */
[----:B------:R-:W-:Y:S02]  /*1f20*/  FSEL R29, R61, -INF , !P1 ;  /* 0xff8000003d1d7808 */ /* 0x000fe40004800000 */
[----:B------:R-:W-:-:S02]  /*1f30*/  FSEL R70, R35, -INF , !P1 ;  /* 0xff80000023467808 */ /* 0x000fc40004800000 */
[----:B------:R-:W-:Y:S01]  /*1f40*/  FSEL R68, R33, -INF , !P1 ;  /* 0xff80000021447808 */ /* 0x000fe20004800000 */
[C---:B------:R-:W-:Y:S01]  /*1f50*/  HMMA.16816.F32.BF16 R36, R4.reuse, R12, R128 ;  /* 0x0000000c0424723c */ /* 0x040fe20000041880 */
[-C--:B------:R-:W-:Y:S02]  /*1f60*/  ISETP.GE.AND P1, PT, R3, R28.reuse, PT ;  /* 0x0000001c0300720c */ /* 0x080fe40003f26270 */
[----:B------:R-:W-:Y:S02]  /*1f70*/  IADD3 R3, R0, 0x21, RZ ;  /* 0x0000002100037810 */ /* 0x000fe40007ffe0ff */
[----:B------:R-:W-:Y:S02]  /*1f80*/  ISETP.GE.AND P6, PT, R24, R28, PT ;  /* 0x0000001c1800720c */ /* 0x000fe40003fc6270 */
[----:B------:R-:W-:Y:S01]  /*1f90*/  FSEL R61, R66, -INF , !P0 ;  /* 0xff800000423d7808 */ /* 0x000fe20004000000 */
[----:B------:R-:W-:Y:S01]  /*1fa0*/  HMMA.16816.F32.BF16 R52, R4, R26, R84 ;  /* 0x0000001a0434723c */ /* 0x000fe20000041854 */
[----:B------:R-:W-:-:S02]  /*1fb0*/  IADD3 R25, R0, 0x11, RZ ;  /* 0x0000001100197810 */ /* 0x000fc40007ffe0ff */
[----:B------:R-:W-:Y:S02]  /*1fc0*/  FSEL R60, R64, -INF , !P0 ;  /* 0xff800000403c7808 */ /* 0x000fe40004000000 */
[----:B------:R-:W-:Y:S02]  /*1fd0*/  FSEL R76, R22, -INF , !P0 ;  /* 0xff800000164c7808 */ /* 0x000fe40004000000 */
[----:B------:R-:W-:Y:S01]  /*1fe0*/  FSEL R66, R20, -INF , !P0 ;  /* 0xff80000014427808 */ /* 0x000fe20004000000 */
[----:B------:R-:W-:Y:S01]  /*1ff0*/  HMMA.16816.F32.BF16 R32, R4, R14, R116 ;  /* 0x0000000e0420723c */ /* 0x000fe20000041874 */
[----:B------:R-:W-:Y:S02]  /*2000*/  ISETP.GE.AND P0, PT, R3, R28, PT ;  /* 0x0000001c0300720c */ /* 0x000fe40003f06270 */
[----:B------:R-:W-:Y:S02]  /*2010*/  IADD3 R3, R0, 0x28, RZ ;  /* 0x0000002800037810 */ /* 0x000fe40007ffe0ff */
[----:B------:R-:W-:-:S02]  /*2020*/  FSEL R30, R65, -INF , !P6 ;  /* 0xff800000411e7808 */ /* 0x000fc40007000000 */
[-C--:B------:R-:W-:Y:S01]  /*2030*/  ISETP.GE.AND P4, PT, R25, R28.reuse, PT ;  /* 0x0000001c1900720c */ /* 0x080fe20003f86270 */
[----:B------:R-:W-:Y:S01]  /*2040*/  HMMA.16816.F32.BF16 R12, R8, R14, R92 ;  /* 0x0000000e080c723c */ /* 0x000fe2000004185c */
[----:B------:R-:W-:Y:S02]  /*2050*/  FSEL R65, R23, -INF , !P6 ;  /* 0xff80000017417808 */ /* 0x000fe40007000000 */
[----:B------:R-:W-:Y:S02]  /*2060*/  FSEL R64, R21, -INF , !P6 ;  /* 0xff80000015407808 */ /* 0x000fe40007000000 */
[----:B------:R-:W-:Y:S02]  /*2070*/  FSEL R67, R67, -INF , !P6 ;  /* 0xff80000043437808 */ /* 0x000fe40007000000 */
[----:B------:R-:W-:Y:S01]  /*2080*/  ISETP.GE.AND P6, PT, R3, R28, PT ;  /* 0x0000001c0300720c */ /* 0x000fe20003fc6270 */
[----:B----4-:R-:W-:Y:S01]  /*2090*/  HMMA.16816.F32.BF16 R24, R4, R16, R112 ;  /* 0x000000100418723c */ /* 0x010fe20000041870 */
[----:B------:R-:W-:-:S02]  /*20a0*/  IADD3 R3, R0, 0x29, RZ ;  /* 0x0000002900037810 */ /* 0x000fc40007ffe0ff */
[----:B------:R-:W-:Y:S02]  /*20b0*/  FSEL R148, R58, -INF , !P5 ;  /* 0xff8000003a947808 */ /* 0x000fe40006800000 */
[----:B------:R-:W-:Y:S02]  /*20c0*/  FSEL R120, R42, -INF , !P5 ;  /* 0xff8000002a787808 */ /* 0x000fe40006800000 */
[----:B------:R-:W-:Y:S01]  /*20d0*/  FSEL R58, R40, -INF , !P5 ;  /* 0xff800000283a7808 */ /* 0x000fe20006800000 */
[----:B------:R-:W-:Y:S01]  /*20e0*/  HMMA.16816.F32.BF16 R20, R4, R18, R104 ;  /* 0x000000120414723c */ /* 0x000fe20000041868 */
[----:B------:R-:W-:Y:S02]  /*20f0*/  FSEL R133, R56, -INF , !P5 ;  /* 0xff80000038857808 */ /* 0x000fe40006800000 */
[----:B------:R-:W-:Y:S02]  /*2100*/  ISETP.GE.AND P5, PT, R3, R28, PT ;  /* 0x0000001c0300720c */ /* 0x000fe40003fa6270 */
[----:B------:R-:W-:-:S02]  /*2110*/  IADD3 R3, R0, 0x30, RZ ;  /* 0x0000003000037810 */ /* 0x000fc40007ffe0ff */
[----:B------:R-:W-:Y:S01]  /*2120*/  FSEL R43, R43, -INF , !P4 ;  /* 0xff8000002b2b7808 */ /* 0x000fe20006000000 */
[C---:B------:R-:W-:Y:S01]  /*2130*/  HMMA.16816.F32.BF16 R4, R8.reuse, R16, R88 ;  /* 0x000000100804723c */ /* 0x040fe20000041858 */
[----:B------:R-:W-:Y:S02]  /*2140*/  FSEL R42, R41, -INF , !P4 ;  /* 0xff800000292a7808 */ /* 0x000fe40006000000 */
[----:B------:R-:W-:Y:S02]  /*2150*/  FSEL R139, R59, -INF , !P4 ;  /* 0xff8000003b8b7808 */ /* 0x000fe40006000000 */
[----:B------:R-:W-:Y:S02]  /*2160*/  FSEL R132, R57, -INF , !P4 ;  /* 0xff80000039847808 */ /* 0x000fe40006000000 */
[----:B------:R-:W-:Y:S01]  /*2170*/  FSEL R185, R51, -INF , !P0 ;  /* 0xff80000033b97808 */ /* 0x000fe20004000000 */
[----:B------:R-:W-:Y:S01]  /*2180*/  HMMA.16816.F32.BF16 R8, R8, R18, R72 ;  /* 0x000000120808723c */ /* 0x000fe20000041848 */
[----:B------:R-:W-:-:S02]  /*2190*/  FSEL R177, R49, -INF , !P0 ;  /* 0xff80000031b17808 */ /* 0x000fc40004000000 */
[----:B------:R-:W-:Y:S02]  /*21a0*/  FSEL R173, R39, -INF , !P0 ;  /* 0xff80000027ad7808 */ /* 0x000fe40004000000 */
[----:B------:R-:W-:Y:S02]  /*21b0*/  FSEL R166, R37, -INF , !P0 ;  /* 0xff80000025a67808 */ /* 0x000fe40004000000 */
[----:B------:R-:W-:Y:S02]  /*21c0*/  ISETP.GE.AND P4, PT, R3, R28, PT ;  /* 0x0000001c0300720c */ /* 0x000fe40003f86270 */
[----:B------:R-:W-:Y:S02]  /*21d0*/  ISETP.GE.AND P0, PT, R28, 0x41, PT ;  /* 0x000000411c00780c */ /* 0x000fe40003f06270 */
[----:B------:R-:W-:Y:S02]  /*21e0*/  IADD3 R3, R0, 0x31, RZ ;  /* 0x0000003100037810 */ /* 0x000fe40007ffe0ff */
[----:B------:R-:W-:-:S02]  /*21f0*/  FSEL R121, R54, -INF , !P3 ;  /* 0xff80000036797808 */ /* 0x000fc40005800000 */
[----:B------:R-:W-:Y:S02]  /*2200*/  FSEL R41, R52, -INF , !P3 ;  /* 0xff80000034297808 */ /* 0x000fe40005800000 */
[----:B------:R-:W-:Y:S02]  /*2210*/  FSEL R138, R46, -INF , !P3 ;  /* 0xff8000002e8a7808 */ /* 0x000fe40005800000 */
[----:B------:R-:W-:Y:S02]  /*2220*/  FSEL R123, R44, -INF , !P3 ;  /* 0xff8000002c7b7808 */ /* 0x000fe40005800000 */
[----:B------:R-:W-:Y:S02]  /*2230*/  ISETP.GE.AND P3, PT, R3, R28, PT ;  /* 0x0000001c0300720c */ /* 0x000fe40003f66270 */
[C---:B------:R-:W-:Y:S02]  /*2240*/  IADD3 R3, R0.reuse, 0x38, RZ ;  /* 0x0000003800037810 */ /* 0x040fe40007ffe0ff */
[----:B------:R-:W-:-:S02]  /*2250*/  IADD3 R0, R0, 0x39, RZ ;  /* 0x0000003900007810 */ /* 0x000fc40007ffe0ff */
[----:B------:R-:W-:Y:S02]  /*2260*/  FSEL R44, R55, -INF , !P2 ;  /* 0xff800000372c7808 */ /* 0x000fe40005000000 */
[----:B------:R-:W-:Y:S02]  /*2270*/  FSEL R40, R53, -INF , !P2 ;  /* 0xff80000035287808 */ /* 0x000fe40005000000 */
[----:B------:R-:W-:Y:S02]  /*2280*/  FSEL R137, R47, -INF , !P2 ;  /* 0xff8000002f897808 */ /* 0x000fe40005000000 */
[----:B------:R-:W-:Y:S02]  /*2290*/  FSEL R122, R45, -INF , !P2 ;  /* 0xff8000002d7a7808 */ /* 0x000fe40005000000 */
[----:B------:R-:W-:Y:S01]  /*22a0*/  ISETP.GE.AND P2, PT, R3, R28, PT ;  /* 0x0000001c0300720c */ /* 0x000fe20003f46270 */
[----:B------:R-:W-:Y:S01]  /*22b0*/  IMAD R3, R146, 0x20, R144 ;  /* 0x0000002092037824 */ /* 0x000fe200078e0290 */
[----:B------:R-:W-:-:S02]  /*22c0*/  FSEL R184, R50, -INF , !P1 ;  /* 0xff80000032b87808 */ /* 0x000fc40004800000 */
[----:B------:R-:W-:Y:S02]  /*22d0*/  FSEL R175, R38, -INF , !P1 ;  /* 0xff80000026af7808 */ /* 0x000fe40004800000 */
[----:B------:R-:W-:Y:S02]  /*22e0*/  FSEL R167, R36, -INF , !P1 ;  /* 0xff80000024a77808 */ /* 0x000fe40004800000 */
[----:B------:R-:W-:Y:S02]  /*22f0*/  FSEL R176, R48, -INF , !P1 ;  /* 0xff80000030b07808 */ /* 0x000fe40004800000 */
[----:B------:R-:W-:Y:S01]  /*2300*/  ISETP.GE.AND P1, PT, R0, R28, PT ;  /* 0x0000001c0000720c */ /* 0x000fe20003f26270 */
[----:B------:R-:W-:Y:S01]  /*2310*/  IMAD.IADD R0, R145, 0x1, R3 ;  /* 0x0000000191007824 */ /* 0x000fe200078e0203 */
[----:B------:R-:W-:Y:S02]  /*2320*/  FSEL R178, R14, -INF , !P6 ;  /* 0xff8000000eb27808 */ /* 0x000fe40007000000 */
[----:B------:R-:W-:-:S02]  /*2330*/  FSEL R179, R15, -INF , !P5 ;  /* 0xff8000000fb37808 */ /* 0x000fc40006800000 */
[----:B------:R-:W-:Y:S02]  /*2340*/  FSEL R172, R34, -INF , !P6 ;  /* 0xff80000022ac7808 */ /* 0x000fe40007000000 */
[----:B------:R-:W-:Y:S02]  /*2350*/  FSEL R164, R32, -INF , !P6 ;  /* 0xff80000020a47808 */ /* 0x000fe40007000000 */
[----:B------:R-:W-:Y:S02]  /*2360*/  FSEL R174, R35, -INF , !P5 ;  /* 0xff80000023ae7808 */ /* 0x000fe40006800000 */
[----:B------:R-:W-:Y:S02]  /*2370*/  FSEL R165, R33, -INF , !P5 ;  /* 0xff80000021a57808 */ /* 0x000fe40006800000 */
        /* <DEDUP_REMOVED lines=17> */
[----:B------:R-:W-:Y:S01]  /*2490*/  FSEL R197, R9, -INF , !P1 ;  /* 0xff80000009c57808 */ /* 0x000fe20004800000 */
[----:B------:R-:W-:Y:S05]  /*24a0*/  @!P0 BRA `(.L_x_5) ;  /* 0x0000014000008947 */ /* 0x000fea0003800000 */
[----:B------:R-:W-:-:S04]  /*24b0*/  LEA.HI.SX32 R8, R223, 0xfffffffe, 0x1a ;  /* 0xfffffffedf087811 */ /* 0x000fc800078fd2ff */
[----:B------:R-:W-:Y:S01]  /*24c0*/  SHF.R.S32.HI R4, RZ, 0x1f, R8 ;  /* 0x0000001fff047819 */ /* 0x000fe20000011408 */
[----:B------:R-:W-:Y:S02]  /*24d0*/  IMAD R3, R152, R8, RZ ;  /* 0x0000000898037224 */ /* 0x000fe400078e02ff */
[----:B------:R-:W-:-:S04]  /*24e0*/  IMAD.WIDE.U32 R8, R8, R150, R236 ;  /* 0x0000009608087225 */ /* 0x000fc800078e00ec */
[----:B------:R-:W-:Y:S01]  /*24f0*/  IMAD R3, R4, R150, R3 ;  /* 0x0000009604037224 */ /* 0x000fe200078e0203 */
[----:B------:R-:W-:-:S03]  /*2500*/  LEA R4, P2, R8, c[0x0][0x168], 0x1 ;  /* 0x00005a0008047a11 */ /* 0x000fc600078408ff */
[----:B------:R-:W-:Y:S01]  /*2510*/  IMAD.IADD R3, R9, 0x1, R3 ;  /* 0x0000000109037824 */ /* 0x000fe200078e0203 */
[----:B------:R-:W-:-:S04]  /*2520*/  LEA R6, P1, R151, R4, 0x1 ;  /* 0x0000000497067211 */ /* 0x000fc800078208ff */
[----:B------:R-:W-:-:S04]  /*2530*/  LEA.HI.X R5, R8, c[0x0][0x16c], R3, 0x1, P2 ;  /* 0x00005b0008057a11 */ /* 0x000fc800010f0c03 */
[----:B------:R-:W-:Y:S01]  /*2540*/  LEA.HI.X R7, R151, R5, R149, 0x1, P1 ;  /* 0x0000000597077211 */ /* 0x000fe200008f0c95 */
[----:B------:R-:W-:Y:S01]  /*2550*/  @!PT LDS RZ, [RZ] ;  /* 0x00000000fffff984 */ /* 0x000fe20000000800 */
[----:B------:R-:W-:Y:S01]  /*2560*/  @!PT LDS RZ, [RZ] ;  /* 0x00000000fffff984 */ /* 0x000fe20000000800 */
[----:B------:R-:W-:Y:S01]  /*2570*/  @!PT LDS RZ, [RZ] ;  /* 0x00000000fffff984 */ /* 0x000fe20000000800 */
[----:B------:R1:W-:Y:S04]  /*2580*/  LDGSTS.E.BYPASS.LTC128B.128 [R222+0x6000], [R4.64] ;  /* 0x0600000004de7fae */ /* 0x0003e8000b901d46 */
[----:B------:R1:W-:Y:S04]  /*2590*/  LDGSTS.E.BYPASS.LTC128B.128 [R222+0x7000], [R4.64+0x40] ;  /* 0x0700004004de7fae */ /* 0x0003e8000b901d46 */
[----:B------:R1:W-:Y:S04]  /*25a0*/  LDGSTS.E.BYPASS.LTC128B.128 [R222+0x8000], [R4.64+0x80] ;  /* 0x0800008004de7fae */ /* 0x0003e8000b901d46 */
[----:B------:R1:W-:Y:S04]  /*25b0*/  LDGSTS.E.BYPASS.LTC128B.128 [R222+0x6800], [R6.64] ;  /* 0x0680000006de7fae */ /* 0x0003e8000b901d46 */
[----:B------:R1:W-:Y:S04]  /*25c0*/  LDGSTS.E.BYPASS.LTC128B.128 [R222+0x7800], [R6.64+0x40] ;  /* 0x0780004006de7fae */ /* 0x0003e8000b901d46 */
[----:B------:R1:W-:Y:S04]  /*25d0*/  LDGSTS.E.BYPASS.LTC128B.128 [R222+0x8800], [R6.64+0x80] ;  /* 0x0880008006de7fae */ /* 0x0003e8000b901d46 */
[----:B------:R-:W0:Y:S02]  /*25e0*/  LDGDEPBAR ;  /* 0x00000000000079af */ /* 0x000e240000000000 */
.L_x_5:
[----:B------:R-:W-:Y:S02]  /*25f0*/  FMNMX.FTZ R3, R31, R29, !PT ;  /* 0x0000001d1f037209 */ /* 0x000fe40007810000 */
[----:B-1----:R-:W-:-:S02]  /*2600*/  FMNMX.FTZ R5, R69, R68, !PT ;  /* 0x0000004445057209 */ /* 0x002fc40007810000 */
[----:B------:R-:W-:Y:S02]  /*2610*/  FMNMX.FTZ R3, R60, R3, !PT ;  /* 0x000000033c037209 */ /* 0x000fe40007810000 */
[----:B------:R-:W-:Y:S02]  /*2620*/  FMNMX.FTZ R5, R66, R5, !PT ;  /* 0x0000000542057209 */ /* 0x000fe40007810000 */
[----:B------:R-:W-:Y:S02]  /*2630*/  FMNMX.FTZ R3, R30, R3, !PT ;  /* 0x000000031e037209 */ /* 0x000fe40007810000 */
[----:B------:R-:W-:Y:S02]  /*2640*/  SHF.L.U32 R216, R0, 0x1, RZ ;  /* 0x0000000100d87819 */ /* 0x000fe400000006ff */
[----:B------:R-:W-:Y:S02]  /*2650*/  FMNMX.FTZ R3, R58, R3, !PT ;  /* 0x000000033a037209 */ /* 0x000fe40007810000 */
[----:B------:R-:W-:Y:S01]  /*2660*/  LEA R218, R2, R216, 0x1 ;  /* 0x000000d802da7211 */ /* 0x000fe200078e08ff */
[----:B------:R-:W-:Y:S01]  /*2670*/  LDSM.16.MT88.4 R24, [R216+0x9000] ;  /* 0x00900000d818783b */ /* 0x000fe20000004200 */
[----:B------:R-:W-:-:S03]  /*2680*/  FMNMX.FTZ R3, R42, R3, !PT ;  /* 0x000000032a037209 */ /* 0x000fc60007810000 */
[----:B------:R-:W-:Y:S01]  /*2690*/  LDSM.16.MT88.4 R16, [R218+0x9000] ;  /* 0x00900000da10783b */ /* 0x000fe20000004200 */
[----:B------:R-:W-:Y:S02]  /*26a0*/  FMNMX.FTZ R4, R41, R3, !PT ;  /* 0x0000000329047209 */ /* 0x000fe40007810000 */
[----:B------:R-:W-:Y:S01]  /*26b0*/  FMNMX.FTZ R3, R62, R63, !PT ;  /* 0x0000003f3e037209 */ /* 0x000fe20007810000 */
[----:B------:R-:W-:Y:S01]  /*26c0*/  LDSM.16.MT88.4 R20, [R216+0xa000] ;  /* 0x00a00000d814783b */ /* 0x000fe20000004200 */
[----:B------:R-:W-:Y:S02]  /*26d0*/  FMNMX.FTZ R4, R40, R4, !PT ;  /* 0x0000000428047209 */ /* 0x000fe40007810000 */
[----:B------:R-:W-:Y:S01]  /*26e0*/  FMNMX.FTZ R3, R61, R3, !PT ;  /* 0x000000033d037209 */ /* 0x000fe20007810000 */
[----:B------:R-:W-:Y:S01]  /*26f0*/  LDSM.16.MT88.4 R32, [R216+0xb000] ;  /* 0x00b00000d820783b */ /* 0x000fe20000004200 */
[----:B------:R-:W-:Y:S02]  /*2700*/  FMNMX.FTZ R4, R167, R4, !PT ;  /* 0x00000004a7047209 */ /* 0x000fe40007810000 */
[----:B------:R-:W-:Y:S01]  /*2710*/  FMNMX.FTZ R3, R67, R3, !PT ;  /* 0x0000000343037209 */ /* 0x000fe20007810000 */
[----:B------:R-:W-:Y:S01]  /*2720*/  LDSM.16.MT88.4 R36, [R218+0xb000] ;  /* 0x00b00000da24783b */ /* 0x000fe20000004200 */
[----:B------:R-:W-:-:S02]  /*2730*/  FMNMX.FTZ R4, R166, R4, !PT ;  /* 0x00000004a6047209 */ /* 0x000fc40007810000 */
[----:B------:R-:W-:Y:S02]  /*2740*/  FMNMX.FTZ R3, R120, R3, !PT ;  /* 0x0000000378037209 */ /* 0x000fe40007810000 */
[----:B------:R-:W-:Y:S02]  /*2750*/  FMNMX.FTZ R4, R164, R4, !PT ;  /* 0x00000004a4047209 */ /* 0x000fe40007810000 */
[----:B------:R-:W-:Y:S02]  /*2760*/  FMNMX.FTZ R3, R43, R3, !PT ;  /* 0x000000032b037209 */ /* 0x000fe40007810000 */
[----:B------:R-:W-:Y:S02]  /*2770*/  FMNMX.FTZ R4, R165, R4, !PT ;  /* 0x00000004a5047209 */ /* 0x000fe40007810000 */
[----:B------:R-:W-:Y:S02]  /*2780*/  FMNMX.FTZ R3, R121, R3, !PT ;  /* 0x0000000379037209 */ /* 0x000fe40007810000 */
        /* <DEDUP_REMOVED lines=8> */
[----:B------:R-:W-:Y:S01]  /*2810*/  FMNMX.FTZ R3, R172, R3, !PT ;  /* 0x00000003ac037209 */ /* 0x000fe20007810000 */
[----:B------:R-:W1:Y:S01]  /*2820*/  SHFL.BFLY PT, R6, R134, 0x2, 0x1f ;  /* 0x0c401f0086067f89 */ /* 0x000e6200000e0000 */
        /* <DEDUP_REMOVED lines=13> */
[----:B-1----:R-:W-:Y:S01]  /*2900*/  FMNMX.FTZ R134, R134, R6, !PT ;  /* 0x0000000686867209 */ /* 0x002fe20007810000 */
[----:B------:R-:W1:Y:S01]  /*2910*/  SHFL.BFLY PT, R5, R7, 0x2, 0x1f ;  /* 0x0c401f0007057f89 */ /* 0x000e6200000e0000 */
[----:B------:R-:W-:Y:S02]  /*2920*/  FMNMX.FTZ R3, R65, R3, !PT ;  /* 0x0000000341037209 */ /* 0x000fe40007810000 */
[----:B------:R-:W-:Y:S01]  /*2930*/  FMNMX.FTZ R4, R14, R4, !PT ;  /* 0x000000040e047209 */ /* 0x000fe20007810000 */
[----:B------:R-:W2:Y:S01]  /*2940*/  SHFL.BFLY PT, R8, R134, 0x1, 0x1f ;  /* 0x0c201f0086087f89 */ /* 0x000ea200000e0000 */
        /* <DEDUP_REMOVED lines=10> */
[----:B-1----:R-:W-:Y:S02]  /*29f0*/  FMNMX.FTZ R7, R7, R5, !PT ;  /* 0x0000000507077209 */ /* 0x002fe40007810000 */
[----:B------:R-:W-:Y:S01]  /*2a00*/  FMNMX.FTZ R3, R185, R3, !PT ;  /* 0x00000003b9037209 */ /* 0x000fe20007810000 */
[----:B------:R-:W1:Y:S01]  /*2a10*/  SHFL.BFLY PT, R5, R6, 0x2, 0x1f ;  /* 0x0c401f0006057f89 */ /* 0x000e6200000e0000 */
[----:B--2---:R-:W-:-:S02]  /*2a20*/  FMNMX.FTZ R134, R134, R8, !PT ;  /* 0x0000000886867209 */ /* 0x004fc40007810000 */
[----:B------:R-:W-:Y:S01]  /*2a30*/  FMNMX.FTZ R3, R178, R3, !PT ;  /* 0x00000003b2037209 */ /* 0x000fe20007810000 */
[----:B------:R-:W2:Y:S01]  /*2a40*/  SHFL.BFLY PT, R8, R7, 0x1, 0x1f ;  /* 0x0c201f0007087f89 */ /* 0x000ea200000e0000 */
[C---:B------:R-:W-:Y:S01]  /*2a50*/  FSETP.NEU.FTZ.AND P1, PT, R134.reuse, -INF , PT ;  /* 0xff8000008600780b */ /* 0x040fe20003f3d000 */
[----:B------:R-:W-:Y:S01]  /*2a60*/  FMUL.FTZ R13, R134, c[0x0][0x23c] ;  /* 0x00008f00860d7a20 */ /* 0x000fe20000410000 */
[----:B------:R-:W-:-:S04]  /*2a70*/  FMNMX.FTZ R3, R179, R3, !PT ;  /* 0x00000003b3037209 */ /* 0x000fc80007810000 */
[----:B------:R-:W-:Y:S02]  /*2a80*/  FMNMX.FTZ R3, R199, R3, !PT ;  /* 0x00000003c7037209 */ /* 0x000fe40007810000 */
[----:B------:R-:W-:Y:S02]  /*2a90*/  FSEL R13, R13, RZ, P1 ;  /* 0x000000ff0d0d7208 */ /* 0x000fe40000800000 */
[----:B------:R-:W-:-:S03]  /*2aa0*/  FMNMX.FTZ R4, R201, R3, !PT ;  /* 0x00000003c9047209 */ /* 0x000fc60007810000 */
[----:B------:R-:W-:Y:S01]  /*2ab0*/  FFMA.FTZ R3, R31, c[0x0][0x23c], -R13 ;  /* 0x00008f001f037a23 */ /* 0x000fe2000001080d */
[----:B------:R-:W-:-:S03]  /*2ac0*/  FMNMX.FTZ R4, R198, R4, !PT ;  /* 0x00000004c6047209 */ /* 0x000fc60007810000 */
[----:B------:R2:W-:Y:S01]  /*2ad0*/  MUFU.EX2 R183, R3 ;  /* 0x0000000300b77308 */ /* 0x0005e20000000800 */
[----:B------:R-:W-:Y:S02]  /*2ae0*/  FMNMX.FTZ R4, R200, R4, !PT ;  /* 0x00000004c8047209 */ /* 0x000fe40007810000 */
[----:B-1----:R-:W-:Y:S01]  /*2af0*/  FMNMX.FTZ R6, R6, R5, !PT ;  /* 0x0000000506067209 */ /* 0x002fe20007810000 */
[----:B------:R-:W-:-:S04]  /*2b00*/  FFMA.FTZ R5, R29, c[0x0][0x23c], -R13 ;  /* 0x00008f001d057a23 */ /* 0x000fc8000001080d */
[----:B------:R1:W-:Y:S01]  /*2b10*/  MUFU.EX2 R207, R5 ;  /* 0x0000000500cf7308 */ /* 0x0003e20000000800 */
[----:B--2---:R-:W-:Y:S02]  /*2b20*/  FMNMX.FTZ R3, R7, R8, !PT ;  /* 0x0000000807037209 */ /* 0x004fe40007810000 */
[----:B------:R-:W2:Y:S02]  /*2b30*/  SHFL.BFLY PT, R7, R4, 0x2, 0x1f ;  /* 0x0c401f0004077f89 */ /* 0x000ea400000e0000 */
[C---:B------:R-:W-:Y:S01]  /*2b40*/  FSETP.NEU.FTZ.AND P1, PT, R3.reuse, -INF , PT ;  /* 0xff8000000300780b */ /* 0x040fe20003f3d000 */
[----:B------:R-:W-:Y:S01]  /*2b50*/  FMUL.FTZ R12, R3, c[0x0][0x23c] ;  /* 0x00008f00030c7a20 */ /* 0x000fe20000410000 */
[----:B------:R-:W3:Y:S01]  /*2b60*/  SHFL.BFLY PT, R8, R6, 0x1, 0x1f ;  /* 0x0c201f0006087f89 */ /* 0x000ee200000e0000 */
[----:B-1----:R-:W-:-:S03]  /*2b70*/  FFMA.FTZ R5, R60, c[0x0][0x23c], -R13 ;  /* 0x00008f003c057a23 */ /* 0x002fc6000001080d */
[----:B------:R-:W-:Y:S01]  /*2b80*/  FSEL R12, R12, RZ, P1 ;  /* 0x000000ff0c0c7208 */ /* 0x000fe20000800000 */
[----:B------:R1:W-:Y:S04]  /*2b90*/  MUFU.EX2 R181, R5 ;  /* 0x0000000500b57308 */ /* 0x0003e80000000800 */
[--C-:B------:R-:W-:Y:S02]  /*2ba0*/  FFMA.FTZ R0, R63, c[0x0][0x23c], -R12.reuse ;  /* 0x00008f003f007a23 */ /* 0x100fe4000001080c */
[----:B------:R-:W-:Y:S02]  /*2bb0*/  FFMA.FTZ R2, R67, c[0x0][0x23c], -R12 ;  /* 0x00008f0043027a23 */ /* 0x000fe4000001080c */
[----:B------:R4:W-:Y:S01]  /*2bc0*/  MUFU.EX2 R203, R0 ;  /* 0x0000000000cb7308 */ /* 0x0009e20000000800 */
[----:B--2---:R-:W-:Y:S01]  /*2bd0*/  FMNMX.FTZ R4, R4, R7, !PT ;  /* 0x0000000704047209 */ /* 0x004fe20007810000 */
[----:B-1----:R-:W-:-:S06]  /*2be0*/  FFMA.FTZ R5, R30, c[0x0][0x23c], -R13 ;  /* 0x00008f001e057a23 */ /* 0x002fcc000001080d */
[----:B------:R-:W-:Y:S01]  /*2bf0*/  MUFU.EX2 R150, R2 ;  /* 0x0000000200967308 */ /* 0x000fe20000000800 */
[----:B---3--:R-:W-:Y:S01]  /*2c00*/  FMNMX.FTZ R136, R6, R8, !PT ;  /* 0x0000000806887209 */ /* 0x008fe20007810000 */
[----:B------:R-:W-:Y:S03]  /*2c10*/  LDSM.16.MT88.4 R28, [R218+0xa000] ;  /* 0x00a00000da1c783b */ /* 0x000fe60000004200 */
[----:B------:R-:W-:Y:S01]  /*2c20*/  FSETP.NEU.FTZ.AND P1, PT, R136, -INF , PT ;  /* 0xff8000008800780b */ /* 0x000fe20003f3d000 */
[--C-:B----4-:R-:W-:Y:S02]  /*2c30*/  FFMA.FTZ R0, R61, c[0x0][0x23c], -R12.reuse ;  /* 0x00008f003d007a23 */ /* 0x110fe4000001080c */
[----:B------:R1:W2:Y:S08]  /*2c40*/  MUFU.EX2 R149, R5 ;  /* 0x0000000500957308 */ /* 0x0002b00000000800 */
[----:B------:R3:W4:Y:S01]  /*2c50*/  MUFU.EX2 R226, R0 ;  /* 0x0000000000e27308 */ /* 0x0007220000000800 */
[----:B-1----:R-:W-:Y:S01]  /*2c60*/  FFMA.FTZ R5, R62, c[0x0][0x23c], -R12 ;  /* 0x00008f003e057a23 */ /* 0x002fe2000001080c */
[----:B--2---:R-:W-:-:S06]  /*2c70*/  F2FP.BF16.PACK_AB R6, R149, R181 ;  /* 0x000000b59506723e */ /* 0x004fcc00000010ff */
[----:B------:R1:W2:Y:S01]  /*2c80*/  MUFU.EX2 R204, R5 ;  /* 0x0000000500cc7308 */ /* 0x0002a20000000800 */
[----:B---3--:R-:W-:Y:S01]  /*2c90*/  FMUL.FTZ R0, R136, c[0x0][0x23c] ;  /* 0x00008f0088007a20 */ /* 0x008fe20000410000 */
[----:B----4-:R-:W-:-:S04]  /*2ca0*/  F2FP.BF16.PACK_AB R7, R150, R226 ;  /* 0x000000e29607723e */ /* 0x010fc800000010ff */
[----:B------:R-:W-:-:S05]  /*2cb0*/  FSEL R0, R0, RZ, P1 ;  /* 0x000000ff00007208 */ /* 0x000fca0000800000 */
[--C-:B------:R-:W-:Y:S01]  /*2cc0*/  FFMA.FTZ R2, R69, c[0x0][0x23c], -R0.reuse ;  /* 0x00008f0045027a23 */ /* 0x100fe20000010800 */
[----:B-1----:R-:W1:Y:S01]  /*2cd0*/  SHFL.BFLY PT, R5, R4, 0x1, 0x1f ;  /* 0x0c201f0004057f89 */ /* 0x002e6200000e0000 */
[--C-:B------:R-:W-:Y:S02]  /*2ce0*/  FFMA.FTZ R8, R66, c[0x0][0x23c], -R0.reuse ;  /* 0x00008f0042087a23 */ /* 0x100fe40000010800 */
[----:B------:R3:W-:Y:S08]  /*2cf0*/  MUFU.EX2 R227, R2 ;  /* 0x0000000200e37308 */ /* 0x0007f00000000800 */
[----:B------:R4:W-:Y:S01]  /*2d00*/  MUFU.EX2 R205, R8 ;  /* 0x0000000800cd7308 */ /* 0x0009e20000000800 */
[----:B---3--:R-:W-:-:S07]  /*2d10*/  FFMA.FTZ R2, R68, c[0x0][0x23c], -R0 ;  /* 0x00008f0044027a23 */ /* 0x008fce0000010800 */
[----:B------:R3:W-:Y:S01]  /*2d20*/  MUFU.EX2 R225, R2 ;  /* 0x0000000200e17308 */ /* 0x0007e20000000800 */
[----:B-1----:R-:W-:Y:S01]  /*2d30*/  FMNMX.FTZ R135, R4, R5, !PT ;  /* 0x0000000504877209 */ /* 0x002fe20007810000 */
[----:B----4-:R-:W-:Y:S01]  /*2d40*/  FFMA.FTZ R8, R64, c[0x0][0x23c], -R0 ;  /* 0x00008f0040087a23 */ /* 0x010fe20000010800 */
[----:B------:R-:W-:Y:S02]  /*2d50*/  F2FP.BF16.PACK_AB R4, R207, R183 ;  /* 0x000000b7cf04723e */ /* 0x000fe400000010ff */
[----:B------:R-:W-:-:S03]  /*2d60*/  FSETP.NEU.FTZ.AND P1, PT, R135, -INF , PT ;  /* 0xff8000008700780b */ /* 0x000fc60003f3d000 */
[----:B------:R-:W1:Y:S01]  /*2d70*/  MUFU.EX2 R182, R8 ;  /* 0x0000000800b67308 */ /* 0x000e620000000800 */
[----:B--2---:R-:W-:Y:S01]  /*2d80*/  F2FP.BF16.PACK_AB R5, R203, R204 ;  /* 0x000000cccb05723e */ /* 0x004fe200000010ff */
[----:B---3--:R-:W-:-:S06]  /*2d90*/  FMUL.FTZ R2, R135, c[0x0][0x23c] ;  /* 0x00008f0087027a20 */ /* 0x008fcc0000410000 */
[----:B------:R-:W-:Y:S01]  /*2da0*/  HMMA.16816.F32.BF16 R112, R4, R24, RZ ;  /* 0x000000180470723c */ /* 0x000fe200000418ff */
[----:B------:R-:W-:Y:S02]  /*2db0*/  FSEL R2, R2, RZ, P1 ;  /* 0x000000ff02027208 */ /* 0x000fe40000800000 */
[----:B-1----:R-:W-:-:S05]  /*2dc0*/  F2FP.BF16.PACK_AB R10, R182, R205 ;  /* 0x000000cdb60a723e */ /* 0x002fca00000010ff */
[----:B------:R-:W-:Y:S01]  /*2dd0*/  HMMA.16816.F32.BF16 R108, R4, R16, RZ ;  /* 0x00000010046c723c */ /* 0x000fe200000418ff */
[----:B------:R-:W-:-:S04]  /*2de0*/  FFMA.FTZ R8, R71, c[0x0][0x23c], -R2 ;  /* 0x00008f0047087a23 */ /* 0x000fc80000010802 */
[----:B------:R1:W-:Y:S03]  /*2df0*/  MUFU.EX2 R206, R8 ;  /* 0x0000000800ce7308 */ /* 0x0003e60000000800 */
[C---:B------:R-:W-:Y:S08]  /*2e00*/  HMMA.16816.F32.BF16 R104, R4.reuse, R20, RZ ;  /* 0x000000140468723c */ /* 0x040ff000000418ff */
[----:B------:R-:W-:Y:S01]  /*2e10*/  HMMA.16816.F32.BF16 R100, R4, R28, RZ ;  /* 0x0000001c0464723c */ /* 0x000fe200000418ff */
[----:B-1----:R-:W-:-:S07]  /*2e20*/  FFMA.FTZ R8, R70, c[0x0][0x23c], -R2 ;  /* 0x00008f0046087a23 */ /* 0x002fce0000010802 */
[C---:B------:R-:W-:Y:S01]  /*2e30*/  HMMA.16816.F32.BF16 R96, R4.reuse, R32, RZ ;  /* 0x000000200460723c */ /* 0x040fe200000418ff */
[----:B------:R1:W2:Y:S07]  /*2e40*/  MUFU.EX2 R252, R8 ;  /* 0x0000000800fc7308 */ /* 0x0002ae0000000800 */
[C---:B------:R-:W-:Y:S08]  /*2e50*/  HMMA.16816.F32.BF16 R92, R4.reuse, R36, RZ ;  /* 0x00000024045c723c */ /* 0x040ff000000418ff */
[----:B------:R-:W-:Y:S01]  /*2e60*/  HMMA.16816.F32.BF16 R88, R4, R26, RZ ;  /* 0x0000001a0458723c */ /* 0x000fe200000418ff */
[----:B-1----:R-:W-:Y:S01]  /*2e70*/  FFMA.FTZ R8, R76, c[0x0][0x23c], -R2 ;  /* 0x00008f004c087a23 */ /* 0x002fe20000010802 */
[----:B--2---:R-:W-:-:S03]  /*2e80*/  F2FP.BF16.PACK_AB R9, R252, R206 ;  /* 0x000000cefc09723e */ /* 0x004fc600000010ff */
        /* <DEDUP_REMOVED lines=8> */
[----:B-1----:R-:W-:-:S02]  /*2f10*/  F2FP.BF16.PACK_AB R8, R225, R227 ;  /* 0x000000e3e108723e */ /* 0x002fc400000010ff */
[----:B--2---:R-:W-:-:S04]  /*2f20*/  F2FP.BF16.PACK_AB R11, R208, R180 ;  /* 0x000000b4d00b723e */ /* 0x004fc800000010ff */
[----:B------:R-:W-:-:S03]  /*2f30*/  FFMA.FTZ R4, R58, c[0x0][0x23c], -R13 ;  /* 0x00008f003a047a23 */ /* 0x000fc6000001080d */
[C---:B------:R-:W-:Y:S01]  /*2f40*/  HMMA.16816.F32.BF16 R68, R8.reuse, R24, RZ ;  /* 0x000000180844723c */ /* 0x040fe200000418ff */
[----:B------:R1:W-:Y:S07]  /*2f50*/  MUFU.EX2 R151, R4 ;  /* 0x0000000400977308 */ /* 0x0003ee0000000800 */
[C---:B------:R-:W-:Y:S01]  /*2f60*/  HMMA.16816.F32.BF16 R128, R8.reuse, R26, RZ ;  /* 0x0000001a0880723c */ /* 0x040fe200000418ff */
[----:B------:R-:W2:Y:S07]  /*2f70*/  LDSM.16.MT88.4 R24, [R216+0x9400] ;  /* 0x00940000d818783b */ /* 0x000eae0000004200 */
[----:B------:R-:W-:Y:S01]  /*2f80*/  HMMA.16816.F32.BF16 R60, R8, R16, RZ ;  /* 0x00000010083c723c */ /* 0x000fe200000418ff */
[----:B-1----:R-:W-:-:S04]  /*2f90*/  FFMA.FTZ R4, R42, c[0x0][0x23c], -R13 ;  /* 0x00008f002a047a23 */ /* 0x002fc8000001080d */
[----:B------:R1:W-:Y:S03]  /*2fa0*/  MUFU.EX2 R152, R4 ;  /* 0x0000000400987308 */ /* 0x0003e60000000800 */
[C---:B------:R-:W-:Y:S01]  /*2fb0*/  HMMA.16816.F32.BF16 R124, R8.reuse, R18, RZ ;  /* 0x00000012087c723c */ /* 0x040fe200000418ff */
[----:B------:R-:W-:Y:S07]  /*2fc0*/  LDSM.16.MT88.4 R16, [R216+0xa400] ;  /* 0x00a40000d810783b */ /* 0x000fee0000004200 */
[----:B------:R-:W-:Y:S01]  /*2fd0*/  HMMA.16816.F32.BF16 R56, R8, R20, RZ ;  /* 0x000000140838723c */ /* 0x000fe200000418ff */
[----:B-1----:R-:W-:-:S07]  /*2fe0*/  FFMA.FTZ R4, R41, c[0x0][0x23c], -R13 ;  /* 0x00008f0029047a23 */ /* 0x002fce000001080d */
[C---:B------:R-:W-:Y:S01]  /*2ff0*/  HMMA.16816.F32.BF16 R116, R8.reuse, R22, RZ ;  /* 0x000000160874723c */ /* 0x040fe200000418ff */
[----:B------:R1:W-:Y:S01]  /*3000*/  MUFU.EX2 R156, R4 ;  /* 0x00000004009c7308 */ /* 0x0003e20000000800 */
[----:B------:R-:W-:Y:S06]  /*3010*/  LDSM.16.MT88.4 R20, [R218+0x9400] ;  /* 0x00940000da14783b */ /* 0x000fec0000004200 */
[C---:B------:R-:W-:Y:S08]  /*3020*/  HMMA.16816.F32.BF16 R52, R8.reuse, R28, RZ ;  /* 0x0000001c0834723c */ /* 0x040ff000000418ff */
[C---:B------:R-:W-:Y:S01]  /*3030*/  HMMA.16816.F32.BF16 R140, R8.reuse, R30, RZ ;  /* 0x0000001e088c723c */ /* 0x040fe200000418ff */
[----:B-1----:R-:W-:Y:S01]  /*3040*/  FFMA.FTZ R4, R40, c[0x0][0x23c], -R13 ;  /* 0x00008f0028047a23 */ /* 0x002fe2000001080d */
[----:B------:R-:W-:Y:S03]  /*3050*/  LDSM.16.MT88.4 R28, [R218+0xa400] ;  /* 0x00a40000da1c783b */ /* 0x000fe60000004200 */
[----:B------:R1:W-:Y:S03]  /*3060*/  MUFU.EX2 R202, R4 ;  /* 0x0000000400ca7308 */ /* 0x0003e60000000800 */
[C---:B------:R-:W-:Y:S08]  /*3070*/  HMMA.16816.F32.BF16 R48, R8.reuse, R32, RZ ;  /* 0x000000200830723c */ /* 0x040ff000000418ff */
[----:B------:R-:W-:Y:S01]  /*3080*/  HMMA.16816.F32.BF16 R144, R8, R34, RZ ;  /* 0x000000220890723c */ /* 0x000fe200000418ff */
[----:B------:R-:W3:Y:S01]  /*3090*/  LDSM.16.MT88.4 R32, [R216+0xb400] ;  /* 0x00b40000d820783b */ /* 0x000ee20000004200 */
[----:B-1----:R-:W-:-:S04]  /*30a0*/  FFMA.FTZ R4, R120, c[0x0][0x23c], -R12 ;  /* 0x00008f0078047a23 */ /* 0x002fc8000001080c */
[----:B------:R1:W-:Y:S02]  /*30b0*/  MUFU.EX2 R233, R4 ;  /* 0x0000000400e97308 */ /* 0x0003e40000000800 */
[--C-:B-1----:R-:W-:Y:S02]  /*30c0*/  FFMA.FTZ R4, R43, c[0x0][0x23c], -R12.reuse ;  /* 0x00008f002b047a23 */ /* 0x102fe4000001080c */
[----:B------:R-:W1:Y:S04]  /*30d0*/  LDSM.16.MT88.4 R40, [R218+0xb400] ;  /* 0x00b40000da28783b */ /* 0x000e680000004200 */
[----:B------:R4:W5:Y:S02]  /*30e0*/  MUFU.EX2 R251, R4 ;  /* 0x0000000400fb7308 */ /* 0x0009640000000800 */
[----:B----4-:R-:W-:Y:S01]  /*30f0*/  FFMA.FTZ R4, R121, c[0x0][0x23c], -R12 ;  /* 0x00008f0079047a23 */ /* 0x010fe2000001080c */
[----:B-----5:R-:W-:-:S05]  /*3100*/  F2FP.BF16.PACK_AB R5, R251, R233 ;  /* 0x000000e9fb05723e */ /* 0x020fca00000010ff */
[----:B------:R4:W-:Y:S02]  /*3110*/  MUFU.EX2 R250, R4 ;  /* 0x0000000400fa7308 */ /* 0x0009e40000000800 */
[----:B----4-:R-:W-:Y:S02]  /*3120*/  FFMA.FTZ R4, R44, c[0x0][0x23c], -R12 ;  /* 0x00008f002c047a23 */ /* 0x010fe4000001080c */
[----:B------:R-:W-:Y:S04]  /*3130*/  HMMA.16816.F32.BF16 R44, R8, R36, RZ ;  /* 0x00000024082c723c */ /* 0x000fe800000418ff */
[----:B------:R4:W5:Y:S02]  /*3140*/  MUFU.EX2 R234, R4 ;  /* 0x0000000400ea7308 */ /* 0x0009640000000800 */
[----:B----4-:R-:W-:Y:S01]  /*3150*/  FFMA.FTZ R4, R133, c[0x0][0x23c], -R0 ;  /* 0x00008f0085047a23 */ /* 0x010fe20000010800 */
[----:B-----5:R-:W-:Y:S01]  /*3160*/  F2FP.BF16.PACK_AB R7, R234, R250 ;  /* 0x000000faea07723e */ /* 0x020fe200000010ff */
[----:B------:R-:W-:-:S04]  /*3170*/  IMAD.MOV.U32 R133, RZ, RZ, R207 ;  /* 0x000000ffff857224 */ /* 0x000fc800078e00cf */
[----:B------:R4:W-:Y:S02]  /*3180*/  MUFU.EX2 R232, R4 ;  /* 0x0000000400e87308 */ /* 0x0009e40000000800 */
[----:B----4-:R-:W-:Y:S02]  /*3190*/  FFMA.FTZ R4, R132, c[0x0][0x23c], -R0 ;  /* 0x00008f0084047a23 */ /* 0x010fe40000010800 */
[----:B------:R-:W-:Y:S02]  /*31a0*/  IMAD.MOV.U32 R132, RZ, RZ, R152 ;  /* 0x000000ffff847224 */ /* 0x000fe400078e0098 */
[----:B------:R-:W-:Y:S02]  /*31b0*/  HMMA.16816.F32.BF16 R152, R8, R38, RZ ;  /* 0x000000260898723c */ /* 0x000fe400000418ff */
[----:B------:R4:W5:Y:S01]  /*31c0*/  MUFU.EX2 R231, R4 ;  /* 0x0000000400e77308 */ /* 0x0009620000000800 */
[----:B------:R-:W-:Y:S04]  /*31d0*/  LDSM.16.MT88.4 R36, [R218+0xb800] ;  /* 0x00b80000da24783b */ /* 0x000fe80000004200 */
[----:B------:R-:W-:Y:S01]  /*31e0*/  FFMA.FTZ R8, R123, c[0x0][0x23c], -R0 ;  /* 0x00008f007b087a23 */ /* 0x000fe20000010800 */
[----:B------:R-:W-:-:S02]  /*31f0*/  MOV R9, R156 ;  /* 0x0000009c00097202 */ /* 0x000fc40000000f00 */
[----:B------:R-:W-:Y:S01]  /*3200*/  MOV R11, R206 ;  /* 0x000000ce000b7202 */ /* 0x000fe20000000f00 */
[----:B------:R1:W-:Y:S01]  /*3210*/  MUFU.EX2 R230, R8 ;  /* 0x0000000800e67308 */ /* 0x0003e20000000800 */
[----:B------:R-:W-:Y:S02]  /*3220*/  F2FP.BF16.PACK_AB R6, R202, R9 ;  /* 0x00000009ca06723e */ /* 0x000fe400000010ff */
[----:B------:R-:W-:Y:S02]  /*3230*/  MOV R10, R183 ;  /* 0x000000b7000a7202 */ /* 0x000fe40000000f00 */
[----:B----4-:R-:W-:-:S07]  /*3240*/  F2FP.BF16.PACK_AB R4, R132, R151 ;  /* 0x000000978404723e */ /* 0x010fce00000010ff */
[----:B--2---:R-:W-:Y:S01]  /*3250*/  HMMA.16816.F32.BF16 R168, R4, R24, R112 ;  /* 0x0000001804a8723c */ /* 0x004fe20000041870 */
[----:B-1----:R-:W-:-:S04]  /*3260*/  FFMA.FTZ R8, R122, c[0x0][0x23c], -R0 ;  /* 0x00008f007a087a23 */ /* 0x002fc80000010800 */
[----:B------:R1:W-:Y:S03]  /*3270*/  MUFU.EX2 R229, R8 ;  /* 0x0000000800e57308 */ /* 0x0003e60000000800 */
[C---:B---3--:R-:W-:Y:S08]  /*3280*/  HMMA.16816.F32.BF16 R112, R4.reuse, R32, R96 ;  /* 0x000000200470723c */ /* 0x048ff00000041860 */
[----:B------:R-:W-:Y:S01]  /*3290*/  HMMA.16816.F32.BF16 R96, R4, R30, R76 ;  /* 0x0000001e0460723c */ /* 0x000fe2000004184c */
[----:B-1----:R-:W-:-:S06]  /*32a0*/  FFMA.FTZ R8, R148, c[0x0][0x23c], -R2 ;  /* 0x00008f0094087a23 */ /* 0x002fcc0000010802 */
[----:B------:R-:W-:Y:S01]  /*32b0*/  MOV R79, R208 ;  /* 0x000000d0004f7202 */ /* 0x000fe20000000f00 */
[----:B------:R-:W-:Y:S01]  /*32c0*/  HMMA.16816.F32.BF16 R160, R4, R20, R108 ;  /* 0x0000001404a0723c */ /* 0x000fe2000004186c */
[----:B------:R-:W-:Y:S01]  /*32d0*/  IMAD.MOV.U32 R78, RZ, RZ, R182 ;  /* 0x000000ffff4e7224 */ /* 0x000fe200078e00b6 */
[----:B------:R1:W-:Y:S01]  /*32e0*/  MUFU.EX2 R224, R8 ;  /* 0x0000000800e07308 */ /* 0x0003e20000000800 */
[----:B------:R-:W-:Y:S02]  /*32f0*/  MOV R77, R181 ;  /* 0x000000b5004d7202 */ /* 0x000fe40000000f00 */
[----:B------:R-:W-:-:S03]  /*3300*/  MOV R76, R180 ;  /* 0x000000b4004c7202 */ /* 0x000fc60000000f00 */
[C---:B------:R-:W-:Y:S08]  /*3310*/  HMMA.16816.F32.BF16 R156, R4.reuse, R16, R104 ;  /* 0x00000010049c723c */ /* 0x040ff00000041868 */
[----:B------:R-:W-:Y:S01]  /*3320*/  HMMA.16816.F32.BF16 R120, R4, R28, R100 ;  /* 0x0000001c0478723c */ /* 0x000fe20000041864 */
[----:B-1----:R-:W-:Y:S01]  /*3330*/  FFMA.FTZ R8, R139, c[0x0][0x23c], -R2 ;  /* 0x00008f008b087a23 */ /* 0x002fe20000010802 */
[----:B------:R-:W-:-:S03]  /*3340*/  MOV R139, R151 ;  /* 0x00000097008b7202 */ /* 0x000fc60000000f00 */
[----:B------:R1:W2:Y:S03]  /*3350*/  MUFU.EX2 R228, R8 ;  /* 0x0000000800e47308 */ /* 0x0002a60000000800 */
[C---:B------:R-:W-:Y:S08]  /*3360*/  HMMA.16816.F32.BF16 R108, R4.reuse, R40, R92 ;  /* 0x00000028046c723c */ /* 0x040ff0000004185c */
[----:B------:R-:W-:Y:S01]  /*3370*/  HMMA.16816.F32.BF16 R104, R4, R22, R84 ;  /* 0x000000160468723c */ /* 0x000fe20000041854 */
[----:B-1----:R-:W-:-:S02]  /*3380*/  FFMA.FTZ R8, R138, c[0x0][0x23c], -R2 ;  /* 0x00008f008a087a23 */ /* 0x002fc40000010802 */
[----:B------:R-:W-:-:S05]  /*3390*/  IMAD.MOV.U32 R138, RZ, RZ, R150 ;  /* 0x000000ffff8a7224 */ /* 0x000fca00078e0096 */
[C---:B------:R-:W-:Y:S01]  /*33a0*/  HMMA.16816.F32.BF16 R100, R4.reuse, R18, R80 ;  /* 0x000000120464723c */ /* 0x040fe20000041850 */
[----:B------:R1:W-:Y:S07]  /*33b0*/  MUFU.EX2 R215, R8 ;  /* 0x0000000800d77308 */ /* 0x0003ee0000000800 */
[----:B------:R-:W-:Y:S01]  /*33c0*/  HMMA.16816.F32.BF16 R92, R4, R34, R72 ;  /* 0x00000022045c723c */ /* 0x000fe20000041848 */
[----:B-1----:R-:W-:Y:S01]  /*33d0*/  FFMA.FTZ R8, R137, c[0x0][0x23c], -R2 ;  /* 0x00008f0089087a23 */ /* 0x002fe20000010802 */
[----:B------:R-:W-:-:S06]  /*33e0*/  MOV R137, R149 ;  /* 0x0000009500897202 */ /* 0x000fcc0000000f00 */
[C---:B------:R-:W-:Y:S01]  /*33f0*/  HMMA.16816.F32.BF16 R148, R4.reuse, R26, R88 ;  /* 0x0000001a0494723c */ /* 0x040fe20000041858 */
[----:B------:R1:W3:Y:S07]  /*3400*/  MUFU.EX2 R214, R8 ;  /* 0x0000000800d67308 */ /* 0x0002ee0000000800 */
[----:B------:R-:W-:Y:S07]  /*3410*/  HMMA.16816.F32.BF16 R88, R4, R42, R64 ;  /* 0x0000002a0458723c */ /* 0x000fee0000041840 */
[----:B-----5:R-:W-:Y:S01]  /*3420*/  F2FP.BF16.PACK_AB R4, R231, R232 ;  /* 0x000000e8e704723e */ /* 0x020fe200000010ff */
[----:B-1----:R-:W-:Y:S01]  /*3430*/  FFMA.FTZ R8, R167, c[0x0][0x23c], -R13 ;  /* 0x00008f00a7087a23 */ /* 0x002fe2000001080d */
[----:B--2---:R-:W-:-:S02]  /*3440*/  F2FP.BF16.PACK_AB R5, R228, R224 ;  /* 0x000000e0e405723e */ /* 0x004fc400000010ff */
[----:B------:R-:W-:Y:S01]  /*3450*/  F2FP.BF16.PACK_AB R6, R229, R230 ;  /* 0x000000e6e506723e */ /* 0x000fe200000010ff */
[----:B------:R1:W-:Y:S01]  /*3460*/  MUFU.EX2 R213, R8 ;  /* 0x0000000800d57308 */ /* 0x0003e20000000800 */
[----:B---3--:R-:W-:Y:S02]  /*3470*/  F2FP.BF16.PACK_AB R7, R214, R215 ;  /* 0x000000d7d607723e */ /* 0x008fe400000010ff */
[----:B------:R-:W-:-:S05]  /*3480*/  MOV R167, R203 ;  /* 0x000000cb00a77202 */ /* 0x000fca0000000f00 */
[----:B------:R-:W-:Y:S01]  /*3490*/  HMMA.16816.F32.BF16 R84, R4, R24, R68 ;  /* 0x000000180454723c */ /* 0x000fe20000041844 */
[----:B-1----:R-:W-:Y:S01]  /*34a0*/  FFMA.FTZ R8, R166, c[0x0][0x23c], -R13 ;  /* 0x00008f00a6087a23 */ /* 0x002fe2000001080d */
[----:B------:R-:W-:-:S06]  /*34b0*/  MOV R166, R204 ;  /* 0x000000cc00a67202 */ /* 0x000fcc0000000f00 */
[C---:B------:R-:W-:Y:S01]  /*34c0*/  HMMA.16816.F32.BF16 R80, R4.reuse, R20, R60 ;  /* 0x000000140450723c */ /* 0x040fe2000004183c */
[----:B------:R1:W2:Y:S07]  /*34d0*/  MUFU.EX2 R212, R8 ;  /* 0x0000000800d47308 */ /* 0x0002ae0000000800 */
[C---:B------:R-:W-:Y:S08]  /*34e0*/  HMMA.16816.F32.BF16 R64, R4.reuse, R32, R48 ;  /* 0x000000200440723c */ /* 0x040ff00000041830 */
[----:B------:R-:W-:Y:S01]  /*34f0*/  HMMA.16816.F32.BF16 R72, R4, R16, R56 ;  /* 0x000000100448723c */ /* 0x000fe20000041838 */
[----:B-1----:R-:W-:-:S02]  /*3500*/  FFMA.FTZ R8, R164, c[0x0][0x23c], -R13 ;  /* 0x00008f00a4087a23 */ /* 0x002fc4000001080d */
[----:B------:R-:W-:Y:S02]  /*3510*/  IMAD.MOV.U32 R164, RZ, RZ, R205 ;  /* 0x000000ffffa47224 */ /* 0x000fe400078e00cd */
[----:B------:R1:W-:Y:S03]  /*3520*/  MUFU.EX2 R211, R8 ;  /* 0x0000000800d37308 */ /* 0x0003e60000000800 */
[C---:B------:R-:W-:Y:S08]  /*3530*/  HMMA.16816.F32.BF16 R68, R4.reuse, R28, R52 ;  /* 0x0000001c0444723c */ /* 0x040ff00000041834 */
[----:B------:R-:W-:Y:S01]  /*3540*/  HMMA.16816.F32.BF16 R180, R4, R40, R44 ;  /* 0x0000002804b4723c */ /* 0x000fe2000004182c */
[----:B-1----:R-:W-:-:S07]  /*3550*/  FFMA.FTZ R8, R165, c[0x0][0x23c], -R13 ;  /* 0x00008f00a5087a23 */ /* 0x002fce000001080d */
[----:B------:R-:W-:Y:S01]  /*3560*/  HMMA.16816.F32.BF16 R60, R4, R26, R128 ;  /* 0x0000001a043c723c */ /* 0x000fe20000041880 */
[----:B------:R-:W1:Y:S01]  /*3570*/  LDSM.16.MT88.4 R24, [R216+0x9800] ;  /* 0x00980000d818783b */ /* 0x000e620000004200 */
[----:B------:R3:W4:Y:S01]  /*3580*/  MUFU.EX2 R210, R8 ;  /* 0x0000000800d27308 */ /* 0x0007220000000800 */
[----:B------:R-:W-:-:S04]  /*3590*/  IMAD.MOV.U32 R165, RZ, RZ, R137 ;  /* 0x000000ffffa57224 */ /* 0x000fc800078e0089 */
[----:B------:R-:W-:Y:S01]  /*35a0*/  IMAD.MOV.U32 R131, RZ, RZ, R202 ;  /* 0x000000ffff837224 */ /* 0x000fe200078e00ca */
[----:B------:R-:W-:Y:S01]  /*35b0*/  HMMA.16816.F32.BF16 R48, R4, R18, R116 ;  /* 0x000000120430723c */ /* 0x000fe20000041874 */
[----:B------:R-:W5:Y:S01]  /*35c0*/  LDSM.16.MT88.4 R16, [R218+0x9800] ;  /* 0x00980000da10783b */ /* 0x000f620000004200 */
[----:B------:R-:W-:Y:S01]  /*35d0*/  IMAD.MOV.U32 R130, RZ, RZ, R77 ;  /* 0x000000ffff827224 */ /* 0x000fe200078e004d */
[----:B------:R-:W-:Y:S02]  /*35e0*/  MOV R129, R78 ;  /* 0x0000004e00817202 */ /* 0x000fe40000000f00 */
[----:B------:R-:W-:-:S03]  /*35f0*/  MOV R128, R79 ;  /* 0x0000004f00807202 */ /* 0x000fc60000000f00 */
[----:B------:R-:W-:Y:S01]  /*3600*/  HMMA.16816.F32.BF16 R52, R4, R22, R124 ;  /* 0x000000160434723c */ /* 0x000fe2000004187c */
[----:B------:R-:W1:Y:S01]  /*3610*/  LDSM.16.MT88.4 R20, [R216+0xa800] ;  /* 0x00a80000d814783b */ /* 0x000e620000004200 */
[----:B---3--:R-:W-:-:S04]  /*3620*/  FFMA.FTZ R8, R175, c[0x0][0x23c], -R12 ;  /* 0x00008f00af087a23 */ /* 0x008fc8000001080c */
[----:B------:R3:W-:Y:S02]  /*3630*/  MUFU.EX2 R209, R8 ;  /* 0x0000000800d17308 */ /* 0x0007e40000000800 */
[C---:B------:R-:W-:Y:S01]  /*3640*/  HMMA.16816.F32.BF16 R44, R4.reuse, R30, R140 ;  /* 0x0000001e042c723c */ /* 0x040fe2000004188c */
[----:B------:R-:W1:Y:S07]  /*3650*/  LDSM.16.MT88.4 R28, [R218+0xa800] ;  /* 0x00a80000da1c783b */ /* 0x000e6e0000004200 */
[----:B------:R-:W-:Y:S01]  /*3660*/  HMMA.16816.F32.BF16 R56, R4, R34, R144 ;  /* 0x000000220438723c */ /* 0x000fe20000041890 */
[----:B------:R-:W1:Y:S01]  /*3670*/  LDSM.16.MT88.4 R32, [R216+0xb800] ;  /* 0x00b80000d820783b */ /* 0x000e620000004200 */
[----:B---3--:R-:W-:-:S06]  /*3680*/  FFMA.FTZ R8, R173, c[0x0][0x23c], -R12 ;  /* 0x00008f00ad087a23 */ /* 0x008fcc000001080c */
[----:B------:R-:W-:Y:S01]  /*3690*/  HMMA.16816.F32.BF16 R40, R4, R42, R152 ;  /* 0x0000002a0428723c */ /* 0x000fe20000041898 */
[----:B------:R3:W3:Y:S06]  /*36a0*/  MUFU.EX2 R208, R8 ;  /* 0x0000000800d07308 */ /* 0x0006ec0000000800 */
[----:B------:R-:W-:Y:S02]  /*36b0*/  MOV R154, R139 ;  /* 0x0000008b009a7202 */ /* 0x000fe40000000f00 */
[----:B------:R-:W-:Y:S02]  /*36c0*/  MOV R155, R138 ;  /* 0x0000008a009b7202 */ /* 0x000fe40000000f00 */
[----:B--2---:R-:W-:-:S02]  /*36d0*/  F2FP.BF16.PACK_AB R4, R212, R213 ;  /* 0x000000d5d404723e */ /* 0x004fc400000010ff */
[----:B----4-:R-:W-:Y:S01]  /*36e0*/  F2FP.BF16.PACK_AB R6, R210, R211 ;  /* 0x000000d3d206723e */ /* 0x010fe200000010ff */
[----:B---3--:R-:W-:Y:S01]  /*36f0*/  FFMA.FTZ R8, R172, c[0x0][0x23c], -R12 ;  /* 0x00008f00ac087a23 */ /* 0x008fe2000001080c */
[----:B------:R-:W-:-:S03]  /*3700*/  F2FP.BF16.PACK_AB R5, R208, R209 ;  /* 0x000000d1d005723e */ /* 0x000fc600000010ff */
[----:B------:R2:W-:Y:S02]  /*3710*/  MUFU.EX2 R206, R8 ;  /* 0x0000000800ce7308 */ /* 0x0005e40000000800 */
[----:B--2---:R-:W-:-:S06]  /*3720*/  FFMA.FTZ R8, R174, c[0x0][0x23c], -R12 ;  /* 0x00008f00ae087a23 */ /* 0x004fcc000001080c */
[----:B------:R2:W3:Y:S02]  /*3730*/  MUFU.EX2 R207, R8 ;  /* 0x0000000800cf7308 */ /* 0x0004e40000000800 */
[----:B--2---:R-:W-:Y:S01]  /*3740*/  FFMA.FTZ R8, R176, c[0x0][0x23c], -R0 ;  /* 0x00008f00b0087a23 */ /* 0x004fe20000010800 */
[----:B---3--:R-:W-:-:S05]  /*3750*/  F2FP.BF16.PACK_AB R7, R207, R206 ;  /* 0x000000cecf07723e */ /* 0x008fca00000010ff */
[----:B------:R2:W-:Y:S02]  /*3760*/  MUFU.EX2 R205, R8 ;  /* 0x0000000800cd7308 */ /* 0x0005e40000000800 */
[C---:B-1----:R-:W-:Y:S08]  /*3770*/  HMMA.16816.F32.BF16 R140, R4.reuse, R24, R168 ;  /* 0x00000018048c723c */ /* 0x042ff000000418a8 */
[----:B-----5:R-:W-:Y:S01]  /*3780*/  HMMA.16816.F32.BF16 R124, R4, R16, R160 ;  /* 0x00000010047c723c */ /* 0x020fe200000418a0 */
[----:B--2---:R-:W-:-:S04]  /*3790*/  FFMA.FTZ R8, R177, c[0x0][0x23c], -R0 ;  /* 0x00008f00b1087a23 */ /* 0x004fc80000010800 */
[----:B------:R1:W2:Y:S03]  /*37a0*/  MUFU.EX2 R204, R8 ;  /* 0x0000000800cc7308 */ /* 0x0002a60000000800 */
[C---:B------:R-:W-:Y:S08]  /*37b0*/  HMMA.16816.F32.BF16 R168, R4.reuse, R20, R156 ;  /* 0x0000001404a8723c */ /* 0x040ff0000004189c */
[----:B------:R-:W-:Y:S01]  /*37c0*/  HMMA.16816.F32.BF16 R172, R4, R28, R120 ;  /* 0x0000001c04ac723c */ /* 0x000fe20000041878 */
[----:B------:R-:W-:Y:S01]  /*37d0*/  LDSM.16.MT88.4 R120, [R216+0xbc00] ;  /* 0x00bc0000d878783b */ /* 0x000fe20000004200 */
[----:B-1----:R-:W-:-:S06]  /*37e0*/  FFMA.FTZ R8, R14, c[0x0][0x23c], -R0 ;  /* 0x00008f000e087a23 */ /* 0x002fcc0000010800 */
[C---:B------:R-:W-:Y:S01]  /*37f0*/  HMMA.16816.F32.BF16 R112, R4.reuse, R32, R112 ;  /* 0x000000200470723c */ /* 0x040fe20000041870 */
[----:B------:R1:W-:Y:S07]  /*3800*/  MUFU.EX2 R203, R8 ;  /* 0x0000000800cb7308 */ /* 0x0003ee0000000800 */
[C---:B------:R-:W-:Y:S08]  /*3810*/  HMMA.16816.F32.BF16 R148, R4.reuse, R26, R148 ;  /* 0x0000001a0494723c */ /* 0x040ff00000041894 */
[----:B------:R-:W-:Y:S01]  /*3820*/  HMMA.16816.F32.BF16 R100, R4, R22, R100 ;  /* 0x000000160464723c */ /* 0x000fe20000041864 */
[----:B-1----:R-:W-:-:S04]  /*3830*/  FFMA.FTZ R8, R15, c[0x0][0x23c], -R0 ;  /* 0x00008f000f087a23 */ /* 0x002fc80000010800 */
[----:B------:R1:W-:Y:S03]  /*3840*/  MUFU.EX2 R202, R8 ;  /* 0x0000000800ca7308 */ /* 0x0003e60000000800 */
[C---:B------:R-:W-:Y:S08]  /*3850*/  HMMA.16816.F32.BF16 R116, R4.reuse, R34, R92 ;  /* 0x000000220474723c */ /* 0x040ff0000004185c */
[----:B------:R-:W-:Y:S01]  /*3860*/  HMMA.16816.F32.BF16 R144, R4, R38, R88 ;  /* 0x000000260490723c */ /* 0x000fe20000041858 */
[----:B-1----:R-:W-:-:S04]  /*3870*/  FFMA.FTZ R8, R184, c[0x0][0x23c], -R2 ;  /* 0x00008f00b8087a23 */ /* 0x002fc80000010802 */
[----:B------:R1:W-:Y:S02]  /*3880*/  MUFU.EX2 R184, R8 ;  /* 0x0000000800b87308 */ /* 0x0003e40000000800 */
[----:B-1----:R-:W-:Y:S01]  /*3890*/  FFMA.FTZ R8, R185, c[0x0][0x23c], -R2 ;  /* 0x00008f00b9087a23 */ /* 0x002fe20000010802 */
[----:B------:R-:W-:Y:S02]  /*38a0*/  MOV R185, R131 ;  /* 0x0000008300b97202 */ /* 0x000fe40000000f00 */
[----:B------:R-:W-:-:S03]  /*38b0*/  MOV R131, R76 ;  /* 0x0000004c00837202 */ /* 0x000fc60000000f00 */
[----:B------:R1:W3:Y:S01]  /*38c0*/  MUFU.EX2 R139, R8 ;  /* 0x00000008008b7308 */ /* 0x0002e20000000800 */
[C---:B------:R-:W-:Y:S08]  /*38d0*/  HMMA.16816.F32.BF16 R76, R4.reuse, R18, R104 ;  /* 0x00000012044c723c */ /* 0x040ff00000041868 */
[----:B------:R-:W-:Y:S01]  /*38e0*/  HMMA.16816.F32.BF16 R104, R4, R30, R96 ;  /* 0x0000001e0468723c */ /* 0x000fe20000041860 */
[----:B------:R-:W4:Y:S01]  /*38f0*/  LDSM.16.MT88.4 R96, [R216+0xac00] ;  /* 0x00ac0000d860783b */ /* 0x000f220000004200 */
[----:B-1----:R-:W-:-:S04]  /*3900*/  FFMA.FTZ R8, R178, c[0x0][0x23c], -R2 ;  /* 0x00008f00b2087a23 */ /* 0x002fc80000010802 */
[----:B------:R1:W-:Y:S02]  /*3910*/  MUFU.EX2 R138, R8 ;  /* 0x00000008008a7308 */ /* 0x0003e40000000800 */
[----:B-1----:R-:W-:Y:S02]  /*3920*/  FFMA.FTZ R8, R179, c[0x0][0x23c], -R2 ;  /* 0x00008f00b3087a23 */ /* 0x002fe40000010802 */
[----:B------:R-:W-:Y:S01]  /*3930*/  HMMA.16816.F32.BF16 R176, R4, R36, R108 ;  /* 0x0000002404b0723c */ /* 0x000fe2000004186c */
[----:B------:R-:W-:Y:S03]  /*3940*/  LDSM.16.MT88.4 R108, [R218+0xac00] ;  /* 0x00ac0000da6c783b */ /* 0x000fe60000004200 */
[----:B------:R1:W5:Y:S03]  /*3950*/  MUFU.EX2 R137, R8 ;  /* 0x0000000800897308 */ /* 0x0003660000000800 */
[----:B--2---:R-:W-:-:S02]  /*3960*/  F2FP.BF16.PACK_AB R4, R204, R205 ;  /* 0x000000cdcc04723e */ /* 0x004fc400000010ff */
[----:B---3--:R-:W-:Y:S02]  /*3970*/  F2FP.BF16.PACK_AB R5, R139, R184 ;  /* 0x000000b88b05723e */ /* 0x008fe400000010ff */
[----:B------:R-:W-:Y:S01]  /*3980*/  F2FP.BF16.PACK_AB R6, R202, R203 ;  /* 0x000000cbca06723e */ /* 0x000fe200000010ff */
[----:B-1----:R-:W-:Y:S01]  /*3990*/  FFMA.FTZ R8, R186, c[0x0][0x23c], -R13 ;  /* 0x00008f00ba087a23 */ /* 0x002fe2000001080d */
[----:B-----5:R-:W-:Y:S01]  /*39a0*/  F2FP.BF16.PACK_AB R7, R137, R138 ;  /* 0x0000008a8907723e */ /* 0x020fe200000010ff */
[----:B------:R-:W-:Y:S01]  /*39b0*/  IMAD.MOV.U32 R186, RZ, RZ, R9 ;  /* 0x000000ffffba7224 */ /* 0x000fe200078e0009 */
[----:B------:R-:W-:Y:S02]  /*39c0*/  MOV R9, R10 ;  /* 0x0000000a00097202 */ /* 0x000fe40000000f00 */
[----:B------:R-:W-:Y:S02]  /*39d0*/  MOV R10, R133 ;  /* 0x00000085000a7202 */ /* 0x000fe40000000f00 */
[----:B------:R1:W-:Y:S01]  /*39e0*/  MUFU.EX2 R133, R8 ;  /* 0x0000000800857308 */ /* 0x0003e20000000800 */
[C---:B------:R-:W-:Y:S08]  /*39f0*/  HMMA.16816.F32.BF16 R160, R4.reuse, R24, R84 ;  /* 0x0000001804a0723c */ /* 0x040ff00000041854 */
[----:B------:R-:W-:Y:S01]  /*3a00*/  HMMA.16816.F32.BF16 R84, R4, R20, R72 ;  /* 0x000000140454723c */ /* 0x000fe20000041848 */
[----:B-1----:R-:W-:Y:S01]  /*3a10*/  FFMA.FTZ R8, R187, c[0x0][0x23c], -R13 ;  /* 0x00008f00bb087a23 */ /* 0x002fe2000001080d */
[----:B------:R-:W-:-:S06]  /*3a20*/  MOV R187, R132 ;  /* 0x0000008400bb7202 */ /* 0x000fcc0000000f00 */
[C---:B------:R-:W-:Y:S01]  /*3a30*/  HMMA.16816.F32.BF16 R52, R4.reuse, R18, R52 ;  /* 0x000000120434723c */ /* 0x040fe20000041834 */
[----:B------:R1:W2:Y:S07]  /*3a40*/  MUFU.EX2 R132, R8 ;  /* 0x0000000800847308 */ /* 0x0002ae0000000800 */
[C---:B------:R-:W-:Y:S07]  /*3a50*/  HMMA.16816.F32.BF16 R56, R4.reuse, R34, R56 ;  /* 0x000000220438723c */ /* 0x040fee0000041838 */
[----:B------:R-:W-:Y:S01]  /*3a60*/  MOV R34, R227 ;  /* 0x000000e300227202 */ /* 0x000fe20000000f00 */
[----:B------:R-:W-:Y:S01]  /*3a70*/  HMMA.16816.F32.BF16 R60, R4, R26, R60 ;  /* 0x0000001a043c723c */ /* 0x000fe2000004183c */
[----:B------:R-:W-:Y:S01]  /*3a80*/  MOV R35, R11 ;  /* 0x0000000b00237202 */ /* 0x000fe20000000f00 */
[----:B-1----:R-:W-:Y:S01]  /*3a90*/  FFMA.FTZ R8, R188, c[0x0][0x23c], -R13 ;  /* 0x00008f00bc087a23 */ /* 0x002fe2000001080d */
[----:B------:R-:W-:-:S03]  /*3aa0*/  MOV R188, R165 ;  /* 0x000000a500bc7202 */ /* 0x000fc60000000f00 */
[----:B------:R1:W-:Y:S02]  /*3ab0*/  MUFU.EX2 R21, R8 ;  /* 0x0000000800157308 */ /* 0x0003e40000000800 */
[C---:B------:R-:W-:Y:S07]  /*3ac0*/  HMMA.16816.F32.BF16 R64, R4.reuse, R32, R64 ;  /* 0x000000200440723c */ /* 0x040fee0000041840 */
[----:B------:R-:W-:Y:S01]  /*3ad0*/  MOV R33, R166 ;  /* 0x000000a600217202 */ /* 0x000fe20000000f00 */
[----:B------:R-:W-:Y:S01]  /*3ae0*/  HMMA.16816.F32.BF16 R24, R4, R16, R80 ;  /* 0x000000100418723c */ /* 0x000fe20000041850 */
[----:B------:R-:W-:Y:S01]  /*3af0*/  MOV R32, R167 ;  /* 0x000000a700207202 */ /* 0x000fe20000000f00 */
[----:B------:R-:W3:Y:S01]  /*3b00*/  LDSM.16.MT88.4 R80, [R218+0x9c00] ;  /* 0x009c0000da50783b */ /* 0x000ee20000004200 */
[----:B-1----:R-:W-:Y:S01]  /*3b10*/  FFMA.FTZ R8, R189, c[0x0][0x23c], -R13 ;  /* 0x00008f00bd087a23 */ /* 0x002fe2000001080d */
[----:B------:R-:W-:-:S04]  /*3b20*/  MOV R189, R226 ;  /* 0x000000e200bd7202 */ /* 0x000fc80000000f00 */
[C---:B------:R-:W-:Y:S01]  /*3b30*/  HMMA.16816.F32.BF16 R48, R4.reuse, R22, R48 ;  /* 0x000000160430723c */ /* 0x040fe20000041830 */
[----:B------:R1:W5:Y:S06]  /*3b40*/  MUFU.EX2 R226, R8 ;  /* 0x0000000800e27308 */ /* 0x00036c0000000800 */
[----:B------:R-:W-:Y:S01]  /*3b50*/  MOV R22, R155 ;  /* 0x0000009b00167202 */ /* 0x000fe20000000f00 */
[C---:B------:R-:W-:Y:S01]  /*3b60*/  HMMA.16816.F32.BF16 R156, R4.reuse, R28, R68 ;  /* 0x0000001c049c723c */ /* 0x040fe20000041844 */
[----:B------:R-:W-:Y:S02]  /*3b70*/  IMAD.MOV.U32 R23, RZ, RZ, R154 ;  /* 0x000000ffff177224 */ /* 0x000fe400078e009a */
[----:B------:R-:W3:Y:S04]  /*3b80*/  LDSM.16.MT88.4 R152, [R216+0x9c00] ;  /* 0x009c0000d898783b */ /* 0x000ee80000004200 */
[----:B------:R-:W-:Y:S01]  /*3b90*/  MOV R29, R128 ;  /* 0x00000080001d7202 */ /* 0x000fe20000000f00 */
[----:B------:R-:W-:Y:S01]  /*3ba0*/  HMMA.16816.F32.BF16 R44, R4, R30, R44 ;  /* 0x0000001e042c723c */ /* 0x000fe2000004182c */
[----:B------:R-:W-:Y:S01]  /*3bb0*/  IMAD.MOV.U32 R28, RZ, RZ, R129 ;  /* 0x000000ffff1c7224 */ /* 0x000fe200078e0081 */
[----:B--2---:R-:W-:Y:S01]  /*3bc0*/  F2FP.BF16.PACK_AB R128, R132, R133 ;  /* 0x000000858480723e */ /* 0x004fe200000010ff */
[----:B-1----:R-:W-:-:S02]  /*3bd0*/  FFMA.FTZ R8, R190, c[0x0][0x23c], -R12 ;  /* 0x00008f00be087a23 */ /* 0x002fc4000001080c */
[----:B------:R-:W-:Y:S02]  /*3be0*/  IMAD.MOV.U32 R190, RZ, RZ, R164 ;  /* 0x000000ffffbe7224 */ /* 0x000fe400078e00a4 */
[----:B------:R1:W-:Y:S01]  /*3bf0*/  MUFU.EX2 R20, R8 ;  /* 0x0000000800147308 */ /* 0x0003e20000000800 */
[----:B------:R-:W-:Y:S01]  /*3c00*/  HMMA.16816.F32.BF16 R164, R4, R36, R180 ;  /* 0x0000002404a4723c */ /* 0x000fe200000418b4 */
[----:B------:R-:W-:Y:S02]  /*3c10*/  MOV R30, R131 ;  /* 0x00000083001e7202 */ /* 0x000fe40000000f00 */
[----:B------:R-:W-:Y:S02]  /*3c20*/  MOV R31, R130 ;  /* 0x00000082001f7202 */ /* 0x000fe40000000f00 */
[----:B-----5:R-:W-:-:S03]  /*3c30*/  F2FP.BF16.PACK_AB R130, R226, R21 ;  /* 0x00000015e282723e */ /* 0x020fc600000010ff */
[----:B------:R-:W-:Y:S01]  /*3c40*/  HMMA.16816.F32.BF16 R40, R4, R38, R40 ;  /* 0x000000260428723c */ /* 0x000fe20000041828 */
[----:B-1----:R-:W-:Y:S01]  /*3c50*/  FFMA.FTZ R8, R192, c[0x0][0x23c], -R12 ;  /* 0x00008f00c0087a23 */ /* 0x002fe2000001080c */
[----:B------:R-:W-:-:S05]  /*3c60*/  MOV R192, R9 ;  /* 0x0000000900c07202 */ /* 0x000fca0000000f00 */
[----:B------:R-:W-:Y:S01]  /*3c70*/  FFMA.FTZ R4, R196, c[0x0][0x23c], -R0 ;  /* 0x00008f00c4047a23 */ /* 0x000fe20000010800 */
[----:B------:R1:W2:Y:S01]  /*3c80*/  MUFU.EX2 R19, R8 ;  /* 0x0000000800137308 */ /* 0x0002a20000000800 */
[----:B------:R-:W-:-:S04]  /*3c90*/  FADD.FTZ R6, R33, R32 ;  /* 0x0000002021067221 */ /* 0x000fc80000010000 */
[----:B------:R-:W-:-:S03]  /*3ca0*/  FADD.FTZ R6, R189, R6 ;  /* 0x00000006bd067221 */ /* 0x000fc60000010000 */
[----:B------:R-:W-:Y:S01]  /*3cb0*/  MUFU.EX2 R15, R4 ;  /* 0x00000004000f7308 */ /* 0x000fe20000000800 */
[----:B------:R-:W-:-:S04]  /*3cc0*/  FADD.FTZ R6, R22, R6 ;  /* 0x0000000616067221 */ /* 0x000fc80000010000 */
[----:B------:R-:W-:Y:S02]  /*3cd0*/  FADD.FTZ R6, R233, R6 ;  /* 0x00000006e9067221 */ /* 0x000fe40000010000 */
[----:B-1----:R-:W-:Y:S01]  /*3ce0*/  FFMA.FTZ R8, R191, c[0x0][0x23c], -R12 ;  /* 0x00008f00bf087a23 */ /* 0x002fe2000001080c */
[----:B--2---:R-:W-:Y:S01]  /*3cf0*/  F2FP.BF16.PACK_AB R129, R19, R20 ;  /* 0x000000141381723e */ /* 0x004fe200000010ff */
[----:B------:R-:W-:Y:S02]  /*3d00*/  IMAD.MOV.U32 R191, RZ, RZ, R10 ;  /* 0x000000ffffbf7224 */ /* 0x000fe400078e000a */
[----:B------:R1:W-:Y:S02]  /*3d10*/  MUFU.EX2 R18, R8 ;  /* 0x0000000800127308 */ /* 0x0003e40000000800 */
[----:B------:R-:W-:-:S04]  /*3d20*/  FADD.FTZ R5, R192, R191 ;  /* 0x000000bfc0057221 */ /* 0x000fc80000010000 */
[----:B------:R-:W-:-:S04]  /*3d30*/  FADD.FTZ R5, R31, R5 ;  /* 0x000000051f057221 */ /* 0x000fc80000010000 */
[----:B------:R-:W-:-:S04]  /*3d40*/  FADD.FTZ R5, R188, R5 ;  /* 0x00000005bc057221 */ /* 0x000fc80000010000 */
[----:B------:R-:W-:Y:S02]  /*3d50*/  FADD.FTZ R5, R23, R5 ;  /* 0x0000000517057221 */ /* 0x000fe40000010000 */
[----:B-1----:R-:W-:Y:S01]  /*3d60*/  FFMA.FTZ R8, R193, c[0x0][0x23c], -R12 ;  /* 0x00008f00c1087a23 */ /* 0x002fe2000001080c */
[----:B------:R-:W-:-:S03]  /*3d70*/  MOV R193, R225 ;  /* 0x000000e100c17202 */ /* 0x000fc60000000f00 */
[----:B------:R1:W2:Y:S02]  /*3d80*/  MUFU.EX2 R227, R8 ;  /* 0x0000000800e37308 */ /* 0x0002a40000000800 */
[----:B-1----:R-:W-:Y:S01]  /*3d90*/  FFMA.FTZ R8, R195, c[0x0][0x23c], -R0 ;  /* 0x00008f00c3087a23 */ /* 0x002fe20000010800 */
[----:B--2---:R-:W-:-:S05]  /*3da0*/  F2FP.BF16.PACK_AB R131, R227, R18 ;  /* 0x00000012e383723e */ /* 0x004fca00000010ff */
[----:B------:R1:W-:Y:S02]  /*3db0*/  MUFU.EX2 R17, R8 ;  /* 0x0000000800117308 */ /* 0x0003e40000000800 */
[C---:B----4-:R-:W-:Y:S08]  /*3dc0*/  HMMA.16816.F32.BF16 R88, R128.reuse, R96, R168 ;  /* 0x000000608058723c */ /* 0x050ff000000418a8 */
[----:B---3--:R-:W-:Y:S01]  /*3dd0*/  HMMA.16816.F32.BF16 R72, R128, R80, R124 ;  /* 0x000000508048723c */ /* 0x008fe2000004187c */
[----:B-1----:R-:W-:-:S02]  /*3de0*/  FFMA.FTZ R8, R194, c[0x0][0x23c], -R0 ;  /* 0x00008f00c2087a23 */ /* 0x002fc40000010800 */
[----:B------:R-:W-:Y:S02]  /*3df0*/  FFMA.FTZ R0, R197, c[0x0][0x23c], -R0 ;  /* 0x00008f00c5007a23 */ /* 0x000fe40000010800 */
[----:B------:R1:W2:Y:S03]  /*3e00*/  MUFU.EX2 R16, R8 ;  /* 0x0000000800107308 */ /* 0x0002a60000000800 */
[C---:B------:R-:W-:Y:S05]  /*3e10*/  HMMA.16816.F32.BF16 R92, R128.reuse, R98, R100 ;  /* 0x00000062805c723c */ /* 0x040fea0000041864 */
[----:B------:R3:W4:Y:S03]  /*3e20*/  MUFU.EX2 R14, R0 ;  /* 0x00000000000e7308 */ /* 0x0007260000000800 */
[----:B------:R-:W-:Y:S01]  /*3e30*/  HMMA.16816.F32.BF16 R140, R128, R152, R140 ;  /* 0x00000098808c723c */ /* 0x000fe2000004188c */
[----:B-1----:R-:W1:Y:S01]  /*3e40*/  LDSM.16.MT88.4 R8, [R218+0xbc00] ;  /* 0x00bc0000da08783b */ /* 0x002e620000004200 */
[----:B--2---:R-:W-:-:S06]  /*3e50*/  F2FP.BF16.PACK_AB R168, R16, R17 ;  /* 0x0000001110a8723e */ /* 0x004fcc00000010ff */
[----:B------:R-:W-:Y:S01]  /*3e60*/  HMMA.16816.F32.BF16 R148, R128, R154, R148 ;  /* 0x0000009a8094723c */ /* 0x000fe20000041894 */
[----:B---3--:R-:W-:Y:S01]  /*3e70*/  FFMA.FTZ R0, R199, c[0x0][0x23c], -R2 ;  /* 0x00008f00c7007a23 */ /* 0x008fe20000010802 */
[----:B----4-:R-:W-:-:S06]  /*3e80*/  F2FP.BF16.PACK_AB R170, R14, R15 ;  /* 0x0000000f0eaa723e */ /* 0x010fcc00000010ff */
[C---:B------:R-:W-:Y:S01]  /*3e90*/  HMMA.16816.F32.BF16 R76, R128.reuse, R82, R76 ;  /* 0x00000052804c723c */ /* 0x040fe2000004184c */
[----:B------:R2:W-:Y:S07]  /*3ea0*/  MUFU.EX2 R13, R0 ;  /* 0x00000000000d7308 */ /* 0x0005ee0000000800 */
[C---:B------:R-:W-:Y:S08]  /*3eb0*/  HMMA.16816.F32.BF16 R100, R128.reuse, R108, R172 ;  /* 0x0000006c8064723c */ /* 0x040ff000000418ac */
[----:B------:R-:W-:Y:S01]  /*3ec0*/  HMMA.16816.F32.BF16 R104, R128, R110, R104 ;  /* 0x0000006e8068723c */ /* 0x000fe20000041868 */
[----:B--2---:R-:W-:-:S04]  /*3ed0*/  FFMA.FTZ R0, R201, c[0x0][0x23c], -R2 ;  /* 0x00008f00c9007a23 */ /* 0x004fc80000010802 */
[----:B------:R2:W3:Y:S03]  /*3ee0*/  MUFU.EX2 R12, R0 ;  /* 0x00000000000c7308 */ /* 0x0004e60000000800 */
[C---:B------:R-:W-:Y:S08]  /*3ef0*/  HMMA.16816.F32.BF16 R112, R128.reuse, R120, R112 ;  /* 0x000000788070723c */ /* 0x040ff00000041870 */
[----:B------:R-:W-:Y:S01]  /*3f00*/  HMMA.16816.F32.BF16 R116, R128, R122, R116 ;  /* 0x0000007a8074723c */ /* 0x000fe20000041874 */
[--C-:B--2---:R-:W-:Y:S01]  /*3f10*/  FFMA.FTZ R0, R198, c[0x0][0x23c], -R2.reuse ;  /* 0x00008f00c6007a23 */ /* 0x104fe20000010802 */
[----:B---3--:R-:W-:Y:S01]  /*3f20*/  F2FP.BF16.PACK_AB R169, R12, R13 ;  /* 0x0000000d0ca9723e */ /* 0x008fe200000010ff */
[----:B------:R-:W-:-:S05]  /*3f30*/  FFMA.FTZ R2, R200, c[0x0][0x23c], -R2 ;  /* 0x00008f00c8027a23 */ /* 0x000fca0000010802 */
[C---:B-1----:R-:W-:Y:S01]  /*3f40*/  HMMA.16816.F32.BF16 R124, R128.reuse, R8, R176 ;  /* 0x00000008807c723c */ /* 0x042fe200000418b0 */
[----:B------:R1:W-:Y:S07]  /*3f50*/  MUFU.EX2 R7, R0 ;  /* 0x0000000000077308 */ /* 0x0003ee0000000800 */
[----:B------:R-:W-:Y:S01]  /*3f60*/  HMMA.16816.F32.BF16 R128, R128, R10, R144 ;  /* 0x0000000a8080723c */ /* 0x000fe20000041890 */
[----:B------:R2:W3:Y:S01]  /*3f70*/  MUFU.EX2 R225, R2 ;  /* 0x0000000200e17308 */ /* 0x0004e20000000800 */
[----:B-1----:R-:W-:-:S04]  /*3f80*/  FADD.FTZ R0, R34, R193 ;  /* 0x000000c122007221 */ /* 0x002fc80000010000 */
[----:B------:R-:W-:Y:S02]  /*3f90*/  FADD.FTZ R0, R190, R0 ;  /* 0x00000000be007221 */ /* 0x000fe40000010000 */
[----:B--2---:R-:W-:Y:S01]  /*3fa0*/  FADD.FTZ R2, R35, R252 ;  /* 0x000000fc23027221 */ /* 0x004fe20000010000 */
[----:B---3--:R-:W-:Y:S01]  /*3fb0*/  F2FP.BF16.PACK_AB R171, R225, R7 ;  /* 0x00000007e1ab723e */ /* 0x008fe200000010ff */
[----:B------:R-:W-:Y:S02]  /*3fc0*/  FADD.FTZ R0, R28, R0 ;  /* 0x000000001c007221 */ /* 0x000fe40000010000 */
[----:B------:R-:W-:Y:S02]  /*3fd0*/  FADD.FTZ R2, R30, R2 ;  /* 0x000000021e027221 */ /* 0x000fe40000010000 */
[----:B------:R-:W-:Y:S02]  /*3fe0*/  FADD.FTZ R0, R232, R0 ;  /* 0x00000000e8007221 */ /* 0x000fe40000010000 */
[----:B------:R-:W-:Y:S01]  /*3ff0*/  FADD.FTZ R2, R29, R2 ;  /* 0x000000021d027221 */ /* 0x000fe20000010000 */
[----:B------:R-:W-:Y:S01]  /*4000*/  HMMA.16816.F32.BF16 R144, R168, R152, R160 ;  /* 0x00000098a890723c */ /* 0x000fe200000418a0 */
[----:B------:R-:W-:-:S02]  /*4010*/  FADD.FTZ R4, R231, R0 ;  /* 0x00000000e7047221 */ /* 0x000fc40000010000 */
[----:B------:R-:W-:Y:S02]  /*4020*/  FADD.FTZ R2, R224, R2 ;  /* 0x00000002e0027221 */ /* 0x000fe40000010000 */
[----:B------:R-:W-:Y:S02]  /*4030*/  FADD.FTZ R0, R187, R5 ;  /* 0x00000005bb007221 */ /* 0x000fe40000010000 */
[----:B------:R-:W-:Y:S01]  /*4040*/  FADD.FTZ R2, R228, R2 ;  /* 0x00000002e4027221 */ /* 0x000fe20000010000 */
[----:B------:R-:W-:Y:S01]  /*4050*/  HMMA.16816.F32.BF16 R68, R168, R80, R24 ;  /* 0x00000050a844723c */ /* 0x000fe20000041818 */
[----:B------:R-:W-:Y:S02]  /*4060*/  FADD.FTZ R5, R251, R6 ;  /* 0x00000006fb057221 */ /* 0x000fe40000010000 */
[----:B------:R-:W-:Y:S02]  /*4070*/  FADD.FTZ R224, R230, R4 ;  /* 0x00000004e6e07221 */ /* 0x000fe40000010000 */
[----:B------:R-:W-:-:S02]  /*4080*/  FADD.FTZ R4, R215, R2 ;  /* 0x00000002d7047221 */ /* 0x000fc40000010000 */
[----:B------:R-:W-:Y:S01]  /*4090*/  FADD.FTZ R2, R186, R0 ;  /* 0x00000000ba027221 */ /* 0x000fe20000010000 */
[C---:B------:R-:W-:Y:S01]  /*40a0*/  HMMA.16816.F32.BF16 R84, R168.reuse, R96, R84 ;  /* 0x00000060a854723c */ /* 0x040fe20000041854 */
        /* <DEDUP_REMOVED lines=44> */
[----:B------:R-:W-:Y:S01]  /*4370*/  HMMA.16816.F32.BF16 R168, R168, R10, R40 ;  /* 0x0000000aa8a8723c */ /* 0x000fe20000041828 */
[----:B------:R-:W-:Y:S01]  /*4380*/  FADD.FTZ R227, R227, R0 ;  /* 0x00000000e3e37221 */ /* 0x000fe20000010000 */
[----:B------:R-:W-:Y:S06]  /*4390*/  @!P0 BRA `(.L_x_6) ;  /* 0x00002ea000008947 */ /* 0x000fec0003800000 */
[----:B------:R-:W-:Y:S01]  /*43a0*/  ULDC.64 UR4, c[0x0][0x1a0] ;  /* 0x0000680000047ab9 */ /* 0x000fe20000000a00 */
[----:B------:R-:W-:Y:S01]  /*43b0*/  LEA.HI.SX32 R223, R223, 0xfffffffe, 0x1a ;  /* 0xfffffffedfdf7811 */ /* 0x000fe200078fd2ff */
[----:B------:R-:W-:Y:S01]  /*43c0*/  IMAD.MOV.U32 R137, RZ, RZ, R135 ;  /* 0x000000ffff897224 */ /* 0x000fe200078e0087 */
[----:B------:R-:W-:Y:S01]  /*43d0*/  MOV R139, R3 ;  /* 0x00000003008b7202 */ /* 0x000fe20000000f00 */
[----:B------:R-:W-:Y:S01]  /*43e0*/  IMAD.MOV.U32 R132, RZ, RZ, R136 ;  /* 0x000000ffff847224 */ /* 0x000fe200078e0088 */
[----:B------:R-:W-:Y:S01]  /*43f0*/  MOV R138, R134 ;  /* 0x00000086008a7202 */ /* 0x000fe20000000f00 */
[----:B------:R-:W-:Y:S02]  /*4400*/  USHF.L.U64.HI UR5, UR4, 0x6, UR5 ;  /* 0x0000000604057899 */ /* 0x000fe40008010205 */
[----:B------:R-:W-:Y:S01]  /*4410*/  USHF.L.U32 UR4, UR4, 0x6, URZ ;  /* 0x0000000604047899 */ /* 0x000fe2000800063f */
[----:B------:R-:W-:Y:S07]  /*4420*/  BRA `(.L_x_7) ;  /* 0x000001c000007947 */ /* 0x000fee0003800000 */
.L_x_9:
[----:B------:R-:W-:Y:S01]  /*4430*/  IADD3 R0, R223, -0x1, RZ ;  /* 0xffffffffdf007810 */ /* 0x000fe20007ffe0ff */
[----:B------:R-:W-:Y:S02]  /*4440*/  IMAD.MOV.U32 R228, RZ, RZ, c[0x0][0x198] ;  /* 0x00006600ffe47624 */ /* 0x000fe400078e00ff */
[----:B------:R-:W-:Y:S01]  /*4450*/  IMAD.MOV.U32 R136, RZ, RZ, 0x6 ;  /* 0x00000006ff887424 */ /* 0x000fe200078e00ff */
[----:B------:R-:W-:Y:S01]  /*4460*/  SHF.R.S32.HI R2, RZ, 0x1f, R0 ;  /* 0x0000001fff027819 */ /* 0x000fe20000011400 */
[----:B------:R-:W-:Y:S01]  /*4470*/  IMAD.WIDE.U32 R134, R0, c[0x0][0x198], RZ ;  /* 0x0000660000867a25 */ /* 0x000fe200078e00ff */
[----:B------:R-:W-:Y:S03]  /*4480*/  SHF.L.U32 R228, R228, 0x6, RZ ;  /* 0x00000006e4e47819 */ /* 0x000fe600000006ff */
[----:B------:R-:W-:Y:S02]  /*4490*/  IMAD R2, R2, c[0x0][0x198], RZ ;  /* 0x0000660002027a24 */ /* 0x000fe400078e02ff */
[----:B------:R-:W-:Y:S02]  /*44a0*/  IMAD.MOV.U32 R133, RZ, RZ, c[0x0][0x198] ;  /* 0x00006600ff857624 */ /* 0x000fe400078e00ff */
[----:B------:R-:W-:Y:S01]  /*44b0*/  IMAD R2, R0, c[0x0][0x19c], R2 ;  /* 0x0000670000027a24 */ /* 0x000fe200078e0202 */
[----:B------:R-:W-:Y:S02]  /*44c0*/  LEA R0, P1, R134, R240, 0x6 ;  /* 0x000000f086007211 */ /* 0x000fe400078230ff */
[----:B------:R-:W-:Y:S01]  /*44d0*/  SHF.L.U64.HI R133, R133, R136, c[0x0][0x19c] ;  /* 0x0000670085857619 */ /* 0x000fe20000010288 */
[----:B------:R-:W-:Y:S01]  /*44e0*/  IMAD.IADD R3, R135, 0x1, R2 ;  /* 0x0000000187037824 */ /* 0x000fe200078e0202 */
[----:B------:R-:W-:Y:S04]  /*44f0*/  LEA R2, P2, R0, c[0x0][0x168], 0x1 ;  /* 0x00005a0000027a11 */ /* 0x000fe800078408ff */
[----:B------:R-:W-:Y:S02]  /*4500*/  LEA.HI.X R3, R134, R237, R3, 0x6, P1 ;  /* 0x000000ed86037211 */ /* 0x000fe400008f3403 */
[----:B------:R-:W-:Y:S02]  /*4510*/  IADD3 R134, P1, R228, R2, RZ ;  /* 0x00000002e4867210 */ /* 0x000fe40007f3e0ff */
[----:B------:R-:W-:Y:S04]  /*4520*/  LEA.HI.X R3, R0, c[0x0][0x16c], R3, 0x1, P2 ;  /* 0x00005b0000037a11 */ /* 0x000fe800010f0c03 */
[----:B------:R-:W-:Y:S01]  /*4530*/  IADD3.X R135, R133, R3, RZ, P1, !PT ;  /* 0x0000000385877210 */ /* 0x000fe20000ffe4ff */
        /* <DEDUP_REMOVED lines=9> */
[----:B------:R-:W0:Y:S01]  /*45d0*/  LDGDEPBAR ;  /* 0x00000000000079af */ /* 0x000e220000000000 */
[----:B------:R-:W-:-:S05]  /*45e0*/  BRA `(.L_x_8) ;  /* 0x000009f000007947 */ /* 0x000fca0003800000 */
.L_x_7:
[----:B------:R-:W-:Y:S01]  /*45f0*/  SHF.R.S32.HI R0, RZ, 0x1f, R223 ;  /* 0x0000001fff007819 */ /* 0x000fe200000114df */
[----:B------:R-:W-:Y:S04]  /*4600*/  DEPBAR.LE SB0, 0x0 ;  /* 0x000080000000791a */ /* 0x000fe80000000000 */
[----:B------:R-:W-:Y:S01]  /*4610*/  BAR.SYNC.DEFER_BLOCKING 0x0 ;  /* 0x0000000000007b1d */ /* 0x000fe20000010000 */
[----:B------:R-:W-:Y:S02]  /*4620*/  IMAD R0, R0, c[0x0][0x1a0], RZ ;  /* 0x0000680000007a24 */ /* 0x000fe400078e02ff */
[C---:B------:R-:W-:Y:S04]  /*4630*/  IMAD.WIDE.U32 R4, R223.reuse, c[0x0][0x1a0], RZ ;  /* 0x00006800df047a25 */ /* 0x040fe800078e00ff */
[----:B------:R-:W-:Y:S01]  /*4640*/  IMAD R2, R223, c[0x0][0x1a4], R0 ;  /* 0x00006900df027a24 */ /* 0x000fe200078e0200 */
[----:B------:R-:W-:Y:S03]  /*4650*/  LEA R0, P0, R4, R238, 0x6 ;  /* 0x000000ee04007211 */ /* 0x000fe600078030ff */
[----:B------:R-:W-:Y:S01]  /*4660*/  IMAD.IADD R5, R5, 0x1, R2 ;  /* 0x0000000105057824 */ /* 0x000fe200078e0202 */
[----:B------:R-:W-:Y:S04]  /*4670*/  LEA R2, P1, R0, c[0x0][0x170], 0x1 ;  /* 0x00005c0000027a11 */ /* 0x000fe800078208ff */
[----:B------:R-:W-:Y:S02]  /*4680*/  LEA.HI.X R5, R4, R235, R5, 0x6, P0 ;  /* 0x000000eb04057211 */ /* 0x000fe400000f3405 */
[----:B------:R-:W-:Y:S02]  /*4690*/  IADD3 R4, P0, R2, UR4, RZ ;  /* 0x0000000402047c10 */ /* 0x000fe4000ff1e0ff */
[----:B------:R-:W-:Y:S04]  /*46a0*/  LEA.HI.X R3, R0, c[0x0][0x174], R5, 0x1, P1 ;  /* 0x00005d0000037a11 */ /* 0x000fe800008f0c05 */
[----:B------:R-:W-:Y:S01]  /*46b0*/  IADD3.X R5, R3, UR5, RZ, P0, !PT ;  /* 0x0000000503057c10 */ /* 0x000fe200087fe4ff */
[----:B------:R-:W-:Y:S01]  /*46c0*/  @!PT LDS RZ, [RZ] ;  /* 0x00000000fffff984 */ /* 0x000fe20000000800 */
[----:B------:R-:W-:Y:S01]  /*46d0*/  @!PT LDS RZ, [RZ] ;  /* 0x00000000fffff984 */ /* 0x000fe20000000800 */
[----:B------:R-:W-:Y:S01]  /*46e0*/  @!PT LDS RZ, [RZ] ;  /* 0x00000000fffff984 */ /* 0x000fe20000000800 */
[----:B------:R1:W-:Y:S01]  /*46f0*/  LDGSTS.E.BYPASS.LTC128B.128 [R222+0x9000], [R2.64] ;  /* 0x0900000002de7fae */ /* 0x0003e2000b901d46 */
[----:B------:R-:W-:Y:S06]  /*4700*/  ISETP.GT.AND P0, PT, R223, RZ, PT ;  /* 0x000000ffdf00720c */ /* 0x000fec0003f04270 */
[----:B------:R1:W-:Y:S07]  /*4710*/  LDGSTS.E.BYPASS.LTC128B.128 [R222+0xa000], [R2.64+0x40] ;  /* 0x0a00004002de7fae */ /* 0x0003ee000b901d46 */
[----:B------:R1:W-:Y:S07]  /*4720*/  LDGSTS.E.BYPASS.LTC128B.128 [R222+0xb000], [R2.64+0x80] ;  /* 0x0b00008002de7fae */ /* 0x0003ee000b901d46 */
[----:B------:R2:W-:Y:S07]  /*4730*/  LDGSTS.E.BYPASS.LTC128B.128 [R222+0x9800], [R4.64] ;  /* 0x0980000004de7fae */ /* 0x0005ee000b901d46 */
[----:B------:R2:W-:Y:S07]  /*4740*/  LDGSTS.E.BYPASS.LTC128B.128 [R222+0xa800], [R4.64+0x40] ;  /* 0x0a80004004de7fae */ /* 0x0005ee000b901d46 */
[----:B------:R2:W-:Y:S07]  /*4750*/  LDGSTS.E.BYPASS.LTC128B.128 [R222+0xb800], [R4.64+0x80] ;  /* 0x0b80008004de7fae */ /* 0x0005ee000b901d46 */
[----:B------:R-:W-:Y:S07]  /*4760*/  LDSM.16.M88.4 R64, [R220] ;  /* 0x00000000dc40783b */ /* 0x000fee0000000200 */
[----:B------:R-:W2:Y:S07]  /*4770*/  LDSM.16.M88.4 R16, [R217+0x6000] ;  /* 0x00600000d910783b */ /* 0x000eae0000000200 */
[----:B------:R-:W3:Y:S07]  /*4780*/  LDSM.16.M88.4 R60, [R220+0x1000] ;  /* 0x00100000dc3c783b */ /* 0x000eee0000000200 */
[----:B------:R-:W4:Y:S07]  /*4790*/  LDSM.16.M88.4 R32, [R217+0x6400] ;  /* 0x00640000d920783b */ /* 0x000f2e0000000200 */
[----:B------:R-:W0:Y:S07]  /*47a0*/  LDGDEPBAR ;  /* 0x00000000000079af */ /* 0x000e2e0000000000 */
[----:B------:R-:W5:Y:S07]  /*47b0*/  LDSM.16.M88.4 R48, [R217+0x6800] ;  /* 0x00680000d930783b */ /* 0x000f6e0000000200 */
[----:B------:R-:W1:Y:S01]  /*47c0*/  LDSM.16.M88.4 R172, [R217+0x6c00] ;  /* 0x006c0000d9ac783b */ /* 0x000e620000000200 */
[-C--:B--2---:R-:W-:Y:S06]  /*47d0*/  HMMA.16816.F32.BF16 R4, R64, R16.reuse, RZ ;  /* 0x000000104004723c */ /* 0x084fec00000418ff */
[----:B------:R-:W-:Y:S02]  /*47e0*/  LDSM.16.M88.4 R176, [R221] ;  /* 0x00000000ddb0783b */ /* 0x000fe40000000200 */
[C---:B---3--:R-:W-:Y:S05]  /*47f0*/  HMMA.16816.F32.BF16 R8, R60.reuse, R16, RZ ;  /* 0x000000103c08723c */ /* 0x048fea00000418ff */
[----:B------:R-:W2:Y:S03]  /*4800*/  LDSM.16.M88.4 R180, [R219+0x6000] ;  /* 0x00600000dbb4783b */ /* 0x000ea60000000200 */
[-C--:B------:R-:W-:Y:S04]  /*4810*/  HMMA.16816.F32.BF16 R12, R60, R18.reuse, RZ ;  /* 0x000000123c0c723c */ /* 0x080fe800000418ff */
[----:B------:R-:W3:Y:S04]  /*4820*/  LDSM.16.M88.4 R184, [R221+0x1000] ;  /* 0x00100000ddb8783b */ /* 0x000ee80000000200 */
[C---:B------:R-:W-:Y:S03]  /*4830*/  HMMA.16816.F32.BF16 R16, R64.reuse, R18, RZ ;  /* 0x000000124010723c */ /* 0x040fe600000418ff */
[----:B------:R-:W1:Y:S05]  /*4840*/  LDSM.16.M88.4 R188, [R219+0x6400] ;  /* 0x00640000dbbc783b */ /* 0x000e6a0000000200 */
[-C--:B----4-:R-:W-:Y:S02]  /*4850*/  HMMA.16816.F32.BF16 R20, R64, R32.reuse, RZ ;  /* 0x000000204014723c */ /* 0x090fe400000418ff */
[----:B------:R-:W4:Y:S06]  /*4860*/  LDSM.16.M88.4 R192, [R219+0x6800] ;  /* 0x00680000dbc0783b */ /* 0x000f2c0000000200 */
[C---:B------:R-:W-:Y:S01]  /*4870*/  HMMA.16816.F32.BF16 R24, R60.reuse, R32, RZ ;  /* 0x000000203c18723c */ /* 0x040fe200000418ff */
[----:B------:R-:W1:Y:S07]  /*4880*/  LDSM.16.M88.4 R196, [R219+0x6c00] ;  /* 0x006c0000dbc4783b */ /* 0x000e6e0000000200 */
[-C--:B------:R-:W-:Y:S01]  /*4890*/  HMMA.16816.F32.BF16 R28, R60, R34.reuse, RZ ;  /* 0x000000223c1c723c */ /* 0x080fe200000418ff */
[----:B------:R-:W-:Y:S07]  /*48a0*/  LDSM.16.M88.4 R200, [R217+0x7000] ;  /* 0x00700000d9c8783b */ /* 0x000fee0000000200 */
[C---:B------:R-:W-:Y:S01]  /*48b0*/  HMMA.16816.F32.BF16 R32, R64.reuse, R34, RZ ;  /* 0x000000224020723c */ /* 0x040fe200000418ff */
[----:B------:R-:W-:Y:S07]  /*48c0*/  LDSM.16.M88.4 R204, [R220+0x3000] ;  /* 0x00300000dccc783b */ /* 0x000fee0000000200 */
[-C--:B-----5:R-:W-:Y:S01]  /*48d0*/  HMMA.16816.F32.BF16 R36, R64, R48.reuse, RZ ;  /* 0x000000304024723c */ /* 0x0a0fe200000418ff */
[----:B------:R-:W-:Y:S07]  /*48e0*/  LDSM.16.M88.4 R208, [R219+0x7800] ;  /* 0x00780000dbd0783b */ /* 0x000fee0000000200 */
[C---:B------:R-:W-:Y:S01]  /*48f0*/  HMMA.16816.F32.BF16 R40, R60.reuse, R48, RZ ;  /* 0x000000303c28723c */ /* 0x040fe200000418ff */
[----:B------:R-:W-:Y:S07]  /*4900*/  LDSM.16.M88.4 R212, [R219+0x7c00] ;  /* 0x007c0000dbd4783b */ /* 0x000fee0000000200 */
[-C--:B------:R-:W-:Y:S08]  /*4910*/  HMMA.16816.F32.BF16 R44, R60, R50.reuse, RZ ;  /* 0x000000323c2c723c */ /* 0x080ff000000418ff */
[C---:B------:R-:W-:Y:S08]  /*4920*/  HMMA.16816.F32.BF16 R48, R64.reuse, R50, RZ ;  /* 0x000000324030723c */ /* 0x040ff000000418ff */
[-C--:B-1----:R-:W-:Y:S08]  /*4930*/  HMMA.16816.F32.BF16 R52, R64, R172.reuse, RZ ;  /* 0x000000ac4034723c */ /* 0x082ff000000418ff */
[C---:B------:R-:W-:Y:S08]  /*4940*/  HMMA.16816.F32.BF16 R56, R60.reuse, R172, RZ ;  /* 0x000000ac3c38723c */ /* 0x040ff000000418ff */
[-C--:B------:R-:W-:Y:S08]  /*4950*/  HMMA.16816.F32.BF16 R60, R60, R174.reuse, RZ ;  /* 0x000000ae3c3c723c */ /* 0x080ff000000418ff */
[----:B------:R-:W-:Y:S01]  /*4960*/  HMMA.16816.F32.BF16 R64, R64, R174, RZ ;  /* 0x000000ae4040723c */ /* 0x000fe200000418ff */
[----:B------:R-:W1:Y:S07]  /*4970*/  LDSM.16.M88.4 R172, [R220+0x2000] ;  /* 0x00200000dcac783b */ /* 0x000e6e0000000200 */
[-C--:B--2---:R-:W-:Y:S08]  /*4980*/  HMMA.16816.F32.BF16 R4, R176, R180.reuse, R4 ;  /* 0x000000b4b004723c */ /* 0x084ff00000041804 */
[C---:B---3--:R-:W-:Y:S08]  /*4990*/  HMMA.16816.F32.BF16 R8, R184.reuse, R180, R8 ;  /* 0x000000b4b808723c */ /* 0x048ff00000041808 */
[-C--:B------:R-:W-:Y:S08]  /*49a0*/  HMMA.16816.F32.BF16 R12, R184, R182.reuse, R12 ;  /* 0x000000b6b80c723c */ /* 0x080ff0000004180c */
[C---:B------:R-:W-:Y:S01]  /*49b0*/  HMMA.16816.F32.BF16 R16, R176.reuse, R182, R16 ;  /* 0x000000b6b010723c */ /* 0x040fe20000041810 */
[----:B------:R-:W2:Y:S07]  /*49c0*/  LDSM.16.M88.4 R180, [R217+0x7400] ;  /* 0x00740000d9b4783b */ /* 0x000eae0000000200 */
[-C--:B------:R-:W-:Y:S08]  /*49d0*/  HMMA.16816.F32.BF16 R20, R176, R188.reuse, R20 ;  /* 0x000000bcb014723c */ /* 0x080ff00000041814 */
[C---:B------:R-:W-:Y:S08]  /*49e0*/  HMMA.16816.F32.BF16 R24, R184.reuse, R188, R24 ;  /* 0x000000bcb818723c */ /* 0x040ff00000041818 */
[-C--:B------:R-:W-:Y:S08]  /*49f0*/  HMMA.16816.F32.BF16 R28, R184, R190.reuse, R28 ;  /* 0x000000beb81c723c */ /* 0x080ff0000004181c */
[C---:B------:R-:W-:Y:S01]  /*4a00*/  HMMA.16816.F32.BF16 R32, R176.reuse, R190, R32 ;  /* 0x000000beb020723c */ /* 0x040fe20000041820 */
[----:B------:R-:W-:Y:S07]  /*4a10*/  LDSM.16.M88.4 R188, [R217+0x7c00] ;  /* 0x007c0000d9bc783b */ /* 0x000fee0000000200 */
[-C--:B----4-:R-:W-:Y:S08]  /*4a20*/  HMMA.16816.F32.BF16 R36, R176, R192.reuse, R36 ;  /* 0x000000c0b024723c */ /* 0x090ff00000041824 */
[C---:B------:R-:W-:Y:S08]  /*4a30*/  HMMA.16816.F32.BF16 R40, R184.reuse, R192, R40 ;  /* 0x000000c0b828723c */ /* 0x040ff00000041828 */
[-C--:B------:R-:W-:Y:S08]  /*4a40*/  HMMA.16816.F32.BF16 R44, R184, R194.reuse, R44 ;  /* 0x000000c2b82c723c */ /* 0x080ff0000004182c */
[C---:B------:R-:W-:Y:S01]  /*4a50*/  HMMA.16816.F32.BF16 R48, R176.reuse, R194, R48 ;  /* 0x000000c2b030723c */ /* 0x040fe20000041830 */
[----:B------:R-:W-:Y:S07]  /*4a60*/  LDSM.16.M88.4 R192, [R219+0x7000] ;  /* 0x00700000dbc0783b */ /* 0x000fee0000000200 */
[-C--:B------:R-:W-:Y:S08]  /*4a70*/  HMMA.16816.F32.BF16 R52, R176, R196.reuse, R52 ;  /* 0x000000c4b034723c */ /* 0x080ff00000041834 */
[C---:B------:R-:W-:Y:S08]  /*4a80*/  HMMA.16816.F32.BF16 R56, R184.reuse, R196, R56 ;  /* 0x000000c4b838723c */ /* 0x040ff00000041838 */
[-C--:B------:R-:W-:Y:S01]  /*4a90*/  HMMA.16816.F32.BF16 R60, R184, R198.reuse, R60 ;  /* 0x000000c6b83c723c */ /* 0x080fe2000004183c */
[----:B------:R-:W3:Y:S07]  /*4aa0*/  LDSM.16.M88.4 R184, [R217+0x7800] ;  /* 0x00780000d9b8783b */ /* 0x000eee0000000200 */
[----:B------:R-:W-:Y:S01]  /*4ab0*/  HMMA.16816.F32.BF16 R64, R176, R198, R64 ;  /* 0x000000c6b040723c */ /* 0x000fe20000041840 */
[----:B------:R-:W4:Y:S07]  /*4ac0*/  LDSM.16.M88.4 R176, [R221+0x2000] ;  /* 0x00200000ddb0783b */ /* 0x000f2e0000000200 */
[-C--:B-1----:R-:W-:Y:S01]  /*4ad0*/  HMMA.16816.F32.BF16 R4, R172, R200.reuse, R4 ;  /* 0x000000c8ac04723c */ /* 0x082fe20000041804 */
[----:B------:R-:W1:Y:S07]  /*4ae0*/  LDSM.16.M88.4 R196, [R221+0x3000] ;  /* 0x00300000ddc4783b */ /* 0x000e6e0000000200 */
[C---:B------:R-:W-:Y:S08]  /*4af0*/  HMMA.16816.F32.BF16 R8, R204.reuse, R200, R8 ;  /* 0x000000c8cc08723c */ /* 0x040ff00000041808 */
[-C--:B------:R-:W-:Y:S08]  /*4b00*/  HMMA.16816.F32.BF16 R12, R204, R202.reuse, R12 ;  /* 0x000000cacc0c723c */ /* 0x080ff0000004180c */
[C---:B------:R-:W-:Y:S01]  /*4b10*/  HMMA.16816.F32.BF16 R16, R172.reuse, R202, R16 ;  /* 0x000000caac10723c */ /* 0x040fe20000041810 */
[----:B------:R-:W5:Y:S07]  /*4b20*/  LDSM.16.M88.4 R200, [R219+0x7400] ;  /* 0x00740000dbc8783b */ /* 0x000f6e0000000200 */
[-C--:B--2---:R-:W-:Y:S08]  /*4b30*/  HMMA.16816.F32.BF16 R20, R172, R180.reuse, R20 ;  /* 0x000000b4ac14723c */ /* 0x084ff00000041814 */
[C---:B------:R-:W-:Y:S08]  /*4b40*/  HMMA.16816.F32.BF16 R24, R204.reuse, R180, R24 ;  /* 0x000000b4cc18723c */ /* 0x040ff00000041818 */
[-C--:B------:R-:W-:Y:S08]  /*4b50*/  HMMA.16816.F32.BF16 R28, R204, R182.reuse, R28 ;  /* 0x000000b6cc1c723c */ /* 0x080ff0000004181c */
[C---:B------:R-:W-:Y:S01]  /*4b60*/  HMMA.16816.F32.BF16 R32, R172.reuse, R182, R32 ;  /* 0x000000b6ac20723c */ /* 0x040fe20000041820 */
[----:B------:R-:W-:Y:S07]  /*4b70*/  LDSM.16.M88.4 R180, [R217+0x8000] ;  /* 0x00800000d9b4783b */ /* 0x000fee0000000200 */
[-C--:B---3--:R-:W-:Y:S08]  /*4b80*/  HMMA.16816.F32.BF16 R36, R172, R184.reuse, R36 ;  /* 0x000000b8ac24723c */ /* 0x088ff00000041824 */
[C---:B------:R-:W-:Y:S08]  /*4b90*/  HMMA.16816.F32.BF16 R40, R204.reuse, R184, R40 ;  /* 0x000000b8cc28723c */ /* 0x040ff00000041828 */
[-C--:B------:R-:W-:Y:S08]  /*4ba0*/  HMMA.16816.F32.BF16 R44, R204, R186.reuse, R44 ;  /* 0x000000bacc2c723c */ /* 0x080ff0000004182c */
[C---:B------:R-:W-:Y:S01]  /*4bb0*/  HMMA.16816.F32.BF16 R48, R172.reuse, R186, R48 ;  /* 0x000000baac30723c */ /* 0x040fe20000041830 */
[----:B------:R-:W-:Y:S07]  /*4bc0*/  LDSM.16.M88.4 R184, [R220+0x5000] ;  /* 0x00500000dcb8783b */ /* 0x000fee0000000200 */
[-C--:B------:R-:W-:Y:S08]  /*4bd0*/  HMMA.16816.F32.BF16 R52, R172, R188.reuse, R52 ;  /* 0x000000bcac34723c */ /* 0x080ff00000041834 */
[C---:B------:R-:W-:Y:S08]  /*4be0*/  HMMA.16816.F32.BF16 R56, R204.reuse, R188, R56 ;  /* 0x000000bccc38723c */ /* 0x040ff00000041838 */
[-C--:B------:R-:W-:Y:S01]  /*4bf0*/  HMMA.16816.F32.BF16 R60, R204, R190.reuse, R60 ;  /* 0x000000becc3c723c */ /* 0x080fe2000004183c */
[----:B------:R-:W-:Y:S07]  /*4c00*/  LDSM.16.M88.4 R204, [R221+0x5000] ;  /* 0x00500000ddcc783b */ /* 0x000fee0000000200 */
[----:B------:R-:W-:Y:S01]  /*4c10*/  HMMA.16816.F32.BF16 R64, R172, R190, R64 ;  /* 0x000000beac40723c */ /* 0x000fe20000041840 */
[----:B------:R-:W2:Y:S07]  /*4c20*/  LDSM.16.M88.4 R172, [R220+0x4000] ;  /* 0x00400000dcac783b */ /* 0x000eae0000000200 */
[-C--:B----4-:R-:W-:Y:S01]  /*4c30*/  HMMA.16816.F32.BF16 R4, R176, R192.reuse, R4 ;  /* 0x000000c0b004723c */ /* 0x090fe20000041804 */
[----:B------:R-:W3:Y:S07]  /*4c40*/  LDSM.16.M88.4 R188, [R217+0x8400] ;  /* 0x00840000d9bc783b */ /* 0x000eee0000000200 */
[C---:B-1----:R-:W-:Y:S08]  /*4c50*/  HMMA.16816.F32.BF16 R8, R196.reuse, R192, R8 ;  /* 0x000000c0c408723c */ /* 0x042ff00000041808 */
[-C--:B------:R-:W-:Y:S08]  /*4c60*/  HMMA.16816.F32.BF16 R12, R196, R194.reuse, R12 ;  /* 0x000000c2c40c723c */ /* 0x080ff0000004180c */
[C---:B------:R-:W-:Y:S01]  /*4c70*/  HMMA.16816.F32.BF16 R16, R176.reuse, R194, R16 ;  /* 0x000000c2b010723c */ /* 0x040fe20000041810 */
[----:B------:R-:W1:Y:S07]  /*4c80*/  LDSM.16.M88.4 R192, [R217+0x8800] ;  /* 0x00880000d9c0783b */ /* 0x000e6e0000000200 */
[-C--:B-----5:R-:W-:Y:S08]  /*4c90*/  HMMA.16816.F32.BF16 R20, R176, R200.reuse, R20 ;  /* 0x000000c8b014723c */ /* 0x0a0ff00000041814 */
[C---:B------:R-:W-:Y:S08]  /*4ca0*/  HMMA.16816.F32.BF16 R24, R196.reuse, R200, R24 ;  /* 0x000000c8c418723c */ /* 0x040ff00000041818 */
[-C--:B------:R-:W-:Y:S08]  /*4cb0*/  HMMA.16816.F32.BF16 R28, R196, R202.reuse, R28 ;  /* 0x000000cac41c723c */ /* 0x080ff0000004181c */
[C---:B------:R-:W-:Y:S01]  /*4cc0*/  HMMA.16816.F32.BF16 R32, R176.reuse, R202, R32 ;  /* 0x000000cab020723c */ /* 0x040fe20000041820 */
[----:B------:R-:W-:Y:S07]  /*4cd0*/  LDSM.16.M88.4 R200, [R219+0x8000] ;  /* 0x00800000dbc8783b */ /* 0x000fee0000000200 */
[-C--:B------:R-:W-:Y:S08]  /*4ce0*/  HMMA.16816.F32.BF16 R36, R176, R208.reuse, R36 ;  /* 0x000000d0b024723c */ /* 0x080ff00000041824 */
[C---:B------:R-:W-:Y:S08]  /*4cf0*/  HMMA.16816.F32.BF16 R40, R196.reuse, R208, R40 ;  /* 0x000000d0c428723c */ /* 0x040ff00000041828 */
[-C--:B------:R-:W-:Y:S08]  /*4d00*/  HMMA.16816.F32.BF16 R44, R196, R210.reuse, R44 ;  /* 0x000000d2c42c723c */ /* 0x080ff0000004182c */
[C---:B------:R-:W-:Y:S01]  /*4d10*/  HMMA.16816.F32.BF16 R48, R176.reuse, R210, R48 ;  /* 0x000000d2b030723c */ /* 0x040fe20000041830 */
[----:B------:R-:W-:Y:S07]  /*4d20*/  LDSM.16.M88.4 R208, [R219+0x8400] ;  /* 0x00840000dbd0783b */ /* 0x000fee0000000200 */
[-C--:B------:R-:W-:Y:S08]  /*4d30*/  HMMA.16816.F32.BF16 R52, R176, R212.reuse, R52 ;  /* 0x000000d4b034723c */ /* 0x080ff00000041834 */
[C---:B------:R-:W-:Y:S08]  /*4d40*/  HMMA.16816.F32.BF16 R56, R196.reuse, R212, R56 ;  /* 0x000000d4c438723c */ /* 0x040ff00000041838 */
[-C--:B------:R-:W-:Y:S01]  /*4d50*/  HMMA.16816.F32.BF16 R60, R196, R214.reuse, R60 ;  /* 0x000000d6c43c723c */ /* 0x080fe2000004183c */
[----:B------:R-:W4:Y:S07]  /*4d60*/  LDSM.16.M88.4 R196, [R217+0x8c00] ;  /* 0x008c0000d9c4783b */ /* 0x000f2e0000000200 */
[----:B------:R-:W-:Y:S01]  /*4d70*/  HMMA.16816.F32.BF16 R64, R176, R214, R64 ;  /* 0x000000d6b040723c */ /* 0x000fe20000041840 */
[----:B------:R-:W5:Y:S07]  /*4d80*/  LDSM.16.M88.4 R176, [R221+0x4000] ;  /* 0x00400000ddb0783b */ /* 0x000f6e0000000200 */
[-C--:B--2---:R-:W-:Y:S01]  /*4d90*/  HMMA.16816.F32.BF16 R4, R172, R180.reuse, R4 ;  /* 0x000000b4ac04723c */ /* 0x084fe20000041804 */
[----:B------:R-:W2:Y:S07]  /*4da0*/  LDSM.16.M88.4 R212, [R219+0x8800] ;  /* 0x00880000dbd4783b */ /* 0x000eae0000000200 */
[C---:B------:R-:W-:Y:S08]  /*4db0*/  HMMA.16816.F32.BF16 R8, R184.reuse, R180, R8 ;  /* 0x000000b4b808723c */ /* 0x040ff00000041808 */
[-C--:B------:R-:W-:Y:S08]  /*4dc0*/  HMMA.16816.F32.BF16 R12, R184, R182.reuse, R12 ;  /* 0x000000b6b80c723c */ /* 0x080ff0000004180c */
[C---:B------:R-:W-:Y:S01]  /*4dd0*/  HMMA.16816.F32.BF16 R16, R172.reuse, R182, R16 ;  /* 0x000000b6ac10723c */ /* 0x040fe20000041810 */
[----:B------:R-:W2:Y:S01]  /*4de0*/  LDSM.16.M88.4 R180, [R219+0x8c00] ;  /* 0x008c0000dbb4783b */ /* 0x000ea20000000200 */
[----:B------:R-:W-:Y:S06]  /*4df0*/  DEPBAR.LE SB0, 0x0 ;  /* 0x000080000000791a */ /* 0x000fec0000000000 */
[-C--:B---3--:R-:W-:Y:S01]  /*4e00*/  HMMA.16816.F32.BF16 R20, R172, R188.reuse, R20 ;  /* 0x000000bcac14723c */ /* 0x088fe20000041814 */
[----:B------:R-:W-:Y:S07]  /*4e10*/  BAR.SYNC.DEFER_BLOCKING 0x0 ;  /* 0x0000000000007b1d */ /* 0x000fee0000010000 */
[C---:B------:R-:W-:Y:S08]  /*4e20*/  HMMA.16816.F32.BF16 R24, R184.reuse, R188, R24 ;  /* 0x000000bcb818723c */ /* 0x040ff00000041818 */
[-C--:B------:R-:W-:Y:S08]  /*4e30*/  HMMA.16816.F32.BF16 R28, R184, R190.reuse, R28 ;  /* 0x000000beb81c723c */ /* 0x080ff0000004181c */
[C---:B------:R-:W-:Y:S08]  /*4e40*/  HMMA.16816.F32.BF16 R32, R172.reuse, R190, R32 ;  /* 0x000000beac20723c */ /* 0x040ff00000041820 */
[-C--:B-1----:R-:W-:Y:S08]  /*4e50*/  HMMA.16816.F32.BF16 R36, R172, R192.reuse, R36 ;  /* 0x000000c0ac24723c */ /* 0x082ff00000041824 */
[C---:B------:R-:W-:Y:S08]  /*4e60*/  HMMA.16816.F32.BF16 R40, R184.reuse, R192, R40 ;  /* 0x000000c0b828723c */ /* 0x040ff00000041828 */
[-C--:B------:R-:W-:Y:S08]  /*4e70*/  HMMA.16816.F32.BF16 R44, R184, R194.reuse, R44 ;  /* 0x000000c2b82c723c */ /* 0x080ff0000004182c */
[C---:B------:R-:W-:Y:S08]  /*4e80*/  HMMA.16816.F32.BF16 R48, R172.reuse, R194, R48 ;  /* 0x000000c2ac30723c */ /* 0x040ff00000041830 */
[-C--:B----4-:R-:W-:Y:S08]  /*4e90*/  HMMA.16816.F32.BF16 R52, R172, R196.reuse, R52 ;  /* 0x000000c4ac34723c */ /* 0x090ff00000041834 */
[C---:B------:R-:W-:Y:S08]  /*4ea0*/  HMMA.16816.F32.BF16 R56, R184.reuse, R196, R56 ;  /* 0x000000c4b838723c */ /* 0x040ff00000041838 */
[-C--:B------:R-:W-:Y:S08]  /*4eb0*/  HMMA.16816.F32.BF16 R60, R184, R198.reuse, R60 ;  /* 0x000000c6b83c723c */ /* 0x080ff0000004183c */
[----:B------:R-:W-:Y:S08]  /*4ec0*/  HMMA.16816.F32.BF16 R64, R172, R198, R64 ;  /* 0x000000c6ac40723c */ /* 0x000ff00000041840 */
[-C--:B-----5:R-:W-:Y:S08]  /*4ed0*/  HMMA.16816.F32.BF16 R4, R176, R200.reuse, R4 ;  /* 0x000000c8b004723c */ /* 0x0a0ff00000041804 */
[C---:B------:R-:W-:Y:S08]  /*4ee0*/  HMMA.16816.F32.BF16 R8, R204.reuse, R200, R8 ;  /* 0x000000c8cc08723c */ /* 0x040ff00000041808 */
[-C--:B------:R-:W-:Y:S08]  /*4ef0*/  HMMA.16816.F32.BF16 R12, R204, R202.reuse, R12 ;  /* 0x000000cacc0c723c */ /* 0x080ff0000004180c */
[C---:B------:R-:W-:Y:S08]  /*4f00*/  HMMA.16816.F32.BF16 R16, R176.reuse, R202, R16 ;  /* 0x000000cab010723c */ /* 0x040ff00000041810 */
[-C--:B------:R-:W-:Y:S08]  /*4f10*/  HMMA.16816.F32.BF16 R20, R176, R208.reuse, R20 ;  /* 0x000000d0b014723c */ /* 0x080ff00000041814 */
[C---:B------:R-:W-:Y:S08]  /*4f20*/  HMMA.16816.F32.BF16 R24, R204.reuse, R208, R24 ;  /* 0x000000d0cc18723c */ /* 0x040ff00000041818 */
[-C--:B------:R-:W-:Y:S08]  /*4f30*/  HMMA.16816.F32.BF16 R28, R204, R210.reuse, R28 ;  /* 0x000000d2cc1c723c */ /* 0x080ff0000004181c */
[C---:B------:R-:W-:Y:S08]  /*4f40*/  HMMA.16816.F32.BF16 R32, R176.reuse, R210, R32 ;  /* 0x000000d2b020723c */ /* 0x040ff00000041820 */
[-C--:B--2---:R-:W-:Y:S08]  /*4f50*/  HMMA.16816.F32.BF16 R36, R176, R212.reuse, R36 ;  /* 0x000000d4b024723c */ /* 0x084ff00000041824 */
[C---:B------:R-:W-:Y:S08]  /*4f60*/  HMMA.16816.F32.BF16 R40, R204.reuse, R212, R40 ;  /* 0x000000d4cc28723c */ /* 0x040ff00000041828 */
[-C--:B------:R-:W-:Y:S08]  /*4f70*/  HMMA.16816.F32.BF16 R44, R204, R214.reuse, R44 ;  /* 0x000000d6cc2c723c */ /* 0x080ff0000004182c */
[C---:B------:R-:W-:Y:S08]  /*4f80*/  HMMA.16816.F32.BF16 R48, R176.reuse, R214, R48 ;  /* 0x000000d6b030723c */ /* 0x040ff00000041830 */
[-C--:B------:R-:W-:Y:S08]  /*4f90*/  HMMA.16816.F32.BF16 R52, R176, R180.reuse, R52 ;  /* 0x000000b4b034723c */ /* 0x080ff00000041834 */
[C---:B------:R-:W-:Y:S08]  /*4fa0*/  HMMA.16816.F32.BF16 R56, R204.reuse, R180, R56 ;  /* 0x000000b4cc38723c */ /* 0x040ff00000041838 */
[-C--:B------:R-:W-:Y:S08]  /*4fb0*/  HMMA.16816.F32.BF16 R60, R204, R182.reuse, R60 ;  /* 0x000000b6cc3c723c */ /* 0x080ff0000004183c */
[----:B------:R-:W-:Y:S01]  /*4fc0*/  HMMA.16816.F32.BF16 R64, R176, R182, R64 ;  /* 0x000000b6b040723c */ /* 0x000fe20000041840 */
[----:B------:R-:W-:-:S07]  /*4fd0*/  @P0 BRA `(.L_x_9) ;  /* 0xfffff45000000947 */ /* 0x000fce000383ffff */
.L_x_8:
[----:B------:R-:W-:Y:S01]  /*4fe0*/  FMNMX.FTZ R0, R4, R132, !PT ;  /* 0x0000008404007209 */ /* 0x000fe20007810000 */
[----:B------:R-:W-:Y:S01]  /*4ff0*/  LDSM.16.MT88.4 R176, [R218+0x9000] ;  /* 0x00900000dab0783b */ /* 0x000fe20000004200 */
[----:B------:R-:W-:Y:S02]  /*5000*/  IADD3 R223, R223, -0x1, RZ ;  /* 0xffffffffdfdf7810 */ /* 0x000fe40007ffe0ff */
[----:B-1----:R-:W-:Y:S02]  /*5010*/  FMNMX.FTZ R2, R5, R0, !PT ;  /* 0x0000000005027209 */ /* 0x002fe40007810000 */
[----:B------:R-:W-:Y:S02]  /*5020*/  FMNMX.FTZ R0, R6, R137, !PT ;  /* 0x0000008906007209 */ /* 0x000fe40007810000 */
        /* <DEDUP_REMOVED lines=33> */
[----:B------:R-:W-:Y:S01]  /*5240*/  FMNMX.FTZ R2, R25, R2, !PT ;  /* 0x0000000219027209 */ /* 0x000fe20007810000 */
[----:B------:R-:W1:Y:S01]  /*5250*/  SHFL.BFLY PT, R172, R136, 0x2, 0x1f ;  /* 0x0c401f0088ac7f89 */ /* 0x000e6200000e0000 */
        /* <DEDUP_REMOVED lines=21> */
[----:B-1----:R-:W-:Y:S02]  /*53b0*/  FMNMX.FTZ R136, R136, R172, !PT ;  /* 0x000000ac88887209 */ /* 0x002fe40007810000 */
[----:B------:R-:W-:Y:S02]  /*53c0*/  FMNMX.FTZ R0, R62, R0, !PT ;  /* 0x000000003e007209 */ /* 0x000fe40007810000 */
[----:B------:R-:W-:Y:S01]  /*53d0*/  FMNMX.FTZ R2, R57, R2, !PT ;  /* 0x0000000239027209 */ /* 0x000fe20007810000 */
[----:B------:R-:W1:Y:S01]  /*53e0*/  SHFL.BFLY PT, R172, R136, 0x1, 0x1f ;  /* 0x0c201f0088ac7f89 */ /* 0x000e6200000e0000 */
[----:B------:R-:W-:Y:S02]  /*53f0*/  FMNMX.FTZ R3, R67, R3, !PT ;  /* 0x0000000343037209 */ /* 0x000fe40007810000 */
[----:B------:R-:W-:Y:S02]  /*5400*/  FMNMX.FTZ R0, R63, R0, !PT ;  /* 0x000000003f007209 */ /* 0x000fe40007810000 */
[----:B------:R-:W-:Y:S03]  /*5410*/  FMNMX.FTZ R133, R60, R2, !PT ;  /* 0x000000023c857209 */ /* 0x000fe60007810000 */
[----:B------:R-:W2:Y:S01]  /*5420*/  SHFL.BFLY PT, R135, R3, 0x2, 0x1f ;  /* 0x0c401f0003877f89 */ /* 0x000ea200000e0000 */
[----:B------:R-:W-:Y:S07]  /*5430*/  FMNMX.FTZ R133, R61, R133, !PT ;  /* 0x000000853d857209 */ /* 0x000fee0007810000 */
[----:B------:R-:W3:Y:S08]  /*5440*/  SHFL.BFLY PT, R2, R0, 0x2, 0x1f ;  /* 0x0c401f0000027f89 */ /* 0x000ef000000e0000 */
[----:B------:R-:W4:Y:S01]  /*5450*/  SHFL.BFLY PT, R134, R133, 0x2, 0x1f ;  /* 0x0c401f0085867f89 */ /* 0x000f2200000e0000 */
[----:B-1----:R-:W-:Y:S04]  /*5460*/  FMNMX.FTZ R136, R136, R172, !PT ;  /* 0x000000ac88887209 */ /* 0x002fe80007810000 */
[----:B------:R-:W-:Y:S02]  /*5470*/  FSETP.NEU.FTZ.AND P1, PT, R136, -INF , PT ;  /* 0xff8000008800780b */ /* 0x000fe40003f3d000 */
[----:B--2---:R-:W-:Y:S05]  /*5480*/  FMNMX.FTZ R135, R3, R135, !PT ;  /* 0x0000008703877209 */ /* 0x004fea0007810000 */
[----:B------:R-:W1:Y:S01]  /*5490*/  SHFL.BFLY PT, R173, R135, 0x1, 0x1f ;  /* 0x0c201f0087ad7f89 */ /* 0x000e6200000e0000 */
[----:B---3--:R-:W-:Y:S01]  /*54a0*/  FMNMX.FTZ R2, R0, R2, !PT ;  /* 0x0000000200027209 */ /* 0x008fe20007810000 */
[----:B------:R-:W-:Y:S04]  /*54b0*/  FADD.FTZ R0, -R136, R132 ;  /* 0x0000008488007221 */ /* 0x000fe80000010100 */
[----:B------:R-:W-:Y:S02]  /*54c0*/  FMUL.FTZ R0, R0, c[0x0][0x23c] ;  /* 0x00008f0000007a20 */ /* 0x000fe40000410000 */
[----:B------:R-:W2:Y:S01]  /*54d0*/  SHFL.BFLY PT, R3, R2, 0x1, 0x1f ;  /* 0x0c201f0002037f89 */ /* 0x000ea200000e0000 */
[----:B----4-:R-:W-:Y:S02]  /*54e0*/  FMNMX.FTZ R134, R133, R134, !PT ;  /* 0x0000008685867209 */ /* 0x010fe40007810000 */
[----:B------:R3:W4:Y:S05]  /*54f0*/  MUFU.EX2 R133, R0 ;  /* 0x0000000000857308 */ /* 0x00072a0000000800 */
[----:B------:R-:W5:Y:S01]  /*5500*/  SHFL.BFLY PT, R174, R134, 0x1, 0x1f ;  /* 0x0c201f0086ae7f89 */ /* 0x000f6200000e0000 */
[----:B-1----:R-:W-:Y:S02]  /*5510*/  FMNMX.FTZ R135, R135, R173, !PT ;  /* 0x000000ad87877209 */ /* 0x002fe40007810000 */
[----:B--2---:R-:W-:Y:S03]  /*5520*/  FMNMX.FTZ R3, R2, R3, !PT ;  /* 0x0000000302037209 */ /* 0x004fe60007810000 */
[----:B---3--:R-:W-:Y:S02]  /*5530*/  FADD.FTZ R0, -R135, R137 ;  /* 0x0000008987007221 */ /* 0x008fe40000010100 */
[----:B------:R-:W-:Y:S02]  /*5540*/  FMUL.FTZ R137, R136, c[0x0][0x23c] ;  /* 0x00008f0088897a20 */ /* 0x000fe40000410000 */
[----:B------:R-:W-:Y:S01]  /*5550*/  FMUL.FTZ R0, R0, c[0x0][0x23c] ;  /* 0x00008f0000007a20 */ /* 0x000fe20000410000 */
[----:B-----5:R-:W-:Y:S01]  /*5560*/  FMNMX.FTZ R134, R134, R174, !PT ;  /* 0x000000ae86867209 */ /* 0x020fe20007810000 */
[----:B------:R-:W-:Y:S01]  /*5570*/  FMUL.FTZ R180, R3, c[0x0][0x23c] ;  /* 0x00008f0003b47a20 */ /* 0x000fe20000410000 */
[----:B------:R-:W-:Y:S01]  /*5580*/  FSEL R137, R137, RZ, P1 ;  /* 0x000000ff89897208 */ /* 0x000fe20000800000 */
[----:B------:R1:W2:Y:S01]  /*5590*/  MUFU.EX2 R132, R0 ;  /* 0x0000000000847308 */ /* 0x0002a20000000800 */
[----:B------:R-:W-:Y:S01]  /*55a0*/  FSETP.NEU.FTZ.AND P1, PT, R135, -INF , PT ;  /* 0xff8000008700780b */ /* 0x000fe20003f3d000 */
[----:B------:R-:W3:Y:S01]  /*55b0*/  LDSM.16.MT88.4 R172, [R216+0x9000] ;  /* 0x00900000d8ac783b */ /* 0x000ee20000004200 */
[----:B----4-:R-:W-:Y:S02]  /*55c0*/  FMUL.FTZ R84, R133, R84 ;  /* 0x0000005485547220 */ /* 0x010fe40000410000 */
[--C-:B------:R-:W-:Y:S02]  /*55d0*/  FFMA.FTZ R16, R16, c[0x0][0x23c], -R137.reuse ;  /* 0x00008f0010107a23 */ /* 0x100fe40000010889 */
[--C-:B------:R-:W-:Y:S02]  /*55e0*/  FFMA.FTZ R17, R17, c[0x0][0x23c], -R137.reuse ;  /* 0x00008f0011117a23 */ /* 0x100fe40000010889 */
[--C-:B------:R-:W-:Y:S01]  /*55f0*/  FFMA.FTZ R4, R4, c[0x0][0x23c], -R137.reuse ;  /* 0x00008f0004047a23 */ /* 0x100fe20000010889 */
[----:B------:R4:W-:Y:S01]  /*5600*/  MUFU.EX2 R231, R16 ;  /* 0x0000001000e77308 */ /* 0x0009e20000000800 */
[--C-:B------:R-:W-:Y:S02]  /*5610*/  FFMA.FTZ R5, R5, c[0x0][0x23c], -R137.reuse ;  /* 0x00008f0005057a23 */ /* 0x100fe40000010889 */
[--C-:B------:R-:W-:Y:S02]  /*5620*/  FFMA.FTZ R36, R36, c[0x0][0x23c], -R137.reuse ;  /* 0x00008f0024247a23 */ /* 0x100fe40000010889 */
[--C-:B------:R-:W-:Y:S02]  /*5630*/  FFMA.FTZ R37, R37, c[0x0][0x23c], -R137.reuse ;  /* 0x00008f0025257a23 */ /* 0x100fe40000010889 */
[--C-:B------:R-:W-:Y:S02]  /*5640*/  FFMA.FTZ R48, R48, c[0x0][0x23c], -R137.reuse ;  /* 0x00008f0030307a23 */ /* 0x100fe40000010889 */
[--C-:B------:R-:W-:Y:S01]  /*5650*/  FFMA.FTZ R49, R49, c[0x0][0x23c], -R137.reuse ;  /* 0x00008f0031317a23 */ /* 0x100fe20000010889 */
[----:B------:R5:W-:Y:S01]  /*5660*/  MUFU.EX2 R233, R17 ;  /* 0x0000001100e97308 */ /* 0x000be20000000800 */
[--C-:B------:R-:W-:Y:S02]  /*5670*/  FFMA.FTZ R52, R52, c[0x0][0x23c], -R137.reuse ;  /* 0x00008f0034347a23 */ /* 0x100fe40000010889 */
[--C-:B------:R-:W-:Y:S02]  /*5680*/  FFMA.FTZ R53, R53, c[0x0][0x23c], -R137.reuse ;  /* 0x00008f0035357a23 */ /* 0x100fe40000010889 */
[----:B-1----:R-:W-:Y:S02]  /*5690*/  FADD.FTZ R0, -R134, R138 ;  /* 0x0000008a86007221 */ /* 0x002fe40000010100 */
[----:B------:R-:W-:Y:S02]  /*56a0*/  FMUL.FTZ R138, R135, c[0x0][0x23c] ;  /* 0x00008f00878a7a20 */ /* 0x000fe40000410000 */
[----:B------:R-:W-:Y:S01]  /*56b0*/  FMUL.FTZ R0, R0, c[0x0][0x23c] ;  /* 0x00008f0000007a20 */ /* 0x000fe20000410000 */
[----:B------:R1:W-:Y:S01]  /*56c0*/  MUFU.EX2 R232, R4 ;  /* 0x0000000400e87308 */ /* 0x0003e20000000800 */
[C---:B------:R-:W-:Y:S01]  /*56d0*/  FMUL.FTZ R85, R133.reuse, R85 ;  /* 0x0000005585557220 */ /* 0x040fe20000410000 */
[----:B------:R-:W-:Y:S01]  /*56e0*/  FSEL R138, R138, RZ, P1 ;  /* 0x000000ff8a8a7208 */ /* 0x000fe20000800000 */
[----:B--2---:R-:W-:Y:S01]  /*56f0*/  FMUL.FTZ R86, R132, R86 ;  /* 0x0000005684567220 */ /* 0x004fe20000410000 */
[----:B------:R-:W-:Y:S01]  /*5700*/  FSETP.NEU.FTZ.AND P1, PT, R134, -INF , PT ;  /* 0xff8000008600780b */ /* 0x000fe20003f3d000 */
[----:B----4-:R-:W-:Y:S02]  /*5710*/  FMUL.FTZ R16, R133, R152 ;  /* 0x0000009885107220 */ /* 0x010fe40000410000 */
[--C-:B------:R-:W-:Y:S02]  /*5720*/  FFMA.FTZ R18, R18, c[0x0][0x23c], -R138.reuse ;  /* 0x00008f0012127a23 */ /* 0x100fe4000001088a */
[--C-:B------:R-:W-:Y:S01]  /*5730*/  FFMA.FTZ R19, R19, c[0x0][0x23c], -R138.reuse ;  /* 0x00008f0013137a23 */ /* 0x100fe2000001088a */
[----:B------:R2:W-:Y:S01]  /*5740*/  MUFU.EX2 R2, R0 ;  /* 0x0000000000027308 */ /* 0x0005e20000000800 */
[--C-:B------:R-:W-:Y:S02]  /*5750*/  FFMA.FTZ R6, R6, c[0x0][0x23c], -R138.reuse ;  /* 0x00008f0006067a23 */ /* 0x100fe4000001088a */
[--C-:B------:R-:W-:Y:S02]  /*5760*/  FFMA.FTZ R7, R7, c[0x0][0x23c], -R138.reuse ;  /* 0x00008f0007077a23 */ /* 0x100fe4000001088a */
[----:B-----5:R-:W-:Y:S02]  /*5770*/  FMUL.FTZ R17, R133, R153 ;  /* 0x0000009985117220 */ /* 0x020fe40000410000 */
[--C-:B------:R-:W-:Y:S02]  /*5780*/  FFMA.FTZ R38, R38, c[0x0][0x23c], -R138.reuse ;  /* 0x00008f0026267a23 */ /* 0x100fe4000001088a */
[--C-:B------:R-:W-:Y:S01]  /*5790*/  FFMA.FTZ R39, R39, c[0x0][0x23c], -R138.reuse ;  /* 0x00008f0027277a23 */ /* 0x100fe2000001088a */
[----:B------:R4:W-:Y:S01]  /*57a0*/  MUFU.EX2 R215, R18 ;  /* 0x0000001200d77308 */ /* 0x0009e20000000800 */
[--C-:B------:R-:W-:Y:S02]  /*57b0*/  FFMA.FTZ R50, R50, c[0x0][0x23c], -R138.reuse ;  /* 0x00008f0032327a23 */ /* 0x100fe4000001088a */
[--C-:B------:R-:W-:Y:S02]  /*57c0*/  FFMA.FTZ R51, R51, c[0x0][0x23c], -R138.reuse ;  /* 0x00008f0033337a23 */ /* 0x100fe4000001088a */
[----:B-1----:R-:W-:Y:S02]  /*57d0*/  FMUL.FTZ R4, R133, R144 ;  /* 0x0000009085047220 */ /* 0x002fe40000410000 */
[--C-:B------:R-:W-:Y:S02]  /*57e0*/  FFMA.FTZ R54, R54, c[0x0][0x23c], -R138.reuse ;  /* 0x00008f0036367a23 */ /* 0x100fe4000001088a */
[--C-:B------:R-:W-:Y:S01]  /*57f0*/  FFMA.FTZ R55, R55, c[0x0][0x23c], -R138.reuse ;  /* 0x00008f0037377a23 */ /* 0x100fe2000001088a */
[----:B------:R1:W-:Y:S01]  /*5800*/  MUFU.EX2 R229, R19 ;  /* 0x0000001300e57308 */ /* 0x0003e20000000800 */
[----:B------:R-:W-:Y:S02]  /*5810*/  FMUL.FTZ R87, R132, R87 ;  /* 0x0000005784577220 */ /* 0x000fe40000410000 */
[----:B------:R-:W-:Y:S02]  /*5820*/  FFMA.FTZ R20, R20, c[0x0][0x23c], -R137 ;  /* 0x00008f0014147a23 */ /* 0x000fe40000010889 */
[----:B--2---:R-:W-:Y:S02]  /*5830*/  FADD.FTZ R0, -R3, R139 ;  /* 0x0000008b03007221 */ /* 0x004fe40000010100 */
[----:B------:R-:W-:Y:S02]  /*5840*/  FMUL.FTZ R139, R134, c[0x0][0x23c] ;  /* 0x00008f00868b7a20 */ /* 0x000fe40000410000 */
[----:B------:R-:W-:Y:S01]  /*5850*/  FMUL.FTZ R0, R0, c[0x0][0x23c] ;  /* 0x00008f0000007a20 */ /* 0x000fe20000410000 */
[----:B------:R-:W2:Y:S01]  /*5860*/  MUFU.EX2 R234, R5 ;  /* 0x0000000500ea7308 */ /* 0x000ea20000000800 */
[----:B------:R-:W-:Y:S01]  /*5870*/  FFMA.FTZ R21, R21, c[0x0][0x23c], -R137 ;  /* 0x00008f0015157a23 */ /* 0x000fe20000010889 */
[----:B------:R-:W-:Y:S01]  /*5880*/  FSEL R139, R139, RZ, P1 ;  /* 0x000000ff8b8b7208 */ /* 0x000fe20000800000 */
[----:B------:R-:W-:Y:S01]  /*5890*/  FFMA.FTZ R22, R22, c[0x0][0x23c], -R138 ;  /* 0x00008f0016167a23 */ /* 0x000fe2000001088a */
[----:B------:R-:W-:Y:S01]  /*58a0*/  FSETP.NEU.FTZ.AND P1, PT, R3, -INF , PT ;  /* 0xff8000000300780b */ /* 0x000fe20003f3d000 */
[----:B----4-:R-:W-:Y:S02]  /*58b0*/  FMUL.FTZ R18, R132, R154 ;  /* 0x0000009a84127220 */ /* 0x010fe40000410000 */
[--C-:B------:R-:W-:Y:S01]  /*58c0*/  FFMA.FTZ R12, R12, c[0x0][0x23c], -R139.reuse ;  /* 0x00008f000c0c7a23 */ /* 0x100fe2000001088b */
[----:B------:R-:W-:Y:S01]  /*58d0*/  FSEL R180, R180, RZ, P1 ;  /* 0x000000ffb4b47208 */ /* 0x000fe20000800000 */
[--C-:B------:R-:W-:Y:S01]  /*58e0*/  FFMA.FTZ R13, R13, c[0x0][0x23c], -R139.reuse ;  /* 0x00008f000d0d7a23 */ /* 0x100fe2000001088b */
[----:B------:R4:W-:Y:S01]  /*58f0*/  MUFU.EX2 R228, R6 ;  /* 0x0000000600e47308 */ /* 0x0009e20000000800 */
[--C-:B------:R-:W-:Y:S02]  /*5900*/  FFMA.FTZ R8, R8, c[0x0][0x23c], -R139.reuse ;  /* 0x00008f0008087a23 */ /* 0x100fe4000001088b */
[--C-:B------:R-:W-:Y:S02]  /*5910*/  FFMA.FTZ R14, R14, c[0x0][0x23c], -R180.reuse ;  /* 0x00008f000e0e7a23 */ /* 0x100fe400000108b4 */
[--C-:B------:R-:W-:Y:S02]  /*5920*/  FFMA.FTZ R15, R15, c[0x0][0x23c], -R180.reuse ;  /* 0x00008f000f0f7a23 */ /* 0x100fe400000108b4 */
[--C-:B------:R-:W-:Y:S02]  /*5930*/  FFMA.FTZ R9, R9, c[0x0][0x23c], -R139.reuse ;  /* 0x00008f0009097a23 */ /* 0x100fe4000001088b */
[--C-:B------:R-:W-:Y:S01]  /*5940*/  FFMA.FTZ R10, R10, c[0x0][0x23c], -R180.reuse ;  /* 0x00008f000a0a7a23 */ /* 0x100fe200000108b4 */
[----:B------:R-:W5:Y:S01]  /*5950*/  MUFU.EX2 R230, R7 ;  /* 0x0000000700e67308 */ /* 0x000f620000000800 */
[--C-:B------:R-:W-:Y:S02]  /*5960*/  FFMA.FTZ R11, R11, c[0x0][0x23c], -R180.reuse ;  /* 0x00008f000b0b7a23 */ /* 0x100fe400000108b4 */
[----:B-1----:R-:W-:Y:S01]  /*5970*/  FMUL.FTZ R19, R132, R155 ;  /* 0x0000009b84137220 */ /* 0x002fe20000410000 */
[----:B--2---:R-:W-:Y:S01]  /*5980*/  F2FP.BF16.PACK_AB R144, R234, R232 ;  /* 0x000000e8ea90723e */ /* 0x004fe200000010ff */
[----:B------:R-:W-:Y:S01]  /*5990*/  FMUL.FTZ R5, R133, R145 ;  /* 0x0000009185057220 */ /* 0x000fe20000410000 */
[----:B------:R-:W-:Y:S01]  /*59a0*/  LDSM.16.MT88.4 R152, [R218+0xa000] ;  /* 0x00a00000da98783b */ /* 0x000fe20000004200 */
[--C-:B------:R-:W-:Y:S02]  /*59b0*/  FFMA.FTZ R40, R40, c[0x0][0x23c], -R139.reuse ;  /* 0x00008f0028287a23 */ /* 0x100fe4000001088b */
[--C-:B------:R-:W-:Y:S01]  /*59c0*/  FFMA.FTZ R41, R41, c[0x0][0x23c], -R139.reuse ;  /* 0x00008f0029297a23 */ /* 0x100fe2000001088b */
[----:B------:R-:W1:Y:S01]  /*59d0*/  MUFU.EX2 R0, R0 ;  /* 0x0000000000007308 */ /* 0x000e620000000800 */
[--C-:B------:R-:W-:Y:S02]  /*59e0*/  FFMA.FTZ R42, R42, c[0x0][0x23c], -R180.reuse ;  /* 0x00008f002a2a7a23 */ /* 0x100fe400000108b4 */
[--C-:B------:R-:W-:Y:S02]  /*59f0*/  FFMA.FTZ R43, R43, c[0x0][0x23c], -R180.reuse ;  /* 0x00008f002b2b7a23 */ /* 0x100fe400000108b4 */
[----:B----4-:R-:W-:Y:S01]  /*5a00*/  FMUL.FTZ R6, R132, R146 ;  /* 0x0000009284067220 */ /* 0x010fe20000410000 */
[----:B------:R-:W-:Y:S01]  /*5a10*/  F2FP.BF16.PACK_AB R146, R233, R231 ;  /* 0x000000e7e992723e */ /* 0x000fe200000010ff */
[--C-:B------:R-:W-:Y:S02]  /*5a20*/  FFMA.FTZ R56, R56, c[0x0][0x23c], -R139.reuse ;  /* 0x00008f0038387a23 */ /* 0x100fe4000001088b */
[--C-:B------:R-:W-:Y:S01]  /*5a30*/  FFMA.FTZ R57, R57, c[0x0][0x23c], -R139.reuse ;  /* 0x00008f0039397a23 */ /* 0x100fe2000001088b */
[----:B------:R2:W-:Y:S01]  /*5a40*/  MUFU.EX2 R211, R12 ;  /* 0x0000000c00d37308 */ /* 0x0005e20000000800 */
[--C-:B------:R-:W-:Y:S02]  /*5a50*/  FFMA.FTZ R58, R58, c[0x0][0x23c], -R180.reuse ;  /* 0x00008f003a3a7a23 */ /* 0x100fe400000108b4 */
[----:B------:R-:W-:Y:S01]  /*5a60*/  FFMA.FTZ R59, R59, c[0x0][0x23c], -R180 ;  /* 0x00008f003b3b7a23 */ /* 0x000fe200000108b4 */
[----:B-----5:R-:W-:Y:S01]  /*5a70*/  F2FP.BF16.PACK_AB R145, R230, R228 ;  /* 0x000000e4e691723e */ /* 0x020fe200000010ff */
[----:B------:R-:W-:Y:S01]  /*5a80*/  FMUL.FTZ R7, R132, R147 ;  /* 0x0000009384077220 */ /* 0x000fe20000410000 */
[----:B------:R-:W-:Y:S01]  /*5a90*/  F2FP.BF16.PACK_AB R147, R229, R215 ;  /* 0x000000d7e593723e */ /* 0x000fe200000010ff */
[----:B------:R-:W-:Y:S02]  /*5aa0*/  FFMA.FTZ R23, R23, c[0x0][0x23c], -R138 ;  /* 0x00008f0017177a23 */ /* 0x000fe4000001088a */
[C---:B------:R-:W-:Y:S01]  /*5ab0*/  FMUL.FTZ R88, R2.reuse, R88 ;  /* 0x0000005802587220 */ /* 0x040fe20000410000 */
[----:B------:R4:W-:Y:S01]  /*5ac0*/  MUFU.EX2 R213, R13 ;  /* 0x0000000d00d57308 */ /* 0x0009e20000000800 */
[----:B------:R-:W-:Y:S02]  /*5ad0*/  FMUL.FTZ R89, R2, R89 ;  /* 0x0000005902597220 */ /* 0x000fe40000410000 */
[-C--:B---3--:R-:W-:Y:S05]  /*5ae0*/  HMMA.16816.F32.BF16 R4, R144, R172.reuse, R4 ;  /* 0x000000ac9004723c */ /* 0x088fea0000041804 */
[C---:B-1----:R-:W-:Y:S02]  /*5af0*/  FMUL.FTZ R90, R0.reuse, R90 ;  /* 0x0000005a005a7220 */ /* 0x042fe40000410000 */
[----:B------:R1:W-:Y:S01]  /*5b00*/  MUFU.EX2 R207, R14 ;  /* 0x0000000e00cf7308 */ /* 0x0003e20000000800 */
[----:B------:R-:W-:Y:S04]  /*5b10*/  FMUL.FTZ R91, R0, R91 ;  /* 0x0000005b005b7220 */ /* 0x000fe80000410000 */
[C---:B--2---:R-:W-:Y:S02]  /*5b20*/  FMUL.FTZ R12, R2.reuse, R148 ;  /* 0x00000094020c7220 */ /* 0x044fe40000410000 */
[C---:B------:R-:W-:Y:S02]  /*5b30*/  FMUL.FTZ R92, R2.reuse, R92 ;  /* 0x0000005c025c7220 */ /* 0x040fe40000410000 */
[----:B------:R-:W-:Y:S01]  /*5b40*/  FMUL.FTZ R93, R2, R93 ;  /* 0x0000005d025d7220 */ /* 0x000fe20000410000 */
[----:B------:R2:W-:Y:S01]  /*5b50*/  MUFU.EX2 R209, R15 ;  /* 0x0000000f00d17308 */ /* 0x0005e20000000800 */
[C---:B------:R-:W-:Y:S02]  /*5b60*/  FMUL.FTZ R94, R0.reuse, R94 ;  /* 0x0000005e005e7220 */ /* 0x040fe40000410000 */
[----:B------:R-:W-:Y:S02]  /*5b70*/  FMUL.FTZ R95, R0, R95 ;  /* 0x0000005f005f7220 */ /* 0x000fe40000410000 */
[----:B----4-:R-:W-:Y:S02]  /*5b80*/  FMUL.FTZ R13, R2, R149 ;  /* 0x00000095020d7220 */ /* 0x010fe40000410000 */
[C---:B------:R-:W-:Y:S02]  /*5b90*/  FMUL.FTZ R96, R133.reuse, R96 ;  /* 0x0000006085607220 */ /* 0x040fe40000410000 */
[C---:B------:R-:W-:Y:S01]  /*5ba0*/  FMUL.FTZ R97, R133.reuse, R97 ;  /* 0x0000006185617220 */ /* 0x040fe20000410000 */
[----:B------:R3:W-:Y:S01]  /*5bb0*/  MUFU.EX2 R212, R8 ;  /* 0x0000000800d47308 */ /* 0x0007e20000000800 */
[C---:B------:R-:W-:Y:S02]  /*5bc0*/  FMUL.FTZ R98, R132.reuse, R98 ;  /* 0x0000006284627220 */ /* 0x040fe40000410000 */
[----:B------:R-:W-:Y:S02]  /*5bd0*/  FMUL.FTZ R99, R132, R99 ;  /* 0x0000006384637220 */ /* 0x000fe40000410000 */
[----:B-1----:R-:W-:Y:S02]  /*5be0*/  FMUL.FTZ R14, R0, R150 ;  /* 0x00000096000e7220 */ /* 0x002fe40000410000 */
[C---:B------:R-:W-:Y:S02]  /*5bf0*/  FMUL.FTZ R100, R2.reuse, R100 ;  /* 0x0000006402647220 */ /* 0x040fe40000410000 */
[----:B------:R-:W-:Y:S01]  /*5c00*/  FMUL.FTZ R101, R2, R101 ;  /* 0x0000006502657220 */ /* 0x000fe20000410000 */
[----:B------:R-:W1:Y:S01]  /*5c10*/  MUFU.EX2 R214, R9 ;  /* 0x0000000900d67308 */ /* 0x000e620000000800 */
[C---:B------:R-:W-:Y:S02]  /*5c20*/  FMUL.FTZ R102, R0.reuse, R102 ;  /* 0x0000006600667220 */ /* 0x040fe40000410000 */
[C---:B------:R-:W-:Y:S02]  /*5c30*/  FMUL.FTZ R103, R0.reuse, R103 ;  /* 0x0000006700677220 */ /* 0x040fe40000410000 */
[----:B--2---:R-:W-:Y:S02]  /*5c40*/  FMUL.FTZ R15, R0, R151 ;  /* 0x00000097000f7220 */ /* 0x004fe40000410000 */
[----:B------:R-:W2:Y:S01]  /*5c50*/  LDSM.16.MT88.4 R148, [R216+0xa000] ;  /* 0x00a00000d894783b */ /* 0x000ea20000004200 */
[C---:B------:R-:W-:Y:S02]  /*5c60*/  FMUL.FTZ R104, R2.reuse, R104 ;  /* 0x0000006802687220 */ /* 0x040fe40000410000 */
[----:B------:R4:W-:Y:S01]  /*5c70*/  MUFU.EX2 R208, R10 ;  /* 0x0000000a00d07308 */ /* 0x0009e20000000800 */
[----:B------:R-:W-:Y:S02]  /*5c80*/  FMUL.FTZ R105, R2, R105 ;  /* 0x0000006902697220 */ /* 0x000fe40000410000 */
[----:B------:R-:W-:Y:S02]  /*5c90*/  FMUL.FTZ R106, R0, R106 ;  /* 0x0000006a006a7220 */ /* 0x000fe40000410000 */
[----:B---3--:R-:W-:Y:S02]  /*5ca0*/  FMUL.FTZ R8, R2, R140 ;  /* 0x0000008c02087220 */ /* 0x008fe40000410000 */
[----:B------:R-:W-:Y:S02]  /*5cb0*/  FMUL.FTZ R107, R0, R107 ;  /* 0x0000006b006b7220 */ /* 0x000fe40000410000 */
[C---:B------:R-:W-:Y:S01]  /*5cc0*/  FMUL.FTZ R108, R133.reuse, R108 ;  /* 0x0000006c856c7220 */ /* 0x040fe20000410000 */
[----:B------:R-:W3:Y:S01]  /*5cd0*/  MUFU.EX2 R210, R11 ;  /* 0x0000000b00d27308 */ /* 0x000ee20000000800 */
[----:B------:R-:W-:Y:S02]  /*5ce0*/  FMUL.FTZ R109, R133, R109 ;  /* 0x0000006d856d7220 */ /* 0x000fe40000410000 */
[----:B------:R-:W-:Y:S01]  /*5cf0*/  FMUL.FTZ R110, R132, R110 ;  /* 0x0000006e846e7220 */ /* 0x000fe20000410000 */
[----:B-1----:R-:W-:Y:S01]  /*5d00*/  F2FP.BF16.PACK_AB R140, R214, R212 ;  /* 0x000000d4d68c723e */ /* 0x002fe200000010ff */
[----:B------:R-:W-:Y:S02]  /*5d10*/  FMUL.FTZ R9, R2, R141 ;  /* 0x0000008d02097220 */ /* 0x000fe40000410000 */
[----:B------:R-:W-:Y:S02]  /*5d20*/  FMUL.FTZ R111, R132, R111 ;  /* 0x0000006f846f7220 */ /* 0x000fe40000410000 */
[C---:B------:R-:W-:Y:S01]  /*5d30*/  FMUL.FTZ R112, R2.reuse, R112 ;  /* 0x0000007002707220 */ /* 0x040fe20000410000 */
[----:B------:R-:W-:Y:S01]  /*5d40*/  MUFU.EX2 R194, R36 ;  /* 0x0000002400c27308 */ /* 0x000fe20000000800 */
[----:B------:R-:W-:Y:S02]  /*5d50*/  FMUL.FTZ R113, R2, R113 ;  /* 0x0000007102717220 */ /* 0x000fe40000410000 */
[C---:B------:R-:W-:Y:S02]  /*5d60*/  FMUL.FTZ R114, R0.reuse, R114 ;  /* 0x0000007200727220 */ /* 0x040fe40000410000 */
[C---:B----4-:R-:W-:Y:S01]  /*5d70*/  FMUL.FTZ R10, R0.reuse, R142 ;  /* 0x0000008e000a7220 */ /* 0x050fe20000410000 */
[----:B------:R-:W-:Y:S01]  /*5d80*/  F2FP.BF16.PACK_AB R142, R213, R211 ;  /* 0x000000d3d58e723e */ /* 0x000fe200000010ff */
[----:B------:R-:W-:Y:S02]  /*5d90*/  FMUL.FTZ R115, R0, R115 ;  /* 0x0000007300737220 */ /* 0x000fe40000410000 */
[C---:B------:R-:W-:Y:S01]  /*5da0*/  FMUL.FTZ R116, R2.reuse, R116 ;  /* 0x0000007402747220 */ /* 0x040fe20000410000 */
[----:B------:R-:W-:Y:S01]  /*5db0*/  MUFU.EX2 R193, R37 ;  /* 0x0000002500c17308 */ /* 0x000fe20000000800 */
[----:B------:R-:W-:Y:S02]  /*5dc0*/  FMUL.FTZ R117, R2, R117 ;  /* 0x0000007502757220 */ /* 0x000fe40000410000 */
[----:B------:R-:W-:Y:S01]  /*5dd0*/  FMUL.FTZ R118, R0, R118 ;  /* 0x0000007600767220 */ /* 0x000fe20000410000 */
[----:B---3--:R-:W-:Y:S01]  /*5de0*/  F2FP.BF16.PACK_AB R141, R210, R208 ;  /* 0x000000d0d28d723e */ /* 0x008fe200000010ff */
[C---:B------:R-:W-:Y:S01]  /*5df0*/  FMUL.FTZ R11, R0.reuse, R143 ;  /* 0x0000008f000b7220 */ /* 0x040fe20000410000 */
[----:B------:R-:W-:Y:S01]  /*5e00*/  F2FP.BF16.PACK_AB R143, R209, R207 ;  /* 0x000000cfd18f723e */ /* 0x000fe200000010ff */
[----:B------:R-:W-:Y:S02]  /*5e10*/  FMUL.FTZ R119, R0, R119 ;  /* 0x0000007700777220 */ /* 0x000fe40000410000 */
[C---:B------:R-:W-:Y:S01]  /*5e20*/  FMUL.FTZ R120, R133.reuse, R120 ;  /* 0x0000007885787220 */ /* 0x040fe20000410000 */
[----:B------:R-:W-:Y:S01]  /*5e30*/  MUFU.EX2 R192, R38 ;  /* 0x0000002600c07308 */ /* 0x000fe20000000800 */
[C---:B------:R-:W-:Y:S02]  /*5e40*/  FMUL.FTZ R121, R133.reuse, R121 ;  /* 0x0000007985797220 */ /* 0x040fe40000410000 */
[C---:B------:R-:W-:Y:S04]  /*5e50*/  HMMA.16816.F32.BF16 R8, R140.reuse, R172, R8 ;  /* 0x000000ac8c08723c */ /* 0x040fe80000041808 */
[C---:B------:R-:W-:Y:S02]  /*5e60*/  FMUL.FTZ R122, R132.reuse, R122 ;  /* 0x0000007a847a7220 */ /* 0x040fe40000410000 */
[----:B------:R-:W-:Y:S01]  /*5e70*/  FMUL.FTZ R123, R132, R123 ;  /* 0x0000007b847b7220 */ /* 0x000fe20000410000 */
[----:B------:R1:W-:Y:S01]  /*5e80*/  MUFU.EX2 R191, R39 ;  /* 0x0000002700bf7308 */ /* 0x0003e20000000800 */
[-C--:B------:R-:W-:Y:S04]  /*5e90*/  HMMA.16816.F32.BF16 R12, R140, R174.reuse, R12 ;  /* 0x000000ae8c0c723c */ /* 0x080fe8000004180c */
[C---:B------:R-:W-:Y:S02]  /*5ea0*/  FMUL.FTZ R124, R2.reuse, R124 ;  /* 0x0000007c027c7220 */ /* 0x040fe40000410000 */
[----:B------:R-:W-:Y:S02]  /*5eb0*/  FMUL.FTZ R125, R2, R125 ;  /* 0x0000007d027d7220 */ /* 0x000fe40000410000 */
[C---:B------:R-:W-:Y:S01]  /*5ec0*/  HMMA.16816.F32.BF16 R16, R144.reuse, R174, R16 ;  /* 0x000000ae9010723c */ /* 0x040fe20000041810 */
[----:B------:R-:W-:Y:S03]  /*5ed0*/  MUFU.EX2 R190, R48 ;  /* 0x0000003000be7308 */ /* 0x000fe60000000800 */
[C---:B------:R-:W-:Y:S02]  /*5ee0*/  FMUL.FTZ R68, R133.reuse, R68 ;  /* 0x0000004485447220 */ /* 0x040fe40000410000 */
[----:B------:R-:W-:Y:S02]  /*5ef0*/  FMUL.FTZ R69, R133, R69 ;  /* 0x0000004585457220 */ /* 0x000fe40000410000 */
[C---:B------:R-:W-:Y:S03]  /*5f00*/  FMUL.FTZ R70, R132.reuse, R70 ;  /* 0x0000004684467220 */ /* 0x040fe60000410000 */
[----:B------:R-:W-:Y:S01]  /*5f10*/  MUFU.EX2 R189, R49 ;  /* 0x0000003100bd7308 */ /* 0x000fe20000000800 */
[----:B------:R-:W-:Y:S02]  /*5f20*/  FMUL.FTZ R71, R132, R71 ;  /* 0x0000004784477220 */ /* 0x000fe40000410000 */
[C---:B------:R-:W-:Y:S01]  /*5f30*/  FMUL.FTZ R126, R0.reuse, R126 ;  /* 0x0000007e007e7220 */ /* 0x040fe20000410000 */
[----:B-1----:R-:W-:Y:S01]  /*5f40*/  LDSM.16.MT88.4 R36, [R216+0xb400] ;  /* 0x00b40000d824783b */ /* 0x002fe20000004200 */
[----:B------:R-:W-:Y:S02]  /*5f50*/  FMUL.FTZ R127, R0, R127 ;  /* 0x0000007f007f7220 */ /* 0x000fe40000410000 */
[C---:B------:R-:W-:Y:S01]  /*5f60*/  FMUL.FTZ R128, R2.reuse, R128 ;  /* 0x0000008002807220 */ /* 0x040fe20000410000 */
[-C--:B------:R-:W-:Y:S02]  /*5f70*/  HMMA.16816.F32.BF16 R68, R144, R176.reuse, R68 ;  /* 0x000000b09044723c */ /* 0x080fe40000041844 */
[----:B------:R-:W-:Y:S01]  /*5f80*/  MUFU.EX2 R188, R50 ;  /* 0x0000003200bc7308 */ /* 0x000fe20000000800 */
[C---:B------:R-:W-:Y:S02]  /*5f90*/  FMUL.FTZ R72, R2.reuse, R72 ;  /* 0x0000004802487220 */ /* 0x040fe40000410000 */
[----:B------:R-:W-:Y:S02]  /*5fa0*/  FMUL.FTZ R73, R2, R73 ;  /* 0x0000004902497220 */ /* 0x000fe40000410000 */
[C---:B------:R-:W-:Y:S02]  /*5fb0*/  FMUL.FTZ R74, R0.reuse, R74 ;  /* 0x0000004a004a7220 */ /* 0x040fe40000410000 */
[----:B------:R-:W-:Y:S03]  /*5fc0*/  FMUL.FTZ R75, R0, R75 ;  /* 0x0000004b004b7220 */ /* 0x000fe60000410000 */
[----:B------:R1:W-:Y:S01]  /*5fd0*/  MUFU.EX2 R187, R51 ;  /* 0x0000003300bb7308 */ /* 0x0003e20000000800 */
[----:B------:R-:W-:Y:S02]  /*5fe0*/  FMUL.FTZ R129, R2, R129 ;  /* 0x0000008102817220 */ /* 0x000fe40000410000 */
[----:B------:R-:W-:Y:S01]  /*5ff0*/  FMUL.FTZ R130, R0, R130 ;  /* 0x0000008200827220 */ /* 0x000fe20000410000 */
[C---:B------:R-:W-:Y:S04]  /*6000*/  HMMA.16816.F32.BF16 R72, R140.reuse, R176, R72 ;  /* 0x000000b08c48723c */ /* 0x040fe80000041848 */
[C---:B------:R-:W-:Y:S02]  /*6010*/  FMUL.FTZ R76, R2.reuse, R76 ;  /* 0x0000004c024c7220 */ /* 0x040fe40000410000 */
[----:B------:R-:W-:Y:S01]  /*6020*/  FMUL.FTZ R77, R2, R77 ;  /* 0x0000004d024d7220 */ /* 0x000fe20000410000 */
[----:B------:R-:W-:Y:S01]  /*6030*/  MUFU.EX2 R186, R40 ;  /* 0x0000002800ba7308 */ /* 0x000fe20000000800 */
[C---:B------:R-:W-:Y:S04]  /*6040*/  FMUL.FTZ R78, R0.reuse, R78 ;  /* 0x0000004e004e7220 */ /* 0x040fe80000410000 */
[C---:B------:R-:W-:Y:S02]  /*6050*/  FMUL.FTZ R79, R0.reuse, R79 ;  /* 0x0000004f004f7220 */ /* 0x040fe40000410000 */
[----:B------:R-:W-:Y:S02]  /*6060*/  FMUL.FTZ R131, R0, R131 ;  /* 0x0000008300837220 */ /* 0x000fe40000410000 */
[--C-:B------:R-:W-:Y:S01]  /*6070*/  FFMA.FTZ R44, R44, c[0x0][0x23c], -R139.reuse ;  /* 0x00008f002c2c7a23 */ /* 0x100fe2000001088b */
[----:B------:R-:W-:Y:S01]  /*6080*/  MUFU.EX2 R185, R41 ;  /* 0x0000002900b97308 */ /* 0x000fe20000000800 */
[----:B------:R-:W-:Y:S01]  /*6090*/  FFMA.FTZ R45, R45, c[0x0][0x23c], -R139 ;  /* 0x00008f002d2d7a23 */ /* 0x000fe2000001088b */
[-C--:B------:R-:W-:Y:S01]  /*60a0*/  HMMA.16816.F32.BF16 R76, R140, R178.reuse, R76 ;  /* 0x000000b28c4c723c */ /* 0x080fe2000004184c */
[----:B-1----:R-:W-:Y:S02]  /*60b0*/  LDSM.16.MT88.4 R48, [R218+0xb400] ;  /* 0x00b40000da30783b */ /* 0x002fe40000004200 */
[C---:B------:R-:W-:Y:S02]  /*60c0*/  FMUL.FTZ R80, R133.reuse, R80 ;  /* 0x0000005085507220 */ /* 0x040fe40000410000 */
[----:B------:R-:W-:Y:S02]  /*60d0*/  FMUL.FTZ R81, R133, R81 ;  /* 0x0000005185517220 */ /* 0x000fe40000410000 */
[C---:B------:R-:W-:Y:S01]  /*60e0*/  FMUL.FTZ R82, R132.reuse, R82 ;  /* 0x0000005284527220 */ /* 0x040fe20000410000 */
[----:B------:R1:W-:Y:S01]  /*60f0*/  MUFU.EX2 R206, R20 ;  /* 0x0000001400ce7308 */ /* 0x0003e20000000800 */
[----:B------:R-:W-:Y:S03]  /*6100*/  FMUL.FTZ R83, R132, R83 ;  /* 0x0000005384537220 */ /* 0x000fe60000410000 */
[--C-:B------:R-:W-:Y:S02]  /*6110*/  FFMA.FTZ R46, R46, c[0x0][0x23c], -R180.reuse ;  /* 0x00008f002e2e7a23 */ /* 0x100fe400000108b4 */
[----:B------:R-:W-:Y:S02]  /*6120*/  FFMA.FTZ R47, R47, c[0x0][0x23c], -R180 ;  /* 0x00008f002f2f7a23 */ /* 0x000fe400000108b4 */
[C---:B------:R-:W-:Y:S02]  /*6130*/  HMMA.16816.F32.BF16 R80, R144.reuse, R178, R80 ;  /* 0x000000b29050723c */ /* 0x040fe40000041850 */
[----:B------:R-:W-:Y:S02]  /*6140*/  MUFU.EX2 R183, R42 ;  /* 0x0000002a00b77308 */ /* 0x000fe40000000800 */
[--C-:B------:R-:W-:Y:S02]  /*6150*/  FFMA.FTZ R64, R64, c[0x0][0x23c], -R137.reuse ;  /* 0x00008f0040407a23 */ /* 0x100fe40000010889 */
[--C-:B------:R-:W-:Y:S02]  /*6160*/  FFMA.FTZ R66, R66, c[0x0][0x23c], -R138.reuse ;  /* 0x00008f0042427a23 */ /* 0x100fe4000001088a */
[-C--:B--2---:R-:W-:Y:S04]  /*6170*/  HMMA.16816.F32.BF16 R84, R144, R148.reuse, R84 ;  /* 0x000000949054723c */ /* 0x084fe80000041854 */
[----:B------:R2:W-:Y:S01]  /*6180*/  MUFU.EX2 R205, R21 ;  /* 0x0000001500cd7308 */ /* 0x0005e20000000800 */
[--C-:B------:R-:W-:Y:S02]  /*6190*/  FFMA.FTZ R32, R32, c[0x0][0x23c], -R137.reuse ;  /* 0x00008f0020207a23 */ /* 0x100fe40000010889 */
[--C-:B------:R-:W-:Y:S01]  /*61a0*/  FFMA.FTZ R33, R33, c[0x0][0x23c], -R137.reuse ;  /* 0x00008f0021217a23 */ /* 0x100fe20000010889 */
[C---:B------:R-:W-:Y:S04]  /*61b0*/  HMMA.16816.F32.BF16 R88, R140.reuse, R148, R88 ;  /* 0x000000948c58723c */ /* 0x040fe80000041858 */
[----:B-1----:R-:W-:Y:S02]  /*61c0*/  FMUL.FTZ R20, R133, R156 ;  /* 0x0000009c85147220 */ /* 0x002fe40000410000 */
[----:B------:R1:W-:Y:S01]  /*61d0*/  MUFU.EX2 R204, R22 ;  /* 0x0000001600cc7308 */ /* 0x0003e20000000800 */
[----:B------:R-:W-:Y:S01]  /*61e0*/  FFMA.FTZ R137, R65, c[0x0][0x23c], -R137 ;  /* 0x00008f0041897a23 */ /* 0x000fe20000010889 */
[-C--:B------:R-:W-:Y:S04]  /*61f0*/  HMMA.16816.F32.BF16 R92, R140, R150.reuse, R92 ;  /* 0x000000968c5c723c */ /* 0x080fe8000004185c */
[--C-:B------:R-:W-:Y:S02]  /*6200*/  FFMA.FTZ R34, R34, c[0x0][0x23c], -R138.reuse ;  /* 0x00008f0022227a23 */ /* 0x100fe4000001088a */
[--C-:B------:R-:W-:Y:S02]  /*6210*/  FFMA.FTZ R35, R35, c[0x0][0x23c], -R138.reuse ;  /* 0x00008f0023237a23 */ /* 0x100fe4000001088a */
[C---:B------:R-:W-:Y:S01]  /*6220*/  HMMA.16816.F32.BF16 R96, R144.reuse, R150, R96 ;  /* 0x000000969060723c */ /* 0x040fe20000041860 */
[----:B------:R3:W-:Y:S01]  /*6230*/  MUFU.EX2 R203, R23 ;  /* 0x0000001700cb7308 */ /* 0x0007e20000000800 */
[----:B------:R-:W4:Y:S02]  /*6240*/  LDSM.16.MT88.4 R148, [R216+0xb000] ;  /* 0x00b00000d894783b */ /* 0x000f240000004200 */
[----:B--2---:R-:W-:Y:S02]  /*6250*/  FMUL.FTZ R21, R133, R157 ;  /* 0x0000009d85157220 */ /* 0x004fe40000410000 */
[----:B------:R-:W-:Y:S02]  /*6260*/  FFMA.FTZ R138, R67, c[0x0][0x23c], -R138 ;  /* 0x00008f00438a7a23 */ /* 0x000fe4000001088a */
[--C-:B------:R-:W-:Y:S03]  /*6270*/  FFMA.FTZ R24, R24, c[0x0][0x23c], -R139.reuse ;  /* 0x00008f0018187a23 */ /* 0x100fe6000001088b */
[----:B------:R2:W-:Y:S01]  /*6280*/  MUFU.EX2 R202, R32 ;  /* 0x0000002000ca7308 */ /* 0x0005e20000000800 */
[--C-:B------:R-:W-:Y:S02]  /*6290*/  FFMA.FTZ R25, R25, c[0x0][0x23c], -R139.reuse ;  /* 0x00008f0019197a23 */ /* 0x100fe4000001088b */
[----:B-1----:R-:W-:Y:S02]  /*62a0*/  FMUL.FTZ R22, R132, R158 ;  /* 0x0000009e84167220 */ /* 0x002fe40000410000 */
[--C-:B------:R-:W-:Y:S02]  /*62b0*/  FFMA.FTZ R26, R26, c[0x0][0x23c], -R180.reuse ;  /* 0x00008f001a1a7a23 */ /* 0x100fe400000108b4 */
[--C-:B------:R-:W-:Y:S02]  /*62c0*/  FFMA.FTZ R27, R27, c[0x0][0x23c], -R180.reuse ;  /* 0x00008f001b1b7a23 */ /* 0x100fe400000108b4 */
[--C-:B------:R-:W-:Y:S01]  /*62d0*/  FFMA.FTZ R28, R28, c[0x0][0x23c], -R139.reuse ;  /* 0x00008f001c1c7a23 */ /* 0x100fe2000001088b */
[----:B------:R1:W-:Y:S01]  /*62e0*/  MUFU.EX2 R201, R33 ;  /* 0x0000002100c97308 */ /* 0x0003e20000000800 */
[--C-:B------:R-:W-:Y:S02]  /*62f0*/  FFMA.FTZ R29, R29, c[0x0][0x23c], -R139.reuse ;  /* 0x00008f001d1d7a23 */ /* 0x100fe4000001088b */
[--C-:B------:R-:W-:Y:S02]  /*6300*/  FFMA.FTZ R30, R30, c[0x0][0x23c], -R180.reuse ;  /* 0x00008f001e1e7a23 */ /* 0x100fe400000108b4 */
[----:B---3--:R-:W-:Y:S02]  /*6310*/  FMUL.FTZ R23, R132, R159 ;  /* 0x0000009f84177220 */ /* 0x008fe40000410000 */
[----:B------:R-:W-:Y:S01]  /*6320*/  LDSM.16.MT88.4 R156, [R218+0x9400] ;  /* 0x00940000da9c783b */ /* 0x000fe20000004200 */
[--C-:B------:R-:W-:Y:S02]  /*6330*/  FFMA.FTZ R31, R31, c[0x0][0x23c], -R180.reuse ;  /* 0x00008f001f1f7a23 */ /* 0x100fe400000108b4 */
[----:B------:R3:W-:Y:S01]  /*6340*/  MUFU.EX2 R184, R43 ;  /* 0x0000002b00b87308 */ /* 0x0007e20000000800 */
[--C-:B------:R-:W-:Y:S01]  /*6350*/  FFMA.FTZ R60, R60, c[0x0][0x23c], -R139.reuse ;  /* 0x00008f003c3c7a23 */ /* 0x100fe2000001088b */
[-C--:B------:R-:W-:Y:S03]  /*6360*/  HMMA.16816.F32.BF16 R20, R144, R152.reuse, R20 ;  /* 0x000000989014723c */ /* 0x080fe60000041814 */
[----:B--2---:R-:W-:Y:S02]  /*6370*/  FMUL.FTZ R32, R133, R160 ;  /* 0x000000a085207220 */ /* 0x004fe40000410000 */
[----:B------:R-:W-:Y:S02]  /*6380*/  FFMA.FTZ R139, R61, c[0x0][0x23c], -R139 ;  /* 0x00008f003d8b7a23 */ /* 0x000fe4000001088b */
[--C-:B------:R-:W-:Y:S01]  /*6390*/  FFMA.FTZ R62, R62, c[0x0][0x23c], -R180.reuse ;  /* 0x00008f003e3e7a23 */ /* 0x100fe200000108b4 */
[C---:B------:R-:W-:Y:S01]  /*63a0*/  HMMA.16816.F32.BF16 R100, R140.reuse, R152, R100 ;  /* 0x000000988c64723c */ /* 0x040fe20000041864 */
[----:B------:R2:W-:Y:S03]  /*63b0*/  MUFU.EX2 R200, R34 ;  /* 0x0000002200c87308 */ /* 0x0005e60000000800 */
[----:B-1----:R-:W-:Y:S02]  /*63c0*/  FMUL.FTZ R33, R133, R161 ;  /* 0x000000a185217220 */ /* 0x002fe40000410000 */
[----:B------:R-:W-:Y:S02]  /*63d0*/  FFMA.FTZ R180, R63, c[0x0][0x23c], -R180 ;  /* 0x00008f003fb47a23 */ /* 0x000fe400000108b4 */
[-C--:B------:R-:W-:Y:S03]  /*63e0*/  HMMA.16816.F32.BF16 R104, R140, R154.reuse, R104 ;  /* 0x0000009a8c68723c */ /* 0x080fe60000041868 */
[----:B------:R1:W-:Y:S01]  /*63f0*/  MUFU.EX2 R199, R35 ;  /* 0x0000002300c77308 */ /* 0x0003e20000000800 */
[----:B------:R-:W-:Y:S01]  /*6400*/  FFMA.FTZ R2, R2, R226, R212 ;  /* 0x000000e202027223 */ /* 0x000fe200000100d4 */
[----:B---3--:R-:W-:Y:S01]  /*6410*/  LDSM.16.MT88.4 R40, [R216+0x9800] ;  /* 0x00980000d828783b */ /* 0x008fe20000004200 */
[----:B------:R-:W-:Y:S02]  /*6420*/  FFMA.FTZ R0, R0, R227, R208 ;  /* 0x000000e300007223 */ /* 0x000fe400000100d0 */
[C---:B------:R-:W-:Y:S04]  /*6430*/  HMMA.16816.F32.BF16 R108, R144.reuse, R154, R108 ;  /* 0x0000009a906c723c */ /* 0x040fe8000004186c */
[----:B------:R-:W-:Y:S01]  /*6440*/  FADD.FTZ R2, R214, R2 ;  /* 0x00000002d6027221 */ /* 0x000fe20000010000 */
[----:B------:R3:W5:Y:S01]  /*6450*/  MUFU.EX2 R198, R24 ;  /* 0x0000001800c67308 */ /* 0x0007620000000800 */
[----:B------:R-:W5:Y:S01]  /*6460*/  LDSM.16.MT88.4 R152, [R218+0xb000] ;  /* 0x00b00000da98783b */ /* 0x000f620000004200 */
[----:B------:R-:W-:Y:S02]  /*6470*/  FADD.FTZ R0, R210, R0 ;  /* 0x00000000d2007221 */ /* 0x000fe40000010000 */
[C---:B--2---:R-:W-:Y:S03]  /*6480*/  FMUL.FTZ R34, R132.reuse, R162 ;  /* 0x000000a284227220 */ /* 0x044fe60000410000 */
[----:B------:R-:W-:Y:S02]  /*6490*/  FADD.FTZ R2, R211, R2 ;  /* 0x00000002d3027221 */ /* 0x000fe40000010000 */
[----:B------:R-:W-:Y:S01]  /*64a0*/  FADD.FTZ R0, R207, R0 ;  /* 0x00000000cf007221 */ /* 0x000fe20000010000 */
[----:B------:R2:W2:Y:S01]  /*64b0*/  MUFU.EX2 R197, R25 ;  /* 0x0000001900c57308 */ /* 0x0004a20000000800 */
[----:B------:R-:W-:Y:S02]  /*64c0*/  FADD.FTZ R2, R213, R2 ;  /* 0x00000002d5027221 */ /* 0x000fe40000010000 */
[----:B------:R-:W-:Y:S02]  /*64d0*/  FADD.FTZ R0, R209, R0 ;  /* 0x00000000d1007221 */ /* 0x000fe40000010000 */
[----:B-1----:R-:W-:Y:S05]  /*64e0*/  FMUL.FTZ R35, R132, R163 ;  /* 0x000000a384237220 */ /* 0x002fea0000410000 */
[----:B------:R1:W1:Y:S02]  /*64f0*/  MUFU.EX2 R196, R26 ;  /* 0x0000001a00c47308 */ /* 0x0002640000000800 */
[-C--:B----4-:R-:W-:Y:S03]  /*6500*/  HMMA.16816.F32.BF16 R32, R144, R148.reuse, R32 ;  /* 0x000000949020723c */ /* 0x090fe60000041820 */
[C---:B---3--:R-:W-:Y:S02]  /*6510*/  FMUL.FTZ R24, R133.reuse, R164 ;  /* 0x000000a485187220 */ /* 0x048fe40000410000 */
[----:B-----5:R-:W-:Y:S03]  /*6520*/  FADD.FTZ R2, R198, R2 ;  /* 0x00000002c6027221 */ /* 0x020fe60000010000 */
[C---:B------:R-:W-:Y:S01]  /*6530*/  HMMA.16816.F32.BF16 R112, R140.reuse, R148, R112 ;  /* 0x000000948c70723c */ /* 0x040fe20000041870 */
[----:B------:R3:W4:Y:S03]  /*6540*/  MUFU.EX2 R195, R27 ;  /* 0x0000001b00c37308 */ /* 0x0007260000000800 */
[----:B--2---:R-:W-:Y:S02]  /*6550*/  FMUL.FTZ R25, R133, R165 ;  /* 0x000000a585197220 */ /* 0x004fe40000410000 */
[----:B------:R-:W-:Y:S02]  /*6560*/  FADD.FTZ R2, R197, R2 ;  /* 0x00000002c5027221 */ /* 0x000fe40000010000 */
[-C--:B------:R-:W-:Y:S03]  /*6570*/  HMMA.16816.F32.BF16 R116, R140, R150.reuse, R116 ;  /* 0x000000968c74723c */ /* 0x080fe60000041874 */
[----:B------:R-:W-:Y:S01]  /*6580*/  MUFU.EX2 R177, R52 ;  /* 0x0000003400b17308 */ /* 0x000fe20000000800 */
[----:B-1----:R-:W-:Y:S04]  /*6590*/  FMUL.FTZ R26, R132, R166 ;  /* 0x000000a6841a7220 */ /* 0x002fe80000410000 */
[C---:B------:R-:W-:Y:S01]  /*65a0*/  HMMA.16816.F32.BF16 R120, R144.reuse, R150, R120 ;  /* 0x000000969078723c */ /* 0x040fe20000041878 */
[----:B------:R-:W1:Y:S03]  /*65b0*/  LDSM.16.MT88.4 R148, [R216+0x9400] ;  /* 0x00940000d894783b */ /* 0x000e660000004200 */
[----:B------:R-:W-:Y:S01]  /*65c0*/  FADD.FTZ R0, R196, R0 ;  /* 0x00000000c4007221 */ /* 0x000fe20000010000 */
[----:B------:R2:W-:Y:S01]  /*65d0*/  MUFU.EX2 R166, R29 ;  /* 0x0000001d00a67308 */ /* 0x0005e20000000800 */
[C---:B---3--:R-:W-:Y:S02]  /*65e0*/  FMUL.FTZ R27, R132.reuse, R167 ;  /* 0x000000a7841b7220 */ /* 0x048fe40000410000 */
[----:B----4-:R-:W-:Y:S07]  /*65f0*/  FADD.FTZ R0, R195, R0 ;  /* 0x00000000c3007221 */ /* 0x010fee0000010000 */
[----:B------:R3:W4:Y:S01]  /*6600*/  MUFU.EX2 R167, R28 ;  /* 0x0000001c00a77308 */ /* 0x0007220000000800 */
[-C--:B------:R-:W-:Y:S08]  /*6610*/  HMMA.16816.F32.BF16 R24, R144, R152.reuse, R24 ;  /* 0x000000989018723c */ /* 0x080ff00000041818 */
[C---:B------:R-:W-:Y:S01]  /*6620*/  HMMA.16816.F32.BF16 R124, R140.reuse, R152, R124 ;  /* 0x000000988c7c723c */ /* 0x040fe2000004187c */
[----:B------:R5:W1:Y:S03]  /*6630*/  MUFU.EX2 R165, R30 ;  /* 0x0000001e00a57308 */ /* 0x000a660000000800 */
[C---:B--2---:R-:W-:Y:S04]  /*6640*/  FMUL.FTZ R29, R133.reuse, R169 ;  /* 0x000000a9851d7220 */ /* 0x044fe80000410000 */
[-C--:B------:R-:W-:Y:S03]  /*6650*/  HMMA.16816.F32.BF16 R128, R140, R154.reuse, R128 ;  /* 0x0000009a8c80723c */ /* 0x080fe60000041880 */
[----:B------:R2:W-:Y:S01]  /*6660*/  MUFU.EX2 R164, R31 ;  /* 0x0000001f00a47308 */ /* 0x0005e20000000800 */
[----:B---3--:R-:W-:Y:S03]  /*6670*/  FMUL.FTZ R28, R133, R168 ;  /* 0x000000a8851c7220 */ /* 0x008fe60000410000 */
[----:B------:R-:W-:Y:S01]  /*6680*/  F2FP.BF16.PACK_AB R140, R205, R206 ;  /* 0x000000cecd8c723e */ /* 0x000fe200000010ff */
[----:B------:R-:W-:Y:S01]  /*6690*/  FFMA.FTZ R133, R133, R224, R232 ;  /* 0x000000e085857223 */ /* 0x000fe200000100e8 */
[----:B------:R-:W-:Y:S04]  /*66a0*/  F2FP.BF16.PACK_AB R141, R203, R204 ;  /* 0x000000cccb8d723e */ /* 0x000fe800000010ff */
[----:B------:R-:W3:Y:S01]  /*66b0*/  MUFU.EX2 R176, R53 ;  /* 0x0000003500b07308 */ /* 0x000ee20000000800 */
[----:B------:R-:W-:Y:S01]  /*66c0*/  F2FP.BF16.PACK_AB R142, R201, R202 ;  /* 0x000000cac98e723e */ /* 0x000fe200000010ff */
[----:B----4-:R-:W-:Y:S01]  /*66d0*/  FADD.FTZ R2, R167, R2 ;  /* 0x00000002a7027221 */ /* 0x010fe20000010000 */
[----:B------:R-:W-:Y:S01]  /*66e0*/  F2FP.BF16.PACK_AB R143, R199, R200 ;  /* 0x000000c8c78f723e */ /* 0x000fe200000010ff */
[C---:B-----5:R-:W-:Y:S02]  /*66f0*/  FMUL.FTZ R30, R132.reuse, R170 ;  /* 0x000000aa841e7220 */ /* 0x060fe40000410000 */
[----:B-1----:R-:W-:Y:S04]  /*6700*/  FADD.FTZ R0, R165, R0 ;  /* 0x00000000a5007221 */ /* 0x002fe80000010000 */
[----:B------:R-:W-:Y:S01]  /*6710*/  MUFU.EX2 R174, R54 ;  /* 0x0000003600ae7308 */ /* 0x000fe20000000800 */
[C---:B--2---:R-:W-:Y:S02]  /*6720*/  FMUL.FTZ R31, R132.reuse, R171 ;  /* 0x000000ab841f7220 */ /* 0x044fe40000410000 */
[----:B------:R-:W-:Y:S07]  /*6730*/  FFMA.FTZ R132, R132, R225, R228 ;  /* 0x000000e184847223 */ /* 0x000fee00000100e4 */
[----:B------:R1:W2:Y:S01]  /*6740*/  MUFU.EX2 R175, R55 ;  /* 0x0000003700af7308 */ /* 0x0002a20000000800 */
[----:B------:R-:W-:Y:S01]  /*6750*/  HMMA.16816.F32.BF16 R28, R144, R154, R28 ;  /* 0x0000009a901c723c */ /* 0x000fe2000004181c */
[----:B------:R-:W4:Y:S03]  /*6760*/  LDSM.16.MT88.4 R152, [R216+0xa400] ;  /* 0x00a40000d898783b */ /* 0x000f260000004200 */
[----:B---3--:R-:W-:Y:S03]  /*6770*/  F2FP.BF16.PACK_AB R168, R176, R177 ;  /* 0x000000b1b0a8723e */ /* 0x008fe600000010ff */
[----:B------:R-:W-:Y:S01]  /*6780*/  F2FP.BF16.PACK_AB R144, R197, R198 ;  /* 0x000000c6c590723e */ /* 0x000fe200000010ff */
[-C--:B------:R-:W-:Y:S01]  /*6790*/  HMMA.16816.F32.BF16 R4, R140, R148.reuse, R4 ;  /* 0x000000948c04723c */ /* 0x080fe20000041804 */
[----:B------:R-:W-:Y:S04]  /*67a0*/  MUFU.EX2 R67, R56 ;  /* 0x0000003800437308 */ /* 0x000fe80000000800 */
[----:B------:R-:W-:Y:S02]  /*67b0*/  F2FP.BF16.PACK_AB R145, R195, R196 ;  /* 0x000000c4c391723e */ /* 0x000fe400000010ff */
[----:B------:R-:W-:Y:S02]  /*67c0*/  F2FP.BF16.PACK_AB R146, R166, R167 ;  /* 0x000000a7a692723e */ /* 0x000fe400000010ff */
[----:B------:R-:W-:Y:S02]  /*67d0*/  F2FP.BF16.PACK_AB R147, R164, R165 ;  /* 0x000000a5a493723e */ /* 0x000fe400000010ff */
[----:B------:R-:W-:Y:S01]  /*67e0*/  MUFU.EX2 R65, R58 ;  /* 0x0000003a00417308 */ /* 0x000fe20000000800 */
[----:B-1----:R-:W-:Y:S04]  /*67f0*/  LDSM.16.MT88.4 R52, [R216+0xb800] ;  /* 0x00b80000d834783b */ /* 0x002fe80000004200 */
[C---:B------:R-:W-:Y:S04]  /*6800*/  HMMA.16816.F32.BF16 R8, R144.reuse, R148, R8 ;  /* 0x000000949008723c */ /* 0x040fe80000041808 */
[----:B--2---:R-:W-:Y:S01]  /*6810*/  F2FP.BF16.PACK_AB R169, R175, R174 ;  /* 0x000000aeafa9723e */ /* 0x004fe200000010ff */
[----:B------:R1:W-:Y:S03]  /*6820*/  MUFU.EX2 R181, R44 ;  /* 0x0000002c00b57308 */ /* 0x0003e60000000800 */
[-C--:B------:R-:W-:Y:S07]  /*6830*/  HMMA.16816.F32.BF16 R12, R144, R150.reuse, R12 ;  /* 0x00000096900c723c */ /* 0x080fee000004180c */
[----:B------:R2:W3:Y:S01]  /*6840*/  MUFU.EX2 R182, R45 ;  /* 0x0000002d00b67308 */ /* 0x0004e20000000800 */
[C---:B------:R-:W-:Y:S01]  /*6850*/  HMMA.16816.F32.BF16 R16, R140.reuse, R150, R16 ;  /* 0x000000968c10723c */ /* 0x040fe20000041810 */
[----:B------:R-:W5:Y:S07]  /*6860*/  LDSM.16.MT88.4 R148, [R218+0xa400] ;  /* 0x00a40000da94783b */ /* 0x000f6e0000004200 */
[-C--:B------:R-:W-:Y:S01]  /*6870*/  HMMA.16816.F32.BF16 R68, R140, R156.reuse, R68 ;  /* 0x0000009c8c44723c */ /* 0x080fe20000041844 */
[----:B------:R3:W-:Y:S03]  /*6880*/  MUFU.EX2 R179, R46 ;  /* 0x0000002e00b37308 */ /* 0x0007e60000000800 */
[----:B-1----:R-:W-:Y:S04]  /*6890*/  F2FP.BF16.PACK_AB R44, R185, R186 ;  /* 0x000000bab92c723e */ /* 0x002fe800000010ff */
[C---:B------:R-:W-:Y:S03]  /*68a0*/  HMMA.16816.F32.BF16 R72, R144.reuse, R156, R72 ;  /* 0x0000009c9048723c */ /* 0x040fe60000041848 */
[----:B------:R-:W1:Y:S01]  /*68b0*/  MUFU.EX2 R178, R47 ;  /* 0x0000002f00b27308 */ /* 0x000e620000000800 */
[----:B--2---:R-:W-:Y:S04]  /*68c0*/  F2FP.BF16.PACK_AB R45, R184, R183 ;  /* 0x000000b7b82d723e */ /* 0x004fe800000010ff */
[-C--:B------:R-:W-:Y:S05]  /*68d0*/  HMMA.16816.F32.BF16 R76, R144, R158.reuse, R76 ;  /* 0x0000009e904c723c */ /* 0x080fea000004184c */
[----:B------:R-:W-:Y:S03]  /*68e0*/  MUFU.EX2 R173, R64 ;  /* 0x0000004000ad7308 */ /* 0x000fe60000000800 */
[C---:B------:R-:W-:Y:S04]  /*68f0*/  HMMA.16816.F32.BF16 R80, R140.reuse, R158, R80 ;  /* 0x0000009e8c50723c */ /* 0x040fe80000041850 */
[----:B---3--:R-:W-:Y:S03]  /*6900*/  F2FP.BF16.PACK_AB R46, R182, R181 ;  /* 0x000000b5b62e723e */ /* 0x008fe600000010ff */
[----:B------:R-:W-:Y:S01]  /*6910*/  MUFU.EX2 R64, R59 ;  /* 0x0000003b00407308 */ /* 0x000fe20000000800 */
[-C--:B----4-:R-:W-:Y:S04]  /*6920*/  HMMA.16816.F32.BF16 R84, R140, R152.reuse, R84 ;  /* 0x000000988c54723c */ /* 0x090fe80000041854 */
[----:B-1----:R-:W-:Y:S04]  /*6930*/  F2FP.BF16.PACK_AB R47, R178, R179 ;  /* 0x000000b3b22f723e */ /* 0x002fe800000010ff */
[C---:B------:R-:W-:Y:S01]  /*6940*/  HMMA.16816.F32.BF16 R88, R144.reuse, R152, R88 ;  /* 0x000000989058723c */ /* 0x040fe20000041858 */
[----:B------:R-:W1:Y:S07]  /*6950*/  MUFU.EX2 R172, R137 ;  /* 0x0000008900ac7308 */ /* 0x000e6e0000000800 */
[-C--:B------:R-:W-:Y:S03]  /*6960*/  HMMA.16816.F32.BF16 R92, R144, R154.reuse, R92 ;  /* 0x0000009a905c723c */ /* 0x080fe6000004185c */
[----:B------:R-:W-:Y:S05]  /*6970*/  MUFU.EX2 R137, R66 ;  /* 0x0000004200897308 */ /* 0x000fea0000000800 */
[C---:B------:R-:W-:Y:S01]  /*6980*/  HMMA.16816.F32.BF16 R96, R140.reuse, R154, R96 ;  /* 0x0000009a8c60723c */ /* 0x040fe20000041860 */
[----:B------:R-:W-:Y:S04]  /*6990*/  LDSM.16.MT88.4 R152, [R216+0x9c00] ;  /* 0x009c0000d898783b */ /* 0x000fe80000004200 */
[----:B------:R2:W-:Y:S03]  /*69a0*/  MUFU.EX2 R66, R57 ;  /* 0x0000003900427308 */ /* 0x0005e60000000800 */
[-C--:B-----5:R-:W-:Y:S04]  /*69b0*/  HMMA.16816.F32.BF16 R20, R140, R148.reuse, R20 ;  /* 0x000000948c14723c */ /* 0x0a0fe80000041814 */
[----:B-1----:R-:W-:Y:S03]  /*69c0*/  F2FP.BF16.PACK_AB R170, R172, R173 ;  /* 0x000000adacaa723e */ /* 0x002fe600000010ff */
[----:B------:R-:W1:Y:S01]  /*69d0*/  MUFU.EX2 R138, R138 ;  /* 0x0000008a008a7308 */ /* 0x000e620000000800 */
[C---:B------:R-:W-:Y:S08]  /*69e0*/  HMMA.16816.F32.BF16 R100, R144.reuse, R148, R100 ;  /* 0x000000949064723c */ /* 0x040ff00000041864 */
[-C--:B------:R-:W-:Y:S01]  /*69f0*/  HMMA.16816.F32.BF16 R104, R144, R150.reuse, R104 ;  /* 0x000000969068723c */ /* 0x080fe20000041868 */
[----:B------:R-:W-:Y:S01]  /*6a00*/  MUFU.EX2 R60, R60 ;  /* 0x0000003c003c7308 */ /* 0x000fe20000000800 */
[----:B--2---:R-:W-:Y:S06]  /*6a10*/  LDSM.16.MT88.4 R56, [R218+0xac00] ;  /* 0x00ac0000da38783b */ /* 0x004fec0000004200 */
[C---:B------:R-:W-:Y:S03]  /*6a20*/  HMMA.16816.F32.BF16 R108, R140.reuse, R150, R108 ;  /* 0x000000968c6c723c */ /* 0x040fe6000004186c */
[----:B------:R-:W2:Y:S01]  /*6a30*/  MUFU.EX2 R139, R139 ;  /* 0x0000008b008b7308 */ /* 0x000ea20000000800 */
[----:B-1----:R-:W-:Y:S04]  /*6a40*/  F2FP.BF16.PACK_AB R171, R138, R137 ;  /* 0x000000898aab723e */ /* 0x002fe800000010ff */
[-C--:B------:R-:W-:Y:S05]  /*6a50*/  HMMA.16816.F32.BF16 R32, R140, R36.reuse, R32 ;  /* 0x000000248c20723c */ /* 0x080fea0000041820 */
[----:B------:R-:W-:Y:S03]  /*6a60*/  MUFU.EX2 R62, R62 ;  /* 0x0000003e003e7308 */ /* 0x000fe60000000800 */
[C---:B------:R-:W-:Y:S07]  /*6a70*/  HMMA.16816.F32.BF16 R112, R144.reuse, R36, R112 ;  /* 0x000000249070723c */ /* 0x040fee0000041870 */
[----:B------:R-:W-:Y:S01]  /*6a80*/  F2FP.BF16.PACK_AB R36, R193, R194 ;  /* 0x000000c2c124723e */ /* 0x000fe200000010ff */
[-C--:B------:R-:W-:Y:S01]  /*6a90*/  HMMA.16816.F32.BF16 R116, R144, R38.reuse, R116 ;  /* 0x000000269074723c */ /* 0x080fe20000041874 */
[----:B------:R-:W1:Y:S03]  /*6aa0*/  MUFU.EX2 R180, R180 ;  /* 0x000000b400b47308 */ /* 0x000e660000000800 */
[----:B------:R-:W-:Y:S04]  /*6ab0*/  F2FP.BF16.PACK_AB R37, R191, R192 ;  /* 0x000000c0bf25723e */ /* 0x000fe800000010ff */
[C---:B------:R-:W-:Y:S07]  /*6ac0*/  HMMA.16816.F32.BF16 R120, R140.reuse, R38, R120 ;  /* 0x000000268c78723c */ /* 0x040fee0000041878 */
[----:B------:R-:W-:Y:S01]  /*6ad0*/  F2FP.BF16.PACK_AB R38, R189, R190 ;  /* 0x000000bebd26723e */ /* 0x000fe200000010ff */
[-C--:B------:R-:W-:Y:S04]  /*6ae0*/  HMMA.16816.F32.BF16 R24, R140, R48.reuse, R24 ;  /* 0x000000308c18723c */ /* 0x080fe80000041818 */
[----:B------:R-:W-:Y:S04]  /*6af0*/  F2FP.BF16.PACK_AB R39, R187, R188 ;  /* 0x000000bcbb27723e */ /* 0x000fe800000010ff */
[C---:B------:R-:W-:Y:S08]  /*6b00*/  HMMA.16816.F32.BF16 R124, R144.reuse, R48, R124 ;  /* 0x00000030907c723c */ /* 0x040ff0000004187c */
[-C--:B------:R-:W-:Y:S01]  /*6b10*/  HMMA.16816.F32.BF16 R128, R144, R50.reuse, R128 ;  /* 0x000000329080723c */ /* 0x080fe20000041880 */
[----:B------:R-:W3:Y:S07]  /*6b20*/  LDSM.16.MT88.4 R144, [R218+0x9800] ;  /* 0x00980000da90783b */ /* 0x000eee0000004200 */
[----:B------:R-:W-:Y:S01]  /*6b30*/  HMMA.16816.F32.BF16 R28, R140, R50, R28 ;  /* 0x000000328c1c723c */ /* 0x000fe2000004181c */
[----:B------:R-:W4:Y:S07]  /*6b40*/  LDSM.16.MT88.4 R48, [R216+0xa800] ;  /* 0x00a80000d830783b */ /* 0x000f2e0000004200 */
[-C--:B------:R-:W-:Y:S08]  /*6b50*/  HMMA.16816.F32.BF16 R4, R36, R40.reuse, R4 ;  /* 0x000000282404723c */ /* 0x080ff00000041804 */
[C---:B------:R-:W-:Y:S08]  /*6b60*/  HMMA.16816.F32.BF16 R8, R44.reuse, R40, R8 ;  /* 0x000000282c08723c */ /* 0x040ff00000041808 */
[-C--:B------:R-:W-:Y:S08]  /*6b70*/  HMMA.16816.F32.BF16 R12, R44, R42.reuse, R12 ;  /* 0x0000002a2c0c723c */ /* 0x080ff0000004180c */
[C---:B------:R-:W-:Y:S01]  /*6b80*/  HMMA.16816.F32.BF16 R16, R36.reuse, R42, R16 ;  /* 0x0000002a2410723c */ /* 0x040fe20000041810 */
[----:B------:R-:W5:Y:S07]  /*6b90*/  LDSM.16.MT88.4 R40, [R218+0xa800] ;  /* 0x00a80000da28783b */ /* 0x000f6e0000004200 */
[-C--:B---3--:R-:W-:Y:S08]  /*6ba0*/  HMMA.16816.F32.BF16 R68, R36, R144.reuse, R68 ;  /* 0x000000902444723c */ /* 0x088ff00000041844 */
[C---:B------:R-:W-:Y:S08]  /*6bb0*/  HMMA.16816.F32.BF16 R72, R44.reuse, R144, R72 ;  /* 0x000000902c48723c */ /* 0x040ff00000041848 */
[-C--:B------:R-:W-:Y:S08]  /*6bc0*/  HMMA.16816.F32.BF16 R76, R44, R146.reuse, R76 ;  /* 0x000000922c4c723c */ /* 0x080ff0000004184c */
[C---:B------:R-:W-:Y:S08]  /*6bd0*/  HMMA.16816.F32.BF16 R80, R36.reuse, R146, R80 ;  /* 0x000000922450723c */ /* 0x040ff00000041850 */
[-C--:B----4-:R-:W-:Y:S08]  /*6be0*/  HMMA.16816.F32.BF16 R84, R36, R48.reuse, R84 ;  /* 0x000000302454723c */ /* 0x090ff00000041854 */
[C---:B------:R-:W-:Y:S08]  /*6bf0*/  HMMA.16816.F32.BF16 R88, R44.reuse, R48, R88 ;  /* 0x000000302c58723c */ /* 0x040ff00000041858 */
[-C--:B------:R-:W-:Y:S08]  /*6c00*/  HMMA.16816.F32.BF16 R92, R44, R50.reuse, R92 ;  /* 0x000000322c5c723c */ /* 0x080ff0000004185c */
[C---:B------:R-:W-:Y:S01]  /*6c10*/  HMMA.16816.F32.BF16 R96, R36.reuse, R50, R96 ;  /* 0x000000322460723c */ /* 0x040fe20000041860 */
[----:B------:R-:W3:Y:S07]  /*6c20*/  LDSM.16.MT88.4 R48, [R218+0xb800] ;  /* 0x00b80000da30783b */ /* 0x000eee0000004200 */
[-C--:B-----5:R-:W-:Y:S08]  /*6c30*/  HMMA.16816.F32.BF16 R20, R36, R40.reuse, R20 ;  /* 0x000000282414723c */ /* 0x0a0ff00000041814 */
[C---:B------:R-:W-:Y:S08]  /*6c40*/  HMMA.16816.F32.BF16 R100, R44.reuse, R40, R100 ;  /* 0x000000282c64723c */ /* 0x040ff00000041864 */
[-C--:B------:R-:W-:Y:S08]  /*6c50*/  HMMA.16816.F32.BF16 R104, R44, R42.reuse, R104 ;  /* 0x0000002a2c68723c */ /* 0x080ff00000041868 */
[C---:B------:R-:W-:Y:S01]  /*6c60*/  HMMA.16816.F32.BF16 R108, R36.reuse, R42, R108 ;  /* 0x0000002a246c723c */ /* 0x040fe2000004186c */
        /* <DEDUP_REMOVED lines=8> */
[-C--:B------:R-:W-:Y:S01]  /*6cf0*/  HMMA.16816.F32.BF16 R128, R44, R50.reuse, R128 ;  /* 0x000000322c80723c */ /* 0x080fe20000041880 */
[----:B------:R-:W3:Y:S07]  /*6d00*/  LDSM.16.MT88.4 R44, [R216+0xbc00] ;  /* 0x00bc0000d82c783b */ /* 0x000eee0000004200 */
[----:B------:R-:W-:Y:S07]  /*6d10*/  HMMA.16816.F32.BF16 R28, R36, R50, R28 ;  /* 0x00000032241c723c */ /* 0x000fee000004181c */
[----:B------:R-:W-:Y:S01]  /*6d20*/  F2FP.BF16.PACK_AB R36, R66, R67 ;  /* 0x000000434224723e */ /* 0x000fe200000010ff */
[-C--:B------:R-:W-:Y:S01]  /*6d30*/  HMMA.16816.F32.BF16 R144, R168, R152.reuse, R4 ;  /* 0x00000098a890723c */ /* 0x080fe20000041804 */
[----:B------:R-:W3:Y:S04]  /*6d40*/  LDSM.16.MT88.4 R4, [R218+0xbc00] ;  /* 0x00bc0000da04783b */ /* 0x000ee80000004200 */
[----:B------:R-:W-:Y:S02]  /*6d50*/  F2FP.BF16.PACK_AB R37, R64, R65 ;  /* 0x000000414025723e */ /* 0x000fe400000010ff */
[----:B--2---:R-:W-:Y:S02]  /*6d60*/  F2FP.BF16.PACK_AB R38, R139, R60 ;  /* 0x0000003c8b26723e */ /* 0x004fe400000010ff */
[----:B-1----:R-:W-:Y:S07]  /*6d70*/  F2FP.BF16.PACK_AB R39, R180, R62 ;  /* 0x0000003eb427723e */ /* 0x002fee00000010ff */
[C---:B------:R-:W-:Y:S07]  /*6d80*/  HMMA.16816.F32.BF16 R140, R36.reuse, R152, R8 ;  /* 0x00000098248c723c */ /* 0x040fee0000041808 */
[----:B------:R-:W-:Y:S01]  /*6d90*/  FADD.FTZ R8, R234, R133 ;  /* 0x00000085ea087221 */ /* 0x000fe20000010000 */
[-C--:B------:R-:W-:Y:S04]  /*6da0*/  HMMA.16816.F32.BF16 R148, R36, R154.reuse, R12 ;  /* 0x0000009a2494723c */ /* 0x080fe8000004180c */
[----:B------:R-:W-:Y:S01]  /*6db0*/  FADD.FTZ R9, R230, R132 ;  /* 0x00000084e6097221 */ /* 0x000fe20000010000 */
[----:B------:R-:W-:Y:S01]  /*6dc0*/  MOV R132, R136 ;  /* 0x0000008800847202 */ /* 0x000fe20000000f00 */
[----:B------:R-:W-:Y:S02]  /*6dd0*/  FADD.FTZ R8, R231, R8 ;  /* 0x00000008e7087221 */ /* 0x000fe40000010000 */
[C---:B------:R-:W-:Y:S04]  /*6de0*/  HMMA.16816.F32.BF16 R152, R168.reuse, R154, R16 ;  /* 0x0000009aa898723c */ /* 0x040fe80000041810 */
[----:B------:R-:W-:Y:S02]  /*6df0*/  FADD.FTZ R9, R215, R9 ;  /* 0x00000009d7097221 */ /* 0x000fe40000010000 */
[----:B------:R-:W-:Y:S02]  /*6e00*/  FADD.FTZ R8, R233, R8 ;  /* 0x00000008e9087221 */ /* 0x000fe40000010000 */
[-C--:B----4-:R-:W-:Y:S04]  /*6e10*/  HMMA.16816.F32.BF16 R68, R168, R40.reuse, R68 ;  /* 0x00000028a844723c */ /* 0x090fe80000041844 */
[----:B------:R-:W-:Y:S02]  /*6e20*/  FADD.FTZ R9, R229, R9 ;  /* 0x00000009e5097221 */ /* 0x000fe40000010000 */
[----:B------:R-:W-:Y:S02]  /*6e30*/  FADD.FTZ R8, R206, R8 ;  /* 0x00000008ce087221 */ /* 0x000fe40000010000 */
[C---:B------:R-:W-:Y:S04]  /*6e40*/  HMMA.16816.F32.BF16 R72, R36.reuse, R40, R72 ;  /* 0x000000282448723c */ /* 0x040fe80000041848 */
[----:B------:R-:W-:Y:S02]  /*6e50*/  FADD.FTZ R9, R204, R9 ;  /* 0x00000009cc097221 */ /* 0x000fe40000010000 */
[----:B------:R-:W-:Y:S02]  /*6e60*/  FADD.FTZ R8, R205, R8 ;  /* 0x00000008cd087221 */ /* 0x000fe40000010000 */
[-C--:B------:R-:W-:Y:S04]  /*6e70*/  HMMA.16816.F32.BF16 R76, R36, R42.reuse, R76 ;  /* 0x0000002a244c723c */ /* 0x080fe8000004184c */
[----:B------:R-:W-:Y:S02]  /*6e80*/  FADD.FTZ R9, R203, R9 ;  /* 0x00000009cb097221 */ /* 0x000fe40000010000 */
[----:B------:R-:W-:Y:S02]  /*6e90*/  FADD.FTZ R12, R202, R8 ;  /* 0x00000008ca0c7221 */ /* 0x000fe40000010000 */
[C---:B------:R-:W-:Y:S04]  /*6ea0*/  HMMA.16816.F32.BF16 R80, R168.reuse, R42, R80 ;  /* 0x0000002aa850723c */ /* 0x040fe80000041850 */
[----:B------:R-:W-:Y:S02]  /*6eb0*/  FADD.FTZ R8, R200, R9 ;  /* 0x00000009c8087221 */ /* 0x000fe40000010000 */
[----:B------:R-:W-:Y:S02]  /*6ec0*/  FADD.FTZ R10, R166, R2 ;  /* 0x00000002a60a7221 */ /* 0x000fe40000010000 */
[-C--:B-----5:R-:W-:Y:S04]  /*6ed0*/  HMMA.16816.F32.BF16 R84, R168, R52.reuse, R84 ;  /* 0x00000034a854723c */ /* 0x0a0fe80000041854 */
        /* <DEDUP_REMOVED lines=23> */
[-C--:B---3--:R-:W-:Y:S08]  /*7050*/  HMMA.16816.F32.BF16 R160, R168, R44.reuse, R32 ;  /* 0x0000002ca8a0723c */ /* 0x088ff00000041820 */
[C---:B------:R-:W-:Y:S08]  /*7060*/  HMMA.16816.F32.BF16 R112, R36.reuse, R44, R112 ;  /* 0x0000002c2470723c */ /* 0x040ff00000041870 */
[-C--:B------:R-:W-:Y:S08]  /*7070*/  HMMA.16816.F32.BF16 R116, R36, R46.reuse, R116 ;  /* 0x0000002e2474723c */ /* 0x080ff00000041874 */
[C---:B------:R-:W-:Y:S08]  /*7080*/  HMMA.16816.F32.BF16 R120, R168.reuse, R46, R120 ;  /* 0x0000002ea878723c */ /* 0x040ff00000041878 */
[-C--:B------:R-:W-:Y:S08]  /*7090*/  HMMA.16816.F32.BF16 R164, R168, R4.reuse, R24 ;  /* 0x00000004a8a4723c */ /* 0x080ff00000041818 */
[C---:B------:R-:W-:Y:S07]  /*70a0*/  HMMA.16816.F32.BF16 R124, R36.reuse, R4, R124 ;  /* 0x00000004247c723c */ /* 0x040fee000004187c */
[----:B------:R-:W-:Y:S01]  /*70b0*/  FADD.FTZ R4, R190, R10 ;  /* 0x0000000abe047221 */ /* 0x000fe20000010000 */
[-C--:B------:R-:W-:Y:S04]  /*70c0*/  HMMA.16816.F32.BF16 R128, R36, R6.reuse, R128 ;  /* 0x000000062480723c */ /* 0x080fe80000041880 */
[----:B------:R-:W-:Y:S02]  /*70d0*/  FADD.FTZ R5, R181, R8 ;  /* 0x00000008b5057221 */ /* 0x000fe40000010000 */
[----:B------:R-:W-:Y:S02]  /*70e0*/  FADD.FTZ R4, R189, R4 ;  /* 0x00000004bd047221 */ /* 0x000fe40000010000 */
[----:B------:R-:W-:Y:S01]  /*70f0*/  FADD.FTZ R2, R182, R5 ;  /* 0x00000005b6027221 */ /* 0x000fe20000010000 */
[----:B------:R-:W-:Y:S04]  /*7100*/  HMMA.16816.F32.BF16 R168, R168, R6, R28 ;  /* 0x00000006a8a8723c */ /* 0x000fe8000004181c */
[----:B------:R-:W-:Y:S02]  /*7110*/  FADD.FTZ R4, R177, R4 ;  /* 0x00000004b1047221 */ /* 0x000fe40000010000 */
[----:B------:R-:W-:Y:S02]  /*7120*/  FADD.FTZ R8, R67, R2 ;  /* 0x0000000243087221 */ /* 0x000fe40000010000 */
[----:B------:R-:W-:Y:S04]  /*7130*/  FADD.FTZ R5, R65, R0 ;  /* 0x0000000041057221 */ /* 0x000fe80000010000 */
[----:B------:R-:W-:Y:S02]  /*7140*/  FADD.FTZ R10, R176, R4 ;  /* 0x00000004b00a7221 */ /* 0x000fe40000010000 */
[----:B------:R-:W-:Y:S02]  /*7150*/  FADD.FTZ R2, R175, R9 ;  /* 0x00000009af027221 */ /* 0x000fe40000010000 */
[----:B------:R-:W-:Y:S02]  /*7160*/  FADD.FTZ R0, R66, R8 ;  /* 0x0000000842007221 */ /* 0x000fe40000010000 */
[----:B------:R-:W-:Y:S02]  /*7170*/  FADD.FTZ R4, R64, R5 ;  /* 0x0000000540047221 */ /* 0x000fe40000010000 */
[----:B------:R-:W-:Y:S02]  /*7180*/  FADD.FTZ R6, R173, R10 ;  /* 0x0000000aad067221 */ /* 0x000fe40000010000 */
[----:B------:R-:W-:Y:S01]  /*7190*/  FADD.FTZ R5, R137, R2 ;  /* 0x0000000289057221 */ /* 0x000fe20000010000 */
[----:B------:R-:W-:Y:S01]  /*71a0*/  MOV R137, R135 ;  /* 0x0000008700897202 */ /* 0x000fe20000000f00 */
[----:B------:R-:W-:Y:S02]  /*71b0*/  FADD.FTZ R2, R60, R0 ;  /* 0x000000003c027221 */ /* 0x000fe40000010000 */
[----:B------:R-:W-:Y:S02]  /*71c0*/  FADD.FTZ R0, R62, R4 ;  /* 0x000000043e007221 */ /* 0x000fe40000010000 */
[----:B------:R-:W-:Y:S02]  /*71d0*/  FADD.FTZ R224, R172, R6 ;  /* 0x00000006ace07221 */ /* 0x000fe40000010000 */
[----:B------:R-:W-:Y:S01]  /*71e0*/  FADD.FTZ R225, R138, R5 ;  /* 0x000000058ae17221 */ /* 0x000fe20000010000 */
[----:B------:R-:W-:Y:S01]  /*71f0*/  MOV R138, R134 ;  /* 0x00000086008a7202 */ /* 0x000fe20000000f00 */
[----:B------:R-:W-:Y:S01]  /*7200*/  FADD.FTZ R226, R139, R2 ;  /* 0x000000028be27221 */ /* 0x000fe20000010000 */
[----:B------:R-:W-:Y:S01]  /*7210*/  MOV R139, R3 ;  /* 0x00000003008b7202 */ /* 0x000fe20000000f00 */
[----:B------:R-:W-:Y:S01]  /*7220*/  FADD.FTZ R227, R180, R0 ;  /* 0x00000000b4e37221 */ /* 0x000fe20000010000 */
[----:B------:R-:W-:-:S05]  /*7230*/  @P0 BRA `(.L_x_7) ;  /* 0xffffd3b000000947 */ /* 0x000fca000383ffff */
.L_x_6:
[----:B------:R-:W2:Y:S01]  /*7240*/  LDL R172, [R1] ;  /* 0x0000000001ac7983 */ /* 0x000ea20000100800 */
[----:B------:R-:W-:Y:S01]  /*7250*/  ISETP.NE.AND P0, PT, R246, -0x1, PT ;  /* 0xfffffffff600780c */ /* 0x000fe20003f05270 */
[----:B------:R-:W-:Y:S02]  /*7260*/  BSSY B0, `(.L_x_10) ;  /* 0x000016a000007945 */ /* 0x000fe40003800000 */
[----:B------:R-:W1:Y:S04]  /*7270*/  SHFL.BFLY PT, R0, R224, 0x2, 0x1f ;  /* 0x0c401f00e0007f89 */ /* 0x000e6800000e0000 */
[----:B------:R-:W3:Y:S04]  /*7280*/  SHFL.BFLY PT, R6, R227, 0x2, 0x1f ;  /* 0x0c401f00e3067f89 */ /* 0x000ee800000e0000 */
[----:B------:R-:W4:Y:S04]  /*7290*/  SHFL.BFLY PT, R7, R226, 0x2, 0x1f ;  /* 0x0c401f00e2077f89 */ /* 0x000f2800000e0000 */
[----:B------:R-:W5:Y:S04]  /*72a0*/  SHFL.BFLY PT, R2, R225, 0x2, 0x1f ;  /* 0x0c401f00e1027f89 */ /* 0x000f6800000e0000 */
[----:B------:R-:W5:Y:S01]  /*72b0*/  S2R R51, SR_TID.X ;  /* 0x0000000000337919 */ /* 0x000f620000002100 */
[----:B-1----:R-:W-:-:S02]  /*72c0*/  FADD.FTZ R0, R0, R224 ;  /* 0x000000e000007221 */ /* 0x002fc40000010000 */
[----:B---3--:R-:W-:-:S03]  /*72d0*/  FADD.FTZ R6, R6, R227 ;  /* 0x000000e306067221 */ /* 0x008fc60000010000 */
[----:B------:R-:W1:Y:S01]  /*72e0*/  SHFL.BFLY PT, R4, R0, 0x1, 0x1f ;  /* 0x0c201f0000047f89 */ /* 0x000e6200000e0000 */
[----:B----4-:R-:W-:-:S03]  /*72f0*/  FADD.FTZ R7, R7, R226 ;  /* 0x000000e207077221 */ /* 0x010fc60000010000 */
[----:B------:R-:W3:Y:S01]  /*7300*/  SHFL.BFLY PT, R9, R6, 0x1, 0x1f ;  /* 0x0c201f0006097f89 */ /* 0x000ee200000e0000 */
[----:B-----5:R-:W-:-:S03]  /*7310*/  FADD.FTZ R2, R2, R225 ;  /* 0x000000e102027221 */ /* 0x020fc60000010000 */
[----:B------:R-:W4:Y:S01]  /*7320*/  SHFL.BFLY PT, R8, R7, 0x1, 0x1f ;  /* 0x0c201f0007087f89 */ /* 0x000f2200000e0000 */
[----:B------:R-:W-:-:S03]  /*7330*/  SHF.R.S32.HI R24, RZ, 0x1f, R51 ;  /* 0x0000001fff187819 */ /* 0x000fc60000011433 */
[----:B------:R-:W5:Y:S01]  /*7340*/  SHFL.BFLY PT, R5, R2, 0x1, 0x1f ;  /* 0x0c201f0002057f89 */ /* 0x000f6200000e0000 */
[CC--:B------:R-:W-:Y:S02]  /*7350*/  LEA.HI R13, R24.reuse, R51.reuse, RZ, 0x2 ;  /* 0x00000033180d7211 */ /* 0x0c0fe400078f10ff */
[----:B------:R-:W-:-:S04]  /*7360*/  LEA.HI R24, R24, R51, RZ, 0x5 ;  /* 0x0000003318187211 */ /* 0x000fc800078f28ff */
[----:B------:R-:W-:Y:S01]  /*7370*/  SHF.R.S32.HI R24, RZ, 0x5, R24 ;  /* 0x00000005ff187819 */ /* 0x000fe20000011418 */
[----:B-1----:R-:W-:Y:S01]  /*7380*/  FADD.FTZ R49, R0, R4 ;  /* 0x0000000400317221 */ /* 0x002fe20000010000 */
[----:B------:R-:W-:Y:S01]  /*7390*/  MOV R0, 0x3f800000 ;  /* 0x3f80000000007802 */ /* 0x000fe20000000f00 */
[----:B---3--:R-:W-:-:S03]  /*73a0*/  FADD.FTZ R133, R6, R9 ;  /* 0x0000000906857221 */ /* 0x008fc60000010000 */
[----:B------:R-:W-:Y:S01]  /*73b0*/  FSETP.NE.FTZ.AND P6, PT, R49, RZ, PT ;  /* 0x000000ff3100720b */ /* 0x000fe20003fd5000 */
[----:B----4-:R-:W-:Y:S01]  /*73c0*/  FADD.FTZ R132, R7, R8 ;  /* 0x0000000807847221 */ /* 0x010fe20000010000 */
[----:B------:R-:W-:Y:S01]  /*73d0*/  FSETP.NE.FTZ.AND P3, PT, R133, RZ, PT ;  /* 0x000000ff8500720b */ /* 0x000fe20003f75000 */
[----:B-----5:R-:W-:-:S03]  /*73e0*/  FADD.FTZ R50, R2, R5 ;  /* 0x0000000502327221 */ /* 0x020fc60000010000 */
[----:B------:R-:W-:Y:S01]  /*73f0*/  FSETP.NE.FTZ.AND P4, PT, R132, RZ, PT ;  /* 0x000000ff8400720b */ /* 0x000fe20003f95000 */
[----:B------:R-:W-:Y:S01]  /*7400*/  @P0 IMAD.WIDE.U32 R4, R246, c[0x0][0x1e8], RZ ;  /* 0x00007a00f6040a25 */ /* 0x000fe200078e00ff */
[----:B------:R-:W-:Y:S02]  /*7410*/  LOP3.LUT R2, R13, 0xfffffffc, RZ, 0xc0, !PT ;  /* 0xfffffffc0d027812 */ /* 0x000fe400078ec0ff */
[----:B------:R-:W-:-:S03]  /*7420*/  FSETP.NE.FTZ.AND P5, PT, R50, RZ, PT ;  /* 0x000000ff3200720b */ /* 0x000fc60003fb5000 */
[----:B------:R-:W1:Y:S01]  /*7430*/  @P6 MUFU.RCP R0, R49 ;  /* 0x0000003100006308 */ /* 0x000e620000001000 */
[----:B------:R-:W-:Y:S01]  /*7440*/  IADD3 R51, -R2, R51, RZ ;  /* 0x0000003302337210 */ /* 0x000fe20007ffe1ff */
[----:B------:R-:W-:Y:S01]  /*7450*/  @P0 IMAD R138, R246, c[0x0][0x1ec], R5 ;  /* 0x00007b00f68a0a24 */ /* 0x000fe200078e0205 */
[----:B------:R-:W-:Y:S02]  /*7460*/  MOV R2, 0x3f800000 ;  /* 0x3f80000000027802 */ /* 0x000fe40000000f00 */
[----:B------:R-:W-:Y:S02]  /*7470*/  @P0 MOV R137, R4 ;  /* 0x0000000400890202 */ /* 0x000fe40000000f00 */
[----:B------:R-:W-:Y:S02]  /*7480*/  MOV R4, 0x3f800000 ;  /* 0x3f80000000047802 */ /* 0x000fe40000000f00 */
[----:B------:R-:W3:Y:S01]  /*7490*/  @P4 MUFU.RCP R2, R132 ;  /* 0x0000008400024308 */ /* 0x000ee20000001000 */
[----:B-1----:R-:W-:-:S07]  /*74a0*/  FMUL.FTZ R144, R0, R144 ;  /* 0x0000009000907220 */ /* 0x002fce0000410000 */
[----:B------:R-:W-:Y:S01]  /*74b0*/  @P5 MUFU.RCP R4, R50 ;  /* 0x0000003200045308 */ /* 0x000fe20000001000 */
[C---:B------:R-:W-:Y:S02]  /*74c0*/  FMUL.FTZ R46, R0.reuse, R145 ;  /* 0x00000091002e7220 */ /* 0x040fe40000410000 */
[C---:B------:R-:W-:Y:S02]  /*74d0*/  FMUL.FTZ R152, R0.reuse, R152 ;  /* 0x0000009800987220 */ /* 0x040fe40000410000 */
[----:B------:R-:W-:Y:S01]  /*74e0*/  FMUL.FTZ R44, R0, R153 ;  /* 0x00000099002c7220 */ /* 0x000fe20000410000 */
[----:B------:R-:W-:Y:S01]  /*74f0*/  F2FP.BF16.PACK_AB R46, R46, R144 ;  /* 0x000000902e2e723e */ /* 0x000fe200000010ff */
[C---:B------:R-:W-:Y:S02]  /*7500*/  FMUL.FTZ R68, R0.reuse, R68 ;  /* 0x0000004400447220 */ /* 0x040fe40000410000 */
[----:B------:R-:W-:Y:S01]  /*7510*/  FMUL.FTZ R42, R0, R69 ;  /* 0x00000045002a7220 */ /* 0x000fe20000410000 */
[----:B------:R-:W-:Y:S01]  /*7520*/  F2FP.BF16.PACK_AB R44, R44, R152 ;  /* 0x000000982c2c723e */ /* 0x000fe200000010ff */
[----:B------:R-:W-:-:S02]  /*7530*/  FMUL.FTZ R80, R0, R80 ;  /* 0x0000005000507220 */ /* 0x000fc40000410000 */
[----:B------:R-:W-:Y:S01]  /*7540*/  FMUL.FTZ R39, R0, R81 ;  /* 0x0000005100277220 */ /* 0x000fe20000410000 */
[----:B------:R-:W-:Y:S01]  /*7550*/  F2FP.BF16.PACK_AB R42, R42, R68 ;  /* 0x000000442a2a723e */ /* 0x000fe200000010ff */
[C---:B------:R-:W-:Y:S02]  /*7560*/  FMUL.FTZ R84, R0.reuse, R84 ;  /* 0x0000005400547220 */ /* 0x040fe40000410000 */
[C---:B------:R-:W-:Y:S01]  /*7570*/  FMUL.FTZ R36, R0.reuse, R85 ;  /* 0x0000005500247220 */ /* 0x040fe20000410000 */
[----:B------:R-:W-:Y:S01]  /*7580*/  F2FP.BF16.PACK_AB R39, R39, R80 ;  /* 0x000000502727723e */ /* 0x000fe200000010ff */
[C---:B------:R-:W-:Y:S02]  /*7590*/  FMUL.FTZ R96, R0.reuse, R96 ;  /* 0x0000006000607220 */ /* 0x040fe40000410000 */
[----:B------:R-:W-:Y:S01]  /*75a0*/  FMUL.FTZ R33, R0, R97 ;  /* 0x0000006100217220 */ /* 0x000fe20000410000 */
[----:B------:R-:W-:Y:S01]  /*75b0*/  F2FP.BF16.PACK_AB R36, R36, R84 ;  /* 0x000000542424723e */ /* 0x000fe200000010ff */
[----:B------:R-:W-:-:S02]  /*75c0*/  FMUL.FTZ R156, R0, R156 ;  /* 0x0000009c009c7220 */ /* 0x000fc40000410000 */
[C---:B------:R-:W-:Y:S01]  /*75d0*/  FMUL.FTZ R30, R0.reuse, R157 ;  /* 0x0000009d001e7220 */ /* 0x040fe20000410000 */
[----:B------:R-:W-:Y:S01]  /*75e0*/  F2FP.BF16.PACK_AB R33, R33, R96 ;  /* 0x000000602121723e */ /* 0x000fe200000010ff */
        /* <DEDUP_REMOVED lines=10> */
[----:B------:R-:W-:Y:S01]  /*7690*/  FMUL.FTZ R14, R0, R165 ;  /* 0x000000a5000e7220 */ /* 0x000fe20000410000 */
[----:B------:R-:W-:Y:S01]  /*76a0*/  F2FP.BF16.PACK_AB R18, R18, R120 ;  /* 0x000000781212723e */ /* 0x000fe200000010ff */
[C---:B------:R-:W-:Y:S02]  /*76b0*/  FMUL.FTZ R168, R0.reuse, R168 ;  /* 0x000000a800a87220 */ /* 0x040fe40000410000 */
[----:B------:R-:W-:Y:S01]  /*76c0*/  FMUL.FTZ R9, R0, R169 ;  /* 0x000000a900097220 */ /* 0x000fe20000410000 */
[----:B------:R-:W-:Y:S01]  /*76d0*/  MOV R0, 0x3f800000 ;  /* 0x3f80000000007802 */ /* 0x000fe20000000f00 */
[----:B---3--:R-:W-:Y:S01]  /*76e0*/  FMUL.FTZ R140, R2, R140 ;  /* 0x0000008c028c7220 */ /* 0x008fe20000410000 */
[----:B------:R-:W-:Y:S01]  /*76f0*/  F2FP.BF16.PACK_AB R14, R14, R164 ;  /* 0x000000a40e0e723e */ /* 0x000fe200000010ff */
[C---:B------:R-:W-:Y:S01]  /*7700*/  FMUL.FTZ R48, R2.reuse, R141 ;  /* 0x0000008d02307220 */ /* 0x040fe20000410000 */
[----:B------:R-:W-:Y:S01]  /*7710*/  F2FP.BF16.PACK_AB R9, R9, R168 ;  /* 0x000000a80909723e */ /* 0x000fe200000010ff */
[C---:B------:R-:W-:Y:S01]  /*7720*/  FMUL.FTZ R148, R2.reuse, R148 ;  /* 0x0000009402947220 */ /* 0x040fe20000410000 */
[----:B------:R-:W1:Y:S01]  /*7730*/  @P3 MUFU.RCP R0, R133 ;  /* 0x0000008500003308 */ /* 0x000e620000001000 */
        /* <DEDUP_REMOVED lines=9> */
[C---:B------:R-:W-:Y:S01]  /*77d0*/  FMUL.FTZ R34, R2.reuse, R89 ;  /* 0x0000005902227220 */ /* 0x040fe20000410000 */
[----:B------:R-:W-:Y:S01]  /*77e0*/  F2FP.BF16.PACK_AB R37, R37, R76 ;  /* 0x0000004c2525723e */ /* 0x000fe200000010ff */
[----:B------:R-:W-:-:S02]  /*77f0*/  FMUL.FTZ R92, R2, R92 ;  /* 0x0000005c025c7220 */ /* 0x000fc40000410000 */
[----:B-1----:R-:W-:Y:S01]  /*7800*/  FMUL.FTZ R143, R0, R143 ;  /* 0x0000008f008f7220 */ /* 0x002fe20000410000 */
[----:B------:R-:W-:Y:S01]  /*7810*/  F2FP.BF16.PACK_AB R34, R34, R88 ;  /* 0x000000582222723e */ /* 0x000fe200000010ff */
[C---:B------:R-:W-:Y:S02]  /*7820*/  FMUL.FTZ R142, R0.reuse, R142 ;  /* 0x0000008e008e7220 */ /* 0x040fe40000410000 */
[C---:B------:R-:W-:Y:S02]  /*7830*/  FMUL.FTZ R151, R0.reuse, R151 ;  /* 0x0000009700977220 */ /* 0x040fe40000410000 */
[C---:B------:R-:W-:Y:S01]  /*7840*/  FMUL.FTZ R150, R0.reuse, R150 ;  /* 0x0000009600967220 */ /* 0x040fe20000410000 */
[----:B------:R-:W-:Y:S01]  /*7850*/  F2FP.BF16.PACK_AB R142, R143, R142 ;  /* 0x0000008e8f8e723e */ /* 0x000fe200000010ff */
[C---:B------:R-:W-:Y:S02]  /*7860*/  FMUL.FTZ R75, R0.reuse, R75 ;  /* 0x0000004b004b7220 */ /* 0x040fe40000410000 */
[C---:B------:R-:W-:Y:S01]  /*7870*/  FMUL.FTZ R74, R0.reuse, R74 ;  /* 0x0000004a004a7220 */ /* 0x040fe20000410000 */
[----:B------:R-:W-:Y:S01]  /*7880*/  F2FP.BF16.PACK_AB R150, R151, R150 ;  /* 0x000000969796723e */ /* 0x000fe200000010ff */
[----:B------:R-:W-:-:S02]  /*7890*/  FMUL.FTZ R79, R0, R79 ;  /* 0x0000004f004f7220 */ /* 0x000fc40000410000 */
[C---:B------:R-:W-:Y:S01]  /*78a0*/  FMUL.FTZ R78, R0.reuse, R78 ;  /* 0x0000004e004e7220 */ /* 0x040fe20000410000 */
[----:B------:R-:W-:Y:S01]  /*78b0*/  F2FP.BF16.PACK_AB R74, R75, R74 ;  /* 0x0000004a4b4a723e */ /* 0x000fe200000010ff */
        /* <DEDUP_REMOVED lines=22> */
[----:B------:R-:W-:Y:S01]  /*7a20*/  FMUL.FTZ R130, R0, R130 ;  /* 0x0000008200827220 */ /* 0x000fe20000410000 */
[----:B------:R-:W-:Y:S01]  /*7a30*/  SHF.R.S32.HI R0, RZ, 0x2, R13 ;  /* 0x00000002ff007819 */ /* 0x000fe2000001140d */
[C---:B------:R-:W-:Y:S01]  /*7a40*/  FMUL.FTZ R31, R2.reuse, R93 ;  /* 0x0000005d021f7220 */ /* 0x040fe20000410000 */
        /* <DEDUP_REMOVED lines=18> */
[----:B------:R-:W-:Y:S01]  /*7b70*/  SHF.R.S32.HI R2, RZ, 0x1f, R0 ;  /* 0x0000001fff027819 */ /* 0x000fe20000011400 */
[C---:B------:R-:W-:Y:S01]  /*7b80*/  FMUL.FTZ R146, R4.reuse, R146 ;  /* 0x0000009204927220 */ /* 0x040fe20000410000 */
[----:B------:R-:W-:Y:S01]  /*7b90*/  F2FP.BF16.PACK_AB R11, R11, R124 ;  /* 0x0000007c0b0b723e */ /* 0x000fe200000010ff */
[----:B------:R-:W-:Y:S01]  /*7ba0*/  FMUL.FTZ R45, R4, R147 ;  /* 0x00000093042d7220 */ /* 0x000fe20000410000 */
[----:B------:R-:W-:Y:S01]  /*7bb0*/  LEA.HI R2, R2, R0, RZ, 0x3 ;  /* 0x0000000002027211 */ /* 0x000fe200078f18ff */
[C---:B------:R-:W-:Y:S01]  /*7bc0*/  FMUL.FTZ R154, R4.reuse, R154 ;  /* 0x0000009a049a7220 */ /* 0x040fe20000410000 */
[----:B------:R-:W-:Y:S01]  /*7bd0*/  F2FP.BF16.PACK_AB R7, R7, R128 ;  /* 0x000000800707723e */ /* 0x000fe200000010ff */
[----:B------:R-:W-:Y:S01]  /*7be0*/  FMUL.FTZ R43, R4, R155 ;  /* 0x0000009b042b7220 */ /* 0x000fe20000410000 */
[----:B------:R-:W-:Y:S01]  /*7bf0*/  LOP3.LUT R2, R2, 0xfffffff8, RZ, 0xc0, !PT ;  /* 0xfffffff802027812 */ /* 0x000fe200078ec0ff */
[C---:B------:R-:W-:Y:S01]  /*7c00*/  FMUL.FTZ R70, R4.reuse, R70 ;  /* 0x0000004604467220 */ /* 0x040fe20000410000 */
[----:B------:R-:W-:Y:S01]  /*7c10*/  F2FP.BF16.PACK_AB R45, R45, R146 ;  /* 0x000000922d2d723e */ /* 0x000fe200000010ff */
[----:B------:R-:W-:Y:S01]  /*7c20*/  FMUL.FTZ R41, R4, R71 ;  /* 0x0000004704297220 */ /* 0x000fe20000410000 */
[----:B------:R-:W-:Y:S01]  /*7c30*/  IADD3 R2, R0, -R2, RZ ;  /* 0x8000000200027210 */ /* 0x000fe20007ffe0ff */
[C---:B------:R-:W-:Y:S01]  /*7c40*/  FMUL.FTZ R82, R4.reuse, R82 ;  /* 0x0000005204527220 */ /* 0x040fe20000410000 */
[----:B------:R-:W-:Y:S01]  /*7c50*/  F2FP.BF16.PACK_AB R43, R43, R154 ;  /* 0x0000009a2b2b723e */ /* 0x000fe200000010ff */
[----:B------:R-:W-:Y:S01]  /*7c60*/  FMUL.FTZ R38, R4, R83 ;  /* 0x0000005304267220 */ /* 0x000fe20000410000 */
[----:B------:R-:W-:Y:S01]  /*7c70*/  LEA.HI R0, R2, R2, RZ, 0x1 ;  /* 0x0000000202007211 */ /* 0x000fe200078f08ff */
[C---:B------:R-:W-:Y:S01]  /*7c80*/  FMUL.FTZ R86, R4.reuse, R86 ;  /* 0x0000005604567220 */ /* 0x040fe20000410000 */
[----:B------:R-:W-:Y:S01]  /*7c90*/  F2FP.BF16.PACK_AB R41, R41, R70 ;  /* 0x000000462929723e */ /* 0x000fe200000010ff */
[C---:B------:R-:W-:Y:S01]  /*7ca0*/  FMUL.FTZ R35, R4.reuse, R87 ;  /* 0x0000005704237220 */ /* 0x040fe20000410000 */
[----:B------:R-:W-:Y:S01]  /*7cb0*/  SHF.R.S32.HI R6, RZ, 0x1, R0 ;  /* 0x00000001ff067819 */ /* 0x000fe20000011400 */
[----:B------:R-:W-:Y:S01]  /*7cc0*/  FMUL.FTZ R98, R4, R98 ;  /* 0x0000006204627220 */ /* 0x000fe20000410000 */
[----:B------:R-:W-:Y:S01]  /*7cd0*/  LOP3.LUT R0, R0, 0x3fffffe, RZ, 0xc0, !PT ;  /* 0x03fffffe00007812 */ /* 0x000fe200078ec0ff */
[----:B------:R-:W-:Y:S01]  /*7ce0*/  FMUL.FTZ R32, R4, R99 ;  /* 0x0000006304207220 */ /* 0x000fe20000410000 */
[----:B------:R-:W-:Y:S01]  /*7cf0*/  SHF.L.U32 R5, R6, 0x6, RZ ;  /* 0x0000000606057819 */ /* 0x000fe200000006ff */
[----:B------:R-:W-:Y:S01]  /*7d00*/  FMUL.FTZ R158, R4, R158 ;  /* 0x0000009e049e7220 */ /* 0x000fe20000410000 */
[----:B------:R-:W-:Y:S01]  /*7d10*/  IADD3 R2, R2, -R0, RZ ;  /* 0x8000000002027210 */ /* 0x000fe20007ffe0ff */
[----:B------:R-:W-:Y:S01]  /*7d20*/  FMUL.FTZ R29, R4, R159 ;  /* 0x0000009f041d7220 */ /* 0x000fe20000410000 */
[----:B------:R-:W-:Y:S01]  /*7d30*/  LEA R0, R24, R51, 0x8 ;  /* 0x0000003318007211 */ /* 0x000fe200078e40ff */
[C---:B------:R-:W-:Y:S01]  /*7d40*/  FMUL.FTZ R110, R4.reuse, R110 ;  /* 0x0000006e046e7220 */ /* 0x040fe20000410000 */
[----:B------:R-:W-:Y:S01]  /*7d50*/  LOP3.LUT R5, R5, 0xc0, RZ, 0xc0, !PT ;  /* 0x000000c005057812 */ /* 0x000fe200078ec0ff */
[----:B------:R-:W-:Y:S01]  /*7d60*/  FMUL.FTZ R25, R4, R111 ;  /* 0x0000006f04197220 */ /* 0x000fe20000410000 */
[----:B------:R-:W-:Y:S01]  /*7d70*/  LEA R0, R2, R0, 0x4 ;  /* 0x0000000002007211 */ /* 0x000fe200078e20ff */
[C---:B------:R-:W-:Y:S01]  /*7d80*/  FMUL.FTZ R162, R4.reuse, R162 ;  /* 0x000000a204a27220 */ /* 0x040fe20000410000 */
[----:B------:R-:W-:Y:S01]  /*7d90*/  LEA.HI R2, R5, R5, RZ, 0x1d ;  /* 0x0000000505027211 */ /* 0x000fe200078fe8ff */
[----:B------:R-:W-:Y:S01]  /*7da0*/  FMUL.FTZ R21, R4, R163 ;  /* 0x000000a304157220 */ /* 0x000fe20000410000 */
[----:B------:R-:W-:Y:S01]  /*7db0*/  LOP3.LUT P1, RZ, R6, 0x2, RZ, 0xc0, !PT ;  /* 0x0000000206ff7812 */ /* 0x000fe2000782c0ff */
[----:B------:R-:W-:Y:S01]  /*7dc0*/  FMUL.FTZ R122, R4, R122 ;  /* 0x0000007a047a7220 */ /* 0x000fe20000410000 */
[----:B------:R-:W-:Y:S01]  /*7dd0*/  LEA R0, R0, R2, 0x1 ;  /* 0x0000000200007211 */ /* 0x000fe200078e08ff */
[C---:B------:R-:W-:Y:S01]  /*7de0*/  FMUL.FTZ R17, R4.reuse, R123 ;  /* 0x0000007b04117220 */ /* 0x040fe20000410000 */
[----:B------:R-:W1:Y:S01]  /*7df0*/  LDC.U8 R51, c[0x0][0x329] ;  /* 0x0000ca40ff337b82 */ /* 0x000e620000000000 */
[----:B------:R-:W-:Y:S01]  /*7e00*/  FMUL.FTZ R166, R4, R166 ;  /* 0x000000a604a67220 */ /* 0x000fe20000410000 */
[----:B------:R-:W-:Y:S01]  /*7e10*/  SHF.L.U32 R0, R0, 0x1, RZ ;  /* 0x0000000100007819 */ /* 0x000fe200000006ff */
[----:B------:R-:W-:Y:S01]  /*7e20*/  FMUL.FTZ R167, R4, R167 ;  /* 0x000000a704a77220 */ /* 0x000fe20000410000 */
[----:B------:R-:W-:Y:S01]  /*7e30*/  F2FP.BF16.PACK_AB R38, R38, R82 ;  /* 0x000000522626723e */ /* 0x000fe200000010ff */
[----:B------:R-:W-:Y:S01]  /*7e40*/  FMUL.FTZ R170, R4, R170 ;  /* 0x000000aa04aa7220 */ /* 0x000fe20000410000 */
[----:B------:R-:W-:Y:S01]  /*7e50*/  IADD3 R2, R0, -0x10, RZ ;  /* 0xfffffff000027810 */ /* 0x000fe20007ffe0ff */
[----:B------:R-:W-:Y:S01]  /*7e60*/  FMUL.FTZ R8, R4, R171 ;  /* 0x000000ab04087220 */ /* 0x000fe20000410000 */
[----:B------:R-:W-:Y:S01]  /*7e70*/  LOP3.LUT R4, R6, 0x1, RZ, 0xc0, !PT ;  /* 0x0000000106047812 */ /* 0x000fe200078ec0ff */
[----:B------:R-:W-:Y:S01]  /*7e80*/  STS [R0], R46 ;  /* 0x0000002e00007388 */ /* 0x000fe20000000800 */
[----:B------:R-:W-:-:S02]  /*7e90*/  F2FP.BF16.PACK_AB R35, R35, R86 ;  /* 0x000000562323723e */ /* 0x000fc400000010ff */
[----:B------:R-:W-:Y:S01]  /*7ea0*/  ISETP.NE.U32.AND P2, PT, R4, 0x1, PT ;  /* 0x000000010400780c */ /* 0x000fe20003f45070 */
[----:B------:R-:W-:Y:S01]  /*7eb0*/  STS [R0+0x200], R45 ;  /* 0x0002002d00007388 */ /* 0x000fe20000000800 */
[----:B------:R-:W-:Y:S02]  /*7ec0*/  MOV R4, 0x20 ;  /* 0x0000002000047802 */ /* 0x000fe40000000f00 */
[----:B------:R-:W-:Y:S02]  /*7ed0*/  F2FP.BF16.PACK_AB R32, R32, R98 ;  /* 0x000000622020723e */ /* 0x000fe400000010ff */
[----:B------:R-:W-:Y:S02]  /*7ee0*/  SEL R4, R4, 0xffffffe0, !P1 ;  /* 0xffffffe004047807 */ /* 0x000fe40004800000 */
[----:B------:R-:W-:Y:S02]  /*7ef0*/  F2FP.BF16.PACK_AB R29, R29, R158 ;  /* 0x0000009e1d1d723e */ /* 0x000fe400000010ff */
[----:B------:R-:W-:-:S02]  /*7f00*/  IADD3 R5, R0, R4, RZ ;  /* 0x0000000400057210 */ /* 0x000fc40007ffe0ff */
[----:B------:R-:W-:Y:S02]  /*7f10*/  F2FP.BF16.PACK_AB R25, R25, R110 ;  /* 0x0000006e1919723e */ /* 0x000fe400000010ff */
[----:B------:R-:W-:Y:S02]  /*7f20*/  @P2 IADD3 R2, R0, 0x10, RZ ;  /* 0x0000001000022810 */ /* 0x000fe40007ffe0ff */
[----:B------:R-:W-:Y:S02]  /*7f30*/  F2FP.BF16.PACK_AB R21, R21, R162 ;  /* 0x000000a21515723e */ /* 0x000fe400000010ff */
[----:B------:R-:W-:Y:S01]  /*7f40*/  IADD3 R4, R4, R2, RZ ;  /* 0x0000000204047210 */ /* 0x000fe20007ffe0ff */
[----:B------:R-:W-:Y:S01]  /*7f50*/  STS [R2], R44 ;  /* 0x0000002c02007388 */ /* 0x000fe20000000800 */
[----:B------:R-:W-:Y:S02]  /*7f60*/  F2FP.BF16.PACK_AB R17, R17, R122 ;  /* 0x0000007a1111723e */ /* 0x000fe400000010ff */
[----:B------:R-:W-:Y:S01]  /*7f70*/  F2FP.BF16.PACK_AB R13, R167, R166 ;  /* 0x000000a6a70d723e */ /* 0x000fe200000010ff */
[----:B------:R-:W-:Y:S01]  /*7f80*/  STS [R2+0x200], R43 ;  /* 0x0002002b02007388 */ /* 0x000fe20000000800 */
[----:B------:R-:W-:-:S02]  /*7f90*/  F2FP.BF16.PACK_AB R8, R8, R170 ;  /* 0x000000aa0808723e */ /* 0x000fc400000010ff */
[----:B------:R-:W-:Y:S01]  /*7fa0*/  F2FP.BF16.PACK_AB R6, R131, R130 ;  /* 0x000000828306723e */ /* 0x000fe200000010ff */
[----:B------:R-:W-:Y:S01]  /*7fb0*/  STS [R0+0x1000], R48 ;  /* 0x0010003000007388 */ /* 0x000fe20000000800 */
[----:B-1----:R-:W-:-:S03]  /*7fc0*/  ISETP.NE.AND P1, PT, R51, RZ, PT ;  /* 0x000000ff3300720c */ /* 0x002fc60003f25270 */
[----:B------:R-:W-:Y:S04]  /*7fd0*/  STS [R0+0x1200], R142 ;  /* 0x0012008e00007388 */ /* 0x000fe80000000800 */
[----:B------:R-:W-:Y:S04]  /*7fe0*/  STS [R2+0x1000], R47 ;  /* 0x0010002f02007388 */ /* 0x000fe80000000800 */
[----:B------:R-:W-:Y:S04]  /*7ff0*/  STS [R2+0x1200], R150 ;  /* 0x0012009602007388 */ /* 0x000fe80000000800 */
[----:B------:R-:W-:Y:S04]  /*8000*/  STS [R5], R42 ;  /* 0x0000002a05007388 */ /* 0x000fe80000000800 */
[----:B------:R-:W-:Y:S04]  /*8010*/  STS [R5+0x200], R41 ;  /* 0x0002002905007388 */ /* 0x000fe80000000800 */
[----:B------:R1:W-:Y:S04]  /*8020*/  STS [R4], R39 ;  /* 0x0000002704007388 */ /* 0x0003e80000000800 */
[----:B------:R-:W-:Y:S04]  /*8030*/  STS [R4+0x200], R38 ;  /* 0x0002002604007388 */ /* 0x000fe80000000800 */
[----:B------:R-:W-:Y:S04]  /*8040*/  STS [R5+0x1000], R40 ;  /* 0x0010002805007388 */ /* 0x000fe80000000800 */
[----:B------:R-:W-:Y:S04]  /*8050*/  STS [R5+0x1200], R74 ;  /* 0x0012004a05007388 */ /* 0x000fe80000000800 */
[----:B------:R-:W-:Y:S04]  /*8060*/  STS [R4+0x1000], R37 ;  /* 0x0010002504007388 */ /* 0x000fe80000000800 */
[----:B------:R-:W-:Y:S04]  /*8070*/  STS [R4+0x1200], R78 ;  /* 0x0012004e04007388 */ /* 0x000fe80000000800 */
[----:B------:R-:W-:Y:S01]  /*8080*/  STS [R0+0x2000], R36 ;  /* 0x0020002400007388 */ /* 0x000fe20000000800 */
[----:B-1----:R-:W1:Y:S03]  /*8090*/  LDC.U8 R39, c[0x0][0x328] ;  /* 0x0000ca00ff277b82 */ /* 0x002e660000000000 */
[----:B------:R-:W-:Y:S04]  /*80a0*/  STS [R0+0x2200], R35 ;  /* 0x0022002300007388 */ /* 0x000fe80000000800 */
[----:B------:R-:W-:Y:S04]  /*80b0*/  STS [R2+0x2000], R33 ;  /* 0x0020002102007388 */ /* 0x000fe80000000800 */
[----:B------:R-:W-:Y:S04]  /*80c0*/  STS [R2+0x2200], R32 ;  /* 0x0022002002007388 */ /* 0x000fe80000000800 */
[----:B------:R-:W-:Y:S04]  /*80d0*/  STS [R0+0x3000], R34 ;  /* 0x0030002200007388 */ /* 0x000fe80000000800 */
[----:B------:R-:W-:Y:S04]  /*80e0*/  STS [R0+0x3200], R90 ;  /* 0x0032005a00007388 */ /* 0x000fe80000000800 */
[----:B------:R-:W-:Y:S01]  /*80f0*/  STS [R2+0x3000], R31 ;  /* 0x0030001f02007388 */ /* 0x000fe20000000800 */
[----:B-1----:R-:W-:-:S03]  /*8100*/  ISETP.NE.AND P2, PT, R39, RZ, PT ;  /* 0x000000ff2700720c */ /* 0x002fc60003f45270 */
[----:B------:R-:W-:Y:S04]  /*8110*/  STS [R2+0x3200], R94 ;  /* 0x0032005e02007388 */ /* 0x000fe80000000800 */
[----:B------:R-:W-:Y:S04]  /*8120*/  STS [R5+0x2000], R30 ;  /* 0x0020001e05007388 */ /* 0x000fe80000000800 */
[----:B------:R-:W-:Y:S04]  /*8130*/  STS [R5+0x2200], R29 ;  /* 0x0022001d05007388 */ /* 0x000fe80000000800 */
[----:B------:R-:W-:Y:S04]  /*8140*/  STS [R4+0x2000], R26 ;  /* 0x0020001a04007388 */ /* 0x000fe80000000800 */
[----:B------:R1:W-:Y:S04]  /*8150*/  STS [R4+0x2200], R25 ;  /* 0x0022001904007388 */ /* 0x0003e80000000800 */
[----:B------:R-:W-:Y:S04]  /*8160*/  STS [R5+0x3000], R28 ;  /* 0x0030001c05007388 */ /* 0x000fe80000000800 */
[----:B------:R-:W-:Y:S04]  /*8170*/  STS [R5+0x3200], R27 ;  /* 0x0032001b05007388 */ /* 0x000fe80000000800 */
[----:B------:R3:W-:Y:S04]  /*8180*/  STS [R4+0x3000], R12 ;  /* 0x0030000c04007388 */ /* 0x0007e80000000800 */
[----:B------:R-:W-:Y:S04]  /*8190*/  STS [R4+0x3200], R23 ;  /* 0x0032001704007388 */ /* 0x000fe80000000800 */
[----:B------:R-:W-:Y:S04]  /*81a0*/  STS [R0+0x4000], R22 ;  /* 0x0040001600007388 */ /* 0x000fe80000000800 */
[----:B------:R-:W-:Y:S01]  /*81b0*/  STS [R0+0x4200], R21 ;  /* 0x0042001500007388 */ /* 0x000fe20000000800 */
[----:B-1----:R-:W-:-:S03]  /*81c0*/  @P1 MOV R25, c[0x0][0x210] ;  /* 0x0000840000191a02 */ /* 0x002fc60000000f00 */
[----:B------:R1:W-:Y:S04]  /*81d0*/  STS [R2+0x4000], R18 ;  /* 0x0040001202007388 */ /* 0x0003e80000000800 */
[----:B------:R4:W-:Y:S04]  /*81e0*/  STS [R2+0x4200], R17 ;  /* 0x0042001102007388 */ /* 0x0009e80000000800 */
[----:B------:R-:W-:Y:S01]  /*81f0*/  STS [R0+0x5000], R20 ;  /* 0x0050001400007388 */ /* 0x000fe20000000800 */
[----:B---3--:R-:W-:Y:S01]  /*8200*/  @P1 IMAD R12, R25, c[0x0][0x214], RZ ;  /* 0x00008500190c1a24 */ /* 0x008fe200078e02ff */
[----:B------:R-:W-:-:S02]  /*8210*/  @!P1 MOV R25, c[0x0][0x214] ;  /* 0x0000850000199a02 */ /* 0x000fc40000000f00 */
[----:B------:R3:W-:Y:S02]  /*8220*/  STS [R0+0x5200], R19 ;  /* 0x0052001300007388 */ /* 0x0007e40000000800 */
[----:B------:R-:W-:Y:S02]  /*8230*/  @!P1 SEL R12, R25, c[0x0][0x234], !P2 ;  /* 0x00008d00190c9a07 */ /* 0x000fe40005000000 */
[----:B------:R5:W-:Y:S01]  /*8240*/  STS [R2+0x5000], R16 ;  /* 0x0050001002007388 */ /* 0x000be20000000800 */
[----:B------:R-:W-:-:S03]  /*8250*/  ISETP.NE.OR P2, PT, R51, RZ, !P2 ;  /* 0x000000ff3300720c */ /* 0x000fc60005745670 */
[----:B------:R2:W-:Y:S04]  /*8260*/  STS [R2+0x5200], R15 ;  /* 0x0052000f02007388 */ /* 0x0005e80000000800 */
[----:B------:R2:W-:Y:S01]  /*8270*/  STS [R5+0x4000], R14 ;  /* 0x0040000e05007388 */ /* 0x0005e20000000800 */
[----:B-1----:R-:W-:-:S03]  /*8280*/  MOV R18, 0x7f800000 ;  /* 0x7f80000000127802 */ /* 0x002fc60000000f00 */
[----:B------:R1:W-:Y:S01]  /*8290*/  STS [R5+0x4200], R13 ;  /* 0x0042000d05007388 */ /* 0x0003e20000000800 */
[----:B----4-:R-:W-:-:S03]  /*82a0*/  MOV R17, 0x7f800000 ;  /* 0x7f80000000117802 */ /* 0x010fc60000000f00 */
[----:B------:R4:W-:Y:S04]  /*82b0*/  STS [R4+0x4000], R9 ;  /* 0x0040000904007388 */ /* 0x0009e80000000800 */
[----:B------:R-:W-:Y:S01]  /*82c0*/  STS [R4+0x4200], R8 ;  /* 0x0042000804007388 */ /* 0x000fe20000000800 */
[----:B---3--:R-:W-:Y:S01]  /*82d0*/  @P1 MOV R0, 0x1 ;  /* 0x0000000100001802 */ /* 0x008fe20000000f00 */
[----:B------:R-:W-:Y:S02]  /*82e0*/  @!P1 IMAD R0, R12, c[0x0][0x1c0], RZ ;  /* 0x000070000c009a24 */ /* 0x000fe400078e02ff */
[----:B------:R-:W-:Y:S01]  /*82f0*/  STS [R5+0x5000], R11 ;  /* 0x0050000b05007388 */ /* 0x000fe20000000800 */
[----:B-----5:R-:W-:-:S03]  /*8300*/  MOV R16, 0x7f800000 ;  /* 0x7f80000000107802 */ /* 0x020fc60000000f00 */
[----:B------:R-:W-:Y:S01]  /*8310*/  STS [R5+0x5200], R10 ;  /* 0x0052000a05007388 */ /* 0x000fe20000000800 */
[----:B--2---:R-:W-:-:S03]  /*8320*/  MOV R15, 0x7f800000 ;  /* 0x7f800000000f7802 */ /* 0x004fc60000000f00 */
[----:B------:R2:W-:Y:S01]  /*8330*/  STS [R4+0x5000], R7 ;  /* 0x0050000704007388 */ /* 0x0005e20000000800 */
[----:B------:R-:W-:Y:S03]  /*8340*/  @P5 MUFU.LG2 R14, R50 ;  /* 0x00000032000e5308 */ /* 0x000fe60000000c00 */
[----:B------:R3:W-:Y:S04]  /*8350*/  STS [R4+0x5200], R6 ;  /* 0x0052000604007388 */ /* 0x0007e80000000800 */
[----:B------:R-:W-:Y:S06]  /*8360*/  BAR.SYNC.DEFER_BLOCKING 0x0 ;  /* 0x0000000000007b1d */ /* 0x000fec0000010000 */
[----:B------:R-:W5:Y:S01]  /*8370*/  S2R R26, SR_CTAID.Y ;  /* 0x00000000001a7919 */ /* 0x000f620000002600 */
[----:B-1----:R-:W-:Y:S03]  /*8380*/  @P4 MUFU.LG2 R13, R132 ;  /* 0x00000084000d4308 */ /* 0x002fe60000000c00 */
[----:B----4-:R-:W1:Y:S04]  /*8390*/  S2R R9, SR_CTAID.X ;  /* 0x0000000000097919 */ /* 0x010e680000002500 */
[----:B------:R-:W4:Y:S01]  /*83a0*/  S2R R19, SR_CTAID.Z ;  /* 0x0000000000137919 */ /* 0x000f220000002700 */
[----:B--2---:R-:W2:Y:S01]  /*83b0*/  @P6 MUFU.LG2 R7, R49 ;  /* 0x0000003100076308 */ /* 0x004ea20000000c00 */
[----:B---3--:R-:W-:-:S02]  /*83c0*/  @P1 MOV R6, c[0x0][0x210] ;  /* 0x0000840000061a02 */ /* 0x008fc40000000f00 */
[----:B------:R-:W-:Y:S01]  /*83d0*/  @!P1 MOV R6, 0x1 ;  /* 0x0000000100069802 */ /* 0x000fe20000000f00 */
[----:B------:R3:W3:Y:S04]  /*83e0*/  LDS.128 R32, [R222] ;  /* 0x00000000de207984 */ /* 0x0006e80000000c00 */
[----:B------:R1:W3:Y:S01]  /*83f0*/  LDS.128 R44, [R222+0x800] ;  /* 0x00080000de2c7984 */ /* 0x0002e20000000c00 */
[----:B-----5:R-:W-:Y:S01]  /*8400*/  @!P0 SHF.R.S32.HI R4, RZ, 0x1f, R26 ;  /* 0x0000001fff048819 */ /* 0x020fe2000001141a */
[C---:B------:R-:W-:Y:S02]  /*8410*/  @!P0 IMAD.WIDE.U32 R10, R26.reuse, c[0x0][0x1e0], RZ ;  /* 0x000078001a0a8a25 */ /* 0x040fe400078e00ff */
[----:B------:R3:W3:Y:S02]  /*8420*/  LDS.128 R56, [R222+0x1000] ;  /* 0x00100000de387984 */ /* 0x0006e40000000c00 */
[----:B------:R-:W-:-:S02]  /*8430*/  @!P2 IMAD R2, R26, c[0x0][0x214], RZ ;  /* 0x000085001a02aa24 */ /* 0x000fc400078e02ff */
[----:B------:R3:W3:Y:S01]  /*8440*/  LDS.128 R68, [R222+0x1800] ;  /* 0x00180000de447984 */ /* 0x0006e20000000c00 */
[----:B------:R-:W-:Y:S01]  /*8450*/  @!P0 IMAD R4, R4, c[0x0][0x1e0], RZ ;  /* 0x0000780004048a24 */ /* 0x000fe200078e02ff */
[----:B------:R-:W-:Y:S01]  /*8460*/  @!P0 MOV R137, R10 ;  /* 0x0000000a00898202 */ /* 0x000fe20000000f00 */
[----:B------:R-:W-:Y:S01]  /*8470*/  IMAD R0, R26, R0, RZ ;  /* 0x000000001a007224 */ /* 0x000fe200078e02ff */
[----:B------:R3:W3:Y:S01]  /*8480*/  LDS.128 R28, [R222+0x2000] ;  /* 0x00200000de1c7984 */ /* 0x0006e20000000c00 */
[----:B------:R-:W5:Y:S01]  /*8490*/  @P3 MUFU.LG2 R10, R133 ;  /* 0x00000085000a3308 */ /* 0x000f620000000c00 */
[----:B------:R-:W-:Y:S01]  /*84a0*/  @!P2 SEL R2, R2, R246, !P0 ;  /* 0x000000f60202a207 */ /* 0x000fe20004000000 */
[----:B------:R-:W-:Y:S01]  /*84b0*/  @!P0 IMAD R8, R26, c[0x0][0x1e4], R4 ;  /* 0x000079001a088a24 */ /* 0x000fe200078e0204 */
[----:B------:R3:W3:Y:S01]  /*84c0*/  LDS.128 R40, [R222+0x2800] ;  /* 0x00280000de287984 */ /* 0x0006e20000000c00 */
[----:B------:R-:W-:Y:S01]  /*84d0*/  CS2R R4, SRZ ;  /* 0x0000000000047805 */ /* 0x000fe2000001ff00 */
[----:B------:R-:W-:Y:S01]  /*84e0*/  SEL R0, R0, RZ, P2 ;  /* 0x000000ff00007207 */ /* 0x000fe20001000000 */
[----:B--2---:R-:W-:Y:S01]  /*84f0*/  @P6 FMUL.FTZ R7, R7, 0.69314718246459960938 ;  /* 0x3f31721807076820 */ /* 0x004fe20000410000 */
[----:B------:R2:W2:Y:S01]  /*8500*/  LDS.128 R52, [R222+0x3000] ;  /* 0x00300000de347984 */ /* 0x0004a20000000c00 */
[----:B------:R-:W-:-:S02]  /*8510*/  @!P2 SHF.R.S32.HI R5, RZ, 0x1f, R2 ;  /* 0x0000001fff05a819 */ /* 0x000fc40000011402 */
[----:B------:R-:W-:Y:S01]  /*8520*/  @!P2 MOV R4, R2 ;  /* 0x000000020004a202 */ /* 0x000fe20000000f00 */
[----:B------:R2:W2:Y:S01]  /*8530*/  LDS.128 R64, [R222+0x3800] ;  /* 0x00380000de407984 */ /* 0x0004a20000000c00 */
[----:B------:R-:W-:Y:S01]  /*8540*/  LOP3.LUT P2, RZ, R172, 0x3, RZ, 0xc0, !PT ;  /* 0x00000003acff7812 */ /* 0x000fe2000784c0ff */
[----:B-1----:R-:W-:Y:S01]  /*8550*/  IMAD R2, R9, R6, RZ ;  /* 0x0000000609027224 */ /* 0x002fe200078e02ff */
[----:B------:R-:W-:Y:S01]  /*8560*/  @!P0 IADD3 R138, R11, R8, RZ ;  /* 0x000000080b8a8210 */ /* 0x000fe20007ffe0ff */
[----:B------:R1:W1:Y:S01]  /*8570*/  LDS.128 R20, [R222+0x4000] ;  /* 0x00400000de147984 */ /* 0x0002620000000c00 */
[----:B----4-:R-:W-:Y:S02]  /*8580*/  IMAD R0, R19, R12, R0 ;  /* 0x0000000c13007224 */ /* 0x010fe400078e0200 */
[----:B------:R-:W-:Y:S01]  /*8590*/  SHF.L.U32 R9, R2, 0x7, RZ ;  /* 0x0000000702097819 */ /* 0x000fe200000006ff */
[----:B------:R4:W1:Y:S01]  /*85a0*/  LDS.128 R36, [R222+0x4800] ;  /* 0x00480000de247984 */ /* 0x0008620000000c00 */
[----:B-----5:R-:W-:-:S02]  /*85b0*/  @P3 FMUL.FTZ R2, R10, 0.69314718246459960938 ;  /* 0x3f3172180a023820 */ /* 0x020fc40000410000 */
[----:B------:R-:W-:Y:S01]  /*85c0*/  @P6 FFMA.FTZ R18, R136, c[0x0][0x238], R7 ;  /* 0x00008e0088126a23 */ /* 0x000fe20000010007 */
[----:B------:R4:W1:Y:S01]  /*85d0*/  LDS.128 R48, [R222+0x5000] ;  /* 0x00500000de307984 */ /* 0x0008620000000c00 */
[--C-:B------:R-:W-:Y:S01]  /*85e0*/  IADD3 R10, P1, P0, R9, R4, R0.reuse ;  /* 0x00000004090a7210 */ /* 0x100fe2000783e000 */
[----:B------:R-:W-:Y:S01]  /*85f0*/  @P5 FMUL.FTZ R8, R14, 0.69314718246459960938 ;  /* 0x3f3172180e085820 */ /* 0x000fe20000410000 */
[----:B------:R-:W-:Y:S01]  /*8600*/  SHF.R.S32.HI R4, RZ, 0x1f, R9 ;  /* 0x0000001fff047819 */ /* 0x000fe20000011409 */
[----:B------:R4:W1:Y:S01]  /*8610*/  LDS.128 R60, [R222+0x5800] ;  /* 0x00580000de3c7984 */ /* 0x0008620000000c00 */
[----:B------:R-:W-:Y:S01]  /*8620*/  @P4 FMUL.FTZ R7, R13, 0.69314718246459960938 ;  /* 0x3f3172180d074820 */ /* 0x000fe20000410000 */
[----:B------:R-:W-:Y:S01]  /*8630*/  SHF.R.S32.HI R0, RZ, 0x1f, R0 ;  /* 0x0000001fff007819 */ /* 0x000fe20000011400 */
[----:B------:R-:W-:Y:S02]  /*8640*/  @P5 FFMA.FTZ R17, R135, c[0x0][0x238], R8 ;  /* 0x00008e0087115a23 */ /* 0x000fe40000010008 */
[----:B------:R-:W-:Y:S01]  /*8650*/  @P4 FFMA.FTZ R15, R134, c[0x0][0x238], R7 ;  /* 0x00008e00860f4a23 */ /* 0x000fe20000010007 */
[----:B------:R-:W-:Y:S01]  /*8660*/  IADD3.X R11, R4, R5, R0, P1, P0 ;  /* 0x00000005040b7210 */ /* 0x000fe20000fe0400 */
[----:B------:R-:W-:Y:S01]  /*8670*/  @P3 FFMA.FTZ R16, R3, c[0x0][0x238], R2 ;  /* 0x00008e0003103a23 */ /* 0x000fe20000010002 */
[----:B------:R-:W-:Y:S05]  /*8680*/  @P2 BRA `(.L_x_11) ;  /* 0x0000027000002947 */ /* 0x000fea0003800000 */
[----:B------:R-:W-:Y:S02]  /*8690*/  SHF.R.S32.HI R0, RZ, 0x1f, R24 ;  /* 0x0000001fff007819 */ /* 0x000fe40000011418 */
[----:B------:R-:W-:-:S02]  /*86a0*/  SHF.R.S32.HI R3, RZ, 0x1f, R172 ;  /* 0x0000001fff037819 */ /* 0x000fc400000114ac */
[----:B------:R-:W-:Y:S02]  /*86b0*/  LEA.HI R2, R0, R24, RZ, 0x2 ;  /* 0x0000001800027211 */ /* 0x000fe400078f10ff */
[----:B------:R-:W-:Y:S02]  /*86c0*/  LEA.HI R0, R3, R172, RZ, 0x2 ;  /* 0x000000ac03007211 */ /* 0x000fe400078f10ff */
[----:B------:R-:W-:Y:S02]  /*86d0*/  LOP3.LUT R2, R2, 0xffffffc, RZ, 0xc0, !PT ;  /* 0x0ffffffc02027812 */ /* 0x000fe400078ec0ff */
[----:B------:R-:W-:-:S03]  /*86e0*/  SHF.R.S32.HI R0, RZ, 0x2, R0 ;  /* 0x00000002ff007819 */ /* 0x000fc60000011400 */
[----:B------:R-:W-:-:S04]  /*86f0*/  IMAD.IADD R2, R24, 0x1, -R2 ;  /* 0x0000000118027824 */ /* 0x000fc800078e0a02 */
[----:B------:R-:W-:-:S05]  /*8700*/  IMAD R0, R2, 0x10, R0 ;  /* 0x0000001002007824 */ /* 0x000fca00078e0200 */
[CC--:B------:R-:W-:Y:S02]  /*8710*/  ISETP.GE.AND P6, PT, R0.reuse, R247.reuse, PT ;  /* 0x000000f70000720c */ /* 0x0c0fe40003fc6270 */
[C---:B------:R-:W-:Y:S02]  /*8720*/  IADD3 R3, R0.reuse, 0x8, RZ ;  /* 0x0000000800037810 */ /* 0x040fe40007ffe0ff */
[C---:B------:R-:W-:Y:S02]  /*8730*/  IADD3 R2, R0.reuse, 0x40, RZ ;  /* 0x0000004000027810 */ /* 0x040fe40007ffe0ff */
[----:B------:R-:W-:Y:S02]  /*8740*/  IADD3 R4, R0, 0x48, RZ ;  /* 0x0000004800047810 */ /* 0x000fe40007ffe0ff */
[-C--:B------:R-:W-:Y:S02]  /*8750*/  ISETP.GE.AND P5, PT, R3, R247.reuse, PT ;  /* 0x000000f70300720c */ /* 0x080fe40003fa6270 */
[----:B------:R-:W-:-:S02]  /*8760*/  ISETP.GE.AND P4, PT, R2, R247, PT ;  /* 0x000000f70200720c */ /* 0x000fc40003f86270 */
[----:B------:R-:W-:Y:S01]  /*8770*/  ISETP.GE.AND P3, PT, R4, R247, PT ;  /* 0x000000f70400720c */ /* 0x000fe20003f66270 */
[----:B------:R-:W-:-:S05]  /*8780*/  @!P6 IMAD R0, R0, R6, RZ ;  /* 0x000000060000e224 */ /* 0x000fca00078e02ff */
[----:B------:R-:W-:-:S03]  /*8790*/  @!P6 IADD3 R5, P0, R0, R10, RZ ;  /* 0x0000000a0005e210 */ /* 0x000fc60007f1e0ff */
[-C--:B------:R-:W-:Y:S01]  /*87a0*/  @!P5 IMAD R3, R3, R6.reuse, RZ ;  /* 0x000000060303d224 */ /* 0x080fe200078e02ff */
[-C--:B------:R-:W-:Y:S01]  /*87b0*/  @!P6 LEA.HI.X.SX32 R7, R0, R11.reuse, 0x1, P0 ;  /* 0x0000000b0007e211 */ /* 0x080fe200000f0eff */
[-C--:B------:R-:W-:Y:S01]  /*87c0*/  @!P4 IMAD R12, R2, R6.reuse, RZ ;  /* 0x00000006020cc224 */ /* 0x080fe200078e02ff */
[----:B------:R-:W-:Y:S01]  /*87d0*/  @!P6 LEA R8, P0, R5, c[0x0][0x200], 0x2 ;  /* 0x000080000508ea11 */ /* 0x000fe200078010ff */
[----:B------:R-:W-:Y:S01]  /*87e0*/  @!P3 IMAD R2, R4, R6, RZ ;  /* 0x000000060402b224 */ /* 0x000fe200078e02ff */
[-C--:B------:R-:W-:Y:S02]  /*87f0*/  @!P5 IADD3 R0, P2, R3, R10.reuse, RZ ;  /* 0x0000000a0300d210 */ /* 0x080fe40007f5e0ff */
[----:B------:R-:W-:Y:S02]  /*8800*/  @!P6 LEA.HI.X R9, R5, c[0x0][0x204], R7, 0x2, P0 ;  /* 0x000081000509ea11 */ /* 0x000fe400000f1407 */
[-C--:B------:R-:W-:Y:S02]  /*8810*/  @!P4 IADD3 R5, P1, R12, R10.reuse, RZ ;  /* 0x0000000a0c05c210 */ /* 0x080fe40007f3e0ff */
[----:B------:R-:W-:Y:S01]  /*8820*/  @!P3 IADD3 R10, P0, R2, R10, RZ ;  /* 0x0000000a020ab210 */ /* 0x000fe20007f1e0ff */
[----:B------:R4:W-:Y:S01]  /*8830*/  @!P6 STG.E [R8.64], R18 ;  /* 0x000000120800e986 */ /* 0x0009e2000c101906 */
[----:B------:R-:W-:-:S02]  /*8840*/  @!P5 LEA.HI.X.SX32 R3, R3, R11, 0x1, P2 ;  /* 0x0000000b0303d211 */ /* 0x000fc400010f0eff */
[----:B------:R-:W-:Y:S02]  /*8850*/  @!P5 LEA R6, P2, R0, c[0x0][0x200], 0x2 ;  /* 0x000080000006da11 */ /* 0x000fe400078410ff */
[-C--:B------:R-:W-:Y:S02]  /*8860*/  @!P4 LEA.HI.X.SX32 R12, R12, R11.reuse, 0x1, P1 ;  /* 0x0000000b0c0cc211 */ /* 0x080fe400008f0eff */
[----:B------:R-:W-:Y:S02]  /*8870*/  @!P3 LEA.HI.X.SX32 R11, R2, R11, 0x1, P0 ;  /* 0x0000000b020bb211 */ /* 0x000fe400000f0eff */
[----:B------:R-:W-:Y:S02]  /*8880*/  @!P4 LEA R4, P1, R5, c[0x0][0x200], 0x2 ;  /* 0x000080000504ca11 */ /* 0x000fe400078210ff */
[----:B------:R-:W-:Y:S02]  /*8890*/  @!P3 LEA R2, P0, R10, c[0x0][0x200], 0x2 ;  /* 0x000080000a02ba11 */ /* 0x000fe400078010ff */
[----:B------:R-:W-:-:S02]  /*88a0*/  @!P5 LEA.HI.X R7, R0, c[0x0][0x204], R3, 0x2, P2 ;  /* 0x000081000007da11 */ /* 0x000fc400010f1403 */
[----:B------:R-:W-:Y:S02]  /*88b0*/  @!P4 LEA.HI.X R5, R5, c[0x0][0x204], R12, 0x2, P1 ;  /* 0x000081000505ca11 */ /* 0x000fe400008f140c */
[----:B------:R-:W-:Y:S01]  /*88c0*/  @!P3 LEA.HI.X R3, R10, c[0x0][0x204], R11, 0x2, P0 ;  /* 0x000081000a03ba11 */ /* 0x000fe200000f140b */
[----:B------:R4:W-:Y:S04]  /*88d0*/  @!P5 STG.E [R6.64], R17 ;  /* 0x000000110600d986 */ /* 0x0009e8000c101906 */
[----:B------:R4:W-:Y:S04]  /*88e0*/  @!P4 STG.E [R4.64], R15 ;  /* 0x0000000f0400c986 */ /* 0x0009e8000c101906 */
[----:B------:R4:W-:Y:S02]  /*88f0*/  @!P3 STG.E [R2.64], R16 ;  /* 0x000000100200b986 */ /* 0x0009e4000c101906 */
.L_x_11:
[----:B------:R-:W-:Y:S05]  /*8900*/  BSYNC B0 ;  /* 0x0000000000007941 */ /* 0x000fea0003800000 */
.L_x_10:
[----:B----4-:R-:W-:Y:S01]  /*8910*/  IADD3 R2, P0, R248, R137, RZ ;  /* 0x00000089f8027210 */ /* 0x010fe20007f1e0ff */
[----:B------:R-:W-:Y:S01]  /*8920*/  BSSY B0, `(.L_x_12) ;  /* 0x0000013000007945 */ /* 0x000fe20003800000 */
[----:B------:R-:W-:-:S02]  /*8930*/  SHF.R.S32.HI R0, RZ, 0x1f, R19 ;  /* 0x0000001fff007819 */ /* 0x000fc40000011413 */
[----:B------:R-:W-:Y:S02]  /*8940*/  IADD3.X R3, R249, R138, RZ, P0, !PT ;  /* 0x0000008af9037210 */ /* 0x000fe400007fe4ff */
[----:B------:R-:W-:Y:S01]  /*8950*/  ISETP.GE.AND P0, PT, R242, R247, PT ;  /* 0x000000f7f200720c */ /* 0x000fe20003f06270 */
[----:B------:R-:W-:Y:S02]  /*8960*/  IMAD R0, R0, c[0x0][0x1f0], RZ ;  /* 0x00007c0000007a24 */ /* 0x000fe400078e02ff */
[----:B------:R-:W-:-:S04]  /*8970*/  IMAD.WIDE.U32 R8, R19, c[0x0][0x1f0], R2 ;  /* 0x00007c0013087a25 */ /* 0x000fc800078e0002 */
[----:B------:R-:W-:-:S05]  /*8980*/  IMAD R0, R19, c[0x0][0x1f4], R0 ;  /* 0x00007d0013007a24 */ /* 0x000fca00078e0200 */
[----:B------:R-:W-:Y:S01]  /*8990*/  IADD3 R7, R9, R0, RZ ;  /* 0x0000000009077210 */ /* 0x000fe20007ffe0ff */
[----:B------:R-:W-:Y:S05]  /*89a0*/  @P0 BRA `(.L_x_13) ;  /* 0x000000a000000947 */ /* 0x000fea0003800000 */
[----:B------:R-:W-:Y:S01]  /*89b0*/  MOV R6, R8 ;  /* 0x0000000800067202 */ /* 0x000fe20000000f00 */
[----:B------:R-:W-:-:S04]  /*89c0*/  IMAD R0, R245, c[0x0][0x1e8], RZ ;  /* 0x00007a00f5007a24 */ /* 0x000fc800078e02ff */
[----:B------:R-:W-:-:S04]  /*89d0*/  IMAD.WIDE.U32 R4, R244, c[0x0][0x1e8], R6 ;  /* 0x00007a00f4047a25 */ /* 0x000fc800078e0006 */
[----:B------:R-:W-:Y:S01]  /*89e0*/  IMAD R0, R244, c[0x0][0x1ec], R0 ;  /* 0x00007b00f4007a24 */ /* 0x000fe200078e0200 */
[----:B------:R-:W-:-:S04]  /*89f0*/  LEA R2, P0, R4, c[0x0][0x1d0], 0x1 ;  /* 0x0000740004027a11 */ /* 0x000fc800078008ff */
[----:B------:R-:W-:-:S04]  /*8a00*/  IADD3 R0, R5, R0, RZ ;  /* 0x0000000005007210 */ /* 0x000fc80007ffe0ff */
[----:B------:R-:W-:-:S05]  /*8a10*/  LEA.HI.X R3, R4, c[0x0][0x1d4], R0, 0x1, P0 ;  /* 0x0000750004037a11 */ /* 0x000fca00000f0c00 */
[----:B---3--:R3:W-:Y:S04]  /*8a20*/  STG.E.128 [R2.64], R32 ;  /* 0x0000002002007986 */ /* 0x0087e8000c101d06 */
[----:B------:R3:W-:Y:S04]  /*8a30*/  STG.E.128 [R2.64+0x40], R28 ;  /* 0x0000401c02007986 */ /* 0x0007e8000c101d06 */
[----:B-1----:R3:W-:Y:S02]  /*8a40*/  STG.E.128 [R2.64+0x80], R20 ;  /* 0x0000801402007986 */ /* 0x0027e4000c101d06 */
.L_x_13:
[----:B------:R-:W-:Y:S05]  /*8a50*/  BSYNC B0 ;  /* 0x0000000000007941 */ /* 0x000fea0003800000 */
.L_x_12:
[----:B------:R-:W4:Y:S01]  /*8a60*/  LDL.LU R0, [R1+0x4] ;  /* 0x0000040001007983 */ /* 0x000f220000300800 */
[----:B------:R-:W-:Y:S01]  /*8a70*/  BSSY B0, `(.L_x_14) ;  /* 0x0000010000007945 */ /* 0x000fe20003800000 */
[----:B----4-:R-:W-:-:S13]  /*8a80*/  ISETP.GE.AND P0, PT, R0, R247, PT ;  /* 0x000000f70000720c */ /* 0x010fda0003f06270 */
[----:B------:R-:W-:Y:S05]  /*8a90*/  @P0 BRA `(.L_x_15) ;  /* 0x000000d000000947 */ /* 0x000fea0003800000 */
[----:B------:R-:W-:Y:S01]  /*8aa0*/  IADD3 R10, P0, R244, 0x20, RZ ;  /* 0x00000020f40a7810 */ /* 0x000fe20007f1e0ff */
[----:B---3--:R-:W-:Y:S01]  /*8ab0*/  IMAD.MOV.U32 R2, RZ, RZ, R8 ;  /* 0x000000ffff027224 */ /* 0x008fe200078e0008 */
[----:B------:R-:W-:-:S03]  /*8ac0*/  MOV R3, R7 ;  /* 0x0000000700037202 */ /* 0x000fc60000000f00 */
[----:B------:R-:W-:Y:S02]  /*8ad0*/  IMAD.X R0, RZ, RZ, R245, P0 ;  /* 0x000000ffff007224 */ /* 0x000fe400000e06f5 */
[----:B------:R-:W-:-:S04]  /*8ae0*/  IMAD.WIDE.U32 R4, R10, c[0x0][0x1e8], R2 ;  /* 0x00007a000a047a25 */ /* 0x000fc800078e0002 */
[----:B------:R-:W-:Y:S01]  /*8af0*/  IMAD R0, R0, c[0x0][0x1e8], RZ ;  /* 0x00007a0000007a24 */ /* 0x000fe200078e02ff */
[----:B------:R-:W-:-:S03]  /*8b00*/  LEA R2, P0, R4, c[0x0][0x1d0], 0x1 ;  /* 0x0000740004027a11 */ /* 0x000fc600078008ff */
[----:B------:R-:W-:-:S05]  /*8b10*/  IMAD R0, R10, c[0x0][0x1ec], R0 ;  /* 0x00007b000a007a24 */ /* 0x000fca00078e0200 */
[----:B------:R-:W-:-:S04]  /*8b20*/  IADD3 R0, R5, R0, RZ ;  /* 0x0000000005007210 */ /* 0x000fc80007ffe0ff */
[----:B------:R-:W-:-:S05]  /*8b30*/  LEA.HI.X R3, R4, c[0x0][0x1d4], R0, 0x1, P0 ;  /* 0x0000750004037a11 */ /* 0x000fca00000f0c00 */
[----:B------:R3:W-:Y:S04]  /*8b40*/  STG.E.128 [R2.64], R44 ;  /* 0x0000002c02007986 */ /* 0x0007e8000c101d06 */
[----:B------:R3:W-:Y:S04]  /*8b50*/  STG.E.128 [R2.64+0x40], R40 ;  /* 0x0000402802007986 */ /* 0x0007e8000c101d06 */
[----:B-1----:R3:W-:Y:S02]  /*8b60*/  STG.E.128 [R2.64+0x80], R36 ;  /* 0x0000802402007986 */ /* 0x0027e4000c101d06 */
.L_x_15:
[----:B------:R-:W-:Y:S05]  /*8b70*/  BSYNC B0 ;  /* 0x0000000000007941 */ /* 0x000fea0003800000 */
.L_x_14:
        /* <DEDUP_REMOVED lines=15> */
[----:B--2---:R3:W-:Y:S04]  /*8c70*/  STG.E.128 [R2.64+0x40], R52 ;  /* 0x0000403402007986 */ /* 0x0047e8000c101d06 */
[----:B-1----:R3:W-:Y:S02]  /*8c80*/  STG.E.128 [R2.64+0x80], R48 ;  /* 0x0000803002007986 */ /* 0x0027e4000c101d06 */
.L_x_17:
[----:B------:R-:W-:Y:S05]  /*8c90*/  BSYNC B0 ;  /* 0x0000000000007941 */ /* 0x000fea0003800000 */
.L_x_16:
[----:B------:R-:W4:Y:S02]  /*8ca0*/  LDL.LU R0, [R1+0x8] ;  /* 0x0000080001007983 */ /* 0x000f240000300800 */
[----:B----4-:R-:W-:-:S13]  /*8cb0*/  ISETP.GE.AND P0, PT, R0, R247, PT ;  /* 0x000000f70000720c */ /* 0x010fda0003f06270 */
[----:B------:R-:W-:Y:S05]  /*8cc0*/  @P0 EXIT ;  /* 0x000000000000094d */ /* 0x000fea0003800000 */
        /* <DEDUP_REMOVED lines=10> */
[----:B------:R-:W-:Y:S04]  /*8d70*/  STG.E.128 [R2.64], R68 ;  /* 0x0000004402007986 */ /* 0x000fe8000c101d06 */
[----:B--2---:R-:W-:Y:S04]  /*8d80*/  STG.E.128 [R2.64+0x40], R64 ;  /* 0x0000404002007986 */ /* 0x004fe8000c101d06 */
[----:B-1----:R-:W-:Y:S01]  /*8d90*/  STG.E.128 [R2.64+0x80], R60 ;  /* 0x0000803c02007986 */ /* 0x002fe2000c101d06 */
[----:B------:R-:W-:Y:S05]  /*8da0*/  EXIT ;  /* 0x000000000000794d */ /* 0x000fea0003800000 */
.L_x_2:
[----:B-1----:R-:W1:Y:S01]  /*8db0*/  LDC.U8 R4, c[0x0][0x329] ;  /* 0x0000ca40ff047b82 */ /* 0x002e620000000000 */
[----:B------:R-:W-:Y:S01]  /*8dc0*/  ISETP.NE.AND P4, PT, R246, -0x1, PT ;  /* 0xfffffffff600780c */ /* 0x000fe20003f85270 */
[----:B------:R-:W-:Y:S01]  /*8dd0*/  IMAD.IADD R15, R15, 0x1, -R247 ;  /* 0x000000010f0f7824 */ /* 0x000fe200078e0af7 */
[----:B------:R-:W-:Y:S01]  /*8de0*/  SHF.R.S32.HI R10, RZ, 0x1f, R31 ;  /* 0x0000001fff0a7819 */ /* 0x000fe2000001141f */
[----:B------:R-:W-:Y:S03]  /*8df0*/  BSSY B0, `(.L_x_18) ;  /* 0x000003c000007945 */ /* 0x000fe60003800000 */
[----:B------:R-:W-:Y:S01]  /*8e00*/  LEA.HI R10, R10, R31, RZ, 0x2 ;  /* 0x0000001f0a0a7211 */ /* 0x000fe200078f10ff */
[----:B------:R-:W2:Y:S06]  /*8e10*/  LDC.U8 R0, c[0x0][0x328] ;  /* 0x0000ca00ff007b82 */ /* 0x000eac0000000000 */
[----:B------:R-:W-:-:S04]  /*8e20*/  @P4 IMAD.WIDE.U32 R2, R246, c[0x0][0x1e8], RZ ;  /* 0x00007a00f6024a25 */ /* 0x000fc800078e00ff */
[----:B------:R-:W-:Y:S02]  /*8e30*/  @P4 IMAD R5, R246, c[0x0][0x1ec], R3 ;  /* 0x00007b00f6054a24 */ /* 0x000fe400078e0203 */
[----:B------:R-:W-:Y:S01]  /*8e40*/  @!P4 IMAD.WIDE.U32 R8, R11, c[0x0][0x1e0], RZ ;  /* 0x000078000b08ca25 */ /* 0x000fe200078e00ff */
[----:B-1----:R-:W-:-:S04]  /*8e50*/  ISETP.NE.AND P1, PT, R4, RZ, PT ;  /* 0x000000ff0400720c */ /* 0x002fc80003f25270 */
[----:B------:R-:W-:Y:S02]  /*8e60*/  @!P4 MOV R2, R8 ;  /* 0x000000080002c202 */ /* 0x000fe40000000f00 */
[----:B------:R-:W-:Y:S02]  /*8e70*/  SHF.R.S32.HI R8, RZ, 0x1f, R17 ;  /* 0x0000001fff087819 */ /* 0x000fe40000011411 */
[----:B--2---:R-:W-:-:S03]  /*8e80*/  ISETP.NE.AND P3, PT, R0, RZ, PT ;  /* 0x000000ff0000720c */ /* 0x004fc60003f65270 */
[----:B------:R-:W-:Y:S01]  /*8e90*/  IMAD R8, R8, c[0x0][0x1f0], RZ ;  /* 0x00007c0008087a24 */ /* 0x000fe200078e02ff */
[----:B------:R-:W-:Y:S02]  /*8ea0*/  @!P4 SHF.R.S32.HI R0, RZ, 0x1f, R11 ;  /* 0x0000001fff00c819 */ /* 0x000fe4000001140b */
[----:B------:R-:W-:Y:S01]  /*8eb0*/  ISETP.NE.OR P2, PT, R4, RZ, !P3 ;  /* 0x000000ff0400720c */ /* 0x000fe20005f45670 */
[----:B------:R-:W-:Y:S01]  /*8ec0*/  @P1 IMAD.MOV.U32 R7, RZ, RZ, c[0x0][0x210] ;  /* 0x00008400ff071624 */ /* 0x000fe200078e00ff */
[----:B------:R-:W-:Y:S01]  /*8ed0*/  LOP3.LUT R4, R10, 0x1ffffffc, RZ, 0xc0, !PT ;  /* 0x1ffffffc0a047812 */ /* 0x000fe200078ec0ff */
[----:B------:R-:W-:Y:S01]  /*8ee0*/  @!P4 IMAD R3, R0, c[0x0][0x1e0], RZ ;  /* 0x000078000003ca24 */ /* 0x000fe200078e02ff */
[----:B------:R-:W-:Y:S01]  /*8ef0*/  ISETP.NE.OR P0, PT, R246, -0x1, P2 ;  /* 0xfffffffff600780c */ /* 0x000fe20001705670 */
[----:B------:R-:W-:Y:S01]  /*8f00*/  @!P1 IMAD.MOV.U32 R6, RZ, RZ, c[0x0][0x214] ;  /* 0x00008500ff069624 */ /* 0x000fe200078e00ff */
[----:B------:R-:W-:Y:S01]  /*8f10*/  SHF.R.S32.HI R10, RZ, 0x2, R10 ;  /* 0x00000002ff0a7819 */ /* 0x000fe2000001140a */
[----:B------:R-:W-:-:S02]  /*8f20*/  IMAD.IADD R0, R31, 0x1, -R4 ;  /* 0x000000011f007824 */ /* 0x000fc400078e0a04 */
[----:B------:R-:W-:Y:S02]  /*8f30*/  @!P4 IMAD R4, R11, c[0x0][0x1e4], R3 ;  /* 0x000079000b04ca24 */ /* 0x000fe400078e0203 */
[----:B------:R-:W-:Y:S01]  /*8f40*/  @P1 IMAD R7, R7, c[0x0][0x214], RZ ;  /* 0x0000850007071a24 */ /* 0x000fe200078e02ff */
[----:B------:R-:W-:Y:S01]  /*8f50*/  @!P1 SEL R7, R6, c[0x0][0x234], !P3 ;  /* 0x00008d0006079a07 */ /* 0x000fe20005800000 */
[----:B------:R-:W-:Y:S01]  /*8f60*/  IMAD.SHL.U32 R0, R0, 0x8, RZ ;  /* 0x0000000800007824 */ /* 0x000fe200078e00ff */
[----:B------:R-:W-:Y:S01]  /*8f70*/  @!P4 IADD3 R5, R9, R4, RZ ;  /* 0x000000040905c210 */ /* 0x000fe20007ffe0ff */
[----:B------:R-:W-:Y:S02]  /*8f80*/  @P1 IMAD.MOV.U32 R3, RZ, RZ, 0x1 ;  /* 0x00000001ff031424 */ /* 0x000fe400078e00ff */
[----:B------:R-:W-:Y:S01]  /*8f90*/  @!P1 IMAD R3, R7, c[0x0][0x1c0], RZ ;  /* 0x0000700007039a24 */ /* 0x000fe200078e02ff */
[----:B------:R-:W-:Y:S01]  /*8fa0*/  IADD3 R4, P3, R0, R2, RZ ;  /* 0x0000000200047210 */ /* 0x000fe20007f7e0ff */
[----:B------:R-:W-:-:S02]  /*8fb0*/  @!P0 IMAD R246, R11, c[0x0][0x214], RZ ;  /* 0x000085000bf68a24 */ /* 0x000fc400078e02ff */
[----:B------:R-:W-:Y:S01]  /*8fc0*/  @P1 IMAD.MOV.U32 R18, RZ, RZ, c[0x0][0x210] ;  /* 0x00008400ff121624 */ /* 0x000fe200078e00ff */
[----:B------:R-:W-:Y:S01]  /*8fd0*/  LEA.HI.X.SX32 R5, R0, R5, 0x1, P3 ;  /* 0x0000000500057211 */ /* 0x000fe200018f0eff */
[----:B------:R-:W-:Y:S01]  /*8fe0*/  IMAD R0, R11, R3, RZ ;  /* 0x000000030b007224 */ /* 0x000fe200078e02ff */
[----:B------:R-:W-:Y:S01]  /*8ff0*/  @!P1 MOV R18, 0x1 ;  /* 0x0000000100129802 */ /* 0x000fe20000000f00 */
[----:B------:R-:W-:Y:S01]  /*9000*/  CS2R R2, SRZ ;  /* 0x0000000000027805 */ /* 0x000fe2000001ff00 */
[----:B------:R-:W-:Y:S01]  /*9010*/  IMAD R8, R17, c[0x0][0x1f4], R8 ;  /* 0x00007d0011087a24 */ /* 0x000fe200078e0208 */
[--C-:B------:R-:W-:Y:S01]  /*9020*/  @!P2 SHF.R.S32.HI R3, RZ, 0x1f, R246.reuse ;  /* 0x0000001fff03a819 */ /* 0x100fe200000114f6 */
[----:B------:R-:W-:Y:S01]  /*9030*/  @!P2 IMAD.MOV.U32 R2, RZ, RZ, R246 ;  /* 0x000000ffff02a224 */ /* 0x000fe200078e00f6 */
[----:B------:R-:W-:Y:S01]  /*9040*/  SEL R0, R0, RZ, P2 ;  /* 0x000000ff00007207 */ /* 0x000fe20001000000 */
[----:B------:R-:W-:Y:S01]  /*9050*/  IMAD R6, R247, R18, RZ ;  /* 0x00000012f7067224 */ /* 0x000fe200078e02ff */
[----:B------:R-:W-:Y:S01]  /*9060*/  ISETP.GE.AND P2, PT, R10, R15, PT ;  /* 0x0000000f0a00720c */ /* 0x000fe20003f46270 */
[----:B------:R-:W-:Y:S01]  /*9070*/  IMAD.WIDE.U32 R12, R17, c[0x0][0x1f0], R4 ;  /* 0x00007c00110c7a25 */ /* 0x000fe200078e0004 */
[----:B------:R-:W-:-:S02]  /*9080*/  SHF.R.S32.HI R11, RZ, 0x1f, R10 ;  /* 0x0000001fff0b7819 */ /* 0x000fc4000001140a */
[----:B------:R-:W-:Y:S01]  /*9090*/  SHF.R.S32.HI R4, RZ, 0x1f, R6 ;  /* 0x0000001fff047819 */ /* 0x000fe20000011406 */
[----:B------:R-:W-:Y:S01]  /*90a0*/  IMAD R0, R17, R7, R0 ;  /* 0x0000000711007224 */ /* 0x000fe200078e0200 */
[----:B------:R-:W-:-:S04]  /*90b0*/  IADD3 R9, R8, R13, RZ ;  /* 0x0000000d08097210 */ /* 0x000fc80007ffe0ff */
[----:B------:R-:W-:Y:S01]  /*90c0*/  IADD3 R20, P1, P0, R6, R2, R0 ;  /* 0x0000000206147210 */ /* 0x000fe2000783e000 */
[----:B------:R-:W-:Y:S01]  /*90d0*/  IMAD.WIDE R6, R244, 0x80, R10 ;  /* 0x00000080f4067825 */ /* 0x000fe200078e020a */
[----:B------:R-:W-:-:S04]  /*90e0*/  SHF.R.S32.HI R0, RZ, 0x1f, R0 ;  /* 0x0000001fff007819 */ /* 0x000fc80000011400 */
[----:B------:R-:W-:Y:S01]  /*90f0*/  IADD3.X R19, R4, R3, R0, P1, P0 ;  /* 0x0000000304137210 */ /* 0x000fe20000fe0400 */
        /* <DEDUP_REMOVED lines=8> */
[----:B------:R1:W-:Y:S04]  /*9180*/  STG.E.128 [R2.64], RZ ;  /* 0x000000ff02007986 */ /* 0x0003e8000c101d06 */
[----:B------:R1:W-:Y:S04]  /*9190*/  STG.E.128 [R2.64+0x40], RZ ;  /* 0x000040ff02007986 */ /* 0x0003e8000c101d06 */
[----:B------:R1:W-:Y:S02]  /*91a0*/  STG.E.128 [R2.64+0x80], RZ ;  /* 0x000080ff02007986 */ /* 0x0003e4000c101d06 */
.L_x_19:
[----:B------:R-:W-:Y:S05]  /*91b0*/  BSYNC B0 ;  /* 0x0000000000007941 */ /* 0x000fea0003800000 */
.L_x_18:
[----:B------:R-:W-:Y:S01]  /*91c0*/  IADD3 R17, R10, 0x20, RZ ;  /* 0x000000200a117810 */ /* 0x000fe20007ffe0ff */
[----:B------:R-:W-:Y:S03]  /*91d0*/  BSSY B0, `(.L_x_20) ;  /* 0x0000010000007945 */ /* 0x000fe60003800000 */
[----:B------:R-:W-:-:S13]  /*91e0*/  ISETP.GE.AND P0, PT, R17, R15, PT ;  /* 0x0000000f1100720c */ /* 0x000fda0003f06270 */
[----:B------:R-:W-:Y:S05]  /*91f0*/  @P0 BRA `(.L_x_21) ;  /* 0x000000d000000947 */ /* 0x000fea0003800000 */
[----:B------:R-:W-:Y:S01]  /*9200*/  IADD3 R0, P0, R6, 0x20, RZ ;  /* 0x0000002006007810 */ /* 0x000fe20007f1e0ff */
[----:B------:R-:W-:Y:S01]  /*9210*/  IMAD.MOV.U32 R4, RZ, RZ, R12 ;  /* 0x000000ffff047224 */ /* 0x000fe200078e000c */
[----:B------:R-:W-:-:S03]  /*9220*/  MOV R5, R9 ;  /* 0x0000000900057202 */ /* 0x000fc60000000f00 */
[----:B-1----:R-:W-:Y:S02]  /*9230*/  IMAD.X R2, RZ, RZ, R7, P0 ;  /* 0x000000ffff027224 */ /* 0x002fe400000e0607 */
[----:B------:R-:W-:-:S04]  /*9240*/  IMAD.WIDE.U32 R4, R0, c[0x0][0x1e8], R4 ;  /* 0x00007a0000047a25 */ /* 0x000fc800078e0004 */
[----:B------:R-:W-:-:S04]  /*9250*/  IMAD R2, R2, c[0x0][0x1e8], RZ ;  /* 0x00007a0002027a24 */ /* 0x000fc800078e02ff */
[----:B------:R-:W-:Y:S01]  /*9260*/  IMAD R0, R0, c[0x0][0x1ec], R2 ;  /* 0x00007b0000007a24 */ /* 0x000fe200078e0202 */
[----:B------:R-:W-:-:S04]  /*9270*/  LEA R2, P0, R4, c[0x0][0x1d0], 0x1 ;  /* 0x0000740004027a11 */ /* 0x000fc800078008ff */
[----:B------:R-:W-:-:S04]  /*9280*/  IADD3 R0, R0, R5, RZ ;  /* 0x0000000500007210 */ /* 0x000fc80007ffe0ff */
[----:B------:R-:W-:-:S05]  /*9290*/  LEA.HI.X R3, R4, c[0x0][0x1d4], R0, 0x1, P0 ;  /* 0x0000750004037a11 */ /* 0x000fca00000f0c00 */
[----:B------:R1:W-:Y:S04]  /*92a0*/  STG.E.128 [R2.64], RZ ;  /* 0x000000ff02007986 */ /* 0x0003e8000c101d06 */
[----:B------:R1:W-:Y:S04]  /*92b0*/  STG.E.128 [R2.64+0x40], RZ ;  /* 0x000040ff02007986 */ /* 0x0003e8000c101d06 */
[----:B------:R1:W-:Y:S02]  /*92c0*/  STG.E.128 [R2.64+0x80], RZ ;  /* 0x000080ff02007986 */ /* 0x0003e4000c101d06 */
.L_x_21:
[----:B------:R-:W-:Y:S05]  /*92d0*/  BSYNC B0 ;  /* 0x0000000000007941 */ /* 0x000fea0003800000 */
.L_x_20:
        /* <DEDUP_REMOVED lines=17> */
.L_x_23:
[----:B------:R-:W-:Y:S05]  /*93f0*/  BSYNC B0 ;  /* 0x0000000000007941 */ /* 0x000fea0003800000 */
.L_x_22:
[----:B------:R-:W-:Y:S01]  /*9400*/  IADD3 R16, R10, 0x60, RZ ;  /* 0x000000600a107810 */ /* 0x000fe20007ffe0ff */
[----:B------:R-:W-:Y:S03]  /*9410*/  BSSY B0, `(.L_x_24) ;  /* 0x0000010000007945 */ /* 0x000fe60003800000 */
[----:B------:R-:W-:-:S13]  /*9420*/  ISETP.GE.AND P0, PT, R16, R15, PT ;  /* 0x0000000f1000720c */ /* 0x000fda0003f06270 */
[----:B------:R-:W-:Y:S05]  /*9430*/  @P0 BRA `(.L_x_25) ;  /* 0x000000d000000947 */ /* 0x000fea0003800000 */
[----:B------:R-:W-:Y:S01]  /*9440*/  IADD3 R0, P0, R6, 0x60, RZ ;  /* 0x0000006006007810 */ /* 0x000fe20007f1e0ff */
[----:B-1----:R-:W-:Y:S01]  /*9450*/  IMAD.MOV.U32 R2, RZ, RZ, R12 ;  /* 0x000000ffff027224 */ /* 0x002fe200078e000c */
        /* <DEDUP_REMOVED lines=8> */
[----:B------:R1:W-:Y:S04]  /*94e0*/  STG.E.128 [R2.64], RZ ;  /* 0x000000ff02007986 */ /* 0x0003e8000c101d06 */
[----:B------:R1:W-:Y:S04]  /*94f0*/  STG.E.128 [R2.64+0x40], RZ ;  /* 0x000040ff02007986 */ /* 0x0003e8000c101d06 */
[----:B------:R1:W-:Y:S02]  /*9500*/  STG.E.128 [R2.64+0x80], RZ ;  /* 0x000080ff02007986 */ /* 0x0003e4000c101d06 */
.L_x_25:
[----:B------:R-:W-:Y:S05]  /*9510*/  BSYNC B0 ;  /* 0x0000000000007941 */ /* 0x000fea0003800000 */
.L_x_24:
[----:B------:R-:W-:-:S04]  /*9520*/  LOP3.LUT P6, RZ, R31, 0x3, RZ, 0xc0, !PT ;  /* 0x000000031fff7812 */ /* 0x000fc800078cc0ff */
[-C--:B------:R-:W-:Y:S02]  /*9530*/  ISETP.GE.OR P5, PT, R10, R15.reuse, P6 ;  /* 0x0000000f0a00720c */ /* 0x080fe400037a6670 */
[-C--:B------:R-:W-:Y:S02]  /*9540*/  ISETP.GE.OR P4, PT, R17, R15.reuse, P6 ;  /* 0x0000000f1100720c */ /* 0x080fe40003786670 */
[-C--:B------:R-:W-:Y:S02]  /*9550*/  ISETP.GE.OR P3, PT, R14, R15.reuse, P6 ;  /* 0x0000000f0e00720c */ /* 0x080fe40003766670 */
[----:B------:R-:W-:-:S07]  /*9560*/  ISETP.GE.OR P6, PT, R16, R15, P6 ;  /* 0x0000000f1000720c */ /* 0x000fce00037c6670 */
[-C--:B------:R-:W-:Y:S02]  /*9570*/  @!P5 IMAD R0, R10, R18.reuse, RZ ;  /* 0x000000120a00d224 */ /* 0x080fe400078e02ff */
[-C--:B-1----:R-:W-:Y:S02]  /*9580*/  @!P4 IMAD R3, R17, R18.reuse, RZ ;  /* 0x000000121103c224 */ /* 0x082fe400078e02ff */
[----:B------:R-:W-:Y:S01]  /*9590*/  @!P3 IMAD R5, R14, R18, RZ ;  /* 0x000000120e05b224 */ /* 0x000fe200078e02ff */
[CC--:B------:R-:W-:Y:S02]  /*95a0*/  @!P5 IADD3 R2, P0, R0.reuse, R20.reuse, RZ ;  /* 0x000000140002d210 */ /* 0x0c0fe40007f1e0ff */
[----:B------:R-:W-:Y:S02]  /*95b0*/  @!P4 IADD3 R9, P1, R3, R20, RZ ;  /* 0x000000140309c210 */ /* 0x000fe40007f3e0ff */
[----:B------:R-:W-:Y:S02]  /*95c0*/  @!P5 LEA.HI.X.SX32 R0, R0, R19, 0x1, P0 ;  /* 0x000000130000d211 */ /* 0x000fe400000f0eff */
[----:B------:R-:W-:-:S02]  /*95d0*/  @!P5 LEA R6, P2, R2, c[0x0][0x200], 0x2 ;  /* 0x000080000206da11 */ /* 0x000fc400078410ff */
[----:B------:R-:W-:Y:S02]  /*95e0*/  @!P3 IADD3 R8, P0, R5, R20, RZ ;  /* 0x000000140508b210 */ /* 0x000fe40007f1e0ff */
[-C--:B------:R-:W-:Y:S02]  /*95f0*/  @!P4 LEA.HI.X.SX32 R3, R3, R19.reuse, 0x1, P1 ;  /* 0x000000130303c211 */ /* 0x080fe400008f0eff */
[----:B------:R-:W-:Y:S02]  /*9600*/  @!P5 LEA.HI.X R7, R2, c[0x0][0x204], R0, 0x2, P2 ;  /* 0x000081000207da11 */ /* 0x000fe400010f1400 */
[----:B------:R-:W-:Y:S02]  /*9610*/  @!P4 LEA R4, P1, R9, c[0x0][0x200], 0x2 ;  /* 0x000080000904ca11 */ /* 0x000fe400078210ff */
[----:B------:R-:W-:Y:S02]  /*9620*/  @!P3 LEA.HI.X.SX32 R0, R5, R19, 0x1, P0 ;  /* 0x000000130500b211 */ /* 0x000fe400000f0eff */
[----:B------:R-:W-:-:S02]  /*9630*/  @!P3 LEA R2, P0, R8, c[0x0][0x200], 0x2 ;  /* 0x000080000802ba11 */ /* 0x000fc400078010ff */
[----:B------:R-:W-:Y:S01]  /*9640*/  @!P4 LEA.HI.X R5, R9, c[0x0][0x204], R3, 0x2, P1 ;  /* 0x000081000905ca11 */ /* 0x000fe200008f1403 */
[----:B------:R-:W-:Y:S01]  /*9650*/  @!P5 IMAD.MOV.U32 R9, RZ, RZ, 0x7f800000 ;  /* 0x7f800000ff09d424 */ /* 0x000fe200078e00ff */
[----:B------:R-:W-:Y:S01]  /*9660*/  @!P3 LEA.HI.X R3, R8, c[0x0][0x204], R0, 0x2, P0 ;  /* 0x000081000803ba11 */ /* 0x000fe200000f1400 */
[----:B------:R-:W-:Y:S02]  /*9670*/  @!P4 IMAD.MOV.U32 R8, RZ, RZ, 0x7f800000 ;  /* 0x7f800000ff08c424 */ /* 0x000fe400078e00ff */
[----:B------:R-:W-:Y:S01]  /*9680*/  @!P3 IMAD.MOV.U32 R0, RZ, RZ, 0x7f800000 ;  /* 0x7f800000ff00b424 */ /* 0x000fe200078e00ff */
[----:B------:R1:W-:Y:S04]  /*9690*/  @!P5 STG.E [R6.64], R9 ;  /* 0x000000090600d986 */ /* 0x0003e8000c101906 */
[----:B------:R1:W-:Y:S04]  /*96a0*/  @!P4 STG.E [R4.64], R8 ;  /* 0x000000080400c986 */ /* 0x0003e8000c101906 */
[----:B------:R1:W-:Y:S01]  /*96b0*/  @!P3 STG.E [R2.64], R0 ;  /* 0x000000000200b986 */ /* 0x0003e2000c101906 */
[----:B------:R-:W-:Y:S05]  /*96c0*/  @P6 EXIT ;  /* 0x000000000000694d */ /* 0x000fea0003800000 */
[----:B-1----:R-:W-:-:S05]  /*96d0*/  IMAD R0, R16, R18, RZ ;  /* 0x0000001210007224 */ /* 0x002fca00078e02ff */
[----:B------:R-:W-:-:S04]  /*96e0*/  IADD3 R3, P0, R0, R20, RZ ;  /* 0x0000001400037210 */ /* 0x000fc80007f1e0ff */
[----:B------:R-:W-:Y:S02]  /*96f0*/  LEA.HI.X.SX32 R0, R0, R19, 0x1, P0 ;  /* 0x0000001300007211 */ /* 0x000fe400000f0eff */
[----:B------:R-:W-:-:S04]  /*9700*/  LEA R2, P0, R3, c[0x0][0x200], 0x2 ;  /* 0x0000800003027a11 */ /* 0x000fc800078010ff */
[----:B------:R-:W-:Y:S01]  /*9710*/  LEA.HI.X R3, R3, c[0x0][0x204], R0, 0x2, P0 ;  /* 0x0000810003037a11 */ /* 0x000fe200000f1400 */
[----:B------:R-:W-:-:S05]  /*9720*/  IMAD.MOV.U32 R0, RZ, RZ, 0x7f800000 ;  /* 0x7f800000ff007424 */ /* 0x000fca00078e00ff */
[----:B------:R-:W-:Y:S01]  /*9730*/  STG.E [R2.64], R0 ;  /* 0x0000000002007986 */ /* 0x000fe2000c101906 */
[----:B------:R-:W-:Y:S05]  /*9740*/  EXIT ;  /* 0x000000000000794d */ /* 0x000fea0003800000 */
.L_x_26:
[----:B------:R-:W-:-:S00]  /*9750*/  BRA `(.L_x_26) ;  /* 0xfffffff000007947 */ /* 0x000fc0000383ffff */
[----:B------:R-:W-:-:S00]  /*9760*/  NOP ;  /* 0x0000000000007918 */ /* 0x000fc00000000000 */
        /* <DEDUP_REMOVED lines=9> */
.L_x_1025:


//--------------------- .text._ZN5flash16flash_fwd_kernelI23Flash_fwd_kernel_traitsILi96ELi128ELi64ELi4ELb0ELb0EN7cutlass10bfloat16_tE19Flash_kernel_traitsILi96ELi128ELi64ELi4ES3_EELb0ELb0ELb0ELb0ELb1ELb1ELb0ELb0EEEvNS_16Flash_fwd_paramsE --------------------------
	.section	.text._ZN5flash16flash_fwd_kernelI23Flash_fwd_kernel_traitsILi96ELi128ELi64ELi4ELb0ELb0EN7cutlass10bfloat16_tE19Flash_kernel_traitsILi96ELi128ELi64ELi4ES3_EELb0ELb0ELb0ELb0ELb1ELb1ELb0ELb0EEEvNS_16Flash_fwd_paramsE,"ax",@progbits
	.sectioninfo	@"SHI_REGISTERS=252"
	.align	128
        .global         _ZN5flash16flash_fwd_kernelI23Flash_fwd_kernel_traitsILi96ELi128ELi64ELi4ELb0ELb0EN7cutlass10bfloat16_tE19Flash_kernel_traitsILi96ELi128ELi64ELi4ES3_EELb0ELb0ELb0ELb0ELb1ELb1ELb0ELb0EEEvNS_16Flash_fwd_paramsE
        .type           _ZN5flash16flash_fwd_kernelI23Flash_fwd_kernel_traitsILi96ELi128ELi64ELi4ELb0ELb0EN7cutlass10bfloat16_tE19Flash_kernel_traitsILi96ELi128ELi64ELi4ES3_EELb0ELb0ELb0ELb0ELb1ELb1ELb0ELb0EEEvNS_16Flash_fwd_paramsE,@function
        .size           _ZN5flash16flash_fwd_kernelI23Flash_fwd_kernel_traitsILi96ELi128ELi64ELi4ELb0ELb0EN7cutlass10bfloat16_tE19Flash_kernel_traitsILi96ELi128ELi64ELi4ES3_EELb0ELb0ELb0ELb0ELb1ELb1ELb0ELb0EEEvNS_16Flash_fwd_paramsE,(.L_x_1026 - _ZN5flash16flash_fwd_kernelI23Flash_fwd_kernel_traitsILi96ELi128ELi64ELi4ELb0ELb0EN7cutlass10bfloat16_tE19Flash_kernel_traitsILi96ELi128ELi64ELi4ES3_EELb0ELb0ELb0ELb0ELb1ELb1ELb0ELb0EEEvNS_16Flash_fwd_paramsE)
        .other          _ZN5flash16flash_fwd_kernelI23Flash_fwd_kernel_traitsILi96ELi128ELi64ELi4ELb0ELb0EN7cutlass10bfloat16_tE19Flash_kernel_traitsILi96ELi128ELi64ELi4ES3_EELb0ELb0ELb0ELb0ELb1ELb1ELb0ELb0EEEvNS_16Flash_fwd_paramsE,@"STO_CUDA_ENTRY STV_DEFAULT"
_ZN5flash16flash_fwd_kernelI23Flash_fwd_kernel_traitsILi96ELi128ELi64ELi4ELb0ELb0EN7cutlass10bfloat16_tE19Flash_kernel_traitsILi96ELi128ELi64ELi4ES3_EELb0ELb0ELb0ELb0ELb1ELb1ELb0ELb0EEEvNS_16Flash_fwd_paramsE:
.text._ZN5flash16flash_fwd_kernelI23Flash_fwd_kernel_traitsILi96ELi128ELi64ELi4ELb0ELb0EN7cutlass10bfloat16_tE19Flash_kernel_traitsILi96ELi128ELi64ELi4ES3_EELb0ELb0ELb0ELb0ELb1ELb1ELb0ELb0EEEvNS_16Flash_fwd_paramsE:
[----:B------:R-:W-:Y:S02]  /*0000*/  MOV R1, c[0x0][0x28] ;  /* 0x00000a0000017a02 */ /* 0x000fe40000000f00 */
[----:B------:R-:W1:Y:S01]  /*0010*/  S2R R12, SR_CTAID.Y ;  /* 0x00000000000c7919 */ /* 0x000e620000002600 */
[----:B------:R-:W-:Y:S01]  /*0020*/  ISETP.NE.U32.AND P2, PT, RZ, c[0x0][0x258], PT ;  /* 0x00009600ff007a0c */ /* 0x000fe20003f45070 */
[----:B------:R-:W-:Y:S01]  /*0030*/  IMAD.MOV.U32 R19, RZ, RZ, RZ ;  /* 0x000000ffff137224 */ /* 0x000fe200078e00ff */
[----:B------:R-:W-:Y:S01]  /*0040*/  ISETP.NE.U32.AND P0, PT, RZ, c[0x0][0x250], PT ;  /* 0x00009400ff007a0c */ /* 0x000fe20003f05070 */
[----:B------:R-:W-:Y:S01]  /*0050*/  ULDC.64 UR8, c[0x0][0x118] ;  /* 0x0000460000087ab9 */ /* 0x000fe20000000a00 */
[----:B------:R-:W-:Y:S02]  /*0060*/  ISETP.NE.AND.EX P2, PT, RZ, c[0x0][0x25c], PT, P2 ;  /* 0x00009700ff007a0c */ /* 0x000fe40003f45320 */
[----:B------:R-:W-:-:S11]  /*0070*/  ISETP.NE.AND.EX P0, PT, RZ, c[0x0][0x254], PT, P0 ;  /* 0x00009500ff007a0c */ /* 0x000fd60003f05300 */
[----:B------:R-:W-:Y:S02]  /*0080*/  @P2 IMAD.MOV.U32 R3, RZ, RZ, 0x4 ;  /* 0x00000004ff032424 */ /* 0x000fe400078e00ff */
[----:B------:R-:W-:Y:S02]  /*0090*/  @P0 IMAD.MOV.U32 R5, RZ, RZ, 0x4 ;  /* 0x00000004ff050424 */ /* 0x000fe400078e00ff */
[----:B-1----:R-:W-:-:S04]  /*00a0*/  @P2 IMAD.WIDE R2, R12, R3, c[0x0][0x258] ;  /* 0x000096000c022625 */ /* 0x002fc800078e0203 */
[----:B------:R-:W-:Y:S02]  /*00b0*/  @P0 IMAD.WIDE R4, R12, R5, c[0x0][0x250] ;  /* 0x000094000c040625 */ /* 0x000fe400078e0205 */
[----:B------:R-:W2:Y:S04]  /*00c0*/  @P2 LDG.E R2, [R2.64] ;  /* 0x0000000802022981 */ /* 0x000ea8000c1e1900 */
[----:B------:R-:W2:Y:S04]  /*00d0*/  @P0 LDG.E R19, [R4.64] ;  /* 0x0000000804130981 */ /* 0x000ea8000c1e1900 */
[----:B------:R-:W1:Y:S01]  /*00e0*/  S2R R26, SR_CTAID.X ;  /* 0x00000000001a7919 */ /* 0x000e620000002500 */
[----:B------:R-:W-:-:S04]  /*00f0*/  @!P2 ISETP.NE.U32.AND P1, PT, RZ, c[0x0][0x268], PT ;  /* 0x00009a00ff00aa0c */ /* 0x000fc80003f25070 */
[----:B------:R-:W-:Y:S01]  /*0100*/  @!P2 ISETP.NE.AND.EX P1, PT, RZ, c[0x0][0x26c], PT, P1 ;  /* 0x00009b00ff00aa0c */ /* 0x000fe20003f25310 */
[----:B-1----:R-:W-:-:S05]  /*0110*/  IMAD.SHL.U32 R0, R26, 0x80, RZ ;  /* 0x000000801a007824 */ /* 0x002fca00078e00ff */
[----:B------:R-:W-:Y:S02]  /*0120*/  ISETP.GE.AND P0, PT, R0, c[0x0][0x214], PT ;  /* 0x0000850000007a0c */ /* 0x000fe40003f06270 */
[----:B------:R-:W-:Y:S01]  /*0130*/  @!P2 SEL R0, RZ, c[0x0][0x21c], !P1 ;  /* 0x00008700ff00aa07 */ /* 0x000fe20004800000 */
[----:B--2---:R-:W-:-:S03]  /*0140*/  @P2 IMAD.IADD R117, R2, 0x1, -R19 ;  /* 0x0000000102752824 */ /* 0x004fc600078e0a13 */
[----:B------:R-:W-:-:S07]  /*0150*/  @!P2 IADD3 R117, R0, c[0x0][0x218], -R19 ;  /* 0x000086000075aa10 */ /* 0x000fce0007ffe813 */
[----:B------:R-:W-:Y:S05]  /*0160*/  @P0 EXIT ;  /* 0x000000000000094d */ /* 0x000fea0003800000 */
[----:B------:R-:W-:Y:S01]  /*0170*/  IABS R3, c[0x0][0x1c8] ;  /* 0x0000720000037a13 */ /* 0x000fe20000000000 */
[----:B------:R-:W1:Y:S01]  /*0180*/  S2R R113, SR_TID.X ;  /* 0x0000000000717919 */ /* 0x000e620000002100 */
[----:B------:R-:W-:Y:S01]  /*0190*/  IADD3 R164, R117, 0x3f, RZ ;  /* 0x0000003f75a47810 */ /* 0x000fe20007ffe0ff */
[----:B------:R-:W-:Y:S01]  /*01a0*/  IMAD.MOV.U32 R221, RZ, RZ, 0x6 ;  /* 0x00000006ffdd7424 */ /* 0x000fe200078e00ff */
[----:B------:R-:W2:Y:S01]  /*01b0*/  I2F.RP R7, R3 ;  /* 0x0000000300077306 */ /* 0x000ea20000209400 */
[----:B------:R-:W3:Y:S01]  /*01c0*/  S2R R13, SR_CTAID.Z ;  /* 0x00000000000d7919 */ /* 0x000ee20000002700 */
[----:B------:R-:W-:Y:S01]  /*01d0*/  SHF.R.S32.HI R5, RZ, 0x1f, R164 ;  /* 0x0000001fff057819 */ /* 0x000fe200000114a4 */
[----:B------:R-:W-:Y:S01]  /*01e0*/  IMAD.MOV.U32 R112, RZ, RZ, c[0x0][0x198] ;  /* 0x00006600ff707624 */ /* 0x000fe200078e00ff */
[----:B------:R-:W-:Y:S02]  /*01f0*/  SHF.R.S32.HI R11, RZ, 0x1f, R12 ;  /* 0x0000001fff0b7819 */ /* 0x000fe4000001140c */
[----:B------:R-:W-:Y:S01]  /*0200*/  LEA.HI R164, R5, R164, RZ, 0x6 ;  /* 0x000000a405a47211 */ /* 0x000fe200078f30ff */
[C---:B------:R-:W-:Y:S01]  /*0210*/  IMAD.SHL.U32 R220, R112.reuse, 0x40, RZ ;  /* 0x0000004070dc7824 */ /* 0x040fe200078e00ff */
[----:B------:R-:W-:Y:S01]  /*0220*/  SHF.L.U64.HI R219, R112, R221, c[0x0][0x19c] ;  /* 0x0000670070db7619 */ /* 0x000fe200000102dd */
[----:B------:R-:W-:-:S04]  /*0230*/  IMAD R17, R11, c[0x0][0x178], RZ ;  /* 0x00005e000b117a24 */ /* 0x000fc800078e02ff */
[----:B------:R-:W-:Y:S01]  /*0240*/  IMAD R17, R12, c[0x0][0x17c], R17 ;  /* 0x00005f000c117a24 */ /* 0x000fe200078e0211 */
[----:B--2---:R-:W2:Y:S01]  /*0250*/  MUFU.RCP R7, R7 ;  /* 0x0000000700077308 */ /* 0x004ea20000001000 */
[----:B-1----:R-:W-:-:S04]  /*0260*/  SHF.R.S32.HI R116, RZ, 0x1f, R113 ;  /* 0x0000001fff747819 */ /* 0x002fc80000011471 */
[CC--:B------:R-:W-:Y:S02]  /*0270*/  LEA.HI R9, R116.reuse, R113.reuse, RZ, 0x2 ;  /* 0x0000007174097211 */ /* 0x0c0fe400078f10ff */
[CC--:B------:R-:W-:Y:S02]  /*0280*/  LEA.HI R8, R116.reuse, R113.reuse, RZ, 0x3 ;  /* 0x0000007174087211 */ /* 0x0c0fe400078f18ff */
[----:B------:R-:W-:Y:S02]  /*0290*/  LOP3.LUT R28, R9, 0xfffffffc, RZ, 0xc0, !PT ;  /* 0xfffffffc091c7812 */ /* 0x000fe400078ec0ff */
[----:B------:R-:W-:Y:S02]  /*02a0*/  SHF.R.S32.HI R15, RZ, 0x3, R8 ;  /* 0x00000003ff0f7819 */ /* 0x000fe40000011408 */
[----:B--2---:R-:W-:Y:S01]  /*02b0*/  IADD3 R7, R7, 0xffffffe, RZ ;  /* 0x0ffffffe07077810 */ /* 0x004fe20007ffe0ff */
[----:B------:R-:W-:Y:S01]  /*02c0*/  IMAD.IADD R28, R113, 0x1, -R28 ;  /* 0x00000001711c7824 */ /* 0x000fe200078e0a1c */
[----:B------:R-:W-:Y:S01]  /*02d0*/  LEA.HI R10, R116, R113, RZ, 0x4 ;  /* 0x00000071740a7211 */ /* 0x000fe200078f20ff */
[----:B------:R-:W-:Y:S01]  /*02e0*/  IMAD.SHL.U32 R15, R15, 0x40, RZ ;  /* 0x000000400f0f7824 */ /* 0x000fe200078e00ff */
[----:B------:R-:W-:Y:S01]  /*02f0*/  LOP3.LUT R6, R8, 0xfffffff8, RZ, 0xc0, !PT ;  /* 0xfffffff808067812 */ /* 0x000fe200078ec0ff */
[----:B------:R-:W-:Y:S01]  /*0300*/  IMAD.SHL.U32 R28, R28, 0x8, RZ ;  /* 0x000000081c1c7824 */ /* 0x000fe200078e00ff */
[----:B------:R-:W1:Y:S01]  /*0310*/  F2I.FTZ.U32.TRUNC.NTZ R7, R7 ;  /* 0x0000000700077305 */ /* 0x000e62000021f000 */
[----:B------:R-:W-:-:S02]  /*0320*/  SHF.R.S32.HI R5, RZ, 0x4, R10 ;  /* 0x00000004ff057819 */ /* 0x000fc4000001140a */
[----:B---3--:R-:W-:Y:S01]  /*0330*/  LOP3.LUT R0, R13, c[0x0][0x1c8], RZ, 0x3c, !PT ;  /* 0x000072000d007a12 */ /* 0x008fe200078e3cff */
[----:B------:R-:W-:Y:S01]  /*0340*/  IMAD.IADD R6, R113, 0x1, -R6 ;  /* 0x0000000171067824 */ /* 0x000fe200078e0a06 */
[----:B------:R-:W-:Y:S02]  /*0350*/  LEA.HI R2, R10, R5, RZ, 0x1 ;  /* 0x000000050a027211 */ /* 0x000fe400078f08ff */
[----:B------:R-:W-:Y:S02]  /*0360*/  LOP3.LUT R15, R15, 0xc0, RZ, 0xc0, !PT ;  /* 0x000000c00f0f7812 */ /* 0x000fe400078ec0ff */
[----:B------:R-:W-:Y:S02]  /*0370*/  ISETP.GE.AND P1, PT, R0, RZ, PT ;  /* 0x000000ff0000720c */ /* 0x000fe40003f26270 */
[----:B------:R-:W-:Y:S02]  /*0380*/  LOP3.LUT R2, R2, 0xfffffffe, RZ, 0xc0, !PT ;  /* 0xfffffffe02027812 */ /* 0x000fe400078ec0ff */
[----:B------:R-:W-:-:S02]  /*0390*/  LOP3.LUT R0, R15, 0x18, R28, 0xf8, !PT ;  /* 0x000000180f007812 */ /* 0x000fc400078ef81c */
[----:B------:R-:W-:Y:S01]  /*03a0*/  LOP3.LUT R10, R10, 0xfffffff0, RZ, 0xc0, !PT ;  /* 0xfffffff00a0a7812 */ /* 0x000fe200078ec0ff */
[----:B------:R-:W-:Y:S01]  /*03b0*/  IMAD.IADD R2, R5, 0x1, -R2 ;  /* 0x0000000105027824 */ /* 0x000fe200078e0a02 */
[----:B------:R-:W-:Y:S02]  /*03c0*/  SHF.R.U32.HI R15, RZ, 0x3, R15 ;  /* 0x00000003ff0f7819 */ /* 0x000fe4000001160f */
[----:B------:R-:W-:Y:S01]  /*03d0*/  LEA.HI R4, R6, R6, RZ, 0x1 ;  /* 0x0000000606047211 */ /* 0x000fe200078f08ff */
[----:B------:R-:W-:Y:S01]  /*03e0*/  IMAD.IADD R10, R113, 0x1, -R10 ;  /* 0x00000001710a7824 */ /* 0x000fe200078e0a0a */
[----:B------:R-:W-:Y:S02]  /*03f0*/  LOP3.LUT R15, R0, R15, RZ, 0x3c, !PT ;  /* 0x0000000f000f7212 */ /* 0x000fe400078e3cff */
[----:B------:R-:W-:Y:S02]  /*0400*/  LOP3.LUT R5, R4, 0x3fffffe, RZ, 0xc0, !PT ;  /* 0x03fffffe04057812 */ /* 0x000fe400078ec0ff */
[----:B------:R-:W-:-:S02]  /*0410*/  SHF.R.S32.HI R22, RZ, 0x2, R9 ;  /* 0x00000002ff167819 */ /* 0x000fc40000011409 */
[----:B-1----:R-:W-:Y:S01]  /*0420*/  IADD3 R0, RZ, -R7, RZ ;  /* 0x80000007ff007210 */ /* 0x002fe20007ffe0ff */
[----:B------:R-:W-:Y:S01]  /*0430*/  IMAD.IADD R5, R6, 0x1, -R5 ;  /* 0x0000000106057824 */ /* 0x000fe200078e0a05 */
[----:B------:R-:W-:Y:S01]  /*0440*/  LEA.HI R16, R9, R22, RZ, 0x1 ;  /* 0x0000001609107211 */ /* 0x000fe200078f08ff */
[----:B------:R-:W-:Y:S01]  /*0450*/  IMAD.MOV.U32 R6, RZ, RZ, RZ ;  /* 0x000000ffff067224 */ /* 0x000fe200078e00ff */
[----:B------:R-:W-:Y:S01]  /*0460*/  SHF.R.S32.HI R9, RZ, 0x1f, R10 ;  /* 0x0000001fff097819 */ /* 0x000fe2000001140a */
[----:B------:R-:W-:Y:S01]  /*0470*/  IMAD R0, R0, R3, RZ ;  /* 0x0000000300007224 */ /* 0x000fe200078e02ff */
[-C--:B------:R-:W-:Y:S02]  /*0480*/  LEA.HI R14, R10, R10.reuse, RZ, 0x1 ;  /* 0x0000000a0a0e7211 */ /* 0x080fe400078f08ff */
[----:B------:R-:W-:Y:S01]  /*0490*/  LEA.HI R114, R9, R10, RZ, 0x3 ;  /* 0x0000000a09727211 */ /* 0x000fe200078f18ff */
[----:B------:R-:W-:Y:S01]  /*04a0*/  IMAD.HI.U32 R0, R7, R0, R6 ;  /* 0x0000000007007227 */ /* 0x000fe200078e0006 */
[----:B------:R-:W-:-:S02]  /*04b0*/  IABS R9, R13 ;  /* 0x0000000d00097213 */ /* 0x000fc40000000000 */
[----:B------:R-:W-:Y:S01]  /*04c0*/  SHF.R.S32.HI R23, RZ, 0x1f, R22 ;  /* 0x0000001fff177819 */ /* 0x000fe20000011416 */
[----:B------:R-:W-:Y:S01]  /*04d0*/  IMAD.SHL.U32 R114, R114, 0x20, RZ ;  /* 0x0000002072727824 */ /* 0x000fe200078e00ff */
[----:B------:R-:W-:Y:S01]  /*04e0*/  IADD3 R20, P0, R22, R19, RZ ;  /* 0x0000001316147210 */ /* 0x000fe20007f1e0ff */
[----:B------:R-:W-:Y:S01]  /*04f0*/  IMAD.HI.U32 R0, R0, R9, RZ ;  /* 0x0000000900007227 */ /* 0x000fe200078e00ff */
[----:B------:R-:W-:Y:S02]  /*0500*/  LOP3.LUT R115, R14, 0x7fffffe, RZ, 0xc0, !PT ;  /* 0x07fffffe0e737812 */ /* 0x000fe400078ec0ff */
[----:B------:R-:W-:Y:S01]  /*0510*/  SHF.R.S32.HI R29, RZ, 0x1f, R28 ;  /* 0x0000001fff1d7819 */ /* 0x000fe2000001141c */
[----:B------:R-:W-:Y:S01]  /*0520*/  IMAD.MOV R18, RZ, RZ, -R0 ;  /* 0x000000ffff127224 */ /* 0x000fe200078e0a00 */
[----:B------:R-:W-:Y:S01]  /*0530*/  LEA.HI.X.SX32 R19, R19, R23, 0x1, P0 ;  /* 0x0000001713137211 */ /* 0x000fe200000f0eff */
[----:B------:R-:W-:Y:S01]  /*0540*/  IMAD.IADD R115, R10, 0x1, -R115 ;  /* 0x000000010a737824 */ /* 0x000fe200078e0a73 */
[----:B------:R-:W-:Y:S01]  /*0550*/  LOP3.LUT R16, R16, 0x7fffffe, RZ, 0xc0, !PT ;  /* 0x07fffffe10107812 */ /* 0x000fe200078ec0ff */
[----:B------:R-:W-:Y:S01]  /*0560*/  IMAD R18, R3, R18, R9 ;  /* 0x0000001203127224 */ /* 0x000fe200078e0209 */
[----:B------:R-:W-:Y:S01]  /*0570*/  SHF.R.S32.HI R10, RZ, 0x1f, R13 ;  /* 0x0000001fff0a7819 */ /* 0x000fe2000001140d */
[----:B------:R-:W-:Y:S01]  /*0580*/  IMAD.WIDE.U32 R24, R12, c[0x0][0x178], R28 ;  /* 0x00005e000c187a25 */ /* 0x000fe200078e001c */
[----:B------:R-:W-:-:S02]  /*0590*/  LEA.HI R116, R116, R113, RZ, 0x5 ;  /* 0x0000007174747211 */ /* 0x000fc400078f28ff */
[----:B------:R-:W-:Y:S01]  /*05a0*/  ISETP.GT.U32.AND P2, PT, R3, R18, PT ;  /* 0x000000120300720c */ /* 0x000fe20003f44070 */
[----:B------:R-:W-:Y:S01]  /*05b0*/  IMAD R7, R19, c[0x0][0x198], RZ ;  /* 0x0000660013077a24 */ /* 0x000fe200078e02ff */
[----:B------:R-:W-:Y:S01]  /*05c0*/  SHF.R.S32.HI R9, RZ, 0x5, R116 ;  /* 0x00000005ff097819 */ /* 0x000fe20000011474 */
[----:B------:R-:W-:Y:S01]  /*05d0*/  IMAD.IADD R16, R22, 0x1, -R16 ;  /* 0x0000000116107824 */ /* 0x000fe200078e0a10 */
[----:B------:R-:W-:Y:S01]  /*05e0*/  SHF.R.S32.HI R4, RZ, 0x1, R4 ;  /* 0x00000001ff047819 */ /* 0x000fe20000011404 */
[----:B------:R-:W-:Y:S01]  /*05f0*/  IMAD.WIDE R26, R26, 0x80, R22 ;  /* 0x000000801a1a7825 */ /* 0x000fe200078e0216 */
[----:B------:R-:W-:Y:S02]  /*0600*/  LOP3.LUT R114, R114, 0xffffff00, RZ, 0xc0, !PT ;  /* 0xffffff0072727812 */ /* 0x000fe400078ec0ff */
[----:B------:R-:W-:Y:S01]  /*0610*/  LOP3.LUT R230, R116, 0xffffffe0, RZ, 0xc0, !PT ;  /* 0xffffffe074e67812 */ /* 0x000fe200078ec0ff */
[----:B------:R-:W-:Y:S01]  /*0620*/  IMAD.IADD R25, R25, 0x1, R17 ;  /* 0x0000000119197824 */ /* 0x000fe200078e0211 */
[----:B------:R-:W-:Y:S01]  /*0630*/  SHF.R.S32.HI R17, RZ, 0x1f, R14 ;  /* 0x0000001fff117819 */ /* 0x000fe2000001140e */
[----:B------:R-:W-:-:S02]  /*0640*/  IMAD R10, R10, c[0x0][0x1a8], RZ ;  /* 0x00006a000a0a7a24 */ /* 0x000fc400078e02ff */
[----:B------:R-:W-:Y:S01]  /*0650*/  IMAD R7, R20, c[0x0][0x19c], R7 ;  /* 0x0000670014077a24 */ /* 0x000fe200078e0207 */
[----:B------:R-:W-:Y:S01]  /*0660*/  @!P2 IADD3 R0, R0, 0x1, RZ ;  /* 0x000000010000a810 */ /* 0x000fe20007ffe0ff */
[----:B------:R-:W-:-:S04]  /*0670*/  IMAD.WIDE.U32 R22, R20, c[0x0][0x198], R28 ;  /* 0x0000660014167a25 */ /* 0x000fc800078e001c */
[----:B------:R-:W-:Y:S01]  /*0680*/  IMAD R10, R13, c[0x0][0x1ac], R10 ;  /* 0x00006b000d0a7a24 */ /* 0x000fe200078e020a */
[----:B------:R-:W-:Y:S01]  /*0690*/  IADD3 R23, R23, R7, RZ ;  /* 0x0000000717177210 */ /* 0x000fe20007ffe0ff */
[----:B------:R-:W-:-:S04]  /*06a0*/  IMAD.WIDE.U32 R24, R13, c[0x0][0x1a8], R24 ;  /* 0x00006a000d187a25 */ /* 0x000fc800078e0018 */
[----:B------:R-:W-:Y:S02]  /*06b0*/  IMAD R19, R19, c[0x0][0x1a0], RZ ;  /* 0x0000680013137a24 */ /* 0x000fe400078e02ff */
[----:B------:R-:W-:Y:S02]  /*06c0*/  @!P2 IMAD.IADD R18, R18, 0x1, -R3 ;  /* 0x000000011212a824 */ /* 0x000fe400078e0a03 */
[----:B------:R-:W-:Y:S02]  /*06d0*/  IMAD R7, R27, c[0x0][0x190], RZ ;  /* 0x000064001b077a24 */ /* 0x000fe400078e02ff */
[----:B------:R-:W-:Y:S01]  /*06e0*/  IMAD.IADD R25, R25, 0x1, R10 ;  /* 0x0000000119197824 */ /* 0x000fe200078e020a */
[----:B------:R-:W-:Y:S01]  /*06f0*/  ISETP.GE.U32.AND P3, PT, R18, R3, PT ;  /* 0x000000031200720c */ /* 0x000fe20003f66070 */
[C---:B------:R-:W-:Y:S02]  /*0700*/  IMAD R6, R20.reuse, c[0x0][0x1a4], R19 ;  /* 0x0000690014067a24 */ /* 0x040fe400078e0213 */
[----:B------:R-:W-:-:S04]  /*0710*/  IMAD.WIDE.U32 R20, R20, c[0x0][0x1a0], R28 ;  /* 0x0000680014147a25 */ /* 0x000fc800078e001c */
[C---:B------:R-:W-:Y:S02]  /*0720*/  IMAD R7, R26.reuse, c[0x0][0x194], R7 ;  /* 0x000065001a077a24 */ /* 0x040fe400078e0207 */
[----:B------:R-:W-:Y:S02]  /*0730*/  IMAD R16, R9, 0x8, R16 ;  /* 0x0000000809107824 */ /* 0x000fe400078e0210 */
[----:B------:R-:W-:Y:S02]  /*0740*/  IMAD.WIDE.U32 R26, R26, c[0x0][0x190], R24 ;  /* 0x000064001a1a7a25 */ /* 0x000fe400078e0018 */
[----:B------:R-:W-:Y:S02]  /*0750*/  @P3 IADD3 R0, R0, 0x1, RZ ;  /* 0x0000000100003810 */ /* 0x000fe40007ffe0ff */
[----:B------:R-:W-:Y:S01]  /*0760*/  IMAD.IADD R21, R21, 0x1, R6 ;  /* 0x0000000115157824 */ /* 0x000fe200078e0206 */
[----:B------:R-:W-:Y:S01]  /*0770*/  SHF.R.S32.HI R6, RZ, 0x1, R14 ;  /* 0x00000001ff067819 */ /* 0x000fe2000001140e */
[----:B------:R-:W-:Y:S01]  /*0780*/  IMAD.U32 R15, R16, 0x20, R15 ;  /* 0x00000020100f7824 */ /* 0x000fe200078e000f */
[----:B------:R-:W-:Y:S01]  /*0790*/  LEA R16, P0, R26, c[0x0][0x160], 0x1 ;  /* 0x000058001a107a11 */ /* 0x000fe200078008ff */
[----:B------:R-:W-:Y:S01]  /*07a0*/  IMAD.IADD R7, R27, 0x1, R7 ;  /* 0x000000011b077824 */ /* 0x000fe200078e0207 */
[----:B------:R-:W-:Y:S01]  /*07b0*/  LEA.HI R10, R17, R6, RZ, 0x2 ;  /* 0x00000006110a7211 */ /* 0x000fe200078f10ff */
[----:B------:R-:W-:-:S02]  /*07c0*/  IMAD R13, R11, c[0x0][0x180], RZ ;  /* 0x000060000b0d7a24 */ /* 0x000fc400078e02ff */
[----:B------:R-:W-:Y:S01]  /*07d0*/  IMAD R11, R11, c[0x0][0x188], RZ ;  /* 0x000062000b0b7a24 */ /* 0x000fe200078e02ff */
[----:B------:R-:W-:Y:S01]  /*07e0*/  LEA.HI.X R17, R26, c[0x0][0x164], R7, 0x1, P0 ;  /* 0x000059001a117a11 */ /* 0x000fe200000f0c07 */
[C---:B------:R-:W-:Y:S01]  /*07f0*/  IMAD R226, R12.reuse, c[0x0][0x184], R13 ;  /* 0x000061000ce27a24 */ /* 0x040fe200078e020d */
[----:B------:R-:W-:Y:S01]  /*0800*/  ISETP.NE.AND P0, PT, RZ, c[0x0][0x1c8], PT ;  /* 0x00007200ff007a0c */ /* 0x000fe20003f05270 */
[----:B------:R-:W-:Y:S01]  /*0810*/  IMAD R224, R12, c[0x0][0x18c], R11 ;  /* 0x000063000ce07a24 */ /* 0x000fe200078e020b */
[----:B------:R-:W-:Y:S01]  /*0820*/  LOP3.LUT R3, R10, 0xfffffffc, RZ, 0xc0, !PT ;  /* 0xfffffffc0a037812 */ /* 0x000fe200078ec0ff */
[----:B------:R-:W-:Y:S01]  /*0830*/  IMAD.MOV.U32 R10, RZ, RZ, R0 ;  /* 0x000000ffff0a7224 */ /* 0x000fe200078e0000 */
[----:B------:R-:W-:Y:S01]  /*0840*/  LEA.HI.SX32 R11, R164, 0xffffffff, 0x1a ;  /* 0xffffffffa40b7811 */ /* 0x000fe200078fd2ff */
[----:B------:R-:W-:-:S03]  /*0850*/  IMAD.WIDE.U32 R22, R12, c[0x0][0x180], R22 ;  /* 0x000060000c167a25 */ /* 0x000fc600078e0016 */
[----:B------:R-:W-:Y:S01]  /*0860*/  @!P1 IADD3 R10, -R10, RZ, RZ ;  /* 0x000000ff0a0a9210 */ /* 0x000fe20007ffe1ff */
[----:B------:R-:W-:Y:S01]  /*0870*/  IMAD.WIDE.U32 R12, R12, c[0x0][0x188], R20 ;  /* 0x000062000c0c7a25 */ /* 0x000fe200078e0014 */
[----:B------:R-:W-:-:S03]  /*0880*/  IADD3 R227, R23, R226, RZ ;  /* 0x000000e217e37210 */ /* 0x000fc60007ffe0ff */
[----:B------:R-:W-:Y:S01]  /*0890*/  IMAD.IADD R3, R6, 0x1, -R3 ;  /* 0x0000000106037824 */ /* 0x000fe200078e0a03 */
[----:B------:R-:W-:Y:S01]  /*08a0*/  @!P0 LOP3.LUT R10, RZ, c[0x0][0x1c8], RZ, 0x33, !PT ;  /* 0x00007200ff0a8a12 */ /* 0x000fe200078e33ff */
[----:B------:R-:W-:Y:S02]  /*08b0*/  IMAD.MOV.U32 R6, RZ, RZ, c[0x0][0x190] ;  /* 0x00006400ff067624 */ /* 0x000fe400078e00ff */
[----:B------:R-:W-:Y:S01]  /*08c0*/  IMAD.SHL.U32 R223, R15, 0x2, RZ ;  /* 0x000000020fdf7824 */ /* 0x000fe200078e00ff */
[----:B------:R-:W-:Y:S01]  /*08d0*/  SHF.R.S32.HI R15, RZ, 0x1f, R11 ;  /* 0x0000001fff0f7819 */ /* 0x000fe2000001140b */
[----:B------:R-:W-:Y:S01]  /*08e0*/  IMAD.IADD R225, R13, 0x1, R224 ;  /* 0x000000010de17824 */ /* 0x000fe200078e02e0 */
[----:B------:R-:W-:Y:S01]  /*08f0*/  SHF.R.S32.HI R13, RZ, 0x1f, R10 ;  /* 0x0000001fff0d7819 */ /* 0x000fe2000001140a */
[C---:B------:R-:W-:Y:S01]  /*0900*/  IMAD.SHL.U32 R7, R6.reuse, 0x40, RZ ;  /* 0x0000004006077824 */ /* 0x040fe200078e00ff */
[----:B------:R1:W-:Y:S01]  /*0910*/  LDGSTS.E.BYPASS.LTC128B.128 [R223], [R16.64] ;  /* 0x0000000010df7fae */ /* 0x0003e2000b901d48 */
[----:B------:R-:W-:Y:S01]  /*0920*/  IMAD.MOV.U32 R226, RZ, RZ, R22 ;  /* 0x000000ffffe27224 */ /* 0x000fe200078e0016 */
[----:B------:R-:W-:Y:S01]  /*0930*/  SHF.L.U64.HI R6, R6, R221, c[0x0][0x194] ;  /* 0x0000650006067619 */ /* 0x000fe200000102dd */
[----:B------:R-:W-:Y:S01]  /*0940*/  IMAD R229, R13, c[0x0][0x1b0], RZ ;  /* 0x00006c000de57a24 */ /* 0x000fe200078e02ff */
[----:B------:R1:W-:Y:S01]  /*0950*/  LDGSTS.E.BYPASS.LTC128B.128 [R223+0x2000], [R16.64+0x40] ;  /* 0x0200004010df7fae */ /* 0x0003e2000b901d48 */
[----:B------:R-:W-:Y:S01]  /*0960*/  IMAD.WIDE.U32 R226, R10, c[0x0][0x1b0], R226 ;  /* 0x00006c000ae27a25 */ /* 0x000fe200078e00e2 */
[----:B------:R-:W-:-:S02]  /*0970*/  LOP3.LUT P1, RZ, R3, 0x2, RZ, 0xc0, !PT ;  /* 0x0000000203ff7812 */ /* 0x000fc4000782c0ff */
[----:B------:R1:W-:Y:S01]  /*0980*/  LDGSTS.E.BYPASS.LTC128B.128 [R223+0x4000], [R16.64+0x80] ;  /* 0x0400008010df7fae */ /* 0x0003e2000b901d48 */
[----:B------:R-:W-:Y:S02]  /*0990*/  IMAD R229, R10, c[0x0][0x1b4], R229 ;  /* 0x00006d000ae57a24 */ /* 0x000fe400078e02e5 */
[----:B------:R-:W-:Y:S02]  /*09a0*/  IMAD R0, R219, R11, RZ ;  /* 0x0000000bdb007224 */ /* 0x000fe400078e02ff */
[----:B------:R-:W-:Y:S02]  /*09b0*/  IMAD.IADD R229, R227, 0x1, R229 ;  /* 0x00000001e3e57824 */ /* 0x000fe400078e02e5 */
[----:B------:R-:W-:Y:S02]  /*09c0*/  IMAD.MOV.U32 R228, RZ, RZ, R226 ;  /* 0x000000ffffe47224 */ /* 0x000fe400078e00e2 */
[-C--:B------:R-:W-:Y:S02]  /*09d0*/  IMAD R0, R15, R220.reuse, R0 ;  /* 0x000000dc0f007224 */ /* 0x080fe400078e0200 */
[----:B------:R-:W-:-:S04]  /*09e0*/  IMAD.WIDE.U32 R20, R11, R220, R228 ;  /* 0x000000dc0b147225 */ /* 0x000fc800078e00e4 */
[----:B------:R-:W-:Y:S02]  /*09f0*/  IMAD.IADD R0, R21, 0x1, R0 ;  /* 0x0000000115007824 */ /* 0x000fe400078e0200 */
[----:B------:R-:W-:Y:S02]  /*0a00*/  IMAD.MOV.U32 R224, RZ, RZ, R12 ;  /* 0x000000ffffe07224 */ /* 0x000fe400078e000c */
[----:B------:R-:W-:Y:S02]  /*0a10*/  IMAD R13, R13, c[0x0][0x1b8], RZ ;  /* 0x00006e000d0d7a24 */ /* 0x000fe400078e02ff */
[----:B------:R-:W-:-:S04]  /*0a20*/  IMAD.WIDE.U32 R224, R10, c[0x0][0x1b8], R224 ;  /* 0x00006e000ae07a25 */ /* 0x000fc800078e00e0 */
[----:B------:R-:W-:Y:S01]  /*0a30*/  IMAD R13, R10, c[0x0][0x1bc], R13 ;  /* 0x00006f000a0d7a24 */ /* 0x000fe200078e020d */
[----:B-1----:R-:W-:Y:S01]  /*0a40*/  IADD3 R16, P0, R7, R16, RZ ;  /* 0x0000001007107210 */ /* 0x002fe20007f1e0ff */
[----:B------:R-:W-:Y:S02]  /*0a50*/  IMAD R12, R9, 0x200, R114 ;  /* 0x00000200090c7824 */ /* 0x000fe400078e0272 */
[----:B------:R-:W-:Y:S02]  /*0a60*/  IMAD.IADD R218, R225, 0x1, R13 ;  /* 0x00000001e1da7824 */ /* 0x000fe400078e020d */
[C---:B------:R-:W-:Y:S01]  /*0a70*/  IMAD.X R17, R6.reuse, 0x1, R17, P0 ;  /* 0x0000000106117824 */ /* 0x040fe200000e0611 */
[----:B------:R-:W-:Y:S01]  /*0a80*/  IADD3 R18, P0, R7, R16, RZ ;  /* 0x0000001007127210 */ /* 0x000fe20007f1e0ff */
[C---:B------:R-:W-:Y:S02]  /*0a90*/  IMAD R217, R115.reuse, 0x20, R12 ;  /* 0x0000002073d97824 */ /* 0x040fe400078e020c */
[----:B------:R-:W-:Y:S01]  /*0aa0*/  IMAD R115, R115, 0x20, R114 ;  /* 0x0000002073737824 */ /* 0x000fe200078e0272 */
[----:B------:R-:W-:Y:S01]  /*0ab0*/  IADD3.X R19, R6, R17, RZ, P0, !PT ;  /* 0x0000001106137210 */ /* 0x000fe200007fe4ff */
[----:B------:R1:W-:Y:S01]  /*0ac0*/  LDGSTS.E.BYPASS.LTC128B.128 [R223+0x800], [R16.64] ;  /* 0x0080000010df7fae */ /* 0x0003e2000b901d48 */
[----:B------:R-:W-:Y:S01]  /*0ad0*/  IADD3 R22, P0, R7, R18, RZ ;  /* 0x0000001207167210 */ /* 0x000fe20007f1e0ff */
[----:B------:R-:W-:-:S02]  /*0ae0*/  IMAD.SHL.U32 R7, R4, 0x40, RZ ;  /* 0x0000004004077824 */ /* 0x000fc400078e00ff */
[----:B------:R1:W-:Y:S01]  /*0af0*/  LDGSTS.E.BYPASS.LTC128B.128 [R223+0x2800], [R16.64+0x40] ;  /* 0x0280004010df7fae */ /* 0x0003e2000b901d48 */
[----:B------:R-:W-:Y:S02]  /*0b00*/  IMAD.IADD R230, R113, 0x1, -R230 ;  /* 0x0000000171e67824 */ /* 0x000fe400078e0ae6 */
[----:B------:R-:W-:Y:S01]  /*0b10*/  IMAD.X R23, R6, 0x1, R19, P0 ;  /* 0x0000000106177824 */ /* 0x000fe200000e0613 */
[C---:B------:R-:W-:Y:S01]  /*0b20*/  LEA R24, P0, R20.reuse, c[0x0][0x168], 0x1 ;  /* 0x00005a0014187a11 */ /* 0x040fe200078008ff */
[----:B------:R1:W-:Y:S01]  /*0b30*/  LDGSTS.E.BYPASS.LTC128B.128 [R223+0x4800], [R16.64+0x80] ;  /* 0x0480008010df7fae */ /* 0x0003e2000b901d48 */
[----:B------:R-:W-:Y:S02]  /*0b40*/  LOP3.LUT R7, R7, 0xc0, RZ, 0xc0, !PT ;  /* 0x000000c007077812 */ /* 0x000fe400078ec0ff */
[----:B------:R-:W-:Y:S01]  /*0b50*/  LEA.HI.X R25, R20, c[0x0][0x16c], R0, 0x1, P0 ;  /* 0x00005b0014197a11 */ /* 0x000fe200000f0c00 */
[----:B------:R2:W-:Y:S01]  /*0b60*/  LDGSTS.E.BYPASS.LTC128B.128 [R223+0x1000], [R18.64] ;  /* 0x0100000012df7fae */ /* 0x0005e2000b901d48 */
[----:B------:R-:W-:Y:S01]  /*0b70*/  IMAD R0, R15, c[0x0][0x1a0], RZ ;  /* 0x000068000f007a24 */ /* 0x000fe200078e02ff */
[----:B------:R-:W-:-:S02]  /*0b80*/  LOP3.LUT R8, R7, 0x8, R8, 0xf8, !PT ;  /* 0x0000000807087812 */ /* 0x000fc400078ef808 */
[----:B------:R2:W-:Y:S01]  /*0b90*/  LDGSTS.E.BYPASS.LTC128B.128 [R223+0x3000], [R18.64+0x40] ;  /* 0x0300004012df7fae */ /* 0x0005e2000b901d48 */
[C---:B------:R-:W-:Y:S02]  /*0ba0*/  IMAD R15, R11.reuse, c[0x0][0x1a4], R0 ;  /* 0x000069000b0f7a24 */ /* 0x040fe400078e0200 */
[----:B------:R-:W-:Y:S01]  /*0bb0*/  IMAD R0, R2, 0x8, R5 ;  /* 0x0000000802007824 */ /* 0x000fe200078e0205 */
[----:B------:R2:W-:Y:S01]  /*0bc0*/  LDGSTS.E.BYPASS.LTC128B.128 [R223+0x5000], [R18.64+0x80] ;  /* 0x0500008012df7fae */ /* 0x0005e2000b901d48 */
[----:B------:R-:W-:Y:S01]  /*0bd0*/  SHF.R.U32.HI R5, RZ, 0x3, R7 ;  /* 0x00000003ff057819 */ /* 0x000fe20000011607 */
[----:B------:R-:W-:Y:S02]  /*0be0*/  IMAD.WIDE.U32 R10, R11, c[0x0][0x1a0], RZ ;  /* 0x000068000b0a7a25 */ /* 0x000fe400078e00ff */
[----:B------:R3:W-:Y:S01]  /*0bf0*/  LDGSTS.E.BYPASS.LTC128B.128 [R223+0x1800], [R22.64] ;  /* 0x0180000016df7fae */ /* 0x0007e2000b901d48 */
[----:B------:R-:W-:Y:S01]  /*0c00*/  LOP3.LUT R5, R8, R5, RZ, 0x3c, !PT ;  /* 0x0000000508057212 */ /* 0x000fe200078e3cff */
[----:B------:R-:W-:Y:S01]  /*0c10*/  IMAD.SHL.U32 R7, R3, 0x40, RZ ;  /* 0x0000004003077824 */ /* 0x000fe200078e00ff */
[----:B------:R-:W-:Y:S01]  /*0c20*/  IADD3 R11, R11, R15, RZ ;  /* 0x0000000f0b0b7210 */ /* 0x000fe20007ffe0ff */
[----:B------:R3:W-:Y:S01]  /*0c30*/  LDGSTS.E.BYPASS.LTC128B.128 [R223+0x3800], [R22.64+0x40] ;  /* 0x0380004016df7fae */ /* 0x0007e2000b901d48 */
[----:B------:R-:W-:-:S02]  /*0c40*/  IMAD.SHL.U32 R2, R2, 0x8, RZ ;  /* 0x0000000802027824 */ /* 0x000fc400078e00ff */
[----:B------:R-:W-:Y:S01]  /*0c50*/  LOP3.LUT R7, R7, 0xc0, RZ, 0xc0, !PT ;  /* 0x000000c007077812 */ /* 0x000fe200078ec0ff */
[----:B------:R3:W-:Y:S01]  /*0c60*/  LDGSTS.E.BYPASS.LTC128B.128 [R223+0x5800], [R22.64+0x80] ;  /* 0x0580008016df7fae */ /* 0x0007e2000b901d48 */
[----:B------:R-:W-:Y:S01]  /*0c70*/  IMAD.MOV.U32 R8, RZ, RZ, c[0x0][0x1a0] ;  /* 0x00006800ff087624 */ /* 0x000fe200078e00ff */
[----:B-1----:R-:W-:Y:S02]  /*0c80*/  IADD3 R16, P0, R220, R24, RZ ;  /* 0x00000018dc107210 */ /* 0x002fe40007f1e0ff */
[----:B------:R1:W-:Y:S01]  /*0c90*/  LDGSTS.E.BYPASS.LTC128B.128 [R223+0x6000], [R24.64] ;  /* 0x0600000018df7fae */ /* 0x0003e2000b901d48 */
[----:B------:R-:W-:Y:S01]  /*0ca0*/  LOP3.LUT R2, R7, 0x8, R2, 0xf8, !PT ;  /* 0x0000000807027812 */ /* 0x000fe200078ef802 */
[----:B------:R-:W-:Y:S01]  /*0cb0*/  IMAD.U32 R0, R0, 0x20, R5 ;  /* 0x0000002000007824 */ /* 0x000fe200078e0005 */
[----:B------:R-:W-:Y:S01]  /*0cc0*/  SHF.R.U32.HI R7, RZ, 0x3, R7 ;  /* 0x00000003ff077819 */ /* 0x000fe20000011607 */
[----:B------:R-:W-:Y:S01]  /*0cd0*/  IMAD.X R17, R219, 0x1, R25, P0 ;  /* 0x00000001db117824 */ /* 0x000fe200000e0619 */
[----:B------:R1:W-:Y:S01]  /*0ce0*/  LDGSTS.E.BYPASS.LTC128B.128 [R223+0x7000], [R24.64+0x40] ;  /* 0x0700004018df7fae */ /* 0x0003e2000b901d48 */
[----:B------:R-:W-:Y:S01]  /*0cf0*/  LEA R6, P0, R10, R224, 0x6 ;  /* 0x000000e00a067211 */ /* 0x000fe200078030ff */
[----:B------:R-:W-:Y:S01]  /*0d00*/  IMAD.SHL.U32 R118, R0, 0x2, RZ ;  /* 0x0000000200767824 */ /* 0x000fe200078e00ff */
[----:B------:R-:W-:Y:S01]  /*0d10*/  SHF.L.U32 R222, R8, 0x6, RZ ;  /* 0x0000000608de7819 */ /* 0x000fe200000006ff */
[----:B------:R1:W-:Y:S01]  /*0d20*/  LDGSTS.E.BYPASS.LTC128B.128 [R223+0x8000], [R24.64+0x80] ;  /* 0x0800008018df7fae */ /* 0x0003e2000b901d48 */
[----:B------:R-:W-:-:S02]  /*0d30*/  LEA.HI.X R11, R10, R218, R11, 0x6, P0 ;  /* 0x000000da0a0b7211 */ /* 0x000fc400000f340b */
[----:B------:R-:W-:Y:S01]  /*0d40*/  LEA R10, P0, R6, c[0x0][0x170], 0x1 ;  /* 0x00005c00060a7a11 */ /* 0x000fe200078008ff */
[----:B------:R2:W-:Y:S01]  /*0d50*/  LDGSTS.E.BYPASS.LTC128B.128 [R223+0x6800], [R16.64] ;  /* 0x0680000010df7fae */ /* 0x0005e2000b901d48 */
[----:B------:R-:W-:Y:S02]  /*0d60*/  LOP3.LUT R2, R2, R7, RZ, 0x3c, !PT ;  /* 0x0000000702027212 */ /* 0x000fe400078e3cff */
[----:B------:R-:W-:Y:S01]  /*0d70*/  LEA.HI.X R11, R6, c[0x0][0x174], R11, 0x1, P0 ;  /* 0x00005d00060b7a11 */ /* 0x000fe200000f0c0b */
[----:B------:R2:W-:Y:S01]  /*0d80*/  LDGSTS.E.BYPASS.LTC128B.128 [R223+0x7800], [R16.64+0x40] ;  /* 0x0780004010df7fae */ /* 0x0005e2000b901d48 */
[----:B------:R-:W-:Y:S01]  /*0d90*/  SHF.L.U64.HI R221, R8, R221, c[0x0][0x1a4] ;  /* 0x0000690008dd7619 */ /* 0x000fe200000102dd */
[----:B------:R-:W-:Y:S01]  /*0da0*/  IMAD.IADD R217, R2, 0x1, R217 ;  /* 0x0000000102d97824 */ /* 0x000fe200078e02d9 */
[----:B------:R-:W-:Y:S01]  /*0db0*/  IADD3 R6, P0, R222, R10, RZ ;  /* 0x0000000ade067210 */ /* 0x000fe20007f1e0ff */
[----:B------:R2:W-:Y:S01]  /*0dc0*/  LDGSTS.E.BYPASS.LTC128B.128 [R223+0x8800], [R16.64+0x80] ;  /* 0x0880008010df7fae */ /* 0x0005e2000b901d48 */
[----:B------:R-:W-:Y:S01]  /*0dd0*/  LEA R216, R0, 0x6000, 0x1 ;  /* 0x0000600000d87811 */ /* 0x000fe200078e08ff */
[----:B------:R-:W-:-:S02]  /*0de0*/  IMAD.SHL.U32 R217, R217, 0x2, RZ ;  /* 0x00000002d9d97824 */ /* 0x000fc400078e00ff */
[----:B------:R-:W0:Y:S01]  /*0df0*/  LDGDEPBAR ;  /* 0x00000000000079af */ /* 0x000e220000000000 */
[----:B------:R-:W-:Y:S01]  /*0e00*/  IMAD.X R7, R221, 0x1, R11, P0 ;  /* 0x00000001dd077824 */ /* 0x000fe200000e060b */
[----:B------:R-:W-:Y:S01]  /*0e10*/  LOP3.LUT P0, RZ, R4, 0x2, RZ, 0xc0, !PT ;  /* 0x0000000204ff7812 */ /* 0x000fe2000780c0ff */
[----:B------:R-:W-:Y:S01]  /*0e20*/  IMAD.IADD R2, R2, 0x1, R115 ;  /* 0x0000000102027824 */ /* 0x000fe200078e0273 */
[----:B------:R-:W-:-:S04]  /*0e30*/  MOV R4, 0x20 ;  /* 0x0000002000047802 */ /* 0x000fc80000000f00 */
[C---:B------:R-:W-:Y:S02]  /*0e40*/  SEL R3, R4.reuse, 0xffffffe0, !P0 ;  /* 0xffffffe004037807 */ /* 0x040fe40004000000 */
[----:B------:R-:W-:Y:S02]  /*0e50*/  SEL R0, R4, 0xffffffe0, !P1 ;  /* 0xffffffe004007807 */ /* 0x000fe40004800000 */
[----:B------:R-:W-:Y:S01]  /*0e60*/  ISETP.GE.AND P0, PT, R117, 0x41, PT ;  /* 0x000000417500780c */ /* 0x000fe20003f06270 */
[----:B------:R-:W-:Y:S02]  /*0e70*/  IMAD.IADD R214, R216, 0x1, R3 ;  /* 0x00000001d8d67824 */ /* 0x000fe400078e0203 */
[----:B------:R-:W-:Y:S01]  /*0e80*/  IMAD.IADD R215, R217, 0x1, R0 ;  /* 0x00000001d9d77824 */ /* 0x000fe200078e0200 */
[----:B------:R-:W-:-:S04]  /*0e90*/  DEPBAR.LE SB0, 0x0 ;  /* 0x000080000000791a */ /* 0x000fc80000000000 */
[----:B------:R-:W-:Y:S06]  /*0ea0*/  BAR.SYNC.DEFER_BLOCKING 0x0 ;  /* 0x0000000000007b1d */ /* 0x000fec0000010000 */
        /* <DEDUP_REMOVED lines=9> */
[----:B------:R-:W-:Y:S04]  /*0f40*/  LDSM.16.M88.4 R32, [R217] ;  /* 0x00000000d920783b */ /* 0x000fe80000000200 */
[----:B------:R-:W1:Y:S04]  /*0f50*/  LDSM.16.M88.4 R40, [R118+0x6000] ;  /* 0x006000007628783b */ /* 0x000e680000000200 */
[----:B------:R-:W2:Y:S04]  /*0f60*/  LDSM.16.M88.4 R12, [R217+0x1000] ;  /* 0x00100000d90c783b */ /* 0x000ea80000000200 */
[----:B------:R-:W2:Y:S04]  /*0f70*/  LDSM.16.M88.4 R64, [R118+0x6400] ;  /* 0x006400007640783b */ /* 0x000ea80000000200 */
[----:B------:R-:W3:Y:S04]  /*0f80*/  LDSM.16.M88.4 R48, [R118+0x6800] ;  /* 0x006800007630783b */ /* 0x000ee80000000200 */
[----:B------:R-:W3:Y:S04]  /*0f90*/  LDSM.16.M88.4 R88, [R118+0x6c00] ;  /* 0x006c00007658783b */ /* 0x000ee80000000200 */
[----:B------:R-:W-:Y:S04]  /*0fa0*/  LDSM.16.M88.4 R80, [R214] ;  /* 0x00000000d650783b */ /* 0x000fe80000000200 */
[----:B------:R-:W3:Y:S04]  /*0fb0*/  LDSM.16.M88.4 R84, [R215+0x1000] ;  /* 0x00100000d754783b */ /* 0x000ee80000000200 */
[----:B------:R-:W3:Y:S04]  /*0fc0*/  LDSM.16.M88.4 R76, [R214+0x400] ;  /* 0x00040000d64c783b */ /* 0x000ee80000000200 */
[----:B------:R-:W3:Y:S04]  /*0fd0*/  LDSM.16.M88.4 R72, [R214+0x800] ;  /* 0x00080000d648783b */ /* 0x000ee80000000200 */
[----:B------:R-:W4:Y:S04]  /*0fe0*/  LDSM.16.M88.4 R68, [R214+0xc00] ;  /* 0x000c0000d644783b */ /* 0x000f280000000200 */
[----:B------:R-:W4:Y:S01]  /*0ff0*/  LDSM.16.M88.4 R60, [R215] ;  /* 0x00000000d73c783b */ /* 0x000f220000000200 */
[-C--:B-1----:R-:W-:Y:S03]  /*1000*/  HMMA.16816.F32.BF16 R44, R32, R40.reuse, RZ ;  /* 0x00000028202c723c */ /* 0x082fe600000418ff */
[----:B------:R-:W-:Y:S04]  /*1010*/  LDSM.16.M88.4 R108, [R217+0x3000] ;  /* 0x00300000d96c783b */ /* 0x000fe80000000200 */
[----:B------:R-:W1:Y:S01]  /*1020*/  LDSM.16.M88.4 R104, [R118+0x7000] ;  /* 0x007000007668783b */ /* 0x000e620000000200 */
[C---:B--2---:R-:W-:Y:S03]  /*1030*/  HMMA.16816.F32.BF16 R56, R12.reuse, R40, RZ ;  /* 0x000000280c38723c */ /* 0x044fe600000418ff */
[----:B------:R-:W2:Y:S04]  /*1040*/  LDSM.16.M88.4 R100, [R118+0x7400] ;  /* 0x007400007664783b */ /* 0x000ea80000000200 */
[----:B------:R-:W1:Y:S01]  /*1050*/  LDSM.16.M88.4 R96, [R118+0x7800] ;  /* 0x007800007660783b */ /* 0x000e620000000200 */
[C---:B-----5:R-:W-:Y:S03]  /*1060*/  HMMA.16816.F32.BF16 R4, R12.reuse, R42, RZ ;  /* 0x0000002a0c04723c */ /* 0x060fe600000418ff */
[----:B------:R-:W5:Y:S04]  /*1070*/  LDSM.16.M88.4 R92, [R118+0x7c00] ;  /* 0x007c0000765c783b */ /* 0x000f680000000200 */
[----:B------:R-:W0:Y:S01]  /*1080*/  LDGDEPBAR ;  /* 0x00000000000079af */ /* 0x000e220000000000 */
[C---:B------:R-:W-:Y:S08]  /*1090*/  HMMA.16816.F32.BF16 R24, R12.reuse, R64, RZ ;  /* 0x000000400c18723c */ /* 0x040ff000000418ff */
[C---:B---3--:R-:W-:Y:S08]  /*10a0*/  HMMA.16816.F32.BF16 R28, R12.reuse, R48, RZ ;  /* 0x000000300c1c723c */ /* 0x048ff000000418ff */
[C---:B------:R-:W-:Y:S08]  /*10b0*/  HMMA.16816.F32.BF16 R16, R12.reuse, R66, RZ ;  /* 0x000000420c10723c */ /* 0x040ff000000418ff */
[----:B----4-:R-:W-:Y:S08]  /*10c0*/  HMMA.16816.F32.BF16 R8, R12, R50, RZ ;  /* 0x000000320c08723c */ /* 0x010ff000000418ff */
[C---:B------:R-:W-:Y:S08]  /*10d0*/  HMMA.16816.F32.BF16 R172, R32.reuse, R64, RZ ;  /* 0x0000004020ac723c */ /* 0x040ff000000418ff */
[C---:B------:R-:W-:Y:S08]  /*10e0*/  HMMA.16816.F32.BF16 R52, R32.reuse, R48, RZ ;  /* 0x000000302034723c */ /* 0x040ff000000418ff */
[----:B------:R-:W-:Y:S08]  /*10f0*/  HMMA.16816.F32.BF16 R40, R32, R42, RZ ;  /* 0x0000002a2028723c */ /* 0x000ff000000418ff */
[----:B------:R-:W-:Y:S08]  /*1100*/  HMMA.16816.F32.BF16 R20, R12, R88, RZ ;  /* 0x000000580c14723c */ /* 0x000ff000000418ff */
[C---:B------:R-:W-:Y:S08]  /*1110*/  HMMA.16816.F32.BF16 R64, R32.reuse, R66, RZ ;  /* 0x000000422040723c */ /* 0x040ff000000418ff */
[C---:B------:R-:W-:Y:S08]  /*1120*/  HMMA.16816.F32.BF16 R48, R32.reuse, R50, RZ ;  /* 0x000000322030723c */ /* 0x040ff000000418ff */
[----:B------:R-:W-:Y:S08]  /*1130*/  HMMA.16816.F32.BF16 R36, R32, R88, RZ ;  /* 0x000000582024723c */ /* 0x000ff000000418ff */
[-C--:B------:R-:W-:Y:S08]  /*1140*/  HMMA.16816.F32.BF16 R12, R12, R90.reuse, RZ ;  /* 0x0000005a0c0c723c */ /* 0x080ff000000418ff */
[----:B------:R-:W-:Y:S01]  /*1150*/  HMMA.16816.F32.BF16 R32, R32, R90, RZ ;  /* 0x0000005a2020723c */ /* 0x000fe200000418ff */
[----:B------:R-:W3:Y:S07]  /*1160*/  LDSM.16.M88.4 R88, [R217+0x2000] ;  /* 0x00200000d958783b */ /* 0x000eee0000000200 */
[C---:B------:R-:W-:Y:S08]  /*1170*/  HMMA.16816.F32.BF16 R56, R84.reuse, R80, R56 ;  /* 0x000000505438723c */ /* 0x040ff00000041838 */
[C---:B------:R-:W-:Y:S08]  /*1180*/  HMMA.16816.F32.BF16 R24, R84.reuse, R76, R24 ;  /* 0x0000004c5418723c */ /* 0x040ff00000041818 */
[C---:B------:R-:W-:Y:S08]  /*1190*/  HMMA.16816.F32.BF16 R28, R84.reuse, R72, R28 ;  /* 0x00000048541c723c */ /* 0x040ff0000004181c */
[C---:B------:R-:W-:Y:S08]  /*11a0*/  HMMA.16816.F32.BF16 R20, R84.reuse, R68, R20 ;  /* 0x000000445414723c */ /* 0x040ff00000041814 */
[C---:B------:R-:W-:Y:S08]  /*11b0*/  HMMA.16816.F32.BF16 R4, R84.reuse, R82, R4 ;  /* 0x000000525404723c */ /* 0x040ff00000041804 */
[C---:B------:R-:W-:Y:S08]  /*11c0*/  HMMA.16816.F32.BF16 R16, R84.reuse, R78, R16 ;  /* 0x0000004e5410723c */ /* 0x040ff00000041810 */
[C---:B------:R-:W-:Y:S08]  /*11d0*/  HMMA.16816.F32.BF16 R8, R84.reuse, R74, R8 ;  /* 0x0000004a5408723c */ /* 0x040ff00000041808 */
[----:B------:R-:W-:Y:S01]  /*11e0*/  HMMA.16816.F32.BF16 R12, R84, R70, R12 ;  /* 0x00000046540c723c */ /* 0x000fe2000004180c */
[----:B------:R-:W-:Y:S07]  /*11f0*/  LDSM.16.M88.4 R84, [R215+0x3000] ;  /* 0x00300000d754783b */ /* 0x000fee0000000200 */
[C---:B------:R-:W-:Y:S08]  /*1200*/  HMMA.16816.F32.BF16 R44, R60.reuse, R80, R44 ;  /* 0x000000503c2c723c */ /* 0x040ff0000004182c */
[C---:B------:R-:W-:Y:S08]  /*1210*/  HMMA.16816.F32.BF16 R172, R60.reuse, R76, R172 ;  /* 0x0000004c3cac723c */ /* 0x040ff000000418ac */
[C---:B------:R-:W-:Y:S08]  /*1220*/  HMMA.16816.F32.BF16 R52, R60.reuse, R72, R52 ;  /* 0x000000483c34723c */ /* 0x040ff00000041834 */
[C---:B------:R-:W-:Y:S08]  /*1230*/  HMMA.16816.F32.BF16 R36, R60.reuse, R68, R36 ;  /* 0x000000443c24723c */ /* 0x040ff00000041824 */
[C---:B------:R-:W-:Y:S01]  /*1240*/  HMMA.16816.F32.BF16 R40, R60.reuse, R82, R40 ;  /* 0x000000523c28723c */ /* 0x040fe20000041828 */
[----:B------:R-:W4:Y:S07]  /*1250*/  LDSM.16.M88.4 R80, [R214+0x1000] ;  /* 0x00100000d650783b */ /* 0x000f2e0000000200 */
[C---:B------:R-:W-:Y:S01]  /*1260*/  HMMA.16816.F32.BF16 R64, R60.reuse, R78, R64 ;  /* 0x0000004e3c40723c */ /* 0x040fe20000041840 */
[----:B------:R-:W3:Y:S07]  /*1270*/  LDSM.16.M88.4 R76, [R214+0x1400] ;  /* 0x00140000d64c783b */ /* 0x000eee0000000200 */
[C---:B------:R-:W-:Y:S01]  /*1280*/  HMMA.16816.F32.BF16 R48, R60.reuse, R74, R48 ;  /* 0x0000004a3c30723c */ /* 0x040fe20000041830 */
[----:B------:R-:W3:Y:S07]  /*1290*/  LDSM.16.M88.4 R72, [R214+0x1800] ;  /* 0x00180000d648783b */ /* 0x000eee0000000200 */
[----:B------:R-:W-:Y:S01]  /*12a0*/  HMMA.16816.F32.BF16 R32, R60, R70, R32 ;  /* 0x000000463c20723c */ /* 0x000fe20000041820 */
[----:B------:R-:W3:Y:S04]  /*12b0*/  LDSM.16.M88.4 R68, [R214+0x1c00] ;  /* 0x001c0000d644783b */ /* 0x000ee80000000200 */
[----:B------:R-:W3:Y:S03]  /*12c0*/  LDSM.16.M88.4 R60, [R215+0x2000] ;  /* 0x00200000d73c783b */ /* 0x000ee60000000200 */
[C---:B-1----:R-:W-:Y:S08]  /*12d0*/  HMMA.16816.F32.BF16 R56, R108.reuse, R104, R56 ;  /* 0x000000686c38723c */ /* 0x042ff00000041838 */
[C---:B--2---:R-:W-:Y:S08]  /*12e0*/  HMMA.16816.F32.BF16 R24, R108.reuse, R100, R24 ;  /* 0x000000646c18723c */ /* 0x044ff00000041818 */
[C---:B------:R-:W-:Y:S08]  /*12f0*/  HMMA.16816.F32.BF16 R4, R108.reuse, R106, R4 ;  /* 0x0000006a6c04723c */ /* 0x040ff00000041804 */
[C---:B------:R-:W-:Y:S08]  /*1300*/  HMMA.16816.F32.BF16 R16, R108.reuse, R102, R16 ;  /* 0x000000666c10723c */ /* 0x040ff00000041810 */
[C---:B------:R-:W-:Y:S08]  /*1310*/  HMMA.16816.F32.BF16 R28, R108.reuse, R96, R28 ;  /* 0x000000606c1c723c */ /* 0x040ff0000004181c */
[C---:B-----5:R-:W-:Y:S08]  /*1320*/  HMMA.16816.F32.BF16 R20, R108.reuse, R92, R20 ;  /* 0x0000005c6c14723c */ /* 0x060ff00000041814 */
[C---:B------:R-:W-:Y:S08]  /*1330*/  HMMA.16816.F32.BF16 R8, R108.reuse, R98, R8 ;  /* 0x000000626c08723c */ /* 0x040ff00000041808 */
[----:B------:R-:W-:Y:S01]  /*1340*/  HMMA.16816.F32.BF16 R12, R108, R94, R12 ;  /* 0x0000005e6c0c723c */ /* 0x000fe2000004180c */
[----:B------:R-:W-:Y:S07]  /*1350*/  LDSM.16.M88.4 R108, [R217+0x5000] ;  /* 0x00500000d96c783b */ /* 0x000fee0000000200 */
[C---:B---3--:R-:W-:Y:S08]  /*1360*/  HMMA.16816.F32.BF16 R44, R88.reuse, R104, R44 ;  /* 0x00000068582c723c */ /* 0x048ff0000004182c */
[C---:B------:R-:W-:Y:S01]  /*1370*/  HMMA.16816.F32.BF16 R40, R88.reuse, R106, R40 ;  /* 0x0000006a5828723c */ /* 0x040fe20000041828 */
[----:B------:R-:W1:Y:S07]  /*1380*/  LDSM.16.M88.4 R104, [R118+0x8000] ;  /* 0x008000007668783b */ /* 0x000e6e0000000200 */
[C---:B------:R-:W-:Y:S08]  /*1390*/  HMMA.16816.F32.BF16 R172, R88.reuse, R100, R172 ;  /* 0x0000006458ac723c */ /* 0x040ff000000418ac */
[C---:B------:R-:W-:Y:S01]  /*13a0*/  HMMA.16816.F32.BF16 R64, R88.reuse, R102, R64 ;  /* 0x000000665840723c */ /* 0x040fe20000041840 */
[----:B------:R-:W2:Y:S07]  /*13b0*/  LDSM.16.M88.4 R100, [R118+0x8400] ;  /* 0x008400007664783b */ /* 0x000eae0000000200 */
[C---:B------:R-:W-:Y:S08]  /*13c0*/  HMMA.16816.F32.BF16 R52, R88.reuse, R96, R52 ;  /* 0x000000605834723c */ /* 0x040ff00000041834 */
[C---:B------:R-:W-:Y:S01]  /*13d0*/  HMMA.16816.F32.BF16 R48, R88.reuse, R98, R48 ;  /* 0x000000625830723c */ /* 0x040fe20000041830 */
[----:B------:R-:W3:Y:S07]  /*13e0*/  LDSM.16.M88.4 R96, [R118+0x8800] ;  /* 0x008800007660783b */ /* 0x000eee0000000200 */
[C---:B------:R-:W-:Y:S08]  /*13f0*/  HMMA.16816.F32.BF16 R36, R88.reuse, R92, R36 ;  /* 0x0000005c5824723c */ /* 0x040ff00000041824 */
[----:B------:R-:W-:Y:S01]  /*1400*/  HMMA.16816.F32.BF16 R32, R88, R94, R32 ;  /* 0x0000005e5820723c */ /* 0x000fe20000041820 */
[----:B------:R-:W5:Y:S04]  /*1410*/  LDSM.16.M88.4 R92, [R118+0x8c00] ;  /* 0x008c0000765c783b */ /* 0x000f680000000200 */
[----:B------:R-:W1:Y:S03]  /*1420*/  LDSM.16.M88.4 R88, [R217+0x4000] ;  /* 0x00400000d958783b */ /* 0x000e660000000200 */
[C---:B----4-:R-:W-:Y:S08]  /*1430*/  HMMA.16816.F32.BF16 R56, R84.reuse, R80, R56 ;  /* 0x000000505438723c */ /* 0x050ff00000041838 */
        /* <DEDUP_REMOVED lines=9> */
[C---:B------:R-:W-:Y:S01]  /*14d0*/  HMMA.16816.F32.BF16 R40, R60.reuse, R82, R40 ;  /* 0x000000523c28723c */ /* 0x040fe20000041828 */
[----:B------:R-:W4:Y:S07]  /*14e0*/  LDSM.16.M88.4 R80, [R214+0x2000] ;  /* 0x00200000d650783b */ /* 0x000f2e0000000200 */
[C---:B------:R-:W-:Y:S08]  /*14f0*/  HMMA.16816.F32.BF16 R172, R60.reuse, R76, R172 ;  /* 0x0000004c3cac723c */ /* 0x040ff000000418ac */
[C---:B------:R-:W-:Y:S01]  /*1500*/  HMMA.16816.F32.BF16 R64, R60.reuse, R78, R64 ;  /* 0x0000004e3c40723c */ /* 0x040fe20000041840 */
[----:B------:R-:W1:Y:S07]  /*1510*/  LDSM.16.M88.4 R76, [R214+0x2400] ;  /* 0x00240000d64c783b */ /* 0x000e6e0000000200 */
[C---:B------:R-:W-:Y:S08]  /*1520*/  HMMA.16816.F32.BF16 R52, R60.reuse, R72, R52 ;  /* 0x000000483c34723c */ /* 0x040ff00000041834 */
[C---:B------:R-:W-:Y:S01]  /*1530*/  HMMA.16816.F32.BF16 R48, R60.reuse, R74, R48 ;  /* 0x0000004a3c30723c */ /* 0x040fe20000041830 */
[----:B------:R-:W2:Y:S07]  /*1540*/  LDSM.16.M88.4 R72, [R214+0x2800] ;  /* 0x00280000d648783b */ /* 0x000eae0000000200 */
[C---:B------:R-:W-:Y:S08]  /*1550*/  HMMA.16816.F32.BF16 R36, R60.reuse, R68, R36 ;  /* 0x000000443c24723c */ /* 0x040ff00000041824 */
[----:B------:R-:W-:Y:S01]  /*1560*/  HMMA.16816.F32.BF16 R32, R60, R70, R32 ;  /* 0x000000463c20723c */ /* 0x000fe20000041820 */
[----:B------:R-:W3:Y:S04]  /*1570*/  LDSM.16.M88.4 R68, [R214+0x2c00] ;  /* 0x002c0000d644783b */ /* 0x000ee80000000200 */
[----:B------:R-:W4:Y:S01]  /*1580*/  LDSM.16.M88.4 R60, [R215+0x4000] ;  /* 0x00400000d73c783b */ /* 0x000f220000000200 */
[----:B------:R-:W-:-:S04]  /*1590*/  DEPBAR.LE SB0, 0x0 ;  /* 0x000080000000791a */ /* 0x000fc80000000000 */
[C---:B-1----:R-:W-:Y:S08]  /*15a0*/  HMMA.16816.F32.BF16 R56, R108.reuse, R104, R56 ;  /* 0x000000686c38723c */ /* 0x042ff00000041838 */
[C---:B------:R-:W-:Y:S08]  /*15b0*/  HMMA.16816.F32.BF16 R4, R108.reuse, R106, R4 ;  /* 0x0000006a6c04723c */ /* 0x040ff00000041804 */
[C---:B--2---:R-:W-:Y:S08]  /*15c0*/  HMMA.16816.F32.BF16 R24, R108.reuse, R100, R24 ;  /* 0x000000646c18723c */ /* 0x044ff00000041818 */
[C---:B------:R-:W-:Y:S08]  /*15d0*/  HMMA.16816.F32.BF16 R16, R108.reuse, R102, R16 ;  /* 0x000000666c10723c */ /* 0x040ff00000041810 */
[C---:B---3--:R-:W-:Y:S08]  /*15e0*/  HMMA.16816.F32.BF16 R28, R108.reuse, R96, R28 ;  /* 0x000000606c1c723c */ /* 0x048ff0000004181c */
[C---:B------:R-:W-:Y:S08]  /*15f0*/  HMMA.16816.F32.BF16 R8, R108.reuse, R98, R8 ;  /* 0x000000626c08723c */ /* 0x040ff00000041808 */
[C---:B-----5:R-:W-:Y:S08]  /*1600*/  HMMA.16816.F32.BF16 R20, R108.reuse, R92, R20 ;  /* 0x0000005c6c14723c */ /* 0x060ff00000041814 */
[----:B------:R-:W-:Y:S08]  /*1610*/  HMMA.16816.F32.BF16 R12, R108, R94, R12 ;  /* 0x0000005e6c0c723c */ /* 0x000ff0000004180c */
[C---:B------:R-:W-:Y:S08]  /*1620*/  HMMA.16816.F32.BF16 R44, R88.reuse, R104, R44 ;  /* 0x00000068582c723c */ /* 0x040ff0000004182c */
[C---:B------:R-:W-:Y:S08]  /*1630*/  HMMA.16816.F32.BF16 R40, R88.reuse, R106, R40 ;  /* 0x0000006a5828723c */ /* 0x040ff00000041828 */
[C---:B------:R-:W-:Y:S08]  /*1640*/  HMMA.16816.F32.BF16 R172, R88.reuse, R100, R172 ;  /* 0x0000006458ac723c */ /* 0x040ff000000418ac */
[C---:B------:R-:W-:Y:S08]  /*1650*/  HMMA.16816.F32.BF16 R64, R88.reuse, R102, R64 ;  /* 0x000000665840723c */ /* 0x040ff00000041840 */
[C---:B------:R-:W-:Y:S08]  /*1660*/  HMMA.16816.F32.BF16 R52, R88.reuse, R96, R52 ;  /* 0x000000605834723c */ /* 0x040ff00000041834 */
[C---:B------:R-:W-:Y:S08]  /*1670*/  HMMA.16816.F32.BF16 R48, R88.reuse, R98, R48 ;  /* 0x000000625830723c */ /* 0x040ff00000041830 */
[C---:B------:R-:W-:Y:S08]  /*1680*/  HMMA.16816.F32.BF16 R36, R88.reuse, R92, R36 ;  /* 0x0000005c5824723c */ /* 0x040ff00000041824 */
[----:B------:R-:W-:Y:S08]  /*1690*/  HMMA.16816.F32.BF16 R32, R88, R94, R32 ;  /* 0x0000005e5820723c */ /* 0x000ff00000041820 */
[C---:B----4-:R-:W-:Y:S08]  /*16a0*/  HMMA.16816.F32.BF16 R56, R84.reuse, R80, R56 ;  /* 0x000000505438723c */ /* 0x050ff00000041838 */
[C---:B------:R-:W-:Y:S08]  /*16b0*/  HMMA.16816.F32.BF16 R4, R84.reuse, R82, R4 ;  /* 0x000000525404723c */ /* 0x040ff00000041804 */
[C---:B------:R-:W-:Y:S08]  /*16c0*/  HMMA.16816.F32.BF16 R24, R84.reuse, R76, R24 ;  /* 0x0000004c5418723c */ /* 0x040ff00000041818 */
[C---:B------:R-:W-:Y:S08]  /*16d0*/  HMMA.16816.F32.BF16 R16, R84.reuse, R78, R16 ;  /* 0x0000004e5410723c */ /* 0x040ff00000041810 */
[C---:B------:R-:W-:Y:S08]  /*16e0*/  HMMA.16816.F32.BF16 R28, R84.reuse, R72, R28 ;  /* 0x00000048541c723c */ /* 0x040ff0000004181c */
[C---:B------:R-:W-:Y:S08]  /*16f0*/  HMMA.16816.F32.BF16 R8, R84.reuse, R74, R8 ;  /* 0x0000004a5408723c */ /* 0x040ff00000041808 */
[C---:B------:R-:W-:Y:S08]  /*1700*/  HMMA.16816.F32.BF16 R20, R84.reuse, R68, R20 ;  /* 0x000000445414723c */ /* 0x040ff00000041814 */
        /* <DEDUP_REMOVED lines=9> */
[----:B------:R-:W-:Y:S06]  /*17a0*/  BAR.SYNC.DEFER_BLOCKING 0x0 ;  /* 0x0000000000007b1d */ /* 0x000fec0000010000 */
[----:B------:R-:W-:Y:S05]  /*17b0*/  @!P0 BRA `(.L_x_27) ;  /* 0x0000017000008947 */ /* 0x000fea0003800000 */
[----:B------:R-:W-:Y:S01]  /*17c0*/  LEA.HI.SX32 R63, R164, 0xfffffffe, 0x1a ;  /* 0xfffffffea43f7811 */ /* 0x000fe200078fd2ff */
[----:B------:R-:W-:-:S03]  /*17d0*/  IMAD.SHL.U32 R61, R112, 0x20, RZ ;  /* 0x00000020703d7824 */ /* 0x000fc600078e00ff */
[----:B------:R-:W-:Y:S01]  /*17e0*/  SHF.R.S32.HI R60, RZ, 0x1f, R63 ;  /* 0x0000001fff3c7819 */ /* 0x000fe2000001143f */
[----:B------:R-:W-:Y:S02]  /*17f0*/  IMAD R3, R219, R63, RZ ;  /* 0x0000003fdb037224 */ /* 0x000fe400078e02ff */
[----:B------:R-:W-:-:S04]  /*1800*/  IMAD.WIDE.U32 R62, R63, R220, R228 ;  /* 0x000000dc3f3e7225 */ /* 0x000fc800078e00e4 */
[----:B------:R-:W-:Y:S01]  /*1810*/  IMAD R60, R60, R220, R3 ;  /* 0x000000dc3c3c7224 */ /* 0x000fe200078e0203 */
[----:B------:R-:W-:Y:S01]  /*1820*/  LEA R68, P2, R62, c[0x0][0x168], 0x1 ;  /* 0x00005a003e447a11 */ /* 0x000fe200078408ff */
[----:B------:R-:W-:Y:S02]  /*1830*/  IMAD.MOV.U32 R3, RZ, RZ, 0x5 ;  /* 0x00000005ff037424 */ /* 0x000fe400078e00ff */
[----:B------:R-:W-:Y:S01]  /*1840*/  IMAD.IADD R60, R63, 0x1, R60 ;  /* 0x000000013f3c7824 */ /* 0x000fe200078e023c */
[----:B------:R-:W-:Y:S02]  /*1850*/  LEA R70, P1, R61, R68, 0x1 ;  /* 0x000000443d467211 */ /* 0x000fe400078208ff */
[----:B------:R-:W-:Y:S02]  /*1860*/  SHF.L.U64.HI R112, R112, R3, c[0x0][0x19c] ;  /* 0x0000670070707619 */ /* 0x000fe40000010203 */
        /* <DEDUP_REMOVED lines=12> */
.L_x_27:
        /* <DEDUP_REMOVED lines=15> */
[----:B-1----:R-:W-:Y:S02]  /*1a20*/  FMNMX.FTZ R68, R30, R63, !PT ;  /* 0x0000003f1e447209 */ /* 0x002fe40007810000 */
[----:B------:R-:W-:Y:S02]  /*1a30*/  FMNMX.FTZ R3, R29, R60, !PT ;  /* 0x0000003c1d037209 */ /* 0x000fe40007810000 */
[----:B------:R-:W-:Y:S02]  /*1a40*/  SHF.L.U32 R213, R2, 0x1, RZ ;  /* 0x0000000102d57819 */ /* 0x000fe400000006ff */
[----:B------:R-:W-:Y:S02]  /*1a50*/  FMNMX.FTZ R60, R8, R3, !PT ;  /* 0x00000003083c7209 */ /* 0x000fe40007810000 */
[----:B------:R-:W-:Y:S01]  /*1a60*/  IADD3 R212, R0, R213, RZ ;  /* 0x000000d500d47210 */ /* 0x000fe20007ffe0ff */
        /* <DEDUP_REMOVED lines=10> */
[----:B------:R-:W-:-:S02]  /*1b10*/  FMNMX.FTZ R61, R31, R68, !PT ;  /* 0x000000441f3d7209 */ /* 0x000fc40007810000 */
[----:B------:R-:W-:Y:S02]  /*1b20*/  FMNMX.FTZ R60, R13, R60, !PT ;  /* 0x0000003c0d3c7209 */ /* 0x000fe40007810000 */
[----:B------:R-:W-:Y:S02]  /*1b30*/  FMNMX.FTZ R3, R41, R62, !PT ;  /* 0x0000003e29037209 */ /* 0x000fe40007810000 */
[----:B------:R-:W-:Y:S01]  /*1b40*/  FMNMX.FTZ R68, R10, R61, !PT ;  /* 0x0000003d0a447209 */ /* 0x000fe20007810000 */
[----:B------:R-:W1:Y:S01]  /*1b50*/  SHFL.BFLY PT, R63, R60, 0x2, 0x1f ;  /* 0x0c401f003c3f7f89 */ /* 0x000e6200000e0000 */
        /* <DEDUP_REMOVED lines=28> */
[----:B------:R-:W-:Y:S02]  /*1d20*/  FMNMX.FTZ R61, R55, R62, !PT ;  /* 0x0000003e373d7209 */ /* 0x000fe40007810000 */
[----:B--2---:R-:W-:Y:S01]  /*1d30*/  FMNMX.FTZ R166, R63, R166, !PT ;  /* 0x000000a63fa67209 */ /* 0x004fe20007810000 */
[----:B------:R-:W1:Y:S01]  /*1d40*/  SHFL.BFLY PT, R165, R60, 0x1, 0x1f ;  /* 0x0c201f003ca57f89 */ /* 0x000e6200000e0000 */
[----:B------:R-:W-:-:S02]  /*1d50*/  FMNMX.FTZ R62, R50, R61, !PT ;  /* 0x0000003d323e7209 */ /* 0x000fc40007810000 */
[C---:B------:R-:W-:Y:S01]  /*1d60*/  FSETP.NEU.FTZ.AND P1, PT, R166.reuse, -INF , PT ;  /* 0xff800000a600780b */ /* 0x040fe20003f3d000 */
[----:B------:R-:W-:Y:S01]  /*1d70*/  FMUL.FTZ R197, R166, c[0x0][0x23c] ;  /* 0x00008f00a6c57a20 */ /* 0x000fe20000410000 */
[----:B------:R-:W-:Y:S02]  /*1d80*/  FMNMX.FTZ R61, R51, R62, !PT ;  /* 0x0000003e333d7209 */ /* 0x000fe40007810000 */
[----:B------:R-:W-:Y:S02]  /*1d90*/  FMNMX.FTZ R3, R33, R68, !PT ;  /* 0x0000004421037209 */ /* 0x000fe40007810000 */
[----:B------:R-:W-:Y:S01]  /*1da0*/  FMNMX.FTZ R62, R38, R61, !PT ;  /* 0x0000003d263e7209 */ /* 0x000fe20007810000 */
[----:B------:R-:W-:Y:S01]  /*1db0*/  LDSM.16.MT88.4 R68, [R213+0x9000] ;  /* 0x00900000d544783b */ /* 0x000fe20000004200 */
[----:B------:R-:W-:Y:S02]  /*1dc0*/  FSEL R197, R197, RZ, P1 ;  /* 0x000000ffc5c57208 */ /* 0x000fe40000800000 */
[----:B------:R-:W-:Y:S01]  /*1dd0*/  FMNMX.FTZ R61, R39, R62, !PT ;  /* 0x0000003e273d7209 */ /* 0x000fe20007810000 */
[----:B------:R-:W2:Y:S02]  /*1de0*/  SHFL.BFLY PT, R168, R3, 0x2, 0x1f ;  /* 0x0c401f0003a87f89 */ /* 0x000ea400000e0000 */
[--C-:B------:R-:W-:Y:S01]  /*1df0*/  FFMA.FTZ R176, R56, c[0x0][0x23c], -R197.reuse ;  /* 0x00008f0038b07a23 */ /* 0x100fe200000108c5 */
[----:B------:R-:W-:Y:S01]  /*1e00*/  FMNMX.FTZ R56, R34, R61, !PT ;  /* 0x0000003d22387209 */ /* 0x000fe20007810000 */
[----:B------:R-:W-:-:S02]  /*1e10*/  FFMA.FTZ R171, R57, c[0x0][0x23c], -R197 ;  /* 0x00008f0039ab7a23 */ /* 0x000fc400000108c5 */
[--C-:B------:R-:W-:Y:S01]  /*1e20*/  FFMA.FTZ R170, R4, c[0x0][0x23c], -R197.reuse ;  /* 0x00008f0004aa7a23 */ /* 0x100fe200000108c5 */
[----:B------:R-:W-:Y:S01]  /*1e30*/  FMNMX.FTZ R167, R35, R56, !PT ;  /* 0x0000003823a77209 */ /* 0x000fe20007810000 */
[----:B------:R-:W-:Y:S01]  /*1e40*/  MUFU.EX2 R176, R176 ;  /* 0x000000b000b07308 */ /* 0x000fe20000000800 */
[--C-:B------:R-:W-:Y:S01]  /*1e50*/  FFMA.FTZ R187, R24, c[0x0][0x23c], -R197.reuse ;  /* 0x00008f0018bb7a23 */ /* 0x100fe200000108c5 */
[----:B-1----:R-:W-:Y:S01]  /*1e60*/  FMNMX.FTZ R165, R60, R165, !PT ;  /* 0x000000a53ca57209 */ /* 0x002fe20007810000 */
[--C-:B------:R-:W-:Y:S01]  /*1e70*/  FFMA.FTZ R186, R25, c[0x0][0x23c], -R197.reuse ;  /* 0x00008f0019ba7a23 */ /* 0x100fe200000108c5 */
[----:B------:R-:W1:Y:S01]  /*1e80*/  SHFL.BFLY PT, R56, R167, 0x2, 0x1f ;  /* 0x0c401f00a7387f89 */ /* 0x000e6200000e0000 */
[--C-:B------:R-:W-:Y:S01]  /*1e90*/  FFMA.FTZ R188, R16, c[0x0][0x23c], -R197.reuse ;  /* 0x00008f0010bc7a23 */ /* 0x100fe200000108c5 */
[C---:B------:R-:W-:Y:S01]  /*1ea0*/  FSETP.NEU.FTZ.AND P1, PT, R165.reuse, -INF , PT ;  /* 0xff800000a500780b */ /* 0x040fe20003f3d000 */
[----:B------:R-:W-:Y:S01]  /*1eb0*/  FMUL.FTZ R196, R165, c[0x0][0x23c] ;  /* 0x00008f00a5c47a20 */ /* 0x000fe20000410000 */
[----:B------:R-:W3:Y:S01]  /*1ec0*/  MUFU.EX2 R171, R171 ;  /* 0x000000ab00ab7308 */ /* 0x000ee20000000800 */
[--C-:B------:R-:W-:Y:S01]  /*1ed0*/  FFMA.FTZ R189, R17, c[0x0][0x23c], -R197.reuse ;  /* 0x00008f0011bd7a23 */ /* 0x100fe200000108c5 */
[----:B------:R-:W-:Y:S01]  /*1ee0*/  LDSM.16.MT88.4 R60, [R213+0x9400] ;  /* 0x00940000d53c783b */ /* 0x000fe20000004200 */
[----:B------:R-:W-:Y:S01]  /*1ef0*/  FFMA.FTZ R235, R13, c[0x0][0x23c], -R197 ;  /* 0x00008f000deb7a23 */ /* 0x000fe200000108c5 */
[----:B------:R-:W-:-:S02]  /*1f00*/  FSEL R196, R196, RZ, P1 ;  /* 0x000000ffc4c47208 */ /* 0x000fc40000800000 */
[----:B--2---:R-:W-:Y:S01]  /*1f10*/  FMNMX.FTZ R168, R3, R168, !PT ;  /* 0x000000a803a87209 */ /* 0x004fe20007810000 */
[----:B------:R-:W-:Y:S01]  /*1f20*/  FFMA.FTZ R3, R5, c[0x0][0x23c], -R197 ;  /* 0x00008f0005037a23 */ /* 0x000fe200000108c5 */
[----:B------:R-:W-:Y:S01]  /*1f30*/  MUFU.EX2 R170, R170 ;  /* 0x000000aa00aa7308 */ /* 0x000fe20000000800 */
[--C-:B------:R-:W-:Y:S02]  /*1f40*/  FFMA.FTZ R177, R6, c[0x0][0x23c], -R196.reuse ;  /* 0x00008f0006b17a23 */ /* 0x100fe400000108c4 */
[----:B------:R-:W2:Y:S01]  /*1f50*/  SHFL.BFLY PT, R57, R168, 0x1, 0x1f ;  /* 0x0c201f00a8397f89 */ /* 0x000ea200000e0000 */
[--C-:B------:R-:W-:Y:S02]  /*1f60*/  FFMA.FTZ R0, R7, c[0x0][0x23c], -R196.reuse ;  /* 0x00008f0007007a23 */ /* 0x100fe400000108c4 */
[--C-:B------:R-:W-:Y:S01]  /*1f70*/  FFMA.FTZ R169, R58, c[0x0][0x23c], -R196.reuse ;  /* 0x00008f003aa97a23 */ /* 0x100fe200000108c4 */
[----:B------:R-:W-:Y:S01]  /*1f80*/  LDSM.16.MT88.4 R4, [R212+0xb000] ;  /* 0x00b00000d404783b */ /* 0x000fe20000004200 */
[--C-:B------:R-:W-:Y:S01]  /*1f90*/  FFMA.FTZ R178, R59, c[0x0][0x23c], -R196.reuse ;  /* 0x00008f003bb27a23 */ /* 0x100fe200000108c4 */
[----:B------:R-:W4:Y:S01]  /*1fa0*/  MUFU.EX2 R3, R3 ;  /* 0x0000000300037308 */ /* 0x000f220000000800 */
[----:B-1----:R-:W-:Y:S01]  /*1fb0*/  FMNMX.FTZ R167, R167, R56, !PT ;  /* 0x00000038a7a77209 */ /* 0x002fe20007810000 */
[--C-:B------:R-:W-:Y:S01]  /*1fc0*/  FFMA.FTZ R191, R26, c[0x0][0x23c], -R196.reuse ;  /* 0x00008f001abf7a23 */ /* 0x100fe200000108c4 */
[----:B---3--:R-:W-:Y:S01]  /*1fd0*/  F2FP.BF16.PACK_AB R132, R171, R176 ;  /* 0x000000b0ab84723e */ /* 0x008fe200000010ff */
[----:B------:R-:W-:-:S02]  /*1fe0*/  FFMA.FTZ R190, R27, c[0x0][0x23c], -R196 ;  /* 0x00008f001bbe7a23 */ /* 0x000fc400000108c4 */
[----:B------:R-:W1:Y:S01]  /*1ff0*/  SHFL.BFLY PT, R2, R167, 0x1, 0x1f ;  /* 0x0c201f00a7027f89 */ /* 0x000e6200000e0000 */
[--C-:B------:R-:W-:Y:S01]  /*2000*/  FFMA.FTZ R192, R18, c[0x0][0x23c], -R196.reuse ;  /* 0x00008f0012c07a23 */ /* 0x100fe200000108c4 */
[----:B------:R-:W-:Y:S01]  /*2010*/  MUFU.EX2 R169, R169 ;  /* 0x000000a900a97308 */ /* 0x000fe20000000800 */
[--C-:B------:R-:W-:Y:S01]  /*2020*/  FFMA.FTZ R193, R19, c[0x0][0x23c], -R196.reuse ;  /* 0x00008f0013c17a23 */ /* 0x100fe200000108c4 */
[----:B------:R-:W-:Y:S01]  /*2030*/  LDSM.16.MT88.4 R24, [R212+0xa400] ;  /* 0x00a40000d418783b */ /* 0x000fe20000004200 */
[--C-:B------:R-:W-:Y:S02]  /*2040*/  FFMA.FTZ R198, R10, c[0x0][0x23c], -R196.reuse ;  /* 0x00008f000ac67a23 */ /* 0x100fe400000108c4 */
[--C-:B------:R-:W-:Y:S01]  /*2050*/  FFMA.FTZ R199, R11, c[0x0][0x23c], -R196.reuse ;  /* 0x00008f000bc77a23 */ /* 0x100fe200000108c4 */
[----:B------:R-:W-:Y:S01]  /*2060*/  LDSM.16.MT88.4 R16, [R213+0xb400] ;  /* 0x00b40000d510783b */ /* 0x000fe20000004200 */
[----:B------:R-:W-:Y:S01]  /*2070*/  FADD.FTZ R171, R176, R171 ;  /* 0x000000abb0ab7221 */ /* 0x000fe20000010000 */
[----:B------:R-:W3:Y:S01]  /*2080*/  MUFU.EX2 R178, R178 ;  /* 0x000000b200b27308 */ /* 0x000ee20000000800 */
[----:B----4-:R-:W-:Y:S01]  /*2090*/  F2FP.BF16.PACK_AB R134, R3, R170 ;  /* 0x000000aa0386723e */ /* 0x010fe200000010ff */
[----:B------:R-:W-:Y:S01]  /*20a0*/  FFMA.FTZ R233, R15, c[0x0][0x23c], -R196 ;  /* 0x00008f000fe97a23 */ /* 0x000fe200000108c4 */
[----:B--2---:R-:W-:Y:S01]  /*20b0*/  FMNMX.FTZ R168, R168, R57, !PT ;  /* 0x00000039a8a87209 */ /* 0x004fe20007810000 */
[----:B------:R-:W-:Y:S01]  /*20c0*/  FADD.FTZ R170, R170, R171 ;  /* 0x000000abaaaa7221 */ /* 0x000fe20000010000 */
[----:B------:R-:W-:Y:S02]  /*20d0*/  LDSM.16.MT88.4 R56, [R212+0xb400] ;  /* 0x00b40000d438783b */ /* 0x000fe40000004200 */
[C---:B------:R-:W-:Y:S01]  /*20e0*/  FSETP.NEU.FTZ.AND P1, PT, R168.reuse, -INF , PT ;  /* 0xff800000a800780b */ /* 0x040fe20003f3d000 */
[----:B------:R-:W-:Y:S01]  /*20f0*/  FMUL.FTZ R195, R168, c[0x0][0x23c] ;  /* 0x00008f00a8c37a20 */ /* 0x000fe20000410000 */
[----:B------:R-:W-:Y:S01]  /*2100*/  MUFU.EX2 R177, R177 ;  /* 0x000000b100b17308 */ /* 0x000fe20000000800 */
[----:B------:R-:W-:-:S03]  /*2110*/  FADD.FTZ R170, R3, R170 ;  /* 0x000000aa03aa7221 */ /* 0x000fc60000010000 */
[----:B------:R-:W-:Y:S02]  /*2120*/  FSEL R195, R195, RZ, P1 ;  /* 0x000000ffc3c37208 */ /* 0x000fe40000800000 */
[----:B-1----:R-:W-:Y:S02]  /*2130*/  FMNMX.FTZ R167, R167, R2, !PT ;  /* 0x00000002a7a77209 */ /* 0x002fe40007810000 */
[----:B------:R-:W1:Y:S01]  /*2140*/  MUFU.EX2 R0, R0 ;  /* 0x0000000000007308 */ /* 0x000e620000000800 */
[--C-:B------:R-:W-:Y:S01]  /*2150*/  FFMA.FTZ R185, R44, c[0x0][0x23c], -R195.reuse ;  /* 0x00008f002cb97a23 */ /* 0x100fe200000108c3 */
[C---:B------:R-:W-:Y:S01]  /*2160*/  FSETP.NEU.FTZ.AND P1, PT, R167.reuse, -INF , PT ;  /* 0xff800000a700780b */ /* 0x040fe20003f3d000 */
[----:B------:R-:W-:Y:S01]  /*2170*/  FMUL.FTZ R194, R167, c[0x0][0x23c] ;  /* 0x00008f00a7c27a20 */ /* 0x000fe20000410000 */
[----:B---3--:R-:W-:Y:S01]  /*2180*/  F2FP.BF16.PACK_AB R133, R178, R169 ;  /* 0x000000a9b285723e */ /* 0x008fe200000010ff */
[--C-:B------:R-:W-:Y:S02]  /*2190*/  FFMA.FTZ R184, R45, c[0x0][0x23c], -R195.reuse ;  /* 0x00008f002db87a23 */ /* 0x100fe400000108c3 */
[--C-:B------:R-:W-:Y:S01]  /*21a0*/  FFMA.FTZ R181, R40, c[0x0][0x23c], -R195.reuse ;  /* 0x00008f0028b57a23 */ /* 0x100fe200000108c3 */
[----:B------:R-:W-:Y:S01]  /*21b0*/  FSEL R194, R194, RZ, P1 ;  /* 0x000000ffc2c27208 */ /* 0x000fe20000800000 */
[--C-:B------:R-:W-:Y:S01]  /*21c0*/  FFMA.FTZ R180, R41, c[0x0][0x23c], -R195.reuse ;  /* 0x00008f0029b47a23 */ /* 0x100fe200000108c3 */
[----:B------:R-:W-:Y:S01]  /*21d0*/  MUFU.EX2 R185, R185 ;  /* 0x000000b900b97308 */ /* 0x000fe20000000800 */
[----:B------:R-:W-:-:S02]  /*21e0*/  FFMA.FTZ R172, R172, c[0x0][0x23c], -R195 ;  /* 0x00008f00acac7a23 */ /* 0x000fc400000108c3 */
[--C-:B------:R-:W-:Y:S02]  /*21f0*/  FFMA.FTZ R183, R46, c[0x0][0x23c], -R194.reuse ;  /* 0x00008f002eb77a23 */ /* 0x100fe400000108c2 */
[--C-:B------:R-:W-:Y:S01]  /*2200*/  FFMA.FTZ R182, R47, c[0x0][0x23c], -R194.reuse ;  /* 0x00008f002fb67a23 */ /* 0x100fe200000108c2 */
[----:B-1----:R-:W-:Y:S01]  /*2210*/  F2FP.BF16.PACK_AB R135, R0, R177 ;  /* 0x000000b10087723e */ /* 0x002fe200000010ff */
[--C-:B------:R-:W-:Y:S01]  /*2220*/  FFMA.FTZ R179, R42, c[0x0][0x23c], -R194.reuse ;  /* 0x00008f002ab37a23 */ /* 0x100fe200000108c2 */
[----:B------:R-:W1:Y:S01]  /*2230*/  MUFU.EX2 R184, R184 ;  /* 0x000000b800b87308 */ /* 0x000e620000000800 */
[----:B------:R-:W-:Y:S01]  /*2240*/  FFMA.FTZ R2, R43, c[0x0][0x23c], -R194 ;  /* 0x00008f002b027a23 */ /* 0x000fe200000108c2 */
[----:B------:R-:W2:Y:S01]  /*2250*/  LDSM.16.MT88.4 R44, [R212+0x9400] ;  /* 0x00940000d42c783b */ /* 0x000ea20000004200 */
[--C-:B------:R-:W-:Y:S02]  /*2260*/  FFMA.FTZ R173, R173, c[0x0][0x23c], -R195.reuse ;  /* 0x00008f00adad7a23 */ /* 0x100fe400000108c3 */
[----:B------:R-:W-:Y:S01]  /*2270*/  HMMA.16816.F32.BF16 R156, R132, R68, RZ ;  /* 0x00000044849c723c */ /* 0x000fe200000418ff */
[----:B------:R-:W3:Y:S01]  /*2280*/  LDSM.16.MT88.4 R40, [R213+0xa400] ;  /* 0x00a40000d528783b */ /* 0x000ee20000004200 */
[--C-:B------:R-:W-:Y:S01]  /*2290*/  FFMA.FTZ R64, R64, c[0x0][0x23c], -R195.reuse ;  /* 0x00008f0040407a23 */ /* 0x100fe200000108c3 */
[----:B------:R-:W-:Y:S01]  /*22a0*/  MUFU.EX2 R181, R181 ;  /* 0x000000b500b57308 */ /* 0x000fe20000000800 */
[----:B------:R-:W-:-:S02]  /*22b0*/  FFMA.FTZ R65, R65, c[0x0][0x23c], -R195 ;  /* 0x00008f0041417a23 */ /* 0x000fc400000108c3 */
[--C-:B------:R-:W-:Y:S02]  /*22c0*/  FFMA.FTZ R174, R174, c[0x0][0x23c], -R194.reuse ;  /* 0x00008f00aeae7a23 */ /* 0x100fe400000108c2 */
[C---:B------:R-:W-:Y:S01]  /*22d0*/  HMMA.16816.F32.BF16 R76, R132.reuse, R84, RZ ;  /* 0x00000054844c723c */ /* 0x040fe200000418ff */
[--C-:B------:R-:W-:Y:S02]  /*22e0*/  FFMA.FTZ R175, R175, c[0x0][0x23c], -R194.reuse ;  /* 0x00008f00afaf7a23 */ /* 0x100fe400000108c2 */
[----:B------:R-:W4:Y:S01]  /*22f0*/  MUFU.EX2 R180, R180 ;  /* 0x000000b400b47308 */ /* 0x000f220000000800 */
[----:B-1----:R-:W-:Y:S01]  /*2300*/  F2FP.BF16.PACK_AB R136, R184, R185 ;  /* 0x000000b9b888723e */ /* 0x002fe200000010ff */
[--C-:B------:R-:W-:Y:S02]  /*2310*/  FFMA.FTZ R66, R66, c[0x0][0x23c], -R194.reuse ;  /* 0x00008f0042427a23 */ /* 0x100fe400000108c2 */
[----:B------:R-:W-:Y:S01]  /*2320*/  FFMA.FTZ R67, R67, c[0x0][0x23c], -R194 ;  /* 0x00008f0043437a23 */ /* 0x000fe200000108c2 */
[----:B------:R-:W-:Y:S01]  /*2330*/  HMMA.16816.F32.BF16 R92, R132, R100, RZ ;  /* 0x00000064845c723c */ /* 0x000fe200000418ff */
[----:B------:R-:W-:-:S02]  /*2340*/  FFMA.FTZ R52, R52, c[0x0][0x23c], -R195 ;  /* 0x00008f0034347a23 */ /* 0x000fc400000108c3 */
[----:B------:R-:W-:Y:S01]  /*2350*/  MUFU.EX2 R183, R183 ;  /* 0x000000b700b77308 */ /* 0x000fe20000000800 */
[--C-:B------:R-:W-:Y:S02]  /*2360*/  FFMA.FTZ R53, R53, c[0x0][0x23c], -R195.reuse ;  /* 0x00008f0035357a23 */ /* 0x100fe400000108c3 */
[--C-:B------:R-:W-:Y:S02]  /*2370*/  FFMA.FTZ R48, R48, c[0x0][0x23c], -R195.reuse ;  /* 0x00008f0030307a23 */ /* 0x100fe400000108c3 */
[----:B------:R-:W-:Y:S01]  /*2380*/  HMMA.16816.F32.BF16 R104, R132, R112, RZ ;  /* 0x000000708468723c */ /* 0x000fe200000418ff */
[----:B------:R-:W-:Y:S02]  /*2390*/  FFMA.FTZ R49, R49, c[0x0][0x23c], -R195 ;  /* 0x00008f0031317a23 */ /* 0x000fe400000108c3 */
[----:B------:R-:W1:Y:S01]  /*23a0*/  MUFU.EX2 R182, R182 ;  /* 0x000000b600b67308 */ /* 0x000e620000000800 */
[----:B----4-:R-:W-:Y:S01]  /*23b0*/  F2FP.BF16.PACK_AB R138, R180, R181 ;  /* 0x000000b5b48a723e */ /* 0x010fe200000010ff */
[----:B------:R-:W-:-:S02]  /*23c0*/  FFMA.FTZ R54, R54, c[0x0][0x23c], -R194 ;  /* 0x00008f0036367a23 */ /* 0x000fc400000108c2 */
[--C-:B------:R-:W-:Y:S01]  /*23d0*/  FFMA.FTZ R55, R55, c[0x0][0x23c], -R194.reuse ;  /* 0x00008f0037377a23 */ /* 0x100fe200000108c2 */
[C---:B------:R-:W-:Y:S01]  /*23e0*/  HMMA.16816.F32.BF16 R116, R132.reuse, R124, RZ ;  /* 0x0000007c8474723c */ /* 0x040fe200000418ff */
[--C-:B------:R-:W-:Y:S02]  /*23f0*/  FFMA.FTZ R50, R50, c[0x0][0x23c], -R194.reuse ;  /* 0x00008f0032327a23 */ /* 0x100fe400000108c2 */
[----:B------:R-:W-:Y:S01]  /*2400*/  MUFU.EX2 R179, R179 ;  /* 0x000000b300b37308 */ /* 0x000fe20000000800 */
[----:B------:R-:W-:Y:S02]  /*2410*/  FFMA.FTZ R51, R51, c[0x0][0x23c], -R194 ;  /* 0x00008f0033337a23 */ /* 0x000fe400000108c2 */
[----:B------:R-:W-:Y:S02]  /*2420*/  FADD.FTZ R184, R185, R184 ;  /* 0x000000b8b9b87221 */ /* 0x000fe40000010000 */
[----:B------:R-:W-:Y:S01]  /*2430*/  HMMA.16816.F32.BF16 R128, R132, R4, RZ ;  /* 0x000000048480723c */ /* 0x000fe200000418ff */
[----:B------:R-:W-:-:S02]  /*2440*/  FADD.FTZ R178, R169, R178 ;  /* 0x000000b2a9b27221 */ /* 0x000fc40000010000 */
[----:B------:R-:W4:Y:S01]  /*2450*/  MUFU.EX2 R2, R2 ;  /* 0x0000000200027308 */ /* 0x000f220000000800 */
[----:B-1----:R-:W-:Y:S01]  /*2460*/  F2FP.BF16.PACK_AB R137, R182, R183 ;  /* 0x000000b7b689723e */ /* 0x002fe200000010ff */
[----:B------:R-:W-:Y:S02]  /*2470*/  FADD.FTZ R182, R183, R182 ;  /* 0x000000b6b7b67221 */ /* 0x000fe40000010000 */
[----:B------:R-:W-:Y:S01]  /*2480*/  FADD.FTZ R181, R181, R184 ;  /* 0x000000b8b5b57221 */ /* 0x000fe20000010000 */
[----:B------:R-:W-:Y:S01]  /*2490*/  HMMA.16816.F32.BF16 R152, R132, R70, RZ ;  /* 0x000000468498723c */ /* 0x000fe200000418ff */
[----:B------:R-:W-:Y:S02]  /*24a0*/  FADD.FTZ R177, R177, R178 ;  /* 0x000000b2b1b17221 */ /* 0x000fe40000010000 */
[----:B------:R-:W-:Y:S01]  /*24b0*/  MUFU.EX2 R187, R187 ;  /* 0x000000bb00bb7308 */ /* 0x000fe20000000800 */
[----:B------:R-:W-:Y:S02]  /*24c0*/  FADD.FTZ R181, R180, R181 ;  /* 0x000000b5b4b57221 */ /* 0x000fe40000010000 */
[----:B------:R-:W-:-:S02]  /*24d0*/  FADD.FTZ R0, R0, R177 ;  /* 0x000000b100007221 */ /* 0x000fc40000010000 */
[C---:B------:R-:W-:Y:S01]  /*24e0*/  HMMA.16816.F32.BF16 R80, R132.reuse, R86, RZ ;  /* 0x000000568450723c */ /* 0x040fe200000418ff */
[----:B------:R-:W-:Y:S01]  /*24f0*/  FFMA.FTZ R237, R33, c[0x0][0x23c], -R195 ;  /* 0x00008f0021ed7a23 */ /* 0x000fe200000108c3 */
[----:B----4-:R-:W-:Y:S01]  /*2500*/  F2FP.BF16.PACK_AB R139, R2, R179 ;  /* 0x000000b3028b723e */ /* 0x010fe200000010ff */
[----:B------:R-:W1:Y:S01]  /*2510*/  MUFU.EX2 R186, R186 ;  /* 0x000000ba00ba7308 */ /* 0x000e620000000800 */
[----:B------:R-:W-:Y:S02]  /*2520*/  FADD.FTZ R179, R179, R182 ;  /* 0x000000b6b3b37221 */ /* 0x000fe40000010000 */
[----:B------:R-:W-:Y:S02]  /*2530*/  FFMA.FTZ R33, R38, c[0x0][0x23c], -R194 ;  /* 0x00008f0026217a23 */ /* 0x000fe400000108c2 */
[----:B------:R-:W-:Y:S01]  /*2540*/  HMMA.16816.F32.BF16 R96, R132, R102, RZ ;  /* 0x000000668460723c */ /* 0x000fe200000418ff */
[----:B------:R-:W-:Y:S02]  /*2550*/  FADD.FTZ R179, R2, R179 ;  /* 0x000000b302b37221 */ /* 0x000fe40000010000 */
[--C-:B------:R-:W-:Y:S01]  /*2560*/  FFMA.FTZ R36, R36, c[0x0][0x23c], -R195.reuse ;  /* 0x00008f0024247a23 */ /* 0x100fe200000108c3 */
[----:B------:R-:W-:Y:S01]  /*2570*/  MUFU.EX2 R188, R188 ;  /* 0x000000bc00bc7308 */ /* 0x000fe20000000800 */
[----:B------:R-:W-:-:S02]  /*2580*/  FFMA.FTZ R37, R37, c[0x0][0x23c], -R195 ;  /* 0x00008f0025257a23 */ /* 0x000fc400000108c3 */
[--C-:B------:R-:W-:Y:S01]  /*2590*/  FFMA.FTZ R38, R39, c[0x0][0x23c], -R194.reuse ;  /* 0x00008f0027267a23 */ /* 0x100fe200000108c2 */
[----:B------:R-:W-:Y:S01]  /*25a0*/  HMMA.16816.F32.BF16 R108, R132, R114, RZ ;  /* 0x00000072846c723c */ /* 0x000fe200000418ff */
[----:B------:R-:W-:Y:S02]  /*25b0*/  FFMA.FTZ R32, R32, c[0x0][0x23c], -R195 ;  /* 0x00008f0020207a23 */ /* 0x000fe400000108c3 */
[--C-:B------:R-:W-:Y:S01]  /*25c0*/  FFMA.FTZ R34, R34, c[0x0][0x23c], -R194.reuse ;  /* 0x00008f0022227a23 */ /* 0x100fe200000108c2 */
[----:B------:R-:W-:Y:S01]  /*25d0*/  MUFU.EX2 R189, R189 ;  /* 0x000000bd00bd7308 */ /* 0x000fe20000000800 */
[----:B------:R-:W-:-:S03]  /*25e0*/  FFMA.FTZ R35, R35, c[0x0][0x23c], -R194 ;  /* 0x00008f0023237a23 */ /* 0x000fc600000108c2 */
[C---:B------:R-:W-:Y:S04]  /*25f0*/  HMMA.16816.F32.BF16 R120, R132.reuse, R126, RZ ;  /* 0x0000007e8478723c */ /* 0x040fe800000418ff */
[----:B------:R-:W-:Y:S04]  /*2600*/  MUFU.EX2 R191, R191 ;  /* 0x000000bf00bf7308 */ /* 0x000fe80000000800 */
[----:B------:R-:W-:Y:S04]  /*2610*/  HMMA.16816.F32.BF16 R132, R132, R6, RZ ;  /* 0x000000068484723c */ /* 0x000fe800000418ff */
[----:B------:R-:W4:Y:S04]  /*2620*/  MUFU.EX2 R190, R190 ;  /* 0x000000be00be7308 */ /* 0x000f280000000800 */
[C---:B------:R-:W-:Y:S04]  /*2630*/  HMMA.16816.F32.BF16 R160, R136.reuse, R68, RZ ;  /* 0x0000004488a0723c */ /* 0x040fe800000418ff */
[----:B------:R-:W-:Y:S04]  /*2640*/  MUFU.EX2 R192, R192 ;  /* 0x000000c000c07308 */ /* 0x000fe80000000800 */
[C---:B------:R-:W-:Y:S04]  /*2650*/  HMMA.16816.F32.BF16 R68, R136.reuse, R70, RZ ;  /* 0x000000468844723c */ /* 0x040fe800000418ff */
[----:B------:R-:W5:Y:S04]  /*2660*/  MUFU.EX2 R193, R193 ;  /* 0x000000c100c17308 */ /* 0x000f680000000800 */
[C---:B------:R-:W-:Y:S04]  /*2670*/  HMMA.16816.F32.BF16 R72, R136.reuse, R84, RZ ;  /* 0x000000548848723c */ /* 0x040fe800000418ff */
[----:B------:R-:W-:Y:S04]  /*2680*/  MUFU.EX2 R172, R172 ;  /* 0x000000ac00ac7308 */ /* 0x000fe80000000800 */
[C---:B------:R-:W-:Y:S04]  /*2690*/  HMMA.16816.F32.BF16 R88, R136.reuse, R100, RZ ;  /* 0x000000648858723c */ /* 0x040fe800000418ff */
[----:B------:R-:W1:Y:S04]  /*26a0*/  MUFU.EX2 R173, R173 ;  /* 0x000000ad00ad7308 */ /* 0x000e680000000800 */
[C---:B------:R-:W-:Y:S04]  /*26b0*/  HMMA.16816.F32.BF16 R148, R136.reuse, R112, RZ ;  /* 0x000000708894723c */ /* 0x040fe800000418ff */
[----:B------:R-:W-:Y:S04]  /*26c0*/  MUFU.EX2 R64, R64 ;  /* 0x0000004000407308 */ /* 0x000fe80000000800 */
[C---:B------:R-:W-:Y:S04]  /*26d0*/  HMMA.16816.F32.BF16 R144, R136.reuse, R124, RZ ;  /* 0x0000007c8890723c */ /* 0x040fe800000418ff */
[----:B------:R-:W-:Y:S04]  /*26e0*/  MUFU.EX2 R65, R65 ;  /* 0x0000004100417308 */ /* 0x000fe80000000800 */
[C---:B------:R-:W-:Y:S04]  /*26f0*/  HMMA.16816.F32.BF16 R140, R136.reuse, R4, RZ ;  /* 0x00000004888c723c */ /* 0x040fe800000418ff */
[----:B------:R-:W-:Y:S03]  /*2700*/  MUFU.EX2 R174, R174 ;  /* 0x000000ae00ae7308 */ /* 0x000fe60000000800 */
[----:B-1----:R-:W-:Y:S01]  /*2710*/  F2FP.BF16.PACK_AB R4, R186, R187 ;  /* 0x000000bbba04723e */ /* 0x002fe200000010ff */
[----:B------:R-:W-:Y:S01]  /*2720*/  HMMA.16816.F32.BF16 R84, R136, R86, RZ ;  /* 0x000000568854723c */ /* 0x000fe200000418ff */
[----:B----4-:R-:W-:Y:S01]  /*2730*/  F2FP.BF16.PACK_AB R5, R190, R191 ;  /* 0x000000bfbe05723e */ /* 0x010fe200000010ff */
[----:B------:R-:W-:-:S02]  /*2740*/  FADD.FTZ R187, R187, R170 ;  /* 0x000000aabbbb7221 */ /* 0x000fc40000010000 */
[----:B------:R-:W1:Y:S01]  /*2750*/  MUFU.EX2 R175, R175 ;  /* 0x000000af00af7308 */ /* 0x000e620000000800 */
[----:B------:R-:W-:Y:S02]  /*2760*/  FADD.FTZ R191, R191, R0 ;  /* 0x00000000bfbf7221 */ /* 0x000fe40000010000 */
[----:B------:R-:W-:Y:S01]  /*2770*/  FADD.FTZ R187, R186, R187 ;  /* 0x000000bbbabb7221 */ /* 0x000fe20000010000 */
[----:B------:R-:W-:Y:S01]  /*2780*/  HMMA.16816.F32.BF16 R100, R136, R102, RZ ;  /* 0x000000668864723c */ /* 0x000fe200000418ff */
[----:B------:R-:W-:-:S03]  /*2790*/  FADD.FTZ R191, R190, R191 ;  /* 0x000000bfbebf7221 */ /* 0x000fc60000010000 */
[----:B------:R-:W-:Y:S04]  /*27a0*/  MUFU.EX2 R66, R66 ;  /* 0x0000004200427308 */ /* 0x000fe80000000800 */
[C---:B------:R-:W-:Y:S04]  /*27b0*/  HMMA.16816.F32.BF16 R112, R136.reuse, R114, RZ ;  /* 0x000000728870723c */ /* 0x040fe800000418ff */
[----:B------:R-:W4:Y:S04]  /*27c0*/  MUFU.EX2 R67, R67 ;  /* 0x0000004300437308 */ /* 0x000f280000000800 */
[C---:B------:R-:W-:Y:S04]  /*27d0*/  HMMA.16816.F32.BF16 R124, R136.reuse, R126, RZ ;  /* 0x0000007e887c723c */ /* 0x040fe800000418ff */
[----:B------:R-:W-:Y:S04]  /*27e0*/  MUFU.EX2 R198, R198 ;  /* 0x000000c600c67308 */ /* 0x000fe80000000800 */
[----:B------:R-:W-:Y:S04]  /*27f0*/  HMMA.16816.F32.BF16 R136, R136, R6, RZ ;  /* 0x000000068888723c */ /* 0x000fe800000418ff */
[----:B------:R-:W-:Y:S03]  /*2800*/  MUFU.EX2 R199, R199 ;  /* 0x000000c700c77308 */ /* 0x000fe60000000800 */
[----:B------:R-:W-:Y:S01]  /*2810*/  F2FP.BF16.PACK_AB R6, R189, R188 ;  /* 0x000000bcbd06723e */ /* 0x000fe200000010ff */
[----:B------:R-:W-:Y:S01]  /*2820*/  FADD.FTZ R188, R188, R187 ;  /* 0x000000bbbcbc7221 */ /* 0x000fe20000010000 */
[----:B-----5:R-:W-:Y:S01]  /*2830*/  F2FP.BF16.PACK_AB R7, R193, R192 ;  /* 0x000000c0c107723e */ /* 0x020fe200000010ff */
[----:B------:R-:W-:-:S02]  /*2840*/  FADD.FTZ R192, R192, R191 ;  /* 0x000000bfc0c07221 */ /* 0x000fc40000010000 */
[----:B------:R-:W-:Y:S01]  /*2850*/  MUFU.EX2 R52, R52 ;  /* 0x0000003400347308 */ /* 0x000fe20000000800 */
[----:B------:R-:W-:Y:S02]  /*2860*/  FADD.FTZ R189, R189, R188 ;  /* 0x000000bcbdbd7221 */ /* 0x000fe40000010000 */
[----:B------:R-:W-:Y:S01]  /*2870*/  FADD.FTZ R193, R193, R192 ;  /* 0x000000c0c1c17221 */ /* 0x000fe20000010000 */
[C---:B------:R-:W-:Y:S04]  /*2880*/  HMMA.16816.F32.BF16 R156, R4.reuse, R60, R156 ;  /* 0x0000003c049c723c */ /* 0x040fe8000004189c */
[----:B------:R-:W-:Y:S04]  /*2890*/  MUFU.EX2 R53, R53 ;  /* 0x0000003500357308 */ /* 0x000fe80000000800 */
[C---:B--2---:R-:W-:Y:S04]  /*28a0*/  HMMA.16816.F32.BF16 R76, R4.reuse, R44, R76 ;  /* 0x0000002c044c723c */ /* 0x044fe8000004184c */
[----:B------:R-:W-:Y:S04]  /*28b0*/  MUFU.EX2 R48, R48 ;  /* 0x0000003000307308 */ /* 0x000fe80000000800 */
[C---:B---3--:R-:W-:Y:S04]  /*28c0*/  HMMA.16816.F32.BF16 R92, R4.reuse, R40, R92 ;  /* 0x00000028045c723c */ /* 0x048fe8000004185c */
[----:B------:R-:W-:Y:S04]  /*28d0*/  MUFU.EX2 R49, R49 ;  /* 0x0000003100317308 */ /* 0x000fe80000000800 */
[C---:B------:R-:W-:Y:S04]  /*28e0*/  HMMA.16816.F32.BF16 R104, R4.reuse, R24, R104 ;  /* 0x000000180468723c */ /* 0x040fe80000041868 */
        /* <DEDUP_REMOVED lines=15> */
[----:B------:R-:W-:Y:S04]  /*29e0*/  HMMA.16816.F32.BF16 R132, R4, R58, R132 ;  /* 0x0000003a0484723c */ /* 0x000fe80000041884 */
[----:B------:R-:W-:Y:S03]  /*29f0*/  MUFU.EX2 R33, R33 ;  /* 0x0000002100217308 */ /* 0x000fe60000000800 */
[----:B------:R-:W-:Y:S01]  /*2a00*/  F2FP.BF16.PACK_AB R4, R173, R172 ;  /* 0x000000acad04723e */ /* 0x000fe200000010ff */
[----:B------:R-:W-:Y:S01]  /*2a10*/  FADD.FTZ R172, R172, R181 ;  /* 0x000000b5acac7221 */ /* 0x000fe20000010000 */
[----:B-1----:R-:W-:Y:S01]  /*2a20*/  F2FP.BF16.PACK_AB R5, R175, R174 ;  /* 0x000000aeaf05723e */ /* 0x002fe200000010ff */
[----:B------:R-:W-:Y:S01]  /*2a30*/  FADD.FTZ R174, R174, R179 ;  /* 0x000000b3aeae7221 */ /* 0x000fe20000010000 */
[----:B------:R-:W-:Y:S01]  /*2a40*/  F2FP.BF16.PACK_AB R6, R65, R64 ;  /* 0x000000404106723e */ /* 0x000fe200000010ff */
[----:B------:R-:W-:Y:S01]  /*2a50*/  FADD.FTZ R173, R173, R172 ;  /* 0x000000acadad7221 */ /* 0x000fe20000010000 */
[----:B----4-:R-:W-:Y:S01]  /*2a60*/  F2FP.BF16.PACK_AB R7, R67, R66 ;  /* 0x000000424307723e */ /* 0x010fe200000010ff */
[----:B------:R-:W-:Y:S01]  /*2a70*/  FADD.FTZ R175, R175, R174 ;  /* 0x000000aeafaf7221 */ /* 0x000fe20000010000 */
[----:B------:R-:W-:Y:S01]  /*2a80*/  MUFU.EX2 R38, R38 ;  /* 0x0000002600267308 */ /* 0x000fe20000000800 */
[----:B------:R-:W-:-:S02]  /*2a90*/  FADD.FTZ R64, R64, R173 ;  /* 0x000000ad40407221 */ /* 0x000fc40000010000 */
[----:B------:R-:W-:Y:S02]  /*2aa0*/  FADD.FTZ R66, R66, R175 ;  /* 0x000000af42427221 */ /* 0x000fe40000010000 */
[C---:B------:R-:W-:Y:S01]  /*2ab0*/  HMMA.16816.F32.BF16 R160, R4.reuse, R60, R160 ;  /* 0x0000003c04a0723c */ /* 0x040fe200000418a0 */
[----:B------:R-:W-:Y:S02]  /*2ac0*/  FADD.FTZ R65, R65, R64 ;  /* 0x0000004041417221 */ /* 0x000fe40000010000 */
[----:B------:R-:W-:Y:S01]  /*2ad0*/  FADD.FTZ R67, R67, R66 ;  /* 0x0000004243437221 */ /* 0x000fe20000010000 */
[----:B------:R-:W-:Y:S03]  /*2ae0*/  MUFU.EX2 R32, R32 ;  /* 0x0000002000207308 */ /* 0x000fe60000000800 */
[--C-:B------:R-:W-:Y:S01]  /*2af0*/  FFMA.FTZ R60, R28, c[0x0][0x23c], -R197.reuse ;  /* 0x00008f001c3c7a23 */ /* 0x100fe200000108c5 */
[----:B------:R-:W-:Y:S01]  /*2b00*/  HMMA.16816.F32.BF16 R140, R4, R56, R140 ;  /* 0x00000038048c723c */ /* 0x000fe2000004188c */
[----:B------:R-:W-:-:S03]  /*2b10*/  FFMA.FTZ R61, R29, c[0x0][0x23c], -R197 ;  /* 0x00008f001d3d7a23 */ /* 0x000fc600000108c5 */
[----:B------:R-:W-:Y:S03]  /*2b20*/  MUFU.EX2 R237, R237 ;  /* 0x000000ed00ed7308 */ /* 0x000fe60000000800 */
[--C-:B------:R-:W-:Y:S01]  /*2b30*/  FFMA.FTZ R56, R8, c[0x0][0x23c], -R197.reuse ;  /* 0x00008f0008387a23 */ /* 0x100fe200000108c5 */
[C---:B------:R-:W-:Y:S01]  /*2b40*/  HMMA.16816.F32.BF16 R68, R4.reuse, R62, R68 ;  /* 0x0000003e0444723c */ /* 0x040fe20000041844 */
[----:B------:R-:W-:Y:S02]  /*2b50*/  FFMA.FTZ R57, R9, c[0x0][0x23c], -R197 ;  /* 0x00008f0009397a23 */ /* 0x000fe400000108c5 */
[----:B------:R-:W-:Y:S01]  /*2b60*/  LDSM.16.MT88.4 R8, [R212+0xb800] ;  /* 0x00b80000d408783b */ /* 0x000fe20000004200 */
[----:B------:R-:W-:Y:S03]  /*2b70*/  MUFU.EX2 R60, R60 ;  /* 0x0000003c003c7308 */ /* 0x000fe60000000800 */
[--C-:B------:R-:W-:Y:S01]  /*2b80*/  FFMA.FTZ R62, R30, c[0x0][0x23c], -R196.reuse ;  /* 0x00008f001e3e7a23 */ /* 0x100fe200000108c4 */
[----:B------:R-:W-:Y:S01]  /*2b90*/  HMMA.16816.F32.BF16 R72, R4, R44, R72 ;  /* 0x0000002c0448723c */ /* 0x000fe20000041848 */
[----:B------:R-:W-:-:S02]  /*2ba0*/  FFMA.FTZ R63, R31, c[0x0][0x23c], -R196 ;  /* 0x00008f001f3f7a23 */ /* 0x000fc400000108c4 */
[----:B------:R-:W-:Y:S01]  /*2bb0*/  LDSM.16.MT88.4 R28, [R213+0xa800] ;  /* 0x00a80000d51c783b */ /* 0x000fe20000004200 */
[----:B------:R-:W1:Y:S04]  /*2bc0*/  MUFU.EX2 R61, R61 ;  /* 0x0000003d003d7308 */ /* 0x000e680000000800 */
[C---:B------:R-:W-:Y:S04]  /*2bd0*/  HMMA.16816.F32.BF16 R88, R4.reuse, R40, R88 ;  /* 0x000000280458723c */ /* 0x040fe80000041858 */
[----:B------:R-:W-:Y:S04]  /*2be0*/  MUFU.EX2 R56, R56 ;  /* 0x0000003800387308 */ /* 0x000fe80000000800 */
[C---:B------:R-:W-:Y:S04]  /*2bf0*/  HMMA.16816.F32.BF16 R148, R4.reuse, R24, R148 ;  /* 0x000000180494723c */ /* 0x040fe80000041894 */
[----:B------:R-:W-:Y:S04]  /*2c00*/  MUFU.EX2 R57, R57 ;  /* 0x0000003900397308 */ /* 0x000fe80000000800 */
[C---:B------:R-:W-:Y:S04]  /*2c10*/  HMMA.16816.F32.BF16 R144, R4.reuse, R16, R144 ;  /* 0x000000100490723c */ /* 0x040fe80000041890 */
[----:B------:R-:W-:Y:S04]  /*2c20*/  MUFU.EX2 R62, R62 ;  /* 0x0000003e003e7308 */ /* 0x000fe80000000800 */
[C---:B------:R-:W-:Y:S01]  /*2c30*/  HMMA.16816.F32.BF16 R84, R4.reuse, R46, R84 ;  /* 0x0000002e0454723c */ /* 0x040fe20000041854 */
[----:B------:R-:W2:Y:S03]  /*2c40*/  LDSM.16.MT88.4 R44, [R213+0x9800] ;  /* 0x00980000d52c783b */ /* 0x000ea60000004200 */
[----:B------:R-:W3:Y:S04]  /*2c50*/  MUFU.EX2 R63, R63 ;  /* 0x0000003f003f7308 */ /* 0x000ee80000000800 */
[C---:B------:R-:W-:Y:S01]  /*2c60*/  HMMA.16816.F32.BF16 R100, R4.reuse, R42, R100 ;  /* 0x0000002a0464723c */ /* 0x040fe20000041864 */
[----:B------:R-:W4:Y:S03]  /*2c70*/  LDSM.16.MT88.4 R40, [R212+0x9800] ;  /* 0x00980000d428783b */ /* 0x000f260000004200 */
[----:B------:R-:W-:Y:S04]  /*2c80*/  MUFU.EX2 R34, R34 ;  /* 0x0000002200227308 */ /* 0x000fe80000000800 */
[C---:B------:R-:W-:Y:S01]  /*2c90*/  HMMA.16816.F32.BF16 R112, R4.reuse, R26, R112 ;  /* 0x0000001a0470723c */ /* 0x040fe20000041870 */
[----:B------:R-:W5:Y:S03]  /*2ca0*/  LDSM.16.MT88.4 R24, [R212+0xa800] ;  /* 0x00a80000d418783b */ /* 0x000f660000004200 */
[----:B------:R-:W-:Y:S04]  /*2cb0*/  MUFU.EX2 R35, R35 ;  /* 0x0000002300237308 */ /* 0x000fe80000000800 */
[C---:B------:R-:W-:Y:S01]  /*2cc0*/  HMMA.16816.F32.BF16 R124, R4.reuse, R18, R124 ;  /* 0x00000012047c723c */ /* 0x040fe2000004187c */
[----:B------:R-:W5:Y:S07]  /*2cd0*/  LDSM.16.MT88.4 R16, [R213+0xb800] ;  /* 0x00b80000d510783b */ /* 0x000f6e0000004200 */
[----:B------:R-:W-:Y:S07]  /*2ce0*/  HMMA.16816.F32.BF16 R136, R4, R58, R136 ;  /* 0x0000003a0488723c */ /* 0x000fee0000041888 */
[----:B-1----:R-:W-:Y:S01]  /*2cf0*/  F2FP.BF16.PACK_AB R4, R61, R60 ;  /* 0x0000003c3d04723e */ /* 0x002fe200000010ff */
[----:B------:R-:W-:Y:S01]  /*2d00*/  FADD.FTZ R60, R60, R189 ;  /* 0x000000bd3c3c7221 */ /* 0x000fe20000010000 */
[----:B---3--:R-:W-:Y:S01]  /*2d10*/  F2FP.BF16.PACK_AB R5, R63, R62 ;  /* 0x0000003e3f05723e */ /* 0x008fe200000010ff */
[----:B------:R-:W-:Y:S01]  /*2d20*/  FADD.FTZ R62, R62, R193 ;  /* 0x000000c13e3e7221 */ /* 0x000fe20000010000 */
[----:B------:R-:W-:Y:S01]  /*2d30*/  F2FP.BF16.PACK_AB R6, R57, R56 ;  /* 0x000000383906723e */ /* 0x000fe200000010ff */
[----:B------:R-:W-:Y:S01]  /*2d40*/  FADD.FTZ R61, R61, R60 ;  /* 0x0000003c3d3d7221 */ /* 0x000fe20000010000 */
[----:B------:R-:W-:Y:S01]  /*2d50*/  F2FP.BF16.PACK_AB R7, R199, R198 ;  /* 0x000000c6c707723e */ /* 0x000fe200000010ff */
[----:B------:R-:W-:-:S02]  /*2d60*/  FADD.FTZ R63, R63, R62 ;  /* 0x0000003e3f3f7221 */ /* 0x000fc40000010000 */
[----:B------:R-:W-:Y:S02]  /*2d70*/  FADD.FTZ R56, R56, R61 ;  /* 0x0000003d38387221 */ /* 0x000fe40000010000 */
[----:B------:R-:W-:Y:S02]  /*2d80*/  FADD.FTZ R198, R198, R63 ;  /* 0x0000003fc6c67221 */ /* 0x000fe40000010000 */
[----:B--2---:R-:W-:Y:S01]  /*2d90*/  HMMA.16816.F32.BF16 R156, R4, R44, R156 ;  /* 0x0000002c049c723c */ /* 0x004fe2000004189c */
[----:B------:R-:W-:Y:S02]  /*2da0*/  FADD.FTZ R57, R57, R56 ;  /* 0x0000003839397221 */ /* 0x000fe40000010000 */
[----:B------:R-:W-:-:S05]  /*2db0*/  FADD.FTZ R198, R199, R198 ;  /* 0x000000c6c7c67221 */ /* 0x000fca0000010000 */
[C---:B----4-:R-:W-:Y:S08]  /*2dc0*/  HMMA.16816.F32.BF16 R76, R4.reuse, R40, R76 ;  /* 0x00000028044c723c */ /* 0x050ff0000004184c */
[C---:B------:R-:W-:Y:S08]  /*2dd0*/  HMMA.16816.F32.BF16 R92, R4.reuse, R28, R92 ;  /* 0x0000001c045c723c */ /* 0x040ff0000004185c */
[C---:B-----5:R-:W-:Y:S08]  /*2de0*/  HMMA.16816.F32.BF16 R104, R4.reuse, R24, R104 ;  /* 0x000000180468723c */ /* 0x060ff00000041868 */
[C---:B------:R-:W-:Y:S08]  /*2df0*/  HMMA.16816.F32.BF16 R116, R4.reuse, R16, R116 ;  /* 0x000000100474723c */ /* 0x040ff00000041874 */
[C---:B------:R-:W-:Y:S08]  /*2e00*/  HMMA.16816.F32.BF16 R128, R4.reuse, R8, R128 ;  /* 0x000000080480723c */ /* 0x040ff00000041880 */
[C---:B------:R-:W-:Y:S08]  /*2e10*/  HMMA.16816.F32.BF16 R152, R4.reuse, R46, R152 ;  /* 0x0000002e0498723c */ /* 0x040ff00000041898 */
[C---:B------:R-:W-:Y:S08]  /*2e20*/  HMMA.16816.F32.BF16 R80, R4.reuse, R42, R80 ;  /* 0x0000002a0450723c */ /* 0x040ff00000041850 */
[C---:B------:R-:W-:Y:S08]  /*2e30*/  HMMA.16816.F32.BF16 R96, R4.reuse, R30, R96 ;  /* 0x0000001e0460723c */ /* 0x040ff00000041860 */
[C---:B------:R-:W-:Y:S08]  /*2e40*/  HMMA.16816.F32.BF16 R108, R4.reuse, R26, R108 ;  /* 0x0000001a046c723c */ /* 0x040ff0000004186c */
[C---:B------:R-:W-:Y:S08]  /*2e50*/  HMMA.16816.F32.BF16 R120, R4.reuse, R18, R120 ;  /* 0x000000120478723c */ /* 0x040ff00000041878 */
[----:B------:R-:W-:Y:S07]  /*2e60*/  HMMA.16816.F32.BF16 R132, R4, R10, R132 ;  /* 0x0000000a0484723c */ /* 0x000fee0000041884 */
[----:B------:R-:W-:Y:S01]  /*2e70*/  F2FP.BF16.PACK_AB R4, R53, R52 ;  /* 0x000000343504723e */ /* 0x000fe200000010ff */
[----:B------:R-:W-:Y:S01]  /*2e80*/  FADD.FTZ R52, R52, R65 ;  /* 0x0000004134347221 */ /* 0x000fe20000010000 */
[----:B------:R-:W-:Y:S01]  /*2e90*/  F2FP.BF16.PACK_AB R5, R55, R54 ;  /* 0x000000363705723e */ /* 0x000fe200000010ff */
[----:B------:R-:W-:Y:S01]  /*2ea0*/  FADD.FTZ R54, R54, R67 ;  /* 0x0000004336367221 */ /* 0x000fe20000010000 */
[----:B------:R-:W-:Y:S01]  /*2eb0*/  F2FP.BF16.PACK_AB R6, R49, R48 ;  /* 0x000000303106723e */ /* 0x000fe200000010ff */
[----:B------:R-:W-:Y:S01]  /*2ec0*/  FADD.FTZ R53, R53, R52 ;  /* 0x0000003435357221 */ /* 0x000fe20000010000 */
[----:B------:R-:W-:Y:S01]  /*2ed0*/  F2FP.BF16.PACK_AB R7, R51, R50 ;  /* 0x000000323307723e */ /* 0x000fe200000010ff */
[----:B------:R-:W-:-:S02]  /*2ee0*/  FADD.FTZ R55, R55, R54 ;  /* 0x0000003637377221 */ /* 0x000fc40000010000 */
[----:B------:R-:W-:Y:S02]  /*2ef0*/  FADD.FTZ R48, R48, R53 ;  /* 0x0000003530307221 */ /* 0x000fe40000010000 */
[----:B------:R-:W-:Y:S02]  /*2f00*/  FADD.FTZ R50, R50, R55 ;  /* 0x0000003732327221 */ /* 0x000fe40000010000 */
[----:B------:R-:W-:Y:S01]  /*2f10*/  HMMA.16816.F32.BF16 R160, R4, R44, R160 ;  /* 0x0000002c04a0723c */ /* 0x000fe200000418a0 */
[----:B------:R-:W-:Y:S02]  /*2f20*/  FADD.FTZ R49, R49, R48 ;  /* 0x0000003031317221 */ /* 0x000fe40000010000 */
[----:B------:R-:W-:-:S04]  /*2f30*/  FADD.FTZ R50, R51, R50 ;  /* 0x0000003233327221 */ /* 0x000fc80000010000 */
[--C-:B------:R-:W-:Y:S01]  /*2f40*/  FFMA.FTZ R44, R23, c[0x0][0x23c], -R196.reuse ;  /* 0x00008f00172c7a23 */ /* 0x100fe200000108c4 */
[C---:B------:R-:W-:Y:S05]  /*2f50*/  HMMA.16816.F32.BF16 R68, R4.reuse, R46, R68 ;  /* 0x0000002e0444723c */ /* 0x040fea0000041844 */
[----:B------:R-:W-:Y:S02]  /*2f60*/  MUFU.EX2 R44, R44 ;  /* 0x0000002c002c7308 */ /* 0x000fe40000000800 */
[----:B------:R-:W-:Y:S01]  /*2f70*/  FFMA.FTZ R46, R14, c[0x0][0x23c], -R196 ;  /* 0x00008f000e2e7a23 */ /* 0x000fe200000108c4 */
[C---:B------:R-:W-:Y:S05]  /*2f80*/  HMMA.16816.F32.BF16 R72, R4.reuse, R40, R72 ;  /* 0x000000280448723c */ /* 0x040fea0000041848 */
[----:B------:R-:W-:Y:S02]  /*2f90*/  MUFU.EX2 R46, R46 ;  /* 0x0000002e002e7308 */ /* 0x000fe40000000800 */
[--C-:B------:R-:W-:Y:S01]  /*2fa0*/  FFMA.FTZ R40, R20, c[0x0][0x23c], -R197.reuse ;  /* 0x00008f0014287a23 */ /* 0x100fe200000108c5 */
[----:B------:R-:W-:Y:S01]  /*2fb0*/  HMMA.16816.F32.BF16 R84, R4, R42, R84 ;  /* 0x0000002a0454723c */ /* 0x000fe20000041854 */
[----:B------:R-:W-:-:S04]  /*2fc0*/  FFMA.FTZ R41, R21, c[0x0][0x23c], -R197 ;  /* 0x00008f0015297a23 */ /* 0x000fc800000108c5 */
[----:B------:R-:W-:Y:S02]  /*2fd0*/  MUFU.EX2 R40, R40 ;  /* 0x0000002800287308 */ /* 0x000fe40000000800 */
[----:B------:R-:W-:Y:S01]  /*2fe0*/  FFMA.FTZ R42, R12, c[0x0][0x23c], -R197 ;  /* 0x00008f000c2a7a23 */ /* 0x000fe200000108c5 */
[C---:B------:R-:W-:Y:S01]  /*2ff0*/  HMMA.16816.F32.BF16 R88, R4.reuse, R28, R88 ;  /* 0x0000001c0458723c */ /* 0x040fe20000041858 */
[----:B------:R-:W-:Y:S01]  /*3000*/  FFMA.FTZ R43, R22, c[0x0][0x23c], -R196 ;  /* 0x00008f00162b7a23 */ /* 0x000fe200000108c4 */
[----:B------:R-:W-:Y:S03]  /*3010*/  LDSM.16.MT88.4 R12, [R213+0xbc00] ;  /* 0x00bc0000d50c783b */ /* 0x000fe60000004200 */
[----:B------:R-:W1:Y:S01]  /*3020*/  MUFU.EX2 R41, R41 ;  /* 0x0000002900297308 */ /* 0x000e620000000800 */
[----:B------:R-:W-:Y:S02]  /*3030*/  LDSM.16.MT88.4 R20, [R213+0xac00] ;  /* 0x00ac0000d514783b */ /* 0x000fe40000004200 */
[C---:B------:R-:W-:Y:S02]  /*3040*/  HMMA.16816.F32.BF16 R100, R4.reuse, R30, R100 ;  /* 0x0000001e0464723c */ /* 0x040fe40000041864 */
[----:B------:R-:W2:Y:S03]  /*3050*/  LDSM.16.MT88.4 R28, [R213+0x9c00] ;  /* 0x009c0000d51c783b */ /* 0x000ea60000004200 */
[----:B------:R-:W-:Y:S03]  /*3060*/  MUFU.EX2 R42, R42 ;  /* 0x0000002a002a7308 */ /* 0x000fe60000000800 */
[C---:B------:R-:W-:Y:S05]  /*3070*/  HMMA.16816.F32.BF16 R148, R4.reuse, R24, R148 ;  /* 0x000000180494723c */ /* 0x040fea0000041894 */
[----:B------:R-:W3:Y:S03]  /*3080*/  MUFU.EX2 R43, R43 ;  /* 0x0000002b002b7308 */ /* 0x000ee60000000800 */
[C---:B------:R-:W-:Y:S01]  /*3090*/  HMMA.16816.F32.BF16 R112, R4.reuse, R26, R112 ;  /* 0x0000001a0470723c */ /* 0x040fe20000041870 */
[----:B------:R-:W4:Y:S07]  /*30a0*/  LDSM.16.MT88.4 R24, [R212+0x9c00] ;  /* 0x009c0000d418783b */ /* 0x000f2e0000004200 */
[C---:B------:R-:W-:Y:S08]  /*30b0*/  HMMA.16816.F32.BF16 R144, R4.reuse, R16, R144 ;  /* 0x000000100490723c */ /* 0x040ff00000041890 */
[C---:B------:R-:W-:Y:S01]  /*30c0*/  HMMA.16816.F32.BF16 R124, R4.reuse, R18, R124 ;  /* 0x00000012047c723c */ /* 0x040fe2000004187c */
[----:B------:R-:W5:Y:S07]  /*30d0*/  LDSM.16.MT88.4 R16, [R212+0xac00] ;  /* 0x00ac0000d410783b */ /* 0x000f6e0000004200 */
[C---:B------:R-:W-:Y:S08]  /*30e0*/  HMMA.16816.F32.BF16 R140, R4.reuse, R8, R140 ;  /* 0x00000008048c723c */ /* 0x040ff0000004188c */
[----:B------:R-:W-:Y:S01]  /*30f0*/  HMMA.16816.F32.BF16 R136, R4, R10, R136 ;  /* 0x0000000a0488723c */ /* 0x000fe20000041888 */
[----:B------:R-:W5:Y:S06]  /*3100*/  LDSM.16.MT88.4 R8, [R212+0xbc00] ;  /* 0x00bc0000d408783b */ /* 0x000f6c0000004200 */
[----:B-1----:R-:W-:Y:S01]  /*3110*/  F2FP.BF16.PACK_AB R4, R41, R40 ;  /* 0x000000282904723e */ /* 0x002fe200000010ff */
[----:B------:R-:W-:Y:S01]  /*3120*/  FADD.FTZ R40, R40, R57 ;  /* 0x0000003928287221 */ /* 0x000fe20000010000 */
[C---:B---3--:R-:W-:Y:S01]  /*3130*/  F2FP.BF16.PACK_AB R5, R44.reuse, R43 ;  /* 0x0000002b2c05723e */ /* 0x048fe200000010ff */
        /* <DEDUP_REMOVED lines=10> */
[C---:B------:R-:W-:Y:S08]  /*31e0*/  HMMA.16816.F32.BF16 R152, R4.reuse, R30, R152 ;  /* 0x0000001e0498723c */ /* 0x040ff00000041898 */
[C---:B----4-:R-:W-:Y:S08]  /*31f0*/  HMMA.16816.F32.BF16 R76, R4.reuse, R24, R76 ;  /* 0x00000018044c723c */ /* 0x050ff0000004184c */
[C---:B------:R-:W-:Y:S08]  /*3200*/  HMMA.16816.F32.BF16 R80, R4.reuse, R26, R80 ;  /* 0x0000001a0450723c */ /* 0x040ff00000041850 */
[C---:B------:R-:W-:Y:S08]  /*3210*/  HMMA.16816.F32.BF16 R92, R4.reuse, R20, R92 ;  /* 0x00000014045c723c */ /* 0x040ff0000004185c */
[C---:B------:R-:W-:Y:S08]  /*3220*/  HMMA.16816.F32.BF16 R96, R4.reuse, R22, R96 ;  /* 0x000000160460723c */ /* 0x040ff00000041860 */
[C---:B-----5:R-:W-:Y:S08]  /*3230*/  HMMA.16816.F32.BF16 R104, R4.reuse, R16, R104 ;  /* 0x000000100468723c */ /* 0x060ff00000041868 */
[C---:B------:R-:W-:Y:S08]  /*3240*/  HMMA.16816.F32.BF16 R108, R4.reuse, R18, R108 ;  /* 0x00000012046c723c */ /* 0x040ff0000004186c */
[C---:B------:R-:W-:Y:S08]  /*3250*/  HMMA.16816.F32.BF16 R116, R4.reuse, R12, R116 ;  /* 0x0000000c0474723c */ /* 0x040ff00000041874 */
[C---:B------:R-:W-:Y:S08]  /*3260*/  HMMA.16816.F32.BF16 R120, R4.reuse, R14, R120 ;  /* 0x0000000e0478723c */ /* 0x040ff00000041878 */
[C---:B------:R-:W-:Y:S08]  /*3270*/  HMMA.16816.F32.BF16 R128, R4.reuse, R8, R128 ;  /* 0x000000080480723c */ /* 0x040ff00000041880 */
[----:B------:R-:W-:Y:S07]  /*3280*/  HMMA.16816.F32.BF16 R132, R4, R10, R132 ;  /* 0x0000000a0484723c */ /* 0x000fee0000041884 */
[----:B------:R-:W-:Y:S01]  /*3290*/  F2FP.BF16.PACK_AB R4, R37, R36 ;  /* 0x000000242504723e */ /* 0x000fe200000010ff */
[----:B------:R-:W-:Y:S01]  /*32a0*/  FADD.FTZ R36, R36, R49 ;  /* 0x0000003124247221 */ /* 0x000fe20000010000 */
[C---:B------:R-:W-:Y:S01]  /*32b0*/  F2FP.BF16.PACK_AB R5, R38.reuse, R33 ;  /* 0x000000212605723e */ /* 0x040fe200000010ff */
        /* <DEDUP_REMOVED lines=9> */
[----:B------:R-:W-:-:S05]  /*3350*/  FADD.FTZ R232, R35, R34 ;  /* 0x0000002223e87221 */ /* 0x000fca0000010000 */
[C---:B------:R-:W-:Y:S08]  /*3360*/  HMMA.16816.F32.BF16 R68, R4.reuse, R30, R68 ;  /* 0x0000001e0444723c */ /* 0x040ff00000041844 */
        /* <DEDUP_REMOVED lines=10> */
[----:B------:R-:W-:Y:S01]  /*3410*/  @!UPT UIADD3 URZ, URZ, URZ, URZ ;  /* 0x0000003f3f3ff290 */ /* 0x000fe2000fffe03f */
[----:B------:R-:W-:Y:S11]  /*3420*/  @!P0 BRA `(.L_x_28) ;  /* 0x00002e2000008947 */ /* 0x000ff60003800000 */
[----:B------:R-:W-:Y:S01]  /*3430*/  LEA.HI.SX32 R231, R164, 0xfffffffe, 0x1a ;  /* 0xfffffffea4e77811 */ /* 0x000fe200078fd2ff */
[----:B------:R-:W-:Y:S01]  /*3440*/  IMAD.MOV.U32 R2, RZ, RZ, R167 ;  /* 0x000000ffff027224 */ /* 0x000fe200078e00a7 */
[----:B------:R-:W-:Y:S01]  /*3450*/  MOV R0, R165 ;  /* 0x000000a500007202 */ /* 0x000fe20000000f00 */
[----:B------:R-:W-:Y:S01]  /*3460*/  IMAD.MOV.U32 R3, RZ, RZ, R168 ;  /* 0x000000ffff037224 */ /* 0x000fe200078e00a8 */
[----:B------:R-:W-:Y:S01]  /*3470*/  MOV R169, R166 ;  /* 0x000000a600a97202 */ /* 0x000fe20000000f00 */
[----:B------:R-:W-:Y:S06]  /*3480*/  BRA `(.L_x_29) ;  /* 0x0000017000007947 */ /* 0x000fec0003800000 */
.L_x_31:
[----:B------:R-:W-:Y:S04]  /*3490*/  IADD3 R165, R231, -0x1, RZ ;  /* 0xffffffffe7a57810 */ /* 0x000fe80007ffe0ff */
[----:B------:R-:W-:Y:S01]  /*34a0*/  SHF.R.S32.HI R164, RZ, 0x1f, R165 ;  /* 0x0000001fffa47819 */ /* 0x000fe200000114a5 */
[C---:B------:R-:W-:Y:S04]  /*34b0*/  IMAD.WIDE.U32 R166, R165.reuse, c[0x0][0x198], RZ ;  /* 0x00006600a5a67a25 */ /* 0x040fe800078e00ff */
[----:B------:R-:W-:Y:S04]  /*34c0*/  IMAD R164, R164, c[0x0][0x198], RZ ;  /* 0x00006600a4a47a24 */ /* 0x000fe800078e02ff */
[----:B------:R-:W-:Y:S01]  /*34d0*/  IMAD R164, R165, c[0x0][0x19c], R164 ;  /* 0x00006700a5a47a24 */ /* 0x000fe200078e02a4 */
[C---:B------:R-:W-:Y:S03]  /*34e0*/  LEA R165, P1, R166.reuse, R226, 0x6 ;  /* 0x000000e2a6a57211 */ /* 0x040fe600078230ff */
[----:B------:R-:W-:Y:S01]  /*34f0*/  IMAD.IADD R167, R167, 0x1, R164 ;  /* 0x00000001a7a77824 */ /* 0x000fe200078e02a4 */
[C---:B------:R-:W-:Y:S04]  /*3500*/  LEA R170, P2, R165.reuse, c[0x0][0x168], 0x1 ;  /* 0x00005a00a5aa7a11 */ /* 0x040fe800078408ff */
[----:B------:R-:W-:Y:S02]  /*3510*/  LEA.HI.X R166, R166, R229, R167, 0x6, P1 ;  /* 0x000000e5a6a67211 */ /* 0x000fe400008f34a7 */
[----:B------:R-:W-:Y:S02]  /*3520*/  IADD3 R172, P1, R220, R170, RZ ;  /* 0x000000aadcac7210 */ /* 0x000fe40007f3e0ff */
[----:B------:R-:W-:Y:S05]  /*3530*/  LEA.HI.X R171, R165, c[0x0][0x16c], R166, 0x1, P2 ;  /* 0x00005b00a5ab7a11 */ /* 0x000fea00010f0ca6 */
[----:B------:R-:W-:Y:S01]  /*3540*/  @!PT LDS RZ, [RZ] ;  /* 0x00000000fffff984 */ /* 0x000fe20000000800 */
[----:B------:R-:W-:Y:S01]  /*3550*/  @!PT LDS RZ, [RZ] ;  /* 0x00000000fffff984 */ /* 0x000fe20000000800 */
[----:B------:R-:W-:Y:S01]  /*3560*/  @!PT LDS RZ, [RZ] ;  /* 0x00000000fffff984 */ /* 0x000fe20000000800 */
[----:B------:R1:W-:Y:S01]  /*3570*/  LDGSTS.E.BYPASS.LTC128B.128 [R223+0x6000], [R170.64] ;  /* 0x06000000aadf7fae */ /* 0x0003e2000b901d48 */
[----:B------:R-:W-:Y:S03]  /*3580*/  IMAD.X R173, R219, 0x1, R171, P1 ;  /* 0x00000001dbad7824 */ /* 0x000fe600008e06ab */
[----:B------:R1:W-:Y:S04]  /*3590*/  LDGSTS.E.BYPASS.LTC128B.128 [R223+0x7000], [R170.64+0x40] ;  /* 0x07000040aadf7fae */ /* 0x0003e8000b901d48 */
[----:B------:R1:W-:Y:S04]  /*35a0*/  LDGSTS.E.BYPASS.LTC128B.128 [R223+0x8000], [R170.64+0x80] ;  /* 0x08000080aadf7fae */ /* 0x0003e8000b901d48 */
[----:B------:R1:W-:Y:S04]  /*35b0*/  LDGSTS.E.BYPASS.LTC128B.128 [R223+0x6800], [R172.64] ;  /* 0x06800000acdf7fae */ /* 0x0003e8000b901d48 */
[----:B------:R1:W-:Y:S04]  /*35c0*/  LDGSTS.E.BYPASS.LTC128B.128 [R223+0x7800], [R172.64+0x40] ;  /* 0x07800040acdf7fae */ /* 0x0003e8000b901d48 */
[----:B------:R1:W-:Y:S04]  /*35d0*/  LDGSTS.E.BYPASS.LTC128B.128 [R223+0x8800], [R172.64+0x80] ;  /* 0x08800080acdf7fae */ /* 0x0003e8000b901d48 */
[----:B------:R-:W0:Y:S01]  /*35e0*/  LDGDEPBAR ;  /* 0x00000000000079af */ /* 0x000e220000000000 */
[----:B------:R-:W-:-:S05]  /*35f0*/  BRA `(.L_x_30) ;  /* 0x000009f000007947 */ /* 0x000fca0003800000 */
.L_x_29:
        /* <DEDUP_REMOVED lines=10> */
[----:B------:R-:W-:Y:S02]  /*36a0*/  IADD3 R238, P0, R222, R240, RZ ;  /* 0x000000f0deee7210 */ /* 0x000fe40007f1e0ff */
[----:B------:R-:W-:Y:S05]  /*36b0*/  LEA.HI.X R241, R170, c[0x0][0x174], R171, 0x1, P1 ;  /* 0x00005d00aaf17a11 */ /* 0x000fea00008f0cab */
[----:B------:R-:W-:Y:S01]  /*36c0*/  @!PT LDS RZ, [RZ] ;  /* 0x00000000fffff984 */ /* 0x000fe20000000800 */
[----:B------:R-:W-:Y:S01]  /*36d0*/  @!PT LDS RZ, [RZ] ;  /* 0x00000000fffff984 */ /* 0x000fe20000000800 */
[----:B------:R-:W-:Y:S01]  /*36e0*/  @!PT LDS RZ, [RZ] ;  /* 0x00000000fffff984 */ /* 0x000fe20000000800 */
[----:B------:R1:W-:Y:S01]  /*36f0*/  LDGSTS.E.BYPASS.LTC128B.128 [R223+0x9000], [R240.64] ;  /* 0x09000000f0df7fae */ /* 0x0003e2000b901d48 */
[----:B------:R-:W-:Y:S01]  /*3700*/  IMAD.X R239, R221, 0x1, R241, P0 ;  /* 0x00000001ddef7824 */ /* 0x000fe200000e06f1 */
[----:B------:R-:W-:Y:S05]  /*3710*/  ISETP.GT.AND P0, PT, R231, RZ, PT ;  /* 0x000000ffe700720c */ /* 0x000fea0003f04270 */
[----:B------:R1:W-:Y:S07]  /*3720*/  LDGSTS.E.BYPASS.LTC128B.128 [R223+0xa000], [R240.64+0x40] ;  /* 0x0a000040f0df7fae */ /* 0x0003ee000b901d48 */
[----:B------:R1:W-:Y:S07]  /*3730*/  LDGSTS.E.BYPASS.LTC128B.128 [R223+0xb000], [R240.64+0x80] ;  /* 0x0b000080f0df7fae */ /* 0x0003ee000b901d48 */
[----:B------:R1:W-:Y:S07]  /*3740*/  LDGSTS.E.BYPASS.LTC128B.128 [R223+0x9800], [R238.64] ;  /* 0x09800000eedf7fae */ /* 0x0003ee000b901d48 */
[----:B------:R1:W-:Y:S07]  /*3750*/  LDGSTS.E.BYPASS.LTC128B.128 [R223+0xa800], [R238.64+0x40] ;  /* 0x0a800040eedf7fae */ /* 0x0003ee000b901d48 */
[----:B------:R1:W-:Y:S07]  /*3760*/  LDGSTS.E.BYPASS.LTC128B.128 [R223+0xb800], [R238.64+0x80] ;  /* 0x0b800080eedf7fae */ /* 0x0003ee000b901d48 */
[----:B------:R-:W-:Y:S07]  /*3770*/  LDSM.16.M88.4 R164, [R217] ;  /* 0x00000000d9a4783b */ /* 0x000fee0000000200 */
[----:B------:R-:W2:Y:S07]  /*3780*/  LDSM.16.M88.4 R172, [R216] ;  /* 0x00000000d8ac783b */ /* 0x000eae0000000200 */
        /* <DEDUP_REMOVED lines=8> */
[----:B------:R-:W2:Y:S03]  /*3810*/  LDSM.16.M88.4 R196, [R214] ;  /* 0x00000000d6c4783b */ /* 0x000ea60000000200 */
        /* <DEDUP_REMOVED lines=8> */
[-C--:B------:R-:W-:Y:S08]  /*38a0*/  HMMA.16816.F32.BF16 R28, R176, R182.reuse, RZ ;  /* 0x000000b6b01c723c */ /* 0x080ff000000418ff */
[C---:B------:R-:W-:Y:S01]  /*38b0*/  HMMA.16816.F32.BF16 R32, R164.reuse, R182, RZ ;  /* 0x000000b6a420723c */ /* 0x040fe200000418ff */
[----:B------:R-:W-:Y:S07]  /*38c0*/  LDSM.16.M88.4 R180, [R217+0x3000] ;  /* 0x00300000d9b4783b */ /* 0x000fee0000000200 */
[-C--:B-----5:R-:W-:Y:S08]  /*38d0*/  HMMA.16816.F32.BF16 R36, R164, R184.reuse, RZ ;  /* 0x000000b8a424723c */ /* 0x0a0ff000000418ff */
[C---:B------:R-:W-:Y:S08]  /*38e0*/  HMMA.16816.F32.BF16 R40, R176.reuse, R184, RZ ;  /* 0x000000b8b028723c */ /* 0x040ff000000418ff */
[-C--:B------:R-:W-:Y:S08]  /*38f0*/  HMMA.16816.F32.BF16 R44, R176, R186.reuse, RZ ;  /* 0x000000bab02c723c */ /* 0x080ff000000418ff */
[C---:B------:R-:W-:Y:S01]  /*3900*/  HMMA.16816.F32.BF16 R48, R164.reuse, R186, RZ ;  /* 0x000000baa430723c */ /* 0x040fe200000418ff */
[----:B------:R-:W-:Y:S07]  /*3910*/  LDSM.16.M88.4 R184, [R216+0x1400] ;  /* 0x00140000d8b8783b */ /* 0x000fee0000000200 */
[-C--:B-1----:R-:W-:Y:S08]  /*3920*/  HMMA.16816.F32.BF16 R52, R164, R188.reuse, RZ ;  /* 0x000000bca434723c */ /* 0x082ff000000418ff */
[C---:B------:R-:W-:Y:S08]  /*3930*/  HMMA.16816.F32.BF16 R56, R176.reuse, R188, RZ ;  /* 0x000000bcb038723c */ /* 0x040ff000000418ff */
[-C--:B------:R-:W-:Y:S01]  /*3940*/  HMMA.16816.F32.BF16 R60, R176, R190.reuse, RZ ;  /* 0x000000beb03c723c */ /* 0x080fe200000418ff */
[----:B------:R-:W-:Y:S07]  /*3950*/  LDSM.16.M88.4 R176, [R216+0x1000] ;  /* 0x00100000d8b0783b */ /* 0x000fee0000000200 */
[----:B------:R-:W-:Y:S01]  /*3960*/  HMMA.16816.F32.BF16 R64, R164, R190, RZ ;  /* 0x000000bea440723c */ /* 0x000fe200000418ff */
[----:B------:R-:W1:Y:S07]  /*3970*/  LDSM.16.M88.4 R164, [R217+0x2000] ;  /* 0x00200000d9a4783b */ /* 0x000e6e0000000200 */
[-C--:B--2---:R-:W-:Y:S01]  /*3980*/  HMMA.16816.F32.BF16 R4, R192, R196.reuse, R4 ;  /* 0x000000c4c004723c */ /* 0x084fe20000041804 */
[----:B------:R-:W-:Y:S07]  /*3990*/  LDSM.16.M88.4 R188, [R216+0x1c00] ;  /* 0x001c0000d8bc783b */ /* 0x000fee0000000200 */
[C---:B---3--:R-:W-:Y:S08]  /*39a0*/  HMMA.16816.F32.BF16 R8, R200.reuse, R196, R8 ;  /* 0x000000c4c808723c */ /* 0x048ff00000041808 */
[-C--:B------:R-:W-:Y:S08]  /*39b0*/  HMMA.16816.F32.BF16 R12, R200, R198.reuse, R12 ;  /* 0x000000c6c80c723c */ /* 0x080ff0000004180c */
[C---:B------:R-:W-:Y:S01]  /*39c0*/  HMMA.16816.F32.BF16 R16, R192.reuse, R198, R16 ;  /* 0x000000c6c010723c */ /* 0x040fe20000041810 */
[----:B------:R-:W-:Y:S07]  /*39d0*/  LDSM.16.M88.4 R196, [R214+0x1000] ;  /* 0x00100000d6c4783b */ /* 0x000fee0000000200 */
[-C--:B------:R-:W-:Y:S08]  /*39e0*/  HMMA.16816.F32.BF16 R20, R192, R172.reuse, R20 ;  /* 0x000000acc014723c */ /* 0x080ff00000041814 */
[C---:B------:R-:W-:Y:S08]  /*39f0*/  HMMA.16816.F32.BF16 R24, R200.reuse, R172, R24 ;  /* 0x000000acc818723c */ /* 0x040ff00000041818 */
[-C--:B------:R-:W-:Y:S08]  /*3a00*/  HMMA.16816.F32.BF16 R28, R200, R174.reuse, R28 ;  /* 0x000000aec81c723c */ /* 0x080ff0000004181c */
[C---:B------:R-:W-:Y:S01]  /*3a10*/  HMMA.16816.F32.BF16 R32, R192.reuse, R174, R32 ;  /* 0x000000aec020723c */ /* 0x040fe20000041820 */
[----:B------:R-:W2:Y:S07]  /*3a20*/  LDSM.16.M88.4 R172, [R216+0x1800] ;  /* 0x00180000d8ac783b */ /* 0x000eae0000000200 */
        /* <DEDUP_REMOVED lines=10> */
[----:B------:R-:W3:Y:S07]  /*3ad0*/  LDSM.16.M88.4 R192, [R215+0x2000] ;  /* 0x00200000d7c0783b */ /* 0x000eee0000000200 */
[-C--:B-1----:R-:W-:Y:S01]  /*3ae0*/  HMMA.16816.F32.BF16 R4, R164, R176.reuse, R4 ;  /* 0x000000b0a404723c */ /* 0x082fe20000041804 */
[----:B------:R-:W-:Y:S07]  /*3af0*/  LDSM.16.M88.4 R208, [R214+0x1c00] ;  /* 0x001c0000d6d0783b */ /* 0x000fee0000000200 */
[C---:B------:R-:W-:Y:S08]  /*3b00*/  HMMA.16816.F32.BF16 R8, R180.reuse, R176, R8 ;  /* 0x000000b0b408723c */ /* 0x040ff00000041808 */
[-C--:B------:R-:W-:Y:S08]  /*3b10*/  HMMA.16816.F32.BF16 R12, R180, R178.reuse, R12 ;  /* 0x000000b2b40c723c */ /* 0x080ff0000004180c */
[C---:B------:R-:W-:Y:S01]  /*3b20*/  HMMA.16816.F32.BF16 R16, R164.reuse, R178, R16 ;  /* 0x000000b2a410723c */ /* 0x040fe20000041810 */
[----:B------:R-:W1:Y:S07]  /*3b30*/  LDSM.16.M88.4 R176, [R214+0x1400] ;  /* 0x00140000d6b0783b */ /* 0x000e6e0000000200 */
[-C--:B------:R-:W-:Y:S08]  /*3b40*/  HMMA.16816.F32.BF16 R20, R164, R184.reuse, R20 ;  /* 0x000000b8a414723c */ /* 0x080ff00000041814 */
[C---:B------:R-:W-:Y:S08]  /*3b50*/  HMMA.16816.F32.BF16 R24, R180.reuse, R184, R24 ;  /* 0x000000b8b418723c */ /* 0x040ff00000041818 */
[-C--:B------:R-:W-:Y:S08]  /*3b60*/  HMMA.16816.F32.BF16 R28, R180, R186.reuse, R28 ;  /* 0x000000bab41c723c */ /* 0x080ff0000004181c */
[C---:B------:R-:W-:Y:S01]  /*3b70*/  HMMA.16816.F32.BF16 R32, R164.reuse, R186, R32 ;  /* 0x000000baa420723c */ /* 0x040fe20000041820 */
[----:B------:R-:W-:Y:S07]  /*3b80*/  LDSM.16.M88.4 R184, [R216+0x2800] ;  /* 0x00280000d8b8783b */ /* 0x000fee0000000200 */
[-C--:B--2---:R-:W-:Y:S08]  /*3b90*/  HMMA.16816.F32.BF16 R36, R164, R172.reuse, R36 ;  /* 0x000000aca424723c */ /* 0x084ff00000041824 */
        /* <DEDUP_REMOVED lines=10> */
[-C--:B---3--:R-:W-:Y:S01]  /*3c40*/  HMMA.16816.F32.BF16 R4, R192, R196.reuse, R4 ;  /* 0x000000c4c004723c */ /* 0x088fe20000041804 */
[----:B------:R-:W-:Y:S07]  /*3c50*/  LDSM.16.M88.4 R188, [R216+0x2c00] ;  /* 0x002c0000d8bc783b */ /* 0x000fee0000000200 */
[C---:B------:R-:W-:Y:S08]  /*3c60*/  HMMA.16816.F32.BF16 R8, R200.reuse, R196, R8 ;  /* 0x000000c4c808723c */ /* 0x040ff00000041808 */
[-C--:B------:R-:W-:Y:S08]  /*3c70*/  HMMA.16816.F32.BF16 R12, R200, R198.reuse, R12 ;  /* 0x000000c6c80c723c */ /* 0x080ff0000004180c */
[C---:B------:R-:W-:Y:S01]  /*3c80*/  HMMA.16816.F32.BF16 R16, R192.reuse, R198, R16 ;  /* 0x000000c6c010723c */ /* 0x040fe20000041810 */
[----:B------:R-:W-:Y:S07]  /*3c90*/  LDSM.16.M88.4 R196, [R214+0x2000] ;  /* 0x00200000d6c4783b */ /* 0x000fee0000000200 */
[-C--:B-1----:R-:W-:Y:S08]  /*3ca0*/  HMMA.16816.F32.BF16 R20, R192, R176.reuse, R20 ;  /* 0x000000b0c014723c */ /* 0x082ff00000041814 */
        /* <DEDUP_REMOVED lines=15> */
[-C--:B--2---:R-:W-:Y:S01]  /*3da0*/  HMMA.16816.F32.BF16 R4, R164, R172.reuse, R4 ;  /* 0x000000aca404723c */ /* 0x084fe20000041804 */
[----:B------:R-:W2:Y:S07]  /*3db0*/  LDSM.16.M88.4 R208, [R214+0x2800] ;  /* 0x00280000d6d0783b */ /* 0x000eae0000000200 */
[C---:B------:R-:W-:Y:S08]  /*3dc0*/  HMMA.16816.F32.BF16 R8, R180.reuse, R172, R8 ;  /* 0x000000acb408723c */ /* 0x040ff00000041808 */
[-C--:B------:R-:W-:Y:S08]  /*3dd0*/  HMMA.16816.F32.BF16 R12, R180, R174.reuse, R12 ;  /* 0x000000aeb40c723c */ /* 0x080ff0000004180c */
[C---:B------:R-:W-:Y:S01]  /*3de0*/  HMMA.16816.F32.BF16 R16, R164.reuse, R174, R16 ;  /* 0x000000aea410723c */ /* 0x040fe20000041810 */
[----:B------:R-:W4:Y:S01]  /*3df0*/  LDSM.16.M88.4 R172, [R214+0x2c00] ;  /* 0x002c0000d6ac783b */ /* 0x000f220000000200 */
[----:B------:R-:W-:Y:S06]  /*3e00*/  DEPBAR.LE SB0, 0x0 ;  /* 0x000080000000791a */ /* 0x000fec0000000000 */
[-C--:B-1----:R-:W-:Y:S01]  /*3e10*/  HMMA.16816.F32.BF16 R20, R164, R176.reuse, R20 ;  /* 0x000000b0a414723c */ /* 0x082fe20000041814 */
[----:B------:R-:W-:Y:S07]  /*3e20*/  BAR.SYNC.DEFER_BLOCKING 0x0 ;  /* 0x0000000000007b1d */ /* 0x000fee0000010000 */
[C---:B------:R-:W-:Y:S08]  /*3e30*/  HMMA.16816.F32.BF16 R24, R180.reuse, R176, R24 ;  /* 0x000000b0b418723c */ /* 0x040ff00000041818 */
[-C--:B------:R-:W-:Y:S08]  /*3e40*/  HMMA.16816.F32.BF16 R28, R180, R178.reuse, R28 ;  /* 0x000000b2b41c723c */ /* 0x080ff0000004181c */
        /* <DEDUP_REMOVED lines=8> */
[----:B------:R-:W-:Y:S08]  /*3ed0*/  HMMA.16816.F32.BF16 R64, R164, R190, R64 ;  /* 0x000000bea440723c */ /* 0x000ff00000041840 */
[-C--:B---3--:R-:W-:Y:S08]  /*3ee0*/  HMMA.16816.F32.BF16 R4, R192, R196.reuse, R4 ;  /* 0x000000c4c004723c */ /* 0x088ff00000041804 */
        /* <DEDUP_REMOVED lines=11> */
[-C--:B----4-:R-:W-:Y:S08]  /*3fa0*/  HMMA.16816.F32.BF16 R52, R192, R172.reuse, R52 ;  /* 0x000000acc034723c */ /* 0x090ff00000041834 */
[C---:B------:R-:W-:Y:S08]  /*3fb0*/  HMMA.16816.F32.BF16 R56, R200.reuse, R172, R56 ;  /* 0x000000acc838723c */ /* 0x040ff00000041838 */
[-C--:B------:R-:W-:Y:S08]  /*3fc0*/  HMMA.16816.F32.BF16 R60, R200, R174.reuse, R60 ;  /* 0x000000aec83c723c */ /* 0x080ff0000004183c */
[----:B------:R-:W-:Y:S01]  /*3fd0*/  HMMA.16816.F32.BF16 R64, R192, R174, R64 ;  /* 0x000000aec040723c */ /* 0x000fe20000041840 */
[----:B------:R-:W-:-:S07]  /*3fe0*/  @P0 BRA `(.L_x_31) ;  /* 0xfffff4a000000947 */ /* 0x000fce000383ffff */
.L_x_30:
[----:B------:R-:W-:Y:S01]  /*3ff0*/  FMNMX.FTZ R164, R4, R3, !PT ;  /* 0x0000000304a47209 */ /* 0x000fe20007810000 */
[----:B------:R-:W-:Y:S01]  /*4000*/  LDSM.16.MT88.4 R176, [R212+0x9000] ;  /* 0x00900000d4b0783b */ /* 0x000fe20000004200 */
        /* <DEDUP_REMOVED lines=60> */
[----:B------:R-:W-:Y:S01]  /*43d0*/  FMNMX.FTZ R165, R59, R172, !PT ;  /* 0x000000ac3ba57209 */ /* 0x000fe20007810000 */
[----:B------:R-:W2:Y:S01]  /*43e0*/  SHFL.BFLY PT, R167, R170, 0x2, 0x1f ;  /* 0x0c401f00aaa77f89 */ /* 0x000ea200000e0000 */
[----:B------:R-:W-:Y:S02]  /*43f0*/  FMNMX.FTZ R166, R61, R164, !PT ;  /* 0x000000a43da67209 */ /* 0x000fe40007810000 */
[----:B------:R-:W-:Y:S02]  /*4400*/  FMNMX.FTZ R164, R62, R165, !PT ;  /* 0x000000a53ea47209 */ /* 0x000fe40007810000 */
[----:B------:R-:W-:Y:S02]  /*4410*/  IADD3 R231, R231, -0x1, RZ ;  /* 0xffffffffe7e77810 */ /* 0x000fe40007ffe0ff */
[----:B------:R-:W-:Y:S01]  /*4420*/  FMNMX.FTZ R171, R63, R164, !PT ;  /* 0x000000a43fab7209 */ /* 0x000fe20007810000 */
[----:B------:R-:W3:Y:S08]  /*4430*/  SHFL.BFLY PT, R165, R166, 0x2, 0x1f ;  /* 0x0c401f00a6a57f89 */ /* 0x000ef000000e0000 */
[----:B------:R-:W4:Y:S01]  /*4440*/  SHFL.BFLY PT, R164, R171, 0x2, 0x1f ;  /* 0x0c401f00aba47f89 */ /* 0x000f2200000e0000 */
[----:B-1----:R-:W-:Y:S07]  /*4450*/  FMNMX.FTZ R175, R168, R175, !PT ;  /* 0x000000afa8af7209 */ /* 0x002fee0007810000 */
[----:B------:R-:W1:Y:S01]  /*4460*/  SHFL.BFLY PT, R168, R175, 0x1, 0x1f ;  /* 0x0c201f00afa87f89 */ /* 0x000e6200000e0000 */
[----:B--2---:R-:W-:Y:S02]  /*4470*/  FMNMX.FTZ R174, R170, R167, !PT ;  /* 0x000000a7aaae7209 */ /* 0x004fe40007810000 */
[----:B---3--:R-:W-:Y:S05]  /*4480*/  FMNMX.FTZ R173, R166, R165, !PT ;  /* 0x000000a5a6ad7209 */ /* 0x008fea0007810000 */
[----:B------:R-:W2:Y:S01]  /*4490*/  SHFL.BFLY PT, R167, R174, 0x1, 0x1f ;  /* 0x0c201f00aea77f89 */ /* 0x000ea200000e0000 */
[----:B----4-:R-:W-:Y:S07]  /*44a0*/  FMNMX.FTZ R170, R171, R164, !PT ;  /* 0x000000a4abaa7209 */ /* 0x010fee0007810000 */
[----:B------:R-:W3:Y:S01]  /*44b0*/  SHFL.BFLY PT, R172, R173, 0x1, 0x1f ;  /* 0x0c201f00adac7f89 */ /* 0x000ee200000e0000 */
[----:B-1----:R-:W-:Y:S07]  /*44c0*/  FMNMX.FTZ R168, R175, R168, !PT ;  /* 0x000000a8afa87209 */ /* 0x002fee0007810000 */
[----:B------:R-:W1:Y:S01]  /*44d0*/  SHFL.BFLY PT, R165, R170, 0x1, 0x1f ;  /* 0x0c201f00aaa57f89 */ /* 0x000e6200000e0000 */
[C---:B------:R-:W-:Y:S01]  /*44e0*/  FSETP.NEU.FTZ.AND P1, PT, R168.reuse, -INF , PT ;  /* 0xff800000a800780b */ /* 0x040fe20003f3d000 */
[C---:B------:R-:W-:Y:S02]  /*44f0*/  FADD.FTZ R166, -R168.reuse, R3 ;  /* 0x00000003a8a67221 */ /* 0x040fe40000010100 */
[----:B------:R-:W-:Y:S01]  /*4500*/  FMUL.FTZ R194, R168, c[0x0][0x23c] ;  /* 0x00008f00a8c27a20 */ /* 0x000fe20000410000 */
[----:B--2---:R-:W-:Y:S01]  /*4510*/  FMNMX.FTZ R167, R174, R167, !PT ;  /* 0x000000a7aea77209 */ /* 0x004fe20007810000 */
[----:B------:R-:W-:Y:S03]  /*4520*/  FMUL.FTZ R164, R166, c[0x0][0x23c] ;  /* 0x00008f00a6a47a20 */ /* 0x000fe60000410000 */
[----:B------:R-:W-:Y:S01]  /*4530*/  FSEL R194, R194, RZ, P1 ;  /* 0x000000ffc2c27208 */ /* 0x000fe20000800000 */
[C---:B------:R-:W-:Y:S01]  /*4540*/  FADD.FTZ R2, -R167.reuse, R2 ;  /* 0x00000002a7027221 */ /* 0x040fe20000010100 */
[C---:B------:R-:W-:Y:S01]  /*4550*/  FSETP.NEU.FTZ.AND P1, PT, R167.reuse, -INF , PT ;  /* 0xff800000a700780b */ /* 0x040fe20003f3d000 */
[----:B------:R-:W-:Y:S01]  /*4560*/  FMUL.FTZ R193, R167, c[0x0][0x23c] ;  /* 0x00008f00a7c17a20 */ /* 0x000fe20000410000 */
[----:B---3--:R-:W-:Y:S01]  /*4570*/  FMNMX.FTZ R166, R173, R172, !PT ;  /* 0x000000acada67209 */ /* 0x008fe20007810000 */
[----:B------:R-:W-:Y:S01]  /*4580*/  FMUL.FTZ R3, R2, c[0x0][0x23c] ;  /* 0x00008f0002037a20 */ /* 0x000fe20000410000 */
[----:B------:R-:W2:Y:S01]  /*4590*/  MUFU.EX2 R164, R164 ;  /* 0x000000a400a47308 */ /* 0x000ea20000000800 */
[--C-:B------:R-:W-:Y:S01]  /*45a0*/  FFMA.FTZ R172, R5, c[0x0][0x23c], -R194.reuse ;  /* 0x00008f0005ac7a23 */ /* 0x100fe200000108c2 */
[----:B------:R-:W-:Y:S01]  /*45b0*/  FSEL R193, R193, RZ, P1 ;  /* 0x000000ffc1c17208 */ /* 0x000fe20000800000 */
[C---:B------:R-:W-:Y:S01]  /*45c0*/  FADD.FTZ R2, -R166.reuse, R169 ;  /* 0x000000a9a6027221 */ /* 0x040fe20000010100 */
[----:B------:R-:W-:Y:S01]  /*45d0*/  FSETP.NEU.FTZ.AND P1, PT, R166, -INF , PT ;  /* 0xff800000a600780b */ /* 0x000fe20003f3d000 */
[----:B------:R-:W-:Y:S01]  /*45e0*/  FFMA.FTZ R171, R4, c[0x0][0x23c], -R194 ;  /* 0x00008f0004ab7a23 */ /* 0x000fe200000108c2 */
[----:B-1----:R-:W-:Y:S01]  /*45f0*/  FMNMX.FTZ R165, R170, R165, !PT ;  /* 0x000000a5aaa57209 */ /* 0x002fe20007810000 */
[----:B------:R-:W-:Y:S02]  /*4600*/  FMUL.FTZ R170, R2, c[0x0][0x23c] ;  /* 0x00008f0002aa7a20 */ /* 0x000fe40000410000 */
[----:B------:R-:W-:Y:S01]  /*4610*/  FMUL.FTZ R191, R166, c[0x0][0x23c] ;  /* 0x00008f00a6bf7a20 */ /* 0x000fe20000410000 */
[----:B------:R-:W1:Y:S01]  /*4620*/  MUFU.EX2 R3, R3 ;  /* 0x0000000300037308 */ /* 0x000e620000000800 */
[C---:B------:R-:W-:Y:S02]  /*4630*/  FADD.FTZ R169, -R165.reuse, R0 ;  /* 0x00000000a5a97221 */ /* 0x040fe40000010100 */
[----:B------:R-:W-:Y:S01]  /*4640*/  FMUL.FTZ R189, R165, c[0x0][0x23c] ;  /* 0x00008f00a5bd7a20 */ /* 0x000fe20000410000 */
[----:B------:R-:W-:Y:S01]  /*4650*/  FSEL R191, R191, RZ, P1 ;  /* 0x000000ffbfbf7208 */ /* 0x000fe20000800000 */
[----:B------:R-:W-:Y:S01]  /*4660*/  FMUL.FTZ R0, R169, c[0x0][0x23c] ;  /* 0x00008f00a9007a20 */ /* 0x000fe20000410000 */
[----:B------:R-:W-:Y:S01]  /*4670*/  FSETP.NEU.FTZ.AND P1, PT, R165, -INF , PT ;  /* 0xff800000a500780b */ /* 0x000fe20003f3d000 */
[--C-:B------:R-:W-:Y:S02]  /*4680*/  FFMA.FTZ R180, R17, c[0x0][0x23c], -R194.reuse ;  /* 0x00008f0011b47a23 */ /* 0x100fe400000108c2 */
[--C-:B------:R-:W-:Y:S01]  /*4690*/  FFMA.FTZ R182, R19, c[0x0][0x23c], -R193.reuse ;  /* 0x00008f0013b67a23 */ /* 0x100fe200000108c1 */
[----:B------:R-:W3:Y:S01]  /*46a0*/  MUFU.EX2 R2, R170 ;  /* 0x000000aa00027308 */ /* 0x000ee20000000800 */
[--C-:B------:R-:W-:Y:S01]  /*46b0*/  FFMA.FTZ R5, R6, c[0x0][0x23c], -R193.reuse ;  /* 0x00008f0006057a23 */ /* 0x100fe200000108c1 */
[----:B------:R-:W-:Y:S01]  /*46c0*/  FSEL R189, R189, RZ, P1 ;  /* 0x000000ffbdbd7208 */ /* 0x000fe20000800000 */
[----:B------:R-:W-:Y:S02]  /*46d0*/  FFMA.FTZ R6, R7, c[0x0][0x23c], -R193 ;  /* 0x00008f0007067a23 */ /* 0x000fe400000108c1 */
[--C-:B------:R-:W-:Y:S02]  /*46e0*/  FFMA.FTZ R7, R16, c[0x0][0x23c], -R194.reuse ;  /* 0x00008f0010077a23 */ /* 0x100fe400000108c2 */
[--C-:B------:R-:W-:Y:S02]  /*46f0*/  FFMA.FTZ R181, R8, c[0x0][0x23c], -R191.reuse ;  /* 0x00008f0008b57a23 */ /* 0x100fe400000108bf */
[----:B------:R-:W-:Y:S01]  /*4700*/  FFMA.FTZ R184, R9, c[0x0][0x23c], -R191 ;  /* 0x00008f0009b87a23 */ /* 0x000fe200000108bf */
[----:B------:R4:W-:Y:S01]  /*4710*/  MUFU.EX2 R170, R172 ;  /* 0x000000ac00aa7308 */ /* 0x0009e20000000800 */
[--C-:B------:R-:W-:Y:S02]  /*4720*/  FFMA.FTZ R183, R10, c[0x0][0x23c], -R189.reuse ;  /* 0x00008f000ab77a23 */ /* 0x100fe400000108bd */
[----:B------:R-:W-:Y:S02]  /*4730*/  FFMA.FTZ R186, R11, c[0x0][0x23c], -R189 ;  /* 0x00008f000bba7a23 */ /* 0x000fe400000108bd */
[--C-:B------:R-:W-:Y:S02]  /*4740*/  FFMA.FTZ R185, R12, c[0x0][0x23c], -R191.reuse ;  /* 0x00008f000cb97a23 */ /* 0x100fe400000108bf */
[----:B------:R-:W-:Y:S02]  /*4750*/  FFMA.FTZ R188, R13, c[0x0][0x23c], -R191 ;  /* 0x00008f000dbc7a23 */ /* 0x000fe400000108bf */
[--C-:B------:R-:W-:Y:S01]  /*4760*/  FFMA.FTZ R187, R14, c[0x0][0x23c], -R189.reuse ;  /* 0x00008f000ebb7a23 */ /* 0x100fe200000108bd */
[----:B------:R-:W5:Y:S01]  /*4770*/  MUFU.EX2 R169, R171 ;  /* 0x000000ab00a97308 */ /* 0x000f620000000800 */
[----:B------:R-:W-:Y:S02]  /*4780*/  FFMA.FTZ R190, R15, c[0x0][0x23c], -R189 ;  /* 0x00008f000fbe7a23 */ /* 0x000fe400000108bd */
[C---:B--2---:R-:W-:Y:S02]  /*4790*/  FMUL.FTZ R8, R164.reuse, R160 ;  /* 0x000000a0a4087220 */ /* 0x044fe40000410000 */
[----:B------:R-:W-:Y:S02]  /*47a0*/  FMUL.FTZ R9, R164, R161 ;  /* 0x000000a1a4097220 */ /* 0x000fe40000410000 */
[C---:B-1----:R-:W-:Y:S02]  /*47b0*/  FMUL.FTZ R10, R3.reuse, R162 ;  /* 0x000000a2030a7220 */ /* 0x042fe40000410000 */
[----:B------:R-:W-:Y:S01]  /*47c0*/  FMUL.FTZ R11, R3, R163 ;  /* 0x000000a3030b7220 */ /* 0x000fe20000410000 */
[----:B------:R-:W-:Y:S01]  /*47d0*/  MUFU.EX2 R5, R5 ;  /* 0x0000000500057308 */ /* 0x000fe20000000800 */
[C---:B---3--:R-:W-:Y:S02]  /*47e0*/  FMUL.FTZ R12, R2.reuse, R156 ;  /* 0x0000009c020c7220 */ /* 0x048fe40000410000 */
[C---:B------:R-:W-:Y:S01]  /*47f0*/  FMUL.FTZ R13, R2.reuse, R157 ;  /* 0x0000009d020d7220 */ /* 0x040fe20000410000 */
[----:B----4-:R-:W1:Y:S01]  /*4800*/  LDSM.16.MT88.4 R172, [R213+0x9000] ;  /* 0x00900000d5ac783b */ /* 0x010e620000004200 */
[C---:B------:R-:W-:Y:S02]  /*4810*/  FMUL.FTZ R16, R2.reuse, R152 ;  /* 0x0000009802107220 */ /* 0x040fe40000410000 */
[----:B------:R-:W-:Y:S02]  /*4820*/  FMUL.FTZ R17, R2, R153 ;  /* 0x0000009902117220 */ /* 0x000fe40000410000 */
[--C-:B------:R-:W-:Y:S01]  /*4830*/  FFMA.FTZ R202, R36, c[0x0][0x23c], -R194.reuse ;  /* 0x00008f0024ca7a23 */ /* 0x100fe200000108c2 */
[----:B------:R-:W2:Y:S01]  /*4840*/  MUFU.EX2 R6, R6 ;  /* 0x0000000600067308 */ /* 0x000ea20000000800 */
[--C-:B------:R-:W-:Y:S02]  /*4850*/  FFMA.FTZ R203, R37, c[0x0][0x23c], -R194.reuse ;  /* 0x00008f0025cb7a23 */ /* 0x100fe400000108c2 */
[--C-:B------:R-:W-:Y:S01]  /*4860*/  FFMA.FTZ R204, R38, c[0x0][0x23c], -R193.reuse ;  /* 0x00008f0026cc7a23 */ /* 0x100fe200000108c1 */
[----:B-----5:R-:W-:Y:S01]  /*4870*/  F2FP.BF16.PACK_AB R160, R170, R169 ;  /* 0x000000a9aaa0723e */ /* 0x020fe200000010ff */
[--C-:B------:R-:W-:Y:S02]  /*4880*/  FFMA.FTZ R171, R18, c[0x0][0x23c], -R193.reuse ;  /* 0x00008f0012ab7a23 */ /* 0x100fe400000108c1 */
[--C-:B------:R-:W-:Y:S02]  /*4890*/  FFMA.FTZ R205, R39, c[0x0][0x23c], -R193.reuse ;  /* 0x00008f0027cd7a23 */ /* 0x100fe400000108c1 */
[----:B------:R-:W-:Y:S01]  /*48a0*/  LDSM.16.MT88.4 R36, [R213+0xb400] ;  /* 0x00b40000d524783b */ /* 0x000fe20000004200 */
[----:B------:R-:W-:Y:S01]  /*48b0*/  MUFU.EX2 R7, R7 ;  /* 0x0000000700077308 */ /* 0x000fe20000000800 */
[--C-:B------:R-:W-:Y:S02]  /*48c0*/  FFMA.FTZ R206, R48, c[0x0][0x23c], -R194.reuse ;  /* 0x00008f0030ce7a23 */ /* 0x100fe400000108c2 */
[--C-:B------:R-:W-:Y:S02]  /*48d0*/  FFMA.FTZ R207, R49, c[0x0][0x23c], -R194.reuse ;  /* 0x00008f0031cf7a23 */ /* 0x100fe400000108c2 */
[--C-:B------:R-:W-:Y:S02]  /*48e0*/  FFMA.FTZ R208, R50, c[0x0][0x23c], -R193.reuse ;  /* 0x00008f0032d07a23 */ /* 0x100fe400000108c1 */
[----:B------:R-:W-:Y:S02]  /*48f0*/  FFMA.FTZ R209, R51, c[0x0][0x23c], -R193 ;  /* 0x00008f0033d17a23 */ /* 0x000fe400000108c1 */
[----:B------:R-:W-:Y:S01]  /*4900*/  LDSM.16.MT88.4 R48, [R212+0xb400] ;  /* 0x00b40000d430783b */ /* 0x000fe20000004200 */
[----:B------:R-:W3:Y:S01]  /*4910*/  MUFU.EX2 R180, R180 ;  /* 0x000000b400b47308 */ /* 0x000ee20000000800 */
[--C-:B------:R-:W-:Y:S02]  /*4920*/  FFMA.FTZ R210, R40, c[0x0][0x23c], -R191.reuse ;  /* 0x00008f0028d27a23 */ /* 0x100fe400000108bf */
[----:B------:R-:W-:Y:S01]  /*4930*/  FFMA.FTZ R211, R41, c[0x0][0x23c], -R191 ;  /* 0x00008f0029d37a23 */ /* 0x000fe200000108bf */
[----:B--2---:R-:W-:Y:S01]  /*4940*/  F2FP.BF16.PACK_AB R161, R6, R5 ;  /* 0x0000000506a1723e */ /* 0x004fe200000010ff */
[--C-:B------:R-:W-:Y:S02]  /*4950*/  FFMA.FTZ R234, R42, c[0x0][0x23c], -R189.reuse ;  /* 0x00008f002aea7a23 */ /* 0x100fe400000108bd */
[----:B------:R-:W-:Y:S02]  /*4960*/  FFMA.FTZ R239, R43, c[0x0][0x23c], -R189 ;  /* 0x00008f002bef7a23 */ /* 0x000fe400000108bd */
[----:B------:R-:W-:Y:S01]  /*4970*/  LDSM.16.MT88.4 R40, [R213+0x9800] ;  /* 0x00980000d528783b */ /* 0x000fe20000004200 */
[----:B------:R-:W-:Y:S01]  /*4980*/  MUFU.EX2 R171, R171 ;  /* 0x000000ab00ab7308 */ /* 0x000fe20000000800 */
[--C-:B------:R-:W-:Y:S02]  /*4990*/  FFMA.FTZ R240, R52, c[0x0][0x23c], -R194.reuse ;  /* 0x00008f0034f07a23 */ /* 0x100fe400000108c2 */
[--C-:B------:R-:W-:Y:S02]  /*49a0*/  FFMA.FTZ R245, R53, c[0x0][0x23c], -R194.reuse ;  /* 0x00008f0035f57a23 */ /* 0x100fe400000108c2 */
[--C-:B------:R-:W-:Y:S02]  /*49b0*/  FFMA.FTZ R242, R54, c[0x0][0x23c], -R193.reuse ;  /* 0x00008f0036f27a23 */ /* 0x100fe400000108c1 */
[----:B------:R-:W-:Y:S02]  /*49c0*/  FFMA.FTZ R247, R55, c[0x0][0x23c], -R193 ;  /* 0x00008f0037f77a23 */ /* 0x000fe400000108c1 */
[----:B------:R-:W-:Y:S01]  /*49d0*/  LDSM.16.MT88.4 R52, [R213+0xb800] ;  /* 0x00b80000d534783b */ /* 0x000fe20000004200 */
[----:B------:R-:W2:Y:S01]  /*49e0*/  MUFU.EX2 R182, R182 ;  /* 0x000000b600b67308 */ /* 0x000ea20000000800 */
[--C-:B------:R-:W-:Y:S02]  /*49f0*/  FFMA.FTZ R244, R58, c[0x0][0x23c], -R189.reuse ;  /* 0x00008f003af47a23 */ /* 0x100fe400000108bd */
[----:B------:R-:W-:Y:S01]  /*4a00*/  FFMA.FTZ R249, R59, c[0x0][0x23c], -R189 ;  /* 0x00008f003bf97a23 */ /* 0x000fe200000108bd */
[----:B---3--:R-:W-:Y:S01]  /*4a10*/  F2FP.BF16.PACK_AB R162, R180, R7 ;  /* 0x00000007b4a2723e */ /* 0x008fe200000010ff */
[----:B------:R-:W-:Y:S02]  /*4a20*/  FFMA.FTZ R246, R60, c[0x0][0x23c], -R191 ;  /* 0x00008f003cf67a23 */ /* 0x000fe400000108bf */
[--C-:B------:R-:W-:Y:S02]  /*4a30*/  FFMA.FTZ R248, R62, c[0x0][0x23c], -R189.reuse ;  /* 0x00008f003ef87a23 */ /* 0x100fe400000108bd */
[C---:B------:R-:W-:Y:S01]  /*4a40*/  FMUL.FTZ R68, R164.reuse, R68 ;  /* 0x00000044a4447220 */ /* 0x040fe20000410000 */
[----:B------:R-:W3:Y:S01]  /*4a50*/  MUFU.EX2 R0, R0 ;  /* 0x0000000000007308 */ /* 0x000ee20000000800 */
[C---:B------:R-:W-:Y:S02]  /*4a60*/  FMUL.FTZ R69, R164.reuse, R69 ;  /* 0x00000045a4457220 */ /* 0x040fe40000410000 */
[C---:B------:R-:W-:Y:S02]  /*4a70*/  FMUL.FTZ R70, R3.reuse, R70 ;  /* 0x0000004603467220 */ /* 0x040fe40000410000 */
[C---:B------:R-:W-:Y:S02]  /*4a80*/  FMUL.FTZ R71, R3.reuse, R71 ;  /* 0x0000004703477220 */ /* 0x040fe40000410000 */
[C---:B------:R-:W-:Y:S02]  /*4a90*/  FMUL.FTZ R88, R164.reuse, R88 ;  /* 0x00000058a4587220 */ /* 0x040fe40000410000 */
[----:B------:R-:W-:Y:S01]  /*4aa0*/  FMUL.FTZ R89, R164, R89 ;  /* 0x00000059a4597220 */ /* 0x000fe20000410000 */
[----:B------:R-:W-:Y:S01]  /*4ab0*/  MUFU.EX2 R181, R181 ;  /* 0x000000b500b57308 */ /* 0x000fe20000000800 */
[C---:B------:R-:W-:Y:S02]  /*4ac0*/  FMUL.FTZ R90, R3.reuse, R90 ;  /* 0x0000005a035a7220 */ /* 0x040fe40000410000 */
[C---:B------:R-:W-:Y:S01]  /*4ad0*/  FMUL.FTZ R91, R3.reuse, R91 ;  /* 0x0000005b035b7220 */ /* 0x040fe20000410000 */
[----:B--2---:R-:W-:Y:S01]  /*4ae0*/  F2FP.BF16.PACK_AB R163, R182, R171 ;  /* 0x000000abb6a3723e */ /* 0x004fe200000010ff */
[C---:B------:R-:W-:Y:S02]  /*4af0*/  FMUL.FTZ R92, R2.reuse, R92 ;  /* 0x0000005c025c7220 */ /* 0x040fe40000410000 */
[C---:B------:R-:W-:Y:S02]  /*4b00*/  FMUL.FTZ R93, R2.reuse, R93 ;  /* 0x0000005d025d7220 */ /* 0x040fe40000410000 */
[----:B------:R-:W-:Y:S01]  /*4b10*/  FMUL.FTZ R96, R2, R96 ;  /* 0x0000006002607220 */ /* 0x000fe20000410000 */
[----:B------:R-:W2:Y:S01]  /*4b20*/  MUFU.EX2 R184, R184 ;  /* 0x000000b800b87308 */ /* 0x000ea20000000800 */
[-C--:B-1----:R-:W-:Y:S05]  /*4b30*/  HMMA.16816.F32.BF16 R8, R160, R172.reuse, R8 ;  /* 0x000000aca008723c */ /* 0x082fea0000041808 */
[C---:B---3--:R-:W-:Y:S02]  /*4b40*/  FMUL.FTZ R14, R0.reuse, R158 ;  /* 0x0000009e000e7220 */ /* 0x048fe40000410000 */
[C---:B------:R-:W-:Y:S02]  /*4b50*/  FMUL.FTZ R15, R0.reuse, R159 ;  /* 0x0000009f000f7220 */ /* 0x040fe40000410000 */
[----:B------:R-:W-:Y:S03]  /*4b60*/  MUFU.EX2 R183, R183 ;  /* 0x000000b700b77308 */ /* 0x000fe60000000800 */
[C---:B------:R-:W-:Y:S02]  /*4b70*/  FMUL.FTZ R18, R0.reuse, R154 ;  /* 0x0000009a00127220 */ /* 0x040fe40000410000 */
[C---:B------:R-:W-:Y:S02]  /*4b80*/  FMUL.FTZ R19, R0.reuse, R155 ;  /* 0x0000009b00137220 */ /* 0x040fe40000410000 */
[----:B------:R-:W1:Y:S01]  /*4b90*/  LDSM.16.MT88.4 R152, [R213+0xa000] ;  /* 0x00a00000d598783b */ /* 0x000e620000004200 */
[C---:B------:R-:W-:Y:S02]  /*4ba0*/  FMUL.FTZ R94, R0.reuse, R94 ;  /* 0x0000005e005e7220 */ /* 0x040fe40000410000 */
[----:B------:R-:W3:Y:S01]  /*4bb0*/  MUFU.EX2 R186, R186 ;  /* 0x000000ba00ba7308 */ /* 0x000ee20000000800 */
[----:B------:R-:W-:Y:S02]  /*4bc0*/  FMUL.FTZ R95, R0, R95 ;  /* 0x0000005f005f7220 */ /* 0x000fe40000410000 */
[----:B------:R-:W-:Y:S01]  /*4bd0*/  FMUL.FTZ R97, R2, R97 ;  /* 0x0000006102617220 */ /* 0x000fe20000410000 */
[----:B--2---:R-:W-:Y:S01]  /*4be0*/  F2FP.BF16.PACK_AB R156, R184, R181 ;  /* 0x000000b5b89c723e */ /* 0x004fe200000010ff */
[C---:B------:R-:W-:Y:S02]  /*4bf0*/  FMUL.FTZ R98, R0.reuse, R98 ;  /* 0x0000006200627220 */ /* 0x040fe40000410000 */
[----:B------:R-:W-:Y:S02]  /*4c00*/  FMUL.FTZ R99, R0, R99 ;  /* 0x0000006300637220 */ /* 0x000fe40000410000 */
[C---:B------:R-:W-:Y:S01]  /*4c10*/  FMUL.FTZ R100, R164.reuse, R100 ;  /* 0x00000064a4647220 */ /* 0x040fe20000410000 */
[----:B------:R-:W-:Y:S01]  /*4c20*/  MUFU.EX2 R185, R185 ;  /* 0x000000b900b97308 */ /* 0x000fe20000000800 */
[----:B------:R-:W-:Y:S02]  /*4c30*/  FMUL.FTZ R101, R164, R101 ;  /* 0x00000065a4657220 */ /* 0x000fe40000410000 */
[C---:B------:R-:W-:Y:S02]  /*4c40*/  FMUL.FTZ R102, R3.reuse, R102 ;  /* 0x0000006603667220 */ /* 0x040fe40000410000 */
[----:B------:R-:W-:Y:S02]  /*4c50*/  FMUL.FTZ R103, R3, R103 ;  /* 0x0000006703677220 */ /* 0x000fe40000410000 */
[--C-:B------:R-:W-:Y:S02]  /*4c60*/  FFMA.FTZ R192, R32, c[0x0][0x23c], -R194.reuse ;  /* 0x00008f0020c07a23 */ /* 0x100fe400000108c2 */
[C---:B------:R-:W-:Y:S01]  /*4c70*/  FMUL.FTZ R32, R164.reuse, R144 ;  /* 0x00000090a4207220 */ /* 0x040fe20000410000 */
[----:B------:R-:W2:Y:S01]  /*4c80*/  MUFU.EX2 R188, R188 ;  /* 0x000000bc00bc7308 */ /* 0x000ea20000000800 */
[--C-:B------:R-:W-:Y:S02]  /*4c90*/  FFMA.FTZ R195, R33, c[0x0][0x23c], -R194.reuse ;  /* 0x00008f0021c37a23 */ /* 0x100fe400000108c2 */
[----:B------:R-:W-:Y:S01]  /*4ca0*/  FMUL.FTZ R33, R164, R145 ;  /* 0x00000091a4217220 */ /* 0x000fe20000410000 */
[----:B---3--:R-:W-:Y:S01]  /*4cb0*/  F2FP.BF16.PACK_AB R157, R186, R183 ;  /* 0x000000b7ba9d723e */ /* 0x008fe200000010ff */
[C---:B------:R-:W-:Y:S02]  /*4cc0*/  FMUL.FTZ R116, R2.reuse, R116 ;  /* 0x0000007402747220 */ /* 0x040fe40000410000 */
[----:B------:R-:W-:Y:S02]  /*4cd0*/  FMUL.FTZ R117, R2, R117 ;  /* 0x0000007502757220 */ /* 0x000fe40000410000 */
[C---:B------:R-:W-:Y:S01]  /*4ce0*/  FMUL.FTZ R118, R0.reuse, R118 ;  /* 0x0000007600767220 */ /* 0x040fe20000410000 */
[----:B------:R-:W-:Y:S01]  /*4cf0*/  MUFU.EX2 R187, R187 ;  /* 0x000000bb00bb7308 */ /* 0x000fe20000000800 */
[----:B------:R-:W-:Y:S02]  /*4d00*/  FMUL.FTZ R119, R0, R119 ;  /* 0x0000007700777220 */ /* 0x000fe40000410000 */
[C---:B------:R-:W-:Y:S02]  /*4d10*/  FMUL.FTZ R120, R2.reuse, R120 ;  /* 0x0000007802787220 */ /* 0x040fe40000410000 */
[----:B------:R-:W-:Y:S02]  /*4d20*/  FMUL.FTZ R121, R2, R121 ;  /* 0x0000007902797220 */ /* 0x000fe40000410000 */
[C---:B------:R-:W-:Y:S02]  /*4d30*/  FMUL.FTZ R122, R0.reuse, R122 ;  /* 0x0000007a007a7220 */ /* 0x040fe40000410000 */
[----:B------:R-:W-:Y:S01]  /*4d40*/  FMUL.FTZ R123, R0, R123 ;  /* 0x0000007b007b7220 */ /* 0x000fe20000410000 */
[----:B------:R-:W3:Y:S01]  /*4d50*/  MUFU.EX2 R190, R190 ;  /* 0x000000be00be7308 */ /* 0x000ee20000000800 */
[C---:B------:R-:W-:Y:S02]  /*4d60*/  FMUL.FTZ R124, R164.reuse, R124 ;  /* 0x0000007ca47c7220 */ /* 0x040fe40000410000 */
[----:B------:R-:W-:Y:S01]  /*4d70*/  FMUL.FTZ R125, R164, R125 ;  /* 0x0000007da47d7220 */ /* 0x000fe20000410000 */
[----:B--2---:R-:W-:Y:S01]  /*4d80*/  F2FP.BF16.PACK_AB R158, R188, R185 ;  /* 0x000000b9bc9e723e */ /* 0x004fe200000010ff */
[C---:B------:R-:W-:Y:S02]  /*4d90*/  FMUL.FTZ R126, R3.reuse, R126 ;  /* 0x0000007e037e7220 */ /* 0x040fe40000410000 */
[C---:B------:R-:W-:Y:S02]  /*4da0*/  FMUL.FTZ R127, R3.reuse, R127 ;  /* 0x0000007f037f7220 */ /* 0x040fe40000410000 */
[--C-:B------:R-:W-:Y:S01]  /*4db0*/  FFMA.FTZ R196, R26, c[0x0][0x23c], -R189.reuse ;  /* 0x00008f001ac47a23 */ /* 0x100fe200000108bd */
[----:B------:R-:W-:Y:S01]  /*4dc0*/  MUFU.EX2 R210, R210 ;  /* 0x000000d200d27308 */ /* 0x000fe20000000800 */
[----:B------:R-:W-:Y:S02]  /*4dd0*/  FMUL.FTZ R26, R3, R142 ;  /* 0x0000008e031a7220 */ /* 0x000fe40000410000 */
[----:B------:R-:W-:Y:S02]  /*4de0*/  FFMA.FTZ R197, R27, c[0x0][0x23c], -R189 ;  /* 0x00008f001bc57a23 */ /* 0x000fe400000108bd */
[----:B------:R-:W-:Y:S02]  /*4df0*/  FMUL.FTZ R27, R3, R143 ;  /* 0x0000008f031b7220 */ /* 0x000fe40000410000 */
[--C-:B------:R-:W-:Y:S02]  /*4e00*/  FFMA.FTZ R198, R28, c[0x0][0x23c], -R191.reuse ;  /* 0x00008f001cc67a23 */ /* 0x100fe400000108bf */
[----:B------:R-:W-:Y:S01]  /*4e10*/  FFMA.FTZ R199, R29, c[0x0][0x23c], -R191 ;  /* 0x00008f001dc77a23 */ /* 0x000fe200000108bf */
[----:B------:R-:W2:Y:S01]  /*4e20*/  MUFU.EX2 R211, R211 ;  /* 0x000000d300d37308 */ /* 0x000ea20000000800 */
[--C-:B------:R-:W-:Y:S02]  /*4e30*/  FFMA.FTZ R200, R30, c[0x0][0x23c], -R189.reuse ;  /* 0x00008f001ec87a23 */ /* 0x100fe400000108bd */
[----:B------:R-:W-:Y:S01]  /*4e40*/  FFMA.FTZ R201, R31, c[0x0][0x23c], -R189 ;  /* 0x00008f001fc97a23 */ /* 0x000fe200000108bd */
[----:B---3--:R-:W-:Y:S01]  /*4e50*/  F2FP.BF16.PACK_AB R159, R190, R187 ;  /* 0x000000bbbe9f723e */ /* 0x008fe200000010ff */
[--C-:B------:R-:W-:Y:S02]  /*4e60*/  FFMA.FTZ R236, R44, c[0x0][0x23c], -R191.reuse ;  /* 0x00008f002cec7a23 */ /* 0x100fe400000108bf */
[----:B------:R-:W-:Y:S02]  /*4e70*/  FFMA.FTZ R241, R45, c[0x0][0x23c], -R191 ;  /* 0x00008f002df17a23 */ /* 0x000fe400000108bf */
[--C-:B------:R-:W-:Y:S01]  /*4e80*/  FFMA.FTZ R238, R46, c[0x0][0x23c], -R189.reuse ;  /* 0x00008f002eee7a23 */ /* 0x100fe200000108bd */
[----:B------:R-:W-:Y:S01]  /*4e90*/  MUFU.EX2 R234, R234 ;  /* 0x000000ea00ea7308 */ /* 0x000fe20000000800 */
[C---:B------:R-:W-:Y:S04]  /*4ea0*/  HMMA.16816.F32.BF16 R12, R156.reuse, R172, R12 ;  /* 0x000000ac9c0c723c */ /* 0x040fe8000004180c */
[--C-:B------:R-:W-:Y:S02]  /*4eb0*/  FFMA.FTZ R243, R47, c[0x0][0x23c], -R189.reuse ;  /* 0x00008f002ff37a23 */ /* 0x100fe400000108bd */
[----:B------:R-:W-:Y:S02]  /*4ec0*/  FFMA.FTZ R189, R63, c[0x0][0x23c], -R189 ;  /* 0x00008f003fbd7a23 */ /* 0x000fe400000108bd */
[-C--:B------:R-:W-:Y:S01]  /*4ed0*/  HMMA.16816.F32.BF16 R16, R156, R174.reuse, R16 ;  /* 0x000000ae9c10723c */ /* 0x080fe20000041810 */
[----:B------:R-:W3:Y:S03]  /*4ee0*/  MUFU.EX2 R239, R239 ;  /* 0x000000ef00ef7308 */ /* 0x000ee60000000800 */
[C---:B------:R-:W-:Y:S01]  /*4ef0*/  FMUL.FTZ R72, R164.reuse, R72 ;  /* 0x00000048a4487220 */ /* 0x040fe20000410000 */
[----:B--2---:R-:W-:Y:S01]  /*4f00*/  F2FP.BF16.PACK_AB R44, R211, R210 ;  /* 0x000000d2d32c723e */ /* 0x004fe200000010ff */
[C---:B------:R-:W-:Y:S02]  /*4f10*/  FMUL.FTZ R73, R164.reuse, R73 ;  /* 0x00000049a4497220 */ /* 0x040fe40000410000 */
[C---:B------:R-:W-:Y:S01]  /*4f20*/  HMMA.16816.F32.BF16 R68, R160.reuse, R174, R68 ;  /* 0x000000aea044723c */ /* 0x040fe20000041844 */
[----:B------:R-:W2:Y:S02]  /*4f30*/  LDSM.16.MT88.4 R172, [R212+0xa000] ;  /* 0x00a00000d4ac783b */ /* 0x000ea40000004200 */
[----:B------:R-:W-:Y:S01]  /*4f40*/  MUFU.EX2 R236, R236 ;  /* 0x000000ec00ec7308 */ /* 0x000fe20000000800 */
[C---:B------:R-:W-:Y:S02]  /*4f50*/  FMUL.FTZ R74, R3.reuse, R74 ;  /* 0x0000004a034a7220 */ /* 0x040fe40000410000 */
[----:B------:R-:W-:Y:S02]  /*4f60*/  FMUL.FTZ R75, R3, R75 ;  /* 0x0000004b034b7220 */ /* 0x000fe40000410000 */
[C---:B------:R-:W-:Y:S04]  /*4f70*/  FMUL.FTZ R84, R164.reuse, R84 ;  /* 0x00000054a4547220 */ /* 0x040fe80000410000 */
[----:B------:R-:W-:Y:S01]  /*4f80*/  FMUL.FTZ R85, R164, R85 ;  /* 0x00000055a4557220 */ /* 0x000fe20000410000 */
[-C--:B------:R-:W-:Y:S01]  /*4f90*/  HMMA.16816.F32.BF16 R72, R160, R176.reuse, R72 ;  /* 0x000000b0a048723c */ /* 0x080fe20000041848 */
[----:B------:R-:W4:Y:S02]  /*4fa0*/  MUFU.EX2 R241, R241 ;  /* 0x000000f100f17308 */ /* 0x000f240000000800 */
[C---:B------:R-:W-:Y:S01]  /*4fb0*/  FMUL.FTZ R76, R2.reuse, R76 ;  /* 0x0000004c024c7220 */ /* 0x040fe20000410000 */
[----:B---3--:R-:W-:Y:S01]  /*4fc0*/  F2FP.BF16.PACK_AB R45, R239, R234 ;  /* 0x000000eaef2d723e */ /* 0x008fe200000010ff */
[----:B------:R-:W-:Y:S02]  /*4fd0*/  FMUL.FTZ R77, R2, R77 ;  /* 0x0000004d024d7220 */ /* 0x000fe40000410000 */
[C---:B------:R-:W-:Y:S02]  /*4fe0*/  FMUL.FTZ R78, R0.reuse, R78 ;  /* 0x0000004e004e7220 */ /* 0x040fe40000410000 */
[----:B------:R-:W-:Y:S02]  /*4ff0*/  FMUL.FTZ R79, R0, R79 ;  /* 0x0000004f004f7220 */ /* 0x000fe40000410000 */
[----:B------:R-:W-:Y:S01]  /*5000*/  MUFU.EX2 R238, R238 ;  /* 0x000000ee00ee7308 */ /* 0x000fe20000000800 */
[C---:B------:R-:W-:Y:S02]  /*5010*/  FMUL.FTZ R86, R3.reuse, R86 ;  /* 0x0000005603567220 */ /* 0x040fe40000410000 */
[----:B------:R-:W-:Y:S02]  /*5020*/  FMUL.FTZ R87, R3, R87 ;  /* 0x0000005703577220 */ /* 0x000fe40000410000 */
[C---:B------:R-:W-:Y:S04]  /*5030*/  HMMA.16816.F32.BF16 R76, R156.reuse, R176, R76 ;  /* 0x000000b09c4c723c */ /* 0x040fe8000004184c */
[C---:B------:R-:W-:Y:S01]  /*5040*/  FMUL.FTZ R80, R2.reuse, R80 ;  /* 0x0000005002507220 */ /* 0x040fe20000410000 */
[----:B------:R-:W3:Y:S01]  /*5050*/  MUFU.EX2 R243, R243 ;  /* 0x000000f300f37308 */ /* 0x000ee20000000800 */
[----:B------:R-:W-:Y:S02]  /*5060*/  FMUL.FTZ R81, R2, R81 ;  /* 0x0000005102517220 */ /* 0x000fe40000410000 */
[C---:B------:R-:W-:Y:S01]  /*5070*/  FMUL.FTZ R82, R0.reuse, R82 ;  /* 0x0000005200527220 */ /* 0x040fe20000410000 */
[----:B----4-:R-:W-:Y:S03]  /*5080*/  F2FP.BF16.PACK_AB R46, R241, R236 ;  /* 0x000000ecf12e723e */ /* 0x010fe600000010ff */
[----:B------:R-:W-:Y:S02]  /*5090*/  FMUL.FTZ R83, R0, R83 ;  /* 0x0000005300537220 */ /* 0x000fe40000410000 */
[--C-:B------:R-:W-:Y:S01]  /*50a0*/  FFMA.FTZ R176, R20, c[0x0][0x23c], -R194.reuse ;  /* 0x00008f0014b07a23 */ /* 0x100fe200000108c2 */
[----:B------:R-:W-:Y:S01]  /*50b0*/  MUFU.EX2 R192, R192 ;  /* 0x000000c000c07308 */ /* 0x000fe20000000800 */
[C---:B------:R-:W-:Y:S02]  /*50c0*/  FMUL.FTZ R20, R164.reuse, R148 ;  /* 0x00000094a4147220 */ /* 0x040fe40000410000 */
[--C-:B------:R-:W-:Y:S01]  /*50d0*/  FFMA.FTZ R177, R21, c[0x0][0x23c], -R194.reuse ;  /* 0x00008f0015b17a23 */ /* 0x100fe200000108c2 */
[-C--:B------:R-:W-:Y:S03]  /*50e0*/  HMMA.16816.F32.BF16 R80, R156, R178.reuse, R80 ;  /* 0x000000b29c50723c */ /* 0x080fe60000041850 */
[----:B------:R-:W-:Y:S02]  /*50f0*/  FMUL.FTZ R21, R164, R149 ;  /* 0x00000095a4157220 */ /* 0x000fe40000410000 */
[C---:B------:R-:W-:Y:S01]  /*5100*/  FMUL.FTZ R104, R2.reuse, R104 ;  /* 0x0000006802687220 */ /* 0x040fe20000410000 */
[----:B------:R-:W-:Y:S01]  /*5110*/  MUFU.EX2 R176, R176 ;  /* 0x000000b000b07308 */ /* 0x000fe20000000800 */
[----:B------:R-:W-:Y:S01]  /*5120*/  FMUL.FTZ R105, R2, R105 ;  /* 0x0000006902697220 */ /* 0x000fe20000410000 */
[C---:B------:R-:W-:Y:S04]  /*5130*/  HMMA.16816.F32.BF16 R84, R160.reuse, R178, R84 ;  /* 0x000000b2a054723c */ /* 0x040fe80000041854 */
[----:B---3--:R-:W-:Y:S01]  /*5140*/  F2FP.BF16.PACK_AB R47, R243, R238 ;  /* 0x000000eef32f723e */ /* 0x008fe200000010ff */
[----:B------:R-:W-:Y:S02]  /*5150*/  FMUL.FTZ R106, R0, R106 ;  /* 0x0000006a006a7220 */ /* 0x000fe40000410000 */
[--C-:B------:R-:W-:Y:S01]  /*5160*/  FFMA.FTZ R178, R22, c[0x0][0x23c], -R193.reuse ;  /* 0x00008f0016b27a23 */ /* 0x100fe200000108c1 */
[-C--:B-1----:R-:W-:Y:S01]  /*5170*/  HMMA.16816.F32.BF16 R88, R160, R152.reuse, R88 ;  /* 0x00000098a058723c */ /* 0x082fe20000041858 */
[----:B------:R-:W1:Y:S03]  /*5180*/  MUFU.EX2 R177, R177 ;  /* 0x000000b100b17308 */ /* 0x000e660000000800 */
[----:B------:R-:W-:Y:S02]  /*5190*/  FMUL.FTZ R22, R3, R150 ;  /* 0x0000009603167220 */ /* 0x000fe40000410000 */
[--C-:B------:R-:W-:Y:S02]  /*51a0*/  FFMA.FTZ R179, R23, c[0x0][0x23c], -R193.reuse ;  /* 0x00008f0017b37a23 */ /* 0x100fe400000108c1 */
[C---:B------:R-:W-:Y:S03]  /*51b0*/  HMMA.16816.F32.BF16 R92, R156.reuse, R152, R92 ;  /* 0x000000989c5c723c */ /* 0x040fe6000004185c */
[----:B------:R-:W-:Y:S01]  /*51c0*/  MUFU.EX2 R178, R178 ;  /* 0x000000b200b27308 */ /* 0x000fe20000000800 */
[C---:B------:R-:W-:Y:S02]  /*51d0*/  FMUL.FTZ R23, R3.reuse, R151 ;  /* 0x0000009703177220 */ /* 0x040fe40000410000 */
[----:B------:R-:W3:Y:S01]  /*51e0*/  LDSM.16.MT88.4 R148, [R213+0xb000] ;  /* 0x00b00000d594783b */ /* 0x000ee20000004200 */
[----:B------:R-:W-:Y:S01]  /*51f0*/  FMUL.FTZ R107, R0, R107 ;  /* 0x0000006b006b7220 */ /* 0x000fe20000410000 */
[-C--:B------:R-:W-:Y:S04]  /*5200*/  HMMA.16816.F32.BF16 R96, R156, R154.reuse, R96 ;  /* 0x0000009a9c60723c */ /* 0x080fe80000041860 */
[C---:B------:R-:W-:Y:S01]  /*5210*/  FMUL.FTZ R108, R2.reuse, R108 ;  /* 0x0000006c026c7220 */ /* 0x040fe20000410000 */
[----:B------:R-:W4:Y:S01]  /*5220*/  MUFU.EX2 R179, R179 ;  /* 0x000000b300b37308 */ /* 0x000f220000000800 */
[----:B------:R-:W-:Y:S02]  /*5230*/  FMUL.FTZ R109, R2, R109 ;  /* 0x0000006d026d7220 */ /* 0x000fe40000410000 */
[C---:B------:R-:W-:Y:S01]  /*5240*/  HMMA.16816.F32.BF16 R100, R160.reuse, R154, R100 ;  /* 0x0000009aa064723c */ /* 0x040fe20000041864 */
[----:B------:R-:W-:Y:S03]  /*5250*/  LDSM.16.MT88.4 R152, [R213+0xa400] ;  /* 0x00a40000d598783b */ /* 0x000fe60000004200 */
[C---:B------:R-:W-:Y:S02]  /*5260*/  FMUL.FTZ R110, R0.reuse, R110 ;  /* 0x0000006e006e7220 */ /* 0x040fe40000410000 */
[----:B------:R-:W-:Y:S01]  /*5270*/  FMUL.FTZ R111, R0, R111 ;  /* 0x0000006f006f7220 */ /* 0x000fe20000410000 */
[----:B------:R-:W5:Y:S01]  /*5280*/  MUFU.EX2 R195, R195 ;  /* 0x000000c300c37308 */ /* 0x000f620000000800 */
[-C--:B--2---:R-:W-:Y:S04]  /*5290*/  HMMA.16816.F32.BF16 R20, R160, R172.reuse, R20 ;  /* 0x000000aca014723c */ /* 0x084fe80000041814 */
[C---:B------:R-:W-:Y:S02]  /*52a0*/  FMUL.FTZ R112, R164.reuse, R112 ;  /* 0x00000070a4707220 */ /* 0x040fe40000410000 */
[----:B------:R-:W-:Y:S02]  /*52b0*/  FMUL.FTZ R113, R164, R113 ;  /* 0x00000071a4717220 */ /* 0x000fe40000410000 */
[C---:B------:R-:W-:Y:S01]  /*52c0*/  HMMA.16816.F32.BF16 R104, R156.reuse, R172, R104 ;  /* 0x000000ac9c68723c */ /* 0x040fe20000041868 */
[----:B------:R-:W-:Y:S03]  /*52d0*/  MUFU.EX2 R196, R196 ;  /* 0x000000c400c47308 */ /* 0x000fe60000000800 */
[C---:B------:R-:W-:Y:S02]  /*52e0*/  FMUL.FTZ R114, R3.reuse, R114 ;  /* 0x0000007203727220 */ /* 0x040fe40000410000 */
[C---:B------:R-:W-:Y:S02]  /*52f0*/  FMUL.FTZ R115, R3.reuse, R115 ;  /* 0x0000007303737220 */ /* 0x040fe40000410000 */
[-C--:B------:R-:W-:Y:S03]  /*5300*/  HMMA.16816.F32.BF16 R108, R156, R174.reuse, R108 ;  /* 0x000000ae9c6c723c */ /* 0x080fe6000004186c */
[----:B------:R-:W-:Y:S01]  /*5310*/  MUFU.EX2 R197, R197 ;  /* 0x000000c500c57308 */ /* 0x000fe20000000800 */
[--C-:B------:R-:W-:Y:S02]  /*5320*/  FFMA.FTZ R172, R34, c[0x0][0x23c], -R193.reuse ;  /* 0x00008f0022ac7a23 */ /* 0x100fe400000108c1 */
[----:B------:R-:W-:Y:S02]  /*5330*/  FMUL.FTZ R34, R3, R146 ;  /* 0x0000009203227220 */ /* 0x000fe40000410000 */
[C---:B------:R-:W-:Y:S04]  /*5340*/  HMMA.16816.F32.BF16 R112, R160.reuse, R174, R112 ;  /* 0x000000aea070723c */ /* 0x040fe80000041870 */
[----:B------:R-:W-:Y:S01]  /*5350*/  FFMA.FTZ R173, R35, c[0x0][0x23c], -R193 ;  /* 0x00008f0023ad7a23 */ /* 0x000fe200000108c1 */
[----:B------:R-:W-:Y:S01]  /*5360*/  MUFU.EX2 R172, R172 ;  /* 0x000000ac00ac7308 */ /* 0x000fe20000000800 */
[----:B------:R-:W-:Y:S02]  /*5370*/  FMUL.FTZ R35, R3, R147 ;  /* 0x0000009303237220 */ /* 0x000fe40000410000 */
[----:B------:R-:W2:Y:S01]  /*5380*/  LDSM.16.MT88.4 R144, [R212+0xb000] ;  /* 0x00b00000d490783b */ /* 0x000ea20000004200 */
[--C-:B------:R-:W-:Y:S03]  /*5390*/  FFMA.FTZ R174, R24, c[0x0][0x23c], -R191.reuse ;  /* 0x00008f0018ae7a23 */ /* 0x100fe600000108bf */
[C---:B------:R-:W-:Y:S01]  /*53a0*/  FMUL.FTZ R24, R164.reuse, R140 ;  /* 0x0000008ca4187220 */ /* 0x040fe20000410000 */
[-C--:B---3--:R-:W-:Y:S02]  /*53b0*/  HMMA.16816.F32.BF16 R32, R160, R148.reuse, R32 ;  /* 0x00000094a020723c */ /* 0x088fe40000041820 */
[----:B------:R-:W3:Y:S01]  /*53c0*/  MUFU.EX2 R173, R173 ;  /* 0x000000ad00ad7308 */ /* 0x000ee20000000800 */
[----:B------:R-:W-:Y:S02]  /*53d0*/  FFMA.FTZ R175, R25, c[0x0][0x23c], -R191 ;  /* 0x00008f0019af7a23 */ /* 0x000fe400000108bf */
[----:B------:R-:W-:Y:S02]  /*53e0*/  FMUL.FTZ R25, R164, R141 ;  /* 0x0000008da4197220 */ /* 0x000fe40000410000 */
[----:B------:R-:W3:Y:S01]  /*53f0*/  LDSM.16.MT88.4 R140, [R213+0x9400] ;  /* 0x00940000d58c783b */ /* 0x000ee20000004200 */
[C---:B------:R-:W-:Y:S04]  /*5400*/  HMMA.16816.F32.BF16 R116, R156.reuse, R148, R116 ;  /* 0x000000949c74723c */ /* 0x040fe80000041874 */
[C---:B------:R-:W-:Y:S01]  /*5410*/  FMUL.FTZ R128, R2.reuse, R128 ;  /* 0x0000008002807220 */ /* 0x040fe20000410000 */
[----:B------:R-:W-:Y:S01]  /*5420*/  MUFU.EX2 R174, R174 ;  /* 0x000000ae00ae7308 */ /* 0x000fe20000000800 */
[----:B------:R-:W-:Y:S02]  /*5430*/  FMUL.FTZ R129, R2, R129 ;  /* 0x0000008102817220 */ /* 0x000fe40000410000 */
[-C--:B------:R-:W-:Y:S04]  /*5440*/  HMMA.16816.F32.BF16 R120, R156, R150.reuse, R120 ;  /* 0x000000969c78723c */ /* 0x080fe80000041878 */
[C---:B------:R-:W-:Y:S02]  /*5450*/  FMUL.FTZ R130, R0.reuse, R130 ;  /* 0x0000008200827220 */ /* 0x040fe40000410000 */
[----:B------:R-:W-:Y:S01]  /*5460*/  FMUL.FTZ R131, R0, R131 ;  /* 0x0000008300837220 */ /* 0x000fe20000410000 */
[----:B------:R-:W3:Y:S01]  /*5470*/  MUFU.EX2 R175, R175 ;  /* 0x000000af00af7308 */ /* 0x000ee20000000800 */
[C---:B------:R-:W-:Y:S01]  /*5480*/  HMMA.16816.F32.BF16 R124, R160.reuse, R150, R124 ;  /* 0x00000096a07c723c */ /* 0x040fe2000004187c */
[----:B------:R-:W3:Y:S03]  /*5490*/  LDSM.16.MT88.4 R148, [R212+0x9400] ;  /* 0x00940000d494783b */ /* 0x000ee60000004200 */
[C---:B------:R-:W-:Y:S02]  /*54a0*/  FMUL.FTZ R132, R2.reuse, R132 ;  /* 0x0000008402847220 */ /* 0x040fe40000410000 */
[----:B------:R-:W-:Y:S02]  /*54b0*/  FMUL.FTZ R133, R2, R133 ;  /* 0x0000008502857220 */ /* 0x000fe40000410000 */
[C---:B------:R-:W-:Y:S01]  /*54c0*/  FMUL.FTZ R134, R0.reuse, R134 ;  /* 0x0000008600867220 */ /* 0x040fe20000410000 */
[----:B------:R-:W-:Y:S01]  /*54d0*/  MUFU.EX2 R198, R198 ;  /* 0x000000c600c67308 */ /* 0x000fe20000000800 */
[-C--:B--2---:R-:W-:Y:S03]  /*54e0*/  HMMA.16816.F32.BF16 R24, R160, R144.reuse, R24 ;  /* 0x00000090a018723c */ /* 0x084fe60000041818 */
[----:B------:R-:W-:Y:S02]  /*54f0*/  FMUL.FTZ R135, R0, R135 ;  /* 0x0000008700877220 */ /* 0x000fe40000410000 */
[C---:B------:R-:W-:Y:S01]  /*5500*/  FMUL.FTZ R28, R164.reuse, R136 ;  /* 0x00000088a41c7220 */ /* 0x040fe20000410000 */
[----:B-1----:R-:W-:Y:S01]  /*5510*/  F2FP.BF16.PACK_AB R136, R177, R176 ;  /* 0x000000b0b188723e */ /* 0x002fe200000010ff */
[----:B------:R-:W-:Y:S01]  /*5520*/  FMUL.FTZ R29, R164, R137 ;  /* 0x00000089a41d7220 */ /* 0x000fe20000410000 */
[C---:B------:R-:W-:Y:S01]  /*5530*/  HMMA.16816.F32.BF16 R128, R156.reuse, R144, R128 ;  /* 0x000000909c80723c */ /* 0x040fe20000041880 */
[----:B------:R-:W1:Y:S03]  /*5540*/  MUFU.EX2 R199, R199 ;  /* 0x000000c700c77308 */ /* 0x000e660000000800 */
[----:B----4-:R-:W-:Y:S01]  /*5550*/  F2FP.BF16.PACK_AB R137, R179, R178 ;  /* 0x000000b2b389723e */ /* 0x010fe200000010ff */
[----:B------:R-:W-:Y:S01]  /*5560*/  FMUL.FTZ R30, R3, R138 ;  /* 0x0000008a031e7220 */ /* 0x000fe20000410000 */
[----:B-----5:R-:W-:Y:S01]  /*5570*/  F2FP.BF16.PACK_AB R138, R195, R192 ;  /* 0x000000c0c38a723e */ /* 0x020fe200000010ff */
[----:B------:R-:W-:Y:S01]  /*5580*/  FMUL.FTZ R31, R3, R139 ;  /* 0x0000008b031f7220 */ /* 0x000fe20000410000 */
[-C--:B------:R-:W-:Y:S03]  /*5590*/  HMMA.16816.F32.BF16 R132, R156, R146.reuse, R132 ;  /* 0x000000929c84723c */ /* 0x080fe60000041884 */
[----:B------:R-:W-:Y:S01]  /*55a0*/  MUFU.EX2 R200, R200 ;  /* 0x000000c800c87308 */ /* 0x000fe20000000800 */
[----:B---3--:R-:W-:Y:S01]  /*55b0*/  F2FP.BF16.PACK_AB R139, R173, R172 ;  /* 0x000000acad8b723e */ /* 0x008fe200000010ff */
[--C-:B------:R-:W-:Y:S01]  /*55c0*/  FFMA.FTZ R64, R64, c[0x0][0x23c], -R194.reuse ;  /* 0x00008f0040407a23 */ /* 0x100fe200000108c2 */
[----:B------:R-:W-:Y:S01]  /*55d0*/  F2FP.BF16.PACK_AB R144, R175, R174 ;  /* 0x000000aeaf90723e */ /* 0x000fe200000010ff */
[----:B------:R-:W-:Y:S01]  /*55e0*/  FFMA.FTZ R194, R65, c[0x0][0x23c], -R194 ;  /* 0x00008f0041c27a23 */ /* 0x000fe200000108c2 */
[----:B------:R-:W-:Y:S04]  /*55f0*/  HMMA.16816.F32.BF16 R28, R160, R146, R28 ;  /* 0x00000092a01c723c */ /* 0x000fe8000004181c */
[----:B------:R-:W-:Y:S01]  /*5600*/  F2FP.BF16.PACK_AB R145, R197, R196 ;  /* 0x000000c4c591723e */ /* 0x000fe200000010ff */
[----:B------:R-:W2:Y:S01]  /*5610*/  MUFU.EX2 R201, R201 ;  /* 0x000000c900c97308 */ /* 0x000ea20000000800 */
[--C-:B------:R-:W-:Y:S02]  /*5620*/  FFMA.FTZ R66, R66, c[0x0][0x23c], -R193.reuse ;  /* 0x00008f0042427a23 */ /* 0x100fe400000108c1 */
[-C--:B------:R-:W-:Y:S05]  /*5630*/  HMMA.16816.F32.BF16 R8, R136, R140.reuse, R8 ;  /* 0x0000008c8808723c */ /* 0x080fea0000041808 */
[----:B-1----:R-:W-:Y:S01]  /*5640*/  F2FP.BF16.PACK_AB R146, R199, R198 ;  /* 0x000000c6c792723e */ /* 0x002fe200000010ff */
[----:B------:R-:W-:Y:S01]  /*5650*/  FFMA.FTZ R193, R67, c[0x0][0x23c], -R193 ;  /* 0x00008f0043c17a23 */ /* 0x000fe200000108c1 */
[----:B------:R1:W-:Y:S01]  /*5660*/  MUFU.EX2 R65, R194 ;  /* 0x000000c200417308 */ /* 0x0003e20000000800 */
[----:B------:R-:W-:Y:S04]  /*5670*/  FFMA.FTZ R67, R56, c[0x0][0x23c], -R191 ;  /* 0x00008f0038437a23 */ /* 0x000fe800000108bf */
[----:B------:R-:W-:Y:S02]  /*5680*/  FFMA.FTZ R169, R164, R237, R169 ;  /* 0x000000eda4a97223 */ /* 0x000fe400000100a9 */
[----:B------:R-:W-:Y:S01]  /*5690*/  FFMA.FTZ R5, R3, R232, R5 ;  /* 0x000000e803057223 */ /* 0x000fe20000010005 */
[----:B------:R-:W-:Y:S01]  /*56a0*/  MOV R3, R168 ;  /* 0x000000a800037202 */ /* 0x000fe20000000f00 */
[----:B------:R-:W-:Y:S01]  /*56b0*/  FFMA.FTZ R181, R2, R235, R181 ;  /* 0x000000eb02b57223 */ /* 0x000fe200000100b5 */
[----:B------:R-:W-:Y:S01]  /*56c0*/  MUFU.EX2 R202, R202 ;  /* 0x000000ca00ca7308 */ /* 0x000fe20000000800 */
[----:B------:R-:W-:Y:S01]  /*56d0*/  FFMA.FTZ R183, R0, R233, R183 ;  /* 0x000000e900b77223 */ /* 0x000fe200000100b7 */
[----:B------:R-:W-:Y:S01]  /*56e0*/  MOV R0, R165 ;  /* 0x000000a500007202 */ /* 0x000fe20000000f00 */
[----:B------:R-:W-:Y:S01]  /*56f0*/  FADD.FTZ R170, R170, R169 ;  /* 0x000000a9aaaa7221 */ /* 0x000fe20000010000 */
[----:B--2---:R-:W-:Y:S01]  /*5700*/  F2FP.BF16.PACK_AB R147, R201, R200 ;  /* 0x000000c8c993723e */ /* 0x004fe200000010ff */
[----:B------:R-:W-:Y:S01]  /*5710*/  FADD.FTZ R6, R6, R5 ;  /* 0x0000000506067221 */ /* 0x000fe20000010000 */
[----:B------:R-:W-:Y:S01]  /*5720*/  MOV R2, R167 ;  /* 0x000000a700027202 */ /* 0x000fe20000000f00 */
[----:B------:R-:W-:Y:S01]  /*5730*/  FADD.FTZ R184, R184, R181 ;  /* 0x000000b5b8b87221 */ /* 0x000fe20000010000 */
[----:B------:R-:W-:Y:S01]  /*5740*/  MOV R169, R166 ;  /* 0x000000a600a97202 */ /* 0x000fe20000000f00 */
[----:B------:R-:W-:Y:S01]  /*5750*/  FADD.FTZ R186, R186, R183 ;  /* 0x000000b7baba7221 */ /* 0x000fe20000010000 */
[----:B------:R-:W2:Y:S01]  /*5760*/  MUFU.EX2 R203, R203 ;  /* 0x000000cb00cb7308 */ /* 0x000ea20000000800 */
[C---:B------:R-:W-:Y:S04]  /*5770*/  HMMA.16816.F32.BF16 R12, R144.reuse, R140, R12 ;  /* 0x0000008c900c723c */ /* 0x040fe8000004180c */
[--C-:B-1----:R-:W-:Y:S02]  /*5780*/  FFMA.FTZ R194, R57, c[0x0][0x23c], -R191.reuse ;  /* 0x00008f0039c27a23 */ /* 0x102fe400000108bf */
[----:B------:R-:W-:Y:S01]  /*5790*/  LDSM.16.MT88.4 R56, [R213+0xac00] ;  /* 0x00ac0000d538783b */ /* 0x000fe20000004200 */
[----:B------:R-:W-:Y:S01]  /*57a0*/  FFMA.FTZ R191, R61, c[0x0][0x23c], -R191 ;  /* 0x00008f003dbf7a23 */ /* 0x000fe200000108bf */
[-C--:B------:R-:W-:Y:S01]  /*57b0*/  HMMA.16816.F32.BF16 R16, R144, R142.reuse, R16 ;  /* 0x0000008e9010723c */ /* 0x080fe20000041810 */
[----:B------:R-:W-:Y:S03]  /*57c0*/  MUFU.EX2 R204, R204 ;  /* 0x000000cc00cc7308 */ /* 0x000fe60000000800 */
[----:B------:R-:W-:Y:S02]  /*57d0*/  FADD.FTZ R7, R7, R170 ;  /* 0x000000aa07077221 */ /* 0x000fe40000010000 */
[----:B------:R-:W-:Y:S01]  /*57e0*/  LDSM.16.MT88.4 R60, [R212+0xac00] ;  /* 0x00ac0000d43c783b */ /* 0x000fe20000004200 */
[----:B------:R-:W-:Y:S01]  /*57f0*/  FADD.FTZ R171, R171, R6 ;  /* 0x00000006abab7221 */ /* 0x000fe20000010000 */
[C---:B------:R-:W-:Y:S03]  /*5800*/  HMMA.16816.F32.BF16 R68, R136.reuse, R142, R68 ;  /* 0x0000008e8844723c */ /* 0x040fe60000041844 */
[----:B------:R-:W1:Y:S01]  /*5810*/  MUFU.EX2 R205, R205 ;  /* 0x000000cd00cd7308 */ /* 0x000e620000000800 */
[----:B------:R-:W-:Y:S02]  /*5820*/  FADD.FTZ R185, R185, R184 ;  /* 0x000000b8b9b97221 */ /* 0x000fe40000010000 */
[----:B------:R-:W3:Y:S01]  /*5830*/  LDSM.16.MT88.4 R140, [R212+0xa400] ;  /* 0x00a40000d48c783b */ /* 0x000ee20000004200 */
[----:B------:R-:W-:Y:S01]  /*5840*/  FADD.FTZ R187, R187, R186 ;  /* 0x000000babbbb7221 */ /* 0x000fe20000010000 */
[-C--:B------:R-:W-:Y:S04]  /*5850*/  HMMA.16816.F32.BF16 R72, R136, R148.reuse, R72 ;  /* 0x000000948848723c */ /* 0x080fe80000041848 */
[----:B------:R-:W-:Y:S01]  /*5860*/  FADD.FTZ R7, R180, R7 ;  /* 0x00000007b4077221 */ /* 0x000fe20000010000 */
[----:B------:R-:W-:Y:S01]  /*5870*/  MUFU.EX2 R206, R206 ;  /* 0x000000ce00ce7308 */ /* 0x000fe20000000800 */
[----:B------:R-:W-:Y:S02]  /*5880*/  FADD.FTZ R171, R182, R171 ;  /* 0x000000abb6ab7221 */ /* 0x000fe40000010000 */
[C---:B------:R-:W-:Y:S04]  /*5890*/  HMMA.16816.F32.BF16 R76, R144.reuse, R148, R76 ;  /* 0x00000094904c723c */ /* 0x040fe8000004184c */
[----:B------:R-:W-:Y:S02]  /*58a0*/  FADD.FTZ R185, R188, R185 ;  /* 0x000000b9bcb97221 */ /* 0x000fe40000010000 */
[----:B------:R-:W-:Y:S01]  /*58b0*/  FADD.FTZ R187, R190, R187 ;  /* 0x000000bbbebb7221 */ /* 0x000fe20000010000 */
[----:B------:R-:W4:Y:S01]  /*58c0*/  MUFU.EX2 R207, R207 ;  /* 0x000000cf00cf7308 */ /* 0x000f220000000800 */
[-C--:B------:R-:W-:Y:S04]  /*58d0*/  HMMA.16816.F32.BF16 R80, R144, R150.reuse, R80 ;  /* 0x000000969050723c */ /* 0x080fe80000041850 */
[----:B------:R-:W-:Y:S02]  /*58e0*/  FADD.FTZ R176, R176, R7 ;  /* 0x00000007b0b07221 */ /* 0x000fe40000010000 */
[----:B------:R-:W-:Y:S02]  /*58f0*/  FADD.FTZ R178, R178, R171 ;  /* 0x000000abb2b27221 */ /* 0x000fe40000010000 */
[C---:B------:R-:W-:Y:S01]  /*5900*/  HMMA.16816.F32.BF16 R84, R136.reuse, R150, R84 ;  /* 0x000000968854723c */ /* 0x040fe20000041854 */
[----:B------:R-:W-:Y:S03]  /*5910*/  MUFU.EX2 R208, R208 ;  /* 0x000000d000d07308 */ /* 0x000fe60000000800 */
[----:B------:R-:W-:Y:S02]  /*5920*/  FADD.FTZ R174, R174, R185 ;  /* 0x000000b9aeae7221 */ /* 0x000fe40000010000 */
[----:B------:R-:W-:Y:S02]  /*5930*/  FADD.FTZ R196, R196, R187 ;  /* 0x000000bbc4c47221 */ /* 0x000fe40000010000 */
[-C--:B------:R-:W-:Y:S03]  /*5940*/  HMMA.16816.F32.BF16 R88, R136, R152.reuse, R88 ;  /* 0x000000988858723c */ /* 0x080fe60000041858 */
[----:B------:R-:W5:Y:S01]  /*5950*/  MUFU.EX2 R209, R209 ;  /* 0x000000d100d17308 */ /* 0x000f620000000800 */
[----:B------:R-:W-:Y:S02]  /*5960*/  FADD.FTZ R177, R177, R176 ;  /* 0x000000b0b1b17221 */ /* 0x000fe40000010000 */
[----:B------:R-:W-:Y:S02]  /*5970*/  FADD.FTZ R179, R179, R178 ;  /* 0x000000b2b3b37221 */ /* 0x000fe40000010000 */
[C---:B------:R-:W-:Y:S04]  /*5980*/  HMMA.16816.F32.BF16 R92, R144.reuse, R152, R92 ;  /* 0x00000098905c723c */ /* 0x040fe8000004185c */
[----:B------:R-:W-:Y:S01]  /*5990*/  FADD.FTZ R175, R175, R174 ;  /* 0x000000aeafaf7221 */ /* 0x000fe20000010000 */
[----:B------:R-:W-:Y:S01]  /*59a0*/  MUFU.EX2 R240, R240 ;  /* 0x000000f000f07308 */ /* 0x000fe20000000800 */
[----:B------:R-:W-:Y:S02]  /*59b0*/  FADD.FTZ R197, R197, R196 ;  /* 0x000000c4c5c57221 */ /* 0x000fe40000010000 */
[-C--:B------:R-:W-:Y:S04]  /*59c0*/  HMMA.16816.F32.BF16 R96, R144, R154.reuse, R96 ;  /* 0x0000009a9060723c */ /* 0x080fe80000041860 */
[----:B------:R-:W-:Y:S02]  /*59d0*/  FADD.FTZ R192, R192, R177 ;  /* 0x000000b1c0c07221 */ /* 0x000fe40000010000 */
[----:B------:R-:W-:Y:S01]  /*59e0*/  FADD.FTZ R172, R172, R179 ;  /* 0x000000b3acac7221 */ /* 0x000fe20000010000 */
[----:B------:R-:W1:Y:S01]  /*59f0*/  MUFU.EX2 R245, R245 ;  /* 0x000000f500f57308 */ /* 0x000e620000000800 */
[C---:B------:R-:W-:Y:S04]  /*5a00*/  HMMA.16816.F32.BF16 R100, R136.reuse, R154, R100 ;  /* 0x0000009a8864723c */ /* 0x040fe80000041864 */
[----:B------:R-:W-:Y:S02]  /*5a10*/  FADD.FTZ R198, R198, R175 ;  /* 0x000000afc6c67221 */ /* 0x000fe40000010000 */
[----:B------:R-:W-:Y:S02]  /*5a20*/  FADD.FTZ R200, R200, R197 ;  /* 0x000000c5c8c87221 */ /* 0x000fe40000010000 */
[-C--:B---3--:R-:W-:Y:S01]  /*5a30*/  HMMA.16816.F32.BF16 R20, R136, R140.reuse, R20 ;  /* 0x0000008c8814723c */ /* 0x088fe20000041814 */
[----:B------:R-:W-:Y:S03]  /*5a40*/  MUFU.EX2 R242, R242 ;  /* 0x000000f200f27308 */ /* 0x000fe60000000800 */
[----:B------:R-:W-:Y:S02]  /*5a50*/  FADD.FTZ R195, R195, R192 ;  /* 0x000000c0c3c37221 */ /* 0x000fe40000010000 */
[----:B------:R-:W-:Y:S02]  /*5a60*/  FADD.FTZ R173, R173, R172 ;  /* 0x000000acadad7221 */ /* 0x000fe40000010000 */
[C---:B------:R-:W-:Y:S03]  /*5a70*/  HMMA.16816.F32.BF16 R104, R144.reuse, R140, R104 ;  /* 0x0000008c9068723c */ /* 0x040fe60000041868 */
[----:B------:R-:W3:Y:S01]  /*5a80*/  MUFU.EX2 R247, R247 ;  /* 0x000000f700f77308 */ /* 0x000ee20000000800 */
[----:B------:R-:W-:Y:S02]  /*5a90*/  FADD.FTZ R199, R199, R198 ;  /* 0x000000c6c7c77221 */ /* 0x000fe40000010000 */
[----:B------:R-:W-:Y:S02]  /*5aa0*/  FADD.FTZ R201, R201, R200 ;  /* 0x000000c8c9c97221 */ /* 0x000fe40000010000 */
[-C--:B------:R-:W-:Y:S04]  /*5ab0*/  HMMA.16816.F32.BF16 R108, R144, R142.reuse, R108 ;  /* 0x0000008e906c723c */ /* 0x080fe8000004186c */
[----:B------:R-:W-:Y:S01]  /*5ac0*/  FADD.FTZ R210, R210, R199 ;  /* 0x000000c7d2d27221 */ /* 0x000fe20000010000 */
[----:B------:R-:W1:Y:S01]  /*5ad0*/  MUFU.EX2 R64, R64 ;  /* 0x0000004000407308 */ /* 0x000e620000000800 */
[----:B------:R-:W-:Y:S02]  /*5ae0*/  FADD.FTZ R234, R234, R201 ;  /* 0x000000c9eaea7221 */ /* 0x000fe40000010000 */
[C---:B------:R-:W-:Y:S01]  /*5af0*/  HMMA.16816.F32.BF16 R112, R136.reuse, R142, R112 ;  /* 0x0000008e8870723c */ /* 0x040fe20000041870 */
[----:B------:R-:W3:Y:S03]  /*5b00*/  LDSM.16.MT88.4 R140, [R212+0x9800] ;  /* 0x00980000d48c783b */ /* 0x000ee60000004200 */
[----:B------:R-:W-:Y:S02]  /*5b10*/  FADD.FTZ R211, R211, R210 ;  /* 0x000000d2d3d37221 */ /* 0x000fe40000010000 */
[----:B------:R-:W-:Y:S01]  /*5b20*/  FADD.FTZ R239, R239, R234 ;  /* 0x000000eaefef7221 */ /* 0x000fe20000010000 */
[----:B------:R-:W-:Y:S01]  /*5b30*/  MUFU.EX2 R66, R66 ;  /* 0x0000004200427308 */ /* 0x000fe20000000800 */
[-C--:B------:R-:W-:Y:S04]  /*5b40*/  HMMA.16816.F32.BF16 R32, R136, R36.reuse, R32 ;  /* 0x000000248820723c */ /* 0x080fe80000041820 */
[----:B------:R-:W-:Y:S02]  /*5b50*/  FADD.FTZ R236, R236, R211 ;  /* 0x000000d3ecec7221 */ /* 0x000fe40000010000 */
[----:B------:R-:W-:Y:S02]  /*5b60*/  FADD.FTZ R238, R238, R239 ;  /* 0x000000efeeee7221 */ /* 0x000fe40000010000 */
[C---:B------:R-:W-:Y:S01]  /*5b70*/  HMMA.16816.F32.BF16 R116, R144.reuse, R36, R116 ;  /* 0x000000249074723c */ /* 0x040fe20000041874 */
[----:B------:R-:W3:Y:S03]  /*5b80*/  MUFU.EX2 R193, R193 ;  /* 0x000000c100c17308 */ /* 0x000ee60000000800 */
[----:B------:R-:W-:Y:S02]  /*5b90*/  FADD.FTZ R236, R241, R236 ;  /* 0x000000ecf1ec7221 */ /* 0x000fe40000010000 */
[----:B------:R-:W-:Y:S01]  /*5ba0*/  FADD.FTZ R243, R243, R238 ;  /* 0x000000eef3f37221 */ /* 0x000fe20000010000 */
[----:B--2---:R-:W-:Y:S01]  /*5bb0*/  F2FP.BF16.PACK_AB R36, R203, R202 ;  /* 0x000000cacb24723e */ /* 0x004fe200000010ff */
[-C--:B------:R-:W-:Y:S03]  /*5bc0*/  HMMA.16816.F32.BF16 R120, R144, R38.reuse, R120 ;  /* 0x000000269078723c */ /* 0x080fe60000041878 */
[----:B------:R-:W-:Y:S01]  /*5bd0*/  MUFU.EX2 R67, R67 ;  /* 0x0000004300437308 */ /* 0x000fe20000000800 */
[----:B-1----:R-:W-:Y:S01]  /*5be0*/  F2FP.BF16.PACK_AB R37, R205, R204 ;  /* 0x000000cccd25723e */ /* 0x002fe200000010ff */
[----:B------:R-:W-:Y:S02]  /*5bf0*/  FADD.FTZ R202, R202, R195 ;  /* 0x000000c3caca7221 */ /* 0x000fe40000010000 */
[----:B------:R-:W-:Y:S01]  /*5c00*/  FADD.FTZ R204, R204, R173 ;  /* 0x000000adcccc7221 */ /* 0x000fe20000010000 */
[C---:B------:R-:W-:Y:S04]  /*5c10*/  HMMA.16816.F32.BF16 R124, R136.reuse, R38, R124 ;  /* 0x00000026887c723c */ /* 0x040fe8000004187c */
[----:B------:R-:W-:Y:S01]  /*5c20*/  FADD.FTZ R203, R203, R202 ;  /* 0x000000cacbcb7221 */ /* 0x000fe20000010000 */
[----:B------:R-:W1:Y:S01]  /*5c30*/  MUFU.EX2 R194, R194 ;  /* 0x000000c200c27308 */ /* 0x000e620000000800 */
[----:B------:R-:W-:Y:S01]  /*5c40*/  FADD.FTZ R205, R205, R204 ;  /* 0x000000cccdcd7221 */ /* 0x000fe20000010000 */
[----:B----4-:R-:W-:Y:S01]  /*5c50*/  F2FP.BF16.PACK_AB R38, R207, R206 ;  /* 0x000000cecf26723e */ /* 0x010fe200000010ff */
[-C--:B------:R-:W-:Y:S04]  /*5c60*/  HMMA.16816.F32.BF16 R24, R136, R48.reuse, R24 ;  /* 0x000000308818723c */ /* 0x080fe80000041818 */
[----:B-----5:R-:W-:Y:S01]  /*5c70*/  F2FP.BF16.PACK_AB R39, R209, R208 ;  /* 0x000000d0d127723e */ /* 0x020fe200000010ff */
[----:B------:R-:W-:Y:S02]  /*5c80*/  FADD.FTZ R206, R206, R203 ;  /* 0x000000cbcece7221 */ /* 0x000fe40000010000 */
[----:B------:R-:W-:Y:S01]  /*5c90*/  MUFU.EX2 R244, R244 ;  /* 0x000000f400f47308 */ /* 0x000fe20000000800 */
[C---:B------:R-:W-:Y:S04]  /*5ca0*/  HMMA.16816.F32.BF16 R128, R144.reuse, R48, R128 ;  /* 0x000000309080723c */ /* 0x040fe80000041880 */
[----:B------:R-:W-:Y:S02]  /*5cb0*/  FADD.FTZ R208, R208, R205 ;  /* 0x000000cdd0d07221 */ /* 0x000fe40000010000 */
[----:B------:R-:W-:Y:S02]  /*5cc0*/  FADD.FTZ R207, R207, R206 ;  /* 0x000000cecfcf7221 */ /* 0x000fe40000010000 */
[-C--:B------:R-:W-:Y:S01]  /*5cd0*/  HMMA.16816.F32.BF16 R132, R144, R50.reuse, R132 ;  /* 0x000000329084723c */ /* 0x080fe20000041884 */
[----:B------:R-:W2:Y:S03]  /*5ce0*/  MUFU.EX2 R249, R249 ;  /* 0x000000f900f97308 */ /* 0x000ea60000000800 */
[----:B------:R-:W-:Y:S04]  /*5cf0*/  FADD.FTZ R209, R209, R208 ;  /* 0x000000d0d1d17221 */ /* 0x000fe80000010000 */
[----:B------:R-:W-:Y:S01]  /*5d00*/  HMMA.16816.F32.BF16 R28, R136, R50, R28 ;  /* 0x00000032881c723c */ /* 0x000fe2000004181c */
[----:B------:R-:W4:Y:S02]  /*5d10*/  LDSM.16.MT88.4 R48, [R213+0xa800] ;  /* 0x00a80000d530783b */ /* 0x000f240000004200 */
[----:B------:R-:W-:Y:S04]  /*5d20*/  MUFU.EX2 R246, R246 ;  /* 0x000000f600f67308 */ /* 0x000fe80000000800 */
[----:B------:R-:W-:Y:S01]  /*5d30*/  F2FP.BF16.PACK_AB R136, R245, R240 ;  /* 0x000000f0f588723e */ /* 0x000fe200000010ff */
[-C--:B------:R-:W-:Y:S05]  /*5d40*/  HMMA.16816.F32.BF16 R8, R36, R40.reuse, R8 ;  /* 0x000000282408723c */ /* 0x080fea0000041808 */
[----:B---3--:R-:W-:Y:S01]  /*5d50*/  F2FP.BF16.PACK_AB R137, R247, R242 ;  /* 0x000000f2f789723e */ /* 0x008fe200000010ff */
[----:B------:R-:W3:Y:S01]  /*5d60*/  MUFU.EX2 R191, R191 ;  /* 0x000000bf00bf7308 */ /* 0x000ee20000000800 */
[----:B------:R-:W-:Y:S01]  /*5d70*/  F2FP.BF16.PACK_AB R138, R65, R64 ;  /* 0x00000040418a723e */ /* 0x000fe200000010ff */
[C---:B------:R-:W-:Y:S04]  /*5d80*/  HMMA.16816.F32.BF16 R12, R44.reuse, R40, R12 ;  /* 0x000000282c0c723c */ /* 0x040fe8000004180c */
[----:B------:R-:W-:Y:S01]  /*5d90*/  F2FP.BF16.PACK_AB R139, R193, R66 ;  /* 0x00000042c18b723e */ /* 0x000fe200000010ff */
[----:B------:R-:W-:Y:S02]  /*5da0*/  FADD.FTZ R240, R240, R207 ;  /* 0x000000cff0f07221 */ /* 0x000fe40000010000 */
[----:B------:R-:W-:Y:S01]  /*5db0*/  FADD.FTZ R242, R242, R209 ;  /* 0x000000d1f2f27221 */ /* 0x000fe20000010000 */
[-C--:B------:R-:W-:Y:S01]  /*5dc0*/  HMMA.16816.F32.BF16 R16, R44, R42.reuse, R16 ;  /* 0x0000002a2c10723c */ /* 0x080fe20000041810 */
[----:B------:R-:W-:Y:S03]  /*5dd0*/  MUFU.EX2 R248, R248 ;  /* 0x000000f800f87308 */ /* 0x000fe60000000800 */
[----:B------:R-:W-:Y:S02]  /*5de0*/  FADD.FTZ R245, R245, R240 ;  /* 0x000000f0f5f57221 */ /* 0x000fe40000010000 */
[----:B------:R-:W-:Y:S02]  /*5df0*/  FADD.FTZ R247, R247, R242 ;  /* 0x000000f2f7f77221 */ /* 0x000fe40000010000 */
[C---:B------:R-:W-:Y:S01]  /*5e00*/  HMMA.16816.F32.BF16 R68, R36.reuse, R42, R68 ;  /* 0x0000002a2444723c */ /* 0x040fe20000041844 */
[----:B------:R-:W5:Y:S02]  /*5e10*/  LDSM.16.MT88.4 R40, [R212+0xa800] ;  /* 0x00a80000d428783b */ /* 0x000f640000004200 */
[----:B------:R-:W1:Y:S01]  /*5e20*/  MUFU.EX2 R189, R189 ;  /* 0x000000bd00bd7308 */ /* 0x000e620000000800 */
[----:B------:R-:W-:Y:S02]  /*5e30*/  FADD.FTZ R64, R64, R245 ;  /* 0x000000f540407221 */ /* 0x000fe40000010000 */
[----:B------:R-:W-:Y:S02]  /*5e40*/  FADD.FTZ R66, R66, R247 ;  /* 0x000000f742427221 */ /* 0x000fe40000010000 */
[-C--:B------:R-:W-:Y:S04]  /*5e50*/  HMMA.16816.F32.BF16 R72, R36, R140.reuse, R72 ;  /* 0x0000008c2448723c */ /* 0x080fe80000041848 */
[----:B------:R-:W-:Y:S02]  /*5e60*/  FADD.FTZ R237, R65, R64 ;  /* 0x0000004041ed7221 */ /* 0x000fe40000010000 */
[----:B------:R-:W-:Y:S02]  /*5e70*/  FADD.FTZ R232, R193, R66 ;  /* 0x00000042c1e87221 */ /* 0x000fe40000010000 */
[C---:B------:R-:W-:Y:S08]  /*5e80*/  HMMA.16816.F32.BF16 R76, R44.reuse, R140, R76 ;  /* 0x0000008c2c4c723c */ /* 0x040ff0000004184c */
[-C--:B------:R-:W-:Y:S08]  /*5e90*/  HMMA.16816.F32.BF16 R80, R44, R142.reuse, R80 ;  /* 0x0000008e2c50723c */ /* 0x080ff00000041850 */
[C---:B------:R-:W-:Y:S08]  /*5ea0*/  HMMA.16816.F32.BF16 R84, R36.reuse, R142, R84 ;  /* 0x0000008e2454723c */ /* 0x040ff00000041854 */
[-C--:B----4-:R-:W-:Y:S08]  /*5eb0*/  HMMA.16816.F32.BF16 R88, R36, R48.reuse, R88 ;  /* 0x000000302458723c */ /* 0x090ff00000041858 */
[C---:B------:R-:W-:Y:S08]  /*5ec0*/  HMMA.16816.F32.BF16 R92, R44.reuse, R48, R92 ;  /* 0x000000302c5c723c */ /* 0x040ff0000004185c */
[-C--:B------:R-:W-:Y:S08]  /*5ed0*/  HMMA.16816.F32.BF16 R96, R44, R50.reuse, R96 ;  /* 0x000000322c60723c */ /* 0x080ff00000041860 */
[C---:B------:R-:W-:Y:S01]  /*5ee0*/  HMMA.16816.F32.BF16 R100, R36.reuse, R50, R100 ;  /* 0x000000322464723c */ /* 0x040fe20000041864 */
[----:B------:R-:W4:Y:S07]  /*5ef0*/  LDSM.16.MT88.4 R48, [R212+0xb800] ;  /* 0x00b80000d430783b */ /* 0x000f2e0000004200 */
[-C--:B-----5:R-:W-:Y:S08]  /*5f00*/  HMMA.16816.F32.BF16 R20, R36, R40.reuse, R20 ;  /* 0x000000282414723c */ /* 0x0a0ff00000041814 */
[C---:B------:R-:W-:Y:S08]  /*5f10*/  HMMA.16816.F32.BF16 R104, R44.reuse, R40, R104 ;  /* 0x000000282c68723c */ /* 0x040ff00000041868 */
[-C--:B------:R-:W-:Y:S08]  /*5f20*/  HMMA.16816.F32.BF16 R108, R44, R42.reuse, R108 ;  /* 0x0000002a2c6c723c */ /* 0x080ff0000004186c */
[C---:B------:R-:W-:Y:S01]  /*5f30*/  HMMA.16816.F32.BF16 R112, R36.reuse, R42, R112 ;  /* 0x0000002a2470723c */ /* 0x040fe20000041870 */
[----:B------:R-:W5:Y:S07]  /*5f40*/  LDSM.16.MT88.4 R40, [R213+0x9c00] ;  /* 0x009c0000d528783b */ /* 0x000f6e0000004200 */
[-C--:B------:R-:W-:Y:S08]  /*5f50*/  HMMA.16816.F32.BF16 R32, R36, R52.reuse, R32 ;  /* 0x000000342420723c */ /* 0x080ff00000041820 */
[C---:B------:R-:W-:Y:S08]  /*5f60*/  HMMA.16816.F32.BF16 R116, R44.reuse, R52, R116 ;  /* 0x000000342c74723c */ /* 0x040ff00000041874 */
[-C--:B------:R-:W-:Y:S08]  /*5f70*/  HMMA.16816.F32.BF16 R120, R44, R54.reuse, R120 ;  /* 0x000000362c78723c */ /* 0x080ff00000041878 */
[C---:B------:R-:W-:Y:S01]  /*5f80*/  HMMA.16816.F32.BF16 R124, R36.reuse, R54, R124 ;  /* 0x00000036247c723c */ /* 0x040fe2000004187c */
[----:B------:R-:W2:Y:S07]  /*5f90*/  LDSM.16.MT88.4 R52, [R212+0x9c00] ;  /* 0x009c0000d434783b */ /* 0x000eae0000004200 */
[-C--:B----4-:R-:W-:Y:S08]  /*5fa0*/  HMMA.16816.F32.BF16 R24, R36, R48.reuse, R24 ;  /* 0x000000302418723c */ /* 0x090ff00000041818 */
[C---:B------:R-:W-:Y:S08]  /*5fb0*/  HMMA.16816.F32.BF16 R128, R44.reuse, R48, R128 ;  /* 0x000000302c80723c */ /* 0x040ff00000041880 */
[-C--:B------:R-:W-:Y:S01]  /*5fc0*/  HMMA.16816.F32.BF16 R132, R44, R50.reuse, R132 ;  /* 0x000000322c84723c */ /* 0x080fe20000041884 */
[----:B------:R-:W4:Y:S07]  /*5fd0*/  LDSM.16.MT88.4 R44, [R213+0xbc00] ;  /* 0x00bc0000d52c783b */ /* 0x000f2e0000004200 */
[----:B------:R-:W-:Y:S07]  /*5fe0*/  HMMA.16816.F32.BF16 R28, R36, R50, R28 ;  /* 0x00000032241c723c */ /* 0x000fee000004181c */
[----:B-1----:R-:W-:Y:S01]  /*5ff0*/  F2FP.BF16.PACK_AB R36, R194, R67 ;  /* 0x00000043c224723e */ /* 0x002fe200000010ff */
[-C--:B-----5:R-:W-:Y:S01]  /*6000*/  HMMA.16816.F32.BF16 R160, R136, R40.reuse, R8 ;  /* 0x0000002888a0723c */ /* 0x0a0fe20000041808 */
[----:B------:R-:W1:Y:S04]  /*6010*/  LDSM.16.MT88.4 R8, [R212+0xbc00] ;  /* 0x00bc0000d408783b */ /* 0x000e680000004200 */
[----:B--2---:R-:W-:Y:S01]  /*6020*/  F2FP.BF16.PACK_AB R37, R249, R244 ;  /* 0x000000f4f925723e */ /* 0x004fe200000010ff */
[----:B------:R-:W-:Y:S01]  /*6030*/  FADD.FTZ R67, R67, R236 ;  /* 0x000000ec43437221 */ /* 0x000fe20000010000 */
[----:B---3--:R-:W-:Y:S01]  /*6040*/  F2FP.BF16.PACK_AB R38, R191, R246 ;  /* 0x000000f6bf26723e */ /* 0x008fe200000010ff */
[----:B------:R-:W-:Y:S01]  /*6050*/  FADD.FTZ R244, R244, R243 ;  /* 0x000000f3f4f47221 */ /* 0x000fe20000010000 */
[----:B------:R-:W-:Y:S03]  /*6060*/  F2FP.BF16.PACK_AB R39, R189, R248 ;  /* 0x000000f8bd27723e */ /* 0x000fe600000010ff */
        /* <DEDUP_REMOVED lines=21> */
[-C--:B----4-:R-:W-:Y:S08]  /*61c0*/  HMMA.16816.F32.BF16 R144, R136, R44.reuse, R32 ;  /* 0x0000002c8890723c */ /* 0x090ff00000041820 */
[C---:B------:R-:W-:Y:S08]  /*61d0*/  HMMA.16816.F32.BF16 R116, R36.reuse, R44, R116 ;  /* 0x0000002c2474723c */ /* 0x040ff00000041874 */
[-C--:B------:R-:W-:Y:S08]  /*61e0*/  HMMA.16816.F32.BF16 R120, R36, R46.reuse, R120 ;  /* 0x0000002e2478723c */ /* 0x080ff00000041878 */
[C---:B------:R-:W-:Y:S08]  /*61f0*/  HMMA.16816.F32.BF16 R124, R136.reuse, R46, R124 ;  /* 0x0000002e887c723c */ /* 0x040ff0000004187c */
[-C--:B-1----:R-:W-:Y:S08]  /*6200*/  HMMA.16816.F32.BF16 R140, R136, R8.reuse, R24 ;  /* 0x00000008888c723c */ /* 0x082ff00000041818 */
[C---:B------:R-:W-:Y:S08]  /*6210*/  HMMA.16816.F32.BF16 R128, R36.reuse, R8, R128 ;  /* 0x000000082480723c */ /* 0x040ff00000041880 */
[-C--:B------:R-:W-:Y:S08]  /*6220*/  HMMA.16816.F32.BF16 R132, R36, R10.reuse, R132 ;  /* 0x0000000a2484723c */ /* 0x080ff00000041884 */
[----:B------:R-:W-:Y:S01]  /*6230*/  HMMA.16816.F32.BF16 R136, R136, R10, R28 ;  /* 0x0000000a8888723c */ /* 0x000fe2000004181c */
[----:B------:R-:W-:-:S07]  /*6240*/  @P0 BRA `(.L_x_29) ;  /* 0xffffd3b000000947 */ /* 0x000fce000383ffff */
.L_x_28:
[----:B------:R-:W1:Y:S01]  /*6250*/  SHFL.BFLY PT, R0, R237, 0x2, 0x1f ;  /* 0x0c401f00ed007f89 */ /* 0x000e6200000e0000 */
[----:B------:R-:W-:Y:S01]  /*6260*/  ULDC.U8 UR4, c[0x0][0x329] ;  /* 0x0000ca4000047ab9 */ /* 0x000fe20000000000 */
[----:B------:R-:W-:Y:S01]  /*6270*/  MOV R12, 0x3f800000 ;  /* 0x3f800000000c7802 */ /* 0x000fe20000000f00 */
[----:B------:R-:W-:Y:S01]  /*6280*/  ULDC.U8 UR5, c[0x0][0x328] ;  /* 0x0000ca0000057ab9 */ /* 0x000fe20000000000 */
[----:B------:R-:W2:Y:S01]  /*6290*/  SHFL.BFLY PT, R3, R232, 0x2, 0x1f ;  /* 0x0c401f00e8037f89 */ /* 0x000ea200000e0000 */
[----:B------:R-:W-:Y:S01]  /*62a0*/  ISETP.NE.AND P0, PT, RZ, UR4, PT ;  /* 0x00000004ff007c0c */ /* 0x000fe2000bf05270 */
[----:B------:R-:W-:Y:S01]  /*62b0*/  BSSY B0, `(.L_x_32) ;  /* 0x000015c000007945 */ /* 0x000fe20003800000 */
[----:B------:R-:W-:Y:S01]  /*62c0*/  ISETP.NE.AND P1, PT, RZ, UR5, PT ;  /* 0x00000005ff007c0c */ /* 0x000fe2000bf25270 */
[----:B------:R-:W3:Y:S04]  /*62d0*/  SHFL.BFLY PT, R2, R233, 0x2, 0x1f ;  /* 0x0c401f00e9027f89 */ /* 0x000ee800000e0000 */
[----:B------:R-:W4:Y:S04]  /*62e0*/  SHFL.BFLY PT, R4, R235, 0x2, 0x1f ;  /* 0x0c401f00eb047f89 */ /* 0x000f2800000e0000 */
[----:B------:R-:W5:Y:S02]  /*62f0*/  S2R R5, SR_TID.X ;  /* 0x0000000000057919 */ /* 0x000f640000002100 */
[----:B------:R-:W-:-:S05]  /*6300*/  @P0 MOV R10, c[0x0][0x210] ;  /* 0x00008400000a0a02 */ /* 0x000fca0000000f00 */
[----:B------:R-:W-:Y:S02]  /*6310*/  @P0 IMAD R10, R10, c[0x0][0x214], RZ ;  /* 0x000085000a0a0a24 */ /* 0x000fe400078e02ff */
[----:B-1----:R-:W-:Y:S02]  /*6320*/  FADD.FTZ R11, R0, R237 ;  /* 0x000000ed000b7221 */ /* 0x002fe40000010000 */
[----:B--2---:R-:W-:-:S03]  /*6330*/  FADD.FTZ R0, R3, R232 ;  /* 0x000000e803007221 */ /* 0x004fc60000010000 */
[----:B------:R-:W1:Y:S01]  /*6340*/  SHFL.BFLY PT, R8, R11, 0x1, 0x1f ;  /* 0x0c201f000b087f89 */ /* 0x000e6200000e0000 */
[----:B---3--:R-:W-:-:S03]  /*6350*/  FADD.FTZ R3, R2, R233 ;  /* 0x000000e902037221 */ /* 0x008fc60000010000 */
[----:B------:R-:W2:Y:S01]  /*6360*/  SHFL.BFLY PT, R7, R0, 0x1, 0x1f ;  /* 0x0c201f0000077f89 */ /* 0x000ea200000e0000 */
[----:B----4-:R-:W-:-:S03]  /*6370*/  FADD.FTZ R9, R4, R235 ;  /* 0x000000eb04097221 */ /* 0x010fc60000010000 */
[----:B------:R-:W3:Y:S01]  /*6380*/  SHFL.BFLY PT, R4, R3, 0x1, 0x1f ;  /* 0x0c201f0003047f89 */ /* 0x000ee200000e0000 */
[----:B-----5:R-:W-:-:S03]  /*6390*/  SHF.R.S32.HI R14, RZ, 0x1f, R5 ;  /* 0x0000001fff0e7819 */ /* 0x020fc60000011405 */
[----:B------:R-:W4:Y:S01]  /*63a0*/  SHFL.BFLY PT, R6, R9, 0x1, 0x1f ;  /* 0x0c201f0009067f89 */ /* 0x000f2200000e0000 */
[-C--:B------:R-:W-:Y:S01]  /*63b0*/  LEA.HI R2, R14, R5.reuse, RZ, 0x2 ;  /* 0x000000050e027211 */ /* 0x080fe200078f10ff */
[----:B-1----:R-:W-:Y:S01]  /*63c0*/  FADD.FTZ R8, R11, R8 ;  /* 0x000000080b087221 */ /* 0x002fe20000010000 */
[----:B------:R-:W-:Y:S01]  /*63d0*/  MOV R11, 0x3f800000 ;  /* 0x3f800000000b7802 */ /* 0x000fe20000000f00 */
[----:B--2---:R-:W-:Y:S01]  /*63e0*/  FADD.FTZ R7, R0, R7 ;  /* 0x0000000700077221 */ /* 0x004fe20000010000 */
[----:B------:R-:W-:Y:S02]  /*63f0*/  LOP3.LUT R0, R2, 0xfffffffc, RZ, 0xc0, !PT ;  /* 0xfffffffc02007812 */ /* 0x000fe400078ec0ff */
[----:B------:R-:W-:Y:S01]  /*6400*/  SHF.R.S32.HI R2, RZ, 0x2, R2 ;  /* 0x00000002ff027819 */ /* 0x000fe20000011402 */
[----:B---3--:R-:W-:Y:S01]  /*6410*/  FADD.FTZ R4, R3, R4 ;  /* 0x0000000403047221 */ /* 0x008fe20000010000 */
[----:B------:R-:W-:Y:S02]  /*6420*/  FSETP.NE.FTZ.AND P5, PT, R7, RZ, PT ;  /* 0x000000ff0700720b */ /* 0x000fe40003fb5000 */
[----:B------:R-:W-:Y:S01]  /*6430*/  LEA.HI R3, R14, R5, RZ, 0x5 ;  /* 0x000000050e037211 */ /* 0x000fe200078f28ff */
[----:B----4-:R-:W-:Y:S01]  /*6440*/  FADD.FTZ R6, R9, R6 ;  /* 0x0000000609067221 */ /* 0x010fe20000010000 */
[----:B------:R-:W-:-:S02]  /*6450*/  FSETP.NE.FTZ.AND P3, PT, R4, RZ, PT ;  /* 0x000000ff0400720b */ /* 0x000fc40003f75000 */
[----:B------:R-:W-:Y:S02]  /*6460*/  @!P0 MOV R9, c[0x0][0x214] ;  /* 0x0000850000098a02 */ /* 0x000fe40000000f00 */
[----:B------:R-:W-:Y:S02]  /*6470*/  FSETP.NE.FTZ.AND P4, PT, R6, RZ, PT ;  /* 0x000000ff0600720b */ /* 0x000fe40003f95000 */
[----:B------:R-:W-:Y:S02]  /*6480*/  @!P0 SEL R10, R9, c[0x0][0x234], !P1 ;  /* 0x00008d00090a8a07 */ /* 0x000fe40004800000 */
[----:B------:R-:W-:Y:S01]  /*6490*/  MOV R9, 0x3f800000 ;  /* 0x3f80000000097802 */ /* 0x000fe20000000f00 */
[----:B------:R-:W1:Y:S01]  /*64a0*/  @P5 MUFU.RCP R12, R7 ;  /* 0x00000007000c5308 */ /* 0x000e620000001000 */
[----:B------:R-:W-:Y:S02]  /*64b0*/  FSETP.NE.FTZ.AND P6, PT, R8, RZ, PT ;  /* 0x000000ff0800720b */ /* 0x000fe40003fd5000 */
[----:B------:R-:W-:-:S02]  /*64c0*/  IADD3 R0, -R0, R5, RZ ;  /* 0x0000000500007210 */ /* 0x000fc40007ffe1ff */
[----:B------:R-:W-:Y:S02]  /*64d0*/  MOV R5, 0x3f800000 ;  /* 0x3f80000000057802 */ /* 0x000fe40000000f00 */
[----:B------:R-:W-:Y:S01]  /*64e0*/  SHF.R.S32.HI R15, RZ, 0x5, R3 ;  /* 0x00000005ff0f7819 */ /* 0x000fe20000011403 */
[----:B------:R-:W2:Y:S01]  /*64f0*/  @P3 MUFU.RCP R9, R4 ;  /* 0x0000000400093308 */ /* 0x000ea20000001000 */
[----:B------:R-:W-:Y:S01]  /*6500*/  ISETP.NE.OR P1, PT, RZ, UR4, !P1 ;  /* 0x00000004ff007c0c */ /* 0x000fe2000cf25670 */
[----:B-1----:R-:W-:-:S06]  /*6510*/  FMUL.FTZ R162, R12, R162 ;  /* 0x000000a20ca27220 */ /* 0x002fcc0000410000 */
[----:B------:R-:W1:Y:S01]  /*6520*/  @P4 MUFU.RCP R5, R6 ;  /* 0x0000000600054308 */ /* 0x000e620000001000 */
[C---:B------:R-:W-:Y:S02]  /*6530*/  FMUL.FTZ R163, R12.reuse, R163 ;  /* 0x000000a30ca37220 */ /* 0x040fe40000410000 */
[C---:B------:R-:W-:Y:S02]  /*6540*/  FMUL.FTZ R70, R12.reuse, R70 ;  /* 0x000000460c467220 */ /* 0x040fe40000410000 */
[----:B------:R-:W-:Y:S01]  /*6550*/  FMUL.FTZ R71, R12, R71 ;  /* 0x000000470c477220 */ /* 0x000fe20000410000 */
[----:B------:R-:W-:Y:S01]  /*6560*/  F2FP.BF16.PACK_AB R162, R163, R162 ;  /* 0x000000a2a3a2723e */ /* 0x000fe200000010ff */
[C---:B--2---:R-:W-:Y:S01]  /*6570*/  FMUL.FTZ R159, R9.reuse, R159 ;  /* 0x0000009f099f7220 */ /* 0x044fe20000410000 */
[----:B------:R-:W2:Y:S01]  /*6580*/  @P6 MUFU.RCP R11, R8 ;  /* 0x00000008000b6308 */ /* 0x000ea20000001000 */
[----:B------:R-:W-:Y:S01]  /*6590*/  FMUL.FTZ R158, R9, R158 ;  /* 0x0000009e099e7220 */ /* 0x000fe20000410000 */
[----:B------:R-:W-:Y:S01]  /*65a0*/  F2FP.BF16.PACK_AB R70, R71, R70 ;  /* 0x000000464746723e */ /* 0x000fe200000010ff */
[----:B------:R-:W-:-:S02]  /*65b0*/  FMUL.FTZ R155, R9, R155 ;  /* 0x0000009b099b7220 */ /* 0x000fc40000410000 */
[----:B------:R-:W-:Y:S01]  /*65c0*/  FMUL.FTZ R154, R9, R154 ;  /* 0x0000009a099a7220 */ /* 0x000fe20000410000 */
[----:B------:R-:W-:Y:S01]  /*65d0*/  F2FP.BF16.PACK_AB R158, R159, R158 ;  /* 0x0000009e9f9e723e */ /* 0x000fe200000010ff */
[C---:B------:R-:W-:Y:S01]  /*65e0*/  FMUL.FTZ R79, R9.reuse, R79 ;  /* 0x0000004f094f7220 */ /* 0x040fe20000410000 */
[----:B------:R-:W3:Y:S01]  /*65f0*/  @P6 MUFU.LG2 R8, R8 ;  /* 0x0000000800086308 */ /* 0x000ee20000000c00 */
[----:B------:R-:W-:Y:S01]  /*6600*/  FMUL.FTZ R78, R9, R78 ;  /* 0x0000004e094e7220 */ /* 0x000fe20000410000 */
[----:B------:R-:W-:Y:S01]  /*6610*/  F2FP.BF16.PACK_AB R154, R155, R154 ;  /* 0x0000009a9b9a723e */ /* 0x000fe200000010ff */
[C---:B------:R-:W-:Y:S02]  /*6620*/  FMUL.FTZ R83, R9.reuse, R83 ;  /* 0x0000005309537220 */ /* 0x040fe40000410000 */
[----:B------:R-:W-:Y:S01]  /*6630*/  FMUL.FTZ R82, R9, R82 ;  /* 0x0000005209527220 */ /* 0x000fe20000410000 */
[----:B------:R-:W-:Y:S01]  /*6640*/  F2FP.BF16.PACK_AB R78, R79, R78 ;  /* 0x0000004e4f4e723e */ /* 0x000fe200000010ff */
[C---:B------:R-:W-:Y:S01]  /*6650*/  FMUL.FTZ R95, R9.reuse, R95 ;  /* 0x0000005f095f7220 */ /* 0x040fe20000410000 */
[----:B------:R-:W4:Y:S01]  /*6660*/  @P5 MUFU.LG2 R7, R7 ;  /* 0x0000000700075308 */ /* 0x000f220000000c00 */
[----:B------:R-:W-:Y:S01]  /*6670*/  FMUL.FTZ R94, R9, R94 ;  /* 0x0000005e095e7220 */ /* 0x000fe20000410000 */
[----:B------:R-:W-:Y:S01]  /*6680*/  F2FP.BF16.PACK_AB R82, R83, R82 ;  /* 0x000000525352723e */ /* 0x000fe200000010ff */
[----:B------:R-:W-:-:S02]  /*6690*/  FMUL.FTZ R99, R9, R99 ;  /* 0x0000006309637220 */ /* 0x000fc40000410000 */
[----:B------:R-:W-:Y:S01]  /*66a0*/  FMUL.FTZ R98, R9, R98 ;  /* 0x0000006209627220 */ /* 0x000fe20000410000 */
[----:B------:R-:W-:Y:S01]  /*66b0*/  F2FP.BF16.PACK_AB R94, R95, R94 ;  /* 0x0000005e5f5e723e */ /* 0x000fe200000010ff */
[C---:B------:R-:W-:Y:S01]  /*66c0*/  FMUL.FTZ R107, R9.reuse, R107 ;  /* 0x0000006b096b7220 */ /* 0x040fe20000410000 */
[----:B------:R-:W5:Y:S01]  /*66d0*/  @P4 MUFU.LG2 R6, R6 ;  /* 0x0000000600064308 */ /* 0x000f620000000c00 */
[----:B------:R-:W-:Y:S01]  /*66e0*/  FMUL.FTZ R106, R9, R106 ;  /* 0x0000006a096a7220 */ /* 0x000fe20000410000 */
[----:B------:R-:W-:Y:S01]  /*66f0*/  F2FP.BF16.PACK_AB R98, R99, R98 ;  /* 0x000000626362723e */ /* 0x000fe200000010ff */
[C---:B------:R-:W-:Y:S02]  /*6700*/  FMUL.FTZ R111, R9.reuse, R111 ;  /* 0x0000006f096f7220 */ /* 0x040fe40000410000 */
[----:B------:R-:W-:Y:S01]  /*6710*/  FMUL.FTZ R110, R9, R110 ;  /* 0x0000006e096e7220 */ /* 0x000fe20000410000 */
[----:B------:R-:W-:Y:S01]  /*6720*/  F2FP.BF16.PACK_AB R106, R107, R106 ;  /* 0x0000006a6b6a723e */ /* 0x000fe200000010ff */
[C---:B------:R-:W-:Y:S01]  /*6730*/  FMUL.FTZ R119, R9.reuse, R119 ;  /* 0x0000007709777220 */ /* 0x040fe20000410000 */
[----:B------:R-:W1:Y:S01]  /*6740*/  @P3 MUFU.LG2 R4, R4 ;  /* 0x0000000400043308 */ /* 0x000e620000000c00 */
        /* <DEDUP_REMOVED lines=13> */
[C---:B------:R-:W-:Y:S01]  /*6820*/  FMUL.FTZ R75, R12.reuse, R75 ;  /* 0x0000004b0c4b7220 */ /* 0x040fe20000410000 */
[----:B------:R-:W-:Y:S01]  /*6830*/  LEA.HI R9, R9, R2, RZ, 0x3 ;  /* 0x0000000209097211 */ /* 0x000fe200078f18ff */
[C---:B------:R-:W-:Y:S01]  /*6840*/  FMUL.FTZ R86, R12.reuse, R86 ;  /* 0x000000560c567220 */ /* 0x040fe20000410000 */
[----:B------:R-:W-:Y:S01]  /*6850*/  F2FP.BF16.PACK_AB R134, R135, R134 ;  /* 0x000000868786723e */ /* 0x000fe200000010ff */
[C---:B------:R-:W-:Y:S01]  /*6860*/  FMUL.FTZ R87, R12.reuse, R87 ;  /* 0x000000570c577220 */ /* 0x040fe20000410000 */
[----:B------:R-:W-:Y:S01]  /*6870*/  LOP3.LUT R9, R9, 0xfffffff8, RZ, 0xc0, !PT ;  /* 0xfffffff809097812 */ /* 0x000fe200078ec0ff */
[C---:B------:R-:W-:Y:S01]  /*6880*/  FMUL.FTZ R90, R12.reuse, R90 ;  /* 0x0000005a0c5a7220 */ /* 0x040fe20000410000 */
[----:B------:R-:W-:Y:S01]  /*6890*/  F2FP.BF16.PACK_AB R74, R75, R74 ;  /* 0x0000004a4b4a723e */ /* 0x000fe200000010ff */
[----:B------:R-:W-:Y:S01]  /*68a0*/  FMUL.FTZ R91, R12, R91 ;  /* 0x0000005b0c5b7220 */ /* 0x000fe20000410000 */
[----:B------:R-:W-:Y:S01]  /*68b0*/  IADD3 R9, R2, -R9, RZ ;  /* 0x8000000902097210 */ /* 0x000fe20007ffe0ff */
[C---:B------:R-:W-:Y:S01]  /*68c0*/  FMUL.FTZ R102, R12.reuse, R102 ;  /* 0x000000660c667220 */ /* 0x040fe20000410000 */
[----:B------:R-:W-:Y:S01]  /*68d0*/  F2FP.BF16.PACK_AB R86, R87, R86 ;  /* 0x000000565756723e */ /* 0x000fe200000010ff */
        /* <DEDUP_REMOVED lines=19> */
[----:B------:R-:W-:Y:S01]  /*6a10*/  LEA.HI R12, R9, R9, RZ, 0x1 ;  /* 0x00000009090c7211 */ /* 0x000fe200078f08ff */
[----:B-1----:R-:W-:Y:S01]  /*6a20*/  FMUL.FTZ R156, R5, R156 ;  /* 0x0000009c059c7220 */ /* 0x002fe20000410000 */
[----:B------:R-:W-:Y:S01]  /*6a30*/  F2FP.BF16.PACK_AB R142, R143, R142 ;  /* 0x0000008e8f8e723e */ /* 0x000fe200000010ff */
[C---:B------:R-:W-:Y:S01]  /*6a40*/  FMUL.FTZ R157, R5.reuse, R157 ;  /* 0x0000009d059d7220 */ /* 0x040fe20000410000 */
[----:B------:R-:W-:Y:S01]  /*6a50*/  SHF.R.S32.HI R13, RZ, 0x1, R12 ;  /* 0x00000001ff0d7819 */ /* 0x000fe2000001140c */
[C---:B------:R-:W-:Y:S01]  /*6a60*/  FMUL.FTZ R152, R5.reuse, R152 ;  /* 0x0000009805987220 */ /* 0x040fe20000410000 */
        /* <DEDUP_REMOVED lines=9> */
[C---:B------:R-:W-:Y:S01]  /*6b00*/  FMUL.FTZ R81, R5.reuse, R81 ;  /* 0x0000005105517220 */ /* 0x040fe20000410000 */
[----:B------:R-:W-:Y:S01]  /*6b10*/  LEA R9, R12, R9, 0x4 ;  /* 0x000000090c097211 */ /* 0x000fe200078e20ff */
[----:B------:R-:W-:Y:S01]  /*6b20*/  FMUL.FTZ R92, R5, R92 ;  /* 0x0000005c055c7220 */ /* 0x000fe20000410000 */
[----:B------:R-:W-:Y:S01]  /*6b30*/  LOP3.LUT R12, R13, 0x1, RZ, 0xc0, !PT ;  /* 0x000000010d0c7812 */ /* 0x000fe200078ec0ff */
[C---:B------:R-:W-:Y:S01]  /*6b40*/  FMUL.FTZ R93, R5.reuse, R93 ;  /* 0x0000005d055d7220 */ /* 0x040fe20000410000 */
[----:B------:R-:W-:Y:S01]  /*6b50*/  LEA.HI R14, R14, R14, RZ, 0x1d ;  /* 0x0000000e0e0e7211 */ /* 0x000fe200078fe8ff */
[C---:B------:R-:W-:Y:S01]  /*6b60*/  FMUL.FTZ R96, R5.reuse, R96 ;  /* 0x0000006005607220 */ /* 0x040fe20000410000 */
[----:B------:R-:W-:Y:S01]  /*6b70*/  ISETP.NE.U32.AND P2, PT, R12, 0x1, PT ;  /* 0x000000010c00780c */ /* 0x000fe20003f45070 */
[----:B------:R-:W-:Y:S01]  /*6b80*/  FMUL.FTZ R97, R5, R97 ;  /* 0x0000006105617220 */ /* 0x000fe20000410000 */
[----:B------:R-:W-:Y:S01]  /*6b90*/  LEA R9, R9, R14, 0x1 ;  /* 0x0000000e09097211 */ /* 0x000fe200078e08ff */
[----:B------:R-:W-:Y:S01]  /*6ba0*/  FMUL.FTZ R104, R5, R104 ;  /* 0x0000006805687220 */ /* 0x000fe20000410000 */
[----:B------:R-:W-:Y:S01]  /*6bb0*/  F2FP.BF16.PACK_AB R156, R157, R156 ;  /* 0x0000009c9d9c723e */ /* 0x000fe200000010ff */
[----:B------:R-:W-:Y:S01]  /*6bc0*/  FMUL.FTZ R105, R5, R105 ;  /* 0x0000006905697220 */ /* 0x000fe20000410000 */
[----:B------:R-:W-:Y:S01]  /*6bd0*/  SHF.L.U32 R9, R9, 0x1, RZ ;  /* 0x0000000109097819 */ /* 0x000fe200000006ff */
[----:B------:R-:W-:Y:S01]  /*6be0*/  FMUL.FTZ R108, R5, R108 ;  /* 0x0000006c056c7220 */ /* 0x000fe20000410000 */
[----:B------:R-:W-:Y:S01]  /*6bf0*/  F2FP.BF16.PACK_AB R152, R153, R152 ;  /* 0x000000989998723e */ /* 0x000fe200000010ff */
[----:B------:R-:W-:Y:S01]  /*6c00*/  FMUL.FTZ R109, R5, R109 ;  /* 0x0000006d056d7220 */ /* 0x000fe20000410000 */
[----:B------:R-:W-:Y:S01]  /*6c10*/  IADD3 R17, R9, -0x10, RZ ;  /* 0xfffffff009117810 */ /* 0x000fe20007ffe0ff */
[C---:B------:R-:W-:Y:S01]  /*6c20*/  FMUL.FTZ R116, R5.reuse, R116 ;  /* 0x0000007405747220 */ /* 0x040fe20000410000 */
[----:B------:R-:W-:Y:S01]  /*6c30*/  STS [R9+0x200], R162 ;  /* 0x000200a209007388 */ /* 0x000fe20000000800 */
[----:B------:R-:W-:Y:S01]  /*6c40*/  FMUL.FTZ R117, R5, R117 ;  /* 0x0000007505757220 */ /* 0x000fe20000410000 */
[----:B------:R-:W-:Y:S01]  /*6c50*/  @P2 IADD3 R17, R9, 0x10, RZ ;  /* 0x0000001009112810 */ /* 0x000fe20007ffe0ff */
[----:B------:R-:W-:Y:S01]  /*6c60*/  FMUL.FTZ R120, R5, R120 ;  /* 0x0000007805787220 */ /* 0x000fe20000410000 */
[----:B------:R-:W-:Y:S01]  /*6c70*/  LOP3.LUT P2, RZ, R13, 0x2, RZ, 0xc0, !PT ;  /* 0x000000020dff7812 */ /* 0x000fe2000784c0ff */
[----:B------:R-:W-:Y:S01]  /*6c80*/  FMUL.FTZ R121, R5, R121 ;  /* 0x0000007905797220 */ /* 0x000fe20000410000 */
[----:B------:R-:W-:Y:S01]  /*6c90*/  F2FP.BF16.PACK_AB R76, R77, R76 ;  /* 0x0000004c4d4c723e */ /* 0x000fe200000010ff */
        /* <DEDUP_REMOVED lines=8> */
[----:B--2---:R-:W-:Y:S01]  /*6d20*/  FMUL.FTZ R160, R11, R160 ;  /* 0x000000a00ba07220 */ /* 0x004fe20000410000 */
[----:B------:R-:W-:Y:S01]  /*6d30*/  F2FP.BF16.PACK_AB R108, R109, R108 ;  /* 0x0000006c6d6c723e */ /* 0x000fe200000010ff */
[----:B------:R-:W-:Y:S01]  /*6d40*/  FMUL.FTZ R161, R11, R161 ;  /* 0x000000a10ba17220 */ /* 0x000fe20000410000 */
[----:B------:R-:W-:Y:S01]  /*6d50*/  F2FP.BF16.PACK_AB R132, R5, R132 ;  /* 0x000000840584723e */ /* 0x000fe200000010ff */
[C---:B------:R-:W-:Y:S01]  /*6d60*/  FMUL.FTZ R68, R11.reuse, R68 ;  /* 0x000000440b447220 */ /* 0x040fe20000410000 */
[----:B------:R-:W-:Y:S01]  /*6d70*/  MOV R5, 0x20 ;  /* 0x0000002000057802 */ /* 0x000fe20000000f00 */
[----:B------:R-:W-:Y:S01]  /*6d80*/  FMUL.FTZ R69, R11, R69 ;  /* 0x000000450b457220 */ /* 0x000fe20000410000 */
[----:B------:R-:W-:Y:S01]  /*6d90*/  F2FP.BF16.PACK_AB R160, R161, R160 ;  /* 0x000000a0a1a0723e */ /* 0x000fe200000010ff */
[----:B------:R-:W-:Y:S01]  /*6da0*/  FMUL.FTZ R72, R11, R72 ;  /* 0x000000480b487220 */ /* 0x000fe20000410000 */
[----:B------:R-:W-:Y:S01]  /*6db0*/  SEL R12, R5, 0xffffffe0, !P2 ;  /* 0xffffffe0050c7807 */ /* 0x000fe20005000000 */
[----:B------:R-:W-:Y:S01]  /*6dc0*/  FMUL.FTZ R73, R11, R73 ;  /* 0x000000490b497220 */ /* 0x000fe20000410000 */
[----:B------:R-:W-:Y:S01]  /*6dd0*/  F2FP.BF16.PACK_AB R68, R69, R68 ;  /* 0x000000444544723e */ /* 0x000fe200000010ff */
[----:B------:R-:W-:Y:S01]  /*6de0*/  FMUL.FTZ R84, R11, R84 ;  /* 0x000000540b547220 */ /* 0x000fe20000410000 */
[----:B------:R-:W-:Y:S01]  /*6df0*/  IADD3 R19, R9, R12, RZ ;  /* 0x0000000c09137210 */ /* 0x000fe20007ffe0ff */
[----:B------:R-:W-:Y:S01]  /*6e00*/  FMUL.FTZ R85, R11, R85 ;  /* 0x000000550b557220 */ /* 0x000fe20000410000 */
[----:B------:R-:W-:Y:S01]  /*6e10*/  F2FP.BF16.PACK_AB R72, R73, R72 ;  /* 0x000000484948723e */ /* 0x000fe200000010ff */
[C---:B------:R-:W-:Y:S01]  /*6e20*/  FMUL.FTZ R88, R11.reuse, R88 ;  /* 0x000000580b587220 */ /* 0x040fe20000410000 */
[----:B------:R-:W-:Y:S01]  /*6e30*/  STS [R9], R160 ;  /* 0x000000a009007388 */ /* 0x000fe20000000800 */
[----:B------:R-:W-:Y:S01]  /*6e40*/  FMUL.FTZ R89, R11, R89 ;  /* 0x000000590b597220 */ /* 0x000fe20000410000 */
[----:B------:R-:W-:Y:S01]  /*6e50*/  F2FP.BF16.PACK_AB R84, R85, R84 ;  /* 0x000000545554723e */ /* 0x000fe200000010ff */
[C---:B------:R-:W-:Y:S01]  /*6e60*/  FMUL.FTZ R100, R11.reuse, R100 ;  /* 0x000000640b647220 */ /* 0x040fe20000410000 */
[----:B------:R-:W-:Y:S01]  /*6e70*/  IADD3 R13, R12, R17, RZ ;  /* 0x000000110c0d7210 */ /* 0x000fe20007ffe0ff */
[C---:B------:R-:W-:Y:S01]  /*6e80*/  FMUL.FTZ R101, R11.reuse, R101 ;  /* 0x000000650b657220 */ /* 0x040fe20000410000 */
[----:B------:R1:W-:Y:S01]  /*6e90*/  STS [R17], R68 ;  /* 0x0000004411007388 */ /* 0x0003e20000000800 */
[----:B------:R-:W-:Y:S01]  /*6ea0*/  FMUL.FTZ R148, R11, R148 ;  /* 0x000000940b947220 */ /* 0x000fe20000410000 */
[----:B------:R-:W-:Y:S01]  /*6eb0*/  F2FP.BF16.PACK_AB R88, R89, R88 ;  /* 0x000000585958723e */ /* 0x000fe200000010ff */
[C---:B------:R-:W-:Y:S01]  /*6ec0*/  FMUL.FTZ R149, R11.reuse, R149 ;  /* 0x000000950b957220 */ /* 0x040fe20000410000 */
[----:B------:R-:W-:Y:S01]  /*6ed0*/  STS [R17+0x200], R70 ;  /* 0x0002004611007388 */ /* 0x000fe20000000800 */
        /* <DEDUP_REMOVED lines=18> */
[----:B------:R-:W-:Y:S01]  /*7000*/  FMUL.FTZ R11, R11, R137 ;  /* 0x000000890b0b7220 */ /* 0x000fe20000410000 */
[----:B------:R-:W-:Y:S01]  /*7010*/  STS [R19], R72 ;  /* 0x0000004813007388 */ /* 0x000fe20000000800 */
[----:B------:R-:W-:Y:S01]  /*7020*/  F2FP.BF16.PACK_AB R116, R117, R116 ;  /* 0x000000747574723e */ /* 0x000fe200000010ff */
[----:B---3--:R-:W-:Y:S01]  /*7030*/  @P6 FMUL.FTZ R65, R8, 0.69314718246459960938 ;  /* 0x3f31721808416820 */ /* 0x008fe20000410000 */
[----:B------:R-:W-:Y:S01]  /*7040*/  F2FP.BF16.PACK_AB R120, R121, R120 ;  /* 0x000000787978723e */ /* 0x000fe200000010ff */
[----:B------:R-:W-:Y:S01]  /*7050*/  STS [R19+0x200], R74 ;  /* 0x0002004a13007388 */ /* 0x000fe20000000800 */
[----:B------:R-:W-:Y:S01]  /*7060*/  F2FP.BF16.PACK_AB R140, R141, R140 ;  /* 0x0000008c8d8c723e */ /* 0x000fe200000010ff */
[----:B-1----:R-:W-:Y:S01]  /*7070*/  CS2R R68, SRZ ;  /* 0x0000000000447805 */ /* 0x002fe2000001ff00 */
[----:B------:R-:W-:Y:S01]  /*7080*/  F2FP.BF16.PACK_AB R136, R11, R136 ;  /* 0x000000880b88723e */ /* 0x000fe200000010ff */
[----:B------:R-:W-:Y:S01]  /*7090*/  STS [R13], R84 ;  /* 0x000000540d007388 */ /* 0x000fe20000000800 */
[----:B------:R-:W-:Y:S01]  /*70a0*/  F2FP.BF16.PACK_AB R138, R139, R138 ;  /* 0x0000008a8b8a723e */ /* 0x000fe200000010ff */
[----:B----4-:R-:W-:Y:S01]  /*70b0*/  @P5 FMUL.FTZ R66, R7, 0.69314718246459960938 ;  /* 0x3f31721807425820 */ /* 0x010fe20000410000 */
[----:B------:R-:W-:Y:S01]  /*70c0*/  F2FP.BF16.PACK_AB R128, R129, R128 ;  /* 0x000000808180723e */ /* 0x000fe200000010ff */
[----:B------:R-:W-:Y:S01]  /*70d0*/  STS [R13+0x200], R86 ;  /* 0x000200560d007388 */ /* 0x000fe20000000800 */
[----:B------:R-:W-:Y:S01]  /*70e0*/  @P0 MOV R12, 0x1 ;  /* 0x00000001000c0802 */ /* 0x000fe20000000f00 */
[----:B------:R-:W-:Y:S01]  /*70f0*/  @!P0 IMAD R12, R10, c[0x0][0x1c0], RZ ;  /* 0x000070000a0c8a24 */ /* 0x000fe200078e02ff */
[----:B------:R-:W-:Y:S01]  /*7100*/  LOP3.LUT P2, RZ, R230, 0x3, RZ, 0xc0, !PT ;  /* 0x00000003e6ff7812 */ /* 0x000fe2000784c0ff */
[----:B------:R-:W-:Y:S01]  /*7110*/  STS [R19+0x1000], R76 ;  /* 0x0010004c13007388 */ /* 0x000fe20000000800 */
[----:B-----5:R-:W-:-:S02]  /*7120*/  @P4 FMUL.FTZ R7, R6, 0.69314718246459960938 ;  /* 0x3f31721806074820 */ /* 0x020fc40000410000 */
[----:B------:R-:W-:Y:S01]  /*7130*/  @P3 FMUL.FTZ R6, R4, 0.69314718246459960938 ;  /* 0x3f31721804063820 */ /* 0x000fe20000410000 */
[----:B------:R-:W-:Y:S04]  /*7140*/  STS [R19+0x1200], R78 ;  /* 0x0012004e13007388 */ /* 0x000fe80000000800 */
        /* <DEDUP_REMOVED lines=23> */
[----:B------:R1:W-:Y:S04]  /*72c0*/  STS [R9+0x5200], R118 ;  /* 0x0052007609007388 */ /* 0x0003e80000000800 */
        /* <DEDUP_REMOVED lines=10> */
[----:B------:R-:W-:Y:S06]  /*7370*/  BAR.SYNC.DEFER_BLOCKING 0x0 ;  /* 0x0000000000007b1d */ /* 0x000fec0000010000 */
[----:B------:R-:W3:Y:S04]  /*7380*/  S2R R11, SR_CTAID.Y ;  /* 0x00000000000b7919 */ /* 0x000ee80000002600 */
[----:B------:R-:W4:Y:S04]  /*7390*/  S2R R5, SR_CTAID.X ;  /* 0x0000000000057919 */ /* 0x000f280000002500 */
[----:B-1----:R-:W1:Y:S01]  /*73a0*/  S2R R9, SR_CTAID.Z ;  /* 0x0000000000097919 */ /* 0x002e620000002700 */
[----:B--2---:R-:W-:Y:S01]  /*73b0*/  MOV R13, 0x7f800000 ;  /* 0x7f800000000d7802 */ /* 0x004fe20000000f00 */
[----:B------:R-:W-:-:S02]  /*73c0*/  @P6 FFMA.FTZ R13, R168, c[0x0][0x238], R65 ;  /* 0x00008e00a80d6a23 */ /* 0x000fc40000010041 */
[----:B------:R2:W2:Y:S04]  /*73d0*/  LDS.128 R56, [R223] ;  /* 0x00000000df387984 */ /* 0x0004a80000000c00 */
[----:B------:R2:W2:Y:S01]  /*73e0*/  LDS.128 R52, [R223+0x800] ;  /* 0x00080000df347984 */ /* 0x0004a20000000c00 */
[C---:B---3--:R-:W-:Y:S01]  /*73f0*/  IMAD R64, R11.reuse, R12, RZ ;  /* 0x0000000c0b407224 */ /* 0x048fe200078e02ff */
[----:B------:R-:W-:Y:S02]  /*7400*/  @P0 MOV R12, c[0x0][0x210] ;  /* 0x00008400000c0a02 */ /* 0x000fe40000000f00 */
[----:B------:R3:W2:Y:S01]  /*7410*/  LDS.128 R48, [R223+0x1000] ;  /* 0x00100000df307984 */ /* 0x0006a20000000c00 */
[----:B------:R-:W-:Y:S01]  /*7420*/  @!P0 MOV R12, 0x1 ;  /* 0x00000001000c8802 */ /* 0x000fe20000000f00 */
[----:B------:R-:W-:Y:S01]  /*7430*/  @!P1 IMAD R14, R11, c[0x0][0x214], RZ ;  /* 0x000085000b0e9a24 */ /* 0x000fe200078e02ff */
[----:B------:R-:W-:Y:S01]  /*7440*/  SEL R64, R64, RZ, P1 ;  /* 0x000000ff40407207 */ /* 0x000fe20000800000 */
[----:B------:R3:W2:Y:S02]  /*7450*/  LDS.128 R44, [R223+0x1800] ;  /* 0x00180000df2c7984 */ /* 0x0006a40000000c00 */
[----:B----4-:R-:W-:Y:S01]  /*7460*/  IMAD R8, R5, R12, RZ ;  /* 0x0000000c05087224 */ /* 0x010fe200078e02ff */
[----:B------:R-:W-:Y:S01]  /*7470*/  @!P1 MOV R68, R14 ;  /* 0x0000000e00449202 */ /* 0x000fe20000000f00 */
[----:B------:R3:W4:Y:S01]  /*7480*/  LDS.128 R40, [R223+0x2000] ;  /* 0x00200000df287984 */ /* 0x0007220000000c00 */
[----:B-1----:R-:W-:Y:S01]  /*7490*/  IMAD R65, R9, R10, R64 ;  /* 0x0000000a09417224 */ /* 0x002fe200078e0240 */
[----:B------:R-:W-:-:S02]  /*74a0*/  @!P1 SHF.R.S32.HI R69, RZ, 0x1f, R14 ;  /* 0x0000001fff459819 */ /* 0x000fc4000001140e */
[----:B------:R3:W1:Y:S01]  /*74b0*/  LDS.128 R36, [R223+0x2800] ;  /* 0x00280000df247984 */ /* 0x0006620000000c00 */
[----:B------:R-:W-:Y:S02]  /*74c0*/  SHF.L.U32 R8, R8, 0x7, RZ ;  /* 0x0000000708087819 */ /* 0x000fe400000006ff */
[----:B------:R-:W-:Y:S01]  /*74d0*/  MOV R64, 0x7f800000 ;  /* 0x7f80000000407802 */ /* 0x000fe20000000f00 */
[----:B------:R3:W1:Y:S01]  /*74e0*/  LDS.128 R32, [R223+0x3000] ;  /* 0x00300000df207984 */ /* 0x0006620000000c00 */
[--C-:B------:R-:W-:Y:S01]  /*74f0*/  IADD3 R4, P1, P0, R8, R68, R65.reuse ;  /* 0x0000004408047210 */ /* 0x100fe2000783e041 */
[----:B------:R-:W-:Y:S01]  /*7500*/  @P5 FFMA.FTZ R64, R167, c[0x0][0x238], R66 ;  /* 0x00008e00a7405a23 */ /* 0x000fe20000010042 */
[----:B------:R-:W-:Y:S01]  /*7510*/  SHF.R.S32.HI R8, RZ, 0x1f, R8 ;  /* 0x0000001fff087819 */ /* 0x000fe20000011408 */
[----:B------:R3:W1:Y:S01]  /*7520*/  LDS.128 R28, [R223+0x3800] ;  /* 0x00380000df1c7984 */ /* 0x0006620000000c00 */
[----:B------:R-:W-:Y:S02]  /*7530*/  SHF.R.S32.HI R65, RZ, 0x1f, R65 ;  /* 0x0000001fff417819 */ /* 0x000fe40000011441 */
[----:B------:R-:W-:Y:S01]  /*7540*/  MOV R10, 0x7f800000 ;  /* 0x7f800000000a7802 */ /* 0x000fe20000000f00 */
[----:B------:R3:W1:Y:S01]  /*7550*/  LDS.128 R24, [R223+0x4000] ;  /* 0x00400000df187984 */ /* 0x0006620000000c00 */
[----:B------:R-:W-:Y:S01]  /*7560*/  MOV R14, 0x7f800000 ;  /* 0x7f800000000e7802 */ /* 0x000fe20000000f00 */
[----:B------:R-:W-:Y:S01]  /*7570*/  @P4 FFMA.FTZ R10, R166, c[0x0][0x238], R7 ;  /* 0x00008e00a60a4a23 */ /* 0x000fe20000010007 */
[----:B------:R-:W-:Y:S01]  /*7580*/  IADD3.X R8, R8, R69, R65, P1, P0 ;  /* 0x0000004508087210 */ /* 0x000fe20000fe0441 */
[----:B------:R3:W1:Y:S01]  /*7590*/  LDS.128 R20, [R223+0x4800] ;  /* 0x00480000df147984 */ /* 0x0006620000000c00 */
[----:B------:R-:W-:-:S03]  /*75a0*/  @P3 FFMA.FTZ R14, R165, c[0x0][0x238], R6 ;  /* 0x00008e00a50e3a23 */ /* 0x000fc60000010006 */
[----:B------:R3:W1:Y:S04]  /*75b0*/  LDS.128 R16, [R223+0x5000] ;  /* 0x00500000df107984 */ /* 0x0006680000000c00 */
[----:B------:R3:W1:Y:S01]  /*75c0*/  LDS.128 R60, [R223+0x5800] ;  /* 0x00580000df3c7984 */ /* 0x0006620000000c00 */
[----:B------:R-:W-:Y:S05]  /*75d0*/  @P2 BRA `(.L_x_33) ;  /* 0x0000029000002947 */ /* 0x000fea0003800000 */
[----:B------:R-:W-:Y:S01]  /*75e0*/  SHF.R.S32.HI R66, RZ, 0x1f, R15 ;  /* 0x0000001fff427819 */ /* 0x000fe2000001140f */
[----:B------:R-:W-:Y:S01]  /*75f0*/  IMAD.MOV.U32 R6, RZ, RZ, c[0x0][0x214] ;  /* 0x00008500ff067624 */ /* 0x000fe200078e00ff */
[----:B------:R-:W-:Y:S02]  /*7600*/  SHF.R.S32.HI R69, RZ, 0x1f, R230 ;  /* 0x0000001fff457819 */ /* 0x000fe400000114e6 */
[----:B------:R-:W-:Y:S01]  /*7610*/  LEA.HI R66, R66, R15, RZ, 0x2 ;  /* 0x0000000f42427211 */ /* 0x000fe200078f10ff */
[----:B------:R-:W-:Y:S01]  /*7620*/  IMAD R6, R5, -0x80, R6 ;  /* 0xffffff8005067824 */ /* 0x000fe200078e0206 */
[----:B------:R-:W-:-:S02]  /*7630*/  LEA.HI R69, R69, R230, RZ, 0x2 ;  /* 0x000000e645457211 */ /* 0x000fc400078f10ff */
        /* <DEDUP_REMOVED lines=13> */
[----:B------:R-:W-:Y:S01]  /*7710*/  @!P5 IMAD R65, R65, R12, RZ ;  /* 0x0000000c4141d224 */ /* 0x000fe200078e02ff */
[----:B------:R-:W-:Y:S01]  /*7720*/  @!P6 LEA.HI.X.SX32 R6, R69, R8, 0x1, P0 ;  /* 0x000000084506e211 */ /* 0x000fe200000f0eff */
        /* <DEDUP_REMOVED lines=20> */
.L_x_33:
[----:B------:R-:W-:Y:S05]  /*7870*/  BSYNC B0 ;  /* 0x0000000000007941 */ /* 0x000fea0003800000 */
.L_x_32:
[----:B------:R-:W-:Y:S01]  /*7880*/  IMAD.SHL.U32 R6, R0, 0x8, RZ ;  /* 0x0000000800067824 */ /* 0x000fe200078e00ff */
[----:B------:R-:W-:Y:S01]  /*7890*/  SHF.R.S32.HI R4, RZ, 0x1f, R11 ;  /* 0x0000001fff047819 */ /* 0x000fe2000001140b */
[----:B------:R-:W-:Y:S01]  /*78a0*/  ULDC.64 UR4, c[0x0][0x1e8] ;  /* 0x00007a0000047ab9 */ /* 0x000fe20000000a00 */
[----:B------:R-:W-:Y:S01]  /*78b0*/  SHF.R.S32.HI R0, RZ, 0x1f, R9 ;  /* 0x0000001fff007819 */ /* 0x000fe20000011409 */
[----:B------:R-:W-:Y:S01]  /*78c0*/  USHF.L.U32 UR7, UR4, 0x6, URZ ;  /* 0x0000000604077899 */ /* 0x000fe2000800063f */
[----:B------:R-:W-:Y:S01]  /*78d0*/  SHF.R.S32.HI R7, RZ, 0x1f, R6 ;  /* 0x0000001fff077819 */ /* 0x000fe20000011406 */
[----:B------:R-:W-:Y:S01]  /*78e0*/  IMAD R4, R4, c[0x0][0x1e0], RZ ;  /* 0x0000780004047a24 */ /* 0x000fe200078e02ff */
[----:B------:R-:W-:Y:S01]  /*78f0*/  SHF.R.S32.HI R3, RZ, 0x1f, R2 ;  /* 0x0000001fff037819 */ /* 0x000fe20000011402 */
[----:B------:R-:W-:Y:S01]  /*7900*/  IMAD R0, R0, c[0x0][0x1f0], RZ ;  /* 0x00007c0000007a24 */ /* 0x000fe200078e02ff */
[----:B------:R-:W-:Y:S01]  /*7910*/  UMOV UR6, 0x6 ;  /* 0x0000000600067882 */ /* 0x000fe20000000000 */
[C---:B------:R-:W-:Y:S01]  /*7920*/  IMAD R4, R11.reuse, c[0x0][0x1e4], R4 ;  /* 0x000079000b047a24 */ /* 0x040fe200078e0204 */
[----:B------:R-:W-:Y:S01]  /*7930*/  USHF.L.U64.HI UR5, UR4, UR6, UR5 ;  /* 0x0000000604057299 */ /* 0x000fe20008010205 */
[----:B------:R-:W-:-:S04]  /*7940*/  IMAD.WIDE.U32 R6, R11, c[0x0][0x1e0], R6 ;  /* 0x000078000b067a25 */ /* 0x000fc800078e0006 */
[----:B------:R-:W-:Y:S02]  /*7950*/  IMAD.IADD R7, R7, 0x1, R4 ;  /* 0x0000000107077824 */ /* 0x000fe400078e0204 */
[C---:B------:R-:W-:Y:S02]  /*7960*/  IMAD R0, R9.reuse, c[0x0][0x1f4], R0 ;  /* 0x00007d0009007a24 */ /* 0x040fe400078e0200 */
[----:B------:R-:W-:-:S04]  /*7970*/  IMAD.WIDE.U32 R6, R9, c[0x0][0x1f0], R6 ;  /* 0x00007c0009067a25 */ /* 0x000fc800078e0006 */
[----:B------:R-:W-:Y:S01]  /*7980*/  IMAD.WIDE R4, R5, 0x80, R2 ;  /* 0x0000008005047825 */ /* 0x000fe200078e0202 */
[----:B------:R-:W-:-:S03]  /*7990*/  IADD3 R7, R7, R0, RZ ;  /* 0x0000000007077210 */ /* 0x000fc60007ffe0ff */
[----:B------:R-:W-:-:S04]  /*79a0*/  IMAD R2, R5, c[0x0][0x1e8], RZ ;  /* 0x00007a0005027a24 */ /* 0x000fc800078e02ff */
[C---:B------:R-:W-:Y:S02]  /*79b0*/  IMAD R2, R4.reuse, c[0x0][0x1ec], R2 ;  /* 0x00007b0004027a24 */ /* 0x040fe400078e0202 */
[----:B------:R-:W-:-:S04]  /*79c0*/  IMAD.WIDE.U32 R4, R4, c[0x0][0x1e8], R6 ;  /* 0x00007a0004047a25 */ /* 0x000fc800078e0006 */
[----:B------:R-:W-:Y:S01]  /*79d0*/  IMAD.IADD R2, R5, 0x1, R2 ;  /* 0x0000000105027824 */ /* 0x000fe200078e0202 */
[----:B------:R-:W-:-:S04]  /*79e0*/  LEA R6, P0, R4, c[0x0][0x1d0], 0x1 ;  /* 0x0000740004067a11 */ /* 0x000fc800078008ff */
[----:B------:R-:W-:Y:S02]  /*79f0*/  LEA.HI.X R7, R4, c[0x0][0x1d4], R2, 0x1, P0 ;  /* 0x0000750004077a11 */ /* 0x000fe400000f0c02 */
[----:B------:R-:W-:-:S03]  /*7a00*/  IADD3 R4, P0, R6, UR7, RZ ;  /* 0x0000000706047c10 */ /* 0x000fc6000ff1e0ff */
[----:B--2---:R-:W-:Y:S01]  /*7a10*/  STG.E.128 [R6.64], R56 ;  /* 0x0000003806007986 */ /* 0x004fe2000c101d08 */
[----:B------:R-:W-:Y:S02]  /*7a20*/  IADD3.X R5, R7, UR5, RZ, P0, !PT ;  /* 0x0000000507057c10 */ /* 0x000fe400087fe4ff */
[----:B------:R-:W-:Y:S01]  /*7a30*/  IADD3 R2, P0, R4, UR7, RZ ;  /* 0x0000000704027c10 */ /* 0x000fe2000ff1e0ff */
[----:B----4-:R-:W-:Y:S03]  /*7a40*/  STG.E.128 [R6.64+0x40], R40 ;  /* 0x0000402806007986 */ /* 0x010fe6000c101d08 */
[----:B------:R-:W-:Y:S01]  /*7a50*/  IADD3.X R3, R5, UR5, RZ, P0, !PT ;  /* 0x0000000505037c10 */ /* 0x000fe200087fe4ff */
[----:B-1----:R-:W-:Y:S01]  /*7a60*/  STG.E.128 [R6.64+0x80], R24 ;  /* 0x0000801806007986 */ /* 0x002fe2000c101d08 */
[----:B------:R-:W-:-:S03]  /*7a70*/  IADD3 R8, P0, R2, UR7, RZ ;  /* 0x0000000702087c10 */ /* 0x000fc6000ff1e0ff */
[----:B------:R-:W-:Y:S01]  /*7a80*/  STG.E.128 [R4.64], R52 ;  /* 0x0000003404007986 */ /* 0x000fe2000c101d08 */
[----:B------:R-:W-:-:S03]  /*7a90*/  IADD3.X R9, R3, UR5, RZ, P0, !PT ;  /* 0x0000000503097c10 */ /* 0x000fc600087fe4ff */
[----:B------:R-:W-:Y:S04]  /*7aa0*/  STG.E.128 [R4.64+0x40], R36 ;  /* 0x0000402404007986 */ /* 0x000fe8000c101d08 */
[----:B------:R-:W-:Y:S04]  /*7ab0*/  STG.E.128 [R4.64+0x80], R20 ;  /* 0x0000801404007986 */ /* 0x000fe8000c101d08 */
[----:B------:R-:W-:Y:S04]  /*7ac0*/  STG.E.128 [R2.64], R48 ;  /* 0x0000003002007986 */ /* 0x000fe8000c101d08 */
[----:B------:R-:W-:Y:S04]  /*7ad0*/  STG.E.128 [R2.64+0x40], R32 ;  /* 0x0000402002007986 */ /* 0x000fe8000c101d08 */
[----:B------:R-:W-:Y:S04]  /*7ae0*/  STG.E.128 [R2.64+0x80], R16 ;  /* 0x0000801002007986 */ /* 0x000fe8000c101d08 */
[----:B------:R-:W-:Y:S04]  /*7af0*/  STG.E.128 [R8.64], R44 ;  /* 0x0000002c08007986 */ /* 0x000fe8000c101d08 */
[----:B------:R-:W-:Y:S04]  /*7b00*/  STG.E.128 [R8.64+0x40], R28 ;  /* 0x0000401c08007986 */ /* 0x000fe8000c101d08 */
[----:B------:R-:W-:Y:S01]  /*7b10*/  STG.E.128 [R8.64+0x80], R60 ;  /* 0x0000803c08007986 */ /* 0x000fe2000c101d08 */
[----:B------:R-:W-:Y:S05]  /*7b20*/  EXIT ;  /* 0x000000000000794d */ /* 0x000fea0003800000 */
.L_x_34:
        /* <DEDUP_REMOVED lines=13> */
.L_x_1026:


//--------------------- .text._ZN5flash16flash_fwd_kernelI23Flash_fwd_kernel_traitsILi96ELi128ELi64ELi4ELb0ELb0EN7cutlass10bfloat16_tE19Flash_kernel_traitsILi96ELi128ELi64ELi4ES3_EELb0ELb0ELb0ELb0ELb0ELb0ELb0ELb0EEEvNS_16Flash_fwd_paramsE --------------------------
	.section	.text._ZN5flash16flash_fwd_kernelI23Flash_fwd_kernel_traitsILi96ELi128ELi64ELi4ELb0ELb0EN7cutlass10bfloat16_tE19Flash_kernel_traitsILi96ELi128ELi64ELi4ES3_EELb0ELb0ELb0ELb0ELb0ELb0ELb0ELb0EEEvNS_16Flash_fwd_paramsE,"ax",@progbits
	.sectioninfo	@"SHI_REGISTERS=255"
	.align	128
        .global         _ZN5flash16flash_fwd_kernelI23Flash_fwd_kernel_traitsILi96ELi128ELi64ELi4ELb0ELb0EN7cutlass10bfloat16_tE19Flash_kernel_traitsILi96ELi128ELi64ELi4ES3_EELb0ELb0ELb0ELb0ELb0ELb0ELb0ELb0EEEvNS_16Flash_fwd_paramsE
        .type           _ZN5flash16flash_fwd_kernelI23Flash_fwd_kernel_traitsILi96ELi128ELi64ELi4ELb0ELb0EN7cutlass10bfloat16_tE19Flash_kernel_traitsILi96ELi128ELi64ELi4ES3_EELb0ELb0ELb0ELb0ELb0ELb0ELb0ELb0EEEvNS_16Flash_fwd_paramsE,@function
        .size           _ZN5flash16flash_fwd_kernelI23Flash_fwd_kernel_traitsILi96ELi128ELi64ELi4ELb0ELb0EN7cutlass10bfloat16_tE19Flash_kernel_traitsILi96ELi128ELi64ELi4ES3_EELb0ELb0ELb0ELb0ELb0ELb0ELb0ELb0EEEvNS_16Flash_fwd_paramsE,(.L_x_1027 - _ZN5flash16flash_fwd_kernelI23Flash_fwd_kernel_traitsILi96ELi128ELi64ELi4ELb0ELb0EN7cutlass10bfloat16_tE19Flash_kernel_traitsILi96ELi128ELi64ELi4ES3_EELb0ELb0ELb0ELb0ELb0ELb0ELb0ELb0EEEvNS_16Flash_fwd_paramsE)
        .other          _ZN5flash16flash_fwd_kernelI23Flash_fwd_kernel_traitsILi96ELi128ELi64ELi4ELb0ELb0EN7cutlass10bfloat16_tE19Flash_kernel_traitsILi96ELi128ELi64ELi4ES3_EELb0ELb0ELb0ELb0ELb0ELb0ELb0ELb0EEEvNS_16Flash_fwd_paramsE,@"STO_CUDA_ENTRY STV_DEFAULT"
_ZN5flash16flash_fwd_kernelI23Flash_fwd_kernel_traitsILi96ELi128ELi64ELi4ELb0ELb0EN7cutlass10bfloat16_tE19Flash_kernel_traitsILi96ELi128ELi64ELi4ES3_EELb0ELb0ELb0ELb0ELb0ELb0ELb0ELb0EEEvNS_16Flash_fwd_paramsE:
.text._ZN5flash16flash_fwd_kernelI23Flash_fwd_kernel_traitsILi96ELi128ELi64ELi4ELb0ELb0EN7cutlass10bfloat16_tE19Flash_kernel_traitsILi96ELi128ELi64ELi4ES3_EELb0ELb0ELb0ELb0ELb0ELb0ELb0ELb0EEEvNS_16Flash_fwd_paramsE:
        /* <DEDUP_REMOVED lines=35> */
.L_x_35:
[----:B---34-:R-:W-:Y:S02]  /*0230*/  MOV R0, c[0x0][0x218] ;  /* 0x0000860000007a02 */ /* 0x018fe40000000f00 */
.L_x_36:
        /* <DEDUP_REMOVED lines=44> */
.L_x_38:
[----:B------:R-:W-:Y:S02]  /*0500*/  IABS R4, c[0x0][0x1c8] ;  /* 0x0000720000047a13 */ /* 0x000fe40000000000 */
[----:B------:R-:W-:Y:S02]  /*0510*/  IABS R5, R13 ;  /* 0x0000000d00057213 */ /* 0x000fe40000000000 */
[----:B------:R-:W1:Y:S01]  /*0520*/  I2F.RP R2, R4 ;  /* 0x0000000400027306 */ /* 0x000e620000209400 */
[----:B------:R-:W-:-:S07]  /*0530*/  SHF.R.S32.HI R7, RZ, 0x1f, R13 ;  /* 0x0000001fff077819 */ /* 0x000fce000001140d */
[----:B-1----:R-:W1:Y:S02]  /*0540*/  MUFU.RCP R2, R2 ;  /* 0x0000000200027308 */ /* 0x002e640000001000 */
[----:B-1----:R-:W-:-:S06]  /*0550*/  IADD3 R2, R2, 0xffffffe, RZ ;  /* 0x0ffffffe02027810 */ /* 0x002fcc0007ffe0ff */
[----:B------:R-:W1:Y:S02]  /*0560*/  F2I.FTZ.U32.TRUNC.NTZ R3, R2 ;  /* 0x0000000200037305 */ /* 0x000e64000021f000 */
[----:B-1----:R-:W-:Y:S02]  /*0570*/  IMAD.MOV R0, RZ, RZ, -R3 ;  /* 0x000000ffff007224 */ /* 0x002fe400078e0a03 */
[----:B------:R-:W-:Y:S02]  /*0580*/  IMAD.MOV.U32 R2, RZ, RZ, RZ ;  /* 0x000000ffff027224 */ /* 0x000fe400078e00ff */
[----:B------:R-:W-:-:S04]  /*0590*/  IMAD R0, R0, R4, RZ ;  /* 0x0000000400007224 */ /* 0x000fc800078e02ff */
[----:B------:R-:W-:-:S04]  /*05a0*/  IMAD.HI.U32 R0, R3, R0, R2 ;  /* 0x0000000003007227 */ /* 0x000fc800078e0002 */
[----:B------:R-:W-:-:S04]  /*05b0*/  IMAD.MOV.U32 R3, RZ, RZ, R5 ;  /* 0x000000ffff037224 */ /* 0x000fc800078e0005 */
        /* <DEDUP_REMOVED lines=30> */
.L_x_39:
[----:B------:R-:W-:Y:S01]  /*07a0*/  SHF.R.S32.HI R5, RZ, 0x1f, R148 ;  /* 0x0000001fff057819 */ /* 0x000fe20000011494 */
[----:B------:R-:W-:Y:S01]  /*07b0*/  IMAD.IADD R251, R15, 0x1, -R251 ;  /* 0x000000010ffb7824 */ /* 0x000fe200078e0afb */
[----:B------:R-:W-:Y:S01]  /*07c0*/  SHF.R.S32.HI R6, RZ, 0x1f, R8 ;  /* 0x0000001fff067819 */ /* 0x000fe20000011408 */
[----:B------:R-:W-:Y:S01]  /*07d0*/  IMAD R15, R7, c[0x0][0x1a8], RZ ;  /* 0x00006a00070f7a24 */ /* 0x000fe200078e02ff */
[CC--:B------:R-:W-:Y:S01]  /*07e0*/  LEA.HI R3, R5.reuse, R148.reuse, RZ, 0x2 ;  /* 0x0000009405037211 */ /* 0x0c0fe200078f10ff */
[----:B------:R-:W-:Y:S01]  /*07f0*/  BSSY B0, `(.L_x_40) ;  /* 0x0000061000007945 */ /* 0x000fe20003800000 */
        /* <DEDUP_REMOVED lines=8> */
[----:B------:R-:W-:Y:S01]  /*0880*/  LEA.HI R3, R3, R244, RZ, 0x1 ;  /* 0x000000f403037211 */ /* 0x000fe200078f08ff */
[----:B------:R-:W-:Y:S01]  /*0890*/  IMAD.SHL.U32 R236, R2, 0x8, RZ ;  /* 0x0000000802ec7824 */ /* 0x000fe200078e00ff */
[----:B------:R-:W-:Y:S02]  /*08a0*/  LEA.HI R19, R5, R148, RZ, 0x5 ;  /* 0x0000009405137211 */ /* 0x000fe400078f28ff */
[----:B------:R-:W-:-:S02]  /*08b0*/  LOP3.LUT R0, R0, 0xc0, RZ, 0xc0, !PT ;  /* 0x000000c000007812 */ /* 0x000fc400078ec0ff */
[----:B------:R-:W-:Y:S02]  /*08c0*/  LOP3.LUT R3, R3, 0x7fffffe, RZ, 0xc0, !PT ;  /* 0x07fffffe03037812 */ /* 0x000fe400078ec0ff */
[----:B------:R-:W-:Y:S02]  /*08d0*/  LOP3.LUT R4, R0, 0x18, R236, 0xf8, !PT ;  /* 0x0000001800047812 */ /* 0x000fe400078ef8ec */
[----:B------:R-:W-:Y:S01]  /*08e0*/  SHF.R.U32.HI R2, RZ, 0x3, R0 ;  /* 0x00000003ff027819 */ /* 0x000fe20000011600 */
[----:B------:R-:W-:Y:S01]  /*08f0*/  IMAD.IADD R3, R244, 0x1, -R3 ;  /* 0x00000001f4037824 */ /* 0x000fe200078e0a03 */
[----:B------:R-:W-:Y:S02]  /*0900*/  LOP3.LUT R0, R22, 0xfffffff0, RZ, 0xc0, !PT ;  /* 0xfffffff016007812 */ /* 0x000fe400078ec0ff */
[----:B------:R-:W-:Y:S02]  /*0910*/  SHF.R.S32.HI R23, RZ, 0x5, R19 ;  /* 0x00000005ff177819 */ /* 0x000fe40000011413 */
[----:B------:R-:W-:Y:S01]  /*0920*/  LOP3.LUT R4, R4, R2, RZ, 0x3c, !PT ;  /* 0x0000000204047212 */ /* 0x000fe200078e3cff */
[----:B------:R-:W-:Y:S01]  /*0930*/  IMAD.IADD R18, R148, 0x1, -R0 ;  /* 0x0000000194127824 */ /* 0x000fe200078e0a00 */
[----:B------:R-:W-:Y:S01]  /*0940*/  IADD3 R2, P0, R236, R9, RZ ;  /* 0x00000009ec027210 */ /* 0x000fe20007f1e0ff */
[----:B------:R-:W-:Y:S01]  /*0950*/  IMAD R0, R23, 0x8, R3 ;  /* 0x0000000817007824 */ /* 0x000fe200078e0203 */
[----:B------:R-:W-:-:S02]  /*0960*/  SHF.R.S32.HI R237, RZ, 0x1f, R236 ;  /* 0x0000001fffed7819 */ /* 0x000fc400000114ec */
[----:B------:R-:W-:Y:S01]  /*0970*/  LEA.HI R20, R18, R18, RZ, 0x1 ;  /* 0x0000001212147211 */ /* 0x000fe200078f08ff */
[----:B------:R-:W-:Y:S01]  /*0980*/  IMAD.U32 R222, R0, 0x20, R4 ;  /* 0x0000002000de7824 */ /* 0x000fe200078e0004 */
[----:B------:R-:W-:Y:S01]  /*0990*/  SHF.R.S32.HI R245, RZ, 0x1f, R244 ;  /* 0x0000001ffff57819 */ /* 0x000fe200000114f4 */
[----:B------:R-:W-:Y:S01]  /*09a0*/  IMAD.X R3, R237, 0x1, R10, P0 ;  /* 0x00000001ed037824 */ /* 0x000fe200000e060a */
[----:B------:R-:W-:Y:S01]  /*09b0*/  SHF.R.S32.HI R7, RZ, 0x1, R20 ;  /* 0x00000001ff077819 */ /* 0x000fe20000011414 */
[----:B------:R-:W-:Y:S01]  /*09c0*/  IMAD.WIDE.U32 R4, R244, c[0x0][0x198], R236 ;  /* 0x00006600f4047a25 */ /* 0x000fe200078e00ec */
[----:B------:R-:W-:Y:S02]  /*09d0*/  SHF.R.S32.HI R0, RZ, 0x1f, R20 ;  /* 0x0000001fff007819 */ /* 0x000fe40000011414 */
[----:B------:R-:W-:Y:S01]  /*09e0*/  IADD3 R249, R236, 0x20, RZ ;  /* 0x00000020ecf97810 */ /* 0x000fe20007ffe0ff */
[----:B------:R-:W-:Y:S01]  /*09f0*/  IMAD.WIDE.U32 R12, R13, c[0x0][0x1a8], R2 ;  /* 0x00006a000d0c7a25 */ /* 0x000fe200078e0002 */
[----:B------:R-:W-:-:S02]  /*0a00*/  LEA.HI R0, R0, R7, RZ, 0x2 ;  /* 0x0000000700007211 */ /* 0x000fc400078f10ff */
[----:B------:R-:W-:Y:S01]  /*0a10*/  IADD3 R4, P1, R16, R4, RZ ;  /* 0x0000000410047210 */ /* 0x000fe20007f3e0ff */
[----:B------:R-:W-:Y:S01]  /*0a20*/  IMAD R10, R245, c[0x0][0x1a0], RZ ;  /* 0x00006800f50a7a24 */ /* 0x000fe200078e02ff */
[----:B------:R-:W-:Y:S01]  /*0a30*/  LOP3.LUT R0, R0, 0xfffffffc, RZ, 0xc0, !PT ;  /* 0xfffffffc00007812 */ /* 0x000fe200078ec0ff */
[----:B------:R-:W-:Y:S01]  /*0a40*/  IMAD.WIDE.U32 R2, R244, c[0x0][0x1a0], R236 ;  /* 0x00006800f4027a25 */ /* 0x000fe200078e00ec */
[----:B------:R-:W-:-:S03]  /*0a50*/  IADD3 R250, R236, 0x40, RZ ;  /* 0x00000040ecfa7810 */ /* 0x000fc60007ffe0ff */
[----:B------:R-:W-:Y:S01]  /*0a60*/  IMAD.IADD R16, R7, 0x1, -R0 ;  /* 0x0000000107107824 */ /* 0x000fe200078e0a00 */
[----:B------:R-:W-:Y:S01]  /*0a70*/  IADD3 R2, P0, R11, R2, RZ ;  /* 0x000000020b027210 */ /* 0x000fe20007f1e0ff */
[----:B------:R-:W-:Y:S02]  /*0a80*/  IMAD R0, R244, c[0x0][0x1a4], R10 ;  /* 0x00006900f4007a24 */ /* 0x000fe400078e020a */
[----:B------:R-:W-:Y:S02]  /*0a90*/  IMAD R9, R245, c[0x0][0x198], RZ ;  /* 0x00006600f5097a24 */ /* 0x000fe400078e02ff */
[----:B------:R-:W-:Y:S01]  /*0aa0*/  IMAD R7, R6, c[0x0][0x1b0], RZ ;  /* 0x00006c0006077a24 */ /* 0x000fe200078e02ff */
[----:B------:R-:W-:Y:S01]  /*0ab0*/  IADD3.X R3, R14, R3, R0, P0, !PT ;  /* 0x000000030e037210 */ /* 0x000fe200007fe400 */
[----:B------:R-:W-:Y:S01]  /*0ac0*/  IMAD R9, R244, c[0x0][0x19c], R9 ;  /* 0x00006700f4097a24 */ /* 0x000fe200078e0209 */
[----:B------:R-:W-:Y:S01]  /*0ad0*/  LOP3.LUT R0, R19, 0xffffffe0, RZ, 0xc0, !PT ;  /* 0xffffffe013007812 */ /* 0x000fe200078ec0ff */
[----:B------:R-:W-:Y:S01]  /*0ae0*/  IMAD R6, R6, c[0x0][0x1b8], RZ ;  /* 0x00006e0006067a24 */ /* 0x000fe200078e02ff */
[----:B------:R-:W-:Y:S01]  /*0af0*/  ISETP.GE.AND P0, PT, R244, R251, PT ;  /* 0x000000fbf400720c */ /* 0x000fe20003f06270 */
[----:B------:R-:W-:Y:S01]  /*0b00*/  IMAD R7, R8, c[0x0][0x1b4], R7 ;  /* 0x00006d0008077a24 */ /* 0x000fe200078e0207 */
[----:B------:R-:W-:Y:S01]  /*0b10*/  IADD3.X R5, R17, R5, R9, P1, !PT ;  /* 0x0000000511057210 */ /* 0x000fe20000ffe409 */
[----:B------:R-:W-:Y:S01]  /*0b20*/  IMAD.IADD R0, R148, 0x1, -R0 ;  /* 0x0000000194007824 */ /* 0x000fe200078e0a00 */
[----:B------:R-:W-:Y:S01]  /*0b30*/  LOP3.LUT P1, RZ, R16, 0x2, RZ, 0xc0, !PT ;  /* 0x0000000210ff7812 */ /* 0x000fe2000782c0ff */
[----:B------:R-:W-:-:S02]  /*0b40*/  IMAD R6, R8, c[0x0][0x1bc], R6 ;  /* 0x00006f0008067a24 */ /* 0x000fc400078e0206 */
[C---:B------:R-:W-:Y:S01]  /*0b50*/  IMAD.WIDE.U32 R242, R8.reuse, c[0x0][0x1b0], R4 ;  /* 0x00006c0008f27a25 */ /* 0x040fe200078e0004 */
[----:B------:R1:W-:Y:S03]  /*0b60*/  STL [R1+0x4], R0 ;  /* 0x0000040001007387 */ /* 0x0003e60000100800 */
[----:B------:R-:W-:Y:S02]  /*0b70*/  IMAD.MOV.U32 R4, RZ, RZ, 0x10 ;  /* 0x00000010ff047424 */ /* 0x000fe400078e00ff */
[----:B------:R-:W-:-:S03]  /*0b80*/  IMAD.WIDE.U32 R240, R8, c[0x0][0x1b8], R2 ;  /* 0x00006e0008f07a25 */ /* 0x000fc600078e0002 */
[----:B------:R-:W-:Y:S01]  /*0b90*/  SEL R4, R4, 0xfffffff0, !P1 ;  /* 0xfffffff004047807 */ /* 0x000fe20004800000 */
[----:B------:R-:W-:-:S04]  /*0ba0*/  IMAD.WIDE R246, R246, 0x80, R244 ;  /* 0x00000080f6f67825 */ /* 0x000fc800078e02f4 */
[----:B------:R-:W-:Y:S02]  /*0bb0*/  IMAD.SHL.U32 R222, R222, 0x2, RZ ;  /* 0x00000002dede7824 */ /* 0x000fe400078e00ff */
[----:B------:R-:W-:Y:S02]  /*0bc0*/  IMAD.IADD R11, R13, 0x1, R15 ;  /* 0x000000010d0b7824 */ /* 0x000fe400078e020f */
[----:B------:R-:W-:Y:S02]  /*0bd0*/  IMAD.IADD R239, R243, 0x1, R7 ;  /* 0x00000001f3ef7824 */ /* 0x000fe400078e0207 */
[----:B------:R-:W-:Y:S01]  /*0be0*/  IMAD.IADD R235, R241, 0x1, R6 ;  /* 0x00000001f1eb7824 */ /* 0x000fe200078e0206 */
[----:B------:R-:W-:Y:S05]  /*0bf0*/  @P0 BRA `(.L_x_41) ;  /* 0x0000020000000947 */ /* 0x000fea0003800000 */
[----:B------:R-:W-:Y:S01]  /*0c00*/  ISETP.GE.AND P4, PT, R236, c[0x0][0x220], PT ;  /* 0x00008800ec007a0c */ /* 0x000fe20003f86270 */
[----:B-1----:R-:W-:Y:S01]  /*0c10*/  IMAD R0, R247, c[0x0][0x190], RZ ;  /* 0x00006400f7007a24 */ /* 0x002fe200078e02ff */
[----:B------:R-:W-:Y:S01]  /*0c20*/  ISETP.GE.AND P3, PT, R249, c[0x0][0x220], PT ;  /* 0x00008800f9007a0c */ /* 0x000fe20003f66270 */
[----:B------:R-:W-:Y:S01]  /*0c30*/  IMAD.MOV.U32 R10, RZ, RZ, R12 ;  /* 0x000000ffff0a7224 */ /* 0x000fe200078e000c */
[----:B------:R-:W-:Y:S01]  /*0c40*/  ISETP.GE.AND P2, PT, R250, c[0x0][0x220], PT ;  /* 0x00008800fa007a0c */ /* 0x000fe20003f46270 */
[----:B------:R-:W-:-:S02]  /*0c50*/  IMAD R0, R246, c[0x0][0x194], R0 ;  /* 0x00006500f6007a24 */ /* 0x000fc400078e0200 */
[----:B------:R-:W-:-:S04]  /*0c60*/  IMAD.WIDE.U32 R8, R246, c[0x0][0x190], R10 ;  /* 0x00006400f6087a25 */ /* 0x000fc800078e000a */
[----:B------:R-:W-:Y:S02]  /*0c70*/  IMAD.IADD R0, R9, 0x1, R0 ;  /* 0x0000000109007824 */ /* 0x000fe400078e0200 */
[C---:B------:R-:W-:Y:S01]  /*0c80*/  @!P4 LEA R6, P1, R8.reuse, c[0x0][0x160], 0x1 ;  /* 0x000058000806ca11 */ /* 0x040fe200078208ff */
[----:B------:R1:W-:Y:S01]  /*0c90*/  @P4 STS [R222], RZ ;  /* 0x000000ffde004388 */ /* 0x0003e20000000800 */
[C---:B------:R-:W-:Y:S02]  /*0ca0*/  @!P3 LEA R2, P0, R8.reuse, c[0x0][0x160], 0x1 ;  /* 0x000058000802ba11 */ /* 0x040fe400078008ff */
[C-C-:B------:R-:W-:Y:S01]  /*0cb0*/  @!P4 LEA.HI.X R7, R8.reuse, c[0x0][0x164], R0.reuse, 0x1, P1 ;  /* 0x000059000807ca11 */ /* 0x140fe200008f0c00 */
[----:B------:R1:W-:Y:S01]  /*0cc0*/  @P4 STS [R222+0x4], RZ ;  /* 0x000004ffde004388 */ /* 0x0003e20000000800 */
[----:B------:R-:W-:-:S03]  /*0cd0*/  @!P3 LEA.HI.X R3, R8, c[0x0][0x164], R0, 0x1, P0 ;  /* 0x000059000803ba11 */ /* 0x000fc600000f0c00 */
[----:B------:R1:W-:Y:S04]  /*0ce0*/  @P4 STS.64 [R222+0x8], RZ ;  /* 0x000008ffde004388 */ /* 0x0003e80000000a00 */
[----:B------:R-:W-:Y:S01]  /*0cf0*/  @!PT LDS RZ, [RZ] ;  /* 0x00000000fffff984 */ /* 0x000fe20000000800 */
[----:B------:R-:W-:Y:S01]  /*0d00*/  @!PT LDS RZ, [RZ] ;  /* 0x00000000fffff984 */ /* 0x000fe20000000800 */
[----:B------:R-:W-:Y:S01]  /*0d10*/  @!PT LDS RZ, [RZ] ;  /* 0x00000000fffff984 */ /* 0x000fe20000000800 */
[----:B------:R1:W-:Y:S04]  /*0d20*/  @!P4 LDGSTS.E.BYPASS.LTC128B.128 [R222], [R6.64] ;  /* 0x0000000006decfae */ /* 0x0003e8000b901d4a */
[----:B------:R1:W-:Y:S04]  /*0d30*/  @P3 STS.128 [R222+0x2000], RZ ;  /* 0x002000ffde003388 */ /* 0x0003e80000000c00 */
[----:B------:R-:W-:Y:S01]  /*0d40*/  @!PT LDS RZ, [RZ] ;  /* 0x00000000fffff984 */ /* 0x000fe20000000800 */
[----:B------:R-:W-:Y:S01]  /*0d50*/  @!PT LDS RZ, [RZ] ;  /* 0x00000000fffff984 */ /* 0x000fe20000000800 */
[----:B------:R-:W-:Y:S01]  /*0d60*/  @!PT LDS RZ, [RZ] ;  /* 0x00000000fffff984 */ /* 0x000fe20000000800 */
[----:B------:R1:W-:Y:S04]  /*0d70*/  @!P3 LDGSTS.E.BYPASS.LTC128B.128 [R222+0x2000], [R2.64+0x40] ;  /* 0x0200004002debfae */ /* 0x0003e8000b901d4a */
[----:B------:R1:W-:Y:S01]  /*0d80*/  @P2 STS.128 [R222+0x4000], RZ ;  /* 0x004000ffde002388 */ /* 0x0003e20000000c00 */
[----:B------:R-:W-:Y:S05]  /*0d90*/  @P2 BRA `(.L_x_41) ;  /* 0x0000006000002947 */ /* 0x000fea0003800000 */
[----:B-1----:R-:W-:-:S04]  /*0da0*/  LEA R2, P0, R8, c[0x0][0x160], 0x1 ;  /* 0x0000580008027a11 */ /* 0x002fc800078008ff */
[----:B------:R-:W-:-:S05]  /*0db0*/  LEA.HI.X R3, R8, c[0x0][0x164], R0, 0x1, P0 ;  /* 0x0000590008037a11 */ /* 0x000fca00000f0c00 */
[----:B------:R-:W-:Y:S01]  /*0dc0*/  @!PT LDS RZ, [RZ] ;  /* 0x00000000fffff984 */ /* 0x000fe20000000800 */
[----:B------:R-:W-:Y:S01]  /*0dd0*/  @!PT LDS RZ, [RZ] ;  /* 0x00000000fffff984 */ /* 0x000fe20000000800 */
[----:B------:R-:W-:Y:S01]  /*0de0*/  @!PT LDS RZ, [RZ] ;  /* 0x00000000fffff984 */ /* 0x000fe20000000800 */
[----:B------:R1:W-:Y:S04]  /*0df0*/  LDGSTS.E.BYPASS.LTC128B.128 [R222+0x4000], [R2.64+0x80] ;  /* 0x0400008002de7fae */ /* 0x0003e8000b901d4a */
.L_x_41:
[----:B------:R-:W-:Y:S05]  /*0e00*/  BSYNC B0 ;  /* 0x0000000000007941 */ /* 0x000fea0003800000 */
.L_x_40:
[----:B------:R-:W-:Y:S01]  /*0e10*/  IADD3 R14, R244, 0x20, RZ ;  /* 0x00000020f40e7810 */ /* 0x000fe20007ffe0ff */
[----:B------:R-:W-:Y:S03]  /*0e20*/  BSSY B0, `(.L_x_42) ;  /* 0x0000025000007945 */ /* 0x000fe60003800000 */
[----:B------:R-:W-:Y:S01]  /*0e30*/  ISETP.GE.AND P0, PT, R14, R251, PT ;  /* 0x000000fb0e00720c */ /* 0x000fe20003f06270 */
[----:B------:R2:W-:-:S12]  /*0e40*/  STL [R1], R14 ;  /* 0x0000000e01007387 */ /* 0x0005d80000100800 */
[----:B------:R-:W-:Y:S05]  /*0e50*/  @P0 BRA `(.L_x_43) ;  /* 0x0000021000000947 */ /* 0x000fea0003800000 */
[----:B------:R-:W-:Y:S01]  /*0e60*/  IADD3 R5, P0, R246, 0x20, RZ ;  /* 0x00000020f6057810 */ /* 0x000fe20007f1e0ff */
[----:B-1----:R-:W-:Y:S01]  /*0e70*/  IMAD.MOV.U32 R2, RZ, RZ, R12 ;  /* 0x000000ffff027224 */ /* 0x002fe200078e000c */
[----:B------:R-:W-:Y:S01]  /*0e80*/  ISETP.GE.AND P3, PT, R236, c[0x0][0x220], PT ;  /* 0x00008800ec007a0c */ /* 0x000fe20003f66270 */
[----:B------:R-:W-:Y:S01]  /*0e90*/  IMAD.MOV.U32 R3, RZ, RZ, R11 ;  /* 0x000000ffff037224 */ /* 0x000fe200078e000b */
[----:B------:R-:W-:Y:S01]  /*0ea0*/  ISETP.GE.AND P2, PT, R249, c[0x0][0x220], PT ;  /* 0x00008800f9007a0c */ /* 0x000fe20003f46270 */
[----:B------:R-:W-:Y:S01]  /*0eb0*/  IMAD.X R0, RZ, RZ, R247, P0 ;  /* 0x000000ffff007224 */ /* 0x000fe200000e06f7 */
[----:B------:R-:W-:Y:S01]  /*0ec0*/  ISETP.GE.AND P0, PT, R250, c[0x0][0x220], PT ;  /* 0x00008800fa007a0c */ /* 0x000fe20003f06270 */
[----:B------:R-:W-:-:S04]  /*0ed0*/  IMAD.WIDE.U32 R2, R5, c[0x0][0x190], R2 ;  /* 0x0000640005027a25 */ /* 0x000fc800078e0002 */
[----:B------:R-:W-:-:S04]  /*0ee0*/  IMAD R0, R0, c[0x0][0x190], RZ ;  /* 0x0000640000007a24 */ /* 0x000fc800078e02ff */
[----:B------:R-:W-:Y:S01]  /*0ef0*/  IMAD R0, R5, c[0x0][0x194], R0 ;  /* 0x0000650005007a24 */ /* 0x000fe200078e0200 */
[C---:B------:R-:W-:Y:S01]  /*0f00*/  @!P3 LEA R8, P4, R2.reuse, c[0x0][0x160], 0x1 ;  /* 0x000058000208ba11 */ /* 0x040fe200078808ff */
[----:B------:R1:W-:Y:S01]  /*0f10*/  @P3 STS.128 [R222+0x800], RZ ;  /* 0x000800ffde003388 */ /* 0x0003e20000000c00 */
[----:B------:R-:W-:Y:S01]  /*0f20*/  @!P2 LEA R6, P1, R2, c[0x0][0x160], 0x1 ;  /* 0x000058000206aa11 */ /* 0x000fe200078208ff */
[----:B------:R-:W-:-:S05]  /*0f30*/  IMAD.IADD R0, R3, 0x1, R0 ;  /* 0x0000000103007824 */ /* 0x000fca00078e0200 */
[C-C-:B------:R-:W-:Y:S02]  /*0f40*/  @!P3 LEA.HI.X R9, R2.reuse, c[0x0][0x164], R0.reuse, 0x1, P4 ;  /* 0x000059000209ba11 */ /* 0x140fe400020f0c00 */
[----:B------:R-:W-:-:S03]  /*0f50*/  @!P2 LEA.HI.X R7, R2, c[0x0][0x164], R0, 0x1, P1 ;  /* 0x000059000207aa11 */ /* 0x000fc600008f0c00 */
[----:B------:R-:W-:Y:S01]  /*0f60*/  @!PT LDS RZ, [RZ] ;  /* 0x00000000fffff984 */ /* 0x000fe20000000800 */
[----:B------:R-:W-:Y:S01]  /*0f70*/  @!PT LDS RZ, [RZ] ;  /* 0x00000000fffff984 */ /* 0x000fe20000000800 */
[----:B------:R-:W-:Y:S01]  /*0f80*/  @!PT LDS RZ, [RZ] ;  /* 0x00000000fffff984 */ /* 0x000fe20000000800 */
[----:B------:R1:W-:Y:S04]  /*0f90*/  @!P3 LDGSTS.E.BYPASS.LTC128B.128 [R222+0x800], [R8.64] ;  /* 0x0080000008debfae */ /* 0x0003e8000b901d4a */
        /* <DEDUP_REMOVED lines=13> */
.L_x_43:
[----:B------:R-:W-:Y:S05]  /*1070*/  BSYNC B0 ;  /* 0x0000000000007941 */ /* 0x000fea0003800000 */
.L_x_42:
[----:B-1----:R-:W-:Y:S01]  /*1080*/  IADD3 R0, R244, 0x40, RZ ;  /* 0x00000040f4007810 */ /* 0x002fe20007ffe0ff */
[----:B------:R-:W-:Y:S03]  /*1090*/  BSSY B0, `(.L_x_44) ;  /* 0x0000025000007945 */ /* 0x000fe60003800000 */
[----:B------:R-:W-:Y:S01]  /*10a0*/  ISETP.GE.AND P0, PT, R0, R251, PT ;  /* 0x000000fb0000720c */ /* 0x000fe20003f06270 */
[----:B------:R1:W-:-:S12]  /*10b0*/  STL [R1+0xc], R0 ;  /* 0x00000c0001007387 */ /* 0x0003d80000100800 */
[----:B------:R-:W-:Y:S05]  /*10c0*/  @P0 BRA `(.L_x_45) ;  /* 0x0000021000000947 */ /* 0x000fea0003800000 */
[----:B------:R-:W-:Y:S01]  /*10d0*/  IADD3 R5, P0, R246, 0x40, RZ ;  /* 0x00000040f6057810 */ /* 0x000fe20007f1e0ff */
[----:B------:R-:W-:Y:S01]  /*10e0*/  IMAD.MOV.U32 R2, RZ, RZ, R12 ;  /* 0x000000ffff027224 */ /* 0x000fe200078e000c */
[----:B------:R-:W-:Y:S01]  /*10f0*/  ISETP.GE.AND P3, PT, R236, c[0x0][0x220], PT ;  /* 0x00008800ec007a0c */ /* 0x000fe20003f66270 */
[----:B------:R-:W-:Y:S01]  /*1100*/  IMAD.MOV.U32 R3, RZ, RZ, R11 ;  /* 0x000000ffff037224 */ /* 0x000fe200078e000b */
[----:B------:R-:W-:Y:S01]  /*1110*/  ISETP.GE.AND P2, PT, R249, c[0x0][0x220], PT ;  /* 0x00008800f9007a0c */ /* 0x000fe20003f46270 */
[----:B-1----:R-:W-:Y:S01]  /*1120*/  IMAD.X R0, RZ, RZ, R247, P0 ;  /* 0x000000ffff007224 */ /* 0x002fe200000e06f7 */
        /* <DEDUP_REMOVED lines=27> */
.L_x_45:
[----:B------:R-:W-:Y:S05]  /*12e0*/  BSYNC B0 ;  /* 0x0000000000007941 */ /* 0x000fea0003800000 */
.L_x_44:
[----:B-1----:R-:W-:Y:S01]  /*12f0*/  IADD3 R0, R244, 0x60, RZ ;  /* 0x00000060f4007810 */ /* 0x002fe20007ffe0ff */
[----:B------:R-:W-:Y:S01]  /*1300*/  UMOV UR7, 0x6 ;  /* 0x0000000600077882 */ /* 0x000fe20000000000 */
[----:B------:R-:W-:Y:S01]  /*1310*/  BSSY B0, `(.L_x_46) ;  /* 0x0000028000007945 */ /* 0x000fe20003800000 */
[----:B------:R-:W-:Y:S01]  /*1320*/  ULDC.64 UR4, c[0x0][0x198] ;  /* 0x0000660000047ab9 */ /* 0x000fe20000000a00 */
[----:B------:R-:W-:Y:S01]  /*1330*/  ISETP.GE.AND P0, PT, R0, R251, PT ;  /* 0x000000fb0000720c */ /* 0x000fe20003f06270 */
[----:B------:R1:W-:Y:S01]  /*1340*/  STL [R1+0x8], R0 ;  /* 0x0000080001007387 */ /* 0x0003e20000100800 */
[----:B------:R-:W-:Y:S02]  /*1350*/  USHF.L.U64.HI UR7, UR4, UR7, UR5 ;  /* 0x0000000704077299 */ /* 0x000fe40008010205 */
[----:B------:R-:W-:-:S09]  /*1360*/  USHF.L.U32 UR8, UR4, 0x6, URZ ;  /* 0x0000000604087899 */ /* 0x000fd2000800063f */
        /* <DEDUP_REMOVED lines=34> */
.L_x_47:
[----:B------:R-:W-:Y:S05]  /*1590*/  BSYNC B0 ;  /* 0x0000000000007941 */ /* 0x000fea0003800000 */
.L_x_46:
[----:B------:R-:W-:Y:S01]  /*15a0*/  LEA.HI.SX32 R37, R223, 0xffffffff, 0x1a ;  /* 0xffffffffdf257811 */ /* 0x000fe200078fd2ff */
[----:B------:R-:W-:Y:S01]  /*15b0*/  BSSY B0, `(.L_x_48) ;  /* 0x0000025000007945 */ /* 0x000fe20003800000 */
[----:B------:R-:W-:Y:S02]  /*15c0*/  MOV R238, R242 ;  /* 0x000000f200ee7202 */ /* 0x000fe40000000f00 */
[----:B------:R-:W-:Y:S01]  /*15d0*/  SHF.R.S32.HI R5, RZ, 0x1f, R37 ;  /* 0x0000001fff057819 */ /* 0x000fe20000011425 */
[C---:B------:R-:W-:Y:S02]  /*15e0*/  IMAD R10, R37.reuse, -0x40, R36 ;  /* 0xffffffc0250a7824 */ /* 0x040fe400078e0224 */
[C---:B-1----:R-:W-:Y:S02]  /*15f0*/  IMAD R0, R37.reuse, UR7, RZ ;  /* 0x0000000725007c24 */ /* 0x042fe4000f8e02ff */
[----:B------:R-:W-:Y:S01]  /*1600*/  IMAD.WIDE.U32 R2, R37, UR8, R238 ;  /* 0x0000000825027c25 */ /* 0x000fe2000f8e00ee */
[----:B------:R-:W-:-:S03]  /*1610*/  ISETP.GE.AND P0, PT, R244, R10, PT ;  /* 0x0000000af400720c */ /* 0x000fc60003f06270 */
[----:B------:R-:W-:-:S05]  /*1620*/  IMAD R0, R5, UR8, R0 ;  /* 0x0000000805007c24 */ /* 0x000fca000f8e0200 */
[----:B------:R-:W-:-:S05]  /*1630*/  IADD3 R0, R3, R0, RZ ;  /* 0x0000000003007210 */ /* 0x000fca0007ffe0ff */
[----:B------:R-:W-:Y:S05]  /*1640*/  @P0 BRA `(.L_x_49) ;  /* 0x000001b000000947 */ /* 0x000fea0003800000 */
[----:B------:R-:W-:Y:S02]  /*1650*/  ISETP.GE.AND P3, PT, R236, c[0x0][0x220], PT ;  /* 0x00008800ec007a0c */ /* 0x000fe40003f66270 */
[----:B------:R-:W-:Y:S02]  /*1660*/  ISETP.GE.AND P2, PT, R249, c[0x0][0x220], PT ;  /* 0x00008800f9007a0c */ /* 0x000fe40003f46270 */
[----:B------:R-:W-:-:S09]  /*1670*/  ISETP.GE.AND P0, PT, R250, c[0x0][0x220], PT ;  /* 0x00008800fa007a0c */ /* 0x000fd20003f06270 */
[C---:B------:R-:W-:Y:S01]  /*1680*/  @!P3 LEA R8, P4, R2.reuse, c[0x0][0x168], 0x1 ;  /* 0x00005a000208ba11 */ /* 0x040fe200078808ff */
[----:B------:R1:W-:Y:S01]  /*1690*/  @P3 STS [R222+0x6000], RZ ;  /* 0x006000ffde003388 */ /* 0x0003e20000000800 */
        /* <DEDUP_REMOVED lines=22> */
.L_x_49:
[----:B------:R-:W-:Y:S05]  /*1800*/  BSYNC B0 ;  /* 0x0000000000007941 */ /* 0x000fea0003800000 */
.L_x_48:
[----:B------:R-:W-:Y:S01]  /*1810*/  ISETP.GE.AND P0, PT, R14, R10, PT ;  /* 0x0000000a0e00720c */ /* 0x000fe20003f06270 */
[----:B------:R-:W-:Y:S01]  /*1820*/  UMOV UR6, 0x5 ;  /* 0x0000000500067882 */ /* 0x000fe20000000000 */
[----:B------:R-:W-:Y:S01]  /*1830*/  BSSY B0, `(.L_x_50) ;  /* 0x0000020000007945 */ /* 0x000fe20003800000 */
[----:B------:R-:W-:Y:S02]  /*1840*/  ULDC UR5, c[0x0][0x19c] ;  /* 0x0000670000057ab9 */ /* 0x000fe40000000800 */
[----:B------:R-:W-:Y:S02]  /*1850*/  USHF.L.U32 UR9, UR4, 0x5, URZ ;  /* 0x0000000504097899 */ /* 0x000fe4000800063f */
[----:B------:R-:W-:-:S06]  /*1860*/  USHF.L.U64.HI UR5, UR4, UR6, UR5 ;  /* 0x0000000604057299 */ /* 0x000fcc0008010205 */
[----:B------:R-:W-:Y:S05]  /*1870*/  @P0 BRA `(.L_x_51) ;  /* 0x000001b000000947 */ /* 0x000fea0003800000 */
[----:B------:R-:W-:Y:S02]  /*1880*/  ISETP.GE.AND P3, PT, R236, c[0x0][0x220], PT ;  /* 0x00008800ec007a0c */ /* 0x000fe40003f66270 */
[----:B------:R-:W-:Y:S02]  /*1890*/  ISETP.GE.AND P2, PT, R249, c[0x0][0x220], PT ;  /* 0x00008800f9007a0c */ /* 0x000fe40003f46270 */
[----:B------:R-:W-:Y:S02]  /*18a0*/  IADD3 R2, P1, R2, UR9, RZ ;  /* 0x0000000902027c10 */ /* 0x000fe4000ff3e0ff */
[----:B------:R-:W-:Y:S02]  /*18b0*/  ISETP.GE.AND P0, PT, R250, c[0x0][0x220], PT ;  /* 0x00008800fa007a0c */ /* 0x000fe40003f06270 */
[----:B------:R-:W-:-:S05]  /*18c0*/  IADD3.X R0, R0, UR5, RZ, P1, !PT ;  /* 0x0000000500007c10 */ /* 0x000fca0008ffe4ff */
[C---:B-1----:R-:W-:Y:S01]  /*18d0*/  @!P3 LEA R8, P4, R2.reuse, c[0x0][0x168], 0x1 ;  /* 0x00005a000208ba11 */ /* 0x042fe200078808ff */
[----:B------:R1:W-:Y:S01]  /*18e0*/  @P3 STS.128 [R222+0x6800], RZ ;  /* 0x006800ffde003388 */ /* 0x0003e20000000c00 */
[C---:B------:R-:W-:Y:S02]  /*18f0*/  @!P2 LEA R6, P1, R2.reuse, c[0x0][0x168], 0x1 ;  /* 0x00005a000206aa11 */ /* 0x040fe400078208ff */
        /* <DEDUP_REMOVED lines=19> */
.L_x_51:
[----:B------:R-:W-:Y:S05]  /*1a30*/  BSYNC B0 ;  /* 0x0000000000007941 */ /* 0x000fea0003800000 */
.L_x_50:
[----:B------:R-:W0:Y:S01]  /*1a40*/  LDGDEPBAR ;  /* 0x00000000000079af */ /* 0x000e220000000000 */
[----:B------:R-:W-:Y:S01]  /*1a50*/  ISETP.GE.AND P1, PT, R244, R10, PT ;  /* 0x0000000af400720c */ /* 0x000fe20003f26270 */
[----:B------:R-:W-:Y:S01]  /*1a60*/  IMAD R0, R5, c[0x0][0x1a0], RZ ;  /* 0x0000680005007a24 */ /* 0x000fe200078e02ff */
[----:B------:R-:W-:Y:S01]  /*1a70*/  BSSY B0, `(.L_x_52) ;  /* 0x0000029000007945 */ /* 0x000fe20003800000 */
[----:B------:R-:W-:-:S04]  /*1a80*/  IMAD.WIDE.U32 R2, R37, c[0x0][0x1a0], RZ ;  /* 0x0000680025027a25 */ /* 0x000fc800078e00ff */
[----:B------:R-:W-:Y:S01]  /*1a90*/  IMAD R5, R37, c[0x0][0x1a4], R0 ;  /* 0x0000690025057a24 */ /* 0x000fe200078e0200 */
[----:B------:R-:W-:-:S04]  /*1aa0*/  LEA R0, P0, R2, R240, 0x6 ;  /* 0x000000f002007211 */ /* 0x000fc800078030ff */
[----:B------:R-:W-:-:S04]  /*1ab0*/  IADD3 R5, R3, R5, RZ ;  /* 0x0000000503057210 */ /* 0x000fc80007ffe0ff */
[----:B------:R-:W-:Y:S01]  /*1ac0*/  LEA.HI.X R5, R2, R235, R5, 0x6, P0 ;  /* 0x000000eb02057211 */ /* 0x000fe200000f3405 */
[----:B------:R-:W-:-:S04]  /*1ad0*/  DEPBAR.LE SB0, 0x0 ;  /* 0x000080000000791a */ /* 0x000fc80000000000 */
[----:B------:R-:W-:Y:S06]  /*1ae0*/  BAR.SYNC.DEFER_BLOCKING 0x0 ;  /* 0x0000000000007b1d */ /* 0x000fec0000010000 */
[----:B------:R3:W-:Y:S04]  /*1af0*/  @P1 STS [R222+0x9000], RZ ;  /* 0x009000ffde001388 */ /* 0x0007e80000000800 */
[----:B------:R3:W-:Y:S04]  /*1b00*/  @P1 STS [R222+0x9004], RZ ;  /* 0x009004ffde001388 */ /* 0x0007e80000000800 */
[----:B------:R3:W-:Y:S04]  /*1b10*/  @P1 STS.64 [R222+0x9008], RZ ;  /* 0x009008ffde001388 */ /* 0x0007e80000000a00 */
[----:B------:R3:W-:Y:S04]  /*1b20*/  @P1 STS.128 [R222+0xa000], RZ ;  /* 0x00a000ffde001388 */ /* 0x0007e80000000c00 */
[----:B------:R3:W-:Y:S01]  /*1b30*/  @P1 STS.128 [R222+0xb000], RZ ;  /* 0x00b000ffde001388 */ /* 0x0007e20000000c00 */
[----:B------:R-:W-:Y:S05]  /*1b40*/  @P1 BRA `(.L_x_53) ;  /* 0x000001b000001947 */ /* 0x000fea0003800000 */
[----:B------:R-:W-:Y:S02]  /*1b50*/  ISETP.GE.AND P3, PT, R236, c[0x0][0x220], PT ;  /* 0x00008800ec007a0c */ /* 0x000fe40003f66270 */
[----:B------:R-:W-:-:S02]  /*1b60*/  ISETP.GE.AND P2, PT, R249, c[0x0][0x220], PT ;  /* 0x00008800f9007a0c */ /* 0x000fc40003f46270 */
[----:B------:R-:W-:-:S09]  /*1b70*/  ISETP.GE.AND P0, PT, R250, c[0x0][0x220], PT ;  /* 0x00008800fa007a0c */ /* 0x000fd20003f06270 */
[C---:B-1----:R-:W-:Y:S01]  /*1b80*/  @!P3 LEA R6, P4, R0.reuse, c[0x0][0x170], 0x1 ;  /* 0x00005c000006ba11 */ /* 0x042fe200078808ff */
        /* <DEDUP_REMOVED lines=23> */
.L_x_53:
[----:B------:R-:W-:Y:S05]  /*1d00*/  BSYNC B0 ;  /* 0x0000000000007941 */ /* 0x000fea0003800000 */
.L_x_52:
[----:B------:R-:W-:Y:S01]  /*1d10*/  ISETP.GE.AND P0, PT, R14, R10, PT ;  /* 0x0000000a0e00720c */ /* 0x000fe20003f06270 */
[----:B------:R-:W-:Y:S01]  /*1d20*/  BSSY B0, `(.L_x_54) ;  /* 0x0000023000007945 */ /* 0x000fe20003800000 */
[----:B------:R-:W-:-:S11]  /*1d30*/  MOV R17, 0x20 ;  /* 0x0000002000117802 */ /* 0x000fd60000000f00 */
[----:B------:R4:W-:Y:S04]  /*1d40*/  @P0 STS.128 [R222+0x9800], RZ ;  /* 0x009800ffde000388 */ /* 0x0009e80000000c00 */
[----:B------:R4:W-:Y:S04]  /*1d50*/  @P0 STS.128 [R222+0xa800], RZ ;  /* 0x00a800ffde000388 */ /* 0x0009e80000000c00 */
[----:B------:R4:W-:Y:S01]  /*1d60*/  @P0 STS.128 [R222+0xb800], RZ ;  /* 0x00b800ffde000388 */ /* 0x0009e20000000c00 */
[----:B------:R-:W-:Y:S05]  /*1d70*/  @P0 BRA `(.L_x_55) ;  /* 0x000001d000000947 */ /* 0x000fea0003800000 */
[----:B------:R-:W-:Y:S01]  /*1d80*/  ISETP.GE.AND P3, PT, R236, c[0x0][0x220], PT ;  /* 0x00008800ec007a0c */ /* 0x000fe20003f66270 */
[----:B-1----:R-:W-:Y:S01]  /*1d90*/  IMAD.WIDE.U32 R2, R17, c[0x0][0x1a0], RZ ;  /* 0x0000680011027a25 */ /* 0x002fe200078e00ff */
[----:B------:R-:W-:-:S03]  /*1da0*/  ISETP.GE.AND P2, PT, R249, c[0x0][0x220], PT ;  /* 0x00008800f9007a0c */ /* 0x000fc60003f46270 */
[----:B------:R-:W-:Y:S01]  /*1db0*/  IMAD R6, R17, c[0x0][0x1a4], RZ ;  /* 0x0000690011067a24 */ /* 0x000fe200078e02ff */
[----:B------:R-:W-:-:S04]  /*1dc0*/  IADD3 R0, P0, R0, R2, RZ ;  /* 0x0000000200007210 */ /* 0x000fc80007f1e0ff */
[----:B------:R-:W-:Y:S02]  /*1dd0*/  IADD3.X R5, R5, R3, R6, P0, !PT ;  /* 0x0000000305057210 */ /* 0x000fe400007fe406 */
[----:B------:R-:W-:Y:S01]  /*1de0*/  ISETP.GE.AND P0, PT, R250, c[0x0][0x220], PT ;  /* 0x00008800fa007a0c */ /* 0x000fe20003f06270 */
[----:B------:R1:W-:Y:S01]  /*1df0*/  @P3 STS.128 [R222+0x9800], RZ ;  /* 0x009800ffde003388 */ /* 0x0003e20000000c00 */
[C---:B------:R-:W-:Y:S02]  /*1e00*/  @!P3 LEA R6, P4, R0.reuse, c[0x0][0x170], 0x1 ;  /* 0x00005c000006ba11 */ /* 0x040fe400078808ff */
        /* <DEDUP_REMOVED lines=20> */
.L_x_55:
[----:B------:R-:W-:Y:S05]  /*1f50*/  BSYNC B0 ;  /* 0x0000000000007941 */ /* 0x000fea0003800000 */
.L_x_54:
[----:B-1----:R-:W-:Y:S01]  /*1f60*/  LOP3.LUT R2, R24, 0xfffffff8, RZ, 0xc0, !PT ;  /* 0xfffffff818027812 */ /* 0x002fe200078ec0ff */
[----:B------:R-:W-:Y:S01]  /*1f70*/  IMAD.SHL.U32 R5, R16, 0x40, RZ ;  /* 0x0000004010057824 */ /* 0x000fe200078e00ff */
[----:B------:R-:W-:Y:S01]  /*1f80*/  SHF.R.S32.HI R8, RZ, 0x4, R22 ;  /* 0x00000004ff087819 */ /* 0x000fe20000011416 */
[----:B------:R-:W0:Y:S01]  /*1f90*/  LDGDEPBAR ;  /* 0x00000000000079af */ /* 0x000e220000000000 */
[----:B------:R-:W-:Y:S01]  /*1fa0*/  LOP3.LUT R3, R20, 0x7fffffe, RZ, 0xc0, !PT ;  /* 0x07fffffe14037812 */ /* 0x000fe200078ec0ff */
[----:B------:R-:W-:Y:S01]  /*1fb0*/  IMAD.IADD R2, R148, 0x1, -R2 ;  /* 0x0000000194027824 */ /* 0x000fe200078e0a02 */
[----:B------:R-:W-:Y:S02]  /*1fc0*/  LEA.HI R6, R22, R8, RZ, 0x1 ;  /* 0x0000000816067211 */ /* 0x000fe400078f08ff */
[----:B------:R-:W-:Y:S01]  /*1fd0*/  SHF.R.S32.HI R7, RZ, 0x1f, R18 ;  /* 0x0000001fff077819 */ /* 0x000fe20000011412 */
[----:B------:R-:W-:Y:S01]  /*1fe0*/  IMAD.IADD R39, R18, 0x1, -R3 ;  /* 0x0000000112277824 */ /* 0x000fe200078e0a03 */
[----:B------:R-:W-:-:S02]  /*1ff0*/  LEA.HI R0, R2, R2, RZ, 0x1 ;  /* 0x0000000202007211 */ /* 0x000fc400078f08ff */
[----:B------:R-:W-:Y:S02]  /*2000*/  LOP3.LUT R6, R6, 0xfffffffe, RZ, 0xc0, !PT ;  /* 0xfffffffe06067812 */ /* 0x000fe400078ec0ff */
[----:B------:R-:W-:Y:S02]  /*2010*/  LOP3.LUT R3, R0, 0x3fffffe, RZ, 0xc0, !PT ;  /* 0x03fffffe00037812 */ /* 0x000fe400078ec0ff */
[----:B------:R-:W-:Y:S01]  /*2020*/  SHF.R.S32.HI R16, RZ, 0x1, R0 ;  /* 0x00000001ff107819 */ /* 0x000fe20000011400 */
[----:B------:R-:W-:Y:S01]  /*2030*/  IMAD.IADD R8, R8, 0x1, -R6 ;  /* 0x0000000108087824 */ /* 0x000fe200078e0a06 */
[----:B------:R-:W-:Y:S01]  /*2040*/  LEA.HI R7, R7, R18, RZ, 0x3 ;  /* 0x0000001207077211 */ /* 0x000fe200078f18ff */
[----:B------:R-:W-:Y:S01]  /*2050*/  IMAD.IADD R9, R2, 0x1, -R3 ;  /* 0x0000000102097824 */ /* 0x000fe200078e0a03 */
[----:B------:R-:W-:Y:S01]  /*2060*/  LOP3.LUT R2, R5, 0xc0, RZ, 0xc0, !PT ;  /* 0x000000c005027812 */ /* 0x000fe200078ec0ff */
[C---:B------:R-:W-:Y:S01]  /*2070*/  IMAD.SHL.U32 R0, R16.reuse, 0x40, RZ ;  /* 0x0000004010007824 */ /* 0x040fe200078e00ff */
[----:B------:R-:W-:Y:S01]  /*2080*/  LOP3.LUT P0, RZ, R16, 0x2, RZ, 0xc0, !PT ;  /* 0x0000000210ff7812 */ /* 0x000fe2000780c0ff */
[----:B------:R-:W-:-:S02]  /*2090*/  IMAD.SHL.U32 R3, R7, 0x20, RZ ;  /* 0x0000002007037824 */ /* 0x000fc400078e00ff */
[----:B------:R-:W-:Y:S01]  /*20a0*/  IMAD.SHL.U32 R5, R8, 0x8, RZ ;  /* 0x0000000808057824 */ /* 0x000fe200078e00ff */
[----:B------:R-:W-:Y:S01]  /*20b0*/  LOP3.LUT R0, R0, 0xc0, RZ, 0xc0, !PT ;  /* 0x000000c000007812 */ /* 0x000fe200078ec0ff */
[----:B------:R-:W-:Y:S01]  /*20c0*/  IMAD.SHL.U32 R7, R21, 0x8, RZ ;  /* 0x0000000815077824 */ /* 0x000fe200078e00ff */
[----:B------:R-:W-:Y:S02]  /*20d0*/  LOP3.LUT R38, R3, 0xffffff00, RZ, 0xc0, !PT ;  /* 0xffffff0003267812 */ /* 0x000fe400078ec0ff */
[----:B------:R-:W-:Y:S02]  /*20e0*/  LOP3.LUT R6, R2, 0x8, R5, 0xf8, !PT ;  /* 0x0000000802067812 */ /* 0x000fe400078ef805 */
[----:B------:R-:W-:Y:S01]  /*20f0*/  LOP3.LUT R5, R0, 0x8, R7, 0xf8, !PT ;  /* 0x0000000800057812 */ /* 0x000fe200078ef807 */
[----:B------:R-:W-:Y:S01]  /*2100*/  IMAD R7, R8, 0x8, R9 ;  /* 0x0000000808077824 */ /* 0x000fe200078e0209 */
[----:B------:R-:W-:Y:S01]  /*2110*/  SHF.R.U32.HI R3, RZ, 0x3, R2 ;  /* 0x00000003ff037819 */ /* 0x000fe20000011602 */
[----:B------:R-:W-:Y:S01]  /*2120*/  IMAD R2, R23, 0x200, R38 ;  /* 0x0000020017027824 */ /* 0x000fe200078e0226 */
[----:B------:R-:W-:-:S02]  /*2130*/  SHF.R.U32.HI R0, RZ, 0x3, R0 ;  /* 0x00000003ff007819 */ /* 0x000fc40000011600 */
[----:B------:R-:W-:Y:S01]  /*2140*/  LOP3.LUT R150, R6, R3, RZ, 0x3c, !PT ;  /* 0x0000000306967212 */ /* 0x000fe200078e3cff */
[----:B------:R-:W-:Y:S01]  /*2150*/  IMAD R2, R39, 0x20, R2 ;  /* 0x0000002027027824 */ /* 0x000fe200078e0202 */
[----:B------:R-:W-:Y:S01]  /*2160*/  LOP3.LUT R0, R5, R0, RZ, 0x3c, !PT ;  /* 0x0000000005007212 */ /* 0x000fe200078e3cff */
[----:B------:R-:W-:Y:S02]  /*2170*/  IMAD R6, R39, 0x20, R38 ;  /* 0x0000002027067824 */ /* 0x000fe400078e0226 */
[----:B------:R-:W-:Y:S02]  /*2180*/  IMAD.IADD R2, R150, 0x1, R2 ;  /* 0x0000000196027824 */ /* 0x000fe400078e0202 */
[----:B------:R-:W-:Y:S02]  /*2190*/  IMAD.U32 R0, R7, 0x20, R0 ;  /* 0x0000002007007824 */ /* 0x000fe400078e0000 */
[----:B------:R-:W-:Y:S02]  /*21a0*/  IMAD.SHL.U32 R220, R2, 0x2, RZ ;  /* 0x0000000202dc7824 */ /* 0x000fe400078e00ff */
[----:B------:R-:W-:Y:S01]  /*21b0*/  IMAD.SHL.U32 R217, R0, 0x2, RZ ;  /* 0x0000000200d97824 */ /* 0x000fe200078e00ff */
[----:B------:R-:W-:Y:S01]  /*21c0*/  SEL R0, R17, 0xffffffe0, !P0 ;  /* 0xffffffe011007807 */ /* 0x000fe20004000000 */
[----:B------:R-:W-:Y:S01]  /*21d0*/  IMAD R221, R4, 0x2, R220 ;  /* 0x0000000204dd7824 */ /* 0x000fe200078e02dc */
[----:B------:R-:W-:Y:S03]  /*21e0*/  LDSM.16.M88.4 R8, [R220+0x1000] ;  /* 0x00100000dc08783b */ /* 0x000fe60000000200 */
[----:B------:R-:W-:Y:S01]  /*21f0*/  IMAD.IADD R219, R217, 0x1, R0 ;  /* 0x00000001d9db7824 */ /* 0x000fe200078e0200 */
[----:B--2---:R-:W1:Y:S01]  /*2200*/  LDSM.16.M88.4 R12, [R217+0x6000] ;  /* 0x00600000d90c783b */ /* 0x004e620000000200 */
[----:B------:R-:W-:-:S03]  /*2210*/  IMAD.SHL.U32 R0, R148, 0x2, RZ ;  /* 0x0000000294007824 */ /* 0x000fc600078e00ff */
[----:B------:R-:W2:Y:S02]  /*2220*/  LDSM.16.M88.4 R24, [R217+0x6400] ;  /* 0x00640000d918783b */ /* 0x000ea40000000200 */
[----:B------:R-:W-:Y:S02]  /*2230*/  LOP3.LUT R0, R0, 0x6, RZ, 0xc0, !PT ;  /* 0x0000000600007812 */ /* 0x000fe400078ec0ff */
[----:B------:R-:W5:Y:S03]  /*2240*/  LDSM.16.M88.4 R28, [R217+0x6800] ;  /* 0x00680000d91c783b */ /* 0x000f660000000200 */
[----:B------:R-:W-:Y:S01]  /*2250*/  IMAD R0, R37, 0x40, R0 ;  /* 0x0000004025007824 */ /* 0x000fe200078e0200 */
[----:B------:R-:W3:Y:S04]  /*2260*/  LDSM.16.M88.4 R48, [R217+0x6c00] ;  /* 0x006c0000d930783b */ /* 0x000ee80000000200 */
[----:B------:R-:W4:Y:S01]  /*2270*/  LDSM.16.M88.4 R20, [R220] ;  /* 0x00000000dc14783b */ /* 0x000f220000000200 */
[----:B------:R-:W-:-:S02]  /*2280*/  IADD3 R2, R0, 0x1, RZ ;  /* 0x0000000100027810 */ /* 0x000fc40007ffe0ff */
[-C--:B------:R-:W-:Y:S01]  /*2290*/  ISETP.GE.AND P1, PT, R0, R36.reuse, PT ;  /* 0x000000240000720c */ /* 0x080fe20003f26270 */
[----:B------:R-:W-:Y:S01]  /*22a0*/  LDSM.16.M88.4 R16, [R221+0x1000] ;  /* 0x00100000dd10783b */ /* 0x000fe20000000200 */
[-C--:B------:R-:W-:Y:S02]  /*22b0*/  ISETP.GE.AND P5, PT, R2, R36.reuse, PT ;  /* 0x000000240200720c */ /* 0x080fe40003fa6270 */
[C---:B------:R-:W-:Y:S01]  /*22c0*/  IADD3 R2, R0.reuse, 0x10, RZ ;  /* 0x0000001000027810 */ /* 0x040fe20007ffe0ff */
[----:B------:R-:W3:Y:S01]  /*22d0*/  LDSM.16.M88.4 R52, [R219+0x6000] ;  /* 0x00600000db34783b */ /* 0x000ee20000000200 */
[----:B------:R-:W-:Y:S02]  /*22e0*/  IADD3 R5, R0, 0x8, RZ ;  /* 0x0000000800057810 */ /* 0x000fe40007ffe0ff */
[----:B------:R-:W-:Y:S01]  /*22f0*/  ISETP.GE.AND P4, PT, R2, R36, PT ;  /* 0x000000240200720c */ /* 0x000fe20003f86270 */
[----:B------:R-:W3:Y:S01]  /*2300*/  LDSM.16.M88.4 R40, [R219+0x6800] ;  /* 0x00680000db28783b */ /* 0x000ee20000000200 */
[----:B------:R-:W-:-:S02]  /*2310*/  IADD3 R2, R0, 0x18, RZ ;  /* 0x0000001800027810 */ /* 0x000fc40007ffe0ff */
[----:B------:R-:W-:Y:S01]  /*2320*/  IADD3 R3, R0, 0x9, RZ ;  /* 0x0000000900037810 */ /* 0x000fe20007ffe0ff */
[----:B------:R-:W3:Y:S01]  /*2330*/  LDSM.16.M88.4 R44, [R219+0x6400] ;  /* 0x00640000db2c783b */ /* 0x000ee20000000200 */
[-C--:B------:R-:W-:Y:S02]  /*2340*/  ISETP.GE.AND P2, PT, R2, R36.reuse, PT ;  /* 0x000000240200720c */ /* 0x080fe40003f46270 */
[C---:B------:R-:W-:Y:S01]  /*2350*/  IADD3 R2, R0.reuse, 0x19, RZ ;  /* 0x0000001900027810 */ /* 0x040fe20007ffe0ff */
[----:B------:R-:W4:Y:S01]  /*2360*/  LDSM.16.M88.4 R32, [R219+0x6c00] ;  /* 0x006c0000db20783b */ /* 0x000f220000000200 */
[-C--:B------:R-:W-:Y:S02]  /*2370*/  ISETP.GE.AND P0, PT, R5, R36.reuse, PT ;  /* 0x000000240500720c */ /* 0x080fe40003f06270 */
[----:B------:R-:W-:Y:S01]  /*2380*/  ISETP.GE.AND P6, PT, R3, R36, PT ;  /* 0x000000240300720c */ /* 0x000fe20003fc6270 */
[----:B-1----:R-:W-:Y:S01]  /*2390*/  HMMA.16816.F32.BF16 R64, R8, R12, RZ ;  /* 0x0000000c0840723c */ /* 0x002fe200000418ff */
[----:B------:R-:W-:Y:S01]  /*23a0*/  LDSM.16.M88.4 R56, [R217+0x7400] ;  /* 0x00740000d938783b */ /* 0x000fe20000000200 */
[----:B------:R-:W-:-:S03]  /*23b0*/  IADD3 R5, R0, 0x11, RZ ;  /* 0x0000001100057810 */ /* 0x000fc60007ffe0ff */
[----:B------:R-:W-:Y:S01]  /*23c0*/  LDSM.16.M88.4 R88, [R217+0x7800] ;  /* 0x00780000d958783b */ /* 0x000fe20000000200 */
[----:B------:R-:W-:Y:S02]  /*23d0*/  ISETP.GE.AND P3, PT, R5, R36, PT ;  /* 0x000000240500720c */ /* 0x000fe40003f66270 */
[C---:B------:R-:W-:Y:S01]  /*23e0*/  HMMA.16816.F32.BF16 R80, R8.reuse, R14, RZ ;  /* 0x0000000e0850723c */ /* 0x040fe200000418ff */
[----:B------:R-:W-:Y:S07]  /*23f0*/  LDSM.16.M88.4 R96, [R217+0x7c00] ;  /* 0x007c0000d960783b */ /* 0x000fee0000000200 */
[C---:B--2---:R-:W-:Y:S08]  /*2400*/  HMMA.16816.F32.BF16 R60, R8.reuse, R24, RZ ;  /* 0x00000018083c723c */ /* 0x044ff000000418ff */
[C---:B-----5:R-:W-:Y:S08]  /*2410*/  HMMA.16816.F32.BF16 R68, R8.reuse, R28, RZ ;  /* 0x0000001c0844723c */ /* 0x060ff000000418ff */
[C---:B---3--:R-:W-:Y:S08]  /*2420*/  HMMA.16816.F32.BF16 R72, R8.reuse, R48, RZ ;  /* 0x000000300848723c */ /* 0x048ff000000418ff */
[C---:B------:R-:W-:Y:S08]  /*2430*/  HMMA.16816.F32.BF16 R76, R8.reuse, R26, RZ ;  /* 0x0000001a084c723c */ /* 0x040ff000000418ff */
[C---:B------:R-:W-:Y:S08]  /*2440*/  HMMA.16816.F32.BF16 R100, R8.reuse, R30, RZ ;  /* 0x0000001e0864723c */ /* 0x040ff000000418ff */
[----:B------:R-:W-:Y:S01]  /*2450*/  HMMA.16816.F32.BF16 R92, R8, R50, RZ ;  /* 0x00000032085c723c */ /* 0x000fe200000418ff */
[----:B------:R-:W1:Y:S07]  /*2460*/  LDSM.16.M88.4 R8, [R221] ;  /* 0x00000000dd08783b */ /* 0x000e6e0000000200 */
[C---:B----4-:R-:W-:Y:S08]  /*2470*/  HMMA.16816.F32.BF16 R128, R20.reuse, R12, RZ ;  /* 0x0000000c1480723c */ /* 0x050ff000000418ff */
[C---:B------:R-:W-:Y:S01]  /*2480*/  HMMA.16816.F32.BF16 R132, R20.reuse, R14, RZ ;  /* 0x0000000e1484723c */ /* 0x040fe200000418ff */
[----:B------:R-:W2:Y:S07]  /*2490*/  LDSM.16.M88.4 R12, [R220+0x3000] ;  /* 0x00300000dc0c783b */ /* 0x000eae0000000200 */
[C---:B------:R-:W-:Y:S08]  /*24a0*/  HMMA.16816.F32.BF16 R116, R20.reuse, R24, RZ ;  /* 0x000000181474723c */ /* 0x040ff000000418ff */
[C---:B------:R-:W-:Y:S01]  /*24b0*/  HMMA.16816.F32.BF16 R124, R20.reuse, R26, RZ ;  /* 0x0000001a147c723c */ /* 0x040fe200000418ff */
[----:B------:R-:W3:Y:S07]  /*24c0*/  LDSM.16.M88.4 R24, [R217+0x7000] ;  /* 0x00700000d918783b */ /* 0x000eee0000000200 */
[C---:B------:R-:W-:Y:S08]  /*24d0*/  HMMA.16816.F32.BF16 R112, R20.reuse, R28, RZ ;  /* 0x0000001c1470723c */ /* 0x040ff000000418ff */
[C---:B------:R-:W-:Y:S08]  /*24e0*/  HMMA.16816.F32.BF16 R120, R20.reuse, R30, RZ ;  /* 0x0000001e1478723c */ /* 0x040ff000000418ff */
[C---:B------:R-:W-:Y:S08]  /*24f0*/  HMMA.16816.F32.BF16 R104, R20.reuse, R48, RZ ;  /* 0x000000301468723c */ /* 0x040ff000000418ff */
[----:B------:R-:W-:Y:S01]  /*2500*/  HMMA.16816.F32.BF16 R108, R20, R50, RZ ;  /* 0x00000032146c723c */ /* 0x000fe200000418ff */
[----:B------:R-:W4:Y:S07]  /*2510*/  LDSM.16.M88.4 R20, [R220+0x2000] ;  /* 0x00200000dc14783b */ /* 0x000f2e0000000200 */
        /* <DEDUP_REMOVED lines=18> */
[----:B------:R-:W5:Y:S03]  /*2640*/  LDSM.16.M88.4 R32, [R219+0x7400] ;  /* 0x00740000db20783b */ /* 0x000f660000000200 */
[C---:B--2---:R-:W-:Y:S01]  /*2650*/  HMMA.16816.F32.BF16 R132, R12.reuse, R56, R28 ;  /* 0x000000380c84723c */ /* 0x044fe2000004181c */
[----:B------:R-:W2:Y:S07]  /*2660*/  LDSM.16.M88.4 R28, [R219+0x7800] ;  /* 0x00780000db1c783b */ /* 0x000eae0000000200 */
[C---:B---3--:R-:W-:Y:S08]  /*2670*/  HMMA.16816.F32.BF16 R52, R12.reuse, R24, R84 ;  /* 0x000000180c34723c */ /* 0x048ff00000041854 */
[C---:B------:R-:W-:Y:S08]  /*2680*/  HMMA.16816.F32.BF16 R136, R12.reuse, R88, R64 ;  /* 0x000000580c88723c */ /* 0x040ff00000041840 */
[C---:B------:R-:W-:Y:S08]  /*2690*/  HMMA.16816.F32.BF16 R144, R12.reuse, R96, R68 ;  /* 0x000000600c90723c */ /* 0x040ff00000041844 */
[C---:B------:R-:W-:Y:S08]  /*26a0*/  HMMA.16816.F32.BF16 R112, R12.reuse, R26, R80 ;  /* 0x0000001a0c70723c */ /* 0x040ff00000041850 */
[C---:B------:R-:W-:Y:S08]  /*26b0*/  HMMA.16816.F32.BF16 R124, R12.reuse, R58, R76 ;  /* 0x0000003a0c7c723c */ /* 0x040ff0000004184c */
[C---:B------:R-:W-:Y:S08]  /*26c0*/  HMMA.16816.F32.BF16 R108, R12.reuse, R90, R72 ;  /* 0x0000005a0c6c723c */ /* 0x040ff00000041848 */
[----:B------:R-:W-:Y:S01]  /*26d0*/  HMMA.16816.F32.BF16 R104, R12, R98, R60 ;  /* 0x000000620c68723c */ /* 0x000fe2000004183c */
[----:B------:R-:W3:Y:S07]  /*26e0*/  LDSM.16.M88.4 R12, [R221+0x2000] ;  /* 0x00200000dd0c783b */ /* 0x000eee0000000200 */
[C---:B----4-:R-:W-:Y:S01]  /*26f0*/  HMMA.16816.F32.BF16 R100, R20.reuse, R24, R48 ;  /* 0x000000181464723c */ /* 0x050fe20000041830 */
[----:B------:R-:W-:Y:S07]  /*2700*/  LDSM.16.M88.4 R48, [R217+0x8800] ;  /* 0x00880000d930783b */ /* 0x000fee0000000200 */
[C---:B------:R-:W-:Y:S01]  /*2710*/  HMMA.16816.F32.BF16 R84, R20.reuse, R26, R16 ;  /* 0x0000001a1454723c */ /* 0x040fe20000041810 */
[----:B------:R-:W4:Y:S04]  /*2720*/  LDSM.16.M88.4 R24, [R219+0x7c00] ;  /* 0x007c0000db18783b */ /* 0x000f280000000200 */
[----:B------:R-:W-:Y:S03]  /*2730*/  LDSM.16.M88.4 R16, [R220+0x5000] ;  /* 0x00500000dc10783b */ /* 0x000fe60000000200 */
[C---:B------:R-:W-:Y:S08]  /*2740*/  HMMA.16816.F32.BF16 R72, R20.reuse, R88, R128 ;  /* 0x000000581448723c */ /* 0x040ff00000041880 */
[C---:B------:R-:W-:Y:S08]  /*2750*/  HMMA.16816.F32.BF16 R80, R20.reuse, R56, R92 ;  /* 0x000000381450723c */ /* 0x040ff0000004185c */
[C---:B------:R-:W-:Y:S01]  /*2760*/  HMMA.16816.F32.BF16 R76, R20.reuse, R58, R44 ;  /* 0x0000003a144c723c */ /* 0x040fe2000004182c */
[----:B------:R-:W2:Y:S04]  /*2770*/  LDSM.16.M88.4 R56, [R217+0x8000] ;  /* 0x00800000d938783b */ /* 0x000ea80000000200 */
[----:B------:R-:W-:Y:S03]  /*2780*/  LDSM.16.M88.4 R44, [R217+0x8c00] ;  /* 0x008c0000d92c783b */ /* 0x000fe60000000200 */
[C---:B------:R-:W-:Y:S08]  /*2790*/  HMMA.16816.F32.BF16 R64, R20.reuse, R96, R140 ;  /* 0x000000601440723c */ /* 0x040ff0000004188c */
[C---:B------:R-:W-:Y:S08]  /*27a0*/  HMMA.16816.F32.BF16 R60, R20.reuse, R98, R116 ;  /* 0x00000062143c723c */ /* 0x040ff00000041874 */
[----:B------:R-:W-:Y:S01]  /*27b0*/  HMMA.16816.F32.BF16 R68, R20, R90, R120 ;  /* 0x0000005a1444723c */ /* 0x000fe20000041878 */
[----:B------:R-:W4:Y:S07]  /*27c0*/  LDSM.16.M88.4 R20, [R220+0x4000] ;  /* 0x00400000dc14783b */ /* 0x000f2e0000000200 */
[C---:B-1----:R-:W-:Y:S01]  /*27d0*/  HMMA.16816.F32.BF16 R88, R8.reuse, R40, R52 ;  /* 0x000000280858723c */ /* 0x042fe20000041834 */
[----:B------:R-:W1:Y:S07]  /*27e0*/  LDSM.16.M88.4 R52, [R217+0x8400] ;  /* 0x00840000d934783b */ /* 0x000e6e0000000200 */
[C---:B-----5:R-:W-:Y:S08]  /*27f0*/  HMMA.16816.F32.BF16 R128, R8.reuse, R34, R124 ;  /* 0x000000220880723c */ /* 0x060ff0000004187c */
[----:B--2---:R-:W-:Y:S08]  /*2800*/  HMMA.16816.F32.BF16 R124, R8, R30, R108 ;  /* 0x0000001e087c723c */ /* 0x004ff0000004186c */
[C---:B---3--:R-:W-:Y:S08]  /*2810*/  HMMA.16816.F32.BF16 R108, R12.reuse, R40, R100 ;  /* 0x000000280c6c723c */ /* 0x048ff00000041864 */
[-C--:B------:R-:W-:Y:S08]  /*2820*/  HMMA.16816.F32.BF16 R100, R12, R42.reuse, R84 ;  /* 0x0000002a0c64723c */ /* 0x080ff00000041854 */
[----:B------:R-:W-:Y:S08]  /*2830*/  HMMA.16816.F32.BF16 R112, R8, R42, R112 ;  /* 0x0000002a0870723c */ /* 0x000ff00000041870 */
[----:B------:R-:W-:Y:S08]  /*2840*/  HMMA.16816.F32.BF16 R84, R12, R28, R72 ;  /* 0x0000001c0c54723c */ /* 0x000ff00000041848 */
[C---:B------:R-:W-:Y:S08]  /*2850*/  HMMA.16816.F32.BF16 R132, R8.reuse, R32, R132 ;  /* 0x000000200884723c */ /* 0x040ff00000041884 */
[C---:B------:R-:W-:Y:S08]  /*2860*/  HMMA.16816.F32.BF16 R136, R8.reuse, R28, R136 ;  /* 0x0000001c0888723c */ /* 0x040ff00000041888 */
[C---:B----4-:R-:W-:Y:S08]  /*2870*/  HMMA.16816.F32.BF16 R120, R8.reuse, R24, R144 ;  /* 0x000000180878723c */ /* 0x050ff00000041890 */
[----:B------:R-:W-:Y:S01]  /*2880*/  HMMA.16816.F32.BF16 R116, R8, R26, R104 ;  /* 0x0000001a0874723c */ /* 0x000fe20000041868 */
[----:B------:R-:W-:Y:S07]  /*2890*/  LDSM.16.M88.4 R8, [R221+0x5000] ;  /* 0x00500000dd08783b */ /* 0x000fee0000000200 */
[C---:B------:R-:W-:Y:S08]  /*28a0*/  HMMA.16816.F32.BF16 R92, R12.reuse, R34, R76 ;  /* 0x000000220c5c723c */ /* 0x040ff0000004184c */
[C---:B------:R-:W-:Y:S08]  /*28b0*/  HMMA.16816.F32.BF16 R72, R12.reuse, R24, R64 ;  /* 0x000000180c48723c */ /* 0x040ff00000041840 */
[C---:B------:R-:W-:Y:S01]  /*28c0*/  HMMA.16816.F32.BF16 R40, R12.reuse, R26, R60 ;  /* 0x0000001a0c28723c */ /* 0x040fe2000004183c */
[----:B------:R-:W2:Y:S07]  /*28d0*/  LDSM.16.M88.4 R24, [R219+0x8000] ;  /* 0x00800000db18783b */ /* 0x000eae0000000200 */
[C---:B------:R-:W-:Y:S08]  /*28e0*/  HMMA.16816.F32.BF16 R96, R12.reuse, R32, R80 ;  /* 0x000000200c60723c */ /* 0x040ff00000041850 */
[----:B------:R-:W-:Y:S01]  /*28f0*/  HMMA.16816.F32.BF16 R76, R12, R30, R68 ;  /* 0x0000001e0c4c723c */ /* 0x000fe20000041844 */
[----:B------:R-:W3:Y:S04]  /*2900*/  LDSM.16.M88.4 R12, [R221+0x4000] ;  /* 0x00400000dd0c783b */ /* 0x000ee80000000200 */
[----:B------:R-:W4:Y:S03]  /*2910*/  LDSM.16.M88.4 R28, [R219+0x8400] ;  /* 0x00840000db1c783b */ /* 0x000f260000000200 */
[-C--:B------:R-:W-:Y:S08]  /*2920*/  HMMA.16816.F32.BF16 R64, R16, R56.reuse, R88 ;  /* 0x000000381040723c */ /* 0x080ff00000041858 */
[----:B------:R-:W-:Y:S08]  /*2930*/  HMMA.16816.F32.BF16 R32, R20, R56, R108 ;  /* 0x000000381420723c */ /* 0x000ff0000004186c */
[C---:B------:R-:W-:Y:S08]  /*2940*/  HMMA.16816.F32.BF16 R68, R16.reuse, R58, R112 ;  /* 0x0000003a1044723c */ /* 0x040ff00000041870 */
[C---:B-1----:R-:W-:Y:S08]  /*2950*/  HMMA.16816.F32.BF16 R80, R16.reuse, R52, R132 ;  /* 0x000000341050723c */ /* 0x042ff00000041884 */
[C---:B------:R-:W-:Y:S08]  /*2960*/  HMMA.16816.F32.BF16 R104, R16.reuse, R54, R128 ;  /* 0x000000361068723c */ /* 0x040ff00000041880 */
[C---:B------:R-:W-:Y:S08]  /*2970*/  HMMA.16816.F32.BF16 R136, R16.reuse, R48, R136 ;  /* 0x000000301088723c */ /* 0x040ff00000041888 */
        /* <DEDUP_REMOVED lines=11> */
[----:B------:R-:W5:Y:S01]  /*2a30*/  LDSM.16.M88.4 R20, [R219+0x8c00] ;  /* 0x008c0000db14783b */ /* 0x000f620000000200 */
[----:B------:R-:W-:-:S06]  /*2a40*/  DEPBAR.LE SB0, 0x0 ;  /* 0x000080000000791a */ /* 0x000fcc0000000000 */
[-C--:B--2---:R-:W-:Y:S08]  /*2a50*/  HMMA.16816.F32.BF16 R72, R8, R24.reuse, R64 ;  /* 0x000000180848723c */ /* 0x084ff00000041840 */
[----:B---3--:R-:W-:Y:S08]  /*2a60*/  HMMA.16816.F32.BF16 R32, R12, R24, R32 ;  /* 0x000000180c20723c */ /* 0x008ff00000041820 */
[-C--:B------:R-:W-:Y:S08]  /*2a70*/  HMMA.16816.F32.BF16 R52, R8, R26.reuse, R68 ;  /* 0x0000001a0834723c */ /* 0x080ff00000041844 */
[----:B------:R-:W-:Y:S01]  /*2a80*/  HMMA.16816.F32.BF16 R24, R12, R26, R56 ;  /* 0x0000001a0c18723c */ /* 0x000fe20000041838 */
[----:B------:R-:W-:-:S02]  /*2a90*/  FSEL R69, R74, -INF , !P1 ;  /* 0xff8000004a457808 */ /* 0x000fc40004800000 */
[----:B------:R-:W-:Y:S02]  /*2aa0*/  FSEL R39, R72, -INF , !P1 ;  /* 0xff80000048277808 */ /* 0x000fe40004800000 */
[----:B------:R-:W-:Y:S02]  /*2ab0*/  FSEL R37, R73, -INF , !P5 ;  /* 0xff80000049257808 */ /* 0x000fe40006800000 */
[----:B------:R-:W-:Y:S01]  /*2ac0*/  FSEL R68, R75, -INF , !P5 ;  /* 0xff8000004b447808 */ /* 0x000fe20006800000 */
[----:B----4-:R-:W-:Y:S01]  /*2ad0*/  HMMA.16816.F32.BF16 R60, R12, R28, R60 ;  /* 0x0000001c0c3c723c */ /* 0x010fe2000004183c */
[----:B------:R-:W-:Y:S02]  /*2ae0*/  FSEL R74, R34, -INF , !P1 ;  /* 0xff800000224a7808 */ /* 0x000fe40004800000 */
[----:B------:R-:W-:Y:S02]  /*2af0*/  FSEL R71, R32, -INF , !P1 ;  /* 0xff80000020477808 */ /* 0x000fe40004800000 */
[----:B------:R-:W-:-:S02]  /*2b00*/  ISETP.GE.AND P1, PT, R2, R36, PT ;  /* 0x000000240200720c */ /* 0x000fc40003f26270 */
[----:B------:R-:W-:Y:S01]  /*2b10*/  IADD3 R2, R0, 0x20, RZ ;  /* 0x0000002000027810 */ /* 0x000fe20007ffe0ff */
[----:B------:R-:W-:Y:S01]  /*2b20*/  HMMA.16816.F32.BF16 R44, R8, R28, R80 ;  /* 0x0000001c082c723c */ /* 0x000fe20000041850 */
[----:B------:R-:W-:Y:S02]  /*2b30*/  FSEL R73, R35, -INF , !P5 ;  /* 0xff80000023497808 */ /* 0x000fe40006800000 */
[----:B------:R-:W-:Y:S02]  /*2b40*/  FSEL R70, R33, -INF , !P5 ;  /* 0xff80000021467808 */ /* 0x000fe40006800000 */
[----:B------:R-:W-:Y:S02]  /*2b50*/  ISETP.GE.AND P5, PT, R2, R36, PT ;  /* 0x000000240200720c */ /* 0x000fe40003fa6270 */
[----:B------:R-:W-:Y:S01]  /*2b60*/  IADD3 R2, R0, 0x21, RZ ;  /* 0x0000002100027810 */ /* 0x000fe20007ffe0ff */
[----:B-1----:R-:W-:Y:S01]  /*2b70*/  HMMA.16816.F32.BF16 R56, R12, R16, R84 ;  /* 0x000000100c38723c */ /* 0x002fe20000041854 */
[----:B------:R-:W-:-:S02]  /*2b80*/  FSEL R54, R54, -INF , !P0 ;  /* 0xff80000036367808 */ /* 0x000fc40004000000 */
[----:B------:R-:W-:Y:S02]  /*2b90*/  FSEL R52, R52, -INF , !P0 ;  /* 0xff80000034347808 */ /* 0x000fe40004000000 */
[----:B------:R-:W-:Y:S02]  /*2ba0*/  FSEL R80, R26, -INF , !P0 ;  /* 0xff8000001a507808 */ /* 0x000fe40004000000 */
[----:B------:R-:W-:Y:S01]  /*2bb0*/  FSEL R72, R24, -INF , !P0 ;  /* 0xff80000018487808 */ /* 0x000fe20004000000 */
[----:B------:R-:W-:Y:S01]  /*2bc0*/  HMMA.16816.F32.BF16 R40, R8, R16, R136 ;  /* 0x000000100828723c */ /* 0x000fe20000041888 */
[----:B------:R-:W-:Y:S02]  /*2bd0*/  ISETP.GE.AND P0, PT, R2, R36, PT ;  /* 0x000000240200720c */ /* 0x000fe40003f06270 */
[----:B------:R-:W-:Y:S02]  /*2be0*/  IADD3 R2, R0, 0x28, RZ ;  /* 0x0000002800027810 */ /* 0x000fe40007ffe0ff */
[----:B------:R-:W-:-:S02]  /*2bf0*/  FSEL R38, R53, -INF , !P6 ;  /* 0xff80000035267808 */ /* 0x000fc40007000000 */
[----:B------:R-:W-:Y:S01]  /*2c00*/  FSEL R75, R27, -INF , !P6 ;  /* 0xff8000001b4b7808 */ /* 0x000fe20007000000 */
[-C--:B------:R-:W-:Y:S01]  /*2c10*/  HMMA.16816.F32.BF16 R64, R8, R30.reuse, R104 ;  /* 0x0000001e0840723c */ /* 0x080fe20000041868 */
[----:B------:R-:W-:Y:S02]  /*2c20*/  FSEL R53, R25, -INF , !P6 ;  /* 0xff80000019357808 */ /* 0x000fe40007000000 */
[----:B------:R-:W-:Y:S02]  /*2c30*/  FSEL R55, R55, -INF , !P6 ;  /* 0xff80000037377808 */ /* 0x000fe40007000000 */
[----:B------:R-:W-:Y:S02]  /*2c40*/  ISETP.GE.AND P6, PT, R2, R36, PT ;  /* 0x000000240200720c */ /* 0x000fe40003fc6270 */
[----:B------:R-:W-:Y:S01]  /*2c50*/  IADD3 R2, R0, 0x29, RZ ;  /* 0x0000002900027810 */ /* 0x000fe20007ffe0ff */
[----:B------:R-:W-:Y:S01]  /*2c60*/  HMMA.16816.F32.BF16 R48, R12, R30, R88 ;  /* 0x0000001e0c30723c */ /* 0x000fe20000041858 */
[----:B------:R-:W-:-:S02]  /*2c70*/  FSEL R149, R62, -INF , !P4 ;  /* 0xff8000003e957808 */ /* 0x000fc40006000000 */
[----:B------:R-:W-:Y:S02]  /*2c80*/  FSEL R62, R44, -INF , !P4 ;  /* 0xff8000002c3e7808 */ /* 0x000fe40006000000 */
[----:B------:R-:W-:Y:S02]  /*2c90*/  FSEL R137, R60, -INF , !P4 ;  /* 0xff8000003c897808 */ /* 0x000fe40006000000 */
[----:B------:R-:W-:Y:S01]  /*2ca0*/  FSEL R47, R47, -INF , !P3 ;  /* 0xff8000002f2f7808 */ /* 0x000fe20005800000 */
[----:B------:R-:W-:Y:S01]  /*2cb0*/  HMMA.16816.F32.BF16 R32, R8, R18, R124 ;  /* 0x000000120820723c */ /* 0x000fe2000004187c */
[----:B------:R-:W-:Y:S02]  /*2cc0*/  FSEL R148, R63, -INF , !P3 ;  /* 0xff8000003f947808 */ /* 0x000fe40005800000 */
[----:B------:R-:W-:Y:S02]  /*2cd0*/  FSEL R133, R61, -INF , !P3 ;  /* 0xff8000003d857808 */ /* 0x000fe40005800000 */
[----:B------:R-:W-:-:S02]  /*2ce0*/  FSEL R186, R58, -INF , !P5 ;  /* 0xff8000003aba7808 */ /* 0x000fc40006800000 */
[----:B------:R-:W-:Y:S01]  /*2cf0*/  FSEL R126, R46, -INF , !P4 ;  /* 0xff8000002e7e7808 */ /* 0x000fe20006000000 */
[C---:B-----5:R-:W-:Y:S01]  /*2d00*/  HMMA.16816.F32.BF16 R28, R8.reuse, R20, R120 ;  /* 0x00000014081c723c */ /* 0x060fe20000041878 */
[----:B------:R-:W-:Y:S02]  /*2d10*/  ISETP.GE.AND P4, PT, R2, R36, PT ;  /* 0x000000240200720c */ /* 0x000fe40003f86270 */
[----:B------:R-:W-:Y:S02]  /*2d20*/  IADD3 R2, R0, 0x30, RZ ;  /* 0x0000003000027810 */ /* 0x000fe40007ffe0ff */
[----:B------:R-:W-:Y:S02]  /*2d30*/  FSEL R46, R45, -INF , !P3 ;  /* 0xff8000002d2e7808 */ /* 0x000fe40005800000 */
[----:B------:R-:W-:Y:S01]  /*2d40*/  FSEL R175, R42, -INF , !P5 ;  /* 0xff8000002aaf7808 */ /* 0x000fe20006800000 */
[----:B------:R-:W-:Y:S01]  /*2d50*/  HMMA.16816.F32.BF16 R24, R8, R22, R116 ;  /* 0x000000160818723c */ /* 0x000fe20000041874 */
[----:B------:R-:W-:-:S02]  /*2d60*/  FSEL R167, R40, -INF , !P5 ;  /* 0xff80000028a77808 */ /* 0x000fc40006800000 */
[----:B------:R-:W-:Y:S02]  /*2d70*/  FSEL R178, R56, -INF , !P5 ;  /* 0xff80000038b27808 */ /* 0x000fe40006800000 */
[----:B------:R-:W-:Y:S02]  /*2d80*/  ISETP.GE.AND P3, PT, R2, R36, PT ;  /* 0x000000240200720c */ /* 0x000fe40003f66270 */
[----:B------:R-:W-:Y:S01]  /*2d90*/  ISETP.GE.AND P5, PT, R36, 0x41, PT ;  /* 0x000000412400780c */ /* 0x000fe20003fa6270 */
[----:B------:R-:W-:Y:S01]  /*2da0*/  HMMA.16816.F32.BF16 R16, R12, R18, R96 ;  /* 0x000000120c10723c */ /* 0x000fe20000041860 */
[----:B------:R-:W-:Y:S02]  /*2db0*/  IADD3 R2, R0, 0x31, RZ ;  /* 0x0000003100027810 */ /* 0x000fe40007ffe0ff */
[----:B------:R-:W-:Y:S02]  /*2dc0*/  FSEL R125, R66, -INF , !P2 ;  /* 0xff800000427d7808 */ /* 0x000fe40005000000 */
[----:B------:R-:W-:-:S02]  /*2dd0*/  FSEL R45, R64, -INF , !P2 ;  /* 0xff800000402d7808 */ /* 0x000fc40005000000 */
[----:B------:R-:W-:Y:S01]  /*2de0*/  FSEL R139, R50, -INF , !P2 ;  /* 0xff800000328b7808 */ /* 0x000fe20005000000 */
[C---:B------:R-:W-:Y:S01]  /*2df0*/  HMMA.16816.F32.BF16 R8, R12.reuse, R20, R92 ;  /* 0x000000140c08723c */ /* 0x040fe2000004185c */
[----:B------:R-:W-:Y:S02]  /*2e00*/  FSEL R132, R48, -INF , !P2 ;  /* 0xff80000030847808 */ /* 0x000fe40005000000 */
[----:B------:R-:W-:Y:S02]  /*2e10*/  ISETP.GE.AND P2, PT, R2, R36, PT ;  /* 0x000000240200720c */ /* 0x000fe40003f46270 */
[C---:B------:R-:W-:Y:S02]  /*2e20*/  IADD3 R2, R0.reuse, 0x38, RZ ;  /* 0x0000003800027810 */ /* 0x040fe40007ffe0ff */
[----:B------:R-:W-:Y:S01]  /*2e30*/  IADD3 R0, R0, 0x39, RZ ;  /* 0x0000003900007810 */ /* 0x000fe20007ffe0ff */
[----:B------:R-:W-:Y:S01]  /*2e40*/  HMMA.16816.F32.BF16 R12, R12, R22, R76 ;  /* 0x000000160c0c723c */ /* 0x000fe2000004184c */
        /* <DEDUP_REMOVED lines=8> */
[-C--:B------:R-:W-:Y:S02]  /*2ed0*/  ISETP.GE.AND P1, PT, R2, R36.reuse, PT ;  /* 0x000000240200720c */ /* 0x080fe40003f26270 */
[----:B------:R-:W-:Y:S01]  /*2ee0*/  ISETP.GE.AND P0, PT, R0, R36, PT ;  /* 0x000000240000720c */ /* 0x000fe20003f06270 */
[----:B------:R-:W-:Y:S01]  /*2ef0*/  IMAD.IADD R0, R150, 0x1, R6 ;  /* 0x0000000196007824 */ /* 0x000fe200078e0206 */
        /* <DEDUP_REMOVED lines=23> */
[----:B------:R-:W-:Y:S01]  /*3070*/  FSEL R199, R13, -INF , !P0 ;  /* 0xff8000000dc77808 */ /* 0x000fe20004000000 */
[----:B------:R-:W-:Y:S06]  /*3080*/  BAR.SYNC.DEFER_BLOCKING 0x0 ;  /* 0x0000000000007b1d */ /* 0x000fec0000010000 */
[----:B------:R-:W-:Y:S05]  /*3090*/  @!P5 BRA `(.L_x_56) ;  /* 0x000003b00000d947 */ /* 0x000fea0003800000 */
[----:B------:R-:W-:Y:S01]  /*30a0*/  LEA.HI.SX32 R2, R223, 0xfffffffe, 0x1a ;  /* 0xfffffffedf027811 */ /* 0x000fe200078fd2ff */
[----:B------:R-:W-:Y:S01]  /*30b0*/  BSSY B0, `(.L_x_57) ;  /* 0x0000038000007945 */ /* 0x000fe20003800000 */
[----:B------:R-:W-:-:S02]  /*30c0*/  ISETP.GE.AND P4, PT, R236, c[0x0][0x220], PT ;  /* 0x00008800ec007a0c */ /* 0x000fc40003f86270 */
[----:B------:R-:W-:Y:S01]  /*30d0*/  SHF.R.S32.HI R6, RZ, 0x1f, R2 ;  /* 0x0000001fff067819 */ /* 0x000fe20000011402 */
[C---:B------:R-:W-:Y:S01]  /*30e0*/  IMAD R5, R2.reuse, UR7, RZ ;  /* 0x0000000702057c24 */ /* 0x040fe2000f8e02ff */
[----:B------:R-:W-:Y:S01]  /*30f0*/  ISETP.GE.AND P3, PT, R249, c[0x0][0x220], PT ;  /* 0x00008800f9007a0c */ /* 0x000fe20003f66270 */
[----:B------:R-:W-:Y:S01]  /*3100*/  IMAD.WIDE.U32 R2, R2, UR8, R238 ;  /* 0x0000000802027c25 */ /* 0x000fe2000f8e00ee */
[----:B------:R-:W-:-:S03]  /*3110*/  ISETP.GE.AND P1, PT, R250, c[0x0][0x220], PT ;  /* 0x00008800fa007a0c */ /* 0x000fc60003f26270 */
[----:B------:R-:W-:-:S04]  /*3120*/  IMAD R5, R6, UR8, R5 ;  /* 0x0000000806057c24 */ /* 0x000fc8000f8e0205 */
[----:B------:R-:W-:Y:S01]  /*3130*/  IMAD.IADD R5, R3, 0x1, R5 ;  /* 0x0000000103057824 */ /* 0x000fe200078e0205 */
[C---:B------:R-:W-:Y:S01]  /*3140*/  @!P4 LEA R14, P6, R2.reuse, c[0x0][0x168], 0x1 ;  /* 0x00005a00020eca11 */ /* 0x040fe200078c08ff */
[----:B------:R1:W-:Y:S02]  /*3150*/  @P4 STS [R222+0x6000], RZ ;  /* 0x006000ffde004388 */ /* 0x0003e40000000800 */
[C---:B------:R-:W-:Y:S02]  /*3160*/  @!P3 LEA R12, P2, R2.reuse, c[0x0][0x168], 0x1 ;  /* 0x00005a00020cba11 */ /* 0x040fe400078408ff */
[C---:B------:R-:W-:Y:S01]  /*3170*/  @!P1 LEA R10, P0, R2.reuse, c[0x0][0x168], 0x1 ;  /* 0x00005a00020a9a11 */ /* 0x040fe200078008ff */
[----:B------:R1:W-:Y:S01]  /*3180*/  @P4 STS [R222+0x6004], RZ ;  /* 0x006004ffde004388 */ /* 0x0003e20000000800 */
[C-C-:B------:R-:W-:Y:S02]  /*3190*/  @!P4 LEA.HI.X R15, R2.reuse, c[0x0][0x16c], R5.reuse, 0x1, P6 ;  /* 0x00005b00020fca11 */ /* 0x140fe400030f0c05 */
[C---:B------:R-:W-:Y:S01]  /*31a0*/  IADD3 R3, P6, R2.reuse, UR9, RZ ;  /* 0x0000000902037c10 */ /* 0x040fe2000ffde0ff */
[----:B------:R1:W-:Y:S01]  /*31b0*/  @P4 STS.64 [R222+0x6008], RZ ;  /* 0x006008ffde004388 */ /* 0x0003e20000000a00 */
[----:B------:R-:W-:-:S02]  /*31c0*/  @!P3 LEA.HI.X R13, R2, c[0x0][0x16c], R5, 0x1, P2 ;  /* 0x00005b00020dba11 */ /* 0x000fc400010f0c05 */
[----:B------:R-:W-:Y:S01]  /*31d0*/  @!P1 LEA.HI.X R11, R2, c[0x0][0x16c], R5, 0x1, P0 ;  /* 0x00005b00020b9a11 */ /* 0x000fe200000f0c05 */
[----:B------:R-:W-:Y:S01]  /*31e0*/  @!PT LDS RZ, [RZ] ;  /* 0x00000000fffff984 */ /* 0x000fe20000000800 */
[----:B------:R-:W-:Y:S01]  /*31f0*/  @!PT LDS RZ, [RZ] ;  /* 0x00000000fffff984 */ /* 0x000fe20000000800 */
[----:B------:R-:W-:Y:S01]  /*3200*/  @!PT LDS RZ, [RZ] ;  /* 0x00000000fffff984 */ /* 0x000fe20000000800 */
[----:B------:R1:W-:Y:S01]  /*3210*/  @!P4 LDGSTS.E.BYPASS.LTC128B.128 [R222+0x6000], [R14.64] ;  /* 0x060000000edecfae */ /* 0x0003e2000b901d4a */
[----:B------:R-:W-:Y:S02]  /*3220*/  @!P4 LEA R8, P2, R3, c[0x0][0x168], 0x1 ;  /* 0x00005a000308ca11 */ /* 0x000fe400078408ff */
[----:B------:R-:W-:Y:S01]  /*3230*/  IADD3.X R2, R5, UR5, RZ, P6, !PT ;  /* 0x0000000505027c10 */ /* 0x000fe2000b7fe4ff */
[----:B------:R1:W-:Y:S01]  /*3240*/  @P3 STS.128 [R222+0x7000], RZ ;  /* 0x007000ffde003388 */ /* 0x0003e20000000c00 */
[C---:B------:R-:W-:Y:S02]  /*3250*/  @!P3 LEA R6, P0, R3.reuse, c[0x0][0x168], 0x1 ;  /* 0x00005a000306ba11 */ /* 0x040fe400078008ff */
[C-C-:B------:R-:W-:Y:S01]  /*3260*/  @!P4 LEA.HI.X R9, R3.reuse, c[0x0][0x16c], R2.reuse, 0x1, P2 ;  /* 0x00005b000309ca11 */ /* 0x140fe200010f0c02 */
[----:B------:R-:W-:Y:S01]  /*3270*/  @!PT LDS RZ, [RZ] ;  /* 0x00000000fffff984 */ /* 0x000fe20000000800 */
[----:B------:R-:W-:Y:S01]  /*3280*/  @!PT LDS RZ, [RZ] ;  /* 0x00000000fffff984 */ /* 0x000fe20000000800 */
[----:B------:R-:W-:Y:S01]  /*3290*/  @!PT LDS RZ, [RZ] ;  /* 0x00000000fffff984 */ /* 0x000fe20000000800 */
[----:B------:R1:W-:Y:S01]  /*32a0*/  @!P3 LDGSTS.E.BYPASS.LTC128B.128 [R222+0x7000], [R12.64+0x40] ;  /* 0x070000400cdebfae */ /* 0x0003e2000b901d4a */
[----:B------:R-:W-:-:S03]  /*32b0*/  @!P3 LEA.HI.X R7, R3, c[0x0][0x16c], R2, 0x1, P0 ;  /* 0x00005b000307ba11 */ /* 0x000fc600000f0c02 */
[----:B------:R1:W-:Y:S04]  /*32c0*/  @P1 STS.128 [R222+0x8000], RZ ;  /* 0x008000ffde001388 */ /* 0x0003e80000000c00 */
[----:B------:R-:W-:Y:S01]  /*32d0*/  @!PT LDS RZ, [RZ] ;  /* 0x00000000fffff984 */ /* 0x000fe20000000800 */
[----:B------:R-:W-:Y:S01]  /*32e0*/  @!PT LDS RZ, [RZ] ;  /* 0x00000000fffff984 */ /* 0x000fe20000000800 */
[----:B------:R-:W-:Y:S01]  /*32f0*/  @!PT LDS RZ, [RZ] ;  /* 0x00000000fffff984 */ /* 0x000fe20000000800 */
[----:B------:R1:W-:Y:S04]  /*3300*/  @!P1 LDGSTS.E.BYPASS.LTC128B.128 [R222+0x8000], [R10.64+0x80] ;  /* 0x080000800ade9fae */ /* 0x0003e8000b901d4a */
[----:B------:R1:W-:Y:S04]  /*3310*/  @P4 STS.128 [R222+0x6800], RZ ;  /* 0x006800ffde004388 */ /* 0x0003e80000000c00 */
        /* <DEDUP_REMOVED lines=17> */
.L_x_58:
[----:B------:R-:W-:Y:S05]  /*3430*/  BSYNC B0 ;  /* 0x0000000000007941 */ /* 0x000fea0003800000 */
.L_x_57:
[----:B------:R-:W0:Y:S02]  /*3440*/  LDGDEPBAR ;  /* 0x00000000000079af */ /* 0x000e240000000000 */
.L_x_56:
[----:B------:R-:W-:Y:S02]  /*3450*/  FMNMX.FTZ R2, R39, R37, !PT ;  /* 0x0000002527027209 */ /* 0x000fe40007810000 */
[----:B------:R-:W-:Y:S02]  /*3460*/  FMNMX.FTZ R5, R71, R70, !PT ;  /* 0x0000004647057209 */ /* 0x000fe40007810000 */
[----:B------:R-:W-:Y:S02]  /*3470*/  FMNMX.FTZ R2, R52, R2, !PT ;  /* 0x0000000234027209 */ /* 0x000fe40007810000 */
[----:B------:R-:W-:Y:S02]  /*3480*/  FMNMX.FTZ R5, R72, R5, !PT ;  /* 0x0000000548057209 */ /* 0x000fe40007810000 */
[----:B------:R-:W-:Y:S02]  /*3490*/  FMNMX.FTZ R2, R38, R2, !PT ;  /* 0x0000000226027209 */ /* 0x000fe40007810000 */
[----:B------:R-:W-:-:S02]  /*34a0*/  SHF.L.U32 R216, R0, 0x1, RZ ;  /* 0x0000000100d87819 */ /* 0x000fc400000006ff */
        /* <DEDUP_REMOVED lines=29> */
[----:B-1----:R-:W1:Y:S01]  /*3680*/  SHFL.BFLY PT, R7, R134, 0x2, 0x1f ;  /* 0x0c401f0086077f89 */ /* 0x002e6200000e0000 */
        /* <DEDUP_REMOVED lines=44> */
[----:B-1----:R-:W-:Y:S02]  /*3950*/  FMNMX.FTZ R7, R3, R7, !PT ;  /* 0x0000000703077209 */ /* 0x002fe40007810000 */
[----:B--2---:R-:W-:Y:S01]  /*3960*/  FMNMX.FTZ R3, R6, R8, !PT ;  /* 0x0000000806037209 */ /* 0x004fe20007810000 */
[--C-:B------:R-:W-:Y:S01]  /*3970*/  FFMA.FTZ R6, R52, c[0x0][0x23c], -R12.reuse ;  /* 0x00008f0034067a23 */ /* 0x100fe2000001080c */
[----:B------:R-:W1:Y:S02]  /*3980*/  SHFL.BFLY PT, R8, R5, 0x2, 0x1f ;  /* 0x0c401f0005087f89 */ /* 0x000e6400000e0000 */
[----:B------:R-:W-:Y:S01]  /*3990*/  FSETP.NEU.FTZ.AND P0, PT, R3, -INF , PT ;  /* 0xff8000000300780b */ /* 0x000fe20003f1d000 */
[----:B------:R2:W-:Y:S01]  /*39a0*/  MUFU.EX2 R151, R6 ;  /* 0x0000000600977308 */ /* 0x0005e20000000800 */
[----:B------:R-:W4:Y:S01]  /*39b0*/  SHFL.BFLY PT, R9, R7, 0x1, 0x1f ;  /* 0x0c201f0007097f89 */ /* 0x000f2200000e0000 */
[----:B---3--:R-:W-:-:S06]  /*39c0*/  FFMA.FTZ R2, R37, c[0x0][0x23c], -R12 ;  /* 0x00008f0025027a23 */ /* 0x008fcc000001080c */
[----:B------:R3:W-:Y:S01]  /*39d0*/  MUFU.EX2 R209, R2 ;  /* 0x0000000200d17308 */ /* 0x0007e20000000800 */
[----:B--2---:R-:W-:Y:S02]  /*39e0*/  FFMA.FTZ R6, R38, c[0x0][0x23c], -R12 ;  /* 0x00008f0026067a23 */ /* 0x004fe4000001080c */
[----:B------:R-:W-:Y:S05]  /*39f0*/  LDSM.16.MT88.4 R36, [R218+0xb000] ;  /* 0x00b00000da24783b */ /* 0x000fea0000004200 */
[----:B------:R2:W-:Y:S01]  /*3a00*/  MUFU.EX2 R156, R6 ;  /* 0x00000006009c7308 */ /* 0x0005e20000000800 */
[----:B-1----:R-:W-:Y:S01]  /*3a10*/  FMNMX.FTZ R5, R5, R8, !PT ;  /* 0x0000000805057209 */ /* 0x002fe20007810000 */
[----:B---3--:R-:W-:Y:S01]  /*3a20*/  FMUL.FTZ R2, R3, c[0x0][0x23c] ;  /* 0x00008f0003027a20 */ /* 0x008fe20000410000 */
[----:B----4-:R-:W-:-:S04]  /*3a30*/  FMNMX.FTZ R136, R7, R9, !PT ;  /* 0x0000000907887209 */ /* 0x010fc80007810000 */
[----:B------:R-:W-:Y:S02]  /*3a40*/  FSEL R2, R2, RZ, P0 ;  /* 0x000000ff02027208 */ /* 0x000fe40000000000 */
[----:B------:R-:W-:-:S03]  /*3a50*/  FSETP.NEU.FTZ.AND P0, PT, R136, -INF , PT ;  /* 0xff8000008800780b */ /* 0x000fc60003f1d000 */
[--C-:B------:R-:W-:Y:S02]  /*3a60*/  FFMA.FTZ R0, R68, c[0x0][0x23c], -R2.reuse ;  /* 0x00008f0044007a23 */ /* 0x100fe40000010802 */
[--C-:B--2---:R-:W-:Y:S02]  /*3a70*/  FFMA.FTZ R6, R69, c[0x0][0x23c], -R2.reuse ;  /* 0x00008f0045067a23 */ /* 0x104fe40000010802 */
[----:B------:R1:W-:Y:S01]  /*3a80*/  MUFU.EX2 R207, R0 ;  /* 0x0000000000cf7308 */ /* 0x0003e20000000800 */
[----:B------:R-:W-:-:S07]  /*3a90*/  FFMA.FTZ R4, R55, c[0x0][0x23c], -R2 ;  /* 0x00008f0037047a23 */ /* 0x000fce0000010802 */
[----:B------:R2:W-:Y:S01]  /*3aa0*/  MUFU.EX2 R210, R6 ;  /* 0x0000000600d27308 */ /* 0x0005e20000000800 */
[----:B-1----:R-:W-:-:S07]  /*3ab0*/  FFMA.FTZ R0, R54, c[0x0][0x23c], -R2 ;  /* 0x00008f0036007a23 */ /* 0x002fce0000010802 */
[----:B------:R-:W-:Y:S01]  /*3ac0*/  MUFU.EX2 R183, R4 ;  /* 0x0000000400b77308 */ /* 0x000fe20000000800 */
[----:B--2---:R-:W1:Y:S07]  /*3ad0*/  SHFL.BFLY PT, R6, R5, 0x1, 0x1f ;  /* 0x0c201f0005067f89 */ /* 0x004e6e00000e0000 */
[----:B------:R2:W3:Y:S02]  /*3ae0*/  MUFU.EX2 R150, R0 ;  /* 0x0000000000967308 */ /* 0x0004e40000000800 */
[----:B--2---:R-:W-:Y:S01]  /*3af0*/  FMUL.FTZ R0, R136, c[0x0][0x23c] ;  /* 0x00008f0088007a20 */ /* 0x004fe20000410000 */
[----:B---3--:R-:W-:-:S04]  /*3b00*/  F2FP.BF16.PACK_AB R7, R183, R150 ;  /* 0x00000096b707723e */ /* 0x008fc800000010ff */
[----:B------:R-:W-:Y:S02]  /*3b10*/  FSEL R0, R0, RZ, P0 ;  /* 0x000000ff00007208 */ /* 0x000fe40000000000 */
[----:B-1----:R-:W-:Y:S02]  /*3b20*/  FMNMX.FTZ R135, R5, R6, !PT ;  /* 0x0000000605877209 */ /* 0x002fe40007810000 */
[----:B------:R-:W-:Y:S01]  /*3b30*/  F2FP.BF16.PACK_AB R6, R156, R151 ;  /* 0x000000979c06723e */ /* 0x000fe200000010ff */
[--C-:B------:R-:W-:Y:S01]  /*3b40*/  FFMA.FTZ R4, R71, c[0x0][0x23c], -R0.reuse ;  /* 0x00008f0047047a23 */ /* 0x100fe20000010800 */
[C---:B------:R-:W-:Y:S01]  /*3b50*/  FSETP.NEU.FTZ.AND P0, PT, R135.reuse, -INF , PT ;  /* 0xff8000008700780b */ /* 0x040fe20003f1d000 */
[----:B------:R-:W-:Y:S01]  /*3b60*/  FMUL.FTZ R8, R135, c[0x0][0x23c] ;  /* 0x00008f0087087a20 */ /* 0x000fe20000410000 */
[----:B------:R-:W-:Y:S01]  /*3b70*/  F2FP.BF16.PACK_AB R5, R207, R210 ;  /* 0x000000d2cf05723e */ /* 0x000fe200000010ff */
[----:B------:R1:W-:Y:S01]  /*3b80*/  MUFU.EX2 R15, R4 ;  /* 0x00000004000f7308 */ /* 0x0003e20000000800 */
[----:B------:R-:W-:-:S02]  /*3b90*/  FFMA.FTZ R9, R72, c[0x0][0x23c], -R0 ;  /* 0x00008f0048097a23 */ /* 0x000fc40000010800 */
[----:B------:R-:W-:Y:S01]  /*3ba0*/  FSEL R13, R8, RZ, P0 ;  /* 0x000000ff080d7208 */ /* 0x000fe20000000000 */
[----:B------:R-:W-:-:S04]  /*3bb0*/  FFMA.FTZ R8, R53, c[0x0][0x23c], -R0 ;  /* 0x00008f0035087a23 */ /* 0x000fc80000010800 */
[----:B------:R2:W-:Y:S01]  /*3bc0*/  MUFU.EX2 R233, R8 ;  /* 0x0000000800e97308 */ /* 0x0005e20000000800 */
[----:B-1----:R-:W-:-:S07]  /*3bd0*/  FFMA.FTZ R4, R70, c[0x0][0x23c], -R0 ;  /* 0x00008f0046047a23 */ /* 0x002fce0000010800 */
[----:B------:R-:W1:Y:S01]  /*3be0*/  MUFU.EX2 R211, R9 ;  /* 0x0000000900d37308 */ /* 0x000e620000000800 */
[----:B--2---:R-:W-:-:S07]  /*3bf0*/  FFMA.FTZ R8, R74, c[0x0][0x23c], -R13 ;  /* 0x00008f004a087a23 */ /* 0x004fce000001080d */
[----:B------:R2:W-:Y:S08]  /*3c00*/  MUFU.EX2 R14, R4 ;  /* 0x00000004000e7308 */ /* 0x0005f00000000800 */
[----:B------:R3:W-:Y:S01]  /*3c10*/  MUFU.EX2 R234, R8 ;  /* 0x0000000800ea7308 */ /* 0x0007e20000000800 */
[----:B-1----:R-:W-:Y:S02]  /*3c20*/  F2FP.BF16.PACK_AB R10, R233, R211 ;  /* 0x000000d3e90a723e */ /* 0x002fe400000010ff */
[----:B--2---:R-:W-:-:S07]  /*3c30*/  F2FP.BF16.PACK_AB R4, R209, R208 ;  /* 0x000000d0d104723e */ /* 0x004fce00000010ff */
[----:B------:R-:W-:Y:S01]  /*3c40*/  HMMA.16816.F32.BF16 R112, R4, R24, RZ ;  /* 0x000000180470723c */ /* 0x000fe200000418ff */
[----:B---3--:R-:W-:-:S04]  /*3c50*/  FFMA.FTZ R8, R73, c[0x0][0x23c], -R13 ;  /* 0x00008f0049087a23 */ /* 0x008fc8000001080d */
[----:B------:R1:W2:Y:S03]  /*3c60*/  MUFU.EX2 R232, R8 ;  /* 0x0000000800e87308 */ /* 0x0002a60000000800 */
[C---:B------:R-:W-:Y:S08]  /*3c70*/  HMMA.16816.F32.BF16 R108, R4.reuse, R16, RZ ;  /* 0x00000010046c723c */ /* 0x040ff000000418ff */
[----:B------:R-:W-:Y:S01]  /*3c80*/  HMMA.16816.F32.BF16 R104, R4, R20, RZ ;  /* 0x000000140468723c */ /* 0x000fe200000418ff */
[----:B-1----:R-:W-:Y:S01]  /*3c90*/  FFMA.FTZ R8, R80, c[0x0][0x23c], -R13 ;  /* 0x00008f0050087a23 */ /* 0x002fe2000001080d */
[----:B--2---:R-:W-:-:S06]  /*3ca0*/  F2FP.BF16.PACK_AB R9, R232, R234 ;  /* 0x000000eae809723e */ /* 0x004fcc00000010ff */
[C---:B------:R-:W-:Y:S01]  /*3cb0*/  HMMA.16816.F32.BF16 R100, R4.reuse, R28, RZ ;  /* 0x0000001c0464723c */ /* 0x040fe200000418ff */
[----:B------:R1:W-:Y:S07]  /*3cc0*/  MUFU.EX2 R212, R8 ;  /* 0x0000000800d47308 */ /* 0x0003ee0000000800 */
[C---:B------:R-:W-:Y:S08]  /*3cd0*/  HMMA.16816.F32.BF16 R96, R4.reuse, R32, RZ ;  /* 0x000000200460723c */ /* 0x040ff000000418ff */
[----:B------:R-:W-:Y:S01]  /*3ce0*/  HMMA.16816.F32.BF16 R92, R4, R36, RZ ;  /* 0x00000024045c723c */ /* 0x000fe200000418ff */
[----:B-1----:R-:W-:-:S04]  /*3cf0*/  FFMA.FTZ R8, R75, c[0x0][0x23c], -R13 ;  /* 0x00008f004b087a23 */ /* 0x002fc8000001080d */
[----:B------:R1:W2:Y:S03]  /*3d00*/  MUFU.EX2 R182, R8 ;  /* 0x0000000800b67308 */ /* 0x0002a60000000800 */
[C---:B------:R-:W-:Y:S08]  /*3d10*/  HMMA.16816.F32.BF16 R88, R4.reuse, R26, RZ ;  /* 0x0000001a0458723c */ /* 0x040ff000000418ff */
[----:B------:R-:W-:Y:S01]  /*3d20*/  HMMA.16816.F32.BF16 R84, R4, R18, RZ ;  /* 0x000000120454723c */ /* 0x000fe200000418ff */
[----:B-1----:R-:W-:-:S02]  /*3d30*/  F2FP.BF16.PACK_AB R8, R14, R15 ;  /* 0x0000000f0e08723e */ /* 0x002fc400000010ff */
[----:B--2---:R-:W-:-:S05]  /*3d40*/  F2FP.BF16.PACK_AB R11, R182, R212 ;  /* 0x000000d4b60b723e */ /* 0x004fca00000010ff */
[C---:B------:R-:W-:Y:S08]  /*3d50*/  HMMA.16816.F32.BF16 R80, R4.reuse, R22, RZ ;  /* 0x000000160450723c */ /* 0x040ff000000418ff */
[C---:B------:R-:W-:Y:S08]  /*3d60*/  HMMA.16816.F32.BF16 R76, R4.reuse, R30, RZ ;  /* 0x0000001e044c723c */ /* 0x040ff000000418ff */
[C---:B------:R-:W-:Y:S08]  /*3d70*/  HMMA.16816.F32.BF16 R72, R4.reuse, R34, RZ ;  /* 0x000000220448723c */ /* 0x040ff000000418ff */
[----:B------:R-:W-:Y:S07]  /*3d80*/  HMMA.16816.F32.BF16 R64, R4, R38, RZ ;  /* 0x000000260440723c */ /* 0x000fee00000418ff */
[--C-:B------:R-:W-:Y:S01]  /*3d90*/  FFMA.FTZ R4, R62, c[0x0][0x23c], -R12.reuse ;  /* 0x00008f003e047a23 */ /* 0x100fe2000001080c */
[C---:B------:R-:W-:Y:S03]  /*3da0*/  HMMA.16816.F32.BF16 R68, R8.reuse, R24, RZ ;  /* 0x000000180844723c */ /* 0x040fe600000418ff */
[----:B------:R1:W-:Y:S05]  /*3db0*/  MUFU.EX2 R181, R4 ;  /* 0x0000000400b57308 */ /* 0x0003ea0000000800 */
        /* <DEDUP_REMOVED lines=10> */
[----:B------:R-:W1:Y:S01]  /*3e60*/  LDSM.16.MT88.4 R20, [R218+0x9400] ;  /* 0x00940000da14783b */ /* 0x000e620000004200 */
[----:B------:R3:W4:Y:S06]  /*3e70*/  MUFU.EX2 R157, R4 ;  /* 0x00000004009d7308 */ /* 0x00072c0000000800 */
[C---:B------:R-:W-:Y:S08]  /*3e80*/  HMMA.16816.F32.BF16 R52, R8.reuse, R28, RZ ;  /* 0x0000001c0834723c */ /* 0x040ff000000418ff */
[----:B------:R-:W-:Y:S01]  /*3e90*/  HMMA.16816.F32.BF16 R140, R8, R30, RZ ;  /* 0x0000001e088c723c */ /* 0x000fe200000418ff */
[----:B------:R-:W5:Y:S01]  /*3ea0*/  LDSM.16.MT88.4 R28, [R218+0xa400] ;  /* 0x00a40000da1c783b */ /* 0x000f620000004200 */
[----:B---3--:R-:W-:-:S04]  /*3eb0*/  FFMA.FTZ R4, R44, c[0x0][0x23c], -R12 ;  /* 0x00008f002c047a23 */ /* 0x008fc8000001080c */
[----:B------:R3:W1:Y:S02]  /*3ec0*/  MUFU.EX2 R205, R4 ;  /* 0x0000000400cd7308 */ /* 0x0006640000000800 */
[C---:B------:R-:W-:Y:S08]  /*3ed0*/  HMMA.16816.F32.BF16 R48, R8.reuse, R32, RZ ;  /* 0x000000200830723c */ /* 0x040ff000000418ff */
[----:B------:R-:W-:Y:S01]  /*3ee0*/  HMMA.16816.F32.BF16 R144, R8, R34, RZ ;  /* 0x000000220890723c */ /* 0x000fe200000418ff */
[----:B------:R-:W1:Y:S01]  /*3ef0*/  LDSM.16.MT88.4 R32, [R216+0xb400] ;  /* 0x00b40000d820783b */ /* 0x000e620000004200 */
[----:B---3--:R-:W-:-:S06]  /*3f00*/  FFMA.FTZ R4, R126, c[0x0][0x23c], -R2 ;  /* 0x00008f007e047a23 */ /* 0x008fcc0000010802 */
[----:B------:R-:W-:Y:S01]  /*3f10*/  HMMA.16816.F32.BF16 R152, R8, R38, RZ ;  /* 0x000000260898723c */ /* 0x000fe200000418ff */
[----:B------:R3:W-:Y:S02]  /*3f20*/  MUFU.EX2 R252, R4 ;  /* 0x0000000400fc7308 */ /* 0x0007e40000000800 */
[----:B---3--:R-:W-:-:S05]  /*3f30*/  FFMA.FTZ R4, R47, c[0x0][0x23c], -R2 ;  /* 0x00008f002f047a23 */ /* 0x008fca0000010802 */
[----:B------:R-:W-:Y:S01]  /*3f40*/  HMMA.16816.F32.BF16 R44, R8, R36, RZ ;  /* 0x00000024082c723c */ /* 0x000fe200000418ff */
[----:B------:R-:W3:Y:S06]  /*3f50*/  MUFU.EX2 R40, R4 ;  /* 0x0000000400287308 */ /* 0x000eec0000000800 */
[----:B------:R-:W-:Y:S01]  /*3f60*/  FFMA.FTZ R8, R132, c[0x0][0x23c], -R0 ;  /* 0x00008f0084087a23 */ /* 0x000fe20000010800 */
[----:B----4-:R-:W-:Y:S01]  /*3f70*/  MOV R10, R157 ;  /* 0x0000009d000a7202 */ /* 0x010fe20000000f00 */
[----:B------:R-:W-:Y:S01]  /*3f80*/  IMAD.MOV.U32 R36, RZ, RZ, R151 ;  /* 0x000000ffff247224 */ /* 0x000fe200078e0097 */
[----:B------:R-:W-:Y:S01]  /*3f90*/  MOV R9, R210 ;  /* 0x000000d200097202 */ /* 0x000fe20000000f00 */
[----:B------:R4:W-:Y:S01]  /*3fa0*/  MUFU.EX2 R231, R8 ;  /* 0x0000000800e77308 */ /* 0x0009e20000000800 */
[----:B-1----:R-:W-:-:S02]  /*3fb0*/  F2FP.BF16.PACK_AB R6, R205, R10 ;  /* 0x0000000acd06723e */ /* 0x002fc400000010ff */
[----:B------:R-:W-:Y:S01]  /*3fc0*/  MOV R11, R208 ;  /* 0x000000d0000b7202 */ /* 0x000fe20000000f00 */
[----:B---3--:R-:W-:Y:S02]  /*3fd0*/  IMAD.MOV.U32 R37, RZ, RZ, R40 ;  /* 0x000000ffff257224 */ /* 0x008fe400078e0028 */
[----:B------:R-:W1:Y:S01]  /*3fe0*/  LDSM.16.MT88.4 R40, [R218+0xb400] ;  /* 0x00b40000da28783b */ /* 0x000e620000004200 */
[----:B------:R-:W-:Y:S02]  /*3ff0*/  FFMA.FTZ R4, R125, c[0x0][0x23c], -R2 ;  /* 0x00008f007d047a23 */ /* 0x000fe40000010802 */
[----:B------:R-:W-:Y:S02]  /*4000*/  F2FP.BF16.PACK_AB R5, R37, R252 ;  /* 0x000000fc2505723e */ /* 0x000fe400000010ff */
[----:B------:R3:W-:Y:S01]  /*4010*/  MUFU.EX2 R206, R4 ;  /* 0x0000000400ce7308 */ /* 0x0007e20000000800 */
[----:B------:R-:W-:Y:S01]  /*4020*/  MOV R132, R37 ;  /* 0x0000002500847202 */ /* 0x000fe20000000f00 */
[----:B----4-:R-:W-:-:S06]  /*4030*/  FFMA.FTZ R8, R127, c[0x0][0x23c], -R0 ;  /* 0x00008f007f087a23 */ /* 0x010fcc0000010800 */
[----:B------:R4:W-:Y:S01]  /*4040*/  MUFU.EX2 R228, R8 ;  /* 0x0000000800e47308 */ /* 0x0009e20000000800 */
[----:B---3--:R-:W-:-:S07]  /*4050*/  FFMA.FTZ R4, R124, c[0x0][0x23c], -R2 ;  /* 0x00008f007c047a23 */ /* 0x008fce0000010802 */
[----:B------:R3:W1:Y:S01]  /*4060*/  MUFU.EX2 R204, R4 ;  /* 0x0000000400cc7308 */ /* 0x0006620000000800 */
[----:B----4-:R-:W-:-:S07]  /*4070*/  FFMA.FTZ R8, R149, c[0x0][0x23c], -R13 ;  /* 0x00008f0095087a23 */ /* 0x010fce000001080d */
[----:B------:R4:W-:Y:S01]  /*4080*/  MUFU.EX2 R226, R8 ;  /* 0x0000000800e27308 */ /* 0x0009e20000000800 */
[----:B---3--:R-:W-:Y:S01]  /*4090*/  FFMA.FTZ R4, R137, c[0x0][0x23c], -R0 ;  /* 0x00008f0089047a23 */ /* 0x008fe20000010800 */
[----:B-1----:R-:W-:Y:S02]  /*40a0*/  F2FP.BF16.PACK_AB R7, R204, R206 ;  /* 0x000000cecc07723e */ /* 0x002fe400000010ff */
[----:B------:R-:W-:-:S04]  /*40b0*/  MOV R137, R156 ;  /* 0x0000009c00897202 */ /* 0x000fc80000000f00 */
[----:B------:R1:W-:Y:S01]  /*40c0*/  MUFU.EX2 R230, R4 ;  /* 0x0000000400e67308 */ /* 0x0003e20000000800 */
[----:B----4-:R-:W-:-:S07]  /*40d0*/  FFMA.FTZ R8, R148, c[0x0][0x23c], -R13 ;  /* 0x00008f0094087a23 */ /* 0x010fce000001080d */
[----:B------:R3:W-:Y:S01]  /*40e0*/  MUFU.EX2 R227, R8 ;  /* 0x0000000800e37308 */ /* 0x0007e20000000800 */
[----:B-1----:R-:W-:Y:S01]  /*40f0*/  FFMA.FTZ R4, R133, c[0x0][0x23c], -R0 ;  /* 0x00008f0085047a23 */ /* 0x002fe20000010800 */
[----:B------:R-:W-:-:S06]  /*4100*/  MOV R133, R150 ;  /* 0x0000009600857202 */ /* 0x000fcc0000000f00 */
[----:B------:R1:W4:Y:S01]  /*4110*/  MUFU.EX2 R229, R4 ;  /* 0x0000000400e57308 */ /* 0x0003220000000800 */
[----:B---3--:R-:W-:Y:S01]  /*4120*/  FFMA.FTZ R8, R139, c[0x0][0x23c], -R13 ;  /* 0x00008f008b087a23 */ /* 0x008fe2000001080d */
[----:B------:R-:W-:-:S06]  /*4130*/  MOV R139, R204 ;  /* 0x000000cc008b7202 */ /* 0x000fcc0000000f00 */
[----:B------:R3:W-:Y:S01]  /*4140*/  MUFU.EX2 R225, R8 ;  /* 0x0000000800e17308 */ /* 0x0007e20000000800 */
[----:B-1----:R-:W-:-:S07]  /*4150*/  F2FP.BF16.PACK_AB R4, R180, R181 ;  /* 0x000000b5b404723e */ /* 0x002fce00000010ff */
[----:B--2---:R-:W-:Y:S01]  /*4160*/  HMMA.16816.F32.BF16 R160, R4, R24, R112 ;  /* 0x0000001804a0723c */ /* 0x004fe20000041870 */
[----:B---3--:R-:W-:Y:S01]  /*4170*/  FFMA.FTZ R8, R138, c[0x0][0x23c], -R13 ;  /* 0x00008f008a087a23 */ /* 0x008fe2000001080d */
[----:B------:R-:W-:-:S03]  /*4180*/  MOV R138, R205 ;  /* 0x000000cd008a7202 */ /* 0x000fc60000000f00 */
[----:B------:R1:W2:Y:S03]  /*4190*/  MUFU.EX2 R224, R8 ;  /* 0x0000000800e07308 */ /* 0x0002a60000000800 */
[C---:B------:R-:W-:Y:S08]  /*41a0*/  HMMA.16816.F32.BF16 R168, R4.reuse, R20, R108 ;  /* 0x0000001404a8723c */ /* 0x040ff0000004186c */
[----:B------:R-:W-:Y:S01]  /*41b0*/  HMMA.16816.F32.BF16 R156, R4, R16, R104 ;  /* 0x00000010049c723c */ /* 0x000fe20000041868 */
[----:B-1----:R-:W-:Y:S01]  /*41c0*/  FFMA.FTZ R8, R167, c[0x0][0x23c], -R12 ;  /* 0x00008f00a7087a23 */ /* 0x002fe2000001080c */
[----:B------:R-:W-:-:S06]  /*41d0*/  MOV R167, R207 ;  /* 0x000000cf00a77202 */ /* 0x000fcc0000000f00 */
[C---:B-----5:R-:W-:Y:S01]  /*41e0*/  HMMA.16816.F32.BF16 R124, R4.reuse, R28, R100 ;  /* 0x0000001c047c723c */ /* 0x060fe20000041864 */
[----:B------:R1:W-:Y:S07]  /*41f0*/  MUFU.EX2 R215, R8 ;  /* 0x0000000800d77308 */ /* 0x0003ee0000000800 */
[C---:B------:R-:W-:Y:S08]  /*4200*/  HMMA.16816.F32.BF16 R112, R4.reuse, R32, R96 ;  /* 0x000000200470723c */ /* 0x040ff00000041860 */
[----:B------:R-:W-:Y:S01]  /*4210*/  HMMA.16816.F32.BF16 R108, R4, R40, R92 ;  /* 0x00000028046c723c */ /* 0x000fe2000004185c */
[----:B-1----:R-:W-:Y:S01]  /*4220*/  FFMA.FTZ R8, R166, c[0x0][0x23c], -R12 ;  /* 0x00008f00a6087a23 */ /* 0x002fe2000001080c */
[----:B------:R-:W-:-:S03]  /*4230*/  MOV R166, R211 ;  /* 0x000000d300a67202 */ /* 0x000fc60000000f00 */
[----:B------:R1:W3:Y:S03]  /*4240*/  MUFU.EX2 R214, R8 ;  /* 0x0000000800d67308 */ /* 0x0002e60000000800 */
[C---:B------:R-:W-:Y:S08]  /*4250*/  HMMA.16816.F32.BF16 R148, R4.reuse, R26, R88 ;  /* 0x0000001a0494723c */ /* 0x040ff00000041858 */
[----:B------:R-:W-:Y:S01]  /*4260*/  HMMA.16816.F32.BF16 R104, R4, R22, R84 ;  /* 0x000000160468723c */ /* 0x000fe20000041854 */
[----:B-1----:R-:W-:-:S02]  /*4270*/  FFMA.FTZ R8, R164, c[0x0][0x23c], -R12 ;  /* 0x00008f00a4087a23 */ /* 0x002fc4000001080c */
[----:B------:R-:W-:-:S05]  /*4280*/  IMAD.MOV.U32 R164, RZ, RZ, R212 ;  /* 0x000000ffffa47224 */ /* 0x000fca00078e00d4 */
[C---:B------:R-:W-:Y:S01]  /*4290*/  HMMA.16816.F32.BF16 R100, R4.reuse, R18, R80 ;  /* 0x000000120464723c */ /* 0x040fe20000041850 */
[----:B------:R1:W-:Y:S07]  /*42a0*/  MUFU.EX2 R213, R8 ;  /* 0x0000000800d57308 */ /* 0x0003ee0000000800 */
[C---:B------:R-:W-:Y:S07]  /*42b0*/  HMMA.16816.F32.BF16 R96, R4.reuse, R30, R76 ;  /* 0x0000001e0460723c */ /* 0x040fee000004184c */
[----:B------:R-:W-:Y:S01]  /*42c0*/  MOV R79, R183 ;  /* 0x000000b7004f7202 */ /* 0x000fe20000000f00 */
[----:B------:R-:W-:Y:S01]  /*42d0*/  HMMA.16816.F32.BF16 R92, R4, R34, R72 ;  /* 0x00000022045c723c */ /* 0x000fe20000041848 */
[----:B-1----:R-:W-:Y:S01]  /*42e0*/  FFMA.FTZ R8, R165, c[0x0][0x23c], -R12 ;  /* 0x00008f00a5087a23 */ /* 0x002fe2000001080c */
[----:B------:R-:W-:Y:S01]  /*42f0*/  MOV R77, R181 ;  /* 0x000000b5004d7202 */ /* 0x000fe20000000f00 */
[----:B------:R-:W-:Y:S01]  /*4300*/  IMAD.MOV.U32 R78, RZ, RZ, R182 ;  /* 0x000000ffff4e7224 */ /* 0x000fe200078e00b6 */
[----:B------:R-:W-:Y:S01]  /*4310*/  MOV R76, R180 ;  /* 0x000000b4004c7202 */ /* 0x000fe20000000f00 */
[----:B------:R1:W-:Y:S01]  /*4320*/  MUFU.EX2 R212, R8 ;  /* 0x0000000800d47308 */ /* 0x0003e20000000800 */
[----:B------:R-:W-:-:S02]  /*4330*/  IMAD.MOV.U32 R165, RZ, RZ, R79 ;  /* 0x000000ffffa57224 */ /* 0x000fc400078e004f */
[----:B------:R-:W-:Y:S07]  /*4340*/  HMMA.16816.F32.BF16 R88, R4, R42, R64 ;  /* 0x0000002a0458723c */ /* 0x000fee0000041840 */
[----:B----4-:R-:W-:Y:S02]  /*4350*/  F2FP.BF16.PACK_AB R4, R229, R230 ;  /* 0x000000e6e504723e */ /* 0x010fe400000010ff */
[----:B------:R-:W-:Y:S02]  /*4360*/  F2FP.BF16.PACK_AB R5, R227, R226 ;  /* 0x000000e2e305723e */ /* 0x000fe400000010ff */
[----:B------:R-:W-:Y:S01]  /*4370*/  F2FP.BF16.PACK_AB R6, R228, R231 ;  /* 0x000000e7e406723e */ /* 0x000fe200000010ff */
[----:B-1----:R-:W-:Y:S01]  /*4380*/  FFMA.FTZ R8, R175, c[0x0][0x23c], -R2 ;  /* 0x00008f00af087a23 */ /* 0x002fe20000010802 */
[----:B--2---:R-:W-:-:S03]  /*4390*/  F2FP.BF16.PACK_AB R7, R224, R225 ;  /* 0x000000e1e007723e */ /* 0x004fc600000010ff */
[----:B------:R1:W-:Y:S04]  /*43a0*/  MUFU.EX2 R211, R8 ;  /* 0x0000000800d37308 */ /* 0x0003e80000000800 */
[C---:B------:R-:W-:Y:S08]  /*43b0*/  HMMA.16816.F32.BF16 R80, R4.reuse, R20, R60 ;  /* 0x000000140450723c */ /* 0x040ff0000004183c */
[----:B------:R-:W-:Y:S01]  /*43c0*/  HMMA.16816.F32.BF16 R60, R4, R26, R128 ;  /* 0x0000001a043c723c */ /* 0x000fe20000041880 */
[----:B-1----:R-:W-:-:S06]  /*43d0*/  FFMA.FTZ R8, R173, c[0x0][0x23c], -R2 ;  /* 0x00008f00ad087a23 */ /* 0x002fcc0000010802 */
[----:B------:R-:W-:Y:S01]  /*43e0*/  IMAD.MOV.U32 R130, RZ, RZ, R133 ;  /* 0x000000ffff827224 */ /* 0x000fe200078e0085 */
[----:B------:R1:W2:Y:S01]  /*43f0*/  MUFU.EX2 R210, R8 ;  /* 0x0000000800d27308 */ /* 0x0002a20000000800 */
[----:B------:R-:W-:Y:S01]  /*4400*/  IMAD.MOV.U32 R133, RZ, RZ, R209 ;  /* 0x000000ffff857224 */ /* 0x000fe200078e00d1 */
[----:B------:R-:W-:Y:S01]  /*4410*/  HMMA.16816.F32.BF16 R84, R4, R24, R68 ;  /* 0x000000180454723c */ /* 0x000fe20000041844 */
[----:B------:R-:W-:Y:S01]  /*4420*/  IMAD.MOV.U32 R129, RZ, RZ, R206 ;  /* 0x000000ffff817224 */ /* 0x000fe200078e00ce */
[----:B------:R-:W-:Y:S01]  /*4430*/  MOV R131, R36 ;  /* 0x0000002400837202 */ /* 0x000fe20000000f00 */
[----:B------:R-:W4:Y:S01]  /*4440*/  LDSM.16.MT88.4 R24, [R216+0x9800] ;  /* 0x00980000d818783b */ /* 0x000f220000004200 */
[----:B------:R-:W-:-:S03]  /*4450*/  MOV R128, R137 ;  /* 0x0000008900807202 */ /* 0x000fc60000000f00 */
[----:B------:R-:W-:Y:S01]  /*4460*/  LDSM.16.MT88.4 R36, [R218+0xb800] ;  /* 0x00b80000da24783b */ /* 0x000fe20000004200 */
[----:B------:R-:W-:Y:S01]  /*4470*/  HMMA.16816.F32.BF16 R64, R4, R32, R48 ;  /* 0x000000200440723c */ /* 0x000fe20000041830 */
[----:B-1----:R-:W-:-:S07]  /*4480*/  FFMA.FTZ R8, R172, c[0x0][0x23c], -R2 ;  /* 0x00008f00ac087a23 */ /* 0x002fce0000010802 */
[C---:B------:R-:W-:Y:S01]  /*4490*/  HMMA.16816.F32.BF16 R72, R4.reuse, R16, R56 ;  /* 0x000000100448723c */ /* 0x040fe20000041838 */
[----:B------:R1:W-:Y:S07]  /*44a0*/  MUFU.EX2 R208, R8 ;  /* 0x0000000800d07308 */ /* 0x0003ee0000000800 */
[C---:B------:R-:W-:Y:S08]  /*44b0*/  HMMA.16816.F32.BF16 R68, R4.reuse, R28, R52 ;  /* 0x0000001c0444723c */ /* 0x040ff00000041834 */
[----:B------:R-:W-:Y:S01]  /*44c0*/  HMMA.16816.F32.BF16 R180, R4, R40, R44 ;  /* 0x0000002804b4723c */ /* 0x000fe2000004182c */
[----:B-1----:R-:W-:-:S04]  /*44d0*/  FFMA.FTZ R8, R174, c[0x0][0x23c], -R2 ;  /* 0x00008f00ae087a23 */ /* 0x002fc80000010802 */
[----:B------:R1:W5:Y:S03]  /*44e0*/  MUFU.EX2 R209, R8 ;  /* 0x0000000800d17308 */ /* 0x0003660000000800 */
[C---:B------:R-:W-:Y:S01]  /*44f0*/  HMMA.16816.F32.BF16 R48, R4.reuse, R18, R116 ;  /* 0x000000120430723c */ /* 0x040fe20000041874 */
[----:B------:R-:W2:Y:S07]  /*4500*/  LDSM.16.MT88.4 R16, [R218+0x9800] ;  /* 0x00980000da10783b */ /* 0x000eae0000004200 */
[----:B------:R-:W-:Y:S01]  /*4510*/  HMMA.16816.F32.BF16 R52, R4, R22, R120 ;  /* 0x000000160434723c */ /* 0x000fe20000041878 */
[----:B------:R-:W4:Y:S01]  /*4520*/  LDSM.16.MT88.4 R20, [R216+0xa800] ;  /* 0x00a80000d814783b */ /* 0x000f220000004200 */
[----:B-1----:R-:W-:-:S05]  /*4530*/  FFMA.FTZ R8, R178, c[0x0][0x23c], -R0 ;  /* 0x00008f00b2087a23 */ /* 0x002fca0000010800 */
[----:B------:R-:W-:Y:S01]  /*4540*/  MOV R123, R77 ;  /* 0x0000004d007b7202 */ /* 0x000fe20000000f00 */
[----:B------:R-:W-:Y:S01]  /*4550*/  HMMA.16816.F32.BF16 R44, R4, R30, R140 ;  /* 0x0000001e042c723c */ /* 0x000fe2000004188c */
[----:B------:R-:W1:Y:S01]  /*4560*/  LDSM.16.MT88.4 R28, [R218+0xa800] ;  /* 0x00a80000da1c783b */ /* 0x000e620000004200 */
[----:B------:R3:W-:Y:S01]  /*4570*/  MUFU.EX2 R207, R8 ;  /* 0x0000000800cf7308 */ /* 0x0007e20000000800 */
[----:B------:R-:W-:-:S05]  /*4580*/  IMAD.MOV.U32 R122, RZ, RZ, R76 ;  /* 0x000000ffff7a7224 */ /* 0x000fca00078e004c */
[C---:B------:R-:W-:Y:S01]  /*4590*/  HMMA.16816.F32.BF16 R56, R4.reuse, R34, R144 ;  /* 0x000000220438723c */ /* 0x040fe20000041890 */
[----:B------:R-:W1:Y:S07]  /*45a0*/  LDSM.16.MT88.4 R32, [R216+0xb800] ;  /* 0x00b80000d820783b */ /* 0x000e6e0000004200 */
[----:B------:R-:W-:Y:S01]  /*45b0*/  HMMA.16816.F32.BF16 R40, R4, R42, R152 ;  /* 0x0000002a0428723c */ /* 0x000fe20000041898 */
[----:B------:R-:W-:Y:S01]  /*45c0*/  LDSM.16.MT88.4 R152, [R216+0x9c00] ;  /* 0x009c0000d898783b */ /* 0x000fe20000004200 */
[----:B---3--:R-:W-:-:S04]  /*45d0*/  FFMA.FTZ R8, R179, c[0x0][0x23c], -R0 ;  /* 0x00008f00b3087a23 */ /* 0x008fc80000010800 */
[----:B------:R3:W1:Y:S01]  /*45e0*/  MUFU.EX2 R206, R8 ;  /* 0x0000000800ce7308 */ /* 0x0006620000000800 */
[----:B------:R-:W-:Y:S02]  /*45f0*/  F2FP.BF16.PACK_AB R4, R214, R215 ;  /* 0x000000d7d604723e */ /* 0x000fe400000010ff */
[----:B--2---:R-:W-:Y:S02]  /*4600*/  F2FP.BF16.PACK_AB R5, R210, R211 ;  /* 0x000000d3d205723e */ /* 0x004fe400000010ff */
[----:B------:R-:W-:Y:S02]  /*4610*/  F2FP.BF16.PACK_AB R6, R212, R213 ;  /* 0x000000d5d406723e */ /* 0x000fe400000010ff */
[----:B-----5:R-:W-:-:S07]  /*4620*/  F2FP.BF16.PACK_AB R7, R209, R208 ;  /* 0x000000d0d107723e */ /* 0x020fce00000010ff */
[----:B----4-:R-:W-:Y:S01]  /*4630*/  HMMA.16816.F32.BF16 R140, R4, R24, R160 ;  /* 0x00000018048c723c */ /* 0x010fe200000418a0 */
[----:B---3--:R-:W-:-:S04]  /*4640*/  FFMA.FTZ R8, R176, c[0x0][0x23c], -R0 ;  /* 0x00008f00b0087a23 */ /* 0x008fc80000010800 */
[----:B------:R2:W-:Y:S03]  /*4650*/  MUFU.EX2 R205, R8 ;  /* 0x0000000800cd7308 */ /* 0x0005e60000000800 */
[C---:B------:R-:W-:Y:S08]  /*4660*/  HMMA.16816.F32.BF16 R168, R4.reuse, R16, R168 ;  /* 0x0000001004a8723c */ /* 0x040ff000000418a8 */
[----:B------:R-:W-:Y:S01]  /*4670*/  HMMA.16816.F32.BF16 R172, R4, R20, R156 ;  /* 0x0000001404ac723c */ /* 0x000fe2000004189c */
[----:B--2---:R-:W-:-:S07]  /*4680*/  FFMA.FTZ R8, R177, c[0x0][0x23c], -R0 ;  /* 0x00008f00b1087a23 */ /* 0x004fce0000010800 */
[C---:B-1----:R-:W-:Y:S01]  /*4690*/  HMMA.16816.F32.BF16 R124, R4.reuse, R28, R124 ;  /* 0x0000001c047c723c */ /* 0x042fe2000004187c */
[----:B------:R1:W-:Y:S07]  /*46a0*/  MUFU.EX2 R204, R8 ;  /* 0x0000000800cc7308 */ /* 0x0003ee0000000800 */
[C---:B------:R-:W-:Y:S08]  /*46b0*/  HMMA.16816.F32.BF16 R112, R4.reuse, R32, R112 ;  /* 0x000000200470723c */ /* 0x040ff00000041870 */
[----:B------:R-:W-:Y:S01]  /*46c0*/  HMMA.16816.F32.BF16 R176, R4, R36, R108 ;  /* 0x0000002404b0723c */ /* 0x000fe2000004186c */
[----:B------:R-:W-:Y:S01]  /*46d0*/  LDSM.16.MT88.4 R108, [R218+0xac00] ;  /* 0x00ac0000da6c783b */ /* 0x000fe20000004200 */
[----:B-1----:R-:W-:-:S04]  /*46e0*/  FFMA.FTZ R8, R186, c[0x0][0x23c], -R13 ;  /* 0x00008f00ba087a23 */ /* 0x002fc8000001080d */
[----:B------:R1:W-:Y:S02]  /*46f0*/  MUFU.EX2 R186, R8 ;  /* 0x0000000800ba7308 */ /* 0x0003e40000000800 */
[C---:B------:R-:W-:Y:S08]  /*4700*/  HMMA.16816.F32.BF16 R148, R4.reuse, R26, R148 ;  /* 0x0000001a0494723c */ /* 0x040ff00000041894 */
[----:B------:R-:W-:Y:S01]  /*4710*/  HMMA.16816.F32.BF16 R100, R4, R22, R100 ;  /* 0x000000160464723c */ /* 0x000fe20000041864 */
[----:B-1----:R-:W-:-:S02]  /*4720*/  FFMA.FTZ R8, R187, c[0x0][0x23c], -R13 ;  /* 0x00008f00bb087a23 */ /* 0x002fc4000001080d */
[----:B------:R-:W-:-:S05]  /*4730*/  IMAD.MOV.U32 R187, RZ, RZ, R139 ;  /* 0x000000ffffbb7224 */ /* 0x000fca00078e008b */
[C---:B------:R-:W-:Y:S01]  /*4740*/  HMMA.16816.F32.BF16 R116, R4.reuse, R34, R92 ;  /* 0x000000220474723c */ /* 0x040fe2000004185c */
[----:B------:R1:W2:Y:S07]  /*4750*/  MUFU.EX2 R139, R8 ;  /* 0x00000008008b7308 */ /* 0x0002ae0000000800 */
[----:B------:R-:W-:Y:S01]  /*4760*/  HMMA.16816.F32.BF16 R144, R4, R38, R88 ;  /* 0x000000260490723c */ /* 0x000fe20000041858 */
[----:B-1----:R-:W-:Y:S01]  /*4770*/  FFMA.FTZ R8, R184, c[0x0][0x23c], -R13 ;  /* 0x00008f00b8087a23 */ /* 0x002fe2000001080d */
[----:B------:R-:W-:-:S03]  /*4780*/  MOV R184, R138 ;  /* 0x0000008a00b87202 */ /* 0x000fc60000000f00 */
[----:B------:R1:W-:Y:S02]  /*4790*/  MUFU.EX2 R138, R8 ;  /* 0x00000008008a7308 */ /* 0x0003e40000000800 */
[----:B-1----:R-:W-:Y:S01]  /*47a0*/  FFMA.FTZ R8, R185, c[0x0][0x23c], -R13 ;  /* 0x00008f00b9087a23 */ /* 0x002fe2000001080d */
[----:B------:R-:W-:Y:S02]  /*47b0*/  MOV R185, R129 ;  /* 0x0000008100b97202 */ /* 0x000fe40000000f00 */
[----:B------:R-:W-:-:S03]  /*47c0*/  MOV R129, R78 ;  /* 0x0000004e00817202 */ /* 0x000fc60000000f00 */
[----:B------:R1:W3:Y:S01]  /*47d0*/  MUFU.EX2 R137, R8 ;  /* 0x0000000800897308 */ /* 0x0002e20000000800 */
[C---:B------:R-:W-:Y:S08]  /*47e0*/  HMMA.16816.F32.BF16 R76, R4.reuse, R18, R104 ;  /* 0x00000012044c723c */ /* 0x040ff00000041868 */
[----:B------:R-:W-:Y:S01]  /*47f0*/  HMMA.16816.F32.BF16 R104, R4, R30, R96 ;  /* 0x0000001e0468723c */ /* 0x000fe20000041860 */
[----:B------:R-:W-:Y:S01]  /*4800*/  LDSM.16.MT88.4 R96, [R216+0xac00] ;  /* 0x00ac0000d860783b */ /* 0x000fe20000004200 */
[----:B-1----:R-:W-:Y:S01]  /*4810*/  FFMA.FTZ R8, R188, c[0x0][0x23c], -R12 ;  /* 0x00008f00bc087a23 */ /* 0x002fe2000001080c */
[----:B------:R-:W-:Y:S01]  /*4820*/  MOV R188, R10 ;  /* 0x0000000a00bc7202 */ /* 0x000fe20000000f00 */
[----:B------:R-:W-:Y:S01]  /*4830*/  IMAD.MOV.U32 R10, RZ, RZ, R11 ;  /* 0x000000ffff0a7224 */ /* 0x000fe200078e000b */
[----:B------:R-:W-:-:S02]  /*4840*/  MOV R11, R133 ;  /* 0x00000085000b7202 */ /* 0x000fc40000000f00 */
[----:B------:R1:W-:Y:S01]  /*4850*/  MUFU.EX2 R133, R8 ;  /* 0x0000000800857308 */ /* 0x0003e20000000800 */
[----:B------:R-:W-:Y:S02]  /*4860*/  F2FP.BF16.PACK_AB R4, R206, R207 ;  /* 0x000000cfce04723e */ /* 0x000fe400000010ff */
[----:B--2---:R-:W-:Y:S02]  /*4870*/  F2FP.BF16.PACK_AB R5, R139, R186 ;  /* 0x000000ba8b05723e */ /* 0x004fe400000010ff */
[----:B------:R-:W-:Y:S02]  /*4880*/  F2FP.BF16.PACK_AB R6, R204, R205 ;  /* 0x000000cdcc06723e */ /* 0x000fe400000010ff */
[----:B---3--:R-:W-:-:S07]  /*4890*/  F2FP.BF16.PACK_AB R7, R137, R138 ;  /* 0x0000008a8907723e */ /* 0x008fce00000010ff */
[----:B------:R-:W-:Y:S01]  /*48a0*/  HMMA.16816.F32.BF16 R160, R4, R24, R84 ;  /* 0x0000001804a0723c */ /* 0x000fe20000041854 */
[----:B-1----:R-:W-:Y:S01]  /*48b0*/  FFMA.FTZ R8, R189, c[0x0][0x23c], -R12 ;  /* 0x00008f00bd087a23 */ /* 0x002fe2000001080c */
[----:B------:R-:W-:-:S03]  /*48c0*/  MOV R189, R132 ;  /* 0x0000008400bd7202 */ /* 0x000fc60000000f00 */
[----:B------:R1:W2:Y:S03]  /*48d0*/  MUFU.EX2 R132, R8 ;  /* 0x0000000800847308 */ /* 0x0002a60000000800 */
[C---:B------:R-:W-:Y:S08]  /*48e0*/  HMMA.16816.F32.BF16 R84, R4.reuse, R20, R72 ;  /* 0x000000140454723c */ /* 0x040ff00000041848 */
[----:B------:R-:W-:Y:S01]  /*48f0*/  HMMA.16816.F32.BF16 R52, R4, R18, R52 ;  /* 0x000000120434723c */ /* 0x000fe20000041834 */
[----:B-1----:R-:W-:Y:S01]  /*4900*/  FFMA.FTZ R8, R190, c[0x0][0x23c], -R12 ;  /* 0x00008f00be087a23 */ /* 0x002fe2000001080c */
[----:B------:R-:W-:-:S06]  /*4910*/  MOV R190, R165 ;  /* 0x000000a500be7202 */ /* 0x000fcc0000000f00 */
[C---:B------:R-:W-:Y:S01]  /*4920*/  HMMA.16816.F32.BF16 R56, R4.reuse, R34, R56 ;  /* 0x000000220438723c */ /* 0x040fe20000041838 */
[----:B------:R1:W-:Y:S06]  /*4930*/  MUFU.EX2 R21, R8 ;  /* 0x0000000800157308 */ /* 0x0003ec0000000800 */
[----:B------:R-:W-:Y:S01]  /*4940*/  IMAD.MOV.U32 R35, RZ, RZ, R234 ;  /* 0x000000ffff237224 */ /* 0x000fe200078e00ea */
[----:B------:R-:W-:Y:S01]  /*4950*/  HMMA.16816.F32.BF16 R60, R4, R26, R60 ;  /* 0x0000001a043c723c */ /* 0x000fe2000004183c */
[----:B------:R-:W-:-:S07]  /*4960*/  MOV R34, R232 ;  /* 0x000000e800227202 */ /* 0x000fce0000000f00 */
[----:B------:R-:W-:Y:S01]  /*4970*/  HMMA.16816.F32.BF16 R24, R4, R16, R80 ;  /* 0x000000100418723c */ /* 0x000fe20000041850 */
[----:B------:R-:W3:Y:S01]  /*4980*/  LDSM.16.MT88.4 R80, [R218+0x9c00] ;  /* 0x009c0000da50783b */ /* 0x000ee20000004200 */
[----:B-1----:R-:W-:Y:S01]  /*4990*/  FFMA.FTZ R8, R191, c[0x0][0x23c], -R12 ;  /* 0x00008f00bf087a23 */ /* 0x002fe2000001080c */
[----:B------:R-:W-:-:S03]  /*49a0*/  MOV R191, R233 ;  /* 0x000000e900bf7202 */ /* 0x000fc60000000f00 */
[----:B------:R1:W4:Y:S02]  /*49b0*/  MUFU.EX2 R233, R8 ;  /* 0x0000000800e97308 */ /* 0x0003240000000800 */
[C---:B------:R-:W-:Y:S07]  /*49c0*/  HMMA.16816.F32.BF16 R64, R4.reuse, R32, R64 ;  /* 0x000000200440723c */ /* 0x040fee0000041840 */
[----:B------:R-:W-:Y:S01]  /*49d0*/  IMAD.MOV.U32 R33, RZ, RZ, R166 ;  /* 0x000000ffff217224 */ /* 0x000fe200078e00a6 */
[----:B------:R-:W-:Y:S01]  /*49e0*/  MOV R32, R167 ;  /* 0x000000a700207202 */ /* 0x000fe20000000f00 */
[----:B------:R-:W-:Y:S04]  /*49f0*/  HMMA.16816.F32.BF16 R48, R4, R22, R48 ;  /* 0x000000160430723c */ /* 0x000fe80000041830 */
[----:B------:R-:W-:-:S02]  /*4a00*/  FADD.FTZ R9, R9, R32 ;  /* 0x0000002009097221 */ /* 0x000fc40000010000 */
[----:B-1----:R-:W-:Y:S01]  /*4a10*/  FFMA.FTZ R8, R192, c[0x0][0x23c], -R2 ;  /* 0x00008f00c0087a23 */ /* 0x002fe20000010802 */
[----:B------:R-:W-:Y:S01]  /*4a20*/  MOV R192, R164 ;  /* 0x000000a400c07202 */ /* 0x000fe20000000f00 */
[C---:B------:R-:W-:Y:S01]  /*4a30*/  HMMA.16816.F32.BF16 R156, R4.reuse, R28, R68 ;  /* 0x0000001c049c723c */ /* 0x040fe20000041844 */
[----:B------:R-:W-:Y:S01]  /*4a40*/  MOV R22, R123 ;  /* 0x0000007b00167202 */ /* 0x000fe20000000f00 */
[----:B------:R1:W-:Y:S01]  /*4a50*/  MUFU.EX2 R20, R8 ;  /* 0x0000000800147308 */ /* 0x0003e20000000800 */
[----:B------:R-:W-:Y:S02]  /*4a60*/  IMAD.MOV.U32 R23, RZ, RZ, R122 ;  /* 0x000000ffff177224 */ /* 0x000fe400078e007a */
[----:B------:R-:W-:Y:S02]  /*4a70*/  LDSM.16.MT88.4 R120, [R216+0xbc00] ;  /* 0x00bc0000d878783b */ /* 0x000fe40000004200 */
[----:B------:R-:W-:Y:S01]  /*4a80*/  IMAD.MOV.U32 R29, RZ, RZ, R128 ;  /* 0x000000ffff1d7224 */ /* 0x000fe200078e0080 */
[----:B------:R-:W-:Y:S01]  /*4a90*/  HMMA.16816.F32.BF16 R44, R4, R30, R44 ;  /* 0x0000001e042c723c */ /* 0x000fe2000004182c */
[----:B------:R-:W-:-:S02]  /*4aa0*/  MOV R28, R129 ;  /* 0x00000081001c7202 */ /* 0x000fc40000000f00 */
[----:B--2---:R-:W-:-:S04]  /*4ab0*/  F2FP.BF16.PACK_AB R128, R132, R133 ;  /* 0x000000858480723e */ /* 0x004fc800000010ff */
[----:B------:R-:W-:Y:S01]  /*4ac0*/  IMAD.MOV.U32 R31, RZ, RZ, R130 ;  /* 0x000000ffff1f7224 */ /* 0x000fe200078e0082 */
[C---:B------:R-:W-:Y:S01]  /*4ad0*/  HMMA.16816.F32.BF16 R164, R4.reuse, R36, R180 ;  /* 0x0000002404a4723c */ /* 0x040fe200000418b4 */
[----:B------:R-:W-:Y:S01]  /*4ae0*/  MOV R30, R131 ;  /* 0x00000083001e7202 */ /* 0x000fe20000000f00 */
[--C-:B-1----:R-:W-:Y:S01]  /*4af0*/  FFMA.FTZ R8, R194, c[0x0][0x23c], -R2.reuse ;  /* 0x00008f00c2087a23 */ /* 0x102fe20000010802 */
[----:B------:R-:W-:Y:S01]  /*4b00*/  MOV R194, R10 ;  /* 0x0000000a00c27202 */ /* 0x000fe20000000f00 */
[----:B------:R-:W-:Y:S01]  /*4b10*/  FADD.FTZ R9, R31, R9 ;  /* 0x000000091f097221 */ /* 0x000fe20000010000 */
[----:B----4-:R-:W-:Y:S01]  /*4b20*/  F2FP.BF16.PACK_AB R130, R233, R21 ;  /* 0x00000015e982723e */ /* 0x010fe200000010ff */
[----:B------:R1:W2:Y:S02]  /*4b30*/  MUFU.EX2 R19, R8 ;  /* 0x0000000800137308 */ /* 0x0002a40000000800 */
[----:B------:R-:W-:Y:S01]  /*4b40*/  HMMA.16816.F32.BF16 R40, R4, R38, R40 ;  /* 0x000000260428723c */ /* 0x000fe20000041828 */
[----:B------:R-:W4:Y:S01]  /*4b50*/  LDSM.16.MT88.4 R4, [R218+0xbc00] ;  /* 0x00bc0000da04783b */ /* 0x000f220000004200 */
[--C-:B-1----:R-:W-:Y:S01]  /*4b60*/  FFMA.FTZ R8, R193, c[0x0][0x23c], -R2.reuse ;  /* 0x00008f00c1087a23 */ /* 0x102fe20000010802 */
[----:B------:R-:W-:Y:S01]  /*4b70*/  MOV R193, R11 ;  /* 0x0000000b00c17202 */ /* 0x000fe20000000f00 */
[----:B------:R-:W-:Y:S01]  /*4b80*/  FFMA.FTZ R2, R195, c[0x0][0x23c], -R2 ;  /* 0x00008f00c3027a23 */ /* 0x000fe20000010802 */
[----:B------:R-:W-:Y:S01]  /*4b90*/  MOV R195, R14 ;  /* 0x0000000e00c37202 */ /* 0x000fe20000000f00 */
[----:B------:R1:W-:Y:S01]  /*4ba0*/  MUFU.EX2 R18, R8 ;  /* 0x0000000800127308 */ /* 0x0003e20000000800 */
[----:B--2---:R-:W-:-:S07]  /*4bb0*/  F2FP.BF16.PACK_AB R129, R19, R20 ;  /* 0x000000141381723e */ /* 0x004fce00000010ff */
[----:B------:R2:W5:Y:S01]  /*4bc0*/  MUFU.EX2 R234, R2 ;  /* 0x0000000200ea7308 */ /* 0x0005620000000800 */
[----:B-1----:R-:W-:Y:S01]  /*4bd0*/  MOV R8, R15 ;  /* 0x0000000f00087202 */ /* 0x002fe20000000f00 */
[----:B--2---:R-:W-:Y:S01]  /*4be0*/  FFMA.FTZ R2, R197, c[0x0][0x23c], -R0 ;  /* 0x00008f00c5027a23 */ /* 0x004fe20000010800 */
[----:B-----5:R-:W-:-:S05]  /*4bf0*/  F2FP.BF16.PACK_AB R131, R234, R18 ;  /* 0x00000012ea83723e */ /* 0x020fca00000010ff */
[----:B------:R1:W-:Y:S02]  /*4c00*/  MUFU.EX2 R17, R2 ;  /* 0x0000000200117308 */ /* 0x0003e40000000800 */
[C---:B---3--:R-:W-:Y:S08]  /*4c10*/  HMMA.16816.F32.BF16 R72, R128.reuse, R80, R168 ;  /* 0x000000508048723c */ /* 0x048ff000000418a8 */
[----:B------:R-:W-:Y:S01]  /*4c20*/  HMMA.16816.F32.BF16 R92, R128, R98, R100 ;  /* 0x00000062805c723c */ /* 0x000fe20000041864 */
[----:B-1----:R-:W-:-:S04]  /*4c30*/  FFMA.FTZ R2, R196, c[0x0][0x23c], -R0 ;  /* 0x00008f00c4027a23 */ /* 0x002fc80000010800 */
[----:B------:R1:W2:Y:S03]  /*4c40*/  MUFU.EX2 R16, R2 ;  /* 0x0000000200107308 */ /* 0x0002a60000000800 */
[C---:B------:R-:W-:Y:S08]  /*4c50*/  HMMA.16816.F32.BF16 R100, R128.reuse, R108, R124 ;  /* 0x0000006c8064723c */ /* 0x040ff0000004187c */
[----:B----4-:R-:W-:Y:S01]  /*4c60*/  HMMA.16816.F32.BF16 R124, R128, R4, R176 ;  /* 0x00000004807c723c */ /* 0x010fe200000418b0 */
[--C-:B-1----:R-:W-:Y:S01]  /*4c70*/  FFMA.FTZ R2, R198, c[0x0][0x23c], -R0.reuse ;  /* 0x00008f00c6027a23 */ /* 0x102fe20000010800 */
[----:B--2---:R-:W-:Y:S01]  /*4c80*/  F2FP.BF16.PACK_AB R168, R16, R17 ;  /* 0x0000001110a8723e */ /* 0x004fe200000010ff */
[----:B------:R-:W-:-:S05]  /*4c90*/  FFMA.FTZ R0, R199, c[0x0][0x23c], -R0 ;  /* 0x00008f00c7007a23 */ /* 0x000fca0000010800 */
[C---:B------:R-:W-:Y:S01]  /*4ca0*/  HMMA.16816.F32.BF16 R140, R128.reuse, R152, R140 ;  /* 0x00000098808c723c */ /* 0x040fe2000004188c */
[----:B------:R1:W-:Y:S07]  /*4cb0*/  MUFU.EX2 R15, R2 ;  /* 0x00000002000f7308 */ /* 0x0003ee0000000800 */
[C---:B------:R-:W-:Y:S01]  /*4cc0*/  HMMA.16816.F32.BF16 R148, R128.reuse, R154, R148 ;  /* 0x0000009a8094723c */ /* 0x040fe20000041894 */
[----:B------:R2:W3:Y:S07]  /*4cd0*/  MUFU.EX2 R14, R0 ;  /* 0x00000000000e7308 */ /* 0x0004ee0000000800 */
[----:B------:R-:W-:Y:S01]  /*4ce0*/  HMMA.16816.F32.BF16 R76, R128, R82, R76 ;  /* 0x00000052804c723c */ /* 0x000fe2000004184c */
[----:B-1----:R-:W-:-:S04]  /*4cf0*/  FADD.FTZ R2, R35, R34 ;  /* 0x0000002223027221 */ /* 0x002fc80000010000 */
[----:B------:R-:W-:-:S03]  /*4d00*/  FADD.FTZ R2, R192, R2 ;  /* 0x00000002c0027221 */ /* 0x000fc60000010000 */
[C---:B------:R-:W-:Y:S01]  /*4d10*/  HMMA.16816.F32.BF16 R88, R128.reuse, R96, R172 ;  /* 0x000000608058723c */ /* 0x040fe200000418ac */
[----:B--2---:R-:W-:Y:S01]  /*4d20*/  FFMA.FTZ R0, R201, c[0x0][0x23c], -R13 ;  /* 0x00008f00c9007a23 */ /* 0x004fe2000001080d */
[----:B---3--:R-:W-:Y:S01]  /*4d30*/  F2FP.BF16.PACK_AB R170, R14, R15 ;  /* 0x0000000f0eaa723e */ /* 0x008fe200000010ff */
[----:B------:R-:W-:Y:S02]  /*4d40*/  FADD.FTZ R2, R28, R2 ;  /* 0x000000021c027221 */ /* 0x000fe40000010000 */
[----:B------:R1:W-:Y:S02]  /*4d50*/  MUFU.EX2 R12, R0 ;  /* 0x00000000000c7308 */ /* 0x0003e40000000800 */
[----:B------:R-:W-:Y:S01]  /*4d60*/  FADD.FTZ R2, R226, R2 ;  /* 0x00000002e2027221 */ /* 0x000fe20000010000 */
[----:B------:R-:W-:Y:S03]  /*4d70*/  HMMA.16816.F32.BF16 R104, R128, R110, R104 ;  /* 0x0000006e8068723c */ /* 0x000fe60000041868 */
[----:B------:R-:W-:-:S05]  /*4d80*/  FADD.FTZ R2, R227, R2 ;  /* 0x00000002e3027221 */ /* 0x000fca0000010000 */
[----:B------:R-:W-:Y:S01]  /*4d90*/  HMMA.16816.F32.BF16 R112, R128, R120, R112 ;  /* 0x000000788070723c */ /* 0x000fe20000041870 */
[----:B-1----:R-:W-:-:S07]  /*4da0*/  FFMA.FTZ R0, R203, c[0x0][0x23c], -R13 ;  /* 0x00008f00cb007a23 */ /* 0x002fce000001080d */
[C---:B------:R-:W-:Y:S01]  /*4db0*/  HMMA.16816.F32.BF16 R116, R128.reuse, R122, R116 ;  /* 0x0000007a8074723c */ /* 0x040fe20000041874 */
[----:B------:R1:W2:Y:S07]  /*4dc0*/  MUFU.EX2 R11, R0 ;  /* 0x00000000000b7308 */ /* 0x0002ae0000000800 */
[----:B------:R-:W-:Y:S01]  /*4dd0*/  HMMA.16816.F32.BF16 R128, R128, R6, R144 ;  /* 0x000000068080723c */ /* 0x000fe20000041890 */
[----:B-1----:R-:W-:Y:S01]  /*4de0*/  FFMA.FTZ R0, R200, c[0x0][0x23c], -R13 ;  /* 0x00008f00c8007a23 */ /* 0x002fe2000001080d */
[----:B--2---:R-:W-:-:S03]  /*4df0*/  F2FP.BF16.PACK_AB R169, R11, R12 ;  /* 0x0000000c0ba9723e */ /* 0x004fc600000010ff */
[----:B------:R1:W-:Y:S02]  /*4e00*/  MUFU.EX2 R10, R0 ;  /* 0x00000000000a7308 */ /* 0x0003e40000000800 */
[----:B-1----:R-:W-:-:S06]  /*4e10*/  FFMA.FTZ R0, R202, c[0x0][0x23c], -R13 ;  /* 0x00008f00ca007a23 */ /* 0x002fcc000001080d */
[----:B------:R1:W2:Y:S02]  /*4e20*/  MUFU.EX2 R232, R0 ;  /* 0x0000000000e87308 */ /* 0x0002a40000000800 */
[----:B-1----:R-:W-:Y:S01]  /*4e30*/  FADD.FTZ R0, R8, R195 ;  /* 0x000000c308007221 */ /* 0x002fe20000010000 */
[----:B--2---:R-:W-:Y:S01]  /*4e40*/  F2FP.BF16.PACK_AB R171, R232, R10 ;  /* 0x0000000ae8ab723e */ /* 0x004fe200000010ff */
[----:B------:R-:W-:Y:S02]  /*4e50*/  FADD.FTZ R8, R194, R193 ;  /* 0x000000c1c2087221 */ /* 0x000fe40000010000 */
[----:B------:R-:W-:Y:S02]  /*4e60*/  FADD.FTZ R0, R33, R0 ;  /* 0x0000000021007221 */ /* 0x000fe40000010000 */
[----:B------:R-:W-:Y:S02]  /*4e70*/  FADD.FTZ R8, R30, R8 ;  /* 0x000000081e087221 */ /* 0x000fe40000010000 */
[----:B------:R-:W-:Y:S01]  /*4e80*/  FADD.FTZ R0, R191, R0 ;  /* 0x00000000bf007221 */ /* 0x000fe20000010000 */
[----:B------:R-:W-:Y:S03]  /*4e90*/  HMMA.16816.F32.BF16 R164, R168, R4, R164 ;  /* 0x00000004a8a4723c */ /* 0x000fe600000418a4 */
[----:B------:R-:W-:-:S04]  /*4ea0*/  FADD.FTZ R0, R230, R0 ;  /* 0x00000000e6007221 */ /* 0x000fc80000010000 */
        /* <DEDUP_REMOVED lines=55> */
[----:B------:R-:W-:Y:S02]  /*5220*/  FADD.FTZ R232, R232, R4 ;  /* 0x00000004e8e87221 */ /* 0x000fe40000010000 */
[----:B------:R-:W-:Y:S02]  /*5230*/  FADD.FTZ R233, R233, R2 ;  /* 0x00000002e9e97221 */ /* 0x000fe40000010000 */
[----:B------:R-:W-:Y:S01]  /*5240*/  FADD.FTZ R234, R234, R0 ;  /* 0x00000000eaea7221 */ /* 0x000fe20000010000 */
[----:B------:R-:W-:Y:S05]  /*5250*/  @!P5 BRA `(.L_x_59) ;  /* 0x000032900000d947 */ /* 0x000fea0003800000 */
[----:B------:R-:W-:Y:S01]  /*5260*/  LEA.HI.SX32 R223, R223, 0xfffffffe, 0x1a ;  /* 0xfffffffedfdf7811 */ /* 0x000fe200078fd2ff */
[----:B------:R-:W-:Y:S01]  /*5270*/  IMAD.MOV.U32 R137, RZ, RZ, R135 ;  /* 0x000000ffff897224 */ /* 0x000fe200078e0087 */
[----:B------:R-:W-:Y:S01]  /*5280*/  MOV R139, R3 ;  /* 0x00000003008b7202 */ /* 0x000fe20000000f00 */
[----:B------:R-:W-:Y:S01]  /*5290*/  IMAD.MOV.U32 R132, RZ, RZ, R136 ;  /* 0x000000ffff847224 */ /* 0x000fe200078e0088 */
[----:B------:R-:W-:Y:S01]  /*52a0*/  ISETP.GE.AND P4, PT, R236, c[0x0][0x220], PT ;  /* 0x00008800ec007a0c */ /* 0x000fe20003f86270 */
[----:B------:R-:W-:Y:S01]  /*52b0*/  IMAD.MOV.U32 R138, RZ, RZ, R134 ;  /* 0x000000ffff8a7224 */ /* 0x000fe200078e0086 */
[----:B------:R-:W-:-:S02]  /*52c0*/  ISETP.GE.AND P3, PT, R249, c[0x0][0x220], PT ;  /* 0x00008800f9007a0c */ /* 0x000fc40003f66270 */
[----:B------:R-:W-:Y:S02]  /*52d0*/  ISETP.GE.AND P2, PT, R250, c[0x0][0x220], PT ;  /* 0x00008800fa007a0c */ /* 0x000fe40003f46270 */
[----:B------:R-:W-:Y:S01]  /*52e0*/  MOV R252, c[0x0][0x1a0] ;  /* 0x0000680000fc7a02 */ /* 0x000fe20000000f00 */
[----:B------:R-:W-:Y:S05]  /*52f0*/  BRA `(.L_x_60) ;  /* 0x0000038000007947 */ /* 0x000fea0003800000 */
.L_x_62:
[----:B------:R1:W-:Y:S01]  /*5300*/  @P4 STS [R222+0x6000], RZ ;  /* 0x006000ffde004388 */ /* 0x0003e20000000800 */
[----:B------:R-:W-:Y:S03]  /*5310*/  IADD3 R0, R223, -0x1, RZ ;  /* 0xffffffffdf007810 */ /* 0x000fe60007ffe0ff */
[----:B------:R1:W-:Y:S01]  /*5320*/  @P4 STS [R222+0x6004], RZ ;  /* 0x006004ffde004388 */ /* 0x0003e20000000800 */
[----:B------:R-:W-:Y:S01]  /*5330*/  SHF.R.S32.HI R133, RZ, 0x1f, R0 ;  /* 0x0000001fff857819 */ /* 0x000fe20000011400 */
[C---:B------:R-:W-:Y:S02]  /*5340*/  IMAD.WIDE.U32 R2, R0.reuse, c[0x0][0x198], RZ ;  /* 0x0000660000027a25 */ /* 0x040fe400078e00ff */
[----:B------:R1:W-:Y:S02]  /*5350*/  @P4 STS.64 [R222+0x6008], RZ ;  /* 0x006008ffde004388 */ /* 0x0003e40000000a00 */
[----:B------:R-:W-:Y:S04]  /*5360*/  IMAD R133, R133, c[0x0][0x198], RZ ;  /* 0x0000660085857a24 */ /* 0x000fe800078e02ff */
[----:B------:R-:W-:Y:S01]  /*5370*/  IMAD R133, R0, c[0x0][0x19c], R133 ;  /* 0x0000670000857a24 */ /* 0x000fe200078e0285 */
[----:B------:R-:W-:Y:S03]  /*5380*/  LEA R0, P1, R2, R242, 0x6 ;  /* 0x000000f202007211 */ /* 0x000fe600078230ff */
[----:B------:R-:W-:Y:S01]  /*5390*/  IMAD.IADD R3, R3, 0x1, R133 ;  /* 0x0000000103037824 */ /* 0x000fe200078e0285 */
[C---:B------:R-:W-:Y:S02]  /*53a0*/  @!P4 LEA R180, P0, R0.reuse, c[0x0][0x168], 0x1 ;  /* 0x00005a0000b4ca11 */ /* 0x040fe400078008ff */
[----:B------:R-:W-:Y:S02]  /*53b0*/  @!P3 LEA R176, P6, R0, c[0x0][0x168], 0x1 ;  /* 0x00005a0000b0ba11 */ /* 0x000fe400078c08ff */
[----:B------:R-:W-:Y:S02]  /*53c0*/  LEA.HI.X R3, R2, R239, R3, 0x6, P1 ;  /* 0x000000ef02037211 */ /* 0x000fe400008f3403 */
[C---:B------:R-:W-:Y:S02]  /*53d0*/  IADD3 R2, P1, R0.reuse, UR9, RZ ;  /* 0x0000000900027c10 */ /* 0x040fe4000ff3e0ff */
[C-C-:B------:R-:W-:Y:S02]  /*53e0*/  @!P4 LEA.HI.X R181, R0.reuse, c[0x0][0x16c], R3.reuse, 0x1, P0 ;  /* 0x00005b0000b5ca11 */ /* 0x140fe400000f0c03 */
[C-C-:B------:R-:W-:Y:S02]  /*53f0*/  @!P3 LEA.HI.X R177, R0.reuse, c[0x0][0x16c], R3.reuse, 0x1, P6 ;  /* 0x00005b0000b1ba11 */ /* 0x140fe400030f0c03 */
[----:B------:R-:W-:Y:S01]  /*5400*/  @!P2 LEA R174, P0, R0, c[0x0][0x168], 0x1 ;  /* 0x00005a0000aeaa11 */ /* 0x000fe200078008ff */
[----:B------:R-:W-:Y:S01]  /*5410*/  @!PT LDS RZ, [RZ] ;  /* 0x00000000fffff984 */ /* 0x000fe20000000800 */
[----:B------:R-:W-:Y:S01]  /*5420*/  @!PT LDS RZ, [RZ] ;  /* 0x00000000fffff984 */ /* 0x000fe20000000800 */
[----:B------:R-:W-:Y:S01]  /*5430*/  @!PT LDS RZ, [RZ] ;  /* 0x00000000fffff984 */ /* 0x000fe20000000800 */
[----:B------:R1:W-:Y:S01]  /*5440*/  @!P4 LDGSTS.E.BYPASS.LTC128B.128 [R222+0x6000], [R180.64] ;  /* 0x06000000b4decfae */ /* 0x0003e2000b901d4a */
[----:B------:R-:W-:Y:S02]  /*5450*/  @!P4 LEA R178, P6, R2, c[0x0][0x168], 0x1 ;  /* 0x00005a0002b2ca11 */ /* 0x000fe400078c08ff */
[----:B------:R-:W-:Y:S01]  /*5460*/  @!P2 LEA.HI.X R175, R0, c[0x0][0x16c], R3, 0x1, P0 ;  /* 0x00005b0000afaa11 */ /* 0x000fe200000f0c03 */
[----:B------:R1:W-:Y:S01]  /*5470*/  @P3 STS.128 [R222+0x7000], RZ ;  /* 0x007000ffde003388 */ /* 0x0003e20000000c00 */
[C---:B------:R-:W-:Y:S02]  /*5480*/  @!P2 LEA R134, P0, R2.reuse, c[0x0][0x168], 0x1 ;  /* 0x00005a000286aa11 */ /* 0x040fe400078008ff */
[----:B------:R-:W-:Y:S01]  /*5490*/  IADD3.X R3, R3, UR5, RZ, P1, !PT ;  /* 0x0000000503037c10 */ /* 0x000fe20008ffe4ff */
[----:B------:R-:W-:Y:S01]  /*54a0*/  @!PT LDS RZ, [RZ] ;  /* 0x00000000fffff984 */ /* 0x000fe20000000800 */
[----:B------:R-:W-:Y:S01]  /*54b0*/  @!PT LDS RZ, [RZ] ;  /* 0x00000000fffff984 */ /* 0x000fe20000000800 */
[----:B------:R-:W-:Y:S01]  /*54c0*/  @!PT LDS RZ, [RZ] ;  /* 0x00000000fffff984 */ /* 0x000fe20000000800 */
[----:B------:R1:W-:Y:S01]  /*54d0*/  @!P3 LDGSTS.E.BYPASS.LTC128B.128 [R222+0x7000], [R176.64+0x40] ;  /* 0x07000040b0debfae */ /* 0x0003e2000b901d4a */
[C---:B------:R-:W-:Y:S02]  /*54e0*/  @!P3 LEA R172, P1, R2.reuse, c[0x0][0x168], 0x1 ;  /* 0x00005a0002acba11 */ /* 0x040fe400078208ff */
[C-C-:B------:R-:W-:Y:S01]  /*54f0*/  @!P4 LEA.HI.X R179, R2.reuse, c[0x0][0x16c], R3.reuse, 0x1, P6 ;  /* 0x00005b0002b3ca11 */ /* 0x140fe200030f0c03 */
[----:B------:R1:W-:Y:S01]  /*5500*/  @P2 STS.128 [R222+0x8000], RZ ;  /* 0x008000ffde002388 */ /* 0x0003e20000000c00 */
[C-C-:B------:R-:W-:Y:S02]  /*5510*/  @!P3 LEA.HI.X R173, R2.reuse, c[0x0][0x16c], R3.reuse, 0x1, P1 ;  /* 0x00005b0002adba11 */ /* 0x140fe400008f0c03 */
[----:B------:R-:W-:Y:S01]  /*5520*/  @!P2 LEA.HI.X R135, R2, c[0x0][0x16c], R3, 0x1, P0 ;  /* 0x00005b000287aa11 */ /* 0x000fe200000f0c03 */
        /* <DEDUP_REMOVED lines=18> */
[----:B------:R1:W-:Y:S04]  /*5650*/  @!P2 LDGSTS.E.BYPASS.LTC128B.128 [R222+0x8800], [R134.64+0x80] ;  /* 0x0880008086deafae */ /* 0x0003e8000b901d4a */
[----:B------:R-:W0:Y:S01]  /*5660*/  LDGDEPBAR ;  /* 0x00000000000079af */ /* 0x000e220000000000 */
[----:B------:R-:W-:-:S05]  /*5670*/  BRA `(.L_x_61) ;  /* 0x00000c1000007947 */ /* 0x000fca0003800000 */
.L_x_60:
[----:B------:R-:W-:Y:S04]  /*5680*/  DEPBAR.LE SB0, 0x0 ;  /* 0x000080000000791a */ /* 0x000fe80000000000 */
[----:B------:R-:W-:Y:S01]  /*5690*/  BAR.SYNC.DEFER_BLOCKING 0x0 ;  /* 0x0000000000007b1d */ /* 0x000fe20000010000 */
[----:B------:R-:W-:Y:S01]  /*56a0*/  SHF.R.S32.HI R0, RZ, 0x1f, R223 ;  /* 0x0000001fff007819 */ /* 0x000fe200000114df */
[C---:B------:R-:W-:Y:S04]  /*56b0*/  IMAD.WIDE.U32 R4, R223.reuse, c[0x0][0x1a0], RZ ;  /* 0x00006800df047a25 */ /* 0x040fe800078e00ff */
[----:B------:R-:W-:Y:S02]  /*56c0*/  IMAD R0, R0, c[0x0][0x1a0], RZ ;  /* 0x0000680000007a24 */ /* 0x000fe400078e02ff */
[----:B------:R-:W-:Y:S02]  /*56d0*/  IMAD.MOV.U32 R6, RZ, RZ, c[0x0][0x1a4] ;  /* 0x00006900ff067624 */ /* 0x000fe400078e00ff */
[----:B------:R-:W-:Y:S01]  /*56e0*/  IMAD R2, R223, c[0x0][0x1a4], R0 ;  /* 0x00006900df027a24 */ /* 0x000fe200078e0200 */
[----:B------:R-:W-:Y:S03]  /*56f0*/  LEA R0, P0, R4, R240, 0x6 ;  /* 0x000000f004007211 */ /* 0x000fe600078030ff */
[----:B------:R-:W-:Y:S01]  /*5700*/  IMAD.IADD R3, R5, 0x1, R2 ;  /* 0x0000000105037824 */ /* 0x000fe200078e0202 */
[C---:B------:R-:W-:Y:S02]  /*5710*/  @!P4 LEA R16, P1, R0.reuse, c[0x0][0x170], 0x1 ;  /* 0x00005c000010ca11 */ /* 0x040fe400078208ff */
[----:B------:R-:W-:Y:S02]  /*5720*/  @!P2 LEA R10, P5, R0, c[0x0][0x170], 0x1 ;  /* 0x00005c00000aaa11 */ /* 0x000fe400078a08ff */
[----:B------:R-:W-:Y:S02]  /*5730*/  LEA.HI.X R3, R4, R235, R3, 0x6, P0 ;  /* 0x000000eb04037211 */ /* 0x000fe400000f3403 */
[C---:B------:R-:W-:Y:S02]  /*5740*/  @!P3 LEA R12, P0, R0.reuse, c[0x0][0x170], 0x1 ;  /* 0x00005c00000cba11 */ /* 0x040fe400078008ff */
[C-C-:B------:R-:W-:Y:S01]  /*5750*/  @!P4 LEA.HI.X R17, R0.reuse, c[0x0][0x174], R3.reuse, 0x1, P1 ;  /* 0x00005d000011ca11 */ /* 0x140fe200008f0c03 */
[----:B------:R-:W-:Y:S01]  /*5760*/  @P4 STS [R222+0x9000], RZ ;  /* 0x009000ffde004388 */ /* 0x000fe20000000800 */
[C-C-:B------:R-:W-:Y:S02]  /*5770*/  @!P3 LEA.HI.X R13, R0.reuse, c[0x0][0x174], R3.reuse, 0x1, P0 ;  /* 0x00005d00000dba11 */ /* 0x140fe400000f0c03 */
[----:B------:R-:W-:Y:S02]  /*5780*/  @!P2 LEA.HI.X R11, R0, c[0x0][0x174], R3, 0x1, P5 ;  /* 0x00005d00000baa11 */ /* 0x000fe400028f0c03 */
[C---:B------:R-:W-:Y:S01]  /*5790*/  LEA R2, P6, R252.reuse, R0, 0x5 ;  /* 0x00000000fc027211 */ /* 0x040fe200078c28ff */
[----:B------:R-:W-:Y:S01]  /*57a0*/  @P4 STS [R222+0x9004], RZ ;  /* 0x009004ffde004388 */ /* 0x000fe20000000800 */
[----:B------:R-:W-:Y:S02]  /*57b0*/  ISETP.GT.AND P5, PT, R223, RZ, PT ;  /* 0x000000ffdf00720c */ /* 0x000fe40003fa4270 */
[----:B------:R-:W-:Y:S02]  /*57c0*/  LEA.HI.X R4, R252, R3, R6, 0x5, P6 ;  /* 0x00000003fc047211 */ /* 0x000fe400030f2c06 */
[C---:B------:R-:W-:Y:S01]  /*57d0*/  @!P4 LEA R14, P6, R2.reuse, c[0x0][0x170], 0x1 ;  /* 0x00005c00020eca11 */ /* 0x040fe200078c08ff */
[----:B------:R-:W-:Y:S01]  /*57e0*/  @P4 STS.64 [R222+0x9008], RZ ;  /* 0x009008ffde004388 */ /* 0x000fe20000000a00 */
[C---:B------:R-:W-:Y:S02]  /*57f0*/  @!P3 LEA R8, P1, R2.reuse, c[0x0][0x170], 0x1 ;  /* 0x00005c000208ba11 */ /* 0x040fe400078208ff */
[C-C-:B------:R-:W-:Y:S02]  /*5800*/  @!P4 LEA.HI.X R15, R2.reuse, c[0x0][0x174], R4.reuse, 0x1, P6 ;  /* 0x00005d00020fca11 */ /* 0x140fe400030f0c04 */
[C-C-:B------:R-:W-:Y:S01]  /*5810*/  @!P3 LEA.HI.X R9, R2.reuse, c[0x0][0x174], R4.reuse, 0x1, P1 ;  /* 0x00005d000209ba11 */ /* 0x140fe200008f0c04 */
[----:B------:R-:W-:Y:S01]  /*5820*/  @!PT LDS RZ, [RZ] ;  /* 0x00000000fffff984 */ /* 0x000fe20000000800 */
[----:B------:R-:W-:Y:S01]  /*5830*/  @!PT LDS RZ, [RZ] ;  /* 0x00000000fffff984 */ /* 0x000fe20000000800 */
[----:B------:R-:W-:Y:S01]  /*5840*/  @!PT LDS RZ, [RZ] ;  /* 0x00000000fffff984 */ /* 0x000fe20000000800 */
[----:B------:R1:W-:Y:S01]  /*5850*/  @!P4 LDGSTS.E.BYPASS.LTC128B.128 [R222+0x9000], [R16.64] ;  /* 0x0900000010decfae */ /* 0x0003e2000b901d4a */
[C---:B------:R-:W-:Y:S04]  /*5860*/  @!P2 LEA R6, P0, R2.reuse, c[0x0][0x170], 0x1 ;  /* 0x00005c000206aa11 */ /* 0x040fe800078008ff */
[----:B------:R-:W-:Y:S01]  /*5870*/  @!P2 LEA.HI.X R7, R2, c[0x0][0x174], R4, 0x1, P0 ;  /* 0x00005d000207aa11 */ /* 0x000fe200000f0c04 */
[----:B------:R-:W-:Y:S06]  /*5880*/  @P3 STS.128 [R222+0xa000], RZ ;  /* 0x00a000ffde003388 */ /* 0x000fec0000000c00 */
[----:B------:R-:W-:Y:S01]  /*5890*/  @!PT LDS RZ, [RZ] ;  /* 0x00000000fffff984 */ /* 0x000fe20000000800 */
[----:B------:R-:W-:Y:S01]  /*58a0*/  @!PT LDS RZ, [RZ] ;  /* 0x00000000fffff984 */ /* 0x000fe20000000800 */
[----:B------:R-:W-:Y:S01]  /*58b0*/  @!PT LDS RZ, [RZ] ;  /* 0x00000000fffff984 */ /* 0x000fe20000000800 */
[----:B------:R2:W-:Y:S06]  /*58c0*/  @!P3 LDGSTS.E.BYPASS.LTC128B.128 [R222+0xa000], [R12.64+0x40] ;  /* 0x0a0000400cdebfae */ /* 0x0005ec000b901d4a */
        /* <DEDUP_REMOVED lines=9> */
[----:B------:R2:W-:Y:S06]  /*5960*/  @!P4 LDGSTS.E.BYPASS.LTC128B.128 [R222+0x9800], [R14.64] ;  /* 0x098000000edecfae */ /* 0x0005ec000b901d4a */
        /* <DEDUP_REMOVED lines=10> */
[----:B------:R-:W-:Y:S06]  /*5a10*/  LDSM.16.M88.4 R64, [R220] ;  /* 0x00000000dc40783b */ /* 0x000fec0000000200 */
[----:B-1----:R-:W4:Y:S06]  /*5a20*/  LDSM.16.M88.4 R16, [R217+0x6000] ;  /* 0x00600000d910783b */ /* 0x002f2c0000000200 */
[----:B------:R-:W3:Y:S06]  /*5a30*/  LDSM.16.M88.4 R60, [R220+0x1000] ;  /* 0x00100000dc3c783b */ /* 0x000eec0000000200 */
[----:B------:R-:W1:Y:S06]  /*5a40*/  LDSM.16.M88.4 R32, [R217+0x6400] ;  /* 0x00640000d920783b */ /* 0x000e6c0000000200 */
[----:B------:R-:W0:Y:S06]  /*5a50*/  LDGDEPBAR ;  /* 0x00000000000079af */ /* 0x000e2c0000000000 */
[----:B------:R-:W5:Y:S06]  /*5a60*/  LDSM.16.M88.4 R48, [R217+0x6800] ;  /* 0x00680000d930783b */ /* 0x000f6c0000000200 */
[----:B------:R-:W1:Y:S06]  /*5a70*/  LDSM.16.M88.4 R172, [R217+0x6c00] ;  /* 0x006c0000d9ac783b */ /* 0x000e6c0000000200 */
[----:B------:R-:W-:Y:S01]  /*5a80*/  LDSM.16.M88.4 R176, [R221] ;  /* 0x00000000ddb0783b */ /* 0x000fe20000000200 */
[-C--:B----4-:R-:W-:Y:S05]  /*5a90*/  HMMA.16816.F32.BF16 R4, R64, R16.reuse, RZ ;  /* 0x000000104004723c */ /* 0x090fea00000418ff */
[----:B------:R-:W4:Y:S03]  /*5aa0*/  LDSM.16.M88.4 R180, [R219+0x6000] ;  /* 0x00600000dbb4783b */ /* 0x000f260000000200 */
[C---:B---3--:R-:W-:Y:S03]  /*5ab0*/  HMMA.16816.F32.BF16 R8, R60.reuse, R16, RZ ;  /* 0x000000103c08723c */ /* 0x048fe600000418ff */
[----:B------:R-:W3:Y:S06]  /*5ac0*/  LDSM.16.M88.4 R184, [R221+0x1000] ;  /* 0x00100000ddb8783b */ /* 0x000eec0000000200 */
[----:B------:R-:W3:Y:S01]  /*5ad0*/  LDSM.16.M88.4 R188, [R219+0x6400] ;  /* 0x00640000dbbc783b */ /* 0x000ee20000000200 */
[-C--:B--2---:R-:W-:Y:S05]  /*5ae0*/  HMMA.16816.F32.BF16 R12, R60, R18.reuse, RZ ;  /* 0x000000123c0c723c */ /* 0x084fea00000418ff */
[----:B------:R-:W2:Y:S03]  /*5af0*/  LDSM.16.M88.4 R192, [R219+0x6800] ;  /* 0x00680000dbc0783b */ /* 0x000ea60000000200 */
[C---:B------:R-:W-:Y:S03]  /*5b00*/  HMMA.16816.F32.BF16 R16, R64.reuse, R18, RZ ;  /* 0x000000124010723c */ /* 0x040fe600000418ff */
[----:B------:R-:W2:Y:S05]  /*5b10*/  LDSM.16.M88.4 R196, [R219+0x6c00] ;  /* 0x006c0000dbc4783b */ /* 0x000eaa0000000200 */
[-C--:B-1----:R-:W-:Y:S01]  /*5b20*/  HMMA.16816.F32.BF16 R20, R64, R32.reuse, RZ ;  /* 0x000000204014723c */ /* 0x082fe200000418ff */
[----:B------:R-:W-:Y:S06]  /*5b30*/  LDSM.16.M88.4 R200, [R217+0x7000] ;  /* 0x00700000d9c8783b */ /* 0x000fec0000000200 */
[----:B------:R-:W-:Y:S01]  /*5b40*/  LDSM.16.M88.4 R204, [R220+0x3000] ;  /* 0x00300000dccc783b */ /* 0x000fe20000000200 */
[C---:B------:R-:W-:Y:S05]  /*5b50*/  HMMA.16816.F32.BF16 R24, R60.reuse, R32, RZ ;  /* 0x000000203c18723c */ /* 0x040fea00000418ff */
[----:B------:R-:W-:Y:S03]  /*5b60*/  LDSM.16.M88.4 R208, [R219+0x7800] ;  /* 0x00780000dbd0783b */ /* 0x000fe60000000200 */
[-C--:B------:R-:W-:Y:S03]  /*5b70*/  HMMA.16816.F32.BF16 R28, R60, R34.reuse, RZ ;  /* 0x000000223c1c723c */ /* 0x080fe600000418ff */
[----:B------:R-:W-:Y:S05]  /*5b80*/  LDSM.16.M88.4 R212, [R219+0x7c00] ;  /* 0x007c0000dbd4783b */ /* 0x000fea0000000200 */
[C---:B------:R-:W-:Y:S08]  /*5b90*/  HMMA.16816.F32.BF16 R32, R64.reuse, R34, RZ ;  /* 0x000000224020723c */ /* 0x040ff000000418ff */
[-C--:B-----5:R-:W-:Y:S08]  /*5ba0*/  HMMA.16816.F32.BF16 R36, R64, R48.reuse, RZ ;  /* 0x000000304024723c */ /* 0x0a0ff000000418ff */
[C---:B------:R-:W-:Y:S08]  /*5bb0*/  HMMA.16816.F32.BF16 R40, R60.reuse, R48, RZ ;  /* 0x000000303c28723c */ /* 0x040ff000000418ff */
[-C--:B------:R-:W-:Y:S08]  /*5bc0*/  HMMA.16816.F32.BF16 R44, R60, R50.reuse, RZ ;  /* 0x000000323c2c723c */ /* 0x080ff000000418ff */
[C---:B------:R-:W-:Y:S08]  /*5bd0*/  HMMA.16816.F32.BF16 R48, R64.reuse, R50, RZ ;  /* 0x000000324030723c */ /* 0x040ff000000418ff */
[-C--:B------:R-:W-:Y:S08]  /*5be0*/  HMMA.16816.F32.BF16 R52, R64, R172.reuse, RZ ;  /* 0x000000ac4034723c */ /* 0x080ff000000418ff */
[C---:B------:R-:W-:Y:S08]  /*5bf0*/  HMMA.16816.F32.BF16 R56, R60.reuse, R172, RZ ;  /* 0x000000ac3c38723c */ /* 0x040ff000000418ff */
[-C--:B------:R-:W-:Y:S08]  /*5c00*/  HMMA.16816.F32.BF16 R60, R60, R174.reuse, RZ ;  /* 0x000000ae3c3c723c */ /* 0x080ff000000418ff */
[----:B------:R-:W-:Y:S01]  /*5c10*/  HMMA.16816.F32.BF16 R64, R64, R174, RZ ;  /* 0x000000ae4040723c */ /* 0x000fe200000418ff */
[----:B------:R-:W1:Y:S07]  /*5c20*/  LDSM.16.M88.4 R172, [R220+0x2000] ;  /* 0x00200000dcac783b */ /* 0x000e6e0000000200 */
[-C--:B----4-:R-:W-:Y:S08]  /*5c30*/  HMMA.16816.F32.BF16 R4, R176, R180.reuse, R4 ;  /* 0x000000b4b004723c */ /* 0x090ff00000041804 */
[C---:B---3--:R-:W-:Y:S08]  /*5c40*/  HMMA.16816.F32.BF16 R8, R184.reuse, R180, R8 ;  /* 0x000000b4b808723c */ /* 0x048ff00000041808 */
[-C--:B------:R-:W-:Y:S08]  /*5c50*/  HMMA.16816.F32.BF16 R12, R184, R182.reuse, R12 ;  /* 0x000000b6b80c723c */ /* 0x080ff0000004180c */
[C---:B------:R-:W-:Y:S01]  /*5c60*/  HMMA.16816.F32.BF16 R16, R176.reuse, R182, R16 ;  /* 0x000000b6b010723c */ /* 0x040fe20000041810 */
[----:B------:R-:W3:Y:S07]  /*5c70*/  LDSM.16.M88.4 R180, [R217+0x7400] ;  /* 0x00740000d9b4783b */ /* 0x000eee0000000200 */
        /* <DEDUP_REMOVED lines=13> */
[----:B------:R-:W2:Y:S07]  /*5d50*/  LDSM.16.M88.4 R184, [R217+0x7800] ;  /* 0x00780000d9b8783b */ /* 0x000eae0000000200 */
[----:B------:R-:W-:Y:S01]  /*5d60*/  HMMA.16816.F32.BF16 R64, R176, R198, R64 ;  /* 0x000000c6b040723c */ /* 0x000fe20000041840 */
[----:B------:R-:W4:Y:S06]  /*5d70*/  LDSM.16.M88.4 R176, [R221+0x2000] ;  /* 0x00200000ddb0783b */ /* 0x000f2c0000000200 */
[----:B------:R-:W5:Y:S01]  /*5d80*/  LDSM.16.M88.4 R196, [R221+0x3000] ;  /* 0x00300000ddc4783b */ /* 0x000f620000000200 */
[-C--:B-1----:R-:W-:Y:S08]  /*5d90*/  HMMA.16816.F32.BF16 R4, R172, R200.reuse, R4 ;  /* 0x000000c8ac04723c */ /* 0x082ff00000041804 */
[C---:B------:R-:W-:Y:S08]  /*5da0*/  HMMA.16816.F32.BF16 R8, R204.reuse, R200, R8 ;  /* 0x000000c8cc08723c */ /* 0x040ff00000041808 */
[-C--:B------:R-:W-:Y:S08]  /*5db0*/  HMMA.16816.F32.BF16 R12, R204, R202.reuse, R12 ;  /* 0x000000cacc0c723c */ /* 0x080ff0000004180c */
[C---:B------:R-:W-:Y:S01]  /*5dc0*/  HMMA.16816.F32.BF16 R16, R172.reuse, R202, R16 ;  /* 0x000000caac10723c */ /* 0x040fe20000041810 */
[----:B------:R-:W1:Y:S07]  /*5dd0*/  LDSM.16.M88.4 R200, [R219+0x7400] ;  /* 0x00740000dbc8783b */ /* 0x000e6e0000000200 */
[-C--:B---3--:R-:W-:Y:S08]  /*5de0*/  HMMA.16816.F32.BF16 R20, R172, R180.reuse, R20 ;  /* 0x000000b4ac14723c */ /* 0x088ff00000041814 */
        /* <DEDUP_REMOVED lines=14> */
[----:B------:R-:W2:Y:S06]  /*5ed0*/  LDSM.16.M88.4 R172, [R220+0x4000] ;  /* 0x00400000dcac783b */ /* 0x000eac0000000200 */
[----:B------:R-:W3:Y:S01]  /*5ee0*/  LDSM.16.M88.4 R188, [R217+0x8400] ;  /* 0x00840000d9bc783b */ /* 0x000ee20000000200 */
[-C--:B----4-:R-:W-:Y:S08]  /*5ef0*/  HMMA.16816.F32.BF16 R4, R176, R192.reuse, R4 ;  /* 0x000000c0b004723c */ /* 0x090ff00000041804 */
[C---:B-----5:R-:W-:Y:S08]  /*5f00*/  HMMA.16816.F32.BF16 R8, R196.reuse, R192, R8 ;  /* 0x000000c0c408723c */ /* 0x060ff00000041808 */
[-C--:B------:R-:W-:Y:S08]  /*5f10*/  HMMA.16816.F32.BF16 R12, R196, R194.reuse, R12 ;  /* 0x000000c2c40c723c */ /* 0x080ff0000004180c */
[C---:B------:R-:W-:Y:S01]  /*5f20*/  HMMA.16816.F32.BF16 R16, R176.reuse, R194, R16 ;  /* 0x000000c2b010723c */ /* 0x040fe20000041810 */
[----:B------:R-:W4:Y:S07]  /*5f30*/  LDSM.16.M88.4 R192, [R217+0x8800] ;  /* 0x00880000d9c0783b */ /* 0x000f2e0000000200 */
[-C--:B-1----:R-:W-:Y:S08]  /*5f40*/  HMMA.16816.F32.BF16 R20, R176, R200.reuse, R20 ;  /* 0x000000c8b014723c */ /* 0x082ff00000041814 */
        /* <DEDUP_REMOVED lines=12> */
[----:B------:R-:W1:Y:S07]  /*6010*/  LDSM.16.M88.4 R196, [R217+0x8c00] ;  /* 0x008c0000d9c4783b */ /* 0x000e6e0000000200 */
[----:B------:R-:W-:Y:S01]  /*6020*/  HMMA.16816.F32.BF16 R64, R176, R214, R64 ;  /* 0x000000d6b040723c */ /* 0x000fe20000041840 */
[----:B------:R-:W5:Y:S06]  /*6030*/  LDSM.16.M88.4 R176, [R221+0x4000] ;  /* 0x00400000ddb0783b */ /* 0x000f6c0000000200 */
[----:B------:R-:W1:Y:S01]  /*6040*/  LDSM.16.M88.4 R212, [R219+0x8800] ;  /* 0x00880000dbd4783b */ /* 0x000e620000000200 */
[-C--:B--2---:R-:W-:Y:S08]  /*6050*/  HMMA.16816.F32.BF16 R4, R172, R180.reuse, R4 ;  /* 0x000000b4ac04723c */ /* 0x084ff00000041804 */
[C---:B------:R-:W-:Y:S08]  /*6060*/  HMMA.16816.F32.BF16 R8, R184.reuse, R180, R8 ;  /* 0x000000b4b808723c */ /* 0x040ff00000041808 */
[-C--:B------:R-:W-:Y:S08]  /*6070*/  HMMA.16816.F32.BF16 R12, R184, R182.reuse, R12 ;  /* 0x000000b6b80c723c */ /* 0x080ff0000004180c */
[C---:B------:R-:W-:Y:S01]  /*6080*/  HMMA.16816.F32.BF16 R16, R172.reuse, R182, R16 ;  /* 0x000000b6ac10723c */ /* 0x040fe20000041810 */
[----:B------:R-:W2:Y:S01]  /*6090*/  LDSM.16.M88.4 R180, [R219+0x8c00] ;  /* 0x008c0000dbb4783b */ /* 0x000ea20000000200 */
[----:B------:R-:W-:Y:S05]  /*60a0*/  DEPBAR.LE SB0, 0x0 ;  /* 0x000080000000791a */ /* 0x000fea0000000000 */
[----:B------:R-:W-:Y:S01]  /*60b0*/  BAR.SYNC.DEFER_BLOCKING 0x0 ;  /* 0x0000000000007b1d */ /* 0x000fe20000010000 */
[-C--:B---3--:R-:W-:Y:S08]  /*60c0*/  HMMA.16816.F32.BF16 R20, R172, R188.reuse, R20 ;  /* 0x000000bcac14723c */ /* 0x088ff00000041814 */
        /* <DEDUP_REMOVED lines=26> */
[----:B------:R-:W-:Y:S01]  /*6270*/  HMMA.16816.F32.BF16 R64, R176, R182, R64 ;  /* 0x000000b6b040723c */ /* 0x000fe20000041840 */
[----:B------:R-:W-:-:S07]  /*6280*/  @P5 BRA `(.L_x_62) ;  /* 0xfffff07000005947 */ /* 0x000fce000383ffff */
.L_x_61:
[----:B------:R-:W-:Y:S01]  /*6290*/  FMNMX.FTZ R0, R4, R132, !PT ;  /* 0x0000008404007209 */ /* 0x000fe20007810000 */
[----:B-1----:R-:W-:Y:S01]  /*62a0*/  LDSM.16.MT88.4 R176, [R218+0x9000] ;  /* 0x00900000dab0783b */ /* 0x002fe20000004200 */
[----:B------:R-:W-:Y:S02]  /*62b0*/  IADD3 R223, R223, -0x1, RZ ;  /* 0xffffffffdfdf7810 */ /* 0x000fe40007ffe0ff */
        /* <DEDUP_REMOVED lines=547> */
.L_x_59:
[----:B------:R-:W2:Y:S01]  /*84f0*/  LDL R172, [R1+0x4] ;  /* 0x0000040001ac7983 */ /* 0x000ea20000100800 */
        /* <DEDUP_REMOVED lines=147> */
[----:B------:R-:W-:Y:S01]  /*8e30*/  FMUL.FTZ R146, R4, R146 ;  /* 0x0000009204927220 */ /* 0x000fe20000410000 */
        /* <DEDUP_REMOVED lines=112> */
[----:B------:R-:W-:Y:S01]  /*9540*/  STS [R5+0x4200], R13 ;  /* 0x0042000d05007388 */ /* 0x000fe20000000800 */
[----:B----4-:R-:W-:-:S03]  /*9550*/  MOV R17, 0x7f800000 ;  /* 0x7f80000000117802 */ /* 0x010fc60000000f00 */
[----:B------:R1:W-:Y:S04]  /*9560*/  STS [R4+0x4000], R9 ;  /* 0x0040000904007388 */ /* 0x0003e80000000800 */
[----:B------:R-:W-:Y:S01]  /*9570*/  STS [R4+0x4200], R8 ;  /* 0x0042000804007388 */ /* 0x000fe20000000800 */
[----:B---3--:R-:W-:Y:S01]  /*9580*/  @P1 MOV R0, 0x1 ;  /* 0x0000000100001802 */ /* 0x008fe20000000f00 */
[----:B------:R-:W-:Y:S02]  /*9590*/  @!P1 IMAD R0, R10, c[0x0][0x1c0], RZ ;  /* 0x000070000a009a24 */ /* 0x000fe400078e02ff */
[----:B------:R-:W-:Y:S01]  /*95a0*/  STS [R5+0x5000], R12 ;  /* 0x0050000c05007388 */ /* 0x000fe20000000800 */
[----:B-----5:R-:W-:-:S03]  /*95b0*/  MOV R16, 0x7f800000 ;  /* 0x7f80000000107802 */ /* 0x020fc60000000f00 */
[----:B------:R3:W-:Y:S01]  /*95c0*/  STS [R5+0x5200], R11 ;  /* 0x0052000b05007388 */ /* 0x0007e20000000800 */
[----:B--2---:R-:W-:Y:S03]  /*95d0*/  @P5 MUFU.LG2 R15, R50 ;  /* 0x00000032000f5308 */ /* 0x004fe60000000c00 */
[----:B------:R2:W-:Y:S04]  /*95e0*/  STS [R4+0x5000], R7 ;  /* 0x0050000704007388 */ /* 0x0005e80000000800 */
[----:B------:R4:W-:Y:S01]  /*95f0*/  STS [R4+0x5200], R6 ;  /* 0x0052000604007388 */ /* 0x0009e20000000800 */
[----:B------:R-:W-:Y:S03]  /*9600*/  @P4 MUFU.LG2 R14, R132 ;  /* 0x00000084000e4308 */ /* 0x000fe60000000c00 */
[----:B------:R-:W-:Y:S06]  /*9610*/  BAR.SYNC.DEFER_BLOCKING 0x0 ;  /* 0x0000000000007b1d */ /* 0x000fec0000010000 */
[----:B------:R-:W5:Y:S04]  /*9620*/  S2R R26, SR_CTAID.Y ;  /* 0x00000000001a7919 */ /* 0x000f680000002600 */
[----:B-1----:R-:W1:Y:S01]  /*9630*/  S2R R9, SR_CTAID.X ;  /* 0x0000000000097919 */ /* 0x002e620000002500 */
[----:B---3--:R-:W-:Y:S03]  /*9640*/  @P3 MUFU.LG2 R11, R133 ;  /* 0x00000085000b3308 */ /* 0x008fe60000000c00 */
[----:B------:R-:W3:Y:S05]  /*9650*/  S2R R19, SR_CTAID.Z ;  /* 0x0000000000137919 */ /* 0x000eea0000002700 */
[----:B--2---:R-:W2:Y:S01]  /*9660*/  @P6 MUFU.LG2 R7, R49 ;  /* 0x0000003100076308 */ /* 0x004ea20000000c00 */
[----:B----4-:R-:W-:Y:S01]  /*9670*/  @P1 MOV R6, c[0x0][0x210] ;  /* 0x0000840000061a02 */ /* 0x010fe20000000f00 */
[----:B------:R4:W4:Y:S01]  /*9680*/  LDS.128 R32, [R222] ;  /* 0x00000000de207984 */ /* 0x0009220000000c00 */
[----:B------:R-:W-:-:S03]  /*9690*/  @!P1 MOV R6, 0x1 ;  /* 0x0000000100069802 */ /* 0x000fc60000000f00 */
[----:B------:R2:W4:Y:S01]  /*96a0*/  LDS.128 R44, [R222+0x800] ;  /* 0x00080000de2c7984 */ /* 0x0005220000000c00 */
[----:B-----5:R-:W-:Y:S01]  /*96b0*/  @!P0 SHF.R.S32.HI R4, RZ, 0x1f, R26 ;  /* 0x0000001fff048819 */ /* 0x020fe2000001141a */
[C---:B------:R-:W-:Y:S02]  /*96c0*/  @!P2 IMAD R2, R26.reuse, c[0x0][0x214], RZ ;  /* 0x000085001a02aa24 */ /* 0x040fe400078e02ff */
[----:B------:R4:W4:Y:S01]  /*96d0*/  LDS.128 R56, [R222+0x1000] ;  /* 0x00100000de387984 */ /* 0x0009220000000c00 */
[----:B------:R-:W-:Y:S02]  /*96e0*/  IMAD R0, R26, R0, RZ ;  /* 0x000000001a007224 */ /* 0x000fe400078e02ff */
[----:B------:R-:W-:Y:S01]  /*96f0*/  @!P0 IMAD R4, R4, c[0x0][0x1e0], RZ ;  /* 0x0000780004048a24 */ /* 0x000fe200078e02ff */
[----:B------:R4:W4:Y:S01]  /*9700*/  LDS.128 R68, [R222+0x1800] ;  /* 0x00180000de447984 */ /* 0x0009220000000c00 */
[----:B------:R-:W-:Y:S01]  /*9710*/  @!P2 SEL R2, R2, R248, !P0 ;  /* 0x000000f80202a207 */ /* 0x000fe20004000000 */
[----:B------:R-:W-:Y:S01]  /*9720*/  @!P0 IMAD.WIDE.U32 R12, R26, c[0x0][0x1e0], RZ ;  /* 0x000078001a0c8a25 */ /* 0x000fe200078e00ff */
[----:B------:R-:W-:Y:S01]  /*9730*/  SEL R0, R0, RZ, P2 ;  /* 0x000000ff00007207 */ /* 0x000fe20001000000 */
[----:B------:R4:W4:Y:S02]  /*9740*/  LDS.128 R28, [R222+0x2000] ;  /* 0x00200000de1c7984 */ /* 0x0009240000000c00 */
[----:B------:R-:W-:Y:S01]  /*9750*/  @!P0 IMAD R8, R26, c[0x0][0x1e4], R4 ;  /* 0x000079001a088a24 */ /* 0x000fe200078e0204 */
[----:B------:R-:W-:Y:S01]  /*9760*/  @!P0 MOV R137, R12 ;  /* 0x0000000c00898202 */ /* 0x000fe20000000f00 */
[----:B------:R4:W4:Y:S01]  /*9770*/  LDS.128 R40, [R222+0x2800] ;  /* 0x00280000de287984 */ /* 0x0009220000000c00 */
[----:B------:R-:W-:Y:S01]  /*9780*/  CS2R R4, SRZ ;  /* 0x0000000000047805 */ /* 0x000fe2000001ff00 */
[----:B---3--:R-:W-:Y:S01]  /*9790*/  IMAD R0, R19, R10, R0 ;  /* 0x0000000a13007224 */ /* 0x008fe200078e0200 */
[----:B------:R-:W-:Y:S01]  /*97a0*/  @!P2 SHF.R.S32.HI R5, RZ, 0x1f, R2 ;  /* 0x0000001fff05a819 */ /* 0x000fe20000011402 */
[----:B------:R3:W3:Y:S01]  /*97b0*/  LDS.128 R52, [R222+0x3000] ;  /* 0x00300000de347984 */ /* 0x0006e20000000c00 */
[----:B------:R-:W-:Y:S01]  /*97c0*/  @!P2 MOV R4, R2 ;  /* 0x000000020004a202 */ /* 0x000fe20000000f00 */
[----:B-1----:R-:W-:Y:S01]  /*97d0*/  IMAD R2, R9, R6, RZ ;  /* 0x0000000609027224 */ /* 0x002fe200078e02ff */
[----:B------:R-:W-:Y:S01]  /*97e0*/  LOP3.LUT P2, RZ, R172, 0x3, RZ, 0xc0, !PT ;  /* 0x00000003acff7812 */ /* 0x000fe2000784c0ff */
[----:B------:R1:W1:Y:S01]  /*97f0*/  LDS.128 R64, [R222+0x3800] ;  /* 0x00380000de407984 */ /* 0x0002620000000c00 */
[----:B--2---:R-:W-:Y:S01]  /*9800*/  @P6 FMUL.FTZ R7, R7, 0.69314718246459960938 ;  /* 0x3f31721807076820 */ /* 0x004fe20000410000 */
[----:B------:R-:W-:Y:S01]  /*9810*/  @!P0 IADD3 R138, R13, R8, RZ ;  /* 0x000000080d8a8210 */ /* 0x000fe20007ffe0ff */
[----:B------:R-:W-:Y:S01]  /*9820*/  @P5 FMUL.FTZ R8, R15, 0.69314718246459960938 ;  /* 0x3f3172180f085820 */ /* 0x000fe20000410000 */
[----:B------:R2:W1:Y:S01]  /*9830*/  LDS.128 R20, [R222+0x4000] ;  /* 0x00400000de147984 */ /* 0x0004620000000c00 */
[----:B------:R-:W-:Y:S01]  /*9840*/  SHF.L.U32 R9, R2, 0x7, RZ ;  /* 0x0000000702097819 */ /* 0x000fe200000006ff */
[----:B------:R-:W-:Y:S01]  /*9850*/  @P6 FFMA.FTZ R18, R136, c[0x0][0x238], R7 ;  /* 0x00008e0088126a23 */ /* 0x000fe20000010007 */
[----:B------:R-:W-:Y:S01]  /*9860*/  MOV R13, 0x7f800000 ;  /* 0x7f800000000d7802 */ /* 0x000fe20000000f00 */
[----:B------:R2:W1:Y:S01]  /*9870*/  LDS.128 R36, [R222+0x4800] ;  /* 0x00480000de247984 */ /* 0x0004620000000c00 */
[--C-:B------:R-:W-:Y:S01]  /*9880*/  IADD3 R10, P1, P0, R9, R4, R0.reuse ;  /* 0x00000004090a7210 */ /* 0x100fe2000783e000 */
[----:B------:R-:W-:Y:S01]  /*9890*/  @P4 FMUL.FTZ R7, R14, 0.69314718246459960938 ;  /* 0x3f3172180e074820 */ /* 0x000fe20000410000 */
[----:B------:R-:W-:Y:S01]  /*98a0*/  SHF.R.S32.HI R4, RZ, 0x1f, R9 ;  /* 0x0000001fff047819 */ /* 0x000fe20000011409 */
[----:B------:R2:W1:Y:S01]  /*98b0*/  LDS.128 R48, [R222+0x5000] ;  /* 0x00500000de307984 */ /* 0x0004620000000c00 */
[----:B------:R-:W-:Y:S01]  /*98c0*/  @P3 FMUL.FTZ R2, R11, 0.69314718246459960938 ;  /* 0x3f3172180b023820 */ /* 0x000fe20000410000 */
[----:B------:R-:W-:Y:S01]  /*98d0*/  SHF.R.S32.HI R0, RZ, 0x1f, R0 ;  /* 0x0000001fff007819 */ /* 0x000fe20000011400 */
[----:B------:R-:W-:Y:S01]  /*98e0*/  @P5 FFMA.FTZ R17, R135, c[0x0][0x238], R8 ;  /* 0x00008e0087115a23 */ /* 0x000fe20000010008 */
[----:B------:R2:W1:Y:S01]  /*98f0*/  LDS.128 R60, [R222+0x5800] ;  /* 0x00580000de3c7984 */ /* 0x0004620000000c00 */
        /* <DEDUP_REMOVED lines=43> */
.L_x_64:
[----:B------:R-:W-:Y:S05]  /*9bb0*/  BSYNC B0 ;  /* 0x0000000000007941 */ /* 0x000fea0003800000 */
.L_x_63:
[----:B--2---:R-:W-:Y:S01]  /*9bc0*/  IADD3 R2, P0, R236, R137, RZ ;  /* 0x00000089ec027210 */ /* 0x004fe20007f1e0ff */
        /* <DEDUP_REMOVED lines=9> */
[----:B------:R-:W-:Y:S01]  /*9c60*/  IMAD R0, R247, c[0x0][0x1e8], RZ ;  /* 0x00007a00f7007a24 */ /* 0x000fe200078e02ff */
[----:B------:R-:W-:Y:S01]  /*9c70*/  ISETP.GE.AND P3, PT, R236, c[0x0][0x220], PT ;  /* 0x00008800ec007a0c */ /* 0x000fe20003f66270 */
[----:B------:R-:W-:Y:S01]  /*9c80*/  IMAD.MOV.U32 R6, RZ, RZ, R8 ;  /* 0x000000ffff067224 */ /* 0x000fe200078e0008 */
[----:B------:R-:W-:Y:S01]  /*9c90*/  ISETP.GE.AND P2, PT, R249, c[0x0][0x220], PT ;  /* 0x00008800f9007a0c */ /* 0x000fe20003f46270 */
[----:B------:R-:W-:Y:S01]  /*9ca0*/  IMAD R0, R246, c[0x0][0x1ec], R0 ;  /* 0x00007b00f6007a24 */ /* 0x000fe200078e0200 */
[----:B------:R-:W-:Y:S01]  /*9cb0*/  ISETP.GE.AND P1, PT, R250, c[0x0][0x220], PT ;  /* 0x00008800fa007a0c */ /* 0x000fe20003f26270 */
[----:B------:R-:W-:-:S04]  /*9cc0*/  IMAD.WIDE.U32 R4, R246, c[0x0][0x1e8], R6 ;  /* 0x00007a00f6047a25 */ /* 0x000fc800078e0006 */
[----:B------:R-:W-:Y:S01]  /*9cd0*/  IMAD.IADD R0, R5, 0x1, R0 ;  /* 0x0000000105007824 */ /* 0x000fe200078e0200 */
[----:B------:R-:W-:-:S04]  /*9ce0*/  LEA R2, P0, R4, c[0x0][0x1d0], 0x1 ;  /* 0x0000740004027a11 */ /* 0x000fc800078008ff */
[----:B------:R-:W-:-:S05]  /*9cf0*/  LEA.HI.X R3, R4, c[0x0][0x1d4], R0, 0x1, P0 ;  /* 0x0000750004037a11 */ /* 0x000fca00000f0c00 */
[----:B----4-:R2:W-:Y:S04]  /*9d00*/  @!P3 STG.E.128 [R2.64], R32 ;  /* 0x000000200200b986 */ /* 0x0105e8000c101d0a */
[----:B------:R2:W-:Y:S04]  /*9d10*/  @!P2 STG.E.128 [R2.64+0x40], R28 ;  /* 0x0000401c0200a986 */ /* 0x0005e8000c101d0a */
[----:B-1----:R2:W-:Y:S02]  /*9d20*/  @!P1 STG.E.128 [R2.64+0x80], R20 ;  /* 0x0000801402009986 */ /* 0x0025e4000c101d0a */
.L_x_66:
[----:B------:R-:W-:Y:S05]  /*9d30*/  BSYNC B0 ;  /* 0x0000000000007941 */ /* 0x000fea0003800000 */
.L_x_65:
[----:B------:R-:W5:Y:S01]  /*9d40*/  LDL.LU R0, [R1] ;  /* 0x0000000001007983 */ /* 0x000f620000300800 */
[----:B------:R-:W-:Y:S01]  /*9d50*/  BSSY B0, `(.L_x_67) ;  /* 0x0000013000007945 */ /* 0x000fe20003800000 */
[----:B-----5:R-:W-:-:S13]  /*9d60*/  ISETP.GE.AND P0, PT, R0, R251, PT ;  /* 0x000000fb0000720c */ /* 0x020fda0003f06270 */
[----:B------:R-:W-:Y:S05]  /*9d70*/  @P0 BRA `(.L_x_68) ;  /* 0x0000010000000947 */ /* 0x000fea0003800000 */
[----:B------:R-:W-:Y:S01]  /*9d80*/  IADD3 R10, P0, R246, 0x20, RZ ;  /* 0x00000020f60a7810 */ /* 0x000fe20007f1e0ff */
[----:B--2---:R-:W-:Y:S01]  /*9d90*/  IMAD.MOV.U32 R2, RZ, RZ, R8 ;  /* 0x000000ffff027224 */ /* 0x004fe200078e0008 */
[----:B------:R-:W-:Y:S02]  /*9da0*/  MOV R3, R7 ;  /* 0x0000000700037202 */ /* 0x000fe40000000f00 */
[----:B------:R-:W-:Y:S01]  /*9db0*/  ISETP.GE.AND P2, PT, R236, c[0x0][0x220], PT ;  /* 0x00008800ec007a0c */ /* 0x000fe20003f46270 */
[----:B------:R-:W-:Y:S01]  /*9dc0*/  IMAD.X R0, RZ, RZ, R247, P0 ;  /* 0x000000ffff007224 */ /* 0x000fe200000e06f7 */
[----:B------:R-:W-:Y:S01]  /*9dd0*/  ISETP.GE.AND P1, PT, R249, c[0x0][0x220], PT ;  /* 0x00008800f9007a0c */ /* 0x000fe20003f26270 */
[----:B------:R-:W-:Y:S01]  /*9de0*/  IMAD.WIDE.U32 R4, R10, c[0x0][0x1e8], R2 ;  /* 0x00007a000a047a25 */ /* 0x000fe200078e0002 */
[----:B------:R-:W-:-:S03]  /*9df0*/  ISETP.GE.AND P0, PT, R250, c[0x0][0x220], PT ;  /* 0x00008800fa007a0c */ /* 0x000fc60003f06270 */
[----:B------:R-:W-:Y:S01]  /*9e00*/  IMAD R0, R0, c[0x0][0x1e8], RZ ;  /* 0x00007a0000007a24 */ /* 0x000fe200078e02ff */
[----:B------:R-:W-:-:S03]  /*9e10*/  LEA R2, P3, R4, c[0x0][0x1d0], 0x1 ;  /* 0x0000740004027a11 */ /* 0x000fc600078608ff */
[----:B------:R-:W-:-:S04]  /*9e20*/  IMAD R0, R10, c[0x0][0x1ec], R0 ;  /* 0x00007b000a007a24 */ /* 0x000fc800078e0200 */
[----:B------:R-:W-:-:S05]  /*9e30*/  IMAD.IADD R0, R5, 0x1, R0 ;  /* 0x0000000105007824 */ /* 0x000fca00078e0200 */
[----:B------:R-:W-:-:S05]  /*9e40*/  LEA.HI.X R3, R4, c[0x0][0x1d4], R0, 0x1, P3 ;  /* 0x0000750004037a11 */ /* 0x000fca00018f0c00 */
[----:B----4-:R2:W-:Y:S04]  /*9e50*/  @!P2 STG.E.128 [R2.64], R44 ;  /* 0x0000002c0200a986 */ /* 0x0105e8000c101d0a */
[----:B------:R2:W-:Y:S04]  /*9e60*/  @!P1 STG.E.128 [R2.64+0x40], R40 ;  /* 0x0000402802009986 */ /* 0x0005e8000c101d0a */
[----:B-1----:R2:W-:Y:S02]  /*9e70*/  @!P0 STG.E.128 [R2.64+0x80], R36 ;  /* 0x0000802402008986 */ /* 0x0025e4000c101d0a */
.L_x_68:
[----:B------:R-:W-:Y:S05]  /*9e80*/  BSYNC B0 ;  /* 0x0000000000007941 */ /* 0x000fea0003800000 */
.L_x_67:
[----:B------:R-:W5:Y:S01]  /*9e90*/  LDL.LU R0, [R1+0xc] ;  /* 0x00000c0001007983 */ /* 0x000f620000300800 */
        /* <DEDUP_REMOVED lines=17> */
[----:B---3--:R2:W-:Y:S04]  /*9fb0*/  @!P1 STG.E.128 [R2.64+0x40], R52 ;  /* 0x0000403402009986 */ /* 0x0085e8000c101d0a */
[----:B-1----:R2:W-:Y:S02]  /*9fc0*/  @!P0 STG.E.128 [R2.64+0x80], R48 ;  /* 0x0000803002008986 */ /* 0x0025e4000c101d0a */
.L_x_70:
[----:B------:R-:W-:Y:S05]  /*9fd0*/  BSYNC B0 ;  /* 0x0000000000007941 */ /* 0x000fea0003800000 */
.L_x_69:
[----:B------:R-:W5:Y:S02]  /*9fe0*/  LDL.LU R0, [R1+0x8] ;  /* 0x0000080001007983 */ /* 0x000f640000300800 */
[----:B-----5:R-:W-:-:S13]  /*9ff0*/  ISETP.GE.AND P0, PT, R0, R251, PT ;  /* 0x000000fb0000720c */ /* 0x020fda0003f06270 */
[----:B------:R-:W-:Y:S05]  /*a000*/  @P0 EXIT ;  /* 0x000000000000094d */ /* 0x000fea0003800000 */
[----:B------:R-:W-:Y:S01]  /*a010*/  IADD3 R6, P0, R246, 0x60, RZ ;  /* 0x00000060f6067810 */ /* 0x000fe20007f1e0ff */
[----:B--2---:R-:W-:Y:S01]  /*a020*/  IMAD.MOV.U32 R2, RZ, RZ, R8 ;  /* 0x000000ffff027224 */ /* 0x004fe200078e0008 */
[----:B------:R-:W-:Y:S02]  /*a030*/  MOV R3, R7 ;  /* 0x0000000700037202 */ /* 0x000fe40000000f00 */
[----:B------:R-:W-:Y:S01]  /*a040*/  ISETP.GE.AND P1, PT, R236, c[0x0][0x220], PT ;  /* 0x00008800ec007a0c */ /* 0x000fe20003f26270 */
[----:B------:R-:W-:Y:S01]  /*a050*/  IMAD.X R0, RZ, RZ, R247, P0 ;  /* 0x000000ffff007224 */ /* 0x000fe200000e06f7 */
[----:B------:R-:W-:Y:S01]  /*a060*/  ISETP.GE.AND P0, PT, R249, c[0x0][0x220], PT ;  /* 0x00008800f9007a0c */ /* 0x000fe20003f06270 */
[----:B------:R-:W-:-:S04]  /*a070*/  IMAD.WIDE.U32 R4, R6, c[0x0][0x1e8], R2 ;  /* 0x00007a0006047a25 */ /* 0x000fc800078e0002 */
[----:B------:R-:W-:Y:S01]  /*a080*/  IMAD R0, R0, c[0x0][0x1e8], RZ ;  /* 0x00007a0000007a24 */ /* 0x000fe200078e02ff */
[----:B------:R-:W-:-:S03]  /*a090*/  LEA R2, P2, R4, c[0x0][0x1d0], 0x1 ;  /* 0x0000740004027a11 */ /* 0x000fc600078408ff */
[----:B------:R-:W-:-:S04]  /*a0a0*/  IMAD R0, R6, c[0x0][0x1ec], R0 ;  /* 0x00007b0006007a24 */ /* 0x000fc800078e0200 */
[----:B------:R-:W-:-:S05]  /*a0b0*/  IMAD.IADD R0, R5, 0x1, R0 ;  /* 0x0000000105007824 */ /* 0x000fca00078e0200 */
[----:B------:R-:W-:-:S05]  /*a0c0*/  LEA.HI.X R3, R4, c[0x0][0x1d4], R0, 0x1, P2 ;  /* 0x0000750004037a11 */ /* 0x000fca00010f0c00 */
[----:B-1----:R1:W-:Y:S01]  /*a0d0*/  @!P0 STG.E.128 [R2.64+0x40], R64 ;  /* 0x0000404002008986 */ /* 0x0023e2000c101d0a */
[----:B------:R-:W-:-:S03]  /*a0e0*/  ISETP.GE.AND P0, PT, R250, c[0x0][0x220], PT ;  /* 0x00008800fa007a0c */ /* 0x000fc60003f06270 */
[----:B----4-:R1:W-:Y:S10]  /*a0f0*/  @!P1 STG.E.128 [R2.64], R68 ;  /* 0x0000004402009986 */ /* 0x0103f4000c101d0a */
[----:B------:R-:W-:Y:S05]  /*a100*/  @P0 EXIT ;  /* 0x000000000000094d */ /* 0x000fea0003800000 */
[----:B------:R-:W-:Y:S01]  /*a110*/  STG.E.128 [R2.64+0x80], R60 ;  /* 0x0000803c02007986 */ /* 0x000fe2000c101d0a */
[----:B------:R-:W-:Y:S05]  /*a120*/  EXIT ;  /* 0x000000000000794d */ /* 0x000fea0003800000 */
.L_x_37:
[----:B------:R-:W2:Y:S01]  /*a130*/  LDC.U8 R2, c[0x0][0x329] ;  /* 0x0000ca40ff027b82 */ /* 0x000ea20000000000 */
[----:B------:R-:W-:Y:S01]  /*a140*/  ISETP.NE.AND P3, PT, R248, -0x1, PT ;  /* 0xfffffffff800780c */ /* 0x000fe20003f65270 */
[----:B------:R-:W-:Y:S01]  /*a150*/  BSSY B0, `(.L_x_71) ;  /* 0x0000043000007945 */ /* 0x000fe20003800000 */
[----:B------:R-:W-:-:S02]  /*a160*/  SHF.R.S32.HI R10, RZ, 0x1f, R148 ;  /* 0x0000001fff0a7819 */ /* 0x000fc40000011494 */
[----:B------:R-:W-:Y:S02]  /*a170*/  IADD3 R15, -R251, R15, RZ ;  /* 0x0000000ffb0f7210 */ /* 0x000fe40007ffe1ff */
[----:B------:R-:W-:Y:S01]  /*a180*/  LEA.HI R10, R10, R148, RZ, 0x2 ;  /* 0x000000940a0a7211 */ /* 0x000fe200078f10ff */
[----:B------:R-:W3:Y:S03]  /*a190*/  LDC.U8 R3, c[0x0][0x328] ;  /* 0x0000ca00ff037b82 */ /* 0x000ee60000000000 */
[----:B------:R-:W-:Y:S02]  /*a1a0*/  LOP3.LUT R8, R10, 0xfffffffc, RZ, 0xc0, !PT ;  /* 0xfffffffc0a087812 */ /* 0x000fe400078ec0ff */
[----:B------:R-:W-:Y:S02]  /*a1b0*/  SHF.R.S32.HI R10, RZ, 0x2, R10 ;  /* 0x00000002ff0a7819 */ /* 0x000fe4000001140a */
[----:B-1----:R-:W-:Y:S01]  /*a1c0*/  @!P3 SHF.R.S32.HI R5, RZ, 0x1f, R12 ;  /* 0x0000001fff05b819 */ /* 0x002fe2000001140c */
[----:B------:R-:W-:Y:S01]  /*a1d0*/  IMAD.IADD R20, R148, 0x1, -R8 ;  /* 0x0000000194147824 */ /* 0x000fe200078e0a08 */
[----:B------:R-:W-:-:S02]  /*a1e0*/  SHF.R.S32.HI R8, RZ, 0x1f, R13 ;  /* 0x0000001fff087819 */ /* 0x000fc4000001140d */
[----:B------:R-:W-:Y:S01]  /*a1f0*/  SHF.R.S32.HI R11, RZ, 0x1f, R10 ;  /* 0x0000001fff0b7819 */ /* 0x000fe2000001140a */
[----:B------:R-:W-:Y:S02]  /*a200*/  @!P3 IMAD R6, R5, c[0x0][0x1e0], RZ ;  /* 0x000078000506ba24 */ /* 0x000fe400078e02ff */
[----:B------:R-:W-:Y:S01]  /*a210*/  IMAD.SHL.U32 R14, R20, 0x8, RZ ;  /* 0x00000008140e7824 */ /* 0x000fe200078e00ff */
[----:B--2---:R-:W-:Y:S01]  /*a220*/  ISETP.NE.AND P1, PT, R2, RZ, PT ;  /* 0x000000ff0200720c */ /* 0x004fe20003f25270 */
[----:B------:R-:W-:Y:S02]  /*a230*/  @!P3 IMAD R6, R12, c[0x0][0x1e4], R6 ;  /* 0x000079000c06ba24 */ /* 0x000fe400078e0206 */
[----:B------:R-:W-:Y:S01]  /*a240*/  IMAD R8, R8, c[0x0][0x1f0], RZ ;  /* 0x00007c0008087a24 */ /* 0x000fe200078e02ff */
[C---:B------:R-:W-:Y:S02]  /*a250*/  IADD3 R24, R14.reuse, 0x20, RZ ;  /* 0x000000200e187810 */ /* 0x040fe40007ffe0ff */
[----:B------:R-:W-:Y:S01]  /*a260*/  IADD3 R23, R14, 0x40, RZ ;  /* 0x000000400e177810 */ /* 0x000fe20007ffe0ff */
[----:B------:R-:W-:Y:S01]  /*a270*/  IMAD R8, R13, c[0x0][0x1f4], R8 ;  /* 0x00007d000d087a24 */ /* 0x000fe200078e0208 */
[----:B---3--:R-:W-:-:S04]  /*a280*/  ISETP.NE.AND P0, PT, R3, RZ, PT ;  /* 0x000000ff0300720c */ /* 0x008fc80003f05270 */
[----:B------:R-:W-:Y:S01]  /*a290*/  ISETP.NE.OR P2, PT, R2, RZ, !P0 ;  /* 0x000000ff0200720c */ /* 0x000fe20004745670 */
[----:B------:R-:W-:Y:S02]  /*a2a0*/  @P1 IMAD.MOV.U32 R0, RZ, RZ, c[0x0][0x210] ;  /* 0x00008400ff001624 */ /* 0x000fe400078e00ff */
[----:B------:R-:W-:Y:S02]  /*a2b0*/  @!P1 IMAD.MOV.U32 R4, RZ, RZ, c[0x0][0x214] ;  /* 0x00008500ff049624 */ /* 0x000fe400078e00ff */
[----:B------:R-:W-:Y:S02]  /*a2c0*/  @P1 IMAD R0, R0, c[0x0][0x214], RZ ;  /* 0x0000850000001a24 */ /* 0x000fe400078e02ff */
[----:B------:R-:W-:Y:S01]  /*a2d0*/  @P3 IMAD.WIDE.U32 R2, R248, c[0x0][0x1e8], RZ ;  /* 0x00007a00f8023a25 */ /* 0x000fe200078e00ff */
[----:B------:R-:W-:Y:S02]  /*a2e0*/  @!P1 SEL R0, R4, c[0x0][0x234], !P0 ;  /* 0x00008d0004009a07 */ /* 0x000fe40004000000 */
[----:B------:R-:W-:Y:S01]  /*a2f0*/  ISETP.NE.OR P0, PT, R248, -0x1, P2 ;  /* 0xfffffffff800780c */ /* 0x000fe20001705670 */
[----:B------:R-:W-:-:S02]  /*a300*/  @P1 IMAD.MOV.U32 R4, RZ, RZ, 0x1 ;  /* 0x00000001ff041424 */ /* 0x000fc400078e00ff */
[----:B------:R-:W-:Y:S02]  /*a310*/  @!P1 IMAD R4, R0, c[0x0][0x1c0], RZ ;  /* 0x0000700000049a24 */ /* 0x000fe400078e02ff */
[----:B------:R-:W-:Y:S02]  /*a320*/  @P3 IMAD R7, R248, c[0x0][0x1ec], R3 ;  /* 0x00007b00f8073a24 */ /* 0x000fe400078e0203 */
[C---:B------:R-:W-:Y:S02]  /*a330*/  IMAD R3, R12.reuse, R4, RZ ;  /* 0x000000040c037224 */ /* 0x040fe400078e02ff */
[----:B------:R-:W-:-:S03]  /*a340*/  @!P3 IMAD.WIDE.U32 R4, R12, c[0x0][0x1e0], RZ ;  /* 0x000078000c04ba25 */ /* 0x000fc600078e00ff */
[----:B------:R-:W-:Y:S01]  /*a350*/  SEL R3, R3, RZ, P2 ;  /* 0x000000ff03037207 */ /* 0x000fe20001000000 */
[----:B------:R-:W-:Y:S01]  /*a360*/  @!P0 IMAD R248, R12, c[0x0][0x214], RZ ;  /* 0x000085000cf88a24 */ /* 0x000fe200078e02ff */
[----:B------:R-:W-:Y:S01]  /*a370*/  @!P3 MOV R2, R4 ;  /* 0x000000040002b202 */ /* 0x000fe20000000f00 */
[----:B------:R-:W-:Y:S02]  /*a380*/  @!P3 IMAD.IADD R7, R5, 0x1, R6 ;  /* 0x000000010507b824 */ /* 0x000fe400078e0206 */
[----:B------:R-:W-:Y:S01]  /*a390*/  IMAD R6, R13, R0, R3 ;  /* 0x000000000d067224 */ /* 0x000fe200078e0203 */
[----:B------:R-:W-:Y:S01]  /*a3a0*/  IADD3 R4, P0, R14, R2, RZ ;  /* 0x000000020e047210 */ /* 0x000fe20007f1e0ff */
[----:B------:R-:W-:Y:S01]  /*a3b0*/  @P1 IMAD.MOV.U32 R19, RZ, RZ, c[0x0][0x210] ;  /* 0x00008400ff131624 */ /* 0x000fe200078e00ff */
[----:B------:R-:W-:Y:S01]  /*a3c0*/  CS2R R2, SRZ ;  /* 0x0000000000027805 */ /* 0x000fe2000001ff00 */
[----:B------:R-:W-:Y:S01]  /*a3d0*/  @!P1 IMAD.MOV.U32 R19, RZ, RZ, 0x1 ;  /* 0x00000001ff139424 */ /* 0x000fe200078e00ff */
[----:B------:R-:W-:-:S02]  /*a3e0*/  @!P2 SHF.R.S32.HI R3, RZ, 0x1f, R248 ;  /* 0x0000001fff03a819 */ /* 0x000fc400000114f8 */
[----:B------:R-:W-:Y:S01]  /*a3f0*/  @!P2 MOV R2, R248 ;  /* 0x000000f80002a202 */ /* 0x000fe20000000f00 */
[----:B------:R-:W-:Y:S01]  /*a400*/  IMAD R0, R251, R19, RZ ;  /* 0x00000013fb007224 */ /* 0x000fe200078e02ff */
[----:B------:R-:W-:Y:S02]  /*a410*/  ISETP.GE.AND P2, PT, R10, R15, PT ;  /* 0x0000000f0a00720c */ /* 0x000fe40003f46270 */
[----:B------:R-:W-:Y:S02]  /*a420*/  LEA.HI.X.SX32 R5, R14, R7, 0x1, P0 ;  /* 0x000000070e057211 */ /* 0x000fe400000f0eff */
[----:B------:R-:W-:-:S03]  /*a430*/  IADD3 R22, P1, P0, R0, R2, R6 ;  /* 0x0000000200167210 */ /* 0x000fc6000783e006 */
[----:B------:R-:W-:Y:S01]  /*a440*/  IMAD.WIDE.U32 R12, R13, c[0x0][0x1f0], R4 ;  /* 0x00007c000d0c7a25 */ /* 0x000fe200078e0004 */
[----:B------:R-:W-:Y:S02]  /*a450*/  SHF.R.S32.HI R4, RZ, 0x1f, R0 ;  /* 0x0000001fff047819 */ /* 0x000fe40000011400 */
[----:B------:R-:W-:Y:S01]  /*a460*/  SHF.R.S32.HI R0, RZ, 0x1f, R6 ;  /* 0x0000001fff007819 */ /* 0x000fe20000011406 */
[----:B------:R-:W-:-:S03]  /*a470*/  IMAD.WIDE R6, R246, 0x80, R10 ;  /* 0x00000080f6067825 */ /* 0x000fc600078e020a */
[----:B------:R-:W-:Y:S01]  /*a480*/  IADD3.X R21, R4, R3, R0, P1, P0 ;  /* 0x0000000304157210 */ /* 0x000fe20000fe0400 */
[----:B------:R-:W-:Y:S01]  /*a490*/  IMAD.IADD R9, R8, 0x1, R13 ;  /* 0x0000000108097824 */ /* 0x000fe200078e020d */
[----:B------:R-:W-:Y:S05]  /*a4a0*/  @P2 BRA `(.L_x_72) ;  /* 0x000000d000002947 */ /* 0x000fea0003800000 */
[----:B------:R-:W-:Y:S01]  /*a4b0*/  IMAD R0, R7, c[0x0][0x1e8], RZ ;  /* 0x00007a0007007a24 */ /* 0x000fe200078e02ff */
[----:B------:R-:W-:Y:S01]  /*a4c0*/  ISETP.GE.AND P2, PT, R14, c[0x0][0x220], PT ;  /* 0x000088000e007a0c */ /* 0x000fe20003f46270 */
[----:B------:R-:W-:Y:S01]  /*a4d0*/  IMAD.MOV.U32 R8, RZ, RZ, R12 ;  /* 0x000000ffff087224 */ /* 0x000fe200078e000c */
[----:B------:R-:W-:Y:S01]  /*a4e0*/  ISETP.GE.AND P1, PT, R24, c[0x0][0x220], PT ;  /* 0x0000880018007a0c */ /* 0x000fe20003f26270 */
[C---:B------:R-:W-:Y:S01]  /*a4f0*/  IMAD R0, R6.reuse, c[0x0][0x1ec], R0 ;  /* 0x00007b0006007a24 */ /* 0x040fe200078e0200 */
[----:B------:R-:W-:Y:S01]  /*a500*/  ISETP.GE.AND P0, PT, R23, c[0x0][0x220], PT ;  /* 0x0000880017007a0c */ /* 0x000fe20003f06270 */
[----:B------:R-:W-:-:S04]  /*a510*/  IMAD.WIDE.U32 R4, R6, c[0x0][0x1e8], R8 ;  /* 0x00007a0006047a25 */ /* 0x000fc800078e0008 */
[----:B------:R-:W-:Y:S01]  /*a520*/  IMAD.IADD R0, R5, 0x1, R0 ;  /* 0x0000000105007824 */ /* 0x000fe200078e0200 */
[----:B------:R-:W-:-:S04]  /*a530*/  LEA R2, P3, R4, c[0x0][0x1d0], 0x1 ;  /* 0x0000740004027a11 */ /* 0x000fc800078608ff */
[----:B------:R-:W-:-:S05]  /*a540*/  LEA.HI.X R3, R4, c[0x0][0x1d4], R0, 0x1, P3 ;  /* 0x0000750004037a11 */ /* 0x000fca00018f0c00 */
[----:B------:R1:W-:Y:S04]  /*a550*/  @!P2 STG.E.128 [R2.64], RZ ;  /* 0x000000ff0200a986 */ /* 0x0003e8000c101d0a */
[----:B------:R1:W-:Y:S04]  /*a560*/  @!P1 STG.E.128 [R2.64+0x40], RZ ;  /* 0x000040ff02009986 */ /* 0x0003e8000c101d0a */
[----:B------:R1:W-:Y:S02]  /*a570*/  @!P0 STG.E.128 [R2.64+0x80], RZ ;  /* 0x000080ff02008986 */ /* 0x0003e4000c101d0a */
.L_x_72:
[----:B------:R-:W-:Y:S05]  /*a580*/  BSYNC B0 ;  /* 0x0000000000007941 */ /* 0x000fea0003800000 */
.L_x_71:
[----:B------:R-:W-:Y:S01]  /*a590*/  IADD3 R18, R10, 0x20, RZ ;  /* 0x000000200a127810 */ /* 0x000fe20007ffe0ff */
[----:B------:R-:W-:Y:S03]  /*a5a0*/  BSSY B0, `(.L_x_73) ;  /* 0x0000013000007945 */ /* 0x000fe60003800000 */
[----:B------:R-:W-:-:S13]  /*a5b0*/  ISETP.GE.AND P0, PT, R18, R15, PT ;  /* 0x0000000f1200720c */ /* 0x000fda0003f06270 */
[----:B------:R-:W-:Y:S05]  /*a5c0*/  @P0 BRA `(.L_x_74) ;  /* 0x0000010000000947 */ /* 0x000fea0003800000 */
[----:B------:R-:W-:Y:S01]  /*a5d0*/  IADD3 R0, P0, R6, 0x20, RZ ;  /* 0x0000002006007810 */ /* 0x000fe20007f1e0ff */
[----:B------:R-:W-:Y:S01]  /*a5e0*/  IMAD.MOV.U32 R4, RZ, RZ, R12 ;  /* 0x000000ffff047224 */ /* 0x000fe200078e000c */
[----:B------:R-:W-:Y:S02]  /*a5f0*/  MOV R5, R9 ;  /* 0x0000000900057202 */ /* 0x000fe40000000f00 */
[----:B------:R-:W-:Y:S01]  /*a600*/  ISETP.GE.AND P2, PT, R14, c[0x0][0x220], PT ;  /* 0x000088000e007a0c */ /* 0x000fe20003f46270 */
[----:B-1----:R-:W-:Y:S01]  /*a610*/  IMAD.X R2, RZ, RZ, R7, P0 ;  /* 0x000000ffff027224 */ /* 0x002fe200000e0607 */
[----:B------:R-:W-:Y:S01]  /*a620*/  ISETP.GE.AND P1, PT, R24, c[0x0][0x220], PT ;  /* 0x0000880018007a0c */ /* 0x000fe20003f26270 */
[----:B------:R-:W-:Y:S01]  /*a630*/  IMAD.WIDE.U32 R4, R0, c[0x0][0x1e8], R4 ;  /* 0x00007a0000047a25 */ /* 0x000fe200078e0004 */
[----:B------:R-:W-:-:S03]  /*a640*/  ISETP.GE.AND P0, PT, R23, c[0x0][0x220], PT ;  /* 0x0000880017007a0c */ /* 0x000fc60003f06270 */
[----:B------:R-:W-:-:S04]  /*a650*/  IMAD R2, R2, c[0x0][0x1e8], RZ ;  /* 0x00007a0002027a24 */ /* 0x000fc800078e02ff */
[----:B------:R-:W-:Y:S01]  /*a660*/  IMAD R0, R0, c[0x0][0x1ec], R2 ;  /* 0x00007b0000007a24 */ /* 0x000fe200078e0202 */
[----:B------:R-:W-:-:S03]  /*a670*/  LEA R2, P3, R4, c[0x0][0x1d0], 0x1 ;  /* 0x0000740004027a11 */ /* 0x000fc600078608ff */
[----:B------:R-:W-:-:S05]  /*a680*/  IMAD.IADD R0, R5, 0x1, R0 ;  /* 0x0000000105007824 */ /* 0x000fca00078e0200 */
[----:B------:R-:W-:-:S05]  /*a690*/  LEA.HI.X R3, R4, c[0x0][0x1d4], R0, 0x1, P3 ;  /* 0x0000750004037a11 */ /* 0x000fca00018f0c00 */
[----:B------:R1:W-:Y:S04]  /*a6a0*/  @!P2 STG.E.128 [R2.64], RZ ;  /* 0x000000ff0200a986 */ /* 0x0003e8000c101d0a */
[----:B------:R1:W-:Y:S04]  /*a6b0*/  @!P1 STG.E.128 [R2.64+0x40], RZ ;  /* 0x000040ff02009986 */ /* 0x0003e8000c101d0a */
[----:B------:R1:W-:Y:S02]  /*a6c0*/  @!P0 STG.E.128 [R2.64+0x80], RZ ;  /* 0x000080ff02008986 */ /* 0x0003e4000c101d0a */
.L_x_74:
[----:B------:R-:W-:Y:S05]  /*a6d0*/  BSYNC B0 ;  /* 0x0000000000007941 */ /* 0x000fea0003800000 */
.L_x_73:
        /* <DEDUP_REMOVED lines=20> */
.L_x_76:
[----:B------:R-:W-:Y:S05]  /*a820*/  BSYNC B0 ;  /* 0x0000000000007941 */ /* 0x000fea0003800000 */
.L_x_75:
[----:B------:R-:W-:Y:S01]  /*a830*/  IADD3 R17, R10, 0x60, RZ ;  /* 0x000000600a117810 */ /* 0x000fe20007ffe0ff */
[----:B------:R-:W-:Y:S03]  /*a840*/  BSSY B0, `(.L_x_77) ;  /* 0x0000013000007945 */ /* 0x000fe60003800000 */
[----:B------:R-:W-:-:S13]  /*a850*/  ISETP.GE.AND P0, PT, R17, R15, PT ;  /* 0x0000000f1100720c */ /* 0x000fda0003f06270 */
[----:B------:R-:W-:Y:S05]  /*a860*/  @P0 BRA `(.L_x_78) ;  /* 0x0000010000000947 */ /* 0x000fea0003800000 */
[----:B------:R-:W-:Y:S01]  /*a870*/  IADD3 R0, P0, R6, 0x60, RZ ;  /* 0x0000006006007810 */ /* 0x000fe20007f1e0ff */
[----:B-1----:R-:W-:Y:S01]  /*a880*/  IMAD.MOV.U32 R2, RZ, RZ, R12 ;  /* 0x000000ffff027224 */ /* 0x002fe200078e000c */
        /* <DEDUP_REMOVED lines=11> */
[----:B------:R1:W-:Y:S04]  /*a940*/  @!P2 STG.E.128 [R2.64], RZ ;  /* 0x000000ff0200a986 */ /* 0x0003e8000c101d0a */
[----:B------:R1:W-:Y:S04]  /*a950*/  @!P1 STG.E.128 [R2.64+0x40], RZ ;  /* 0x000040ff02009986 */ /* 0x0003e8000c101d0a */
[----:B------:R1:W-:Y:S02]  /*a960*/  @!P0 STG.E.128 [R2.64+0x80], RZ ;  /* 0x000080ff02008986 */ /* 0x0003e4000c101d0a */
.L_x_78:
[----:B------:R-:W-:Y:S05]  /*a970*/  BSYNC B0 ;  /* 0x0000000000007941 */ /* 0x000fea0003800000 */
.L_x_77:
[----:B------:R-:W-:-:S04]  /*a980*/  ISETP.NE.AND P6, PT, R20, RZ, PT ;  /* 0x000000ff1400720c */ /* 0x000fc80003fc5270 */
        /* <DEDUP_REMOVED lines=34> */
.L_x_79:
        /* <DEDUP_REMOVED lines=13> */
.L_x_1027:


//--------------------- .text._ZN5flash16flash_fwd_kernelI23Flash_fwd_kernel_traitsILi96ELi128ELi64ELi4ELb0ELb0EN7cutlass10bfloat16_tE19Flash_kernel_traitsILi96ELi128ELi64ELi4ES3_EELb0ELb0ELb0ELb1ELb0ELb0ELb0ELb0EEEvNS_16Flash_fwd_paramsE --------------------------
	.section	.text._ZN5flash16flash_fwd_kernelI23Flash_fwd_kernel_traitsILi96ELi128ELi64ELi4ELb0ELb0EN7cutlass10bfloat16_tE19Flash_kernel_traitsILi96ELi128ELi64ELi4ES3_EELb0ELb0ELb0ELb1ELb0ELb0ELb0ELb0EEEvNS_16Flash_fwd_paramsE,"ax",@progbits
	.sectioninfo	@"SHI_REGISTERS=255"
	.align	128
        .global         _ZN5flash16flash_fwd_kernelI23Flash_fwd_kernel_traitsILi96ELi128ELi64ELi4ELb0ELb0EN7cutlass10bfloat16_tE19Flash_kernel_traitsILi96ELi128ELi64ELi4ES3_EELb0ELb0ELb0ELb1ELb0ELb0ELb0ELb0EEEvNS_16Flash_fwd_paramsE
        .type           _ZN5flash16flash_fwd_kernelI23Flash_fwd_kernel_traitsILi96ELi128ELi64ELi4ELb0ELb0EN7cutlass10bfloat16_tE19Flash_kernel_traitsILi96ELi128ELi64ELi4ES3_EELb0ELb0ELb0ELb1ELb0ELb0ELb0ELb0EEEvNS_16Flash_fwd_paramsE,@function
        .size           _ZN5flash16flash_fwd_kernelI23Flash_fwd_kernel_traitsILi96ELi128ELi64ELi4ELb0ELb0EN7cutlass10bfloat16_tE19Flash_kernel_traitsILi96ELi128ELi64ELi4ES3_EELb0ELb0ELb0ELb1ELb0ELb0ELb0ELb0EEEvNS_16Flash_fwd_paramsE,(.L_x_1028 - _ZN5flash16flash_fwd_kernelI23Flash_fwd_kernel_traitsILi96ELi128ELi64ELi4ELb0ELb0EN7cutlass10bfloat16_tE19Flash_kernel_traitsILi96ELi128ELi64ELi4ES3_EELb0ELb0ELb0ELb1ELb0ELb0ELb0ELb0EEEvNS_16Flash_fwd_paramsE)
        .other          _ZN5flash16flash_fwd_kernelI23Flash_fwd_kernel_traitsILi96ELi128ELi64ELi4ELb0ELb0EN7cutlass10bfloat16_tE19Flash_kernel_traitsILi96ELi128ELi64ELi4ES3_EELb0ELb0ELb0ELb1ELb0ELb0ELb0ELb0EEEvNS_16Flash_fwd_paramsE,@"STO_CUDA_ENTRY STV_DEFAULT"
_ZN5flash16flash_fwd_kernelI23Flash_fwd_kernel_traitsILi96ELi128ELi64ELi4ELb0ELb0EN7cutlass10bfloat16_tE19Flash_kernel_traitsILi96ELi128ELi64ELi4ES3_EELb0ELb0ELb0ELb1ELb0ELb0ELb0ELb0EEEvNS_16Flash_fwd_paramsE:
.text._ZN5flash16flash_fwd_kernelI23Flash_fwd_kernel_traitsILi96ELi128ELi64ELi4ELb0ELb0EN7cutlass10bfloat16_tE19Flash_kernel_traitsILi96ELi128ELi64ELi4ES3_EELb0ELb0ELb0ELb1ELb0ELb0ELb0ELb0EEEvNS_16Flash_fwd_paramsE:
        /* <DEDUP_REMOVED lines=35> */
.L_x_80:
[----:B---34-:R-:W-:Y:S02]  /*0230*/  MOV R0, c[0x0][0x218] ;  /* 0x0000860000007a02 */ /* 0x018fe40000000f00 */
.L_x_81:
        /* <DEDUP_REMOVED lines=12> */
[----:B------:R-:W-:-:S13]  /*0300*/  ISETP.GE.AND P0, PT, R132, 0x1, PT ;  /* 0x000000018400780c */ /* 0x000fda0003f06270 */
[----:B------:R-:W-:Y:S05]  /*0310*/  @!P0 BRA `(.L_x_82) ;  /* 0x0000bf6000008947 */ /* 0x000fea0003800000 */
[----:B------:R-:W-:Y:S02]  /*0320*/  ISETP.NE.AND P1, PT, R252, -0x1, PT ;  /* 0xfffffffffc00780c */ /* 0x000fe40003f25270 */
[----:B------:R-:W-:Y:S02]  /*0330*/  ISETP.NE.AND P0, PT, R8, -0x1, PT ;  /* 0xffffffff0800780c */ /* 0x000fe40003f05270 */
[----:B------:R-:W-:-:S09]  /*0340*/  SHF.R.S32.HI R19, RZ, 0x1f, R18 ;  /* 0x0000001fff137819 */ /* 0x000fd20000011412 */
        /* <DEDUP_REMOVED lines=25> */
.L_x_83:
        /* <DEDUP_REMOVED lines=10> */
[----:B------:R-:W-:Y:S02]  /*0580*/  IMAD.MOV.U32 R2, RZ, RZ, R4 ;  /* 0x000000ffff027224 */ /* 0x000fe400078e0004 */
[----:B------:R-:W-:Y:S02]  /*0590*/  @P0 IMAD.IADD R4, R7, 0x1, R8 ;  /* 0x0000000107040824 */ /* 0x000fe400078e0208 */
[----:B------:R-:W-:-:S05]  /*05a0*/  IMAD.HI.U32 R0, R0, R2, RZ ;  /* 0x0000000200007227 */ /* 0x000fca00078e00ff */
[----:B------:R-:W-:-:S05]  /*05b0*/  IADD3 R3, -R0, RZ, RZ ;  /* 0x000000ff00037210 */ /* 0x000fca0007ffe1ff */
[----:B------:R-:W-:-:S05]  /*05c0*/  IMAD R2, R5, R3, R2 ;  /* 0x0000000305027224 */ /* 0x000fca00078e0202 */
[----:B------:R-:W-:-:S13]  /*05d0*/  ISETP.GT.U32.AND P2, PT, R5, R2, PT ;  /* 0x000000020500720c */ /* 0x000fda0003f44070 */
[----:B------:R-:W-:Y:S01]  /*05e0*/  @!P2 IMAD.IADD R2, R2, 0x1, -R5 ;  /* 0x000000010202a824 */ /* 0x000fe200078e0a05 */
[----:B------:R-:W-:Y:S02]  /*05f0*/  @!P2 IADD3 R0, R0, 0x1, RZ ;  /* 0x000000010000a810 */ /* 0x000fe40007ffe0ff */
[----:B------:R-:W-:Y:S02]  /*0600*/  ISETP.NE.AND P2, PT, RZ, c[0x0][0x1c8], PT ;  /* 0x00007200ff007a0c */ /* 0x000fe40003f45270 */
[----:B------:R-:W-:Y:S02]  /*0610*/  ISETP.GE.U32.AND P3, PT, R2, R5, PT ;  /* 0x000000050200720c */ /* 0x000fe40003f66070 */
        /* <DEDUP_REMOVED lines=21> */
.L_x_84:
[----:B------:R-:W-:Y:S01]  /*0770*/  SHF.R.S32.HI R4, RZ, 0x1f, R196 ;  /* 0x0000001fff047819 */ /* 0x000fe200000114c4 */
[----:B------:R-:W-:Y:S01]  /*0780*/  IMAD.IADD R26, R203, 0x1, -R234 ;  /* 0x00000001cb1a7824 */ /* 0x000fe200078e0aea */
[----:B------:R-:W-:Y:S02]  /*0790*/  BSSY B0, `(.L_x_85) ;  /* 0x0000066000007945 */ /* 0x000fe40003800000 */
[CC--:B------:R-:W-:Y:S02]  /*07a0*/  LEA.HI R3, R4.reuse, R196.reuse, RZ, 0x2 ;  /* 0x000000c404037211 */ /* 0x0c0fe400078f10ff */
[----:B------:R-:W-:Y:S01]  /*07b0*/  LEA.HI R24, R4, R196, RZ, 0x3 ;  /* 0x000000c404187211 */ /* 0x000fe200078f18ff */
[----:B------:R1:W-:Y:S01]  /*07c0*/  STL [R1+0x8], R26 ;  /* 0x0000081a01007387 */ /* 0x0003e20000100800 */
        /* <DEDUP_REMOVED lines=12> */
[----:B------:R-:W-:Y:S01]  /*0890*/  SHF.R.S32.HI R135, RZ, 0x5, R20 ;  /* 0x00000005ff877819 */ /* 0x000fe20000011414 */
[----:B------:R-:W-:Y:S01]  /*08a0*/  IMAD.IADD R2, R248, 0x1, -R2 ;  /* 0x00000001f8027824 */ /* 0x000fe200078e0a02 */
[----:B------:R-:W-:Y:S02]  /*08b0*/  SHF.R.U32.HI R0, RZ, 0x3, R0 ;  /* 0x00000003ff007819 */ /* 0x000fe40000011600 */
[----:B------:R-:W-:Y:S01]  /*08c0*/  LOP3.LUT R4, R23, 0xfffffff0, RZ, 0xc0, !PT ;  /* 0xfffffff017047812 */ /* 0x000fe200078ec0ff */
[----:B------:R-:W-:Y:S01]  /*08d0*/  IMAD R2, R135, 0x8, R2 ;  /* 0x0000000887027824 */ /* 0x000fe200078e0202 */
[----:B------:R-:W-:-:S02]  /*08e0*/  LOP3.LUT R0, R3, R0, RZ, 0x3c, !PT ;  /* 0x0000000003007212 */ /* 0x000fc400078e3cff */
[----:B------:R-:W-:Y:S01]  /*08f0*/  SHF.R.S32.HI R249, RZ, 0x1f, R248 ;  /* 0x0000001ffff97819 */ /* 0x000fe200000114f8 */
[----:B------:R-:W-:Y:S01]  /*0900*/  IMAD.IADD R16, R196, 0x1, -R4 ;  /* 0x00000001c4107824 */ /* 0x000fe200078e0a04 */
[----:B------:R-:W-:Y:S01]  /*0910*/  SHF.R.S32.HI R241, RZ, 0x1f, R240 ;  /* 0x0000001ffff17819 */ /* 0x000fe200000114f0 */
[----:B------:R-:W-:Y:S01]  /*0920*/  IMAD.U32 R226, R2, 0x20, R0 ;  /* 0x0000002002e27824 */ /* 0x000fe200078e0000 */
[----:B------:R-:W-:Y:S01]  /*0930*/  IADD3 R205, R240, 0x20, RZ ;  /* 0x00000020f0cd7810 */ /* 0x000fe20007ffe0ff */
[----:B------:R-:W-:Y:S01]  /*0940*/  IMAD R0, R249, c[0x0][0x198], RZ ;  /* 0x00006600f9007a24 */ /* 0x000fe200078e02ff */
[----:B------:R-:W-:Y:S01]  /*0950*/  LEA.HI R21, R16, R16, RZ, 0x1 ;  /* 0x0000001010157211 */ /* 0x000fe200078f08ff */
[----:B------:R-:W-:Y:S01]  /*0960*/  IMAD.WIDE.U32 R4, R248, c[0x0][0x198], R240 ;  /* 0x00006600f8047a25 */ /* 0x000fe200078e00f0 */
[----:B------:R-:W-:Y:S01]  /*0970*/  IADD3 R204, R240, 0x40, RZ ;  /* 0x00000040f0cc7810 */ /* 0x000fe20007ffe0ff */
[----:B------:R1:W-:Y:S01]  /*0980*/  STL [R1], R205 ;  /* 0x000000cd01007387 */ /* 0x0003e20000100800 */
[--C-:B------:R-:W-:Y:S01]  /*0990*/  SHF.R.S32.HI R6, RZ, 0x1, R21.reuse ;  /* 0x00000001ff067819 */ /* 0x100fe20000011415 */
[C---:B------:R-:W-:Y:S01]  /*09a0*/  IMAD R7, R248.reuse, c[0x0][0x19c], R0 ;  /* 0x00006700f8077a24 */ /* 0x040fe200078e0200 */
[----:B------:R-:W-:Y:S01]  /*09b0*/  IADD3 R4, P0, R13, R4, RZ ;  /* 0x000000040d047210 */ /* 0x000fe20007f1e0ff */
[----:B------:R-:W-:Y:S01]  /*09c0*/  IMAD R10, R249, c[0x0][0x1a0], RZ ;  /* 0x00006800f90a7a24 */ /* 0x000fe200078e02ff */
[----:B------:R-:W-:Y:S01]  /*09d0*/  SHF.R.S32.HI R9, RZ, 0x1f, R21 ;  /* 0x0000001fff097819 */ /* 0x000fe20000011415 */
[----:B------:R-:W-:Y:S01]  /*09e0*/  IMAD.WIDE.U32 R2, R248, c[0x0][0x1a0], R240 ;  /* 0x00006800f8027a25 */ /* 0x000fe200078e00f0 */
[----:B------:R-:W-:Y:S01]  /*09f0*/  IADD3.X R5, R14, R5, R7, P0, !PT ;  /* 0x000000050e057210 */ /* 0x000fe200007fe407 */
[----:B------:R1:W-:Y:S01]  /*0a00*/  STL [R1+0x4], R204 ;  /* 0x000004cc01007387 */ /* 0x0003e20000100800 */
[----:B------:R-:W-:Y:S01]  /*0a10*/  SHF.R.S32.HI R0, RZ, 0x1f, R8 ;  /* 0x0000001fff007819 */ /* 0x000fe20000011408 */
[----:B------:R-:W-:Y:S01]  /*0a20*/  IMAD R7, R248, c[0x0][0x1a4], R10 ;  /* 0x00006900f8077a24 */ /* 0x000fe200078e020a */
[----:B------:R-:W-:Y:S01]  /*0a30*/  IADD3 R2, P0, R11, R2, RZ ;  /* 0x000000020b027210 */ /* 0x000fe20007f1e0ff */
[----:B------:R-:W-:Y:S01]  /*0a40*/  IMAD.WIDE.U32 R246, R8, c[0x0][0x1b0], R4 ;  /* 0x00006c0008f67a25 */ /* 0x000fe200078e0004 */
[----:B------:R-:W-:-:S02]  /*0a50*/  LEA.HI R9, R9, R6, RZ, 0x2 ;  /* 0x0000000609097211 */ /* 0x000fc400078f10ff */
[----:B------:R-:W-:Y:S01]  /*0a60*/  IADD3.X R3, R12, R3, R7, P0, !PT ;  /* 0x000000030c037210 */ /* 0x000fe200007fe407 */
[----:B------:R-:W-:Y:S01]  /*0a70*/  IMAD.MOV.U32 R5, RZ, RZ, 0x10 ;  /* 0x00000010ff057424 */ /* 0x000fe200078e00ff */
[----:B------:R-:W-:Y:S01]  /*0a80*/  LOP3.LUT R10, R9, 0xfffffffc, RZ, 0xc0, !PT ;  /* 0xfffffffc090a7812 */ /* 0x000fe200078ec0ff */
[----:B------:R-:W-:Y:S01]  /*0a90*/  IMAD R9, R0, c[0x0][0x1b0], RZ ;  /* 0x00006c0000097a24 */ /* 0x000fe200078e02ff */
[----:B------:R-:W-:Y:S01]  /*0aa0*/  LOP3.LUT R4, R20, 0xffffffe0, RZ, 0xc0, !PT ;  /* 0xffffffe014047812 */ /* 0x000fe200078ec0ff */
[----:B------:R-:W-:Y:S01]  /*0ab0*/  IMAD.WIDE.U32 R244, R8, c[0x0][0x1b8], R2 ;  /* 0x00006e0008f47a25 */ /* 0x000fe200078e0002 */
[----:B------:R-:W-:-:S03]  /*0ac0*/  IADD3 R2, P0, R240, R15, RZ ;  /* 0x0000000ff0027210 */ /* 0x000fc60007f1e0ff */
[----:B------:R-:W-:Y:S02]  /*0ad0*/  IMAD R0, R0, c[0x0][0x1b8], RZ ;  /* 0x00006e0000007a24 */ /* 0x000fe400078e02ff */
[----:B------:R-:W-:Y:S01]  /*0ae0*/  IMAD.X R3, R241, 0x1, R17, P0 ;  /* 0x00000001f1037824 */ /* 0x000fe200000e0611 */
[----:B------:R-:W-:Y:S01]  /*0af0*/  ISETP.GE.AND P0, PT, R248, R26, PT ;  /* 0x0000001af800720c */ /* 0x000fe20003f06270 */
[----:B------:R-:W-:Y:S02]  /*0b00*/  IMAD.IADD R14, R6, 0x1, -R10 ;  /* 0x00000001060e7824 */ /* 0x000fe400078e0a0a */
[----:B------:R-:W-:Y:S02]  /*0b10*/  IMAD R6, R8, c[0x0][0x1bc], R0 ;  /* 0x00006f0008067a24 */ /* 0x000fe400078e0200 */
[----:B------:R-:W-:Y:S01]  /*0b20*/  IMAD R0, R19, c[0x0][0x1a8], RZ ;  /* 0x00006a0013007a24 */ /* 0x000fe200078e02ff */
[----:B------:R-:W-:Y:S01]  /*0b30*/  LOP3.LUT P1, RZ, R14, 0x2, RZ, 0xc0, !PT ;  /* 0x000000020eff7812 */ /* 0x000fe2000782c0ff */
[----:B------:R-:W-:-:S02]  /*0b40*/  IMAD R9, R8, c[0x0][0x1b4], R9 ;  /* 0x00006d0008097a24 */ /* 0x000fc400078e0209 */
[C---:B------:R-:W-:Y:S02]  /*0b50*/  IMAD R0, R18.reuse, c[0x0][0x1ac], R0 ;  /* 0x00006b0012007a24 */ /* 0x040fe400078e0200 */
[----:B------:R-:W-:-:S04]  /*0b60*/  IMAD.WIDE.U32 R12, R18, c[0x0][0x1a8], R2 ;  /* 0x00006a00120c7a25 */ /* 0x000fc800078e0002 */
[----:B------:R-:W-:Y:S01]  /*0b70*/  IMAD.IADD R41, R196, 0x1, -R4 ;  /* 0x00000001c4297824 */ /* 0x000fe200078e0a04 */
[----:B------:R-:W-:Y:S01]  /*0b80*/  SEL R4, R5, 0xfffffff0, !P1 ;  /* 0xfffffff005047807 */ /* 0x000fe20004800000 */
[----:B------:R-:W-:-:S04]  /*0b90*/  IMAD.WIDE R250, R250, 0x80, R248 ;  /* 0x00000080fafa7825 */ /* 0x000fc800078e02f8 */
[----:B------:R-:W-:Y:S02]  /*0ba0*/  IMAD.SHL.U32 R226, R226, 0x2, RZ ;  /* 0x00000002e2e27824 */ /* 0x000fe400078e00ff */
[----:B------:R-:W-:Y:S02]  /*0bb0*/  IMAD.IADD R11, R13, 0x1, R0 ;  /* 0x000000010d0b7824 */ /* 0x000fe400078e0200 */
[----:B------:R-:W-:Y:S02]  /*0bc0*/  IMAD.IADD R243, R247, 0x1, R9 ;  /* 0x00000001f7f37824 */ /* 0x000fe400078e0209 */
[----:B------:R-:W-:Y:S01]  /*0bd0*/  IMAD.IADD R239, R245, 0x1, R6 ;  /* 0x00000001f5ef7824 */ /* 0x000fe200078e0206 */
[----:B------:R-:W-:Y:S05]  /*0be0*/  @P0 BRA `(.L_x_86) ;  /* 0x0000020000000947 */ /* 0x000fea0003800000 */
[----:B-1----:R-:W-:Y:S01]  /*0bf0*/  ISETP.GE.AND P4, PT, R240, c[0x0][0x220], PT ;  /* 0x00008800f0007a0c */ /* 0x002fe20003f86270 */
[----:B------:R-:W-:Y:S01]  /*0c00*/  IMAD R0, R251, c[0x0][0x190], RZ ;  /* 0x00006400fb007a24 */ /* 0x000fe200078e02ff */
        /* <DEDUP_REMOVED lines=30> */
.L_x_86:
[----:B-1----:R-:W-:Y:S05]  /*0df0*/  BSYNC B0 ;  /* 0x0000000000007941 */ /* 0x002fea0003800000 */
.L_x_85:
[----:B------:R-:W-:Y:S01]  /*0e00*/  IADD3 R15, R248, 0x20, RZ ;  /* 0x00000020f80f7810 */ /* 0x000fe20007ffe0ff */
        /* <DEDUP_REMOVED lines=31> */
[----:B--2---:R-:W-:-:S04]  /*1000*/  LEA R6, P0, R2, c[0x0][0x160], 0x1 ;  /* 0x0000580002067a11 */ /* 0x004fc800078008ff */
[----:B------:R-:W-:-:S05]  /*1010*/  LEA.HI.X R7, R2, c[0x0][0x164], R0, 0x1, P0 ;  /* 0x0000590002077a11 */ /* 0x000fca00000f0c00 */
[----:B------:R-:W-:Y:S01]  /*1020*/  @!PT LDS RZ, [RZ] ;  /* 0x00000000fffff984 */ /* 0x000fe20000000800 */
[----:B------:R-:W-:Y:S01]  /*1030*/  @!PT LDS RZ, [RZ] ;  /* 0x00000000fffff984 */ /* 0x000fe20000000800 */
[----:B------:R-:W-:Y:S01]  /*1040*/  @!PT LDS RZ, [RZ] ;  /* 0x00000000fffff984 */ /* 0x000fe20000000800 */
[----:B------:R2:W-:Y:S04]  /*1050*/  LDGSTS.E.BYPASS.LTC128B.128 [R226+0x4800], [R6.64+0x80] ;  /* 0x0480008006e27fae */ /* 0x0005e8000b901d4a */
.L_x_88:
[----:B------:R-:W-:Y:S05]  /*1060*/  BSYNC B0 ;  /* 0x0000000000007941 */ /* 0x000fea0003800000 */
.L_x_87:
        /* <DEDUP_REMOVED lines=10> */
[----:B---3--:R-:W-:Y:S01]  /*1110*/  IMAD.X R0, RZ, RZ, R251, P0 ;  /* 0x000000ffff007224 */ /* 0x008fe200000e06fb */
[----:B------:R-:W-:Y:S01]  /*1120*/  ISETP.GE.AND P0, PT, R204, c[0x0][0x220], PT ;  /* 0x00008800cc007a0c */ /* 0x000fe20003f06270 */
[----:B------:R-:W-:-:S04]  /*1130*/  IMAD.WIDE.U32 R2, R5, c[0x0][0x190], R2 ;  /* 0x0000640005027a25 */ /* 0x000fc800078e0002 */
[----:B------:R-:W-:-:S04]  /*1140*/  IMAD R0, R0, c[0x0][0x190], RZ ;  /* 0x0000640000007a24 */ /* 0x000fc800078e02ff */
[----:B------:R-:W-:Y:S01]  /*1150*/  IMAD R0, R5, c[0x0][0x194], R0 ;  /* 0x0000650005007a24 */ /* 0x000fe200078e0200 */
[C---:B--2---:R-:W-:Y:S01]  /*1160*/  @!P3 LEA R8, P4, R2.reuse, c[0x0][0x160], 0x1 ;  /* 0x000058000208ba11 */ /* 0x044fe200078808ff */
        /* <DEDUP_REMOVED lines=22> */
.L_x_90:
[----:B------:R-:W-:Y:S05]  /*12d0*/  BSYNC B0 ;  /* 0x0000000000007941 */ /* 0x000fea0003800000 */
.L_x_89:
[----:B------:R-:W-:Y:S01]  /*12e0*/  IADD3 R2, R248, 0x60, RZ ;  /* 0x00000060f8027810 */ /* 0x000fe20007ffe0ff */
[----:B------:R-:W-:Y:S01]  /*12f0*/  UMOV UR7, 0x6 ;  /* 0x0000000600077882 */ /* 0x000fe20000000000 */
[----:B---3--:R-:W-:Y:S01]  /*1300*/  IADD3 R0, R132, 0x3f, RZ ;  /* 0x0000003f84007810 */ /* 0x008fe20007ffe0ff */
[----:B------:R-:W-:Y:S01]  /*1310*/  ULDC.64 UR4, c[0x0][0x198] ;  /* 0x0000660000047ab9 */ /* 0x000fe20000000a00 */
[----:B------:R-:W-:Y:S01]  /*1320*/  ISETP.GE.AND P0, PT, R2, R26, PT ;  /* 0x0000001a0200720c */ /* 0x000fe20003f06270 */
[----:B------:R3:W-:Y:S01]  /*1330*/  STL [R1+0x14], R2 ;  /* 0x0000140201007387 */ /* 0x0007e20000100800 */
[----:B------:R-:W-:Y:S01]  /*1340*/  USHF.L.U64.HI UR7, UR4, UR7, UR5 ;  /* 0x0000000704077299 */ /* 0x000fe20008010205 */
[----:B------:R-:W-:Y:S01]  /*1350*/  BSSY B0, `(.L_x_91) ;  /* 0x0000026000007945 */ /* 0x000fe20003800000 */
[----:B------:R-:W-:Y:S01]  /*1360*/  USHF.L.U32 UR8, UR4, 0x6, URZ ;  /* 0x0000000604087899 */ /* 0x000fe2000800063f */
[----:B---3--:R-:W-:-:S04]  /*1370*/  SHF.R.S32.HI R2, RZ, 0x1f, R0 ;  /* 0x0000001fff027819 */ /* 0x008fc80000011400 */
[----:B------:R-:W-:-:S04]  /*1380*/  LEA.HI R227, R2, R0, RZ, 0x6 ;  /* 0x0000000002e37211 */ /* 0x000fc800078f30ff */
        /* <DEDUP_REMOVED lines=8> */
[----:B--2---:R-:W-:-:S04]  /*1410*/  IMAD.WIDE.U32 R8, R5, c[0x0][0x190], R2 ;  /* 0x0000640005087a25 */ /* 0x004fc800078e0002 */
        /* <DEDUP_REMOVED lines=25> */
.L_x_92:
[----:B------:R-:W-:Y:S05]  /*15b0*/  BSYNC B0 ;  /* 0x0000000000007941 */ /* 0x000fea0003800000 */
.L_x_91:
[----:B------:R-:W-:Y:S01]  /*15c0*/  LEA.HI.SX32 R40, R227, 0xffffffff, 0x1a ;  /* 0xffffffffe3287811 */ /* 0x000fe200078fd2ff */
[----:B------:R-:W-:Y:S01]  /*15d0*/  BSSY B0, `(.L_x_93) ;  /* 0x0000025000007945 */ /* 0x000fe20003800000 */
[----:B------:R-:W-:Y:S02]  /*15e0*/  MOV R242, R246 ;  /* 0x000000f600f27202 */ /* 0x000fe40000000f00 */
[----:B------:R-:W-:Y:S01]  /*15f0*/  SHF.R.S32.HI R5, RZ, 0x1f, R40 ;  /* 0x0000001fff057819 */ /* 0x000fe20000011428 */
[C---:B------:R-:W-:Y:S02]  /*1600*/  IMAD R10, R40.reuse, -0x40, R132 ;  /* 0xffffffc0280a7824 */ /* 0x040fe400078e0284 */
[C---:B------:R-:W-:Y:S02]  /*1610*/  IMAD R0, R40.reuse, UR7, RZ ;  /* 0x0000000728007c24 */ /* 0x040fe4000f8e02ff */
[----:B--2---:R-:W-:Y:S01]  /*1620*/  IMAD.WIDE.U32 R2, R40, UR8, R242 ;  /* 0x0000000828027c25 */ /* 0x004fe2000f8e00f2 */
        /* <DEDUP_REMOVED lines=31> */
.L_x_94:
[----:B------:R-:W-:Y:S05]  /*1820*/  BSYNC B0 ;  /* 0x0000000000007941 */ /* 0x000fea0003800000 */
.L_x_93:
        /* <DEDUP_REMOVED lines=12> */
[C---:B--2---:R-:W-:Y:S01]  /*18f0*/  @!P3 LEA R8, P4, R2.reuse, c[0x0][0x168], 0x1 ;  /* 0x00005a000208ba11 */ /* 0x044fe200078808ff */
        /* <DEDUP_REMOVED lines=21> */
.L_x_96:
[----:B------:R-:W-:Y:S05]  /*1a50*/  BSYNC B0 ;  /* 0x0000000000007941 */ /* 0x000fea0003800000 */
.L_x_95:
[----:B------:R-:W-:Y:S01]  /*1a60*/  ISETP.NE.U32.AND P2, PT, RZ, c[0x0][0x318], PT ;  /* 0x0000c600ff007a0c */ /* 0x000fe20003f45070 */
[----:B------:R-:W0:Y:S03]  /*1a70*/  LDGDEPBAR ;  /* 0x00000000000079af */ /* 0x000e260000000000 */
[----:B------:R-:W-:-:S13]  /*1a80*/  ISETP.NE.AND.EX P2, PT, RZ, c[0x0][0x31c], PT, P2 ;  /* 0x0000c700ff007a0c */ /* 0x000fda0003f45320 */
[----:B------:R-:W-:Y:S01]  /*1a90*/  @P2 SHF.R.S32.HI R0, RZ, 0x1f, R25 ;  /* 0x0000001fff002819 */ /* 0x000fe20000011419 */
[----:B------:R-:W-:-:S04]  /*1aa0*/  @P2 IMAD.WIDE.U32 R2, R25, c[0x0][0x320], R18 ;  /* 0x0000c80019022a25 */ /* 0x000fc800078e0012 */
[----:B------:R-:W-:Y:S01]  /*1ab0*/  @P2 IMAD R0, R0, c[0x0][0x320], RZ ;  /* 0x0000c80000002a24 */ /* 0x000fe200078e02ff */
[----:B--2---:R-:W-:Y:S01]  /*1ac0*/  @P2 LEA R6, P0, R2, c[0x0][0x318], 0x2 ;  /* 0x0000c60002062a11 */ /* 0x004fe200078010ff */
[----:B------:R-:W-:-:S04]  /*1ad0*/  DEPBAR.LE SB0, 0x0 ;  /* 0x000080000000791a */ /* 0x000fc80000000000 */
[----:B------:R-:W-:-:S04]  /*1ae0*/  @P2 IMAD R0, R25, c[0x0][0x324], R0 ;  /* 0x0000c90019002a24 */ /* 0x000fc800078e0200 */
[----:B------:R-:W-:-:S05]  /*1af0*/  @P2 IMAD.IADD R0, R3, 0x1, R0 ;  /* 0x0000000103002824 */ /* 0x000fca00078e0200 */
[----:B------:R-:W-:-:S05]  /*1b00*/  @P2 LEA.HI.X R7, R2, c[0x0][0x31c], R0, 0x2, P0 ;  /* 0x0000c70002072a11 */ /* 0x000fca00000f1400 */
[----:B------:R2:W3:Y:S04]  /*1b10*/  @P2 LDG.E R6, [R6.64] ;  /* 0x0000000a06062981 */ /* 0x0004e8000c1e1900 */
[----:B------:R-:W-:Y:S01]  /*1b20*/  BAR.SYNC.DEFER_BLOCKING 0x0 ;  /* 0x0000000000007b1d */ /* 0x000fe20000010000 */
[----:B------:R-:W-:Y:S01]  /*1b30*/  ISETP.GE.AND P1, PT, R248, R10, PT ;  /* 0x0000000af800720c */ /* 0x000fe20003f26270 */
[----:B------:R-:W-:Y:S01]  /*1b40*/  IMAD R0, R5, c[0x0][0x1a0], RZ ;  /* 0x0000680005007a24 */ /* 0x000fe200078e02ff */
[----:B------:R-:W-:Y:S01]  /*1b50*/  MOV R133, RZ ;  /* 0x000000ff00857202 */ /* 0x000fe20000000f00 */
[C---:B------:R-:W-:Y:S02]  /*1b60*/  IMAD.WIDE.U32 R2, R40.reuse, c[0x0][0x1a0], RZ ;  /* 0x0000680028027a25 */ /* 0x040fe400078e00ff */
[----:B------:R-:W-:Y:S02]  /*1b70*/  BSSY B0, `(.L_x_97) ;  /* 0x0000028000007945 */ /* 0x000fe40003800000 */
[----:B------:R-:W-:Y:S01]  /*1b80*/  IMAD R5, R40, c[0x0][0x1a4], R0 ;  /* 0x0000690028057a24 */ /* 0x000fe200078e0200 */
[----:B------:R-:W-:-:S03]  /*1b90*/  LEA R0, P0, R2, R244, 0x6 ;  /* 0x000000f402007211 */ /* 0x000fc600078030ff */
[----:B------:R-:W-:-:S05]  /*1ba0*/  IMAD.IADD R5, R3, 0x1, R5 ;  /* 0x0000000103057824 */ /* 0x000fca00078e0205 */
[----:B------:R-:W-:Y:S01]  /*1bb0*/  LEA.HI.X R5, R2, R239, R5, 0x6, P0 ;  /* 0x000000ef02057211 */ /* 0x000fe200000f3405 */
[----:B--2---:R-:W3:Y:S01]  /*1bc0*/  @P2 MUFU.RCP R7, c[0x0][0x238] ;  /* 0x00008e0000072b08 */ /* 0x004ee20000001000 */
[----:B------:R2:W-:Y:S04]  /*1bd0*/  @P1 STS [R226+0x9000], RZ ;  /* 0x009000ffe2001388 */ /* 0x0005e80000000800 */
[----:B------:R2:W-:Y:S04]  /*1be0*/  @P1 STS [R226+0x9004], RZ ;  /* 0x009004ffe2001388 */ /* 0x0005e80000000800 */
[----:B------:R2:W-:Y:S04]  /*1bf0*/  @P1 STS.64 [R226+0x9008], RZ ;  /* 0x009008ffe2001388 */ /* 0x0005e80000000a00 */
[----:B------:R2:W-:Y:S04]  /*1c00*/  @P1 STS.128 [R226+0xa000], RZ ;  /* 0x00a000ffe2001388 */ /* 0x0005e80000000c00 */
[----:B------:R2:W-:Y:S01]  /*1c10*/  @P1 STS.128 [R226+0xb000], RZ ;  /* 0x00b000ffe2001388 */ /* 0x0005e20000000c00 */
[----:B---3--:R-:W-:Y:S01]  /*1c20*/  @P2 FMUL.FTZ R133, R6, R7 ;  /* 0x0000000706852220 */ /* 0x008fe20000410000 */
[----:B------:R-:W-:Y:S05]  /*1c30*/  @P1 BRA `(.L_x_98) ;  /* 0x000001b000001947 */ /* 0x000fea0003800000 */
[----:B--2---:R-:W-:Y:S02]  /*1c40*/  ISETP.GE.AND P3, PT, R240, c[0x0][0x220], PT ;  /* 0x00008800f0007a0c */ /* 0x004fe40003f66270 */
[----:B------:R-:W-:-:S02]  /*1c50*/  ISETP.GE.AND P2, PT, R205, c[0x0][0x220], PT ;  /* 0x00008800cd007a0c */ /* 0x000fc40003f46270 */
        /* <DEDUP_REMOVED lines=25> */
.L_x_98:
[----:B--2---:R-:W-:Y:S05]  /*1df0*/  BSYNC B0 ;  /* 0x0000000000007941 */ /* 0x004fea0003800000 */
.L_x_97:
        /* <DEDUP_REMOVED lines=8> */
[----:B------:R-:W-:Y:S01]  /*1e80*/  IMAD.WIDE.U32 R2, R36, c[0x0][0x1a0], RZ ;  /* 0x0000680024027a25 */ /* 0x000fe200078e00ff */
        /* <DEDUP_REMOVED lines=21> */
[----:B---3--:R-:W-:-:S04]  /*1fe0*/  LEA R2, P0, R0, c[0x0][0x170], 0x1 ;  /* 0x00005c0000027a11 */ /* 0x008fc800078008ff */
[----:B------:R-:W-:-:S05]  /*1ff0*/  LEA.HI.X R3, R0, c[0x0][0x174], R5, 0x1, P0 ;  /* 0x00005d0000037a11 */ /* 0x000fca00000f0c05 */
[----:B------:R-:W-:Y:S01]  /*2000*/  @!PT LDS RZ, [RZ] ;  /* 0x00000000fffff984 */ /* 0x000fe20000000800 */
[----:B------:R-:W-:Y:S01]  /*2010*/  @!PT LDS RZ, [RZ] ;  /* 0x00000000fffff984 */ /* 0x000fe20000000800 */
[----:B------:R-:W-:Y:S01]  /*2020*/  @!PT LDS RZ, [RZ] ;  /* 0x00000000fffff984 */ /* 0x000fe20000000800 */
[----:B------:R3:W-:Y:S04]  /*2030*/  LDGSTS.E.BYPASS.LTC128B.128 [R226+0xb800], [R2.64+0x80] ;  /* 0x0b80008002e27fae */ /* 0x0007e8000b901d4a */
.L_x_100:
[----:B------:R-:W-:Y:S05]  /*2040*/  BSYNC B0 ;  /* 0x0000000000007941 */ /* 0x000fea0003800000 */
.L_x_99:
[----:B---3--:R-:W-:Y:S01]  /*2050*/  LOP3.LUT R2, R24, 0xfffffff8, RZ, 0xc0, !PT ;  /* 0xfffffff818027812 */ /* 0x008fe200078ec0ff */
        /* <DEDUP_REMOVED lines=32> */
[----:B------:R-:W-:Y:S02]  /*2260*/  IMAD.SHL.U32 R6, R196, 0x2, RZ ;  /* 0x00000002c4067824 */ /* 0x000fe400078e00ff */
[----:B------:R-:W-:Y:S02]  /*2270*/  IMAD.IADD R2, R191, 0x1, R2 ;  /* 0x00000001bf027824 */ /* 0x000fe400078e0202 */
[----:B------:R-:W-:Y:S01]  /*2280*/  IMAD.U32 R0, R7, 0x20, R0 ;  /* 0x0000002007007824 */ /* 0x000fe200078e0000 */
[----:B------:R-:W-:Y:S01]  /*2290*/  LOP3.LUT R6, R6, 0x6, RZ, 0xc0, !PT ;  /* 0x0000000606067812 */ /* 0x000fe200078ec0ff */
[----:B------:R-:W-:Y:S02]  /*22a0*/  IMAD.SHL.U32 R224, R2, 0x2, RZ ;  /* 0x0000000202e07824 */ /* 0x000fe400078e00ff */
[----:B------:R-:W-:Y:S01]  /*22b0*/  IMAD.SHL.U32 R221, R0, 0x2, RZ ;  /* 0x0000000200dd7824 */ /* 0x000fe200078e00ff */
[----:B------:R-:W-:Y:S01]  /*22c0*/  SEL R0, R36, 0xffffffe0, !P0 ;  /* 0xffffffe024007807 */ /* 0x000fe20004000000 */
[----:B------:R-:W-:Y:S01]  /*22d0*/  IMAD R225, R4, 0x2, R224 ;  /* 0x0000000204e17824 */ /* 0x000fe200078e02e0 */
[----:B-1----:R-:W-:Y:S01]  /*22e0*/  LDSM.16.M88.4 R12, [R224] ;  /* 0x00000000e00c783b */ /* 0x002fe20000000200 */
[----:B------:R-:W-:-:S02]  /*22f0*/  IMAD R6, R40, 0x40, R6 ;  /* 0x0000004028067824 */ /* 0x000fc400078e0206 */
[----:B------:R-:W-:Y:S01]  /*2300*/  IMAD.IADD R223, R221, 0x1, R0 ;  /* 0x00000001dddf7824 */ /* 0x000fe200078e0200 */
[----:B------:R-:W1:Y:S01]  /*2310*/  LDSM.16.M88.4 R16, [R221+0x6000] ;  /* 0x00600000dd10783b */ /* 0x000e620000000200 */
[----:B------:R-:W-:Y:S02]  /*2320*/  SHF.R.S32.HI R0, RZ, 0x1f, R41 ;  /* 0x0000001fff007819 */ /* 0x000fe40000011429 */
[----:B------:R-:W-:Y:S01]  /*2330*/  IADD3 R134, R6, 0x11, RZ ;  /* 0x0000001106867810 */ /* 0x000fe20007ffe0ff */
[----:B------:R-:W3:Y:S01]  /*2340*/  LDSM.16.M88.4 R8, [R224+0x1000] ;  /* 0x00100000e008783b */ /* 0x000ee20000000200 */
[----:B------:R-:W-:Y:S02]  /*2350*/  LEA.HI R0, R0, R41, RZ, 0x2 ;  /* 0x0000002900007211 */ /* 0x000fe400078f10ff */
[----:B------:R-:W-:Y:S01]  /*2360*/  IADD3 R7, R6, 0x18, RZ ;  /* 0x0000001806077810 */ /* 0x000fe20007ffe0ff */
[----:B------:R-:W4:Y:S01]  /*2370*/  LDSM.16.M88.4 R28, [R221+0x6400] ;  /* 0x00640000dd1c783b */ /* 0x000f220000000200 */
[----:B------:R-:W-:-:S02]  /*2380*/  SHF.R.S32.HI R42, RZ, 0x2, R0 ;  /* 0x00000002ff2a7819 */ /* 0x000fc40000011400 */
[C---:B------:R-:W-:Y:S01]  /*2390*/  IADD3 R148, R6.reuse, 0x28, RZ ;  /* 0x0000002806947810 */ /* 0x040fe20007ffe0ff */
[----:B------:R-:W5:Y:S01]  /*23a0*/  LDSM.16.M88.4 R24, [R221+0x6800] ;  /* 0x00680000dd18783b */ /* 0x000f620000000200 */
[C---:B------:R-:W-:Y:S01]  /*23b0*/  IADD3 R149, R6.reuse, 0x29, RZ ;  /* 0x0000002906957810 */ /* 0x040fe20007ffe0ff */
[----:B------:R-:W-:Y:S01]  /*23c0*/  IMAD R0, R135, 0x10, R42 ;  /* 0x0000001087007824 */ /* 0x000fe200078e022a */
[C---:B------:R-:W-:Y:S01]  /*23d0*/  IADD3 R150, R6.reuse, 0x30, RZ ;  /* 0x0000003006967810 */ /* 0x040fe20007ffe0ff */
[----:B------:R-:W2:Y:S01]  /*23e0*/  LDSM.16.M88.4 R32, [R221+0x6c00] ;  /* 0x006c0000dd20783b */ /* 0x000ea20000000200 */
[----:B------:R-:W-:Y:S01]  /*23f0*/  IADD3 R157, R6, 0x31, RZ ;  /* 0x00000031069d7810 */ /* 0x000fe20007ffe0ff */
[----:B------:R-:W-:Y:S01]  /*2400*/  IMAD.IADD R234, R234, 0x1, R0 ;  /* 0x00000001eaea7824 */ /* 0x000fe200078e0200 */
[C---:B------:R-:W-:Y:S01]  /*2410*/  IADD3 R156, R6.reuse, 0x38, RZ ;  /* 0x00000038069c7810 */ /* 0x040fe20007ffe0ff */
[----:B------:R-:W-:Y:S01]  /*2420*/  LDSM.16.M88.4 R36, [R223+0x6000] ;  /* 0x00600000df24783b */ /* 0x000fe20000000200 */
[----:B------:R-:W-:-:S02]  /*2430*/  IADD3 R151, R6, 0x39, RZ ;  /* 0x0000003906977810 */ /* 0x000fc40007ffe0ff */
[----:B------:R-:W-:Y:S01]  /*2440*/  IADD3 R0, R132, R234, -R203 ;  /* 0x000000ea84007210 */ /* 0x000fe20007ffe8cb */
[----:B------:R-:W-:Y:S01]  /*2450*/  LDSM.16.M88.4 R44, [R223+0x6400] ;  /* 0x00640000df2c783b */ /* 0x000fe20000000200 */
[-C--:B------:R-:W-:Y:S02]  /*2460*/  ISETP.GE.AND P1, PT, R6, R132.reuse, PT ;  /* 0x000000840600720c */ /* 0x080fe40003f26270 */
[-C--:B------:R-:W-:Y:S01]  /*2470*/  ISETP.GE.AND P2, PT, R7, R132.reuse, PT ;  /* 0x000000840700720c */ /* 0x080fe20003f46270 */
[----:B------:R-:W-:Y:S01]  /*2480*/  LDSM.16.M88.4 R56, [R223+0x6800] ;  /* 0x00680000df38783b */ /* 0x000fe20000000200 */
[----:B------:R-:W-:Y:S01]  /*2490*/  IMAD.IADD R2, R0, 0x1, -R6 ;  /* 0x0000000100027824 */ /* 0x000fe200078e0a06 */
[----:B------:R-:W-:Y:S02]  /*24a0*/  ISETP.GE.AND P3, PT, R134, R132, PT ;  /* 0x000000848600720c */ /* 0x000fe40003f66270 */
[----:B------:R-:W-:Y:S02]  /*24b0*/  LDSM.16.M88.4 R52, [R223+0x6c00] ;  /* 0x006c0000df34783b */ /* 0x000fe40000000200 */
[----:B------:R-:W-:-:S02]  /*24c0*/  IABS R2, R2 ;  /* 0x0000000200027213 */ /* 0x000fc40000000000 */
[----:B------:R-:W-:Y:S03]  /*24d0*/  LDSM.16.M88.4 R20, [R225] ;  /* 0x00000000e114783b */ /* 0x000fe60000000200 */
[----:B------:R-:W-:Y:S01]  /*24e0*/  IMAD.MOV.U32 R3, RZ, RZ, R2 ;  /* 0x000000ffff037224 */ /* 0x000fe200078e0002 */
[-C--:B-1----:R-:W-:Y:S01]  /*24f0*/  HMMA.16816.F32.BF16 R116, R12, R16.reuse, RZ ;  /* 0x000000100c74723c */ /* 0x082fe200000418ff */
[----:B------:R-:W-:Y:S02]  /*2500*/  LDSM.16.M88.4 R60, [R221+0x7800] ;  /* 0x00780000dd3c783b */ /* 0x000fe40000000200 */
[----:B------:R1:W-:Y:S02]  /*2510*/  I2F R158, R3 ;  /* 0x00000003009e7306 */ /* 0x0003e40000201400 */
[----:B------:R-:W-:Y:S03]  /*2520*/  LDSM.16.M88.4 R48, [R221+0x7c00] ;  /* 0x007c0000dd30783b */ /* 0x000fe60000000200 */
[C---:B---3--:R-:W-:Y:S01]  /*2530*/  HMMA.16816.F32.BF16 R92, R8.reuse, R16, RZ ;  /* 0x00000010085c723c */ /* 0x048fe200000418ff */
[----:B------:R-:W-:Y:S07]  /*2540*/  STL [R1+0x10], R42 ;  /* 0x0000102a01007387 */ /* 0x000fee0000100800 */
[-C--:B------:R-:W-:Y:S08]  /*2550*/  HMMA.16816.F32.BF16 R88, R8, R18.reuse, RZ ;  /* 0x000000120858723c */ /* 0x080ff000000418ff */
[----:B------:R-:W-:Y:S01]  /*2560*/  HMMA.16816.F32.BF16 R136, R12, R18, RZ ;  /* 0x000000120c88723c */ /* 0x000fe200000418ff */
[----:B------:R-:W3:Y:S07]  /*2570*/  LDSM.16.M88.4 R16, [R225+0x1000] ;  /* 0x00100000e110783b */ /* 0x000eee0000000200 */
[C---:B----4-:R-:W-:Y:S08]  /*2580*/  HMMA.16816.F32.BF16 R84, R8.reuse, R28, RZ ;  /* 0x0000001c0854723c */ /* 0x050ff000000418ff */
[C---:B------:R-:W-:Y:S08]  /*2590*/  HMMA.16816.F32.BF16 R80, R8.reuse, R30, RZ ;  /* 0x0000001e0850723c */ /* 0x040ff000000418ff */
[C---:B-----5:R-:W-:Y:S08]  /*25a0*/  HMMA.16816.F32.BF16 R76, R8.reuse, R24, RZ ;  /* 0x00000018084c723c */ /* 0x060ff000000418ff */
[C---:B--2---:R-:W-:Y:S08]  /*25b0*/  HMMA.16816.F32.BF16 R64, R8.reuse, R32, RZ ;  /* 0x000000200840723c */ /* 0x044ff000000418ff */
[C---:B------:R-:W-:Y:S08]  /*25c0*/  HMMA.16816.F32.BF16 R68, R8.reuse, R26, RZ ;  /* 0x0000001a0844723c */ /* 0x040ff000000418ff */
[----:B------:R-:W-:Y:S01]  /*25d0*/  HMMA.16816.F32.BF16 R72, R8, R34, RZ ;  /* 0x000000220848723c */ /* 0x000fe200000418ff */
[----:B------:R-:W-:Y:S07]  /*25e0*/  LDSM.16.M88.4 R8, [R224+0x3000] ;  /* 0x00300000e008783b */ /* 0x000fee0000000200 */
[C---:B------:R-:W-:Y:S08]  /*25f0*/  HMMA.16816.F32.BF16 R96, R12.reuse, R28, RZ ;  /* 0x0000001c0c60723c */ /* 0x040ff000000418ff */
[C---:B------:R-:W-:Y:S01]  /*2600*/  HMMA.16816.F32.BF16 R104, R12.reuse, R30, RZ ;  /* 0x0000001e0c68723c */ /* 0x040fe200000418ff */
[----:B------:R-:W2:Y:S07]  /*2610*/  LDSM.16.M88.4 R28, [R221+0x7000] ;  /* 0x00700000dd1c783b */ /* 0x000eae0000000200 */
[C---:B------:R-:W-:Y:S08]  /*2620*/  HMMA.16816.F32.BF16 R112, R12.reuse, R24, RZ ;  /* 0x000000180c70723c */ /* 0x040ff000000418ff */
[C---:B------:R-:W-:Y:S01]  /*2630*/  HMMA.16816.F32.BF16 R140, R12.reuse, R26, RZ ;  /* 0x0000001a0c8c723c */ /* 0x040fe200000418ff */
[----:B------:R-:W4:Y:S07]  /*2640*/  LDSM.16.M88.4 R24, [R221+0x7400] ;  /* 0x00740000dd18783b */ /* 0x000f2e0000000200 */
[C---:B------:R-:W-:Y:S08]  /*2650*/  HMMA.16816.F32.BF16 R108, R12.reuse, R32, RZ ;  /* 0x000000200c6c723c */ /* 0x040ff000000418ff */
[----:B------:R-:W-:Y:S01]  /*2660*/  HMMA.16816.F32.BF16 R128, R12, R34, RZ ;  /* 0x000000220c80723c */ /* 0x000fe200000418ff */
[----:B------:R-:W5:Y:S07]  /*2670*/  LDSM.16.M88.4 R12, [R224+0x2000] ;  /* 0x00200000e00c783b */ /* 0x000f6e0000000200 */
[C---:B---3--:R-:W-:Y:S08]  /*2680*/  HMMA.16816.F32.BF16 R124, R16.reuse, R36, R92 ;  /* 0x00000024107c723c */ /* 0x048ff0000004185c */
        /* <DEDUP_REMOVED lines=9> */
[----:B------:R-:W-:Y:S08]  /*2720*/  HMMA.16816.F32.BF16 R44, R20, R56, R112 ;  /* 0x00000038142c723c */ /* 0x000ff00000041870 */
[C---:B--2---:R-:W-:Y:S08]  /*2730*/  HMMA.16816.F32.BF16 R76, R8.reuse, R28, R124 ;  /* 0x0000001c084c723c */ /* 0x044ff0000004187c */
[C---:B----4-:R-:W-:Y:S08]  /*2740*/  HMMA.16816.F32.BF16 R92, R8.reuse, R24, R92 ;  /* 0x00000018085c723c */ /* 0x050ff0000004185c */
[C---:B------:R-:W-:Y:S08]  /*2750*/  HMMA.16816.F32.BF16 R120, R8.reuse, R60, R120 ;  /* 0x0000003c0878723c */ /* 0x040ff00000041878 */
[C---:B------:R-:W-:Y:S08]  /*2760*/  HMMA.16816.F32.BF16 R100, R8.reuse, R48, R100 ;  /* 0x000000300864723c */ /* 0x040ff00000041864 */
[C---:B------:R-:W-:Y:S08]  /*2770*/  HMMA.16816.F32.BF16 R84, R8.reuse, R30, R84 ;  /* 0x0000001e0854723c */ /* 0x040ff00000041854 */
[C---:B------:R-:W-:Y:S08]  /*2780*/  HMMA.16816.F32.BF16 R88, R8.reuse, R26, R88 ;  /* 0x0000001a0858723c */ /* 0x040ff00000041858 */
[C---:B------:R-:W-:Y:S08]  /*2790*/  HMMA.16816.F32.BF16 R80, R8.reuse, R62, R80 ;  /* 0x0000003e0850723c */ /* 0x040ff00000041850 */
[----:B------:R-:W-:Y:S01]  /*27a0*/  HMMA.16816.F32.BF16 R72, R8, R50, R72 ;  /* 0x000000320848723c */ /* 0x000fe20000041848 */
[----:B------:R-:W-:Y:S07]  /*27b0*/  LDSM.16.M88.4 R8, [R225+0x3000] ;  /* 0x00300000e108783b */ /* 0x000fee0000000200 */
[C---:B-----5:R-:W-:Y:S08]  /*27c0*/  HMMA.16816.F32.BF16 R64, R12.reuse, R24, R64 ;  /* 0x000000180c40723c */ /* 0x060ff00000041840 */
[----:B------:R-:W-:Y:S01]  /*27d0*/  HMMA.16816.F32.BF16 R104, R12, R26, R16 ;  /* 0x0000001a0c68723c */ /* 0x000fe20000041810 */
[----:B------:R-:W2:Y:S04]  /*27e0*/  LDSM.16.M88.4 R24, [R223+0x7800] ;  /* 0x00780000df18783b */ /* 0x000ea80000000200 */
[----:B------:R-:W3:Y:S03]  /*27f0*/  LDSM.16.M88.4 R16, [R223+0x7000] ;  /* 0x00700000df10783b */ /* 0x000ee60000000200 */
[C---:B------:R-:W-:Y:S07]  /*2800*/  HMMA.16816.F32.BF16 R56, R20.reuse, R58, R140 ;  /* 0x0000003a1438723c */ /* 0x040fee000004188c */
[C---:B------:R-:W-:Y:S01]  /*2810*/  IADD3 R143, R6.reuse, 0x1, RZ ;  /* 0x00000001068f7810 */ /* 0x040fe20007ffe0ff */
[----:B------:R-:W-:Y:S01]  /*2820*/  HMMA.16816.F32.BF16 R68, R20, R36, R116 ;  /* 0x000000241444723c */ /* 0x000fe20000041874 */
[----:B------:R-:W-:-:S02]  /*2830*/  IADD3 R142, R6, 0x8, RZ ;  /* 0x00000008068e7810 */ /* 0x000fc40007ffe0ff */
[----:B------:R-:W-:Y:S01]  /*2840*/  IADD3 R141, R6, 0x9, RZ ;  /* 0x00000009068d7810 */ /* 0x000fe20007ffe0ff */
[----:B------:R-:W-:Y:S01]  /*2850*/  IMAD.IADD R5, R0, 0x1, -R143 ;  /* 0x0000000100057824 */ /* 0x000fe200078e0a8f */
[----:B------:R-:W-:Y:S02]  /*2860*/  IADD3 R140, R6, 0x10, RZ ;  /* 0x00000010068c7810 */ /* 0x000fe40007ffe0ff */
[-C--:B------:R-:W-:Y:S01]  /*2870*/  ISETP.GE.AND P0, PT, R143, R132.reuse, PT ;  /* 0x000000848f00720c */ /* 0x080fe20003f06270 */
[C---:B------:R-:W-:Y:S01]  /*2880*/  HMMA.16816.F32.BF16 R32, R20.reuse, R38, R136 ;  /* 0x000000261420723c */ /* 0x040fe20000041888 */
[----:B------:R-:W-:Y:S01]  /*2890*/  IABS R2, R5 ;  /* 0x0000000500027213 */ /* 0x000fe20000000000 */
[----:B------:R-:W-:Y:S01]  /*28a0*/  IMAD.IADD R5, R0, 0x1, -R142 ;  /* 0x0000000100057824 */ /* 0x000fe200078e0a8e */
[-C--:B------:R-:W-:Y:S02]  /*28b0*/  ISETP.GE.AND P5, PT, R142, R132.reuse, PT ;  /* 0x000000848e00720c */ /* 0x080fe40003fa6270 */
[-C--:B------:R-:W-:Y:S01]  /*28c0*/  ISETP.GE.AND P6, PT, R141, R132.reuse, PT ;  /* 0x000000848d00720c */ /* 0x080fe20003fc6270 */
[----:B-1----:R-:W-:Y:S01]  /*28d0*/  IMAD.MOV.U32 R3, RZ, RZ, R2 ;  /* 0x000000ffff037224 */ /* 0x002fe200078e0002 */
[----:B------:R-:W-:Y:S01]  /*28e0*/  IABS R2, R5 ;  /* 0x0000000500027213 */ /* 0x000fe20000000000 */
[----:B------:R-:W-:Y:S01]  /*28f0*/  IMAD.IADD R5, R0, 0x1, -R141 ;  /* 0x0000000100057824 */ /* 0x000fe200078e0a8d */
[----:B------:R-:W-:Y:S01]  /*2900*/  HMMA.16816.F32.BF16 R36, R20, R52, R108 ;  /* 0x000000341424723c */ /* 0x000fe2000004186c */
[----:B------:R1:W-:Y:S01]  /*2910*/  I2F R159, R3 ;  /* 0x00000003009f7306 */ /* 0x0003e20000201400 */
[----:B------:R-:W-:-:S06]  /*2920*/  ISETP.GE.AND P4, PT, R140, R132, PT ;  /* 0x000000848c00720c */ /* 0x000fcc0003f86270 */
[----:B------:R-:W-:Y:S01]  /*2930*/  HMMA.16816.F32.BF16 R52, R20, R54, R128 ;  /* 0x000000361434723c */ /* 0x000fe20000041880 */
[----:B------:R-:W-:Y:S07]  /*2940*/  LDSM.16.M88.4 R20, [R223+0x7400] ;  /* 0x00740000df14783b */ /* 0x000fee0000000200 */
[----:B------:R-:W-:Y:S01]  /*2950*/  HMMA.16816.F32.BF16 R96, R12, R62, R56 ;  /* 0x0000003e0c60723c */ /* 0x000fe20000041838 */
[----:B-1----:R-:W-:Y:S01]  /*2960*/  IMAD.MOV.U32 R3, RZ, RZ, R2 ;  /* 0x000000ffff037224 */ /* 0x002fe200078e0002 */
[----:B------:R-:W-:Y:S01]  /*2970*/  IABS R2, R5 ;  /* 0x0000000500027213 */ /* 0x000fe20000000000 */
[----:B------:R-:W-:-:S02]  /*2980*/  IMAD.IADD R5, R0, 0x1, -R140 ;  /* 0x0000000100057824 */ /* 0x000fc400078e0a8c */
[----:B------:R1:W-:Y:S03]  /*2990*/  I2F R176, R3 ;  /* 0x0000000300b07306 */ /* 0x0003e60000201400 */
[----:B--2---:R-:W-:Y:S07]  /*29a0*/  HMMA.16816.F32.BF16 R56, R8, R24, R120 ;  /* 0x000000180838723c */ /* 0x004fee0000041878 */
[C---:B------:R-:W-:Y:S01]  /*29b0*/  IADD3 R120, R6.reuse, 0x19, RZ ;  /* 0x0000001906787810 */ /* 0x040fe20007ffe0ff */
[----:B------:R-:W-:Y:S01]  /*29c0*/  HMMA.16816.F32.BF16 R68, R12, R28, R68 ;  /* 0x0000001c0c44723c */ /* 0x000fe20000041844 */
[----:B------:R-:W-:-:S02]  /*29d0*/  IADD3 R122, R6, 0x20, RZ ;  /* 0x00000020067a7810 */ /* 0x000fc40007ffe0ff */
[----:B------:R-:W-:Y:S01]  /*29e0*/  IADD3 R123, R6, 0x21, RZ ;  /* 0x00000021067b7810 */ /* 0x000fe20007ffe0ff */
[----:B-1----:R-:W-:Y:S01]  /*29f0*/  IMAD.MOV.U32 R3, RZ, RZ, R2 ;  /* 0x000000ffff037224 */ /* 0x002fe200078e0002 */
[----:B------:R-:W-:Y:S01]  /*2a00*/  IABS R2, R5 ;  /* 0x0000000500027213 */ /* 0x000fe20000000000 */
[C---:B------:R-:W-:Y:S02]  /*2a10*/  IMAD.IADD R5, R0.reuse, 0x1, -R134 ;  /* 0x0000000100057824 */ /* 0x040fe400078e0a86 */
[C---:B------:R-:W-:Y:S01]  /*2a20*/  HMMA.16816.F32.BF16 R28, R12.reuse, R30, R32 ;  /* 0x0000001e0c1c723c */ /* 0x040fe20000041820 */
[----:B------:R1:W-:Y:S01]  /*2a30*/  I2F R177, R3 ;  /* 0x0000000300b17306 */ /* 0x0003e20000201400 */
[----:B------:R-:W2:Y:S06]  /*2a40*/  LDSM.16.M88.4 R32, [R223+0x7c00] ;  /* 0x007c0000df20783b */ /* 0x000eac0000000200 */
[C---:B------:R-:W-:Y:S08]  /*2a50*/  HMMA.16816.F32.BF16 R136, R12.reuse, R48, R36 ;  /* 0x000000300c88723c */ /* 0x040ff00000041824 */
[----:B------:R-:W-:Y:S01]  /*2a60*/  HMMA.16816.F32.BF16 R36, R12, R60, R44 ;  /* 0x0000003c0c24723c */ /* 0x000fe2000004182c */
[----:B-1----:R-:W-:Y:S01]  /*2a70*/  IMAD.MOV.U32 R3, RZ, RZ, R2 ;  /* 0x000000ffff037224 */ /* 0x002fe200078e0002 */
[----:B------:R-:W-:Y:S01]  /*2a80*/  IABS R2, R5 ;  /* 0x0000000500027213 */ /* 0x000fe20000000000 */
[----:B------:R-:W-:-:S02]  /*2a90*/  IMAD.IADD R5, R0, 0x1, -R7 ;  /* 0x0000000100057824 */ /* 0x000fc400078e0a07 */
[----:B------:R1:W-:Y:S03]  /*2aa0*/  I2F R178, R3 ;  /* 0x0000000300b27306 */ /* 0x0003e60000201400 */
[----:B------:R-:W-:Y:S01]  /*2ab0*/  HMMA.16816.F32.BF16 R108, R12, R50, R52 ;  /* 0x000000320c6c723c */ /* 0x000fe20000041834 */
[----:B------:R-:W4:Y:S07]  /*2ac0*/  LDSM.16.M88.4 R12, [R225+0x2000] ;  /* 0x00200000e10c783b */ /* 0x000f2e0000000200 */
[----:B---3--:R-:W-:Y:S01]  /*2ad0*/  HMMA.16816.F32.BF16 R112, R8, R16, R76 ;  /* 0x000000100870723c */ /* 0x008fe2000004184c */
[----:B-1----:R-:W-:Y:S01]  /*2ae0*/  IMAD.MOV.U32 R3, RZ, RZ, R2 ;  /* 0x000000ffff037224 */ /* 0x002fe200078e0002 */
[----:B------:R-:W-:Y:S01]  /*2af0*/  IABS R2, R5 ;  /* 0x0000000500027213 */ /* 0x000fe20000000000 */
[----:B------:R-:W-:-:S05]  /*2b00*/  IMAD.IADD R5, R0, 0x1, -R123 ;  /* 0x0000000100057824 */ /* 0x000fca00078e0a7b */
[C---:B------:R-:W-:Y:S01]  /*2b10*/  HMMA.16816.F32.BF16 R128, R8.reuse, R18, R84 ;  /* 0x000000120880723c */ /* 0x040fe20000041854 */
[----:B------:R1:W-:Y:S07]  /*2b20*/  I2F R185, R3 ;  /* 0x0000000300b97306 */ /* 0x0003ee0000201400 */
[C---:B--2---:R-:W-:Y:S01]  /*2b30*/  HMMA.16816.F32.BF16 R48, R8.reuse, R34, R72 ;  /* 0x000000220830723c */ /* 0x044fe20000041848 */
[----:B------:R2:W-:Y:S07]  /*2b40*/  I2F R188, R2 ;  /* 0x0000000200bc7306 */ /* 0x0005ee0000201400 */
[----:B------:R-:W-:Y:S01]  /*2b50*/  HMMA.16816.F32.BF16 R124, R8, R20, R92 ;  /* 0x00000014087c723c */ /* 0x000fe2000004185c */
[----:B-1----:R-:W-:-:S05]  /*2b60*/  IMAD.IADD R3, R0, 0x1, -R120 ;  /* 0x0000000100037824 */ /* 0x002fca00078e0a78 */
[----:B------:R-:W-:Y:S02]  /*2b70*/  IABS R3, R3 ;  /* 0x0000000300037213 */ /* 0x000fe40000000000 */
[C---:B------:R-:W-:Y:S01]  /*2b80*/  HMMA.16816.F32.BF16 R116, R8.reuse, R22, R88 ;  /* 0x000000160874723c */ /* 0x040fe20000041858 */
[C---:B--2---:R-:W-:Y:S01]  /*2b90*/  IMAD.IADD R2, R0.reuse, 0x1, -R122 ;  /* 0x0000000100027824 */ /* 0x044fe200078e0a7a */
[----:B------:R1:W-:Y:S04]  /*2ba0*/  I2F R186, R3 ;  /* 0x0000000300ba7306 */ /* 0x0003e80000201400 */
[----:B------:R-:W-:Y:S02]  /*2bb0*/  IABS R2, R2 ;  /* 0x0000000200027213 */ /* 0x000fe40000000000 */
[C---:B------:R-:W-:Y:S08]  /*2bc0*/  HMMA.16816.F32.BF16 R100, R8.reuse, R32, R100 ;  /* 0x000000200864723c */ /* 0x040ff00000041864 */
[----:B------:R-:W-:Y:S01]  /*2bd0*/  HMMA.16816.F32.BF16 R52, R8, R26, R80 ;  /* 0x0000001a0834723c */ /* 0x000fe20000041850 */
[----:B------:R-:W-:Y:S01]  /*2be0*/  LDSM.16.M88.4 R8, [R224+0x5000] ;  /* 0x00500000e008783b */ /* 0x000fe20000000200 */
[----:B-1----:R-:W-:Y:S01]  /*2bf0*/  IMAD.MOV.U32 R3, RZ, RZ, R2 ;  /* 0x000000ffff037224 */ /* 0x002fe200078e0002 */
[----:B------:R-:W-:Y:S01]  /*2c00*/  IABS R2, R5 ;  /* 0x0000000500027213 */ /* 0x000fe20000000000 */
[----:B------:R-:W-:-:S02]  /*2c10*/  IMAD.IADD R5, R0, 0x1, -R148 ;  /* 0x0000000100057824 */ /* 0x000fc400078e0a94 */
[----:B------:R1:W-:Y:S02]  /*2c20*/  I2F R184, R3 ;  /* 0x0000000300b87306 */ /* 0x0003e40000201400 */
[C---:B----4-:R-:W-:Y:S08]  /*2c30*/  HMMA.16816.F32.BF16 R60, R12.reuse, R20, R64 ;  /* 0x000000140c3c723c */ /* 0x050ff00000041840 */
[----:B------:R-:W-:Y:S01]  /*2c40*/  HMMA.16816.F32.BF16 R72, R12, R22, R104 ;  /* 0x000000160c48723c */ /* 0x000fe20000041868 */
[----:B------:R-:W2:Y:S01]  /*2c50*/  LDSM.16.M88.4 R20, [R221+0x8400] ;  /* 0x00840000dd14783b */ /* 0x000ea20000000200 */
[----:B-1----:R-:W-:Y:S01]  /*2c60*/  IMAD.MOV.U32 R3, RZ, RZ, R2 ;  /* 0x000000ffff037224 */ /* 0x002fe200078e0002 */
[----:B------:R-:W-:Y:S01]  /*2c70*/  IABS R2, R5 ;  /* 0x0000000500027213 */ /* 0x000fe20000000000 */
[----:B------:R-:W-:-:S04]  /*2c80*/  IMAD.IADD R5, R0, 0x1, -R149 ;  /* 0x0000000100057824 */ /* 0x000fc800078e0a95 */
[C---:B------:R-:W-:Y:S01]  /*2c90*/  HMMA.16816.F32.BF16 R44, R12.reuse, R16, R68 ;  /* 0x000000100c2c723c */ /* 0x040fe20000041844 */
[----:B------:R1:W-:Y:S06]  /*2ca0*/  I2F R195, R3 ;  /* 0x0000000300c37306 */ /* 0x0003ec0000201400 */
[C---:B------:R-:W-:Y:S01]  /*2cb0*/  IADD3 R17, R0.reuse, 0x8, RZ ;  /* 0x0000000800117810 */ /* 0x040fe20007ffe0ff */
[C---:B------:R-:W-:Y:S01]  /*2cc0*/  HMMA.16816.F32.BF16 R40, R12.reuse, R18, R28 ;  /* 0x000000120c28723c */ /* 0x040fe2000004181c */
[C---:B------:R-:W-:Y:S01]  /*2cd0*/  IADD3 R16, R0.reuse, 0x40, RZ ;  /* 0x0000004000107810 */ /* 0x040fe20007ffe0ff */
[----:B------:R-:W3:Y:S05]  /*2ce0*/  LDSM.16.M88.4 R28, [R221+0x8000] ;  /* 0x00800000dd1c783b */ /* 0x000eea0000000200 */
[----:B------:R-:W-:Y:S01]  /*2cf0*/  IADD3 R18, R0, 0x48, RZ ;  /* 0x0000004800127810 */ /* 0x000fe20007ffe0ff */
[----:B------:R-:W-:Y:S01]  /*2d00*/  HMMA.16816.F32.BF16 R84, R12, R32, R136 ;  /* 0x000000200c54723c */ /* 0x000fe20000041888 */
[----:B-1----:R-:W-:Y:S01]  /*2d10*/  IMAD.MOV.U32 R3, RZ, RZ, R2 ;  /* 0x000000ffff037224 */ /* 0x002fe200078e0002 */
[----:B------:R-:W-:-:S02]  /*2d20*/  IABS R2, R5 ;  /* 0x0000000500027213 */ /* 0x000fc40000000000 */
[C---:B------:R-:W-:Y:S01]  /*2d30*/  IADD3 R5, R0.reuse, -R150, RZ ;  /* 0x8000009600057210 */ /* 0x040fe20007ffe0ff */
[----:B------:R1:W-:Y:S03]  /*2d40*/  I2F R194, R3 ;  /* 0x0000000300c27306 */ /* 0x0003e60000201400 */
[----:B------:R-:W-:Y:S01]  /*2d50*/  HMMA.16816.F32.BF16 R76, R12, R24, R36 ;  /* 0x000000180c4c723c */ /* 0x000fe20000041824 */
[----:B------:R-:W4:Y:S07]  /*2d60*/  LDSM.16.M88.4 R36, [R221+0x8800] ;  /* 0x00880000dd24783b */ /* 0x000f2e0000000200 */
[----:B--2---:R-:W-:Y:S01]  /*2d70*/  HMMA.16816.F32.BF16 R160, R8, R22, R116 ;  /* 0x0000001608a0723c */ /* 0x004fe20000041874 */
[----:B-1----:R-:W-:Y:S01]  /*2d80*/  IMAD.MOV.U32 R3, RZ, RZ, R2 ;  /* 0x000000ffff037224 */ /* 0x002fe200078e0002 */
[----:B------:R-:W-:Y:S01]  /*2d90*/  IABS R2, R5 ;  /* 0x0000000500027213 */ /* 0x000fe20000000000 */
[----:B------:R-:W-:-:S05]  /*2da0*/  IMAD.IADD R5, R0, 0x1, -R157 ;  /* 0x0000000100057824 */ /* 0x000fca00078e0a9d */
[C---:B------:R-:W-:Y:S01]  /*2db0*/  HMMA.16816.F32.BF16 R80, R12.reuse, R26, R96 ;  /* 0x0000001a0c50723c */ /* 0x040fe20000041860 */
[----:B------:R1:W-:Y:S01]  /*2dc0*/  I2F R193, R3 ;  /* 0x0000000300c17306 */ /* 0x0003e20000201400 */
[----:B------:R-:W-:Y:S06]  /*2dd0*/  LDSM.16.M88.4 R24, [R223+0x8000] ;  /* 0x00800000df18783b */ /* 0x000fec0000000200 */
[----:B------:R-:W-:Y:S01]  /*2de0*/  HMMA.16816.F32.BF16 R88, R12, R34, R108 ;  /* 0x000000220c58723c */ /* 0x000fe2000004186c */
[----:B------:R-:W2:Y:S04]  /*2df0*/  LDSM.16.M88.4 R12, [R224+0x4000] ;  /* 0x00400000e00c783b */ /* 0x000ea80000000200 */
[----:B------:R-:W5:Y:S03]  /*2e00*/  LDSM.16.M88.4 R32, [R221+0x8c00] ;  /* 0x008c0000dd20783b */ /* 0x000f660000000200 */
[----:B---3--:R-:W-:Y:S01]  /*2e10*/  HMMA.16816.F32.BF16 R92, R8, R28, R112 ;  /* 0x0000001c085c723c */ /* 0x008fe20000041870 */
[----:B-1----:R-:W-:Y:S01]  /*2e20*/  IMAD.MOV.U32 R3, RZ, RZ, R2 ;  /* 0x000000ffff037224 */ /* 0x002fe200078e0002 */
[----:B------:R-:W-:Y:S01]  /*2e30*/  IABS R2, R5 ;  /* 0x0000000500027213 */ /* 0x000fe20000000000 */
[----:B------:R-:W-:-:S02]  /*2e40*/  IMAD.IADD R5, R0, 0x1, -R156 ;  /* 0x0000000100057824 */ /* 0x000fc400078e0a9c */
[----:B------:R1:W-:Y:S03]  /*2e50*/  I2F R190, R3 ;  /* 0x0000000300be7306 */ /* 0x0003e60000201400 */
[C---:B------:R-:W-:Y:S08]  /*2e60*/  HMMA.16816.F32.BF16 R152, R8.reuse, R20, R124 ;  /* 0x000000140898723c */ /* 0x040ff0000004187c */
[----:B----4-:R-:W-:Y:S01]  /*2e70*/  HMMA.16816.F32.BF16 R164, R8, R36, R56 ;  /* 0x0000002408a4723c */ /* 0x010fe20000041838 */
[----:B-1----:R-:W-:Y:S01]  /*2e80*/  IMAD.MOV.U32 R3, RZ, RZ, R2 ;  /* 0x000000ffff037224 */ /* 0x002fe200078e0002 */
[----:B------:R-:W-:Y:S01]  /*2e90*/  IABS R2, R5 ;  /* 0x0000000500027213 */ /* 0x000fe20000000000 */
[----:B------:R-:W-:-:S05]  /*2ea0*/  IMAD.IADD R5, R18, 0x1, -R120 ;  /* 0x0000000112057824 */ /* 0x000fca00078e0a78 */
[C---:B------:R-:W-:Y:S01]  /*2eb0*/  HMMA.16816.F32.BF16 R128, R8.reuse, R30, R128 ;  /* 0x0000001e0880723c */ /* 0x040fe20000041880 */
[----:B------:R1:W-:Y:S07]  /*2ec0*/  I2F R189, R3 ;  /* 0x0000000300bd7306 */ /* 0x0003ee0000201400 */
[----:B------:R-:W-:Y:S01]  /*2ed0*/  HMMA.16816.F32.BF16 R168, R8, R38, R52 ;  /* 0x0000002608a8723c */ /* 0x000fe20000041834 */
[----:B------:R3:W-:Y:S07]  /*2ee0*/  I2F R139, R2 ;  /* 0x00000002008b7306 */ /* 0x0007ee0000201400 */
[----:B--2---:R-:W-:Y:S01]  /*2ef0*/  HMMA.16816.F32.BF16 R60, R12, R20, R60 ;  /* 0x000000140c3c723c */ /* 0x004fe2000004183c */
[----:B-1----:R-:W-:-:S05]  /*2f00*/  IMAD.IADD R3, R0, 0x1, -R151 ;  /* 0x0000000100037824 */ /* 0x002fca00078e0a97 */
[----:B------:R-:W-:Y:S02]  /*2f10*/  IABS R3, R3 ;  /* 0x0000000300037213 */ /* 0x000fe40000000000 */
[----:B------:R-:W-:Y:S01]  /*2f20*/  HMMA.16816.F32.BF16 R56, R12, R22, R72 ;  /* 0x000000160c38723c */ /* 0x000fe20000041848 */
[--C-:B---3--:R-:W-:Y:S01]  /*2f30*/  IMAD.IADD R2, R17, 0x1, -R6.reuse ;  /* 0x0000000111027824 */ /* 0x108fe200078e0a06 */
[----:B------:R1:W-:Y:S01]  /*2f40*/  I2F R137, R3 ;  /* 0x0000000300897306 */ /* 0x0003e20000201400 */
[----:B------:R-:W2:Y:S03]  /*2f50*/  LDSM.16.M88.4 R20, [R225+0x5000] ;  /* 0x00500000e114783b */ /* 0x000ea60000000200 */
[----:B------:R-:W-:Y:S02]  /*2f60*/  IABS R2, R2 ;  /* 0x0000000200027213 */ /* 0x000fe40000000000 */
[C---:B-----5:R-:W-:Y:S02]  /*2f70*/  HMMA.16816.F32.BF16 R172, R8.reuse, R32, R100 ;  /* 0x0000002008ac723c */ /* 0x060fe40000041864 */
[----:B------:R3:W-:Y:S06]  /*2f80*/  I2F R136, R2 ;  /* 0x0000000200887306 */ /* 0x0007ec0000201400 */
[----:B------:R-:W-:Y:S01]  /*2f90*/  HMMA.16816.F32.BF16 R180, R8, R34, R48 ;  /* 0x0000002208b4723c */ /* 0x000fe20000041830 */
[----:B------:R-:W4:Y:S01]  /*2fa0*/  LDSM.16.M88.4 R8, [R225+0x4000] ;  /* 0x00400000e108783b */ /* 0x000f220000000200 */
[----:B-1----:R-:W-:-:S05]  /*2fb0*/  IMAD.IADD R3, R16, 0x1, -R6 ;  /* 0x0000000110037824 */ /* 0x002fca00078e0a06 */
[----:B------:R-:W-:Y:S01]  /*2fc0*/  IABS R0, R3 ;  /* 0x0000000300007213 */ /* 0x000fe20000000000 */
[----:B------:R-:W-:Y:S01]  /*2fd0*/  IMAD.IADD R3, R18, 0x1, -R6 ;  /* 0x0000000112037824 */ /* 0x000fe200078e0a06 */
[C---:B------:R-:W-:Y:S03]  /*2fe0*/  HMMA.16816.F32.BF16 R68, R12.reuse, R28, R44 ;  /* 0x0000001c0c44723c */ /* 0x040fe6000004182c */
[----:B---3--:R-:W-:Y:S01]  /*2ff0*/  IMAD.MOV.U32 R2, RZ, RZ, R0 ;  /* 0x000000ffff027224 */ /* 0x008fe200078e0000 */
[----:B------:R-:W-:Y:S01]  /*3000*/  IABS R0, R3 ;  /* 0x0000000300007213 */ /* 0x000fe20000000000 */
[--C-:B------:R-:W-:Y:S02]  /*3010*/  IMAD.IADD R3, R17, 0x1, -R143.reuse ;  /* 0x0000000111037824 */ /* 0x100fe400078e0a8f */
[----:B------:R1:W3:Y:S01]  /*3020*/  I2F R121, R2 ;  /* 0x0000000200797306 */ /* 0x0002e20000201400 */
[C---:B------:R-:W-:Y:S08]  /*3030*/  HMMA.16816.F32.BF16 R52, R12.reuse, R36, R76 ;  /* 0x000000240c34723c */ /* 0x040ff0000004184c */
[----:B------:R-:W-:Y:S01]  /*3040*/  HMMA.16816.F32.BF16 R44, R12, R38, R80 ;  /* 0x000000260c2c723c */ /* 0x000fe20000041850 */
[----:B------:R-:W5:Y:S01]  /*3050*/  LDSM.16.M88.4 R36, [R223+0x8400] ;  /* 0x00840000df24783b */ /* 0x000f620000000200 */
[----:B-1----:R-:W-:Y:S01]  /*3060*/  IMAD.MOV.U32 R2, RZ, RZ, R0 ;  /* 0x000000ffff027224 */ /* 0x002fe200078e0000 */
[----:B------:R-:W-:Y:S01]  /*3070*/  IABS R0, R3 ;  /* 0x0000000300007213 */ /* 0x000fe20000000000 */
[----:B------:R-:W-:-:S04]  /*3080*/  IMAD.IADD R3, R16, 0x1, -R143 ;  /* 0x0000000110037824 */ /* 0x000fc800078e0a8f */
[----:B--2---:R-:W-:Y:S01]  /*3090*/  HMMA.16816.F32.BF16 R48, R20, R24, R92 ;  /* 0x000000181430723c */ /* 0x004fe2000004185c */
[----:B------:R1:W-:Y:S07]  /*30a0*/  I2F R105, R2 ;  /* 0x0000000200697306 */ /* 0x0003ee0000201400 */
[C---:B------:R-:W-:Y:S08]  /*30b0*/  HMMA.16816.F32.BF16 R64, R12.reuse, R30, R40 ;  /* 0x0000001e0c40723c */ /* 0x040ff00000041828 */
[----:B------:R-:W-:Y:S01]  /*30c0*/  HMMA.16816.F32.BF16 R40, R12, R32, R84 ;  /* 0x000000200c28723c */ /* 0x000fe20000041854 */
[----:B-1----:R-:W-:Y:S01]  /*30d0*/  IMAD.MOV.U32 R2, RZ, RZ, R0 ;  /* 0x000000ffff027224 */ /* 0x002fe200078e0000 */
[----:B------:R-:W-:Y:S01]  /*30e0*/  IABS R0, R3 ;  /* 0x0000000300007213 */ /* 0x000fe20000000000 */
[----:B------:R-:W-:-:S02]  /*30f0*/  IMAD.IADD R3, R18, 0x1, -R143 ;  /* 0x0000000112037824 */ /* 0x000fc400078e0a8f */
[----:B------:R1:W-:Y:S03]  /*3100*/  I2F R118, R2 ;  /* 0x0000000200767306 */ /* 0x0003e60000201400 */
[----:B------:R-:W-:Y:S01]  /*3110*/  HMMA.16816.F32.BF16 R12, R12, R34, R88 ;  /* 0x000000220c0c723c */ /* 0x000fe20000041858 */
[----:B------:R-:W2:Y:S01]  /*3120*/  LDSM.16.M88.4 R32, [R223+0x8800] ;  /* 0x00880000df20783b */ /* 0x000ea20000000200 */
[----:B---3--:R-:W-:-:S05]  /*3130*/  FFMA.FTZ R6, R121, -R133, R48 ;  /* 0x8000008579067223 */ /* 0x008fca0000010030 */
[----:B------:R-:W-:Y:S01]  /*3140*/  FSEL R88, R6, -INF , !P1 ;  /* 0xff80000006587808 */ /* 0x000fe20004800000 */
[----:B----4-:R-:W-:Y:S01]  /*3150*/  HMMA.16816.F32.BF16 R28, R8, R24, R68 ;  /* 0x00000018081c723c */ /* 0x010fe20000041844 */
[----:B------:R-:W3:Y:S01]  /*3160*/  LDSM.16.M88.4 R68, [R223+0x8c00] ;  /* 0x008c0000df44783b */ /* 0x000ee20000000200 */
[----:B------:R-:W-:-:S04]  /*3170*/  DEPBAR.LE SB0, 0x0 ;  /* 0x000080000000791a */ /* 0x000fc80000000000 */
[----:B-1----:R-:W-:Y:S01]  /*3180*/  IMAD.MOV.U32 R2, RZ, RZ, R0 ;  /* 0x000000ffff027224 */ /* 0x002fe200078e0000 */
[----:B------:R-:W-:Y:S01]  /*3190*/  IABS R0, R3 ;  /* 0x0000000300007213 */ /* 0x000fe20000000000 */
[C---:B------:R-:W-:Y:S01]  /*31a0*/  IMAD.IADD R3, R17.reuse, 0x1, -R142 ;  /* 0x0000000111037824 */ /* 0x040fe200078e0a8e */
[C---:B-----5:R-:W-:Y:S01]  /*31b0*/  HMMA.16816.F32.BF16 R72, R8.reuse, R36, R60 ;  /* 0x000000240848723c */ /* 0x060fe2000004183c */
[----:B------:R1:W4:Y:S07]  /*31c0*/  I2F R116, R2 ;  /* 0x0000000200747306 */ /* 0x00032e0000201400 */
[C---:B------:R-:W-:Y:S08]  /*31d0*/  HMMA.16816.F32.BF16 R64, R8.reuse, R26, R64 ;  /* 0x0000001a0840723c */ /* 0x040ff00000041840 */
[----:B------:R-:W-:Y:S01]  /*31e0*/  HMMA.16816.F32.BF16 R80, R8, R38, R56 ;  /* 0x000000260850723c */ /* 0x000fe20000041838 */
[----:B-1----:R-:W-:Y:S01]  /*31f0*/  IMAD.MOV.U32 R2, RZ, RZ, R0 ;  /* 0x000000ffff027224 */ /* 0x002fe200078e0000 */
[----:B------:R-:W-:Y:S01]  /*3200*/  IABS R0, R3 ;  /* 0x0000000300007213 */ /* 0x000fe20000000000 */
[----:B------:R-:W-:-:S02]  /*3210*/  IMAD.IADD R3, R17, 0x1, -R141 ;  /* 0x0000000111037824 */ /* 0x000fc400078e0a8d */
[----:B------:R1:W-:Y:S01]  /*3220*/  I2F R113, R2 ;  /* 0x0000000200717306 */ /* 0x0003e20000201400 */
[----:B----4-:R-:W-:Y:S02]  /*3230*/  FFMA.FTZ R6, R116, -R133, R49 ;  /* 0x8000008574067223 */ /* 0x010fe40000010031 */
[C---:B--2---:R-:W-:Y:S03]  /*3240*/  HMMA.16816.F32.BF16 R100, R8.reuse, R32, R52 ;  /* 0x000000200864723c */ /* 0x044fe60000041834 */
[----:B------:R-:W-:Y:S02]  /*3250*/  FSEL R84, R6, -INF , !P0 ;  /* 0xff80000006547808 */ /* 0x000fe40004000000 */
[----:B------:R2:W-:Y:S03]  /*3260*/  I2F R117, R0 ;  /* 0x0000000000757306 */ /* 0x0005e60000201400 */
[----:B---3--:R-:W-:Y:S01]  /*3270*/  HMMA.16816.F32.BF16 R108, R8, R70, R12 ;  /* 0x00000046086c723c */ /* 0x008fe2000004180c */
[----:B-1----:R-:W-:-:S07]  /*3280*/  IMAD.IADD R2, R16, 0x1, -R142 ;  /* 0x0000000110027824 */ /* 0x002fce00078e0a8e */
[----:B------:R-:W-:Y:S01]  /*3290*/  HMMA.16816.F32.BF16 R12, R20, R26, R128 ;  /* 0x0000001a140c723c */ /* 0x000fe20000041880 */
[----:B------:R-:W-:Y:S01]  /*32a0*/  IABS R2, R2 ;  /* 0x0000000200027213 */ /* 0x000fe20000000000 */
[----:B--2---:R-:W-:-:S03]  /*32b0*/  IMAD.IADD R0, R18, 0x1, -R142 ;  /* 0x0000000112007824 */ /* 0x004fc600078e0a8e */
[----:B------:R1:W-:Y:S03]  /*32c0*/  I2F R114, R2 ;  /* 0x0000000200727306 */ /* 0x0003e60000201400 */
[----:B------:R-:W-:Y:S01]  /*32d0*/  HMMA.16816.F32.BF16 R144, R8, R34, R44 ;  /* 0x000000220890723c */ /* 0x000fe2000004182c */
[----:B------:R-:W-:-:S07]  /*32e0*/  IABS R0, R0 ;  /* 0x0000000000007213 */ /* 0x000fce0000000000 */
[----:B------:R-:W-:Y:S01]  /*32f0*/  HMMA.16816.F32.BF16 R124, R8, R68, R40 ;  /* 0x00000044087c723c */ /* 0x000fe20000041828 */
[----:B-1----:R-:W-:Y:S01]  /*3300*/  IMAD.MOV.U32 R2, RZ, RZ, R0 ;  /* 0x000000ffff027224 */ /* 0x002fe200078e0000 */
[----:B------:R-:W-:Y:S01]  /*3310*/  IABS R0, R3 ;  /* 0x0000000300007213 */ /* 0x000fe20000000000 */
[----:B------:R-:W-:-:S05]  /*3320*/  IMAD.IADD R3, R16, 0x1, -R141 ;  /* 0x0000000110037824 */ /* 0x000fca00078e0a8d */
[----:B------:R-:W-:Y:S01]  /*3330*/  HMMA.16816.F32.BF16 R24, R20, R36, R152 ;  /* 0x000000241418723c */ /* 0x000fe20000041898 */
[----:B------:R1:W2:Y:S01]  /*3340*/  I2F R106, R2 ;  /* 0x00000002006a7306 */ /* 0x0002a20000201400 */
[-C--:B------:R-:W-:Y:S02]  /*3350*/  FFMA.FTZ R9, R176, -R133.reuse, R64 ;  /* 0x80000085b0097223 */ /* 0x080fe40000010040 */
[----:B------:R-:W-:-:S03]  /*3360*/  FFMA.FTZ R8, R158, -R133, R28 ;  /* 0x800000859e087223 */ /* 0x000fc6000001001c */
[----:B------:R-:W-:Y:S01]  /*3370*/  FSEL R95, R9, -INF , !P5 ;  /* 0xff800000095f7808 */ /* 0x000fe20006800000 */
[----:B------:R-:W-:Y:S01]  /*3380*/  HMMA.16816.F32.BF16 R44, R20, R32, R164 ;  /* 0x00000020142c723c */ /* 0x000fe200000418a4 */
[----:B------:R-:W-:-:S05]  /*3390*/  FFMA.FTZ R9, R178, -R133, R72 ;  /* 0x80000085b2097223 */ /* 0x000fca0000010048 */
[----:B------:R-:W-:Y:S02]  /*33a0*/  FSEL R143, R9, -INF , !P4 ;  /* 0xff800000098f7808 */ /* 0x000fe40006000000 */
[C---:B------:R-:W-:Y:S01]  /*33b0*/  HMMA.16816.F32.BF16 R52, R20.reuse, R34, R168 ;  /* 0x000000221434723c */ /* 0x040fe200000418a8 */
[----:B-1----:R-:W-:Y:S01]  /*33c0*/  IMAD.MOV.U32 R2, RZ, RZ, R0 ;  /* 0x000000ffff027224 */ /* 0x002fe200078e0000 */
[----:B------:R-:W-:Y:S01]  /*33d0*/  IABS R0, R3 ;  /* 0x0000000300007213 */ /* 0x000fe20000000000 */
[----:B------:R-:W-:Y:S02]  /*33e0*/  IMAD.IADD R3, R18, 0x1, -R141 ;  /* 0x0000000112037824 */ /* 0x000fe400078e0a8d */
[----:B------:R1:W3:Y:S01]  /*33f0*/  I2F R115, R2 ;  /* 0x0000000200737306 */ /* 0x0002e20000201400 */
[----:B--2---:R-:W-:Y:S02]  /*3400*/  FFMA.FTZ R6, R106, -R133, R14 ;  /* 0x800000856a067223 */ /* 0x004fe4000001000e */
[----:B------:R-:W-:Y:S03]  /*3410*/  HMMA.16816.F32.BF16 R32, R20, R70, R180 ;  /* 0x000000461420723c */ /* 0x000fe600000418b4 */
[----:B------:R-:W-:Y:S01]  /*3420*/  FSEL R86, R6, -INF , !P5 ;  /* 0xff80000006567808 */ /* 0x000fe20006800000 */
[----:B-1----:R-:W-:Y:S01]  /*3430*/  IMAD.MOV.U32 R2, RZ, RZ, R0 ;  /* 0x000000ffff027224 */ /* 0x002fe200078e0000 */
[----:B------:R-:W-:Y:S01]  /*3440*/  IABS R0, R3 ;  /* 0x0000000300007213 */ /* 0x000fe20000000000 */
[----:B------:R-:W-:-:S02]  /*3450*/  IMAD.IADD R3, R17, 0x1, -R140 ;  /* 0x0000000111037824 */ /* 0x000fc400078e0a8c */
[----:B------:R1:W-:Y:S01]  /*3460*/  I2F R107, R2 ;  /* 0x00000002006b7306 */ /* 0x0003e20000201400 */
[----:B---3--:R-:W-:-:S05]  /*3470*/  FFMA.FTZ R6, R115, -R133, R67 ;  /* 0x8000008573067223 */ /* 0x008fca0000010043 */
[----:B------:R-:W-:Y:S01]  /*3480*/  FSEL R116, R6, -INF , !P6 ;  /* 0xff80000006747808 */ /* 0x000fe20007000000 */
[----:B------:R-:W-:Y:S02]  /*3490*/  IMAD.IADD R6, R17, 0x1, -R150 ;  /* 0x0000000111067824 */ /* 0x000fe400078e0a96 */
[----:B-1----:R-:W-:Y:S01]  /*34a0*/  IMAD.MOV.U32 R2, RZ, RZ, R0 ;  /* 0x000000ffff027224 */ /* 0x002fe200078e0000 */
[----:B------:R-:W-:Y:S01]  /*34b0*/  IABS R0, R3 ;  /* 0x0000000300007213 */ /* 0x000fe20000000000 */
[--C-:B------:R-:W-:Y:S02]  /*34c0*/  IMAD.IADD R3, R16, 0x1, -R140.reuse ;  /* 0x0000000110037824 */ /* 0x100fe400078e0a8c */
[----:B------:R1:W-:Y:S02]  /*34d0*/  I2F R99, R2 ;  /* 0x0000000200637306 */ /* 0x0003e40000201400 */
[----:B-1----:R-:W-:Y:S02]  /*34e0*/  MOV R2, R0 ;  /* 0x0000000000027202 */ /* 0x002fe40000000f00 */
[----:B------:R-:W-:Y:S01]  /*34f0*/  IABS R0, R3 ;  /* 0x0000000300007213 */ /* 0x000fe20000000000 */
[----:B------:R-:W-:-:S03]  /*3500*/  IMAD.IADD R3, R18, 0x1, -R140 ;  /* 0x0000000112037824 */ /* 0x000fc600078e0a8c */
[----:B------:R1:W-:Y:S02]  /*3510*/  I2F R112, R2 ;  /* 0x0000000200707306 */ /* 0x0003e40000201400 */
[----:B-1----:R-:W-:Y:S01]  /*3520*/  IMAD.MOV.U32 R2, RZ, RZ, R0 ;  /* 0x000000ffff027224 */ /* 0x002fe200078e0000 */
[----:B------:R-:W-:Y:S01]  /*3530*/  IABS R0, R3 ;  /* 0x0000000300007213 */ /* 0x000fe20000000000 */
[----:B------:R-:W-:-:S04]  /*3540*/  IMAD.IADD R3, R17, 0x1, -R134 ;  /* 0x0000000111037824 */ /* 0x000fc800078e0a86 */
[----:B------:R1:W-:Y:S02]  /*3550*/  I2F R98, R2 ;  /* 0x0000000200627306 */ /* 0x0003e40000201400 */
[----:B-1----:R-:W-:Y:S01]  /*3560*/  IMAD.MOV.U32 R2, RZ, RZ, R0 ;  /* 0x000000ffff027224 */ /* 0x002fe200078e0000 */
[----:B------:R-:W-:Y:S01]  /*3570*/  IABS R0, R3 ;  /* 0x0000000300007213 */ /* 0x000fe20000000000 */
[----:B------:R-:W-:-:S04]  /*3580*/  IMAD.IADD R3, R17, 0x1, -R7 ;  /* 0x0000000111037824 */ /* 0x000fc800078e0a07 */
[----:B------:R1:W-:Y:S08]  /*3590*/  I2F R97, R2 ;  /* 0x0000000200617306 */ /* 0x0003f00000201400 */
[----:B------:R2:W-:Y:S01]  /*35a0*/  I2F R104, R0 ;  /* 0x0000000000687306 */ /* 0x0005e20000201400 */
[----:B-1----:R-:W-:-:S05]  /*35b0*/  IMAD.IADD R2, R16, 0x1, -R134 ;  /* 0x0000000110027824 */ /* 0x002fca00078e0a86 */
[----:B------:R-:W-:Y:S01]  /*35c0*/  IABS R2, R2 ;  /* 0x0000000200027213 */ /* 0x000fe20000000000 */
[----:B--2---:R-:W-:-:S03]  /*35d0*/  IMAD.IADD R0, R18, 0x1, -R134 ;  /* 0x0000000112007824 */ /* 0x004fc600078e0a86 */
[----:B------:R1:W-:Y:S02]  /*35e0*/  I2F R96, R2 ;  /* 0x0000000200607306 */ /* 0x0003e40000201400 */
[----:B------:R-:W-:-:S05]  /*35f0*/  IABS R0, R0 ;  /* 0x0000000000007213 */ /* 0x000fca0000000000 */
[----:B-1----:R-:W-:Y:S01]  /*3600*/  IMAD.MOV.U32 R2, RZ, RZ, R0 ;  /* 0x000000ffff027224 */ /* 0x002fe200078e0000 */
[----:B------:R-:W-:Y:S01]  /*3610*/  IABS R0, R3 ;  /* 0x0000000300007213 */ /* 0x000fe20000000000 */
[--C-:B------:R-:W-:Y:S02]  /*3620*/  IMAD.IADD R3, R16, 0x1, -R7.reuse ;  /* 0x0000000110037824 */ /* 0x100fe400078e0a07 */
[----:B------:R1:W-:Y:S02]  /*3630*/  I2F R19, R2 ;  /* 0x0000000200137306 */ /* 0x0003e40000201400 */
[----:B-1----:R-:W-:Y:S01]  /*3640*/  IMAD.MOV.U32 R2, RZ, RZ, R0 ;  /* 0x000000ffff027224 */ /* 0x002fe200078e0000 */
[----:B------:R-:W-:Y:S01]  /*3650*/  IABS R0, R3 ;  /* 0x0000000300007213 */ /* 0x000fe20000000000 */
[----:B------:R-:W-:-:S04]  /*3660*/  IMAD.IADD R3, R18, 0x1, -R7 ;  /* 0x0000000112037824 */ /* 0x000fc800078e0a07 */
[----:B------:R1:W-:Y:S01]  /*3670*/  I2F R92, R2 ;  /* 0x00000002005c7306 */ /* 0x0003e20000201400 */
[----:B------:R-:W-:-:S05]  /*3680*/  FFMA.FTZ R7, R136, -R133, R30 ;  /* 0x8000008588077223 */ /* 0x000fca000001001e */
[----:B------:R-:W-:Y:S01]  /*3690*/  FSEL R121, R7, -INF , !P1 ;  /* 0xff80000007797808 */ /* 0x000fe20004800000 */
[----:B------:R-:W-:-:S05]  /*36a0*/  FFMA.FTZ R7, R118, -R133, R31 ;  /* 0x8000008576077223 */ /* 0x000fca000001001f */
[----:B------:R-:W-:Y:S01]  /*36b0*/  FSEL R119, R7, -INF , !P0 ;  /* 0xff80000007777808 */ /* 0x000fe20004000000 */
[----:B------:R-:W-:Y:S02]  /*36c0*/  FFMA.FTZ R7, R114, -R133, R12 ;  /* 0x8000008572077223 */ /* 0x000fe4000001000c */
[----:B-1----:R-:W-:Y:S01]  /*36d0*/  IMAD.MOV.U32 R2, RZ, RZ, R0 ;  /* 0x000000ffff027224 */ /* 0x002fe200078e0000 */
[----:B------:R-:W-:Y:S01]  /*36e0*/  IABS R0, R3 ;  /* 0x0000000300007213 */ /* 0x000fe20000000000 */
[----:B------:R-:W-:Y:S02]  /*36f0*/  IMAD.IADD R3, R17, 0x1, -R120 ;  /* 0x0000000111037824 */ /* 0x000fe400078e0a78 */
[----:B------:R1:W-:Y:S02]  /*3700*/  I2F R91, R2 ;  /* 0x00000002005b7306 */ /* 0x0003e40000201400 */
[----:B-1----:R-:W-:Y:S01]  /*3710*/  IMAD.MOV.U32 R2, RZ, RZ, R0 ;  /* 0x000000ffff027224 */ /* 0x002fe200078e0000 */
[----:B------:R-:W-:-:S02]  /*3720*/  IABS R0, R3 ;  /* 0x0000000300007213 */ /* 0x000fc40000000000 */
[----:B------:R-:W-:-:S03]  /*3730*/  SHF.R.S32.HI R3, RZ, 0x1f, R135 ;  /* 0x0000001fff037819 */ /* 0x000fc60000011487 */
[----:B------:R1:W-:Y:S08]  /*3740*/  I2F R89, R2 ;  /* 0x0000000200597306 */ /* 0x0003f00000201400 */
[----:B------:R2:W3:Y:S01]  /*3750*/  I2F R85, R0 ;  /* 0x0000000000557306 */ /* 0x0004e20000201400 */
[----:B-1----:R-:W-:-:S05]  /*3760*/  IMAD.IADD R2, R16, 0x1, -R120 ;  /* 0x0000000110027824 */ /* 0x002fca00078e0a78 */
[----:B------:R-:W-:Y:S02]  /*3770*/  IABS R2, R2 ;  /* 0x0000000200027213 */ /* 0x000fe40000000000 */
[----:B--2---:R-:W-:Y:S01]  /*3780*/  LEA.HI R0, R3, R135, RZ, 0x2 ;  /* 0x0000008703007211 */ /* 0x004fe200078f10ff */
[----:B---3--:R-:W-:Y:S02]  /*3790*/  FFMA.FTZ R14, R85, -R133, R83 ;  /* 0x80000085550e7223 */ /* 0x008fe40000010053 */
[----:B------:R-:W-:Y:S01]  /*37a0*/  IMAD.MOV.U32 R3, RZ, RZ, R2 ;  /* 0x000000ffff037224 */ /* 0x000fe200078e0002 */
[----:B------:R-:W-:Y:S02]  /*37b0*/  LOP3.LUT R2, R0, 0xfffffffc, RZ, 0xc0, !PT ;  /* 0xfffffffc00027812 */ /* 0x000fe400078ec0ff */
[----:B------:R-:W-:Y:S01]  /*37c0*/  IABS R0, R5 ;  /* 0x0000000500007213 */ /* 0x000fe20000000000 */
[----:B------:R1:W-:Y:S01]  /*37d0*/  I2F R78, R3 ;  /* 0x00000003004e7306 */ /* 0x0003e20000201400 */
[----:B------:R-:W-:-:S02]  /*37e0*/  IMAD.IADD R5, R16, 0x1, -R123 ;  /* 0x0000000110057824 */ /* 0x000fc400078e0a7b */
[----:B------:R-:W-:-:S05]  /*37f0*/  IMAD.IADD R2, R135, 0x1, -R2 ;  /* 0x0000000187027824 */ /* 0x000fca00078e0a02 */
[----:B------:R2:W-:Y:S01]  /*3800*/  STL [R1+0x1c], R2 ;  /* 0x00001c0201007387 */ /* 0x0005e20000100800 */
[----:B-1----:R-:W-:Y:S02]  /*3810*/  IMAD.IADD R3, R17, 0x1, -R122 ;  /* 0x0000000111037824 */ /* 0x002fe400078e0a7a */
[----:B--2---:R-:W-:-:S03]  /*3820*/  IMAD.MOV.U32 R2, RZ, RZ, R0 ;  /* 0x000000ffff027224 */ /* 0x004fc600078e0000 */
[----:B------:R-:W-:Y:S01]  /*3830*/  IABS R0, R3 ;  /* 0x0000000300007213 */ /* 0x000fe20000000000 */
[----:B------:R-:W-:Y:S01]  /*3840*/  IMAD.IADD R3, R17, 0x1, -R123 ;  /* 0x0000000111037824 */ /* 0x000fe200078e0a7b */
[----:B------:R1:W2:Y:S08]  /*3850*/  I2F R76, R2 ;  /* 0x00000002004c7306 */ /* 0x0002b00000201400 */
[----:B------:R3:W-:Y:S01]  /*3860*/  I2F R63, R0 ;  /* 0x00000000003f7306 */ /* 0x0007e20000201400 */
[----:B-1----:R-:W-:-:S05]  /*3870*/  IMAD.IADD R2, R16, 0x1, -R122 ;  /* 0x0000000110027824 */ /* 0x002fca00078e0a7a */
[----:B------:R-:W-:Y:S01]  /*3880*/  IABS R2, R2 ;  /* 0x0000000200027213 */ /* 0x000fe20000000000 */
[----:B---3--:R-:W-:-:S03]  /*3890*/  IMAD.IADD R0, R18, 0x1, -R122 ;  /* 0x0000000112007824 */ /* 0x008fc600078e0a7a */
[----:B------:R1:W-:Y:S02]  /*38a0*/  I2F R61, R2 ;  /* 0x00000002003d7306 */ /* 0x0003e40000201400 */
[----:B------:R-:W-:-:S06]  /*38b0*/  IABS R0, R0 ;  /* 0x0000000000007213 */ /* 0x000fcc0000000000 */
[----:B------:R3:W-:Y:S01]  /*38c0*/  I2F R59, R0 ;  /* 0x00000000003b7306 */ /* 0x0007e20000201400 */
[----:B-1----:R-:W-:Y:S01]  /*38d0*/  IABS R2, R3 ;  /* 0x0000000300027213 */ /* 0x002fe20000000000 */
[-C--:B------:R-:W-:Y:S01]  /*38e0*/  FFMA.FTZ R3, R105, -R133.reuse, R50 ;  /* 0x8000008569037223 */ /* 0x080fe20000010032 */
[----:B------:R-:W-:Y:S01]  /*38f0*/  FSEL R105, R8, -INF , !P1 ;  /* 0xff80000008697808 */ /* 0x000fe20004800000 */
[----:B------:R-:W-:-:S04]  /*3900*/  FFMA.FTZ R8, R159, -R133, R29 ;  /* 0x800000859f087223 */ /* 0x000fc8000001001d */
[----:B------:R1:W4:Y:S01]  /*3910*/  I2F R79, R2 ;  /* 0x00000002004f7306 */ /* 0x0003220000201400 */
[C---:B------:R-:W-:Y:S01]  /*3920*/  HMMA.16816.F32.BF16 R28, R20.reuse, R38, R160 ;  /* 0x00000026141c723c */ /* 0x040fe200000418a0 */
[----:B------:R-:W-:Y:S01]  /*3930*/  FSEL R90, R3, -INF , !P1 ;  /* 0xff800000035a7808 */ /* 0x000fe20004800000 */
[----:B------:R-:W-:Y:S01]  /*3940*/  IMAD.IADD R3, R18, 0x1, -R123 ;  /* 0x0000000112037824 */ /* 0x000fe200078e0a7b */
[----:B---3--:R-:W-:Y:S01]  /*3950*/  IABS R0, R5 ;  /* 0x0000000500007213 */ /* 0x008fe20000000000 */
[-C--:B------:R-:W-:Y:S01]  /*3960*/  FFMA.FTZ R5, R113, -R133.reuse, R51 ;  /* 0x8000008571057223 */ /* 0x080fe20000010033 */
[----:B------:R-:W-:Y:S01]  /*3970*/  FSEL R94, R8, -INF , !P0 ;  /* 0xff800000085e7808 */ /* 0x000fe20004000000 */
[-C--:B------:R-:W-:Y:S01]  /*3980*/  FFMA.FTZ R8, R117, -R133.reuse, R66 ;  /* 0x8000008575087223 */ /* 0x080fe20000010042 */
[----:B------:R-:W-:Y:S01]  /*3990*/  FSEL R66, R7, -INF , !P5 ;  /* 0xff80000007427808 */ /* 0x000fe20006800000 */
[-C--:B------:R-:W-:Y:S01]  /*39a0*/  FFMA.FTZ R7, R177, -R133.reuse, R65 ;  /* 0x80000085b1077223 */ /* 0x080fe20000010041 */
[----:B------:R-:W-:Y:S01]  /*39b0*/  FSEL R87, R5, -INF , !P0 ;  /* 0xff80000005577808 */ /* 0x000fe20004000000 */
[----:B------:R-:W-:Y:S01]  /*39c0*/  IMAD.IADD R5, R18, 0x1, -R148 ;  /* 0x0000000112057824 */ /* 0x000fe200078e0a94 */
[----:B------:R-:W-:Y:S01]  /*39d0*/  FSEL R118, R8, -INF , !P5 ;  /* 0xff80000008767808 */ /* 0x000fe20006800000 */
[----:B------:R-:W-:Y:S01]  /*39e0*/  FFMA.FTZ R8, R112, -R133, R74 ;  /* 0x8000008570087223 */ /* 0x000fe2000001004a */
[----:B------:R-:W-:Y:S01]  /*39f0*/  HMMA.16816.F32.BF16 R48, R20, R68, R172 ;  /* 0x000000441430723c */ /* 0x000fe200000418ac */
[----:B------:R-:W-:Y:S01]  /*3a00*/  FSEL R93, R7, -INF , !P6 ;  /* 0xff800000075d7808 */ /* 0x000fe20007000000 */
[----:B-1----:R-:W-:Y:S01]  /*3a10*/  IMAD.MOV.U32 R2, RZ, RZ, R0 ;  /* 0x000000ffff027224 */ /* 0x002fe200078e0000 */
[----:B------:R-:W-:Y:S01]  /*3a20*/  IABS R0, R3 ;  /* 0x0000000300007213 */ /* 0x000fe20000000000 */
[----:B------:R-:W-:Y:S01]  /*3a30*/  IMAD.IADD R3, R17, 0x1, -R148 ;  /* 0x0000000111037824 */ /* 0x000fe200078e0a94 */
[----:B------:R-:W-:Y:S01]  /*3a40*/  FSEL R155, R8, -INF , !P4 ;  /* 0xff800000089b7808 */ /* 0x000fe20006000000 */
[----:B------:R1:W3:Y:S01]  /*3a50*/  I2F R77, R2 ;  /* 0x00000002004d7306 */ /* 0x0002e20000201400 */
[-C--:B------:R-:W-:Y:S01]  /*3a60*/  FFMA.FTZ R7, R98, -R133.reuse, R24 ;  /* 0x8000008562077223 */ /* 0x080fe20000010018 */
[-C--:B------:R-:W-:Y:S01]  /*3a70*/  ISETP.GE.AND P1, PT, R120, R132.reuse, PT ;  /* 0x000000847800720c */ /* 0x080fe20003f26270 */
[----:B------:R-:W-:Y:S01]  /*3a80*/  FFMA.FTZ R24, R186, -R133, R81 ;  /* 0x80000085ba187223 */ /* 0x000fe20000010051 */
[----:B------:R-:W-:Y:S01]  /*3a90*/  IABS R3, R3 ;  /* 0x0000000300037213 */ /* 0x000fe20000000000 */
[-C--:B------:R-:W-:Y:S01]  /*3aa0*/  FFMA.FTZ R10, R89, -R133.reuse, R30 ;  /* 0x80000085590a7223 */ /* 0x080fe2000001001e */
[----:B------:R-:W-:Y:S01]  /*3ab0*/  ISETP.GE.AND P5, PT, R123, R132, PT ;  /* 0x000000847b00720c */ /* 0x000fe20003fa6270 */
[-C--:B--2---:R-:W-:Y:S01]  /*3ac0*/  FFMA.FTZ R8, R76, -R133.reuse, R31 ;  /* 0x800000854c087223 */ /* 0x084fe2000001001f */
[----:B------:R-:W2:Y:S01]  /*3ad0*/  I2F R64, R0 ;  /* 0x0000000000407306 */ /* 0x000ea20000201400 */
[----:B------:R-:W-:Y:S01]  /*3ae0*/  FSEL R140, R24, -INF , !P1 ;  /* 0xff800000188c7808 */ /* 0x000fe20004800000 */
[-C--:B------:R-:W-:Y:S01]  /*3af0*/  FFMA.FTZ R31, R195, -R133.reuse, R101 ;  /* 0x80000085c31f7223 */ /* 0x080fe20000010065 */
[----:B------:R-:W-:Y:S01]  /*3b00*/  FSEL R134, R10, -INF , !P2 ;  /* 0xff8000000a867808 */ /* 0x000fe20005000000 */
[-C--:B----4-:R-:W-:Y:S01]  /*3b10*/  FFMA.FTZ R24, R79, -R133.reuse, R103 ;  /* 0x800000854f187223 */ /* 0x090fe20000010067 */
[----:B------:R-:W-:Y:S01]  /*3b20*/  FSEL R138, R8, -INF , !P1 ;  /* 0xff800000088a7808 */ /* 0x000fe20004800000 */
[-C--:B------:R-:W-:Y:S01]  /*3b30*/  FFMA.FTZ R11, R91, -R133.reuse, R28 ;  /* 0x800000855b0b7223 */ /* 0x080fe2000001001c */
[----:B------:R-:W-:Y:S01]  /*3b40*/  FSEL R120, R7, -INF , !P4 ;  /* 0xff80000007787808 */ /* 0x000fe20006000000 */
[----:B-1----:R-:W-:Y:S01]  /*3b50*/  IMAD.IADD R2, R16, 0x1, -R148 ;  /* 0x0000000110027824 */ /* 0x002fe200078e0a94 */
[----:B------:R1:W4:Y:S01]  /*3b60*/  I2F R62, R3 ;  /* 0x00000003003e7306 */ /* 0x0003220000201400 */
[-C--:B---3--:R-:W-:Y:S01]  /*3b70*/  FFMA.FTZ R23, R77, -R133.reuse, R45 ;  /* 0x800000854d177223 */ /* 0x088fe2000001002d */
[----:B------:R-:W-:Y:S01]  /*3b80*/  FSEL R173, R31, -INF , !P5 ;  /* 0xff8000001fad7808 */ /* 0x000fe20006800000 */
[-C--:B------:R-:W-:Y:S01]  /*3b90*/  FFMA.FTZ R7, R185, -R133.reuse, R73 ;  /* 0x80000085b9077223 */ /* 0x080fe20000010049 */
[----:B------:R-:W-:Y:S01]  /*3ba0*/  FSEL R177, R24, -INF , !P5 ;  /* 0xff80000018b17808 */ /* 0x000fe20006800000 */
[-C--:B------:R-:W-:Y:S01]  /*3bb0*/  FFMA.FTZ R12, R78, -R133.reuse, R29 ;  /* 0x800000854e0c7223 */ /* 0x080fe2000001001d */
[----:B------:R-:W-:Y:S01]  /*3bc0*/  FSEL R169, R23, -INF , !P5 ;  /* 0xff80000017a97808 */ /* 0x000fe20006800000 */
[-C--:B--2---:R-:W-:Y:S01]  /*3bd0*/  FFMA.FTZ R22, R64, -R133.reuse, R47 ;  /* 0x8000008540167223 */ /* 0x084fe2000001002f */
[----:B------:R-:W-:Y:S01]  /*3be0*/  IABS R0, R2 ;  /* 0x0000000200007213 */ /* 0x000fe20000000000 */
[-C--:B------:R-:W-:Y:S01]  /*3bf0*/  FFMA.FTZ R9, R61, -R133.reuse, R44 ;  /* 0x800000853d097223 */ /* 0x080fe2000001002c */
[----:B------:R-:W-:Y:S01]  /*3c00*/  FSEL R142, R7, -INF , !P3 ;  /* 0xff800000078e7808 */ /* 0x000fe20005800000 */
[-C--:B------:R-:W-:Y:S01]  /*3c10*/  FFMA.FTZ R7, R59, -R133.reuse, R46 ;  /* 0x800000853b077223 */ /* 0x080fe2000001002e */
[----:B------:R-:W-:Y:S01]  /*3c20*/  MOV R2, R0 ;  /* 0x0000000000027202 */ /* 0x000fe20000000f00 */
[----:B------:R-:W-:Y:S01]  /*3c30*/  FFMA.FTZ R30, R194, -R133, R144 ;  /* 0x80000085c21e7223 */ /* 0x000fe20000010090 */
[----:B------:R-:W-:Y:S01]  /*3c40*/  IABS R0, R5 ;  /* 0x0000000500007213 */ /* 0x000fe20000000000 */
[----:B------:R-:W-:Y:S01]  /*3c50*/  IMAD.IADD R5, R17, 0x1, -R149 ;  /* 0x0000000111057824 */ /* 0x000fe200078e0a95 */
[----:B------:R2:W-:Y:S01]  /*3c60*/  I2F R60, R2 ;  /* 0x00000002003c7306 */ /* 0x0005e20000201400 */
[-C--:B-1----:R-:W-:Y:S01]  /*3c70*/  FFMA.FTZ R3, R107, -R133.reuse, R13 ;  /* 0x800000856b037223 */ /* 0x082fe2000001000d */
[----:B------:R-:W-:Y:S01]  /*3c80*/  FSEL R170, R22, -INF , !P5 ;  /* 0xff80000016aa7808 */ /* 0x000fe20006800000 */
[----:B------:R-:W-:Y:S01]  /*3c90*/  FFMA.FTZ R13, R63, -R133, R102 ;  /* 0x800000853f0d7223 */ /* 0x000fe20000010066 */
[----:B------:R-:W-:Y:S01]  /*3ca0*/  IABS R5, R5 ;  /* 0x0000000500057213 */ /* 0x000fe20000000000 */
[-C--:B------:R-:W-:Y:S01]  /*3cb0*/  FFMA.FTZ R29, R193, -R133.reuse, R145 ;  /* 0x80000085c11d7223 */ /* 0x080fe20000010091 */
[----:B------:R-:W-:Y:S01]  /*3cc0*/  FSEL R65, R3, -INF , !P6 ;  /* 0xff80000003417808 */ /* 0x000fe20007000000 */
[-C--:B------:R-:W-:Y:S01]  /*3cd0*/  FFMA.FTZ R28, R190, -R133.reuse, R124 ;  /* 0x80000085be1c7223 */ /* 0x080fe2000001007c */
[----:B------:R1:W-:Y:S01]  /*3ce0*/  I2F R58, R0 ;  /* 0x00000000003a7306 */ /* 0x0003e20000201400 */
[----:B------:R-:W-:Y:S01]  /*3cf0*/  IMAD.MOV.U32 R3, RZ, RZ, R5 ;  /* 0x000000ffff037224 */ /* 0x000fe200078e0005 */
[----:B------:R-:W-:Y:S01]  /*3d00*/  ISETP.GE.AND P5, PT, R132, 0x41, PT ;  /* 0x000000418400780c */ /* 0x000fe20003fa6270 */
[----:B------:R-:W-:Y:S01]  /*3d10*/  IMAD.IADD R5, R18, 0x1, -R149 ;  /* 0x0000000112057824 */ /* 0x000fe200078e0a95 */
[----:B------:R-:W-:Y:S01]  /*3d20*/  ISETP.GE.AND P0, PT, R122, R132, PT ;  /* 0x000000847a00720c */ /* 0x000fe20003f06270 */
[-C--:B----4-:R-:W-:Y:S01]  /*3d30*/  FFMA.FTZ R20, R62, -R133.reuse, R146 ;  /* 0x800000853e147223 */ /* 0x090fe20000010092 */
[----:B------:R-:W-:Y:S01]  /*3d40*/  FSEL R46, R11, -INF , !P2 ;  /* 0xff8000000b2e7808 */ /* 0x000fe20005000000 */
[-C--:B--2---:R-:W-:Y:S01]  /*3d50*/  FFMA.FTZ R2, R99, -R133.reuse, R15 ;  /* 0x8000008563027223 */ /* 0x084fe2000001000f */
[----:B------:R2:W-:Y:S01]  /*3d60*/  I2F R57, R3 ;  /* 0x0000000300397306 */ /* 0x0005e20000201400 */
[----:B------:R-:W-:Y:S01]  /*3d70*/  FFMA.FTZ R15, R92, -R133, R82 ;  /* 0x800000855c0f7223 */ /* 0x000fe20000010052 */
[----:B------:R-:W-:-:S02]  /*3d80*/  FSEL R152, R14, -INF , !P1 ;  /* 0xff8000000e987808 */ /* 0x000fc40004800000 */
[----:B------:R-:W-:Y:S02]  /*3d90*/  FSEL R67, R2, -INF , !P6 ;  /* 0xff80000002437808 */ /* 0x000fe40007000000 */
[----:B------:R-:W-:Y:S01]  /*3da0*/  FSEL R153, R15, -INF , !P2 ;  /* 0xff8000000f997808 */ /* 0x000fe20005000000 */
[----:B-1----:R-:W-:Y:S01]  /*3db0*/  IMAD.IADD R0, R16, 0x1, -R149 ;  /* 0x0000000110007824 */ /* 0x002fe200078e0a95 */
[----:B------:R-:W-:Y:S02]  /*3dc0*/  FSEL R44, R12, -INF , !P1 ;  /* 0xff8000000c2c7808 */ /* 0x000fe40004800000 */
[----:B------:R-:W-:Y:S02]  /*3dd0*/  FSEL R192, R13, -INF , !P0 ;  /* 0xff8000000dc07808 */ /* 0x000fe40004000000 */
[----:B------:R-:W-:Y:S02]  /*3de0*/  IABS R2, R0 ;  /* 0x0000000000027213 */ /* 0x000fe40000000000 */
[----:B------:R-:W-:Y:S01]  /*3df0*/  IABS R0, R5 ;  /* 0x0000000500007213 */ /* 0x000fe20000000000 */
[-C--:B------:R-:W-:Y:S01]  /*3e00*/  FFMA.FTZ R5, R97, -R133.reuse, R26 ;  /* 0x8000008561057223 */ /* 0x080fe2000001001a */
[----:B------:R-:W-:Y:S01]  /*3e10*/  FSEL R176, R9, -INF , !P0 ;  /* 0xff80000009b07808 */ /* 0x000fe20004000000 */
[----:B--2---:R-:W-:Y:S01]  /*3e20*/  IMAD.MOV.U32 R3, RZ, RZ, R2 ;  /* 0x000000ffff037224 */ /* 0x004fe200078e0002 */
[----:B------:R-:W-:Y:S01]  /*3e30*/  BAR.SYNC.DEFER_BLOCKING 0x0 ;  /* 0x0000000000007b1d */ /* 0x000fe20000010000 */
[----:B------:R-:W-:Y:S01]  /*3e40*/  IMAD.MOV.U32 R2, RZ, RZ, R0 ;  /* 0x000000ffff027224 */ /* 0x000fe200078e0000 */
[----:B------:R-:W-:Y:S01]  /*3e50*/  IABS R0, R6 ;  /* 0x0000000600007213 */ /* 0x000fe20000000000 */
[-C--:B------:R-:W-:Y:S01]  /*3e60*/  FFMA.FTZ R6, R104, -R133.reuse, R75 ;  /* 0x8000008568067223 */ /* 0x080fe2000001004b */
[----:B------:R-:W-:Y:S01]  /*3e70*/  FSEL R129, R5, -INF , !P4 ;  /* 0xff80000005817808 */ /* 0x000fe20006000000 */
[-C--:B------:R-:W-:Y:S01]  /*3e80*/  FFMA.FTZ R5, R96, -R133.reuse, R25 ;  /* 0x8000008560057223 */ /* 0x080fe20000010019 */
[----:B------:R1:W2:Y:S01]  /*3e90*/  I2F R56, R3 ;  /* 0x0000000300387306 */ /* 0x0002a20000201400 */
[-C--:B------:R-:W-:Y:S01]  /*3ea0*/  FFMA.FTZ R25, R184, -R133.reuse, R100 ;  /* 0x80000085b8197223 */ /* 0x080fe20000010064 */
[----:B------:R-:W-:Y:S01]  /*3eb0*/  FSEL R154, R6, -INF , !P3 ;  /* 0xff800000069a7808 */ /* 0x000fe20005800000 */
[----:B------:R-:W-:Y:S01]  /*3ec0*/  IMAD.IADD R6, R16, 0x1, -R156 ;  /* 0x0000000110067824 */ /* 0x000fe200078e0a9c */
[----:B------:R-:W-:Y:S01]  /*3ed0*/  FSEL R117, R5, -INF , !P3 ;  /* 0xff80000005757808 */ /* 0x000fe20005800000 */
[----:B------:R-:W-:Y:S01]  /*3ee0*/  IMAD.IADD R5, R17, 0x1, -R151 ;  /* 0x0000000111057824 */ /* 0x000fe200078e0a97 */
[----:B------:R-:W-:Y:S01]  /*3ef0*/  FSEL R185, R25, -INF , !P0 ;  /* 0xff80000019b97808 */ /* 0x000fe20004000000 */
[----:B------:R-:W-:Y:S01]  /*3f00*/  IMAD R26, R187, 0x20, R179 ;  /* 0x00000020bb1a7824 */ /* 0x000fe200078e02b3 */
[----:B------:R3:W4:Y:S01]  /*3f10*/  I2F R43, R2 ;  /* 0x00000002002b7306 */ /* 0x0007220000201400 */
[----:B------:R-:W-:Y:S01]  /*3f20*/  FSEL R184, R7, -INF , !P0 ;  /* 0xff80000007b87808 */ /* 0x000fe20004000000 */
[----:B------:R-:W-:Y:S01]  /*3f30*/  FFMA.FTZ R25, R137, -R133, R109 ;  /* 0x8000008589197223 */ /* 0x000fe2000001006d */
[----:B------:R-:W-:-:S02]  /*3f40*/  ISETP.GE.AND P6, PT, R148, R132, PT ;  /* 0x000000849400720c */ /* 0x000fc40003fc6270 */
[-C--:B------:R-:W-:Y:S02]  /*3f50*/  ISETP.GE.AND P4, PT, R149, R132.reuse, PT ;  /* 0x000000849500720c */ /* 0x080fe40003f86270 */
[-C--:B------:R-:W-:Y:S01]  /*3f60*/  ISETP.GE.AND P1, PT, R156, R132.reuse, PT ;  /* 0x000000849c00720c */ /* 0x080fe20003f26270 */
[----:B-1----:R-:W-:Y:S01]  /*3f70*/  IMAD.IADD R3, R16, 0x1, -R150 ;  /* 0x0000000110037824 */ /* 0x002fe200078e0a96 */
[----:B------:R1:W-:Y:S01]  /*3f80*/  I2F R42, R0 ;  /* 0x00000000002a7306 */ /* 0x0003e20000201400 */
[----:B--2---:R-:W-:Y:S01]  /*3f90*/  FFMA.FTZ R12, R56, -R133, R53 ;  /* 0x80000085380c7223 */ /* 0x004fe20000010035 */
[-C--:B------:R-:W-:Y:S02]  /*3fa0*/  ISETP.GE.AND P0, PT, R151, R132.reuse, PT ;  /* 0x000000849700720c */ /* 0x080fe40003f06270 */
[----:B------:R-:W-:Y:S02]  /*3fb0*/  IABS R3, R3 ;  /* 0x0000000300037213 */ /* 0x000fe40000000000 */
[----:B------:R-:W-:Y:S01]  /*3fc0*/  FSEL R174, R30, -INF , !P6 ;  /* 0xff8000001eae7808 */ /* 0x000fe20007000000 */
[-C--:B---3--:R-:W-:Y:S01]  /*3fd0*/  FFMA.FTZ R2, R19, -R133.reuse, R27 ;  /* 0x8000008513027223 */ /* 0x088fe2000001001b */
[----:B------:R-:W-:Y:S01]  /*3fe0*/  FSEL R178, R20, -INF , !P6 ;  /* 0xff80000014b27808 */ /* 0x000fe20007000000 */
[-C--:B------:R-:W-:Y:S01]  /*3ff0*/  FFMA.FTZ R19, R188, -R133.reuse, R80 ;  /* 0x80000085bc137223 */ /* 0x080fe20000010050 */
[----:B------:R-:W-:Y:S01]  /*4000*/  FSEL R175, R29, -INF , !P4 ;  /* 0xff8000001daf7808 */ /* 0x000fe20006000000 */
[-C--:B------:R-:W-:Y:S01]  /*4010*/  FFMA.FTZ R27, R189, -R133.reuse, R125 ;  /* 0x80000085bd1b7223 */ /* 0x080fe2000001007d */
[----:B------:R-:W-:Y:S01]  /*4020*/  FSEL R128, R2, -INF , !P3 ;  /* 0xff80000002807808 */ /* 0x000fe20005800000 */
[----:B------:R-:W-:Y:S01]  /*4030*/  IMAD.MOV.U32 R2, RZ, RZ, R3 ;  /* 0x000000ffff027224 */ /* 0x000fe200078e0003 */
[----:B------:R-:W-:Y:S01]  /*4040*/  FSEL R141, R19, -INF , !P2 ;  /* 0xff800000138d7808 */ /* 0x000fe20005000000 */
[----:B------:R-:W-:Y:S01]  /*4050*/  IMAD.IADD R3, R17, 0x1, -R157 ;  /* 0x0000000111037824 */ /* 0x000fe200078e0a9d */
[-C--:B------:R-:W-:Y:S01]  /*4060*/  ISETP.GE.AND P3, PT, R150, R132.reuse, PT ;  /* 0x000000849600720c */ /* 0x080fe20003f66270 */
[----:B-1----:R-:W-:Y:S01]  /*4070*/  IMAD.IADD R0, R18, 0x1, -R150 ;  /* 0x0000000112007824 */ /* 0x002fe200078e0a96 */
[----:B------:R1:W2:Y:S01]  /*4080*/  I2F R41, R2 ;  /* 0x0000000200297306 */ /* 0x0002a20000201400 */
[-C--:B------:R-:W-:Y:S01]  /*4090*/  FFMA.FTZ R19, R60, -R133.reuse, R52 ;  /* 0x800000853c137223 */ /* 0x080fe20000010034 */
[----:B------:R-:W-:Y:S01]  /*40a0*/  ISETP.GE.AND P2, PT, R157, R132, PT ;  /* 0x000000849d00720c */ /* 0x000fe20003f46270 */
[----:B----4-:R-:W-:Y:S01]  /*40b0*/  FFMA.FTZ R7, R43, -R133, R55 ;  /* 0x800000852b077223 */ /* 0x010fe20000010037 */
[----:B------:R-:W-:-:S02]  /*40c0*/  IABS R0, R0 ;  /* 0x0000000000007213 */ /* 0x000fc40000000000 */
[----:B------:R-:W-:Y:S02]  /*40d0*/  FSEL R168, R12, -INF , !P4 ;  /* 0xff8000000ca87808 */ /* 0x000fe40006000000 */
[----:B------:R-:W-:Y:S02]  /*40e0*/  FSEL R172, R7, -INF , !P4 ;  /* 0xff80000007ac7808 */ /* 0x000fe40006000000 */
[----:B------:R-:W-:Y:S02]  /*40f0*/  FSEL R196, R28, -INF , !P3 ;  /* 0xff8000001cc47808 */ /* 0x000fe40005800000 */
[----:B------:R-:W-:Y:S02]  /*4100*/  FSEL R195, R27, -INF , !P2 ;  /* 0xff8000001bc37808 */ /* 0x000fe40005000000 */
[----:B------:R-:W-:Y:S01]  /*4110*/  FSEL R198, R25, -INF , !P0 ;  /* 0xff80000019c67808 */ /* 0x000fe20004000000 */
[----:B-1----:R-:W-:Y:S01]  /*4120*/  IMAD.MOV.U32 R2, RZ, RZ, R0 ;  /* 0x000000ffff027224 */ /* 0x002fe200078e0000 */
[----:B------:R-:W-:Y:S01]  /*4130*/  IABS R0, R3 ;  /* 0x0000000300007213 */ /* 0x000fe20000000000 */
[----:B------:R-:W-:-:S02]  /*4140*/  IMAD.IADD R3, R17, 0x1, -R156 ;  /* 0x0000000111037824 */ /* 0x000fc400078e0a9c */
[----:B------:R1:W-:Y:S01]  /*4150*/  I2F R40, R2 ;  /* 0x0000000200287306 */ /* 0x0003e20000201400 */
[-C--:B------:R-:W-:Y:S02]  /*4160*/  FFMA.FTZ R17, R57, -R133.reuse, R147 ;  /* 0x8000008539117223 */ /* 0x080fe40000010093 */
[----:B--2---:R-:W-:-:S03]  /*4170*/  FFMA.FTZ R11, R41, -R133, R48 ;  /* 0x80000085290b7223 */ /* 0x004fc60000010030 */
[----:B------:R-:W-:Y:S02]  /*4180*/  FSEL R179, R17, -INF , !P4 ;  /* 0xff80000011b37808 */ /* 0x000fe40006000000 */
[----:B------:R-:W-:Y:S01]  /*4190*/  FSEL R186, R11, -INF , !P3 ;  /* 0xff8000000bba7808 */ /* 0x000fe20005800000 */
[----:B-1----:R-:W-:Y:S01]  /*41a0*/  IMAD.MOV.U32 R2, RZ, RZ, R0 ;  /* 0x000000ffff027224 */ /* 0x002fe200078e0000 */
[----:B------:R-:W-:Y:S01]  /*41b0*/  IABS R0, R3 ;  /* 0x0000000300007213 */ /* 0x000fe20000000000 */
[----:B------:R-:W-:Y:S02]  /*41c0*/  IMAD.IADD R3, R16, 0x1, -R157 ;  /* 0x0000000110037824 */ /* 0x000fe400078e0a9d */
[----:B------:R1:W2:Y:S02]  /*41d0*/  I2F R39, R2 ;  /* 0x0000000200277306 */ /* 0x0002a40000201400 */
[----:B-1----:R-:W-:Y:S01]  /*41e0*/  IMAD.MOV.U32 R2, RZ, RZ, R0 ;  /* 0x000000ffff027224 */ /* 0x002fe200078e0000 */
[----:B------:R-:W-:Y:S01]  /*41f0*/  IABS R0, R5 ;  /* 0x0000000500007213 */ /* 0x000fe20000000000 */
[----:B--2---:R-:W-:Y:S01]  /*4200*/  FFMA.FTZ R15, R39, -R133, R127 ;  /* 0x80000085270f7223 */ /* 0x004fe2000001007f */
[----:B------:R-:W-:-:S03]  /*4210*/  IABS R5, R3 ;  /* 0x0000000300057213 */ /* 0x000fc60000000000 */
[----:B------:R1:W2:Y:S01]  /*4220*/  I2F R38, R2 ;  /* 0x0000000200267306 */ /* 0x0002a20000201400 */
[----:B------:R-:W-:Y:S01]  /*4230*/  IABS R3, R6 ;  /* 0x0000000600037213 */ /* 0x000fe20000000000 */
[----:B------:R-:W-:Y:S01]  /*4240*/  IMAD.IADD R6, R18, 0x1, -R156 ;  /* 0x0000000112067824 */ /* 0x000fe200078e0a9c */
[----:B------:R-:W-:-:S05]  /*4250*/  FSEL R200, R15, -INF , !P2 ;  /* 0xff8000000fc87808 */ /* 0x000fca0005000000 */
[----:B------:R-:W3:Y:S01]  /*4260*/  I2F R37, R0 ;  /* 0x0000000000257306 */ /* 0x000ee20000201400 */
[----:B-1----:R-:W-:-:S07]  /*4270*/  IMAD.IADD R2, R16, 0x1, -R151 ;  /* 0x0000000110027824 */ /* 0x002fce00078e0a97 */
[----:B------:R1:W4:Y:S01]  /*4280*/  I2F R10, R5 ;  /* 0x00000005000a7306 */ /* 0x0003220000201400 */
[-C--:B------:R-:W-:Y:S02]  /*4290*/  FFMA.FTZ R16, R42, -R133.reuse, R126 ;  /* 0x800000852a107223 */ /* 0x080fe4000001007e */
[----:B--2---:R-:W-:-:S03]  /*42a0*/  FFMA.FTZ R14, R38, -R133, R110 ;  /* 0x80000085260e7223 */ /* 0x004fc6000001006e */
[----:B------:R-:W-:Y:S01]  /*42b0*/  FSEL R199, R16, -INF , !P3 ;  /* 0xff80000010c77808 */ /* 0x000fe20005800000 */
[-C--:B---3--:R-:W-:Y:S01]  /*42c0*/  FFMA.FTZ R13, R37, -R133.reuse, R111 ;  /* 0x80000085250d7223 */ /* 0x088fe2000001006f */
[----:B------:R-:W-:Y:S01]  /*42d0*/  IABS R0, R2 ;  /* 0x0000000200007213 */ /* 0x000fe20000000000 */
[----:B------:R-:W-:Y:S01]  /*42e0*/  IMAD.MOV.U32 R2, RZ, RZ, R3 ;  /* 0x000000ffff027224 */ /* 0x000fe200078e0003 */
[----:B------:R-:W-:Y:S01]  /*42f0*/  FSEL R201, R14, -INF , !P1 ;  /* 0xff8000000ec97808 */ /* 0x000fe20004800000 */
[C---:B------:R-:W-:Y:S01]  /*4300*/  IMAD.IADD R3, R18.reuse, 0x1, -R157 ;  /* 0x0000000112037824 */ /* 0x040fe200078e0a9d */
[----:B------:R2:W3:Y:S01]  /*4310*/  I2F R8, R0 ;  /* 0x0000000000087306 */ /* 0x0004e20000201400 */
[----:B------:R-:W-:Y:S01]  /*4320*/  FSEL R202, R13, -INF , !P0 ;  /* 0xff8000000dca7808 */ /* 0x000fe20004000000 */
[----:B-1----:R-:W-:Y:S02]  /*4330*/  IMAD.IADD R5, R18, 0x1, -R151 ;  /* 0x0000000112057824 */ /* 0x002fe400078e0a97 */
[----:B------:R-:W-:-:S04]  /*4340*/  FFMA.FTZ R18, R58, -R133, R54 ;  /* 0x800000853a127223 */ /* 0x000fc80000010036 */
[----:B------:R-:W1:Y:S01]  /*4350*/  I2F R36, R2 ;  /* 0x0000000200247306 */ /* 0x000e620000201400 */
[----:B----4-:R-:W-:Y:S01]  /*4360*/  FFMA.FTZ R10, R10, -R133, R49 ;  /* 0x800000850a0a7223 */ /* 0x010fe20000010031 */
[----:B------:R-:W-:-:S04]  /*4370*/  FSEL R171, R18, -INF , !P6 ;  /* 0xff80000012ab7808 */ /* 0x000fc80007000000 */
[----:B------:R-:W-:Y:S01]  /*4380*/  FSEL R187, R10, -INF , !P2 ;  /* 0xff8000000abb7808 */ /* 0x000fe20005000000 */
[----:B--2---:R-:W-:Y:S02]  /*4390*/  IMAD.IADD R0, R191, 0x1, R26 ;  /* 0x00000001bf007824 */ /* 0x004fe400078e021a */
[-C--:B------:R-:W-:Y:S01]  /*43a0*/  FFMA.FTZ R26, R139, -R133.reuse, R108 ;  /* 0x800000858b1a7223 */ /* 0x080fe2000001006c */
[----:B------:R-:W-:Y:S01]  /*43b0*/  FSEL R139, R19, -INF , !P6 ;  /* 0xff800000138b7808 */ /* 0x000fe20007000000 */
[----:B---3--:R-:W-:-:S03]  /*43c0*/  FFMA.FTZ R8, R8, -R133, R33 ;  /* 0x8000008508087223 */ /* 0x008fc60000010021 */
[----:B------:R-:W-:Y:S01]  /*43d0*/  FSEL R197, R26, -INF , !P1 ;  /* 0xff8000001ac57808 */ /* 0x000fe20004800000 */
[----:B-1----:R-:W-:Y:S01]  /*43e0*/  FFMA.FTZ R9, R36, -R133, R32 ;  /* 0x8000008524097223 */ /* 0x002fe20000010020 */
[----:B------:R-:W-:Y:S02]  /*43f0*/  IABS R2, R3 ;  /* 0x0000000300027213 */ /* 0x000fe40000000000 */
[----:B------:R-:W-:Y:S02]  /*4400*/  FSEL R189, R8, -INF , !P0 ;  /* 0xff80000008bd7808 */ /* 0x000fe40004000000 */
[----:B------:R-:W-:Y:S01]  /*4410*/  FSEL R188, R9, -INF , !P1 ;  /* 0xff80000009bc7808 */ /* 0x000fe20004800000 */
[----:B------:R-:W-:Y:S01]  /*4420*/  IMAD.MOV.U32 R3, RZ, RZ, R2 ;  /* 0x000000ffff037224 */ /* 0x000fe200078e0002 */
[----:B------:R-:W-:Y:S01]  /*4430*/  IABS R2, R6 ;  /* 0x0000000600027213 */ /* 0x000fe20000000000 */
[----:B------:R-:W-:Y:S02]  /*4440*/  FFMA.FTZ R6, R40, -R133, R50 ;  /* 0x8000008528067223 */ /* 0x000fe40000010032 */
[----:B------:R1:W2:Y:S03]  /*4450*/  I2F R21, R3 ;  /* 0x0000000300157306 */ /* 0x0002a60000201400 */
[----:B------:R-:W-:Y:S01]  /*4460*/  FSEL R190, R6, -INF , !P3 ;  /* 0xff80000006be7808 */ /* 0x000fe20005800000 */
[----:B-1----:R-:W-:Y:S01]  /*4470*/  IMAD.MOV.U32 R3, RZ, RZ, R2 ;  /* 0x000000ffff037224 */ /* 0x002fe200078e0002 */
[----:B------:R-:W-:Y:S01]  /*4480*/  IABS R2, R5 ;  /* 0x0000000500027213 */ /* 0x000fe20000000000 */
[----:B--2---:R-:W-:-:S04]  /*4490*/  FFMA.FTZ R5, R21, -R133, R51 ;  /* 0x8000008515057223 */ /* 0x004fc80000010033 */
[----:B------:R-:W1:Y:S01]  /*44a0*/  I2F R3, R3 ;  /* 0x0000000300037306 */ /* 0x000e620000201400 */
[----:B------:R-:W-:-:S07]  /*44b0*/  FSEL R193, R5, -INF , !P2 ;  /* 0xff80000005c17808 */ /* 0x000fce0005000000 */
[----:B------:R-:W2:Y:S01]  /*44c0*/  I2F R2, R2 ;  /* 0x0000000200027306 */ /* 0x000ea20000201400 */
[----:B-1----:R-:W-:-:S05]  /*44d0*/  FFMA.FTZ R3, R3, -R133, R34 ;  /* 0x8000008503037223 */ /* 0x002fca0000010022 */
[----:B------:R-:W-:Y:S01]  /*44e0*/  FSEL R191, R3, -INF , !P1 ;  /* 0xff80000003bf7808 */ /* 0x000fe20004800000 */
[----:B--2---:R-:W-:-:S05]  /*44f0*/  FFMA.FTZ R2, R2, -R133, R35 ;  /* 0x8000008502027223 */ /* 0x004fca0000010023 */
[----:B------:R-:W-:Y:S01]  /*4500*/  FSEL R194, R2, -INF , !P0 ;  /* 0xff80000002c27808 */ /* 0x000fe20004000000 */
[----:B------:R-:W-:Y:S05]  /*4510*/  @!P5 BRA `(.L_x_101) ;  /* 0x000003b00000d947 */ /* 0x000fea0003800000 */
[----:B------:R-:W-:Y:S01]  /*4520*/  LEA.HI.SX32 R2, R227, 0xfffffffe, 0x1a ;  /* 0xfffffffee3027811 */ /* 0x000fe200078fd2ff */
[----:B------:R-:W-:Y:S01]  /*4530*/  BSSY B0, `(.L_x_102) ;  /* 0x0000038000007945 */ /* 0x000fe20003800000 */
[----:B------:R-:W-:Y:S02]  /*4540*/  ISETP.GE.AND P4, PT, R240, c[0x0][0x220], PT ;  /* 0x00008800f0007a0c */ /* 0x000fe40003f86270 */
        /* <DEDUP_REMOVED lines=48> */
[----:B------:R-:W-:-:S04]  /*4850*/  LEA R2, P0, R3, c[0x0][0x168], 0x1 ;  /* 0x00005a0003027a11 */ /* 0x000fc800078008ff */
[----:B------:R-:W-:-:S05]  /*4860*/  LEA.HI.X R3, R3, c[0x0][0x16c], R5, 0x1, P0 ;  /* 0x00005b0003037a11 */ /* 0x000fca00000f0c05 */
[----:B------:R-:W-:Y:S01]  /*4870*/  @!PT LDS RZ, [RZ] ;  /* 0x00000000fffff984 */ /* 0x000fe20000000800 */
[----:B------:R-:W-:Y:S01]  /*4880*/  @!PT LDS RZ, [RZ] ;  /* 0x00000000fffff984 */ /* 0x000fe20000000800 */
[----:B------:R-:W-:Y:S01]  /*4890*/  @!PT LDS RZ, [RZ] ;  /* 0x00000000fffff984 */ /* 0x000fe20000000800 */
[----:B------:R2:W-:Y:S04]  /*48a0*/  LDGSTS.E.BYPASS.LTC128B.128 [R226+0x8800], [R2.64+0x80] ;  /* 0x0880008002e27fae */ /* 0x0005e8000b901d4a */
.L_x_103:
[----:B------:R-:W-:Y:S05]  /*48b0*/  BSYNC B0 ;  /* 0x0000000000007941 */ /* 0x000fea0003800000 */
.L_x_102:
[----:B------:R-:W0:Y:S02]  /*48c0*/  LDGDEPBAR ;  /* 0x00000000000079af */ /* 0x000e240000000000 */
.L_x_101:
[----:B--2---:R-:W-:Y:S02]  /*48d0*/  FMNMX.FTZ R2, R88, R84, !PT ;  /* 0x0000005458027209 */ /* 0x004fe40007810000 */
        /* <DEDUP_REMOVED lines=20> */
[----:B------:R-:W-:Y:S01]  /*4a20*/  FMNMX.FTZ R2, R129, R2, !PT ;  /* 0x0000000281027209 */ /* 0x000fe20007810000 */
[----:B------:R-:W-:Y:S01]  /*4a30*/  LDSM.16.MT88.4 R36, [R222+0xb000] ;  /* 0x00b00000de24783b */ /* 0x000fe20000004200 */
        /* <DEDUP_REMOVED lines=67> */
[----:B--2---:R-:W-:-:S07]  /*4e70*/  FFMA.FTZ R6, R65, c[0x0][0x23c], -R12 ;  /* 0x00008f0041067a23 */ /* 0x004fce000001080c */
        /* <DEDUP_REMOVED lines=74> */
[----:B---3--:R-:W-:-:S04]  /*5320*/  FFMA.FTZ R4, R44, c[0x0][0x23c], -R12 ;  /* 0x00008f002c047a23 */ /* 0x008fc8000001080c */
[----:B------:R3:W5:Y:S03]  /*5330*/  MUFU.EX2 R204, R4 ;  /* 0x0000000400cc7308 */ /* 0x0007660000000800 */
[C---:B------:R-:W-:Y:S01]  /*5340*/  HMMA.16816.F32.BF16 R144, R8.reuse, R34, RZ ;  /* 0x000000220890723c */ /* 0x040fe200000418ff */
[----:B------:R-:W-:Y:S07]  /*5350*/  LDSM.16.MT88.4 R32, [R220+0xb400] ;  /* 0x00b40000dc20783b */ /* 0x000fee0000004200 */
[----:B------:R-:W-:Y:S01]  /*5360*/  HMMA.16816.F32.BF16 R44, R8, R36, RZ ;  /* 0x00000024082c723c */ /* 0x000fe200000418ff */
[----:B---3--:R-:W-:-:S07]  /*5370*/  FFMA.FTZ R4, R129, c[0x0][0x23c], -R2 ;  /* 0x00008f0081047a23 */ /* 0x008fce0000010802 */
[----:B------:R-:W-:Y:S01]  /*5380*/  HMMA.16816.F32.BF16 R148, R8, R38, RZ ;  /* 0x000000260894723c */ /* 0x000fe200000418ff */
[----:B------:R-:W-:Y:S01]  /*5390*/  MOV R37, R158 ;  /* 0x0000009e00257202 */ /* 0x000fe20000000f00 */
[----:B------:R3:W-:Y:S01]  /*53a0*/  MUFU.EX2 R231, R4 ;  /* 0x0000000400e77308 */ /* 0x0007e20000000800 */
[----:B------:R-:W-:-:S04]  /*53b0*/  MOV R36, R157 ;  /* 0x0000009d00247202 */ /* 0x000fc80000000f00 */
[----:B------:R-:W-:Y:S02]  /*53c0*/  IMAD.MOV.U32 R39, RZ, RZ, R156 ;  /* 0x000000ffff277224 */ /* 0x000fe400078e009c */
[----:B---3--:R-:W-:Y:S02]  /*53d0*/  FFMA.FTZ R4, R128, c[0x0][0x23c], -R2 ;  /* 0x00008f0080047a23 */ /* 0x008fe40000010802 */
[----:B------:R-:W-:Y:S01]  /*53e0*/  HMMA.16816.F32.BF16 R128, R8, R30, RZ ;  /* 0x0000001e0880723c */ /* 0x000fe200000418ff */
[----:B------:R-:W3:Y:S01]  /*53f0*/  LDSM.16.MT88.4 R28, [R222+0xa400] ;  /* 0x00a40000de1c783b */ /* 0x000ee20000004200 */
[----:B------:R1:W1:Y:S05]  /*5400*/  MUFU.EX2 R208, R4 ;  /* 0x0000000400d07308 */ /* 0x00026a0000000800 */
[----:B------:R-:W-:Y:S01]  /*5410*/  FFMA.FTZ R8, R141, c[0x0][0x23c], -R0 ;  /* 0x00008f008d087a23 */ /* 0x000fe20000010800 */
[----:B----4-:R-:W-:Y:S01]  /*5420*/  MOV R11, R161 ;  /* 0x000000a1000b7202 */ /* 0x010fe20000000f00 */
[----:B------:R-:W-:Y:S01]  /*5430*/  IMAD.MOV.U32 R10, RZ, RZ, R205 ;  /* 0x000000ffff0a7224 */ /* 0x000fe200078e00cd */
[----:B------:R-:W-:Y:S01]  /*5440*/  MOV R9, R160 ;  /* 0x000000a000097202 */ /* 0x000fe20000000f00 */
[----:B------:R4:W-:Y:S01]  /*5450*/  MUFU.EX2 R235, R8 ;  /* 0x0000000800eb7308 */ /* 0x0009e20000000800 */
[----:B-----5:R-:W-:Y:S01]  /*5460*/  F2FP.BF16.PACK_AB R6, R204, R11 ;  /* 0x0000000bcc06723e */ /* 0x020fe200000010ff */
[----:B-1----:R-:W-:Y:S01]  /*5470*/  FFMA.FTZ R4, R134, c[0x0][0x23c], -R2 ;  /* 0x00008f0086047a23 */ /* 0x002fe20000010802 */
[----:B------:R-:W-:Y:S01]  /*5480*/  F2FP.BF16.PACK_AB R5, R208, R231 ;  /* 0x000000e7d005723e */ /* 0x000fe200000010ff */
[----:B------:R-:W-:-:S02]  /*5490*/  IMAD.MOV.U32 R134, RZ, RZ, R40 ;  /* 0x000000ffff867224 */ /* 0x000fc400078e0028 */
[----:B------:R-:W1:Y:S02]  /*54a0*/  LDSM.16.MT88.4 R40, [R222+0xb400] ;  /* 0x00b40000de28783b */ /* 0x000e640000004200 */
[----:B------:R5:W-:Y:S01]  /*54b0*/  MUFU.EX2 R233, R4 ;  /* 0x0000000400e97308 */ /* 0x000be20000000800 */
[----:B----4-:R-:W-:-:S07]  /*54c0*/  FFMA.FTZ R8, R140, c[0x0][0x23c], -R0 ;  /* 0x00008f008c087a23 */ /* 0x010fce0000010800 */
[----:B------:R4:W-:Y:S01]  /*54d0*/  MUFU.EX2 R228, R8 ;  /* 0x0000000800e47308 */ /* 0x0009e20000000800 */
[----:B-----5:R-:W-:Y:S02]  /*54e0*/  FFMA.FTZ R4, R138, c[0x0][0x23c], -R2 ;  /* 0x00008f008a047a23 */ /* 0x020fe40000010802 */
[----:B------:R-:W-:-:S05]  /*54f0*/  IMAD.MOV.U32 R138, RZ, RZ, R159 ;  /* 0x000000ffff8a7224 */ /* 0x000fca00078e009f */
[----:B------:R5:W2:Y:S01]  /*5500*/  MUFU.EX2 R232, R4 ;  /* 0x0000000400e87308 */ /* 0x000aa20000000800 */
[----:B----4-:R-:W-:-:S07]  /*5510*/  FFMA.FTZ R8, R155, c[0x0][0x23c], -R13 ;  /* 0x00008f009b087a23 */ /* 0x010fce000001080d */
[----:B------:R4:W-:Y:S01]  /*5520*/  MUFU.EX2 R218, R8 ;  /* 0x0000000800da7308 */ /* 0x0009e20000000800 */
[----:B-----5:R-:W-:Y:S01]  /*5530*/  FFMA.FTZ R4, R143, c[0x0][0x23c], -R0 ;  /* 0x00008f008f047a23 */ /* 0x020fe20000010800 */
[----:B--2---:R-:W-:-:S06]  /*5540*/  F2FP.BF16.PACK_AB R7, R232, R233 ;  /* 0x000000e9e807723e */ /* 0x004fcc00000010ff */
[----:B------:R2:W-:Y:S01]  /*5550*/  MUFU.EX2 R230, R4 ;  /* 0x0000000400e67308 */ /* 0x0005e20000000800 */
[----:B----4-:R-:W-:-:S07]  /*5560*/  FFMA.FTZ R8, R154, c[0x0][0x23c], -R13 ;  /* 0x00008f009a087a23 */ /* 0x010fce000001080d */
[----:B------:R4:W-:Y:S01]  /*5570*/  MUFU.EX2 R219, R8 ;  /* 0x0000000800db7308 */ /* 0x0009e20000000800 */
[----:B--2---:R-:W-:-:S07]  /*5580*/  FFMA.FTZ R4, R142, c[0x0][0x23c], -R0 ;  /* 0x00008f008e047a23 */ /* 0x004fce0000010800 */
[----:B------:R2:W5:Y:S01]  /*5590*/  MUFU.EX2 R229, R4 ;  /* 0x0000000400e57308 */ /* 0x0005620000000800 */
[----:B----4-:R-:W-:-:S07]  /*55a0*/  FFMA.FTZ R8, R153, c[0x0][0x23c], -R13 ;  /* 0x00008f0099087a23 */ /* 0x010fce000001080d */
[----:B------:R4:W-:Y:S01]  /*55b0*/  MUFU.EX2 R217, R8 ;  /* 0x0000000800d97308 */ /* 0x0009e20000000800 */
[----:B--2---:R-:W-:-:S07]  /*55c0*/  F2FP.BF16.PACK_AB R4, R209, R134 ;  /* 0x00000086d104723e */ /* 0x004fce00000010ff */
[----:B------:R-:W-:Y:S01]  /*55d0*/  HMMA.16816.F32.BF16 R164, R4, R24, R112 ;  /* 0x0000001804a4723c */ /* 0x000fe20000041870 */
[----:B----4-:R-:W-:-:S04]  /*55e0*/  FFMA.FTZ R8, R152, c[0x0][0x23c], -R13 ;  /* 0x00008f0098087a23 */ /* 0x010fc8000001080d */
[----:B------:R2:W4:Y:S03]  /*55f0*/  MUFU.EX2 R216, R8 ;  /* 0x0000000800d87308 */ /* 0x0005260000000800 */
[C---:B------:R-:W-:Y:S08]  /*5600*/  HMMA.16816.F32.BF16 R160, R4.reuse, R20, R108 ;  /* 0x0000001404a0723c */ /* 0x040ff0000004186c */
[----:B------:R-:W-:Y:S01]  /*5610*/  HMMA.16816.F32.BF16 R156, R4, R16, R104 ;  /* 0x00000010049c723c */ /* 0x000fe20000041868 */
[----:B--2---:R-:W-:-:S07]  /*5620*/  FFMA.FTZ R8, R176, c[0x0][0x23c], -R12 ;  /* 0x00008f00b0087a23 */ /* 0x004fce000001080c */
[C---:B---3--:R-:W-:Y:S01]  /*5630*/  HMMA.16816.F32.BF16 R140, R4.reuse, R28, R100 ;  /* 0x0000001c048c723c */ /* 0x048fe20000041864 */
[----:B------:R2:W-:Y:S07]  /*5640*/  MUFU.EX2 R215, R8 ;  /* 0x0000000800d77308 */ /* 0x0005ee0000000800 */
[C---:B------:R-:W-:Y:S08]  /*5650*/  HMMA.16816.F32.BF16 R112, R4.reuse, R32, R96 ;  /* 0x000000200470723c */ /* 0x040ff00000041860 */
[----:B-1----:R-:W-:Y:S01]  /*5660*/  HMMA.16816.F32.BF16 R108, R4, R40, R92 ;  /* 0x00000028046c723c */ /* 0x002fe2000004185c */
[----:B--2---:R-:W-:Y:S01]  /*5670*/  FFMA.FTZ R8, R169, c[0x0][0x23c], -R12 ;  /* 0x00008f00a9087a23 */ /* 0x004fe2000001080c */
[----:B------:R-:W-:-:S03]  /*5680*/  MOV R169, R204 ;  /* 0x000000cc00a97202 */ /* 0x000fc60000000f00 */
[----:B------:R1:W2:Y:S03]  /*5690*/  MUFU.EX2 R214, R8 ;  /* 0x0000000800d67308 */ /* 0x0002a60000000800 */
[C---:B------:R-:W-:Y:S08]  /*56a0*/  HMMA.16816.F32.BF16 R152, R4.reuse, R26, R88 ;  /* 0x0000001a0498723c */ /* 0x040ff00000041858 */
[----:B------:R-:W-:Y:S01]  /*56b0*/  HMMA.16816.F32.BF16 R100, R4, R22, R84 ;  /* 0x000000160464723c */ /* 0x000fe20000041854 */
[----:B-1----:R-:W-:-:S07]  /*56c0*/  FFMA.FTZ R8, R139, c[0x0][0x23c], -R12 ;  /* 0x00008f008b087a23 */ /* 0x002fce000001080c */
[C---:B------:R-:W-:Y:S01]  /*56d0*/  HMMA.16816.F32.BF16 R104, R4.reuse, R18, R80 ;  /* 0x000000120468723c */ /* 0x040fe20000041850 */
[----:B------:R1:W-:Y:S07]  /*56e0*/  MUFU.EX2 R213, R8 ;  /* 0x0000000800d57308 */ /* 0x0003ee0000000800 */
[C---:B------:R-:W-:Y:S08]  /*56f0*/  HMMA.16816.F32.BF16 R96, R4.reuse, R30, R76 ;  /* 0x0000001e0460723c */ /* 0x040ff0000004184c */
[----:B------:R-:W-:Y:S01]  /*5700*/  HMMA.16816.F32.BF16 R92, R4, R34, R72 ;  /* 0x00000022045c723c */ /* 0x000fe20000041848 */
[----:B-1----:R-:W-:Y:S01]  /*5710*/  FFMA.FTZ R8, R168, c[0x0][0x23c], -R12 ;  /* 0x00008f00a8087a23 */ /* 0x002fe2000001080c */
[----:B------:R-:W-:-:S03]  /*5720*/  MOV R168, R212 ;  /* 0x000000d400a87202 */ /* 0x000fc60000000f00 */
[----:B------:R1:W-:Y:S03]  /*5730*/  MUFU.EX2 R212, R8 ;  /* 0x0000000800d47308 */ /* 0x0003e60000000800 */
[----:B------:R-:W-:Y:S07]  /*5740*/  HMMA.16816.F32.BF16 R88, R4, R42, R64 ;  /* 0x0000002a0458723c */ /* 0x000fee0000041840 */
[----:B-----5:R-:W-:-:S02]  /*5750*/  F2FP.BF16.PACK_AB R4, R229, R230 ;  /* 0x000000e6e504723e */ /* 0x020fc400000010ff */
[----:B------:R-:W-:Y:S02]  /*5760*/  F2FP.BF16.PACK_AB R5, R219, R218 ;  /* 0x000000dadb05723e */ /* 0x000fe400000010ff */
[----:B------:R-:W-:Y:S02]  /*5770*/  F2FP.BF16.PACK_AB R6, R228, R235 ;  /* 0x000000ebe406723e */ /* 0x000fe400000010ff */
[----:B----4-:R-:W-:Y:S01]  /*5780*/  F2FP.BF16.PACK_AB R7, R216, R217 ;  /* 0x000000d9d807723e */ /* 0x010fe200000010ff */
[----:B-1----:R-:W-:-:S06]  /*5790*/  FFMA.FTZ R8, R184, c[0x0][0x23c], -R2 ;  /* 0x00008f00b8087a23 */ /* 0x002fcc0000010802 */
[C---:B------:R-:W-:Y:S08]  /*57a0*/  HMMA.16816.F32.BF16 R84, R4.reuse, R24, R68 ;  /* 0x000000180454723c */ /* 0x040ff00000041844 */
[C---:B------:R-:W-:Y:S08]  /*57b0*/  HMMA.16816.F32.BF16 R68, R4.reuse, R28, R52 ;  /* 0x0000001c0444723c */ /* 0x040ff00000041834 */
[C---:B------:R-:W-:Y:S07]  /*57c0*/  HMMA.16816.F32.BF16 R52, R4.reuse, R22, R120 ;  /* 0x000000160434723c */ /* 0x040fee0000041878 */
[----:B------:R-:W-:Y:S01]  /*57d0*/  MOV R120, R211 ;  /* 0x000000d300787202 */ /* 0x000fe20000000f00 */
[----:B------:R-:W-:Y:S01]  /*57e0*/  HMMA.16816.F32.BF16 R180, R4, R40, R44 ;  /* 0x0000002804b4723c */ /* 0x000fe2000004182c */
[----:B------:R1:W-:Y:S01]  /*57f0*/  MUFU.EX2 R211, R8 ;  /* 0x0000000800d37308 */ /* 0x0003e20000000800 */
[----:B------:R-:W-:Y:S01]  /*5800*/  MOV R123, R39 ;  /* 0x00000027007b7202 */ /* 0x000fe20000000f00 */
[----:B------:R-:W-:Y:S01]  /*5810*/  IMAD.MOV.U32 R122, RZ, RZ, R36 ;  /* 0x000000ffff7a7224 */ /* 0x000fe200078e0024 */
[----:B------:R-:W-:-:S02]  /*5820*/  MOV R121, R37 ;  /* 0x0000002500797202 */ /* 0x000fc40000000f00 */
[----:B------:R-:W-:Y:S02]  /*5830*/  LDSM.16.MT88.4 R36, [R222+0xb800] ;  /* 0x00b80000de24783b */ /* 0x000fe40000004200 */
[C---:B------:R-:W-:Y:S02]  /*5840*/  HMMA.16816.F32.BF16 R44, R4.reuse, R30, R128 ;  /* 0x0000001e042c723c */ /* 0x040fe40000041880 */
[----:B------:R-:W-:Y:S05]  /*5850*/  LDSM.16.MT88.4 R28, [R222+0xa800] ;  /* 0x00a80000de1c783b */ /* 0x000fea0000004200 */
[----:B------:R-:W-:Y:S01]  /*5860*/  MOV R129, R208 ;  /* 0x000000d000817202 */ /* 0x000fe20000000f00 */
[----:B------:R-:W-:Y:S01]  /*5870*/  IMAD.MOV.U32 R130, RZ, RZ, R209 ;  /* 0x000000ffff827224 */ /* 0x000fe200078e00d1 */
[----:B------:R-:W-:Y:S01]  /*5880*/  MOV R131, R134 ;  /* 0x0000008600837202 */ /* 0x000fe20000000f00 */
[----:B-1----:R-:W-:Y:S01]  /*5890*/  FFMA.FTZ R8, R170, c[0x0][0x23c], -R2 ;  /* 0x00008f00aa087a23 */ /* 0x002fe20000010802 */
[----:B------:R-:W-:Y:S01]  /*58a0*/  MOV R134, R207 ;  /* 0x000000cf00867202 */ /* 0x000fe20000000f00 */
[----:B------:R-:W-:Y:S01]  /*58b0*/  IMAD.MOV.U32 R170, RZ, RZ, R210 ;  /* 0x000000ffffaa7224 */ /* 0x000fe200078e00d2 */
[C---:B------:R-:W-:Y:S01]  /*58c0*/  HMMA.16816.F32.BF16 R64, R4.reuse, R32, R48 ;  /* 0x000000200440723c */ /* 0x040fe20000041830 */
[----:B------:R1:W3:Y:S07]  /*58d0*/  MUFU.EX2 R210, R8 ;  /* 0x0000000800d27308 */ /* 0x0002ee0000000800 */
[C---:B------:R-:W-:Y:S01]  /*58e0*/  HMMA.16816.F32.BF16 R80, R4.reuse, R20, R60 ;  /* 0x000000140450723c */ /* 0x040fe2000004183c */
[----:B------:R-:W-:Y:S07]  /*58f0*/  LDSM.16.MT88.4 R20, [R220+0xa800] ;  /* 0x00a80000dc14783b */ /* 0x000fee0000004200 */
[----:B------:R-:W-:Y:S01]  /*5900*/  HMMA.16816.F32.BF16 R72, R4, R16, R56 ;  /* 0x000000100448723c */ /* 0x000fe20000041838 */
[----:B-1----:R-:W-:Y:S01]  /*5910*/  FFMA.FTZ R8, R171, c[0x0][0x23c], -R2 ;  /* 0x00008f00ab087a23 */ /* 0x002fe20000010802 */
[----:B------:R-:W-:-:S02]  /*5920*/  MOV R171, R138 ;  /* 0x0000008a00ab7202 */ /* 0x000fc40000000f00 */
[----:B------:R-:W-:Y:S01]  /*5930*/  MOV R138, R206 ;  /* 0x000000ce008a7202 */ /* 0x000fe20000000f00 */
[----:B------:R1:W-:Y:S03]  /*5940*/  MUFU.EX2 R208, R8 ;  /* 0x0000000800d07308 */ /* 0x0003e60000000800 */
[C---:B------:R-:W-:Y:S01]  /*5950*/  HMMA.16816.F32.BF16 R48, R4.reuse, R18, R116 ;  /* 0x000000120430723c */ /* 0x040fe20000041874 */
[----:B------:R-:W4:Y:S07]  /*5960*/  LDSM.16.MT88.4 R16, [R222+0x9800] ;  /* 0x00980000de10783b */ /* 0x000f2e0000004200 */
[----:B------:R-:W-:Y:S01]  /*5970*/  HMMA.16816.F32.BF16 R60, R4, R26, R124 ;  /* 0x0000001a043c723c */ /* 0x000fe2000004187c */
[----:B------:R-:W5:Y:S01]  /*5980*/  LDSM.16.MT88.4 R24, [R220+0x9800] ;  /* 0x00980000dc18783b */ /* 0x000f620000004200 */
[----:B-1----:R-:W-:-:S06]  /*5990*/  FFMA.FTZ R8, R172, c[0x0][0x23c], -R2 ;  /* 0x00008f00ac087a23 */ /* 0x002fcc0000010802 */
[C---:B------:R-:W-:Y:S01]  /*59a0*/  HMMA.16816.F32.BF16 R56, R4.reuse, R34, R144 ;  /* 0x000000220438723c */ /* 0x040fe20000041890 */
[----:B------:R1:W1:Y:S01]  /*59b0*/  MUFU.EX2 R209, R8 ;  /* 0x0000000800d17308 */ /* 0x0002620000000800 */
[----:B------:R-:W5:Y:S06]  /*59c0*/  LDSM.16.MT88.4 R32, [R220+0xb800] ;  /* 0x00b80000dc20783b */ /* 0x000f6c0000004200 */
[----:B------:R-:W-:Y:S07]  /*59d0*/  HMMA.16816.F32.BF16 R40, R4, R42, R148 ;  /* 0x0000002a0428723c */ /* 0x000fee0000041894 */
[----:B--2---:R-:W-:Y:S01]  /*59e0*/  F2FP.BF16.PACK_AB R4, R214, R215 ;  /* 0x000000d7d604723e */ /* 0x004fe200000010ff */
[----:B-1----:R-:W-:Y:S01]  /*59f0*/  FFMA.FTZ R8, R185, c[0x0][0x23c], -R0 ;  /* 0x00008f00b9087a23 */ /* 0x002fe20000010800 */
[----:B---3--:R-:W-:-:S02]  /*5a00*/  F2FP.BF16.PACK_AB R5, R210, R211 ;  /* 0x000000d3d205723e */ /* 0x008fc400000010ff */
[----:B------:R-:W-:Y:S01]  /*5a10*/  F2FP.BF16.PACK_AB R6, R212, R213 ;  /* 0x000000d5d406723e */ /* 0x000fe200000010ff */
[----:B------:R1:W-:Y:S01]  /*5a20*/  MUFU.EX2 R207, R8 ;  /* 0x0000000800cf7308 */ /* 0x0003e20000000800 */
[----:B------:R-:W-:-:S07]  /*5a30*/  F2FP.BF16.PACK_AB R7, R209, R208 ;  /* 0x000000d0d107723e */ /* 0x000fce00000010ff */
[----:B----4-:R-:W-:Y:S01]  /*5a40*/  HMMA.16816.F32.BF16 R124, R4, R16, R160 ;  /* 0x00000010047c723c */ /* 0x010fe200000418a0 */
[----:B-1----:R-:W-:-:S07]  /*5a50*/  FFMA.FTZ R8, R173, c[0x0][0x23c], -R0 ;  /* 0x00008f00ad087a23 */ /* 0x002fce0000010800 */
[C---:B-----5:R-:W-:Y:S01]  /*5a60*/  HMMA.16816.F32.BF16 R144, R4.reuse, R24, R164 ;  /* 0x000000180490723c */ /* 0x060fe200000418a4 */
[----:B------:R-:W-:Y:S01]  /*5a70*/  LDSM.16.MT88.4 R164, [R222+0xac00] ;  /* 0x00ac0000dea4783b */ /* 0x000fe20000004200 */
[----:B------:R1:W2:Y:S06]  /*5a80*/  MUFU.EX2 R206, R8 ;  /* 0x0000000800ce7308 */ /* 0x0002ac0000000800 */
[C---:B------:R-:W-:Y:S01]  /*5a90*/  HMMA.16816.F32.BF16 R160, R4.reuse, R20, R156 ;  /* 0x0000001404a0723c */ /* 0x040fe2000004189c */
[----:B------:R-:W-:Y:S07]  /*5aa0*/  LDSM.16.MT88.4 R156, [R220+0x9c00] ;  /* 0x009c0000dc9c783b */ /* 0x000fee0000004200 */
[----:B------:R-:W-:Y:S01]  /*5ab0*/  HMMA.16816.F32.BF16 R112, R4, R32, R112 ;  /* 0x000000200470723c */ /* 0x000fe20000041870 */
[----:B-1----:R-:W-:-:S04]  /*5ac0*/  FFMA.FTZ R8, R174, c[0x0][0x23c], -R0 ;  /* 0x00008f00ae087a23 */ /* 0x002fc80000010800 */
[----:B------:R1:W-:Y:S03]  /*5ad0*/  MUFU.EX2 R205, R8 ;  /* 0x0000000800cd7308 */ /* 0x0003e60000000800 */
[C---:B------:R-:W-:Y:S08]  /*5ae0*/  HMMA.16816.F32.BF16 R152, R4.reuse, R26, R152 ;  /* 0x0000001a0498723c */ /* 0x040ff00000041898 */
[----:B------:R-:W-:Y:S01]  /*5af0*/  HMMA.16816.F32.BF16 R76, R4, R18, R100 ;  /* 0x00000012044c723c */ /* 0x000fe20000041864 */
[----:B-1----:R-:W-:-:S07]  /*5b00*/  FFMA.FTZ R8, R175, c[0x0][0x23c], -R0 ;  /* 0x00008f00af087a23 */ /* 0x002fce0000010800 */
[C---:B------:R-:W-:Y:S01]  /*5b10*/  HMMA.16816.F32.BF16 R104, R4.reuse, R22, R104 ;  /* 0x000000160468723c */ /* 0x040fe20000041868 */
[----:B------:R1:W-:Y:S07]  /*5b20*/  MUFU.EX2 R204, R8 ;  /* 0x0000000800cc7308 */ /* 0x0003ee0000000800 */
[C---:B------:R-:W-:Y:S08]  /*5b30*/  HMMA.16816.F32.BF16 R172, R4.reuse, R28, R140 ;  /* 0x0000001c04ac723c */ /* 0x040ff0000004188c */
[----:B------:R-:W-:Y:S01]  /*5b40*/  HMMA.16816.F32.BF16 R116, R4, R34, R92 ;  /* 0x000000220474723c */ /* 0x000fe2000004185c */
[----:B-1----:R-:W-:-:S04]  /*5b50*/  FFMA.FTZ R8, R192, c[0x0][0x23c], -R13 ;  /* 0x00008f00c0087a23 */ /* 0x002fc8000001080d */
[----:B------:R1:W-:Y:S03]  /*5b60*/  MUFU.EX2 R192, R8 ;  /* 0x0000000800c07308 */ /* 0x0003e60000000800 */
[----:B------:R-:W-:Y:S01]  /*5b70*/  HMMA.16816.F32.BF16 R140, R4, R38, R88 ;  /* 0x00000026048c723c */ /* 0x000fe20000041858 */
[----:B-1----:R-:W-:-:S04]  /*5b80*/  FFMA.FTZ R8, R177, c[0x0][0x23c], -R13 ;  /* 0x00008f00b1087a23 */ /* 0x002fc8000001080d */
[----:B------:R1:W3:Y:S02]  /*5b90*/  MUFU.EX2 R185, R8 ;  /* 0x0000000800b97308 */ /* 0x0002e40000000800 */
[----:B-1----:R-:W-:-:S06]  /*5ba0*/  FFMA.FTZ R8, R178, c[0x0][0x23c], -R13 ;  /* 0x00008f00b2087a23 */ /* 0x002fcc000001080d */
[----:B------:R1:W-:Y:S02]  /*5bb0*/  MUFU.EX2 R184, R8 ;  /* 0x0000000800b87308 */ /* 0x0003e40000000800 */
[----:B-1----:R-:W-:Y:S02]  /*5bc0*/  FFMA.FTZ R8, R179, c[0x0][0x23c], -R13 ;  /* 0x00008f00b3087a23 */ /* 0x002fe4000001080d */
[C---:B------:R-:W-:Y:S04]  /*5bd0*/  HMMA.16816.F32.BF16 R176, R4.reuse, R36, R108 ;  /* 0x0000002404b0723c */ /* 0x040fe8000004186c */
[----:B------:R1:W4:Y:S04]  /*5be0*/  MUFU.EX2 R139, R8 ;  /* 0x00000008008b7308 */ /* 0x0003280000000800 */
[----:B------:R-:W-:Y:S01]  /*5bf0*/  HMMA.16816.F32.BF16 R108, R4, R30, R96 ;  /* 0x0000001e046c723c */ /* 0x000fe20000041860 */
[----:B------:R-:W5:Y:S06]  /*5c00*/  LDSM.16.MT88.4 R96, [R220+0xac00] ;  /* 0x00ac0000dc60783b */ /* 0x000f6c0000004200 */
[----:B--2---:R-:W-:-:S02]  /*5c10*/  F2FP.BF16.PACK_AB R4, R206, R207 ;  /* 0x000000cfce04723e */ /* 0x004fc400000010ff */
[----:B---3--:R-:W-:Y:S01]  /*5c20*/  F2FP.BF16.PACK_AB R5, R185, R192 ;  /* 0x000000c0b905723e */ /* 0x008fe200000010ff */
[----:B-1----:R-:W-:Y:S01]  /*5c30*/  FFMA.FTZ R8, R186, c[0x0][0x23c], -R12 ;  /* 0x00008f00ba087a23 */ /* 0x002fe2000001080c */
[----:B------:R-:W-:Y:S02]  /*5c40*/  MOV R186, R169 ;  /* 0x000000a900ba7202 */ /* 0x000fe40000000f00 */
[----:B------:R-:W-:Y:S02]  /*5c50*/  MOV R169, R138 ;  /* 0x0000008a00a97202 */ /* 0x000fe40000000f00 */
[----:B------:R1:W-:Y:S01]  /*5c60*/  MUFU.EX2 R138, R8 ;  /* 0x00000008008a7308 */ /* 0x0003e20000000800 */
[----:B------:R-:W-:Y:S02]  /*5c70*/  F2FP.BF16.PACK_AB R6, R204, R205 ;  /* 0x000000cdcc06723e */ /* 0x000fe400000010ff */
[----:B----4-:R-:W-:-:S07]  /*5c80*/  F2FP.BF16.PACK_AB R7, R139, R184 ;  /* 0x000000b88b07723e */ /* 0x010fce00000010ff */
[----:B------:R-:W-:Y:S01]  /*5c90*/  HMMA.16816.F32.BF16 R148, R4, R24, R84 ;  /* 0x000000180494723c */ /* 0x000fe20000041854 */
[----:B-1----:R-:W-:Y:S02]  /*5ca0*/  FFMA.FTZ R8, R187, c[0x0][0x23c], -R12 ;  /* 0x00008f00bb087a23 */ /* 0x002fe4000001080c */
[----:B------:R-:W-:Y:S01]  /*5cb0*/  IMAD.MOV.U32 R187, RZ, RZ, R11 ;  /* 0x000000ffffbb7224 */ /* 0x000fe200078e000b */
[----:B------:R-:W-:-:S04]  /*5cc0*/  MOV R11, R134 ;  /* 0x00000086000b7202 */ /* 0x000fc80000000f00 */
[C---:B------:R-:W-:Y:S01]  /*5cd0*/  HMMA.16816.F32.BF16 R84, R4.reuse, R20, R72 ;  /* 0x000000140454723c */ /* 0x040fe20000041848 */
[----:B------:R1:W2:Y:S07]  /*5ce0*/  MUFU.EX2 R134, R8 ;  /* 0x0000000800867308 */ /* 0x0002ae0000000800 */
[C---:B------:R-:W-:Y:S08]  /*5cf0*/  HMMA.16816.F32.BF16 R52, R4.reuse, R18, R52 ;  /* 0x000000120434723c */ /* 0x040ff00000041834 */
[----:B------:R-:W-:Y:S01]  /*5d00*/  HMMA.16816.F32.BF16 R56, R4, R34, R56 ;  /* 0x000000220438723c */ /* 0x000fe20000041838 */
[----:B-1----:R-:W-:Y:S01]  /*5d10*/  FFMA.FTZ R8, R188, c[0x0][0x23c], -R12 ;  /* 0x00008f00bc087a23 */ /* 0x002fe2000001080c */
[----:B--2---:R-:W-:Y:S01]  /*5d20*/  F2FP.BF16.PACK_AB R128, R134, R138 ;  /* 0x0000008a8680723e */ /* 0x004fe200000010ff */
[----:B------:R-:W-:-:S02]  /*5d30*/  IMAD.MOV.U32 R188, RZ, RZ, R131 ;  /* 0x000000ffffbc7224 */ /* 0x000fc400078e0083 */
[----:B------:R1:W-:Y:S02]  /*5d40*/  MUFU.EX2 R21, R8 ;  /* 0x0000000800157308 */ /* 0x0003e40000000800 */
[----:B------:R-:W-:Y:S01]  /*5d50*/  IMAD.MOV.U32 R34, RZ, RZ, R238 ;  /* 0x000000ffff227224 */ /* 0x000fe200078e00ee */
[----:B------:R-:W-:Y:S01]  /*5d60*/  HMMA.16816.F32.BF16 R60, R4, R26, R60 ;  /* 0x0000001a043c723c */ /* 0x000fe2000004183c */
[----:B------:R-:W-:-:S07]  /*5d70*/  MOV R35, R11 ;  /* 0x0000000b00237202 */ /* 0x000fce0000000f00 */
[----:B------:R-:W-:Y:S01]  /*5d80*/  HMMA.16816.F32.BF16 R24, R4, R16, R80 ;  /* 0x000000100418723c */ /* 0x000fe20000041850 */
[----:B------:R-:W2:Y:S01]  /*5d90*/  LDSM.16.MT88.4 R80, [R222+0x9c00] ;  /* 0x009c0000de50783b */ /* 0x000ea20000004200 */
[----:B-1----:R-:W-:Y:S01]  /*5da0*/  FFMA.FTZ R8, R189, c[0x0][0x23c], -R12 ;  /* 0x00008f00bd087a23 */ /* 0x002fe2000001080c */
[----:B------:R-:W-:-:S05]  /*5db0*/  MOV R189, R237 ;  /* 0x000000ed00bd7202 */ /* 0x000fca0000000f00 */
[C---:B------:R-:W-:Y:S01]  /*5dc0*/  HMMA.16816.F32.BF16 R44, R4.reuse, R30, R44 ;  /* 0x0000001e042c723c */ /* 0x040fe2000004182c */
[----:B------:R1:W3:Y:S06]  /*5dd0*/  MUFU.EX2 R237, R8 ;  /* 0x0000000800ed7308 */ /* 0x0002ec0000000800 */
[----:B------:R-:W-:Y:S01]  /*5de0*/  IMAD.MOV.U32 R31, RZ, RZ, R120 ;  /* 0x000000ffff1f7224 */ /* 0x000fe200078e0078 */
[----:B------:R-:W-:Y:S01]  /*5df0*/  HMMA.16816.F32.BF16 R64, R4, R32, R64 ;  /* 0x000000200440723c */ /* 0x000fe20000041840 */
[----:B------:R-:W-:-:S06]  /*5e00*/  MOV R30, R121 ;  /* 0x00000079001e7202 */ /* 0x000fcc0000000f00 */
[----:B------:R-:W-:Y:S01]  /*5e10*/  MOV R33, R123 ;  /* 0x0000007b00217202 */ /* 0x000fe20000000f00 */
[C---:B------:R-:W-:Y:S01]  /*5e20*/  HMMA.16816.F32.BF16 R48, R4.reuse, R22, R48 ;  /* 0x000000160430723c */ /* 0x040fe20000041830 */
[----:B-1----:R-:W-:Y:S01]  /*5e30*/  FFMA.FTZ R8, R190, c[0x0][0x23c], -R2 ;  /* 0x00008f00be087a23 */ /* 0x002fe20000010802 */
[----:B------:R-:W-:Y:S01]  /*5e40*/  MOV R190, R122 ;  /* 0x0000007a00be7202 */ /* 0x000fe20000000f00 */
[----:B------:R-:W-:Y:S02]  /*5e50*/  IMAD.MOV.U32 R32, RZ, RZ, R168 ;  /* 0x000000ffff207224 */ /* 0x000fe400078e00a8 */
[----:B------:R1:W-:Y:S02]  /*5e60*/  MUFU.EX2 R20, R8 ;  /* 0x0000000800147308 */ /* 0x0003e40000000800 */
[----:B------:R-:W-:Y:S01]  /*5e70*/  MOV R23, R129 ;  /* 0x0000008100177202 */ /* 0x000fe20000000f00 */
[----:B------:R-:W-:Y:S01]  /*5e80*/  HMMA.16816.F32.BF16 R120, R4, R36, R180 ;  /* 0x000000240478723c */ /* 0x000fe200000418b4 */
[----:B------:R-:W-:-:S02]  /*5e90*/  MOV R22, R130 ;  /* 0x0000008200167202 */ /* 0x000fc40000000f00 */
[----:B---3--:R-:W-:-:S04]  /*5ea0*/  F2FP.BF16.PACK_AB R130, R237, R21 ;  /* 0x00000015ed82723e */ /* 0x008fc800000010ff */
[----:B------:R-:W-:Y:S01]  /*5eb0*/  MOV R183, R14 ;  /* 0x0000000e00b77202 */ /* 0x000fe20000000f00 */
[----:B------:R-:W-:Y:S01]  /*5ec0*/  HMMA.16816.F32.BF16 R100, R4, R28, R68 ;  /* 0x0000001c0464723c */ /* 0x000fe20000041844 */
[----:B-1----:R-:W-:Y:S01]  /*5ed0*/  FFMA.FTZ R8, R193, c[0x0][0x23c], -R2 ;  /* 0x00008f00c1087a23 */ /* 0x002fe20000010802 */
[----:B------:R-:W-:-:S06]  /*5ee0*/  MOV R193, R169 ;  /* 0x000000a900c17202 */ /* 0x000fcc0000000f00 */
[----:B------:R-:W-:Y:S01]  /*5ef0*/  HMMA.16816.F32.BF16 R40, R4, R38, R40 ;  /* 0x000000260428723c */ /* 0x000fe20000041828 */
[----:B------:R1:W3:Y:S01]  /*5f00*/  MUFU.EX2 R19, R8 ;  /* 0x0000000800137308 */ /* 0x0002e20000000800 */
[----:B------:R-:W4:Y:S01]  /*5f10*/  LDSM.16.MT88.4 R4, [R222+0xbc00] ;  /* 0x00bc0000de04783b */ /* 0x000f220000004200 */
[----:B------:R-:W-:Y:S01]  /*5f20*/  FADD.FTZ R9, R9, R193 ;  /* 0x000000c109097221 */ /* 0x000fe20000010000 */
[----:B------:R-:W-:Y:S02]  /*5f30*/  MOV R28, R170 ;  /* 0x000000aa001c7202 */ /* 0x000fe40000000f00 */
[----:B------:R-:W-:Y:S01]  /*5f40*/  MOV R29, R171 ;  /* 0x000000ab001d7202 */ /* 0x000fe20000000f00 */
[----:B------:R-:W-:Y:S01]  /*5f50*/  FADD.FTZ R9, R30, R9 ;  /* 0x000000091e097221 */ /* 0x000fe20000010000 */
[----:B------:R-:W2:Y:S01]  /*5f60*/  LDSM.16.MT88.4 R168, [R220+0xbc00] ;  /* 0x00bc0000dca8783b */ /* 0x000ea20000004200 */
[--C-:B-1----:R-:W-:Y:S01]  /*5f70*/  FFMA.FTZ R8, R191, c[0x0][0x23c], -R2.reuse ;  /* 0x00008f00bf087a23 */ /* 0x102fe20000010802 */
[----:B------:R-:W-:Y:S01]  /*5f80*/  MOV R191, R10 ;  /* 0x0000000a00bf7202 */ /* 0x000fe20000000f00 */
[----:B------:R-:W-:Y:S01]  /*5f90*/  FFMA.FTZ R2, R194, c[0x0][0x23c], -R2 ;  /* 0x00008f00c2027a23 */ /* 0x000fe20000010802 */
[----:B------:R-:W-:Y:S01]  /*5fa0*/  MOV R194, R15 ;  /* 0x0000000f00c27202 */ /* 0x000fe20000000f00 */
[----:B------:R1:W-:Y:S01]  /*5fb0*/  MUFU.EX2 R18, R8 ;  /* 0x0000000800127308 */ /* 0x0003e20000000800 */
[----:B---3--:R-:W-:-:S07]  /*5fc0*/  F2FP.BF16.PACK_AB R129, R19, R20 ;  /* 0x000000141381723e */ /* 0x008fce00000010ff */
[----:B------:R3:W3:Y:S01]  /*5fd0*/  MUFU.EX2 R238, R2 ;  /* 0x0000000200ee7308 */ /* 0x0006e20000000800 */
[----:B-1----:R-:W-:Y:S01]  /*5fe0*/  MOV R8, R236 ;  /* 0x000000ec00087202 */ /* 0x002fe20000000f00 */
[----:B---3--:R-:W-:Y:S01]  /*5ff0*/  FFMA.FTZ R2, R196, c[0x0][0x23c], -R0 ;  /* 0x00008f00c4027a23 */ /* 0x008fe20000010800 */
[----:B------:R-:W-:-:S05]  /*6000*/  F2FP.BF16.PACK_AB R131, R238, R18 ;  /* 0x00000012ee83723e */ /* 0x000fca00000010ff */
[----:B------:R1:W-:Y:S02]  /*6010*/  MUFU.EX2 R17, R2 ;  /* 0x0000000200117308 */ /* 0x0003e40000000800 */
[C---:B-----5:R-:W-:Y:S08]  /*6020*/  HMMA.16816.F32.BF16 R88, R128.reuse, R96, R160 ;  /* 0x000000608058723c */ /* 0x060ff000000418a0 */
[----:B------:R-:W-:Y:S01]  /*6030*/  HMMA.16816.F32.BF16 R160, R128, R164, R172 ;  /* 0x000000a480a0723c */ /* 0x000fe200000418ac */
[----:B-1----:R-:W-:-:S04]  /*6040*/  FFMA.FTZ R2, R195, c[0x0][0x23c], -R0 ;  /* 0x00008f00c3027a23 */ /* 0x002fc80000010800 */
[----:B------:R1:W3:Y:S03]  /*6050*/  MUFU.EX2 R16, R2 ;  /* 0x0000000200107308 */ /* 0x0002e60000000800 */
[C---:B--2---:R-:W-:Y:S08]  /*6060*/  HMMA.16816.F32.BF16 R72, R128.reuse, R80, R124 ;  /* 0x000000508048723c */ /* 0x044ff0000004187c */
[----:B----4-:R-:W-:Y:S01]  /*6070*/  HMMA.16816.F32.BF16 R124, R128, R4, R176 ;  /* 0x00000004807c723c */ /* 0x010fe200000418b0 */
[--C-:B-1----:R-:W-:Y:S01]  /*6080*/  FFMA.FTZ R2, R197, c[0x0][0x23c], -R0.reuse ;  /* 0x00008f00c5027a23 */ /* 0x102fe20000010800 */
[----:B---3--:R-:W-:Y:S01]  /*6090*/  F2FP.BF16.PACK_AB R172, R16, R17 ;  /* 0x0000001110ac723e */ /* 0x008fe200000010ff */
[----:B------:R-:W-:-:S05]  /*60a0*/  FFMA.FTZ R0, R198, c[0x0][0x23c], -R0 ;  /* 0x00008f00c6007a23 */ /* 0x000fca0000010800 */
[C---:B------:R-:W-:Y:S01]  /*60b0*/  HMMA.16816.F32.BF16 R92, R128.reuse, R98, R104 ;  /* 0x00000062805c723c */ /* 0x040fe20000041868 */
[----:B------:R1:W-:Y:S07]  /*60c0*/  MUFU.EX2 R15, R2 ;  /* 0x00000002000f7308 */ /* 0x0003ee0000000800 */
[C---:B------:R-:W-:Y:S01]  /*60d0*/  HMMA.16816.F32.BF16 R104, R128.reuse, R166, R108 ;  /* 0x000000a68068723c */ /* 0x040fe2000004186c */
[----:B------:R2:W3:Y:S07]  /*60e0*/  MUFU.EX2 R14, R0 ;  /* 0x00000000000e7308 */ /* 0x0004ee0000000800 */
[----:B------:R-:W-:Y:S01]  /*60f0*/  HMMA.16816.F32.BF16 R144, R128, R156, R144 ;  /* 0x0000009c8090723c */ /* 0x000fe20000041890 */
[----:B-1----:R-:W-:-:S02]  /*6100*/  FADD.FTZ R2, R34, R8 ;  /* 0x0000000822027221 */ /* 0x002fc40000010000 */
[----:B------:R-:W-:Y:S02]  /*6110*/  FADD.FTZ R8, R191, R35 ;  /* 0x00000023bf087221 */ /* 0x000fe40000010000 */
[----:B------:R-:W-:Y:S02]  /*6120*/  FADD.FTZ R2, R33, R2 ;  /* 0x0000000221027221 */ /* 0x000fe40000010000 */
[----:B------:R-:W-:Y:S01]  /*6130*/  FADD.FTZ R8, R190, R8 ;  /* 0x00000008be087221 */ /* 0x000fe20000010000 */
        /* <DEDUP_REMOVED lines=19> */
[----:B--2---:R-:W-:-:S03]  /*6270*/  F2FP.BF16.PACK_AB R175, R236, R10 ;  /* 0x0000000aecaf723e */ /* 0x004fc600000010ff */
[----:B------:R-:W-:-:S04]  /*6280*/  FADD.FTZ R0, R32, R0 ;  /* 0x0000000020007221 */ /* 0x000fc80000010000 */
        /* <DEDUP_REMOVED lines=62> */
[----:B------:R-:W1:Y:S01]  /*6670*/  S2R R186, SR_TID.X ;  /* 0x0000000000ba7919 */ /* 0x000e620000002100 */
[----:B------:R-:W-:Y:S01]  /*6680*/  LEA.HI.SX32 R227, R227, 0xfffffffe, 0x1a ;  /* 0xfffffffee3e37811 */ /* 0x000fe200078fd2ff */
[----:B------:R-:W-:-:S02]  /*6690*/  IMAD.MOV.U32 R138, RZ, RZ, R136 ;  /* 0x000000ffff8a7224 */ /* 0x000fc400078e0088 */
[----:B------:R-:W2:Y:S01]  /*66a0*/  LDL R187, [R1] ;  /* 0x0000000001bb7983 */ /* 0x000ea20000100800 */
[----:B------:R-:W-:Y:S02]  /*66b0*/  IMAD.MOV.U32 R140, RZ, RZ, R3 ;  /* 0x000000ffff8c7224 */ /* 0x000fe400078e0003 */
[----:B------:R-:W-:Y:S01]  /*66c0*/  IMAD.MOV.U32 R139, RZ, RZ, R135 ;  /* 0x000000ffff8b7224 */ /* 0x000fe200078e0087 */
[----:B-1----:R-:W-:-:S05]  /*66d0*/  LOP3.LUT R186, R186, 0x3, RZ, 0xc0, !PT ;  /* 0x00000003baba7812 */ /* 0x002fca00078ec0ff */
[----:B------:R-:W-:Y:S02]  /*66e0*/  IMAD R234, R186, -0x2, R234 ;  /* 0xfffffffebaea7824 */ /* 0x000fe400078e02ea */
[----:B------:R-:W3:Y:S01]  /*66f0*/  LDL R186, [R1+0x4] ;  /* 0x0000040001ba7983 */ /* 0x000ee20000100800 */
[----:B------:R-:W-:Y:S02]  /*6700*/  ISETP.GE.AND P4, PT, R240, c[0x0][0x220], PT ;  /* 0x00008800f0007a0c */ /* 0x000fe40003f86270 */
[----:B------:R-:W-:Y:S01]  /*6710*/  IADD3 R234, R132, R234, -R203 ;  /* 0x000000ea84ea7210 */ /* 0x000fe20007ffe8cb */
[----:B------:R-:W-:Y:S01]  /*6720*/  IMAD.MOV.U32 R132, RZ, RZ, R137 ;  /* 0x000000ffff847224 */ /* 0x000fe200078e0089 */
[----:B--2---:R-:W-:Y:S02]  /*6730*/  ISETP.GE.AND P3, PT, R187, c[0x0][0x220], PT ;  /* 0x00008800bb007a0c */ /* 0x004fe40003f66270 */
[----:B---3--:R-:W-:Y:S01]  /*6740*/  ISETP.GE.AND P2, PT, R186, c[0x0][0x220], PT ;  /* 0x00008800ba007a0c */ /* 0x008fe20003f46270 */
[----:B------:R-:W-:Y:S05]  /*6750*/  BRA `(.L_x_105) ;  /* 0x0000038000007947 */ /* 0x000fea0003800000 */
.L_x_107:
[----:B------:R1:W-:Y:S01]  /*6760*/  @P4 STS [R226+0x6000], RZ ;  /* 0x006000ffe2004388 */ /* 0x0003e20000000800 */
[----:B------:R-:W-:Y:S03]  /*6770*/  IADD3 R0, R227, -0x1, RZ ;  /* 0xffffffffe3007810 */ /* 0x000fe60007ffe0ff */
[----:B------:R1:W-:Y:S01]  /*6780*/  @P4 STS [R226+0x6004], RZ ;  /* 0x006004ffe2004388 */ /* 0x0003e20000000800 */
[----:B------:R-:W-:Y:S01]  /*6790*/  SHF.R.S32.HI R134, RZ, 0x1f, R0 ;  /* 0x0000001fff867819 */ /* 0x000fe20000011400 */
[----:B------:R-:W-:Y:S02]  /*67a0*/  IMAD.WIDE.U32 R2, R0, c[0x0][0x198], RZ ;  /* 0x0000660000027a25 */ /* 0x000fe400078e00ff */
        /* <DEDUP_REMOVED lines=51> */
.L_x_105:
[----:B------:R-:W-:Y:S04]  /*6ae0*/  DEPBAR.LE SB0, 0x0 ;  /* 0x000080000000791a */ /* 0x000fe80000000000 */
[----:B------:R-:W-:Y:S01]  /*6af0*/  BAR.SYNC.DEFER_BLOCKING 0x0 ;  /* 0x0000000000007b1d */ /* 0x000fe20000010000 */
[----:B------:R-:W-:Y:S01]  /*6b00*/  SHF.R.S32.HI R0, RZ, 0x1f, R227 ;  /* 0x0000001fff007819 */ /* 0x000fe200000114e3 */
[C---:B------:R-:W-:Y:S04]  /*6b10*/  IMAD.WIDE.U32 R4, R227.reuse, c[0x0][0x1a0], RZ ;  /* 0x00006800e3047a25 */ /* 0x040fe800078e00ff */
[----:B------:R-:W-:Y:S02]  /*6b20*/  IMAD R0, R0, c[0x0][0x1a0], RZ ;  /* 0x0000680000007a24 */ /* 0x000fe400078e02ff */
[----:B------:R-:W-:Y:S02]  /*6b30*/  IMAD.MOV.U32 R6, RZ, RZ, c[0x0][0x1a0] ;  /* 0x00006800ff067624 */ /* 0x000fe400078e00ff */
[----:B------:R-:W-:Y:S01]  /*6b40*/  IMAD R2, R227, c[0x0][0x1a4], R0 ;  /* 0x00006900e3027a24 */ /* 0x000fe200078e0200 */
[----:B------:R-:W-:Y:S01]  /*6b50*/  LEA R0, P0, R4, R244, 0x6 ;  /* 0x000000f404007211 */ /* 0x000fe200078030ff */
[----:B------:R-:W-:Y:S02]  /*6b60*/  IMAD.MOV.U32 R7, RZ, RZ, c[0x0][0x1a4] ;  /* 0x00006900ff077624 */ /* 0x000fe400078e00ff */
        /* <DEDUP_REMOVED lines=185> */
.L_x_106:
[C---:B------:R-:W-:Y:S01]  /*7700*/  IMAD R2, R227.reuse, -0x40, R234 ;  /* 0xffffffc0e3027824 */ /* 0x040fe200078e02ea */
[----:B------:R-:W-:Y:S04]  /*7710*/  MOV R0, 0xffffffc0 ;  /* 0xffffffc000007802 */ /* 0x000fe80000000f00 */
[C---:B-1----:R-:W-:Y:S01]  /*7720*/  IADD3 R176, R2.reuse, -0x1, RZ ;  /* 0xffffffff02b07810 */ /* 0x042fe20007ffe0ff */
[----:B------:R-:W-:Y:S01]  /*7730*/  IMAD R0, R227, R0, 0x40 ;  /* 0x00000040e3007424 */ /* 0x000fe200078e0200 */
[----:B------:R-:W-:Y:S02]  /*7740*/  IADD3 R143, R2, -0x8, RZ ;  /* 0xfffffff8028f7810 */ /* 0x000fe40007ffe0ff */
[----:B------:R-:W-:Y:S02]  /*7750*/  ISETP.GE.AND P0, PT, R176, RZ, PT ;  /* 0x000000ffb000720c */ /* 0x000fe40003f06270 */
[----:B------:R-:W-:Y:S02]  /*7760*/  ISETP.GE.AND P1, PT, R143, RZ, PT ;  /* 0x000000ff8f00720c */ /* 0x000fe40003f26270 */
[C---:B------:R-:W-:Y:S02]  /*7770*/  IADD3 R141, R2.reuse, -0x10, RZ ;  /* 0xfffffff0028d7810 */ /* 0x040fe40007ffe0ff */
[C---:B------:R-:W-:Y:S02]  /*7780*/  IADD3 R137, R2.reuse, -0x11, RZ ;  /* 0xffffffef02897810 */ /* 0x040fe40007ffe0ff */
[C---:B------:R-:W-:Y:S02]  /*7790*/  IADD3 R135, R2.reuse, -0x19, RZ ;  /* 0xffffffe702877810 */ /* 0x040fe40007ffe0ff */
[C---:B------:R-:W-:Y:S02]  /*77a0*/  IADD3 R142, R2.reuse, -0x9, RZ ;  /* 0xfffffff7028e7810 */ /* 0x040fe40007ffe0ff */
[C---:B------:R-:W-:Y:S02]  /*77b0*/  IADD3 R178, R2.reuse, 0x48, RZ ;  /* 0x0000004802b27810 */ /* 0x040fe40007ffe0ff */
[C---:B------:R-:W-:Y:S02]  /*77c0*/  @!P0 IADD3 R176, -R2.reuse, 0x1, RZ ;  /* 0x0000000102b08810 */ /* 0x040fe40007ffe1ff */
[----:B------:R-:W-:Y:S02]  /*77d0*/  ISETP.GE.AND P0, PT, R141, RZ, PT ;  /* 0x000000ff8d00720c */ /* 0x000fe40003f06270 */
[----:B------:R1:W-:Y:S01]  /*77e0*/  I2F R198, R176 ;  /* 0x000000b000c67306 */ /* 0x0003e20000201400 */
[----:B------:R-:W-:Y:S02]  /*77f0*/  @!P1 IADD3 R143, -R2, 0x8, RZ ;  /* 0x00000008028f9810 */ /* 0x000fe40007ffe1ff */
[----:B------:R-:W-:Y:S02]  /*7800*/  ISETP.GE.AND P1, PT, R137, RZ, PT ;  /* 0x000000ff8900720c */ /* 0x000fe40003f26270 */
[----:B------:R-:W-:Y:S02]  /*7810*/  ISETP.GE.AND P6, PT, R142, RZ, PT ;  /* 0x000000ff8e00720c */ /* 0x000fe40003fc6270 */
[C---:B------:R-:W-:Y:S02]  /*7820*/  IADD3 R177, R2.reuse, 0x47, RZ ;  /* 0x0000004702b17810 */ /* 0x040fe40007ffe0ff */
[C---:B------:R-:W-:Y:S01]  /*7830*/  IADD3 R136, R2.reuse, -0x18, RZ ;  /* 0xffffffe802887810 */ /* 0x040fe20007ffe0ff */
[----:B------:R-:W-:Y:S01]  /*7840*/  I2F R197, R143 ;  /* 0x0000008f00c57306 */ /* 0x000fe20000201400 */
[----:B------:R-:W-:Y:S02]  /*7850*/  @!P0 IADD3 R141, -R2, 0x10, RZ ;  /* 0x00000010028d8810 */ /* 0x000fe40007ffe1ff */
[----:B------:R-:W-:Y:S02]  /*7860*/  ISETP.GE.AND P0, PT, R135, RZ, PT ;  /* 0x000000ff8700720c */ /* 0x000fe40003f06270 */
[----:B------:R-:W-:Y:S02]  /*7870*/  IADD3 R0, R234, R0, RZ ;  /* 0x00000000ea007210 */ /* 0x000fe40007ffe0ff */
[----:B------:R-:W-:Y:S02]  /*7880*/  @!P1 IADD3 R137, -R2, 0x11, RZ ;  /* 0x0000001102899810 */ /* 0x000fe40007ffe1ff */
[----:B------:R-:W-:Y:S01]  /*7890*/  ISETP.GE.AND P1, PT, R178, RZ, PT ;  /* 0x000000ffb200720c */ /* 0x000fe20003f26270 */
[----:B------:R2:W-:Y:S01]  /*78a0*/  I2F R195, R141 ;  /* 0x0000008d00c37306 */ /* 0x0005e20000201400 */
[C---:B------:R-:W-:Y:S02]  /*78b0*/  IADD3 R181, R2.reuse, -0x21, RZ ;  /* 0xffffffdf02b57810 */ /* 0x040fe40007ffe0ff */
[----:B------:R-:W-:Y:S02]  /*78c0*/  @!P6 IADD3 R142, -R2, 0x9, RZ ;  /* 0x00000009028ee810 */ /* 0x000fe40007ffe1ff */
[----:B------:R-:W-:Y:S02]  /*78d0*/  ISETP.GE.AND P6, PT, R136, RZ, PT ;  /* 0x000000ff8800720c */ /* 0x000fe40003fc6270 */
[C---:B------:R-:W-:Y:S02]  /*78e0*/  @!P0 IADD3 R135, -R2.reuse, 0x19, RZ ;  /* 0x0000001902878810 */ /* 0x040fe40007ffe1ff */
[----:B------:R-:W-:Y:S01]  /*78f0*/  ISETP.GE.AND P0, PT, R177, RZ, PT ;  /* 0x000000ffb100720c */ /* 0x000fe20003f06270 */
[----:B------:R-:W-:Y:S01]  /*7900*/  I2F R196, R142 ;  /* 0x0000008e00c47306 */ /* 0x000fe20000201400 */
[----:B------:R-:W-:Y:S02]  /*7910*/  IADD3 R183, R2, -0x38, RZ ;  /* 0xffffffc802b77810 */ /* 0x000fe40007ffe0ff */
[----:B------:R-:W-:Y:S02]  /*7920*/  @!P1 IADD3 R178, -R0, -0x8, RZ ;  /* 0xfffffff800b29810 */ /* 0x000fe40007ffe1ff */
[----:B------:R-:W-:Y:S02]  /*7930*/  ISETP.GE.AND P1, PT, R181, RZ, PT ;  /* 0x000000ffb500720c */ /* 0x000fe40003f26270 */
[C---:B------:R-:W-:Y:S02]  /*7940*/  IADD3 R179, R2.reuse, -0x20, RZ ;  /* 0xffffffe002b37810 */ /* 0x040fe40007ffe0ff */
[C---:B------:R-:W-:Y:S01]  /*7950*/  IADD3 R182, R2.reuse, 0x3f, RZ ;  /* 0x0000003f02b67810 */ /* 0x040fe20007ffe0ff */
[----:B------:R3:W-:Y:S01]  /*7960*/  I2F R194, R137 ;  /* 0x0000008900c27306 */ /* 0x0007e20000201400 */
[----:B------:R-:W-:Y:S02]  /*7970*/  @!P6 IADD3 R136, -R2, 0x18, RZ ;  /* 0x000000180288e810 */ /* 0x000fe40007ffe1ff */
[----:B------:R-:W-:Y:S02]  /*7980*/  @!P0 IADD3 R177, -R0, -0x7, RZ ;  /* 0xfffffff900b18810 */ /* 0x000fe40007ffe1ff */
[----:B------:R-:W-:Y:S02]  /*7990*/  ISETP.GE.AND P0, PT, R183, RZ, PT ;  /* 0x000000ffb700720c */ /* 0x000fe40003f06270 */
[----:B------:R-:W-:Y:S02]  /*79a0*/  ISETP.GE.AND P6, PT, R179, RZ, PT ;  /* 0x000000ffb300720c */ /* 0x000fe40003fc6270 */
[----:B------:R-:W-:Y:S01]  /*79b0*/  @!P1 IADD3 R181, -R2, 0x21, RZ ;  /* 0x0000002102b59810 */ /* 0x000fe20007ffe1ff */
[----:B------:R-:W-:Y:S01]  /*79c0*/  I2F R203, R178 ;  /* 0x000000b200cb7306 */ /* 0x000fe20000201400 */
[----:B------:R-:W-:Y:S02]  /*79d0*/  ISETP.GE.AND P1, PT, R182, RZ, PT ;  /* 0x000000ffb600720c */ /* 0x000fe40003f26270 */
[C---:B------:R-:W-:Y:S02]  /*79e0*/  IADD3 R186, R2.reuse, -0x39, RZ ;  /* 0xffffffc702ba7810 */ /* 0x040fe40007ffe0ff */
[C---:B------:R-:W-:Y:S02]  /*79f0*/  IADD3 R180, R2.reuse, -0x28, RZ ;  /* 0xffffffd802b47810 */ /* 0x040fe40007ffe0ff */
[C---:B------:R-:W-:Y:S02]  /*7a00*/  IADD3 R185, R2.reuse, 0x38, RZ ;  /* 0x0000003802b97810 */ /* 0x040fe40007ffe0ff */
[----:B------:R-:W-:Y:S01]  /*7a10*/  @!P0 IADD3 R183, -R2, 0x38, RZ ;  /* 0x0000003802b78810 */ /* 0x000fe20007ffe1ff */
[----:B------:R-:W-:Y:S01]  /*7a20*/  I2F R178, R177 ;  /* 0x000000b100b27306 */ /* 0x000fe20000201400 */
[----:B------:R-:W-:Y:S02]  /*7a30*/  ISETP.GE.AND P0, PT, R186, RZ, PT ;  /* 0x000000ffba00720c */ /* 0x000fe40003f06270 */
[----:B------:R-:W-:Y:S02]  /*7a40*/  @!P6 IADD3 R179, -R2, 0x20, RZ ;  /* 0x0000002002b3e810 */ /* 0x000fe40007ffe1ff */
[----:B------:R-:W-:Y:S02]  /*7a50*/  ISETP.GE.AND P6, PT, R180, RZ, PT ;  /* 0x000000ffb400720c */ /* 0x000fe40003fc6270 */
[----:B------:R-:W-:Y:S02]  /*7a60*/  @!P1 IADD3 R182, -R0, 0x1, RZ ;  /* 0x0000000100b69810 */ /* 0x000fe40007ffe1ff */
[----:B------:R-:W-:Y:S01]  /*7a70*/  ISETP.GE.AND P1, PT, R185, RZ, PT ;  /* 0x000000ffb900720c */ /* 0x000fe20003f26270 */
[----:B------:R-:W-:Y:S01]  /*7a80*/  I2F R202, R183 ;  /* 0x000000b700ca7306 */ /* 0x000fe20000201400 */
[C---:B------:R-:W-:Y:S02]  /*7a90*/  IADD3 R189, R2.reuse, 0x37, RZ ;  /* 0x0000003702bd7810 */ /* 0x040fe40007ffe0ff */
[C---:B------:R-:W-:Y:S02]  /*7aa0*/  IADD3 R184, R2.reuse, -0x29, RZ ;  /* 0xffffffd702b87810 */ /* 0x040fe40007ffe0ff */
[C---:B------:R-:W-:Y:S02]  /*7ab0*/  IADD3 R190, R2.reuse, -0x31, RZ ;  /* 0xffffffcf02be7810 */ /* 0x040fe40007ffe0ff */
[C---:B------:R-:W-:Y:S02]  /*7ac0*/  @!P0 IADD3 R186, -R2.reuse, 0x39, RZ ;  /* 0x0000003902ba8810 */ /* 0x040fe40007ffe1ff */
[----:B------:R-:W-:Y:S01]  /*7ad0*/  ISETP.GE.AND P0, PT, R189, RZ, PT ;  /* 0x000000ffbd00720c */ /* 0x000fe20003f06270 */
[----:B------:R-:W-:Y:S01]  /*7ae0*/  I2F R182, R182 ;  /* 0x000000b600b67306 */ /* 0x000fe20000201400 */
[----:B------:R-:W-:Y:S02]  /*7af0*/  @!P6 IADD3 R180, -R2, 0x28, RZ ;  /* 0x0000002802b4e810 */ /* 0x000fe40007ffe1ff */
[----:B------:R-:W-:Y:S02]  /*7b00*/  ISETP.GE.AND P6, PT, R184, RZ, PT ;  /* 0x000000ffb800720c */ /* 0x000fe40003fc6270 */
[----:B------:R-:W-:Y:S02]  /*7b10*/  @!P1 IADD3 R185, -R0, 0x8, RZ ;  /* 0x0000000800b99810 */ /* 0x000fe40007ffe1ff */
[----:B------:R-:W-:Y:S02]  /*7b20*/  ISETP.GE.AND P1, PT, R190, RZ, PT ;  /* 0x000000ffbe00720c */ /* 0x000fe40003f26270 */
[C---:B------:R-:W-:Y:S01]  /*7b30*/  IADD3 R134, R2.reuse, 0x8, RZ ;  /* 0x0000000802867810 */ /* 0x040fe20007ffe0ff */
[----:B------:R-:W-:Y:S01]  /*7b40*/  I2F R179, R179 ;  /* 0x000000b300b37306 */ /* 0x000fe20000201400 */
[C---:B------:R-:W-:Y:S02]  /*7b50*/  IADD3 R187, R2.reuse, -0x30, RZ ;  /* 0xffffffd002bb7810 */ /* 0x040fe40007ffe0ff */
[----:B------:R-:W-:Y:S02]  /*7b60*/  IADD3 R191, R2, 0x2f, RZ ;  /* 0x0000002f02bf7810 */ /* 0x000fe40007ffe0ff */
[----:B------:R-:W-:Y:S02]  /*7b70*/  @!P0 IADD3 R189, -R0, 0x9, RZ ;  /* 0x0000000900bd8810 */ /* 0x000fe40007ffe1ff */
[----:B------:R-:W-:Y:S02]  /*7b80*/  ISETP.GE.AND P0, PT, R134, RZ, PT ;  /* 0x000000ff8600720c */ /* 0x000fe40003f06270 */
[C---:B------:R-:W-:Y:S01]  /*7b90*/  IADD3 R192, -R2.reuse, -0x8, RZ ;  /* 0xfffffff802c07810 */ /* 0x040fe20007ffe1ff */
[----:B------:R-:W-:Y:S01]  /*7ba0*/  I2F R185, R185 ;  /* 0x000000b900b97306 */ /* 0x000fe20000201400 */
[C---:B------:R-:W-:Y:S02]  /*7bb0*/  @!P6 IADD3 R184, -R2.reuse, 0x29, RZ ;  /* 0x0000002902b8e810 */ /* 0x040fe40007ffe1ff */
[----:B------:R-:W-:Y:S02]  /*7bc0*/  ISETP.GE.AND P6, PT, R187, RZ, PT ;  /* 0x000000ffbb00720c */ /* 0x000fe40003fc6270 */
[----:B------:R-:W-:Y:S02]  /*7bd0*/  @!P1 IADD3 R190, -R2, 0x31, RZ ;  /* 0x0000003102be9810 */ /* 0x000fe40007ffe1ff */
[----:B------:R-:W-:Y:S02]  /*7be0*/  ISETP.GE.AND P1, PT, R191, RZ, PT ;  /* 0x000000ffbf00720c */ /* 0x000fe40003f26270 */
[----:B------:R-:W-:Y:S01]  /*7bf0*/  SEL R192, R192, R134, !P0 ;  /* 0x00000086c0c07207 */ /* 0x000fe20004000000 */
[----:B------:R-:W-:Y:S01]  /*7c00*/  I2F R189, R189 ;  /* 0x000000bd00bd7306 */ /* 0x000fe20000201400 */
[C---:B-1----:R-:W-:Y:S02]  /*7c10*/  IADD3 R176, R2.reuse, 0x28, RZ ;  /* 0x0000002802b07810 */ /* 0x042fe40007ffe0ff */
[C---:B------:R-:W-:Y:S02]  /*7c20*/  IADD3 R193, -R2.reuse, -0x7, RZ ;  /* 0xfffffff902c17810 */ /* 0x040fe40007ffe1ff */
[C---:B--2---:R-:W-:Y:S02]  /*7c30*/  IADD3 R141, R2.reuse, 0x1f, RZ ;  /* 0x0000001f028d7810 */ /* 0x044fe40007ffe0ff */
[C---:B------:R-:W-:Y:S02]  /*7c40*/  @!P6 IADD3 R187, -R2.reuse, 0x30, RZ ;  /* 0x0000003002bbe810 */ /* 0x040fe40007ffe1ff */
[C---:B---3--:R-:W-:Y:S01]  /*7c50*/  IADD3 R137, R2.reuse, 0x18, RZ ;  /* 0x0000001802897810 */ /* 0x048fe20007ffe0ff */
[----:B------:R1:W-:Y:S01]  /*7c60*/  I2F R205, R192 ;  /* 0x000000c000cd7306 */ /* 0x0003e20000201400 */
[----:B------:R-:W-:Y:S02]  /*7c70*/  IADD3 R188, R2, 0x30, RZ ;  /* 0x0000003002bc7810 */ /* 0x000fe40007ffe0ff */
[----:B------:R-:W-:Y:S02]  /*7c80*/  @!P1 IADD3 R191, -R0, 0x11, RZ ;  /* 0x0000001100bf9810 */ /* 0x000fe40007ffe1ff */
[----:B------:R-:W-:Y:S02]  /*7c90*/  ISETP.GE.AND P6, PT, R188, RZ, PT ;  /* 0x000000ffbc00720c */ /* 0x000fe40003fc6270 */
[----:B------:R-:W-:Y:S02]  /*7ca0*/  ISETP.GE.AND P1, PT, R176, RZ, PT ;  /* 0x000000ffb000720c */ /* 0x000fe40003f26270 */
[C---:B------:R-:W-:Y:S01]  /*7cb0*/  IADD3 R3, R2.reuse, 0x7, RZ ;  /* 0x0000000702037810 */ /* 0x040fe20007ffe0ff */
[----:B------:R-:W-:Y:S01]  /*7cc0*/  I2F R181, R181 ;  /* 0x000000b500b57306 */ /* 0x000fe20000201400 */
[C---:B------:R-:W-:Y:S02]  /*7cd0*/  IADD3 R143, R2.reuse, 0x27, RZ ;  /* 0x00000027028f7810 */ /* 0x040fe40007ffe0ff */
[----:B------:R-:W-:Y:S02]  /*7ce0*/  IADD3 R142, R2, 0x20, RZ ;  /* 0x00000020028e7810 */ /* 0x000fe40007ffe0ff */
[----:B------:R-:W-:Y:S02]  /*7cf0*/  IABS R206, R2 ;  /* 0x0000000200ce7213 */ /* 0x000fe40000000000 */
[C---:B------:R-:W-:Y:S02]  /*7d00*/  @!P0 IADD3 R134, -R0.reuse, 0x38, RZ ;  /* 0x0000003800868810 */ /* 0x040fe40007ffe1ff */
[C---:B------:R-:W-:Y:S01]  /*7d10*/  @!P6 IADD3 R188, -R0.reuse, 0x10, RZ ;  /* 0x0000001000bce810 */ /* 0x040fe20007ffe1ff */
[----:B------:R-:W-:Y:S01]  /*7d20*/  I2F R180, R180 ;  /* 0x000000b400b47306 */ /* 0x000fe20000201400 */
[----:B------:R-:W-:Y:S02]  /*7d30*/  ISETP.GE.AND P6, PT, R3, RZ, PT ;  /* 0x000000ff0300720c */ /* 0x000fe40003fc6270 */
[C---:B------:R-:W-:Y:S02]  /*7d40*/  @!P1 IADD3 R176, -R0.reuse, 0x18, RZ ;  /* 0x0000001800b09810 */ /* 0x040fe40007ffe1ff */
[----:B------:R-:W-:Y:S02]  /*7d50*/  ISETP.GE.AND P1, PT, R143, RZ, PT ;  /* 0x000000ff8f00720c */ /* 0x000fe40003f26270 */
[----:B-1----:R-:W-:Y:S03]  /*7d60*/  SEL R192, R193, R3, !P6 ;  /* 0x00000003c1c07207 */ /* 0x002fe60007000000 */
[----:B------:R1:W-:Y:S04]  /*7d70*/  I2F R193, R136 ;  /* 0x0000008800c17306 */ /* 0x0003e80000201400 */
[C---:B------:R-:W-:Y:S04]  /*7d80*/  @!P6 IADD3 R3, -R0.reuse, 0x39, RZ ;  /* 0x000000390003e810 */ /* 0x040fe80007ffe1ff */
[----:B------:R-:W-:Y:S02]  /*7d90*/  @!P1 IADD3 R143, -R0, 0x19, RZ ;  /* 0x00000019008f9810 */ /* 0x000fe40007ffe1ff */
[----:B------:R-:W-:Y:S01]  /*7da0*/  I2F R204, R192 ;  /* 0x000000c000cc7306 */ /* 0x000fe20000201400 */
[----:B------:R-:W-:Y:S09]  /*7db0*/  ISETP.GE.AND P1, PT, R142, RZ, PT ;  /* 0x000000ff8e00720c */ /* 0x000ff20003f26270 */
[----:B------:R2:W-:Y:S04]  /*7dc0*/  I2F R192, R135 ;  /* 0x0000008700c07306 */ /* 0x0005e80000201400 */
[----:B------:R-:W-:Y:S02]  /*7dd0*/  @!P1 IADD3 R142, -R0, 0x20, RZ ;  /* 0x00000020008e9810 */ /* 0x000fe40007ffe1ff */
[----:B------:R-:W-:Y:S02]  /*7de0*/  ISETP.GE.AND P1, PT, R141, RZ, PT ;  /* 0x000000ff8d00720c */ /* 0x000fe40003f26270 */
[----:B-1----:R-:W-:Y:S02]  /*7df0*/  IADD3 R136, R2, 0x17, RZ ;  /* 0x0000001702887810 */ /* 0x002fe40007ffe0ff */
[----:B------:R-:W-:Y:S09]  /*7e00*/  I2F R206, R206 ;  /* 0x000000ce00ce7306 */ /* 0x000ff20000201400 */
[C---:B------:R-:W-:Y:S01]  /*7e10*/  @!P1 IADD3 R141, -R0.reuse, 0x21, RZ ;  /* 0x00000021008d9810 */ /* 0x040fe20007ffe1ff */
[----:B------:R-:W-:Y:S01]  /*7e20*/  I2F R199, R176 ;  /* 0x000000b000c77306 */ /* 0x000fe20000201400 */
[----:B------:R-:W-:Y:S02]  /*7e30*/  ISETP.GE.AND P1, PT, R137, RZ, PT ;  /* 0x000000ff8900720c */ /* 0x000fe40003f26270 */
[----:B--2---:R-:W-:Y:S07]  /*7e40*/  IABS R135, R0 ;  /* 0x0000000000877213 */ /* 0x004fee0000000000 */
[----:B------:R1:W-:Y:S04]  /*7e50*/  I2F R177, R135 ;  /* 0x0000008700b17306 */ /* 0x0003e80000201400 */
[----:B------:R-:W-:Y:S02]  /*7e60*/  @!P1 IADD3 R137, -R0, 0x28, RZ ;  /* 0x0000002800899810 */ /* 0x000fe40007ffe1ff */
[----:B------:R-:W-:Y:S04]  /*7e70*/  ISETP.GE.AND P1, PT, R136, RZ, PT ;  /* 0x000000ff8800720c */ /* 0x000fe80003f26270 */
[----:B------:R-:W-:Y:S09]  /*7e80*/  I2F R183, R141 ;  /* 0x0000008d00b77306 */ /* 0x000ff20000201400 */
[----:B------:R-:W-:Y:S01]  /*7e90*/  @!P1 IADD3 R136, -R0, 0x29, RZ ;  /* 0x0000002900889810 */ /* 0x000fe20007ffe1ff */
[----:B------:R-:W-:Y:S01]  /*7ea0*/  I2F R188, R188 ;  /* 0x000000bc00bc7306 */ /* 0x000fe20000201400 */
[C---:B-1----:R-:W-:Y:S02]  /*7eb0*/  IADD3 R135, R2.reuse, 0x10, RZ ;  /* 0x0000001002877810 */ /* 0x042fe40007ffe0ff */
[----:B------:R-:W-:Y:S02]  /*7ec0*/  IADD3 R2, R2, 0xf, RZ ;  /* 0x0000000f02027810 */ /* 0x000fe40007ffe0ff */
[----:B------:R-:W-:Y:S05]  /*7ed0*/  ISETP.GE.AND P1, PT, R135, RZ, PT ;  /* 0x000000ff8700720c */ /* 0x000fea0003f26270 */
[----:B------:R-:W-:Y:S10]  /*7ee0*/  I2F R176, R136 ;  /* 0x0000008800b07306 */ /* 0x000ff40000201400 */
[----:B------:R-:W-:Y:S01]  /*7ef0*/  I2F R200, R143 ;  /* 0x0000008f00c87306 */ /* 0x000fe20000201400 */
[----:B------:R-:W-:Y:S02]  /*7f00*/  @!P1 IADD3 R135, -R0, 0x30, RZ ;  /* 0x0000003000879810 */ /* 0x000fe40007ffe1ff */
[----:B------:R-:W-:Y:S07]  /*7f10*/  ISETP.GE.AND P1, PT, R2, RZ, PT ;  /* 0x000000ff0200720c */ /* 0x000fee0003f26270 */
[----:B------:R-:W-:Y:S06]  /*7f20*/  I2F R141, R135 ;  /* 0x00000087008d7306 */ /* 0x000fec0000201400 */
[----:B------:R-:W-:Y:S04]  /*7f30*/  @!P1 IADD3 R2, -R0, 0x31, RZ ;  /* 0x0000003100029810 */ /* 0x000fe80007ffe1ff */
[----:B------:R-:W-:Y:S10]  /*7f40*/  I2F R0, R2 ;  /* 0x0000000200007306 */ /* 0x000ff40000201400 */
[----:B------:R-:W-:Y:S10]  /*7f50*/  I2F R143, R134 ;  /* 0x00000086008f7306 */ /* 0x000ff40000201400 */
[----:B------:R-:W-:Y:S10]  /*7f60*/  I2F R191, R191 ;  /* 0x000000bf00bf7306 */ /* 0x000ff40000201400 */
[----:B------:R-:W-:Y:S10]  /*7f70*/  I2F R184, R184 ;  /* 0x000000b800b87306 */ /* 0x000ff40000201400 */
[----:B------:R-:W-:Y:S10]  /*7f80*/  I2F R187, R187 ;  /* 0x000000bb00bb7306 */ /* 0x000ff40000201400 */
[----:B------:R-:W-:Y:S10]  /*7f90*/  I2F R201, R186 ;  /* 0x000000ba00c97306 */ /* 0x000ff40000201400 */
[----:B------:R-:W-:Y:S10]  /*7fa0*/  I2F R186, R142 ;  /* 0x0000008e00ba7306 */ /* 0x000ff40000201400 */
[----:B------:R-:W-:Y:S10]  /*7fb0*/  I2F R142, R3 ;  /* 0x00000003008e7306 */ /* 0x000ff40000201400 */
[----:B------:R-:W1:Y:S02]  /*7fc0*/  I2F R190, R190 ;  /* 0x000000be00be7306 */ /* 0x000e640000201400 */
[-C--:B-1----:R-:W-:Y:S02]  /*7fd0*/  FFMA.FTZ R53, R190, -R133.reuse, R53 ;  /* 0x80000085be357223 */ /* 0x082fe40000010035 */
[-C--:B------:R-:W-:Y:S02]  /*7fe0*/  FFMA.FTZ R4, R206, -R133.reuse, R4 ;  /* 0x80000085ce047223 */ /* 0x080fe40000010004 */
[-C--:B------:R-:W-:Y:S02]  /*7ff0*/  FFMA.FTZ R5, R198, -R133.reuse, R5 ;  /* 0x80000085c6057223 */ /* 0x080fe40000010005 */
[-C--:B------:R-:W-:Y:S01]  /*8000*/  FFMA.FTZ R6, R205, -R133.reuse, R6 ;  /* 0x80000085cd067223 */ /* 0x080fe20000010006 */
[----:B------:R-:W-:Y:S01]  /*8010*/  FMNMX.FTZ R136, R4, R132, !PT ;  /* 0x0000008404887209 */ /* 0x000fe20007810000 */
[-C--:B------:R-:W-:Y:S02]  /*8020*/  FFMA.FTZ R16, R197, -R133.reuse, R16 ;  /* 0x80000085c5107223 */ /* 0x080fe40000010010 */
[-C--:B------:R-:W-:Y:S01]  /*8030*/  FFMA.FTZ R7, R204, -R133.reuse, R7 ;  /* 0x80000085cc077223 */ /* 0x080fe20000010007 */
[----:B------:R-:W-:Y:S01]  /*8040*/  FMNMX.FTZ R136, R5, R136, !PT ;  /* 0x0000008805887209 */ /* 0x000fe20007810000 */
[-C--:B------:R-:W-:Y:S01]  /*8050*/  FFMA.FTZ R17, R196, -R133.reuse, R17 ;  /* 0x80000085c4117223 */ /* 0x080fe20000010011 */
[----:B------:R-:W-:Y:S01]  /*8060*/  FMNMX.FTZ R135, R6, R138, !PT ;  /* 0x0000008a06877209 */ /* 0x000fe20007810000 */
[-C--:B------:R-:W-:Y:S01]  /*8070*/  FFMA.FTZ R18, R206, -R133.reuse, R18 ;  /* 0x80000085ce127223 */ /* 0x080fe20000010012 */
[----:B------:R-:W-:Y:S01]  /*8080*/  FMNMX.FTZ R136, R16, R136, !PT ;  /* 0x0000008810887209 */ /* 0x000fe20007810000 */
[----:B------:R-:W-:Y:S01]  /*8090*/  FFMA.FTZ R20, R195, -R133, R20 ;  /* 0x80000085c3147223 */ /* 0x000fe20000010014 */
        /* <DEDUP_REMOVED lines=9> */
[----:B------:R-:W-:Y:S01]  /*8130*/  FFMA.FTZ R32, R193, -R133, R32 ;  /* 0x80000085c1207223 */ /* 0x000fe20000010020 */
[----:B------:R-:W-:Y:S01]  /*8140*/  FMNMX.FTZ R2, R8, R139, !PT ;  /* 0x0000008b08027209 */ /* 0x000fe20007810000 */
        /* <DEDUP_REMOVED lines=22> */
[----:B------:R-:W1:Y:S01]  /*82b0*/  I2F R178, R137 ;  /* 0x0000008900b27306 */ /* 0x000e620000201400 */
[-C--:B------:R-:W-:Y:S01]  /*82c0*/  FFMA.FTZ R48, R180, -R133.reuse, R48 ;  /* 0x80000085b4307223 */ /* 0x080fe20000010030 */
[----:B------:R-:W-:Y:S01]  /*82d0*/  FMNMX.FTZ R2, R24, R2, !PT ;  /* 0x0000000218027209 */ /* 0x000fe20007810000 */
        /* <DEDUP_REMOVED lines=22> */
[-C--:B------:R-:W-:Y:S02]  /*8440*/  FFMA.FTZ R54, R180, -R133.reuse, R54 ;  /* 0x80000085b4367223 */ /* 0x080fe40000010036 */
        /* <DEDUP_REMOVED lines=8> */
[----:B------:R-:W-:Y:S01]  /*84d0*/  FFMA.FTZ R65, R201, -R133, R65 ;  /* 0x80000085c9417223 */ /* 0x000fe20000010041 */
[----:B------:R-:W-:Y:S01]  /*84e0*/  FMNMX.FTZ R3, R54, R3, !PT ;  /* 0x0000000336037209 */ /* 0x000fe20007810000 */
[----:B------:R-:W-:Y:S01]  /*84f0*/  FFMA.FTZ R15, R182, -R133, R15 ;  /* 0x80000085b60f7223 */ /* 0x000fe2000001000f */
[----:B------:R-:W-:Y:S01]  /*8500*/  FMNMX.FTZ R135, R64, R135, !PT ;  /* 0x0000008740877209 */ /* 0x000fe20007810000 */
[-C--:B-1----:R-:W-:Y:S01]  /*8510*/  FFMA.FTZ R44, R178, -R133.reuse, R44 ;  /* 0x80000085b22c7223 */ /* 0x082fe2000001002c */
        /* <DEDUP_REMOVED lines=11> */
[----:B------:R-:W1:Y:S01]  /*85d0*/  SHFL.BFLY PT, R137, R3, 0x2, 0x1f ;  /* 0x0c401f0003897f89 */ /* 0x000e6200000e0000 */
        /* <DEDUP_REMOVED lines=14> */
[-C--:B------:R-:W-:Y:S02]  /*86c0*/  FFMA.FTZ R47, R183, -R133.reuse, R47 ;  /* 0x80000085b72f7223 */ /* 0x080fe4000001002f */
[----:B------:R-:W2:Y:S01]  /*86d0*/  SHFL.BFLY PT, R136, R2, 0x2, 0x1f ;  /* 0x0c401f0002887f89 */ /* 0x000ea200000e0000 */
[----:B------:R-:W-:Y:S01]  /*86e0*/  FMNMX.FTZ R134, R31, R134, !PT ;  /* 0x000000861f867209 */ /* 0x000fe20007810000 */
[-C--:B------:R-:W-:Y:S02]  /*86f0*/  FFMA.FTZ R58, R178, -R133.reuse, R58 ;  /* 0x80000085b23a7223 */ /* 0x080fe4000001003a */
[-C--:B------:R-:W-:Y:S01]  /*8700*/  FFMA.FTZ R57, R0, -R133.reuse, R57 ;  /* 0x8000008500397223 */ /* 0x080fe20000010039 */
[----:B------:R-:W-:Y:S01]  /*8710*/  FMNMX.FTZ R134, R42, R134, !PT ;  /* 0x000000862a867209 */ /* 0x000fe20007810000 */
[----:B------:R-:W-:Y:S01]  /*8720*/  FFMA.FTZ R59, R176, -R133, R59 ;  /* 0x80000085b03b7223 */ /* 0x000fe2000001003b */
[----:B-1----:R-:W-:Y:S01]  /*8730*/  FMNMX.FTZ R137, R3, R137, !PT ;  /* 0x0000008903897209 */ /* 0x002fe20007810000 */
[-C--:B------:R-:W-:Y:S01]  /*8740*/  FFMA.FTZ R60, R143, -R133.reuse, R60 ;  /* 0x800000858f3c7223 */ /* 0x080fe2000001003c */
[----:B------:R-:W-:Y:S01]  /*8750*/  FMNMX.FTZ R134, R43, R134, !PT ;  /* 0x000000862b867209 */ /* 0x000fe20007810000 */
[----:B------:R-:W-:Y:S01]  /*8760*/  FFMA.FTZ R62, R141, -R133, R62 ;  /* 0x800000858d3e7223 */ /* 0x000fe2000001003e */
[----:B------:R-:W-:Y:S01]  /*8770*/  FMNMX.FTZ R135, R57, R135, !PT ;  /* 0x0000008739877209 */ /* 0x000fe20007810000 */
[----:B------:R-:W1:Y:S01]  /*8780*/  SHFL.BFLY PT, R142, R137, 0x1, 0x1f ;  /* 0x0c201f00898e7f89 */ /* 0x000e6200000e0000 */
[----:B------:R-:W-:Y:S01]  /*8790*/  FMNMX.FTZ R3, R46, R134, !PT ;  /* 0x000000862e037209 */ /* 0x000fe20007810000 */
[----:B------:R-:W-:Y:S01]  /*87a0*/  FFMA.FTZ R63, R0, -R133, R63 ;  /* 0x80000085003f7223 */ /* 0x000fe2000001003f */
[----:B------:R-:W-:Y:S02]  /*87b0*/  FMNMX.FTZ R135, R60, R135, !PT ;  /* 0x000000873c877209 */ /* 0x000fe40007810000 */
[----:B------:R-:W-:Y:S02]  /*87c0*/  FMNMX.FTZ R3, R47, R3, !PT ;  /* 0x000000032f037209 */ /* 0x000fe40007810000 */
[----:B------:R-:W-:Y:S01]  /*87d0*/  FMNMX.FTZ R135, R61, R135, !PT ;  /* 0x000000873d877209 */ /* 0x000fe20007810000 */
[----:B------:R-:W-:Y:S01]  /*87e0*/  LDSM.16.MT88.4 R176, [R220+0x9000] ;  /* 0x00900000dcb0783b */ /* 0x000fe20000004200 */
[----:B--2---:R-:W-:Y:S02]  /*87f0*/  FMNMX.FTZ R136, R2, R136, !PT ;  /* 0x0000008802887209 */ /* 0x004fe40007810000 */
[----:B------:R-:W-:Y:S05]  /*8800*/  FMNMX.FTZ R2, R58, R3, !PT ;  /* 0x000000033a027209 */ /* 0x000fea0007810000 */
[----:B------:R-:W2:Y:S01]  /*8810*/  SHFL.BFLY PT, R143, R135, 0x2, 0x1f ;  /* 0x0c401f00878f7f89 */ /* 0x000ea200000e0000 */
[----:B------:R-:W-:Y:S04]  /*8820*/  FMNMX.FTZ R2, R59, R2, !PT ;  /* 0x000000023b027209 */ /* 0x000fe80007810000 */
[----:B------:R-:W-:Y:S03]  /*8830*/  FMNMX.FTZ R0, R62, R2, !PT ;  /* 0x000000023e007209 */ /* 0x000fe60007810000 */
[----:B------:R-:W3:Y:S01]  /*8840*/  SHFL.BFLY PT, R134, R136, 0x1, 0x1f ;  /* 0x0c201f0088867f89 */ /* 0x000ee200000e0000 */
[----:B-1----:R-:W-:Y:S02]  /*8850*/  FMNMX.FTZ R137, R137, R142, !PT ;  /* 0x0000008e89897209 */ /* 0x002fe40007810000 */
[----:B------:R-:W-:Y:S02]  /*8860*/  FMNMX.FTZ R2, R63, R0, !PT ;  /* 0x000000003f027209 */ /* 0x000fe40007810000 */
[C---:B------:R-:W-:Y:S01]  /*8870*/  FSETP.NEU.FTZ.AND P0, PT, R137.reuse, -INF , PT ;  /* 0xff8000008900780b */ /* 0x040fe20003f1d000 */
[----:B------:R-:W-:Y:S02]  /*8880*/  FADD.FTZ R0, -R137, R132 ;  /* 0x0000008489007221 */ /* 0x000fe40000010100 */
[----:B------:R-:W-:Y:S02]  /*8890*/  SHFL.BFLY PT, R3, R2, 0x2, 0x1f ;  /* 0x0c401f0002037f89 */ /* 0x000fe400000e0000 */
[----:B------:R-:W-:Y:S01]  /*88a0*/  FMUL.FTZ R0, R0, c[0x0][0x23c] ;  /* 0x00008f0000007a20 */ /* 0x000fe20000410000 */
[----:B--2---:R-:W-:Y:S05]  /*88b0*/  FMNMX.FTZ R135, R135, R143, !PT ;  /* 0x0000008f87877209 */ /* 0x004fea0007810000 */
[----:B------:R-:W-:Y:S01]  /*88c0*/  LDSM.16.MT88.4 R180, [R222+0x9000] ;  /* 0x00900000deb4783b */ /* 0x000fe20000004200 */
[----:B---3--:R-:W-:Y:S07]  /*88d0*/  FMNMX.FTZ R136, R136, R134, !PT ;  /* 0x0000008688887209 */ /* 0x008fee0007810000 */
[----:B------:R-:W1:Y:S01]  /*88e0*/  SHFL.BFLY PT, R141, R135, 0x1, 0x1f ;  /* 0x0c201f00878d7f89 */ /* 0x000e6200000e0000 */
[----:B------:R2:W-:Y:S01]  /*88f0*/  MUFU.EX2 R134, R0 ;  /* 0x0000000000867308 */ /* 0x0005e20000000800 */
[----:B-1----:R-:W-:Y:S01]  /*8900*/  FMNMX.FTZ R135, R135, R141, !PT ;  /* 0x0000008d87877209 */ /* 0x002fe20007810000 */
[----:B--2---:R-:W-:Y:S02]  /*8910*/  FADD.FTZ R0, -R136, R138 ;  /* 0x0000008a88007221 */ /* 0x004fe40000010100 */
[----:B------:R-:W-:Y:S02]  /*8920*/  FMUL.FTZ R138, R137, c[0x0][0x23c] ;  /* 0x00008f00898a7a20 */ /* 0x000fe40000410000 */
[----:B------:R-:W-:Y:S01]  /*8930*/  FMUL.FTZ R132, R0, c[0x0][0x23c] ;  /* 0x00008f0000847a20 */ /* 0x000fe20000410000 */
[----:B------:R-:W-:Y:S01]  /*8940*/  FMNMX.FTZ R0, R2, R3, !PT ;  /* 0x0000000302007209 */ /* 0x000fe20007810000 */
[C---:B------:R-:W-:Y:S01]  /*8950*/  FADD.FTZ R2, -R135.reuse, R139 ;  /* 0x0000008b87027221 */ /* 0x040fe20000010100 */
[----:B------:R-:W-:Y:S01]  /*8960*/  FSEL R138, R138, RZ, P0 ;  /* 0x000000ff8a8a7208 */ /* 0x000fe20000000000 */
[C---:B------:R-:W-:Y:S01]  /*8970*/  FMUL.FTZ R139, R136.reuse, c[0x0][0x23c] ;  /* 0x00008f00888b7a20 */ /* 0x040fe20000410000 */
[----:B------:R-:W-:Y:S01]  /*8980*/  FSETP.NEU.FTZ.AND P0, PT, R136, -INF , PT ;  /* 0xff8000008800780b */ /* 0x000fe20003f1d000 */
[----:B------:R-:W1:Y:S01]  /*8990*/  SHFL.BFLY PT, R3, R0, 0x1, 0x1f ;  /* 0x0c201f0000037f89 */ /* 0x000e6200000e0000 */
[----:B------:R-:W-:Y:S01]  /*89a0*/  FMUL.FTZ R184, R135, c[0x0][0x23c] ;  /* 0x00008f0087b87a20 */ /* 0x000fe20000410000 */
[----:B------:R-:W-:Y:S01]  /*89b0*/  MUFU.EX2 R132, R132 ;  /* 0x0000008400847308 */ /* 0x000fe20000000800 */
[----:B------:R-:W-:Y:S01]  /*89c0*/  FSEL R139, R139, RZ, P0 ;  /* 0x000000ff8b8b7208 */ /* 0x000fe20000000000 */
[--C-:B------:R-:W-:Y:S01]  /*89d0*/  FFMA.FTZ R4, R4, c[0x0][0x23c], -R138.reuse ;  /* 0x00008f0004047a23 */ /* 0x100fe2000001088a */
[----:B------:R-:W-:Y:S01]  /*89e0*/  FSETP.NEU.FTZ.AND P0, PT, R135, -INF , PT ;  /* 0xff8000008700780b */ /* 0x000fe20003f1d000 */
[--C-:B------:R-:W-:Y:S02]  /*89f0*/  FFMA.FTZ R5, R5, c[0x0][0x23c], -R138.reuse ;  /* 0x00008f0005057a23 */ /* 0x100fe4000001088a */
[--C-:B------:R-:W-:Y:S01]  /*8a00*/  FFMA.FTZ R16, R16, c[0x0][0x23c], -R138.reuse ;  /* 0x00008f0010107a23 */ /* 0x100fe2000001088a */
[----:B------:R-:W-:Y:S01]  /*8a10*/  FSEL R184, R184, RZ, P0 ;  /* 0x000000ffb8b87208 */ /* 0x000fe20000000000 */
[----:B------:R-:W-:Y:S02]  /*8a20*/  FFMA.FTZ R17, R17, c[0x0][0x23c], -R138 ;  /* 0x00008f0011117a23 */ /* 0x000fe4000001088a */
[--C-:B------:R-:W-:Y:S01]  /*8a30*/  FFMA.FTZ R6, R6, c[0x0][0x23c], -R139.reuse ;  /* 0x00008f0006067a23 */ /* 0x100fe2000001088b */
[----:B------:R-:W-:Y:S01]  /*8a40*/  MUFU.EX2 R230, R4 ;  /* 0x0000000400e67308 */ /* 0x000fe20000000800 */
[--C-:B------:R-:W-:Y:S02]  /*8a50*/  FFMA.FTZ R7, R7, c[0x0][0x23c], -R139.reuse ;  /* 0x00008f0007077a23 */ /* 0x100fe4000001088b */
[--C-:B------:R-:W-:Y:S02]  /*8a60*/  FFMA.FTZ R18, R18, c[0x0][0x23c], -R139.reuse ;  /* 0x00008f0012127a23 */ /* 0x100fe4000001088b */
[----:B------:R-:W-:Y:S02]  /*8a70*/  FFMA.FTZ R19, R19, c[0x0][0x23c], -R139 ;  /* 0x00008f0013137a23 */ /* 0x000fe4000001088b */
[----:B------:R-:W-:Y:S02]  /*8a80*/  FMUL.FTZ R2, R2, c[0x0][0x23c] ;  /* 0x00008f0002027a20 */ /* 0x000fe40000410000 */
[--C-:B------:R-:W-:Y:S01]  /*8a90*/  FFMA.FTZ R12, R12, c[0x0][0x23c], -R184.reuse ;  /* 0x00008f000c0c7a23 */ /* 0x100fe200000108b8 */
[----:B------:R-:W2:Y:S01]  /*8aa0*/  MUFU.EX2 R231, R5 ;  /* 0x0000000500e77308 */ /* 0x000ea20000000800 */
[----:B-1----:R-:W-:Y:S01]  /*8ab0*/  FMNMX.FTZ R3, R0, R3, !PT ;  /* 0x0000000300037209 */ /* 0x002fe20007810000 */
[--C-:B------:R-:W-:Y:S02]  /*8ac0*/  FFMA.FTZ R13, R13, c[0x0][0x23c], -R184.reuse ;  /* 0x00008f000d0d7a23 */ /* 0x100fe400000108b8 */
[----:B------:R-:W-:Y:S01]  /*8ad0*/  FFMA.FTZ R8, R8, c[0x0][0x23c], -R184 ;  /* 0x00008f0008087a23 */ /* 0x000fe200000108b8 */
[C---:B------:R-:W-:Y:S01]  /*8ae0*/  FSETP.NEU.FTZ.AND P0, PT, R3.reuse, -INF , PT ;  /* 0xff8000000300780b */ /* 0x040fe20003f1d000 */
[C---:B------:R-:W-:Y:S02]  /*8af0*/  FMUL.FTZ R185, R3.reuse, c[0x0][0x23c] ;  /* 0x00008f0003b97a20 */ /* 0x040fe40000410000 */
[----:B------:R-:W-:Y:S02]  /*8b00*/  FADD.FTZ R0, -R3, R140 ;  /* 0x0000008c03007221 */ /* 0x000fe40000010100 */
[----:B------:R1:W-:Y:S01]  /*8b10*/  MUFU.EX2 R233, R16 ;  /* 0x0000001000e97308 */ /* 0x0003e20000000800 */
[----:B------:R-:W-:Y:S01]  /*8b20*/  FSEL R185, R185, RZ, P0 ;  /* 0x000000ffb9b97208 */ /* 0x000fe20000000000 */
[----:B------:R-:W-:Y:S02]  /*8b30*/  FMUL.FTZ R0, R0, c[0x0][0x23c] ;  /* 0x00008f0000007a20 */ /* 0x000fe40000410000 */
[----:B------:R-:W-:Y:S02]  /*8b40*/  FFMA.FTZ R9, R9, c[0x0][0x23c], -R184 ;  /* 0x00008f0009097a23 */ /* 0x000fe400000108b8 */
[--C-:B------:R-:W-:Y:S02]  /*8b50*/  FFMA.FTZ R14, R14, c[0x0][0x23c], -R185.reuse ;  /* 0x00008f000e0e7a23 */ /* 0x100fe400000108b9 */
[--C-:B------:R-:W-:Y:S02]  /*8b60*/  FFMA.FTZ R15, R15, c[0x0][0x23c], -R185.reuse ;  /* 0x00008f000f0f7a23 */ /* 0x100fe400000108b9 */
[----:B------:R-:W3:Y:S01]  /*8b70*/  MUFU.EX2 R232, R17 ;  /* 0x0000001100e87308 */ /* 0x000ee20000000800 */
[--C-:B------:R-:W-:Y:S02]  /*8b80*/  FFMA.FTZ R10, R10, c[0x0][0x23c], -R185.reuse ;  /* 0x00008f000a0a7a23 */ /* 0x100fe400000108b9 */
[----:B------:R-:W-:Y:S01]  /*8b90*/  FFMA.FTZ R11, R11, c[0x0][0x23c], -R185 ;  /* 0x00008f000b0b7a23 */ /* 0x000fe200000108b9 */
[----:B--2---:R-:W-:Y:S01]  /*8ba0*/  F2FP.BF16.PACK_AB R140, R231, R230 ;  /* 0x000000e6e78c723e */ /* 0x004fe200000010ff */
[C---:B------:R-:W-:Y:S02]  /*8bb0*/  FMUL.FTZ R4, R134.reuse, R148 ;  /* 0x0000009486047220 */ /* 0x040fe40000410000 */
[----:B------:R-:W-:Y:S02]  /*8bc0*/  FMUL.FTZ R5, R134, R149 ;  /* 0x0000009586057220 */ /* 0x000fe40000410000 */
[--C-:B------:R-:W-:Y:S01]  /*8bd0*/  FFMA.FTZ R36, R36, c[0x0][0x23c], -R138.reuse ;  /* 0x00008f0024247a23 */ /* 0x100fe2000001088a */
[----:B------:R2:W-:Y:S01]  /*8be0*/  MUFU.EX2 R218, R6 ;  /* 0x0000000600da7308 */ /* 0x0005e20000000800 */
[--C-:B------:R-:W-:Y:S02]  /*8bf0*/  FFMA.FTZ R37, R37, c[0x0][0x23c], -R138.reuse ;  /* 0x00008f0025257a23 */ /* 0x100fe4000001088a */
[--C-:B------:R-:W-:Y:S02]  /*8c00*/  FFMA.FTZ R38, R38, c[0x0][0x23c], -R139.reuse ;  /* 0x00008f0026267a23 */ /* 0x100fe4000001088b */
[----:B-1----:R-:W-:Y:S02]  /*8c10*/  FMUL.FTZ R16, R134, R156 ;  /* 0x0000009c86107220 */ /* 0x002fe40000410000 */
[--C-:B------:R-:W-:Y:S02]  /*8c20*/  FFMA.FTZ R39, R39, c[0x0][0x23c], -R139.reuse ;  /* 0x00008f0027277a23 */ /* 0x100fe4000001088b */
[--C-:B------:R-:W-:Y:S01]  /*8c30*/  FFMA.FTZ R48, R48, c[0x0][0x23c], -R138.reuse ;  /* 0x00008f0030307a23 */ /* 0x100fe2000001088a */
[----:B------:R-:W1:Y:S01]  /*8c40*/  MUFU.EX2 R219, R7 ;  /* 0x0000000700db7308 */ /* 0x000e620000000800 */
[----:B------:R-:W-:Y:S02]  /*8c50*/  FFMA.FTZ R49, R49, c[0x0][0x23c], -R138 ;  /* 0x00008f0031317a23 */ /* 0x000fe4000001088a */
[--C-:B------:R-:W-:Y:S01]  /*8c60*/  FFMA.FTZ R50, R50, c[0x0][0x23c], -R139.reuse ;  /* 0x00008f0032327a23 */ /* 0x100fe2000001088b */
[----:B---3--:R-:W-:Y:S01]  /*8c70*/  F2FP.BF16.PACK_AB R142, R232, R233 ;  /* 0x000000e9e88e723e */ /* 0x008fe200000010ff */
[----:B------:R-:W-:Y:S02]  /*8c80*/  FMUL.FTZ R17, R134, R157 ;  /* 0x0000009d86117220 */ /* 0x000fe40000410000 */
[----:B------:R-:W-:Y:S02]  /*8c90*/  FFMA.FTZ R51, R51, c[0x0][0x23c], -R139 ;  /* 0x00008f0033337a23 */ /* 0x000fe4000001088b */
[--C-:B------:R-:W-:Y:S01]  /*8ca0*/  FFMA.FTZ R40, R40, c[0x0][0x23c], -R184.reuse ;  /* 0x00008f0028287a23 */ /* 0x100fe200000108b8 */
[----:B------:R3:W-:Y:S01]  /*8cb0*/  MUFU.EX2 R228, R18 ;  /* 0x0000001200e47308 */ /* 0x0007e20000000800 */
[--C-:B------:R-:W-:Y:S02]  /*8cc0*/  FFMA.FTZ R41, R41, c[0x0][0x23c], -R184.reuse ;  /* 0x00008f0029297a23 */ /* 0x100fe400000108b8 */
[--C-:B------:R-:W-:Y:S02]  /*8cd0*/  FFMA.FTZ R42, R42, c[0x0][0x23c], -R185.reuse ;  /* 0x00008f002a2a7a23 */ /* 0x100fe400000108b9 */
[----:B--2---:R-:W-:Y:S02]  /*8ce0*/  FMUL.FTZ R6, R132, R150 ;  /* 0x0000009684067220 */ /* 0x004fe40000410000 */
[--C-:B------:R-:W-:Y:S02]  /*8cf0*/  FFMA.FTZ R43, R43, c[0x0][0x23c], -R185.reuse ;  /* 0x00008f002b2b7a23 */ /* 0x100fe400000108b9 */
[--C-:B------:R-:W-:Y:S01]  /*8d00*/  FFMA.FTZ R44, R44, c[0x0][0x23c], -R184.reuse ;  /* 0x00008f002c2c7a23 */ /* 0x100fe200000108b8 */
[----:B------:R-:W2:Y:S01]  /*8d10*/  MUFU.EX2 R229, R19 ;  /* 0x0000001300e57308 */ /* 0x000ea20000000800 */
[----:B------:R-:W-:Y:S02]  /*8d20*/  FFMA.FTZ R45, R45, c[0x0][0x23c], -R184 ;  /* 0x00008f002d2d7a23 */ /* 0x000fe400000108b8 */
[--C-:B------:R-:W-:Y:S01]  /*8d30*/  FFMA.FTZ R46, R46, c[0x0][0x23c], -R185.reuse ;  /* 0x00008f002e2e7a23 */ /* 0x100fe200000108b9 */
[----:B-1----:R-:W-:Y:S01]  /*8d40*/  F2FP.BF16.PACK_AB R141, R219, R218 ;  /* 0x000000dadb8d723e */ /* 0x002fe200000010ff */
[----:B------:R-:W-:Y:S02]  /*8d50*/  FMUL.FTZ R7, R132, R151 ;  /* 0x0000009784077220 */ /* 0x000fe40000410000 */
[----:B------:R-:W1:Y:S01]  /*8d60*/  LDSM.16.MT88.4 R148, [R220+0xa000] ;  /* 0x00a00000dc94783b */ /* 0x000e620000004200 */
[----:B------:R-:W-:Y:S02]  /*8d70*/  FFMA.FTZ R47, R47, c[0x0][0x23c], -R185 ;  /* 0x00008f002f2f7a23 */ /* 0x000fe400000108b9 */
[----:B------:R-:W4:Y:S01]  /*8d80*/  MUFU.EX2 R2, R2 ;  /* 0x0000000200027308 */ /* 0x000f220000000800 */
[--C-:B------:R-:W-:Y:S02]  /*8d90*/  FFMA.FTZ R52, R52, c[0x0][0x23c], -R138.reuse ;  /* 0x00008f0034347a23 */ /* 0x100fe4000001088a */
[--C-:B------:R-:W-:Y:S02]  /*8da0*/  FFMA.FTZ R53, R53, c[0x0][0x23c], -R138.reuse ;  /* 0x00008f0035357a23 */ /* 0x100fe4000001088a */
[----:B---3--:R-:W-:Y:S02]  /*8db0*/  FMUL.FTZ R18, R132, R158 ;  /* 0x0000009e84127220 */ /* 0x008fe40000410000 */
[--C-:B------:R-:W-:Y:S02]  /*8dc0*/  FFMA.FTZ R54, R54, c[0x0][0x23c], -R139.reuse ;  /* 0x00008f0036367a23 */ /* 0x100fe4000001088b */
[--C-:B------:R-:W-:Y:S01]  /*8dd0*/  FFMA.FTZ R55, R55, c[0x0][0x23c], -R139.reuse ;  /* 0x00008f0037377a23 */ /* 0x100fe2000001088b */
[----:B------:R-:W3:Y:S01]  /*8de0*/  MUFU.EX2 R0, R0 ;  /* 0x0000000000007308 */ /* 0x000ee20000000800 */
[C---:B------:R-:W-:Y:S02]  /*8df0*/  FMUL.FTZ R84, R134.reuse, R84 ;  /* 0x0000005486547220 */ /* 0x040fe40000410000 */
[----:B------:R-:W-:Y:S01]  /*8e00*/  FMUL.FTZ R85, R134, R85 ;  /* 0x0000005586557220 */ /* 0x000fe20000410000 */
[----:B--2---:R-:W-:Y:S01]  /*8e10*/  F2FP.BF16.PACK_AB R143, R229, R228 ;  /* 0x000000e4e58f723e */ /* 0x004fe200000010ff */
[C---:B------:R-:W-:Y:S02]  /*8e20*/  FMUL.FTZ R19, R132.reuse, R159 ;  /* 0x0000009f84137220 */ /* 0x040fe40000410000 */
[----:B------:R-:W-:Y:S01]  /*8e30*/  LDSM.16.MT88.4 R156, [R222+0x9400] ;  /* 0x00940000de9c783b */ /* 0x000fe20000004200 */
[----:B------:R-:W-:Y:S02]  /*8e40*/  FMUL.FTZ R86, R132, R86 ;  /* 0x0000005684567220 */ /* 0x000fe40000410000 */
[----:B------:R2:W-:Y:S01]  /*8e50*/  MUFU.EX2 R214, R12 ;  /* 0x0000000c00d67308 */ /* 0x0005e20000000800 */
[-C--:B------:R-:W-:Y:S05]  /*8e60*/  HMMA.16816.F32.BF16 R4, R140, R176.reuse, R4 ;  /* 0x000000b08c04723c */ /* 0x080fea0000041804 */
[C---:B------:R-:W-:Y:S02]  /*8e70*/  FMUL.FTZ R68, R134.reuse, R68 ;  /* 0x0000004486447220 */ /* 0x040fe40000410000 */
[----:B------:R-:W-:Y:S02]  /*8e80*/  FMUL.FTZ R69, R134, R69 ;  /* 0x0000004586457220 */ /* 0x000fe40000410000 */
[----:B------:R5:W-:Y:S03]  /*8e90*/  MUFU.EX2 R216, R13 ;  /* 0x0000000d00d87308 */ /* 0x000be60000000800 */
[C---:B------:R-:W-:Y:S02]  /*8ea0*/  FMUL.FTZ R70, R132.reuse, R70 ;  /* 0x0000004684467220 */ /* 0x040fe40000410000 */
[C---:B------:R-:W-:Y:S02]  /*8eb0*/  FMUL.FTZ R71, R132.reuse, R71 ;  /* 0x0000004784477220 */ /* 0x040fe40000410000 */
[----:B------:R-:W-:Y:S02]  /*8ec0*/  FMUL.FTZ R87, R132, R87 ;  /* 0x0000005784577220 */ /* 0x000fe40000410000 */
[C---:B----4-:R-:W-:Y:S01]  /*8ed0*/  FMUL.FTZ R88, R2.reuse, R88 ;  /* 0x0000005802587220 */ /* 0x050fe20000410000 */
[----:B------:R4:W-:Y:S01]  /*8ee0*/  MUFU.EX2 R210, R14 ;  /* 0x0000000e00d27308 */ /* 0x0009e20000000800 */
[----:B------:R-:W-:Y:S02]  /*8ef0*/  FMUL.FTZ R89, R2, R89 ;  /* 0x0000005902597220 */ /* 0x000fe40000410000 */
[----:B---3--:R-:W-:Y:S02]  /*8f00*/  FMUL.FTZ R90, R0, R90 ;  /* 0x0000005a005a7220 */ /* 0x008fe40000410000 */
[----:B--2---:R-:W-:Y:S02]  /*8f10*/  FMUL.FTZ R12, R2, R152 ;  /* 0x00000098020c7220 */ /* 0x004fe40000410000 */
[----:B------:R-:W-:Y:S02]  /*8f20*/  FMUL.FTZ R91, R0, R91 ;  /* 0x0000005b005b7220 */ /* 0x000fe40000410000 */
[C---:B------:R-:W-:Y:S01]  /*8f30*/  FMUL.FTZ R92, R2.reuse, R92 ;  /* 0x0000005c025c7220 */ /* 0x040fe20000410000 */
[----:B------:R2:W-:Y:S01]  /*8f40*/  MUFU.EX2 R212, R15 ;  /* 0x0000000f00d47308 */ /* 0x0005e20000000800 */
[----:B------:R-:W-:Y:S02]  /*8f50*/  FMUL.FTZ R93, R2, R93 ;  /* 0x0000005d025d7220 */ /* 0x000fe40000410000 */
[----:B------:R-:W-:Y:S02]  /*8f60*/  FMUL.FTZ R94, R0, R94 ;  /* 0x0000005e005e7220 */ /* 0x000fe40000410000 */
[----:B-----5:R-:W-:Y:S02]  /*8f70*/  FMUL.FTZ R13, R2, R153 ;  /* 0x00000099020d7220 */ /* 0x020fe40000410000 */
[----:B------:R-:W-:Y:S02]  /*8f80*/  FMUL.FTZ R95, R0, R95 ;  /* 0x0000005f005f7220 */ /* 0x000fe40000410000 */
[C---:B------:R-:W-:Y:S01]  /*8f90*/  FMUL.FTZ R96, R134.reuse, R96 ;  /* 0x0000006086607220 */ /* 0x040fe20000410000 */
[----:B------:R3:W-:Y:S01]  /*8fa0*/  MUFU.EX2 R215, R8 ;  /* 0x0000000800d77308 */ /* 0x0007e20000000800 */
[----:B------:R-:W-:Y:S02]  /*8fb0*/  FMUL.FTZ R97, R134, R97 ;  /* 0x0000006186617220 */ /* 0x000fe40000410000 */
[----:B------:R-:W-:Y:S02]  /*8fc0*/  FMUL.FTZ R98, R132, R98 ;  /* 0x0000006284627220 */ /* 0x000fe40000410000 */
[----:B----4-:R-:W-:Y:S02]  /*8fd0*/  FMUL.FTZ R14, R0, R154 ;  /* 0x0000009a000e7220 */ /* 0x010fe40000410000 */
[----:B------:R-:W-:Y:S02]  /*8fe0*/  FMUL.FTZ R99, R132, R99 ;  /* 0x0000006384637220 */ /* 0x000fe40000410000 */
[--C-:B------:R-:W-:Y:S01]  /*8ff0*/  FFMA.FTZ R32, R32, c[0x0][0x23c], -R138.reuse ;  /* 0x00008f0020207a23 */ /* 0x100fe2000001088a */
[----:B------:R-:W4:Y:S01]  /*9000*/  MUFU.EX2 R217, R9 ;  /* 0x0000000900d97308 */ /* 0x000f220000000800 */
[----:B------:R-:W-:Y:S02]  /*9010*/  FFMA.FTZ R33, R33, c[0x0][0x23c], -R138 ;  /* 0x00008f0021217a23 */ /* 0x000fe4000001088a */
[--C-:B------:R-:W-:Y:S02]  /*9020*/  FFMA.FTZ R34, R34, c[0x0][0x23c], -R139.reuse ;  /* 0x00008f0022227a23 */ /* 0x100fe4000001088b */
[----:B--2---:R-:W-:Y:S02]  /*9030*/  FMUL.FTZ R15, R0, R155 ;  /* 0x0000009b000f7220 */ /* 0x004fe40000410000 */
[----:B------:R-:W2:Y:S01]  /*9040*/  LDSM.16.MT88.4 R152, [R222+0xa000] ;  /* 0x00a00000de98783b */ /* 0x000ea20000004200 */
[----:B------:R-:W-:Y:S02]  /*9050*/  FFMA.FTZ R35, R35, c[0x0][0x23c], -R139 ;  /* 0x00008f0023237a23 */ /* 0x000fe4000001088b */
[----:B------:R5:W-:Y:S01]  /*9060*/  MUFU.EX2 R211, R10 ;  /* 0x0000000a00d37308 */ /* 0x000be20000000800 */
[C---:B------:R-:W-:Y:S02]  /*9070*/  FMUL.FTZ R100, R134.reuse, R100 ;  /* 0x0000006486647220 */ /* 0x040fe40000410000 */
[----:B------:R-:W-:Y:S02]  /*9080*/  FMUL.FTZ R101, R134, R101 ;  /* 0x0000006586657220 */ /* 0x000fe40000410000 */
[----:B---3--:R-:W-:Y:S02]  /*9090*/  FMUL.FTZ R8, R2, R144 ;  /* 0x0000009002087220 */ /* 0x008fe40000410000 */
[C---:B------:R-:W-:Y:S02]  /*90a0*/  FMUL.FTZ R102, R132.reuse, R102 ;  /* 0x0000006684667220 */ /* 0x040fe40000410000 */
[----:B------:R-:W-:Y:S01]  /*90b0*/  FMUL.FTZ R103, R132, R103 ;  /* 0x0000006784677220 */ /* 0x000fe20000410000 */
[----:B------:R-:W3:Y:S01]  /*90c0*/  MUFU.EX2 R213, R11 ;  /* 0x0000000b00d57308 */ /* 0x000ee20000000800 */
[C---:B------:R-:W-:Y:S02]  /*90d0*/  FMUL.FTZ R104, R2.reuse, R104 ;  /* 0x0000006802687220 */ /* 0x040fe40000410000 */
[C---:B------:R-:W-:Y:S01]  /*90e0*/  FMUL.FTZ R105, R2.reuse, R105 ;  /* 0x0000006902697220 */ /* 0x040fe20000410000 */
[----:B----4-:R-:W-:Y:S01]  /*90f0*/  F2FP.BF16.PACK_AB R144, R217, R215 ;  /* 0x000000d7d990723e */ /* 0x010fe200000010ff */
[----:B------:R-:W-:Y:S02]  /*9100*/  FMUL.FTZ R9, R2, R145 ;  /* 0x0000009102097220 */ /* 0x000fe40000410000 */
[C---:B------:R-:W-:Y:S02]  /*9110*/  FMUL.FTZ R106, R0.reuse, R106 ;  /* 0x0000006a006a7220 */ /* 0x040fe40000410000 */
[----:B------:R-:W-:Y:S01]  /*9120*/  FMUL.FTZ R107, R0, R107 ;  /* 0x0000006b006b7220 */ /* 0x000fe20000410000 */
[----:B------:R-:W-:Y:S01]  /*9130*/  MUFU.EX2 R193, R36 ;  /* 0x0000002400c17308 */ /* 0x000fe20000000800 */
[--C-:B------:R-:W-:Y:S02]  /*9140*/  FFMA.FTZ R24, R24, c[0x0][0x23c], -R184.reuse ;  /* 0x00008f0018187a23 */ /* 0x100fe400000108b8 */
[----:B------:R-:W-:Y:S02]  /*9150*/  FFMA.FTZ R25, R25, c[0x0][0x23c], -R184 ;  /* 0x00008f0019197a23 */ /* 0x000fe400000108b8 */
[----:B-----5:R-:W-:Y:S01]  /*9160*/  FMUL.FTZ R10, R0, R146 ;  /* 0x00000092000a7220 */ /* 0x020fe20000410000 */
[----:B------:R-:W-:Y:S01]  /*9170*/  F2FP.BF16.PACK_AB R146, R216, R214 ;  /* 0x000000d6d892723e */ /* 0x000fe200000010ff */
[--C-:B------:R-:W-:Y:S02]  /*9180*/  FFMA.FTZ R26, R26, c[0x0][0x23c], -R185.reuse ;  /* 0x00008f001a1a7a23 */ /* 0x100fe400000108b9 */
[----:B------:R-:W-:Y:S01]  /*9190*/  FFMA.FTZ R27, R27, c[0x0][0x23c], -R185 ;  /* 0x00008f001b1b7a23 */ /* 0x000fe200000108b9 */
[----:B------:R-:W-:Y:S01]  /*91a0*/  MUFU.EX2 R191, R37 ;  /* 0x0000002500bf7308 */ /* 0x000fe20000000800 */
[C---:B------:R-:W-:Y:S02]  /*91b0*/  FMUL.FTZ R108, R134.reuse, R108 ;  /* 0x0000006c866c7220 */ /* 0x040fe40000410000 */
[----:B------:R-:W-:Y:S01]  /*91c0*/  FMUL.FTZ R109, R134, R109 ;  /* 0x0000006d866d7220 */ /* 0x000fe20000410000 */
[----:B---3--:R-:W-:Y:S01]  /*91d0*/  F2FP.BF16.PACK_AB R145, R213, R211 ;  /* 0x000000d3d591723e */ /* 0x008fe200000010ff */
[----:B------:R-:W-:Y:S01]  /*91e0*/  FMUL.FTZ R11, R0, R147 ;  /* 0x00000093000b7220 */ /* 0x000fe20000410000 */
[----:B------:R-:W-:Y:S01]  /*91f0*/  F2FP.BF16.PACK_AB R147, R212, R210 ;  /* 0x000000d2d493723e */ /* 0x000fe200000010ff */
[C---:B------:R-:W-:Y:S02]  /*9200*/  FMUL.FTZ R110, R132.reuse, R110 ;  /* 0x0000006e846e7220 */ /* 0x040fe40000410000 */
[----:B------:R-:W-:Y:S01]  /*9210*/  FMUL.FTZ R111, R132, R111 ;  /* 0x0000006f846f7220 */ /* 0x000fe20000410000 */
[----:B------:R-:W-:Y:S01]  /*9220*/  MUFU.EX2 R189, R38 ;  /* 0x0000002600bd7308 */ /* 0x000fe20000000800 */
[C---:B------:R-:W-:Y:S02]  /*9230*/  FMUL.FTZ R112, R2.reuse, R112 ;  /* 0x0000007002707220 */ /* 0x040fe40000410000 */
[C---:B------:R-:W-:Y:S04]  /*9240*/  HMMA.16816.F32.BF16 R8, R144.reuse, R176, R8 ;  /* 0x000000b09008723c */ /* 0x040fe80000041808 */
[----:B------:R-:W-:Y:S02]  /*9250*/  FMUL.FTZ R113, R2, R113 ;  /* 0x0000007102717220 */ /* 0x000fe40000410000 */
[C---:B------:R-:W-:Y:S01]  /*9260*/  FMUL.FTZ R114, R0.reuse, R114 ;  /* 0x0000007200727220 */ /* 0x040fe20000410000 */
[----:B------:R3:W-:Y:S01]  /*9270*/  MUFU.EX2 R188, R39 ;  /* 0x0000002700bc7308 */ /* 0x0007e20000000800 */
[-C--:B------:R-:W-:Y:S04]  /*9280*/  HMMA.16816.F32.BF16 R12, R144, R178.reuse, R12 ;  /* 0x000000b2900c723c */ /* 0x080fe8000004180c */
[----:B------:R-:W-:Y:S02]  /*9290*/  FMUL.FTZ R115, R0, R115 ;  /* 0x0000007300737220 */ /* 0x000fe40000410000 */
[C---:B------:R-:W-:Y:S02]  /*92a0*/  FMUL.FTZ R116, R2.reuse, R116 ;  /* 0x0000007402747220 */ /* 0x040fe40000410000 */
[C---:B------:R-:W-:Y:S01]  /*92b0*/  HMMA.16816.F32.BF16 R16, R140.reuse, R178, R16 ;  /* 0x000000b28c10723c */ /* 0x040fe20000041810 */
[----:B------:R-:W-:Y:S03]  /*92c0*/  MUFU.EX2 R192, R48 ;  /* 0x0000003000c07308 */ /* 0x000fe60000000800 */
[----:B------:R-:W-:Y:S02]  /*92d0*/  FMUL.FTZ R117, R2, R117 ;  /* 0x0000007502757220 */ /* 0x000fe40000410000 */
[----:B------:R-:W-:Y:S02]  /*92e0*/  FMUL.FTZ R118, R0, R118 ;  /* 0x0000007600767220 */ /* 0x000fe40000410000 */
[-C--:B------:R-:W-:Y:S03]  /*92f0*/  HMMA.16816.F32.BF16 R68, R140, R180.reuse, R68 ;  /* 0x000000b48c44723c */ /* 0x080fe60000041844 */
[----:B------:R-:W-:Y:S01]  /*9300*/  MUFU.EX2 R190, R49 ;  /* 0x0000003100be7308 */ /* 0x000fe20000000800 */
[C---:B------:R-:W-:Y:S02]  /*9310*/  FMUL.FTZ R72, R2.reuse, R72 ;  /* 0x0000004802487220 */ /* 0x040fe40000410000 */
[----:B------:R-:W-:Y:S01]  /*9320*/  FMUL.FTZ R73, R2, R73 ;  /* 0x0000004902497220 */ /* 0x000fe20000410000 */
[----:B---3--:R-:W-:Y:S01]  /*9330*/  LDSM.16.MT88.4 R36, [R222+0xa400] ;  /* 0x00a40000de24783b */ /* 0x008fe20000004200 */
[C---:B------:R-:W-:Y:S04]  /*9340*/  FMUL.FTZ R74, R0.reuse, R74 ;  /* 0x0000004a004a7220 */ /* 0x040fe80000410000 */
[C---:B------:R-:W-:Y:S01]  /*9350*/  FMUL.FTZ R75, R0.reuse, R75 ;  /* 0x0000004b004b7220 */ /* 0x040fe20000410000 */
[----:B------:R-:W-:Y:S01]  /*9360*/  MUFU.EX2 R187, R50 ;  /* 0x0000003200bb7308 */ /* 0x000fe20000000800 */
[----:B------:R-:W-:Y:S02]  /*9370*/  FMUL.FTZ R119, R0, R119 ;  /* 0x0000007700777220 */ /* 0x000fe40000410000 */
[C---:B------:R-:W-:Y:S02]  /*9380*/  FMUL.FTZ R120, R134.reuse, R120 ;  /* 0x0000007886787220 */ /* 0x040fe40000410000 */
[----:B------:R-:W-:Y:S01]  /*9390*/  FMUL.FTZ R121, R134, R121 ;  /* 0x0000007986797220 */ /* 0x000fe20000410000 */
[C---:B------:R-:W-:Y:S04]  /*93a0*/  HMMA.16816.F32.BF16 R72, R144.reuse, R180, R72 ;  /* 0x000000b49048723c */ /* 0x040fe80000041848 */
[C---:B------:R-:W-:Y:S01]  /*93b0*/  FMUL.FTZ R76, R2.reuse, R76 ;  /* 0x0000004c024c7220 */ /* 0x040fe20000410000 */
[----:B------:R3:W-:Y:S01]  /*93c0*/  MUFU.EX2 R186, R51 ;  /* 0x0000003300ba7308 */ /* 0x0007e20000000800 */
[----:B------:R-:W-:Y:S02]  /*93d0*/  FMUL.FTZ R77, R2, R77 ;  /* 0x0000004d024d7220 */ /* 0x000fe40000410000 */
[C---:B------:R-:W-:Y:S04]  /*93e0*/  FMUL.FTZ R78, R0.reuse, R78 ;  /* 0x0000004e004e7220 */ /* 0x040fe80000410000 */
[----:B------:R-:W-:Y:S02]  /*93f0*/  FMUL.FTZ R79, R0, R79 ;  /* 0x0000004f004f7220 */ /* 0x000fe40000410000 */
[C---:B------:R-:W-:Y:S01]  /*9400*/  FMUL.FTZ R122, R132.reuse, R122 ;  /* 0x0000007a847a7220 */ /* 0x040fe20000410000 */
[----:B------:R-:W-:Y:S01]  /*9410*/  MUFU.EX2 R181, R42 ;  /* 0x0000002a00b57308 */ /* 0x000fe20000000800 */
[----:B------:R-:W-:Y:S02]  /*9420*/  FMUL.FTZ R123, R132, R123 ;  /* 0x0000007b847b7220 */ /* 0x000fe40000410000 */
[----:B------:R-:W-:Y:S01]  /*9430*/  FMUL.FTZ R124, R2, R124 ;  /* 0x0000007c027c7220 */ /* 0x000fe20000410000 */
[-C--:B------:R-:W-:Y:S03]  /*9440*/  HMMA.16816.F32.BF16 R76, R144, R182.reuse, R76 ;  /* 0x000000b6904c723c */ /* 0x080fe6000004184c */
[C---:B------:R-:W-:Y:S02]  /*9450*/  FMUL.FTZ R80, R134.reuse, R80 ;  /* 0x0000005086507220 */ /* 0x040fe40000410000 */
[----:B------:R-:W-:Y:S01]  /*9460*/  FMUL.FTZ R81, R134, R81 ;  /* 0x0000005186517220 */ /* 0x000fe20000410000 */
[----:B------:R-:W-:Y:S01]  /*9470*/  MUFU.EX2 R179, R43 ;  /* 0x0000002b00b37308 */ /* 0x000fe20000000800 */
[C---:B------:R-:W-:Y:S02]  /*9480*/  FMUL.FTZ R82, R132.reuse, R82 ;  /* 0x0000005284527220 */ /* 0x040fe40000410000 */
[----:B------:R-:W-:Y:S01]  /*9490*/  FMUL.FTZ R83, R132, R83 ;  /* 0x0000005384537220 */ /* 0x000fe20000410000 */
[----:B---3--:R-:W-:Y:S02]  /*94a0*/  LDSM.16.MT88.4 R48, [R220+0xb400] ;  /* 0x00b40000dc30783b */ /* 0x008fe40000004200 */
[----:B------:R-:W-:Y:S02]  /*94b0*/  FMUL.FTZ R125, R2, R125 ;  /* 0x0000007d027d7220 */ /* 0x000fe40000410000 */
[C---:B------:R-:W-:Y:S02]  /*94c0*/  FMUL.FTZ R126, R0.reuse, R126 ;  /* 0x0000007e007e7220 */ /* 0x040fe40000410000 */
[C---:B------:R-:W-:Y:S01]  /*94d0*/  HMMA.16816.F32.BF16 R80, R140.reuse, R182, R80 ;  /* 0x000000b68c50723c */ /* 0x040fe20000041850 */
[----:B------:R-:W-:Y:S03]  /*94e0*/  MUFU.EX2 R183, R40 ;  /* 0x0000002800b77308 */ /* 0x000fe60000000800 */
[----:B------:R-:W-:Y:S02]  /*94f0*/  FMUL.FTZ R127, R0, R127 ;  /* 0x0000007f007f7220 */ /* 0x000fe40000410000 */
[----:B------:R-:W-:Y:S02]  /*9500*/  FMUL.FTZ R128, R2, R128 ;  /* 0x0000008002807220 */ /* 0x000fe40000410000 */
[-C--:B-1----:R-:W-:Y:S03]  /*9510*/  HMMA.16816.F32.BF16 R84, R140, R148.reuse, R84 ;  /* 0x000000948c54723c */ /* 0x082fe60000041854 */
[----:B------:R1:W-:Y:S01]  /*9520*/  MUFU.EX2 R182, R41 ;  /* 0x0000002900b67308 */ /* 0x0003e20000000800 */
[--C-:B------:R-:W-:Y:S02]  /*9530*/  FFMA.FTZ R20, R20, c[0x0][0x23c], -R138.reuse ;  /* 0x00008f0014147a23 */ /* 0x100fe4000001088a */
[--C-:B------:R-:W-:Y:S02]  /*9540*/  FFMA.FTZ R21, R21, c[0x0][0x23c], -R138.reuse ;  /* 0x00008f0015157a23 */ /* 0x100fe4000001088a */
[C---:B------:R-:W-:Y:S04]  /*9550*/  HMMA.16816.F32.BF16 R88, R144.reuse, R148, R88 ;  /* 0x000000949058723c */ /* 0x040fe80000041858 */
[--C-:B------:R-:W-:Y:S01]  /*9560*/  FFMA.FTZ R22, R22, c[0x0][0x23c], -R139.reuse ;  /* 0x00008f0016167a23 */ /* 0x100fe2000001088b */
[----:B------:R3:W-:Y:S01]  /*9570*/  MUFU.EX2 R209, R20 ;  /* 0x0000001400d17308 */ /* 0x0007e20000000800 */
[----:B------:R-:W-:Y:S02]  /*9580*/  FFMA.FTZ R23, R23, c[0x0][0x23c], -R139 ;  /* 0x00008f0017177a23 */ /* 0x000fe4000001088b */
[-C--:B------:R-:W-:Y:S04]  /*9590*/  HMMA.16816.F32.BF16 R92, R144, R150.reuse, R92 ;  /* 0x00000096905c723c */ /* 0x080fe8000004185c */
[----:B------:R-:W-:Y:S02]  /*95a0*/  FMUL.FTZ R129, R2, R129 ;  /* 0x0000008102817220 */ /* 0x000fe40000410000 */
[C---:B------:R-:W-:Y:S01]  /*95b0*/  FMUL.FTZ R130, R0.reuse, R130 ;  /* 0x0000008200827220 */ /* 0x040fe20000410000 */
[----:B------:R4:W-:Y:S01]  /*95c0*/  MUFU.EX2 R208, R21 ;  /* 0x0000001500d07308 */ /* 0x0009e20000000800 */
[C---:B------:R-:W-:Y:S01]  /*95d0*/  HMMA.16816.F32.BF16 R96, R140.reuse, R150, R96 ;  /* 0x000000968c60723c */ /* 0x040fe20000041860 */
[----:B------:R-:W5:Y:S03]  /*95e0*/  LDSM.16.MT88.4 R148, [R220+0xb000] ;  /* 0x00b00000dc94783b */ /* 0x000f660000004200 */
[----:B------:R-:W-:Y:S02]  /*95f0*/  FMUL.FTZ R131, R0, R131 ;  /* 0x0000008300837220 */ /* 0x000fe40000410000 */
[--C-:B------:R-:W-:Y:S02]  /*9600*/  FFMA.FTZ R64, R64, c[0x0][0x23c], -R138.reuse ;  /* 0x00008f0040407a23 */ /* 0x100fe4000001088a */
[-C--:B--2---:R-:W-:Y:S01]  /*9610*/  HMMA.16816.F32.BF16 R100, R140, R152.reuse, R100 ;  /* 0x000000988c64723c */ /* 0x084fe20000041864 */
[----:B------:R2:W-:Y:S01]  /*9620*/  MUFU.EX2 R204, R22 ;  /* 0x0000001600cc7308 */ /* 0x0005e20000000800 */
[----:B-1----:R-:W-:Y:S02]  /*9630*/  LDSM.16.MT88.4 R40, [R222+0xb400] ;  /* 0x00b40000de28783b */ /* 0x002fe40000004200 */
[----:B------:R-:W-:Y:S02]  /*9640*/  FFMA.FTZ R138, R65, c[0x0][0x23c], -R138 ;  /* 0x00008f00418a7a23 */ /* 0x000fe4000001088a */
[----:B---3--:R-:W-:Y:S02]  /*9650*/  FMUL.FTZ R20, R2, R160 ;  /* 0x000000a002147220 */ /* 0x008fe40000410000 */
[--C-:B------:R-:W-:Y:S03]  /*9660*/  FFMA.FTZ R28, R28, c[0x0][0x23c], -R184.reuse ;  /* 0x00008f001c1c7a23 */ /* 0x100fe600000108b8 */
[----:B------:R1:W-:Y:S01]  /*9670*/  MUFU.EX2 R205, R23 ;  /* 0x0000001700cd7308 */ /* 0x0003e20000000800 */
[--C-:B------:R-:W-:Y:S02]  /*9680*/  FFMA.FTZ R29, R29, c[0x0][0x23c], -R184.reuse ;  /* 0x00008f001d1d7a23 */ /* 0x100fe400000108b8 */
[--C-:B------:R-:W-:Y:S02]  /*9690*/  FFMA.FTZ R30, R30, c[0x0][0x23c], -R185.reuse ;  /* 0x00008f001e1e7a23 */ /* 0x100fe400000108b9 */
[----:B----4-:R-:W-:Y:S02]  /*96a0*/  FMUL.FTZ R21, R2, R161 ;  /* 0x000000a102157220 */ /* 0x010fe40000410000 */
[----:B------:R-:W-:Y:S02]  /*96b0*/  FFMA.FTZ R31, R31, c[0x0][0x23c], -R185 ;  /* 0x00008f001f1f7a23 */ /* 0x000fe400000108b9 */
[--C-:B------:R-:W-:Y:S01]  /*96c0*/  FFMA.FTZ R66, R66, c[0x0][0x23c], -R139.reuse ;  /* 0x00008f0042427a23 */ /* 0x100fe2000001088b */
[----:B------:R3:W-:Y:S01]  /*96d0*/  MUFU.EX2 R207, R32 ;  /* 0x0000002000cf7308 */ /* 0x0007e20000000800 */
[----:B------:R-:W-:Y:S02]  /*96e0*/  FFMA.FTZ R139, R67, c[0x0][0x23c], -R139 ;  /* 0x00008f00438b7a23 */ /* 0x000fe4000001088b */
[--C-:B------:R-:W-:Y:S02]  /*96f0*/  FFMA.FTZ R56, R56, c[0x0][0x23c], -R184.reuse ;  /* 0x00008f0038387a23 */ /* 0x100fe400000108b8 */
[----:B--2---:R-:W-:Y:S02]  /*9700*/  FMUL.FTZ R22, R0, R162 ;  /* 0x000000a200167220 */ /* 0x004fe40000410000 */
[--C-:B------:R-:W-:Y:S02]  /*9710*/  FFMA.FTZ R57, R57, c[0x0][0x23c], -R184.reuse ;  /* 0x00008f0039397a23 */ /* 0x100fe400000108b8 */
[--C-:B------:R-:W-:Y:S01]  /*9720*/  FFMA.FTZ R58, R58, c[0x0][0x23c], -R185.reuse ;  /* 0x00008f003a3a7a23 */ /* 0x100fe200000108b9 */
[----:B------:R2:W-:Y:S01]  /*9730*/  MUFU.EX2 R206, R33 ;  /* 0x0000002100ce7308 */ /* 0x0005e20000000800 */
[--C-:B------:R-:W-:Y:S02]  /*9740*/  FFMA.FTZ R59, R59, c[0x0][0x23c], -R185.reuse ;  /* 0x00008f003b3b7a23 */ /* 0x100fe400000108b9 */
[--C-:B------:R-:W-:Y:S02]  /*9750*/  FFMA.FTZ R60, R60, c[0x0][0x23c], -R184.reuse ;  /* 0x00008f003c3c7a23 */ /* 0x100fe400000108b8 */
[----:B-1----:R-:W-:Y:S02]  /*9760*/  FMUL.FTZ R23, R0, R163 ;  /* 0x000000a300177220 */ /* 0x002fe40000410000 */
[----:B------:R-:W-:Y:S02]  /*9770*/  FFMA.FTZ R184, R61, c[0x0][0x23c], -R184 ;  /* 0x00008f003db87a23 */ /* 0x000fe400000108b8 */
[--C-:B------:R-:W-:Y:S01]  /*9780*/  FFMA.FTZ R62, R62, c[0x0][0x23c], -R185.reuse ;  /* 0x00008f003e3e7a23 */ /* 0x100fe200000108b9 */
[----:B------:R1:W-:Y:S01]  /*9790*/  MUFU.EX2 R202, R34 ;  /* 0x0000002200ca7308 */ /* 0x0003e20000000800 */
[----:B------:R-:W-:Y:S01]  /*97a0*/  FFMA.FTZ R185, R63, c[0x0][0x23c], -R185 ;  /* 0x00008f003fb97a23 */ /* 0x000fe200000108b9 */
[C---:B------:R-:W-:Y:S04]  /*97b0*/  HMMA.16816.F32.BF16 R20, R144.reuse, R152, R20 ;  /* 0x000000989014723c */ /* 0x040fe80000041814 */
[----:B---3--:R-:W-:Y:S02]  /*97c0*/  FMUL.FTZ R32, R134, R164 ;  /* 0x000000a486207220 */ /* 0x008fe40000410000 */
[----:B------:R-:W-:Y:S02]  /*97d0*/  FFMA.FTZ R2, R2, R237, R215 ;  /* 0x000000ed02027223 */ /* 0x000fe400000100d7 */
[-C--:B------:R-:W-:Y:S01]  /*97e0*/  HMMA.16816.F32.BF16 R104, R144, R154.reuse, R104 ;  /* 0x0000009a9068723c */ /* 0x080fe20000041868 */
[----:B------:R3:W-:Y:S03]  /*97f0*/  MUFU.EX2 R203, R35 ;  /* 0x0000002300cb7308 */ /* 0x0007e60000000800 */
[----:B--2---:R-:W-:Y:S02]  /*9800*/  FMUL.FTZ R33, R134, R165 ;  /* 0x000000a586217220 */ /* 0x004fe40000410000 */
[----:B------:R-:W-:Y:S02]  /*9810*/  FFMA.FTZ R0, R0, R238, R211 ;  /* 0x000000ee00007223 */ /* 0x000fe400000100d3 */
[----:B------:R-:W-:Y:S03]  /*9820*/  FADD.FTZ R2, R217, R2 ;  /* 0x00000002d9027221 */ /* 0x000fe60000010000 */
[----:B------:R2:W-:Y:S01]  /*9830*/  MUFU.EX2 R200, R24 ;  /* 0x0000001800c87308 */ /* 0x0005e20000000800 */
[----:B------:R-:W-:Y:S02]  /*9840*/  FADD.FTZ R0, R213, R0 ;  /* 0x00000000d5007221 */ /* 0x000fe40000010000 */
[C---:B-1----:R-:W-:Y:S07]  /*9850*/  FMUL.FTZ R34, R132.reuse, R166 ;  /* 0x000000a684227220 */ /* 0x042fee0000410000 */
[----:B------:R1:W4:Y:S01]  /*9860*/  MUFU.EX2 R201, R25 ;  /* 0x0000001900c97308 */ /* 0x0003220000000800 */
[----:B---3--:R-:W-:Y:S02]  /*9870*/  FMUL.FTZ R35, R132, R167 ;  /* 0x000000a784237220 */ /* 0x008fe40000410000 */
[----:B------:R-:W-:Y:S07]  /*9880*/  LDSM.16.MT88.4 R164, [R222+0xac00] ;  /* 0x00ac0000dea4783b */ /* 0x000fee0000004200 */
[----:B------:R-:W-:Y:S01]  /*9890*/  MUFU.EX2 R180, R44 ;  /* 0x0000002c00b47308 */ /* 0x000fe20000000800 */
[C---:B------:R-:W-:Y:S01]  /*98a0*/  HMMA.16816.F32.BF16 R32, R140.reuse, R154, R32 ;  /* 0x0000009a8c20723c */ /* 0x040fe20000041820 */
[----:B------:R-:W3:Y:S03]  /*98b0*/  LDSM.16.MT88.4 R152, [R222+0xb000] ;  /* 0x00b00000de98783b */ /* 0x000ee60000004200 */
[C---:B--2---:R-:W-:Y:S04]  /*98c0*/  FMUL.FTZ R24, R134.reuse, R168 ;  /* 0x000000a886187220 */ /* 0x044fe80000410000 */
[-C--:B-----5:R-:W-:Y:S01]  /*98d0*/  HMMA.16816.F32.BF16 R108, R140, R148.reuse, R108 ;  /* 0x000000948c6c723c */ /* 0x0a0fe2000004186c */
[----:B------:R2:W-:Y:S03]  /*98e0*/  MUFU.EX2 R199, R26 ;  /* 0x0000001a00c77308 */ /* 0x0005e60000000800 */
[----:B-1----:R-:W-:Y:S04]  /*98f0*/  FMUL.FTZ R25, R134, R169 ;  /* 0x000000a986197220 */ /* 0x002fe80000410000 */
[C---:B------:R-:W-:Y:S03]  /*9900*/  HMMA.16816.F32.BF16 R112, R144.reuse, R148, R112 ;  /* 0x000000949070723c */ /* 0x040fe60000041870 */
[----:B------:R1:W5:Y:S05]  /*9910*/  MUFU.EX2 R198, R27 ;  /* 0x0000001b00c67308 */ /* 0x00036a0000000800 */
[-C--:B------:R-:W-:Y:S05]  /*9920*/  HMMA.16816.F32.BF16 R116, R144, R150.reuse, R116 ;  /* 0x000000969074723c */ /* 0x080fea0000041874 */
[----:B------:R3:W-:Y:S01]  /*9930*/  MUFU.EX2 R197, R28 ;  /* 0x0000001c00c57308 */ /* 0x0007e20000000800 */
[C---:B--2---:R-:W-:Y:S09]  /*9940*/  FMUL.FTZ R26, R132.reuse, R170 ;  /* 0x000000aa841a7220 */ /* 0x044ff20000410000 */
[----:B------:R2:W2:Y:S01]  /*9950*/  MUFU.EX2 R196, R29 ;  /* 0x0000001d00c47308 */ /* 0x0004a20000000800 */
[----:B-1----:R-:W-:Y:S02]  /*9960*/  FMUL.FTZ R27, R132, R171 ;  /* 0x000000ab841b7220 */ /* 0x002fe40000410000 */
[----:B------:R-:W-:Y:S07]  /*9970*/  LDSM.16.MT88.4 R168, [R220+0xbc00] ;  /* 0x00bc0000dca8783b */ /* 0x000fee0000004200 */
[----:B------:R-:W-:Y:S01]  /*9980*/  MUFU.EX2 R178, R45 ;  /* 0x0000002d00b27308 */ /* 0x000fe20000000800 */
[C---:B------:R-:W-:Y:S01]  /*9990*/  HMMA.16816.F32.BF16 R24, R140.reuse, R150, R24 ;  /* 0x000000968c18723c */ /* 0x040fe20000041818 */
[----:B------:R-:W1:Y:S03]  /*99a0*/  LDSM.16.MT88.4 R148, [R220+0x9400] ;  /* 0x00940000dc94783b */ /* 0x000e660000004200 */
[C---:B---3--:R-:W-:Y:S04]  /*99b0*/  FMUL.FTZ R28, R134.reuse, R172 ;  /* 0x000000ac861c7220 */ /* 0x048fe80000410000 */
[-C--:B------:R-:W-:Y:S01]  /*99c0*/  HMMA.16816.F32.BF16 R120, R140, R152.reuse, R120 ;  /* 0x000000988c78723c */ /* 0x080fe20000041878 */
[----:B------:R3:W-:Y:S03]  /*99d0*/  MUFU.EX2 R195, R30 ;  /* 0x0000001e00c37308 */ /* 0x0007e60000000800 */
[C---:B--2---:R-:W-:Y:S02]  /*99e0*/  FMUL.FTZ R29, R134.reuse, R173 ;  /* 0x000000ad861d7220 */ /* 0x044fe40000410000 */
[----:B------:R-:W-:Y:S02]  /*99f0*/  FFMA.FTZ R134, R134, R235, R230 ;  /* 0x000000eb86867223 */ /* 0x000fe400000100e6 */
[C---:B------:R-:W-:Y:S03]  /*9a00*/  HMMA.16816.F32.BF16 R124, R144.reuse, R152, R124 ;  /* 0x00000098907c723c */ /* 0x040fe6000004187c */
[----:B------:R2:W1:Y:S05]  /*9a10*/  MUFU.EX2 R194, R31 ;  /* 0x0000001f00c27308 */ /* 0x00046a0000000800 */
[-C--:B------:R-:W-:Y:S05]  /*9a20*/  HMMA.16816.F32.BF16 R128, R144, R154.reuse, R128 ;  /* 0x0000009a9080723c */ /* 0x080fea0000041880 */
[----:B------:R-:W-:Y:S02]  /*9a30*/  MUFU.EX2 R177, R46 ;  /* 0x0000002e00b17308 */ /* 0x000fe40000000800 */
[----:B----4-:R-:W-:Y:S01]  /*9a40*/  F2FP.BF16.PACK_AB R144, R201, R200 ;  /* 0x000000c8c990723e */ /* 0x010fe200000010ff */
[----:B---3--:R-:W-:Y:S01]  /*9a50*/  FMUL.FTZ R30, R132, R174 ;  /* 0x000000ae841e7220 */ /* 0x008fe20000410000 */
[----:B-----5:R-:W-:Y:S03]  /*9a60*/  F2FP.BF16.PACK_AB R145, R198, R199 ;  /* 0x000000c7c691723e */ /* 0x020fe600000010ff */
[----:B------:R-:W-:Y:S03]  /*9a70*/  F2FP.BF16.PACK_AB R146, R196, R197 ;  /* 0x000000c5c492723e */ /* 0x000fe600000010ff */
[----:B------:R3:W-:Y:S01]  /*9a80*/  MUFU.EX2 R176, R47 ;  /* 0x0000002f00b07308 */ /* 0x0007e20000000800 */
[----:B--2---:R-:W-:Y:S01]  /*9a90*/  FMUL.FTZ R31, R132, R175 ;  /* 0x000000af841f7220 */ /* 0x004fe20000410000 */
[----:B-1----:R-:W-:Y:S08]  /*9aa0*/  F2FP.BF16.PACK_AB R147, R194, R195 ;  /* 0x000000c3c293723e */ /* 0x002ff000000010ff */
[----:B------:R-:W-:Y:S01]  /*9ab0*/  MUFU.EX2 R65, R54 ;  /* 0x0000003600417308 */ /* 0x000fe20000000800 */
[----:B------:R-:W-:Y:S01]  /*9ac0*/  HMMA.16816.F32.BF16 R28, R140, R154, R28 ;  /* 0x0000009a8c1c723c */ /* 0x000fe2000004181c */
[----:B------:R-:W1:Y:S06]  /*9ad0*/  LDSM.16.MT88.4 R152, [R220+0xa400] ;  /* 0x00a40000dc98783b */ /* 0x000e6c0000004200 */
[----:B------:R-:W-:Y:S02]  /*9ae0*/  F2FP.BF16.PACK_AB R140, R208, R209 ;  /* 0x000000d1d08c723e */ /* 0x000fe400000010ff */
[----:B------:R-:W-:Y:S01]  /*9af0*/  F2FP.BF16.PACK_AB R142, R206, R207 ;  /* 0x000000cfce8e723e */ /* 0x000fe200000010ff */
[----:B------:R-:W-:Y:S02]  /*9b00*/  MUFU.EX2 R138, R138 ;  /* 0x0000008a008a7308 */ /* 0x000fe40000000800 */
[----:B------:R-:W-:Y:S01]  /*9b10*/  F2FP.BF16.PACK_AB R141, R205, R204 ;  /* 0x000000cccd8d723e */ /* 0x000fe200000010ff */
[----:B---3--:R-:W-:Y:S01]  /*9b20*/  LDSM.16.MT88.4 R44, [R220+0xa800] ;  /* 0x00a80000dc2c783b */ /* 0x008fe20000004200 */
[----:B------:R-:W-:Y:S06]  /*9b30*/  F2FP.BF16.PACK_AB R143, R203, R202 ;  /* 0x000000cacb8f723e */ /* 0x000fec00000010ff */
[----:B------:R-:W-:Y:S01]  /*9b40*/  MUFU.EX2 R66, R66 ;  /* 0x0000004200427308 */ /* 0x000fe20000000800 */
[-C--:B------:R-:W-:Y:S08]  /*9b50*/  HMMA.16816.F32.BF16 R4, R140, R148.reuse, R4 ;  /* 0x000000948c04723c */ /* 0x080ff00000041804 */
[C---:B------:R-:W-:Y:S01]  /*9b60*/  HMMA.16816.F32.BF16 R8, R144.reuse, R148, R8 ;  /* 0x000000949008723c */ /* 0x040fe20000041808 */
[----:B------:R-:W2:Y:S07]  /*9b70*/  MUFU.EX2 R139, R139 ;  /* 0x0000008b008b7308 */ /* 0x000eae0000000800 */
[-C--:B------:R-:W-:Y:S03]  /*9b80*/  HMMA.16816.F32.BF16 R12, R144, R150.reuse, R12 ;  /* 0x00000096900c723c */ /* 0x080fe6000004180c */
[----:B------:R-:W-:Y:S05]  /*9b90*/  MUFU.EX2 R56, R56 ;  /* 0x0000003800387308 */ /* 0x000fea0000000800 */
[C---:B------:R-:W-:Y:S01]  /*9ba0*/  HMMA.16816.F32.BF16 R16, R140.reuse, R150, R16 ;  /* 0x000000968c10723c */ /* 0x040fe20000041810 */
[----:B------:R-:W3:Y:S04]  /*9bb0*/  LDSM.16.MT88.4 R148, [R220+0x9800] ;  /* 0x00980000dc94783b */ /* 0x000ee80000004200 */
[----:B------:R-:W-:Y:S03]  /*9bc0*/  MUFU.EX2 R57, R57 ;  /* 0x0000003900397308 */ /* 0x000fe60000000800 */
[-C--:B------:R-:W-:Y:S04]  /*9bd0*/  HMMA.16816.F32.BF16 R68, R140, R156.reuse, R68 ;  /* 0x0000009c8c44723c */ /* 0x080fe80000041844 */
[----:B--2---:R-:W-:Y:S03]  /*9be0*/  F2FP.BF16.PACK_AB R175, R139, R66 ;  /* 0x000000428baf723e */ /* 0x004fe600000010ff */
[----:B------:R-:W-:Y:S01]  /*9bf0*/  MUFU.EX2 R58, R58 ;  /* 0x0000003a003a7308 */ /* 0x000fe20000000800 */
[C---:B------:R-:W-:Y:S08]  /*9c00*/  HMMA.16816.F32.BF16 R72, R144.reuse, R156, R72 ;  /* 0x0000009c9048723c */ /* 0x040ff00000041848 */
[-C--:B------:R-:W-:Y:S01]  /*9c10*/  HMMA.16816.F32.BF16 R76, R144, R158.reuse, R76 ;  /* 0x0000009e904c723c */ /* 0x080fe2000004184c */
[----:B------:R-:W-:Y:S07]  /*9c20*/  MUFU.EX2 R59, R59 ;  /* 0x0000003b003b7308 */ /* 0x000fee0000000800 */
[C---:B------:R-:W-:Y:S01]  /*9c30*/  HMMA.16816.F32.BF16 R80, R140.reuse, R158, R80 ;  /* 0x0000009e8c50723c */ /* 0x040fe20000041850 */
[----:B------:R-:W-:Y:S02]  /*9c40*/  LDSM.16.MT88.4 R156, [R220+0x9c00] ;  /* 0x009c0000dc9c783b */ /* 0x000fe40000004200 */
[----:B------:R-:W-:Y:S05]  /*9c50*/  MUFU.EX2 R60, R60 ;  /* 0x0000003c003c7308 */ /* 0x000fea0000000800 */
[-C--:B-1----:R-:W-:Y:S05]  /*9c60*/  HMMA.16816.F32.BF16 R84, R140, R152.reuse, R84 ;  /* 0x000000988c54723c */ /* 0x082fea0000041854 */
[----:B------:R-:W-:Y:S03]  /*9c70*/  MUFU.EX2 R184, R184 ;  /* 0x000000b800b87308 */ /* 0x000fe60000000800 */
[C---:B------:R-:W-:Y:S07]  /*9c80*/  HMMA.16816.F32.BF16 R88, R144.reuse, R152, R88 ;  /* 0x000000989058723c */ /* 0x040fee0000041858 */
[----:B------:R-:W-:Y:S01]  /*9c90*/  MUFU.EX2 R62, R62 ;  /* 0x0000003e003e7308 */ /* 0x000fe20000000800 */
[-C--:B------:R-:W-:Y:S08]  /*9ca0*/  HMMA.16816.F32.BF16 R92, R144, R154.reuse, R92 ;  /* 0x0000009a905c723c */ /* 0x080ff0000004185c */
[C---:B------:R-:W-:Y:S01]  /*9cb0*/  HMMA.16816.F32.BF16 R96, R140.reuse, R154, R96 ;  /* 0x0000009a8c60723c */ /* 0x040fe20000041860 */
[----:B------:R-:W1:Y:S01]  /*9cc0*/  LDSM.16.MT88.4 R152, [R222+0x9800] ;  /* 0x00980000de98783b */ /* 0x000e620000004200 */
[----:B------:R-:W-:Y:S06]  /*9cd0*/  MUFU.EX2 R185, R185 ;  /* 0x000000b900b97308 */ /* 0x000fec0000000800 */
[-C--:B------:R-:W-:Y:S08]  /*9ce0*/  HMMA.16816.F32.BF16 R100, R140, R36.reuse, R100 ;  /* 0x000000248c64723c */ /* 0x080ff00000041864 */
[C---:B------:R-:W-:Y:S07]  /*9cf0*/  HMMA.16816.F32.BF16 R20, R144.reuse, R36, R20 ;  /* 0x000000249014723c */ /* 0x040fee0000041814 */
[----:B------:R-:W-:Y:S01]  /*9d00*/  F2FP.BF16.PACK_AB R36, R191, R193 ;  /* 0x000000c1bf24723e */ /* 0x000fe200000010ff */
[-C--:B------:R-:W-:Y:S04]  /*9d10*/  HMMA.16816.F32.BF16 R104, R144, R38.reuse, R104 ;  /* 0x000000269068723c */ /* 0x080fe80000041868 */
[----:B------:R-:W-:Y:S04]  /*9d20*/  F2FP.BF16.PACK_AB R37, R188, R189 ;  /* 0x000000bdbc25723e */ /* 0x000fe800000010ff */
[C---:B------:R-:W-:Y:S07]  /*9d30*/  HMMA.16816.F32.BF16 R32, R140.reuse, R38, R32 ;  /* 0x000000268c20723c */ /* 0x040fee0000041820 */
[----:B------:R-:W-:Y:S01]  /*9d40*/  F2FP.BF16.PACK_AB R38, R190, R192 ;  /* 0x000000c0be26723e */ /* 0x000fe200000010ff */
[-C--:B------:R-:W-:Y:S04]  /*9d50*/  HMMA.16816.F32.BF16 R108, R140, R48.reuse, R108 ;  /* 0x000000308c6c723c */ /* 0x080fe8000004186c */
[----:B------:R-:W-:Y:S04]  /*9d60*/  F2FP.BF16.PACK_AB R39, R186, R187 ;  /* 0x000000bbba27723e */ /* 0x000fe800000010ff */
[C---:B------:R-:W-:Y:S08]  /*9d70*/  HMMA.16816.F32.BF16 R112, R144.reuse, R48, R112 ;  /* 0x000000309070723c */ /* 0x040ff00000041870 */
[-C--:B------:R-:W-:Y:S08]  /*9d80*/  HMMA.16816.F32.BF16 R116, R144, R50.reuse, R116 ;  /* 0x000000329074723c */ /* 0x080ff00000041874 */
[C---:B------:R-:W-:Y:S01]  /*9d90*/  HMMA.16816.F32.BF16 R24, R140.reuse, R50, R24 ;  /* 0x000000328c18723c */ /* 0x040fe20000041818 */
[----:B------:R-:W2:Y:S07]  /*9da0*/  LDSM.16.MT88.4 R48, [R222+0xa800] ;  /* 0x00a80000de30783b */ /* 0x000eae0000004200 */
[-C--:B------:R-:W-:Y:S08]  /*9db0*/  HMMA.16816.F32.BF16 R120, R140, R40.reuse, R120 ;  /* 0x000000288c78723c */ /* 0x080ff00000041878 */
[C---:B------:R-:W-:Y:S07]  /*9dc0*/  HMMA.16816.F32.BF16 R124, R144.reuse, R40, R124 ;  /* 0x00000028907c723c */ /* 0x040fee000004187c */
[----:B------:R-:W-:Y:S01]  /*9dd0*/  F2FP.BF16.PACK_AB R40, R182, R183 ;  /* 0x000000b7b628723e */ /* 0x000fe200000010ff */
[-C--:B------:R-:W-:Y:S04]  /*9de0*/  HMMA.16816.F32.BF16 R128, R144, R42.reuse, R128 ;  /* 0x0000002a9080723c */ /* 0x080fe80000041880 */
[----:B------:R-:W-:Y:S04]  /*9df0*/  F2FP.BF16.PACK_AB R41, R179, R181 ;  /* 0x000000b5b329723e */ /* 0x000fe800000010ff */
[----:B------:R-:W-:Y:S01]  /*9e00*/  HMMA.16816.F32.BF16 R28, R140, R42, R28 ;  /* 0x0000002a8c1c723c */ /* 0x000fe2000004181c */
[----:B------:R-:W-:Y:S06]  /*9e10*/  MUFU.EX2 R142, R52 ;  /* 0x00000034008e7308 */ /* 0x000fec0000000800 */
[----:B------:R-:W-:Y:S01]  /*9e20*/  F2FP.BF16.PACK_AB R42, R178, R180 ;  /* 0x000000b4b22a723e */ /* 0x000fe200000010ff */
[-C--:B---3--:R-:W-:Y:S03]  /*9e30*/  HMMA.16816.F32.BF16 R4, R36, R148.reuse, R4 ;  /* 0x000000942404723c */ /* 0x088fe60000041804 */
[----:B------:R-:W3:Y:S02]  /*9e40*/  MUFU.EX2 R140, R53 ;  /* 0x00000035008c7308 */ /* 0x000ee40000000800 */
[----:B------:R-:W-:Y:S07]  /*9e50*/  F2FP.BF16.PACK_AB R43, R176, R177 ;  /* 0x000000b1b02b723e */ /* 0x000fee00000010ff */
[C---:B------:R-:W-:Y:S01]  /*9e60*/  HMMA.16816.F32.BF16 R8, R40.reuse, R148, R8 ;  /* 0x000000942808723c */ /* 0x040fe20000041808 */
[----:B------:R-:W4:Y:S07]  /*9e70*/  MUFU.EX2 R141, R64 ;  /* 0x00000040008d7308 */ /* 0x000f2e0000000800 */
[-C--:B------:R-:W-:Y:S03]  /*9e80*/  HMMA.16816.F32.BF16 R12, R40, R150.reuse, R12 ;  /* 0x00000096280c723c */ /* 0x080fe6000004180c */
[----:B------:R5:W2:Y:S01]  /*9e90*/  MUFU.EX2 R64, R55 ;  /* 0x0000003700407308 */ /* 0x000aa20000000800 */
[----:B---3--:R-:W-:Y:S04]  /*9ea0*/  F2FP.BF16.PACK_AB R172, R140, R142 ;  /* 0x0000008e8cac723e */ /* 0x008fe800000010ff */
[C---:B------:R-:W-:Y:S08]  /*9eb0*/  HMMA.16816.F32.BF16 R16, R36.reuse, R150, R16 ;  /* 0x000000962410723c */ /* 0x040ff00000041810 */
[-C--:B-1----:R-:W-:Y:S04]  /*9ec0*/  HMMA.16816.F32.BF16 R68, R36, R152.reuse, R68 ;  /* 0x000000982444723c */ /* 0x082fe80000041844 */
[----:B----4-:R-:W-:Y:S04]  /*9ed0*/  F2FP.BF16.PACK_AB R174, R138, R141 ;  /* 0x0000008d8aae723e */ /* 0x010fe800000010ff */
[C---:B------:R-:W-:Y:S01]  /*9ee0*/  HMMA.16816.F32.BF16 R72, R40.reuse, R152, R72 ;  /* 0x000000982848723c */ /* 0x040fe20000041848 */
[----:B-----5:R-:W1:Y:S03]  /*9ef0*/  LDSM.16.MT88.4 R52, [R220+0xb800] ;  /* 0x00b80000dc34783b */ /* 0x020e660000004200 */
[----:B--2---:R-:W-:Y:S04]  /*9f00*/  F2FP.BF16.PACK_AB R173, R64, R65 ;  /* 0x0000004140ad723e */ /* 0x004fe800000010ff */
[-C--:B------:R-:W-:Y:S08]  /*9f10*/  HMMA.16816.F32.BF16 R76, R40, R154.reuse, R76 ;  /* 0x0000009a284c723c */ /* 0x080ff0000004184c */
[C---:B------:R-:W-:Y:S08]  /*9f20*/  HMMA.16816.F32.BF16 R80, R36.reuse, R154, R80 ;  /* 0x0000009a2450723c */ /* 0x040ff00000041850 */
[-C--:B------:R-:W-:Y:S08]  /*9f30*/  HMMA.16816.F32.BF16 R84, R36, R44.reuse, R84 ;  /* 0x0000002c2454723c */ /* 0x080ff00000041854 */
[C---:B------:R-:W-:Y:S08]  /*9f40*/  HMMA.16816.F32.BF16 R88, R40.reuse, R44, R88 ;  /* 0x0000002c2858723c */ /* 0x040ff00000041858 */
[-C--:B------:R-:W-:Y:S08]  /*9f50*/  HMMA.16816.F32.BF16 R92, R40, R46.reuse, R92 ;  /* 0x0000002e285c723c */ /* 0x080ff0000004185c */
[C---:B------:R-:W-:Y:S01]  /*9f60*/  HMMA.16816.F32.BF16 R96, R36.reuse, R46, R96 ;  /* 0x0000002e2460723c */ /* 0x040fe20000041860 */
[----:B------:R-:W2:Y:S07]  /*9f70*/  LDSM.16.MT88.4 R44, [R222+0xb800] ;  /* 0x00b80000de2c783b */ /* 0x000eae0000004200 */
[-C--:B------:R-:W-:Y:S08]  /*9f80*/  HMMA.16816.F32.BF16 R100, R36, R48.reuse, R100 ;  /* 0x000000302464723c */ /* 0x080ff00000041864 */
[C---:B------:R-:W-:Y:S08]  /*9f90*/  HMMA.16816.F32.BF16 R20, R40.reuse, R48, R20 ;  /* 0x000000302814723c */ /* 0x040ff00000041814 */
[-C--:B------:R-:W-:Y:S08]  /*9fa0*/  HMMA.16816.F32.BF16 R104, R40, R50.reuse, R104 ;  /* 0x000000322868723c */ /* 0x080ff00000041868 */
[C---:B------:R-:W-:Y:S01]  /*9fb0*/  HMMA.16816.F32.BF16 R32, R36.reuse, R50, R32 ;  /* 0x000000322420723c */ /* 0x040fe20000041820 */
[----:B------:R-:W3:Y:S07]  /*9fc0*/  LDSM.16.MT88.4 R48, [R222+0x9c00] ;  /* 0x009c0000de30783b */ /* 0x000eee0000004200 */
[-C--:B-1----:R-:W-:Y:S08]  /*9fd0*/  HMMA.16816.F32.BF16 R108, R36, R52.reuse, R108 ;  /* 0x00000034246c723c */ /* 0x082ff0000004186c */
[C---:B------:R-:W-:Y:S08]  /*9fe0*/  HMMA.16816.F32.BF16 R112, R40.reuse, R52, R112 ;  /* 0x000000342870723c */ /* 0x040ff00000041870 */
[-C--:B------:R-:W-:Y:S08]  /*9ff0*/  HMMA.16816.F32.BF16 R116, R40, R54.reuse, R116 ;  /* 0x000000362874723c */ /* 0x080ff00000041874 */
[C---:B------:R-:W-:Y:S01]  /*a000*/  HMMA.16816.F32.BF16 R24, R36.reuse, R54, R24 ;  /* 0x000000362418723c */ /* 0x040fe20000041818 */
[----:B------:R-:W1:Y:S07]  /*a010*/  LDSM.16.MT88.4 R52, [R220+0xac00] ;  /* 0x00ac0000dc34783b */ /* 0x000e6e0000004200 */
[-C--:B--2---:R-:W-:Y:S08]  /*a020*/  HMMA.16816.F32.BF16 R120, R36, R44.reuse, R120 ;  /* 0x0000002c2478723c */ /* 0x084ff00000041878 */
[C---:B------:R-:W-:Y:S08]  /*a030*/  HMMA.16816.F32.BF16 R124, R40.reuse, R44, R124 ;  /* 0x0000002c287c723c */ /* 0x040ff0000004187c */
[-C--:B------:R-:W-:Y:S08]  /*a040*/  HMMA.16816.F32.BF16 R128, R40, R46.reuse, R128 ;  /* 0x0000002e2880723c */ /* 0x080ff00000041880 */
[----:B------:R-:W-:Y:S07]  /*a050*/  HMMA.16816.F32.BF16 R28, R36, R46, R28 ;  /* 0x0000002e241c723c */ /* 0x000fee000004181c */
[----:B------:R-:W-:Y:S01]  /*a060*/  F2FP.BF16.PACK_AB R36, R57, R56 ;  /* 0x000000383924723e */ /* 0x000fe200000010ff */
[-C--:B------:R-:W-:Y:S01]  /*a070*/  HMMA.16816.F32.BF16 R148, R172, R156.reuse, R4 ;  /* 0x0000009cac94723c */ /* 0x080fe20000041804 */
[----:B------:R-:W2:Y:S04]  /*a080*/  LDSM.16.MT88.4 R4, [R222+0xbc00] ;  /* 0x00bc0000de04783b */ /* 0x000ea80000004200 */
[----:B------:R-:W-:Y:S02]  /*a090*/  F2FP.BF16.PACK_AB R37, R59, R58 ;  /* 0x0000003a3b25723e */ /* 0x000fe400000010ff */
[----:B------:R-:W-:Y:S02]  /*a0a0*/  F2FP.BF16.PACK_AB R38, R184, R60 ;  /* 0x0000003cb826723e */ /* 0x000fe400000010ff */
[----:B------:R-:W-:Y:S07]  /*a0b0*/  F2FP.BF16.PACK_AB R39, R185, R62 ;  /* 0x0000003eb927723e */ /* 0x000fee00000010ff */
[C---:B------:R-:W-:Y:S07]  /*a0c0*/  HMMA.16816.F32.BF16 R144, R36.reuse, R156, R8 ;  /* 0x0000009c2490723c */ /* 0x040fee0000041808 */
[----:B------:R-:W-:Y:S01]  /*a0d0*/  FFMA.FTZ R8, R132, R236, R218 ;  /* 0x000000ec84087223 */ /* 0x000fe200000100da */
[-C--:B------:R-:W-:Y:S04]  /*a0e0*/  HMMA.16816.F32.BF16 R152, R36, R158.reuse, R12 ;  /* 0x0000009e2498723c */ /* 0x080fe8000004180c */
[----:B------:R-:W-:Y:S01]  /*a0f0*/  FADD.FTZ R8, R219, R8 ;  /* 0x00000008db087221 */ /* 0x000fe20000010000 */
[----:B------:R-:W-:Y:S01]  /*a100*/  MOV R132, R137 ;  /* 0x0000008900847202 */ /* 0x000fe20000000f00 */
[----:B------:R-:W-:Y:S02]  /*a110*/  FADD.FTZ R10, R214, R2 ;  /* 0x00000002d60a7221 */ /* 0x000fe40000010000 */
[C---:B------:R-:W-:Y:S04]  /*a120*/  HMMA.16816.F32.BF16 R156, R172.reuse, R158, R16 ;  /* 0x0000009eac9c723c */ /* 0x040fe80000041810 */
[----:B------:R-:W-:Y:S02]  /*a130*/  FADD.FTZ R12, R231, R134 ;  /* 0x00000086e70c7221 */ /* 0x000fe40000010000 */
[----:B------:R-:W-:Y:S02]  /*a140*/  FADD.FTZ R11, R228, R8 ;  /* 0x00000008e40b7221 */ /* 0x000fe40000010000 */
[-C--:B---3--:R-:W-:Y:S04]  /*a150*/  HMMA.16816.F32.BF16 R68, R172, R48.reuse, R68 ;  /* 0x00000030ac44723c */ /* 0x088fe80000041844 */
        /* <DEDUP_REMOVED lines=11> */
[-C--:B-1----:R-:W-:Y:S04]  /*a210*/  HMMA.16816.F32.BF16 R84, R172, R52.reuse, R84 ;  /* 0x00000034ac54723c */ /* 0x082fe80000041854 */
        /* <DEDUP_REMOVED lines=29> */
[----:B------:R-:W-:Y:S01]  /*a3f0*/  FADD.FTZ R9, R182, R2 ;  /* 0x00000002b6097221 */ /* 0x000fe20000010000 */
[-C--:B------:R-:W-:Y:S03]  /*a400*/  HMMA.16816.F32.BF16 R116, R36, R170.reuse, R116 ;  /* 0x000000aa2474723c */ /* 0x080fe60000041874 */
[----:B------:R-:W-:Y:S02]  /*a410*/  FADD.FTZ R8, R179, R0 ;  /* 0x00000000b3087221 */ /* 0x000fe40000010000 */
[----:B------:R-:W-:Y:S02]  /*a420*/  FADD.FTZ R2, R187, R10 ;  /* 0x0000000abb027221 */ /* 0x000fe40000010000 */
[----:B------:R-:W-:Y:S01]  /*a430*/  FADD.FTZ R0, R180, R9 ;  /* 0x00000009b4007221 */ /* 0x000fe20000010000 */
[C---:B------:R-:W-:Y:S04]  /*a440*/  HMMA.16816.F32.BF16 R168, R172.reuse, R170, R24 ;  /* 0x000000aaaca8723c */ /* 0x040fe80000041818 */
[----:B------:R-:W-:Y:S04]  /*a450*/  FADD.FTZ R2, R186, R2 ;  /* 0x00000002ba027221 */ /* 0x000fe80000010000 */
[----:B------:R-:W-:Y:S01]  /*a460*/  FADD.FTZ R2, R65, R2 ;  /* 0x0000000241027221 */ /* 0x000fe20000010000 */
[-C--:B--2---:R-:W-:Y:S08]  /*a470*/  HMMA.16816.F32.BF16 R120, R172, R4.reuse, R120 ;  /* 0x00000004ac78723c */ /* 0x084ff00000041878 */
        /* <DEDUP_REMOVED lines=11> */
[----:B------:R-:W-:Y:S01]  /*a530*/  FADD.FTZ R8, R140, R4 ;  /* 0x000000048c087221 */ /* 0x000fe20000010000 */
[----:B------:R-:W-:Y:S01]  /*a540*/  MOV R140, R3 ;  /* 0x00000003008c7202 */ /* 0x000fe20000000f00 */
[----:B------:R-:W-:Y:S02]  /*a550*/  FADD.FTZ R4, R64, R2 ;  /* 0x0000000240047221 */ /* 0x000fe40000010000 */
[----:B------:R-:W-:Y:S02]  /*a560*/  FADD.FTZ R2, R57, R5 ;  /* 0x0000000539027221 */ /* 0x000fe40000010000 */
[----:B------:R-:W-:Y:S02]  /*a570*/  FADD.FTZ R0, R59, R0 ;  /* 0x000000003b007221 */ /* 0x000fe40000010000 */
[----:B------:R-:W-:Y:S02]  /*a580*/  FADD.FTZ R5, R141, R8 ;  /* 0x000000088d057221 */ /* 0x000fe40000010000 */
[----:B------:R-:W-:Y:S02]  /*a590*/  FADD.FTZ R6, R66, R4 ;  /* 0x0000000442067221 */ /* 0x000fe40000010000 */
[----:B------:R-:W-:Y:S02]  /*a5a0*/  FADD.FTZ R4, R60, R2 ;  /* 0x000000023c047221 */ /* 0x000fe40000010000 */
[----:B------:R-:W-:Y:S01]  /*a5b0*/  FADD.FTZ R2, R62, R0 ;  /* 0x000000003e027221 */ /* 0x000fe20000010000 */
[----:B------:R-:W-:Y:S01]  /*a5c0*/  IADD3 R0, R227, -0x1, RZ ;  /* 0xffffffffe3007810 */ /* 0x000fe20007ffe0ff */
[----:B------:R-:W-:Y:S01]  /*a5d0*/  FADD.FTZ R235, R138, R5 ;  /* 0x000000058aeb7221 */ /* 0x000fe20000010000 */
[----:B------:R-:W-:Y:S01]  /*a5e0*/  MOV R138, R136 ;  /* 0x00000088008a7202 */ /* 0x000fe20000000f00 */
[----:B------:R-:W-:Y:S01]  /*a5f0*/  FADD.FTZ R236, R139, R6 ;  /* 0x000000068bec7221 */ /* 0x000fe20000010000 */
[----:B------:R-:W-:Y:S01]  /*a600*/  MOV R227, R0 ;  /* 0x0000000000e37202 */ /* 0x000fe20000000f00 */
[----:B------:R-:W-:Y:S01]  /*a610*/  FADD.FTZ R237, R184, R4 ;  /* 0x00000004b8ed7221 */ /* 0x000fe20000010000 */
[----:B------:R-:W-:Y:S01]  /*a620*/  MOV R139, R135 ;  /* 0x00000087008b7202 */ /* 0x000fe20000000f00 */
[----:B------:R-:W-:Y:S01]  /*a630*/  FADD.FTZ R238, R185, R2 ;  /* 0x00000002b9ee7221 */ /* 0x000fe20000010000 */
[----:B------:R-:W-:-:S05]  /*a640*/  @P5 BRA `(.L_x_105) ;  /* 0xffffc49000005947 */ /* 0x000fca000383ffff */
.L_x_104:
[----:B------:R1:W5:Y:S01]  /*a650*/  LDL R141, [R1+0x8] ;  /* 0x00000800018d7983 */ /* 0x0003620000100800 */
[----:B------:R-:W-:Y:S01]  /*a660*/  ISETP.NE.AND P0, PT, R252, -0x1, PT ;  /* 0xfffffffffc00780c */ /* 0x000fe20003f05270 */
[----:B------:R-:W-:Y:S02]  /*a670*/  BSSY B0, `(.L_x_108) ;  /* 0x0000167000007945 */ /* 0x000fe40003800000 */
[----:B------:R-:W2:Y:S04]  /*a680*/  SHFL.BFLY PT, R2, R235, 0x2, 0x1f ;  /* 0x0c401f00eb027f89 */ /* 0x000ea800000e0000 */
[----:B------:R-:W3:Y:S04]  /*a690*/  SHFL.BFLY PT, R0, R236, 0x2, 0x1f ;  /* 0x0c401f00ec007f89 */ /* 0x000ee800000e0000 */
[----:B------:R-:W-:Y:S04]  /*a6a0*/  SHFL.BFLY PT, R5, R238, 0x2, 0x1f ;  /* 0x0c401f00ee057f89 */ /* 0x000fe800000e0000 */
[----:B------:R-:W4:Y:S04]  /*a6b0*/  SHFL.BFLY PT, R6, R237, 0x2, 0x1f ;  /* 0x0c401f00ed067f89 */ /* 0x000f2800000e0000 */
[----:B------:R-:W1:Y:S01]  /*a6c0*/  S2R R139, SR_TID.X ;  /* 0x00000000008b7919 */ /* 0x000e620000002100 */
[----:B--2---:R-:W-:-:S02]  /*a6d0*/  FADD.FTZ R2, R2, R235 ;  /* 0x000000eb02027221 */ /* 0x004fc40000010000 */
[----:B---3--:R-:W-:-:S03]  /*a6e0*/  FADD.FTZ R0, R0, R236 ;  /* 0x000000ec00007221 */ /* 0x008fc60000010000 */
[----:B------:R-:W2:Y:S04]  /*a6f0*/  SHFL.BFLY PT, R4, R2, 0x1, 0x1f ;  /* 0x0c201f0002047f89 */ /* 0x000ea800000e0000 */
[----:B------:R-:W3:Y:S01]  /*a700*/  SHFL.BFLY PT, R9, R0, 0x1, 0x1f ;  /* 0x0c201f0000097f89 */ /* 0x000ee200000e0000 */
[----:B----4-:R-:W-:Y:S01]  /*a710*/  FADD.FTZ R6, R6, R237 ;  /* 0x000000ed06067221 */ /* 0x010fe20000010000 */
[----:B-1----:R-:W-:-:S04]  /*a720*/  SHF.R.S32.HI R53, RZ, 0x1f, R139 ;  /* 0x0000001fff357819 */ /* 0x002fc8000001148b */
[----:B------:R-:W1:Y:S01]  /*a730*/  SHFL.BFLY PT, R8, R6, 0x1, 0x1f ;  /* 0x0c201f0006087f89 */ /* 0x000e6200000e0000 */
[CC--:B------:R-:W-:Y:S02]  /*a740*/  LEA.HI R52, R53.reuse, R139.reuse, RZ, 0x2 ;  /* 0x0000008b35347211 */ /* 0x0c0fe400078f10ff */
[----:B------:R-:W-:-:S04]  /*a750*/  LEA.HI R53, R53, R139, RZ, 0x5 ;  /* 0x0000008b35357211 */ /* 0x000fc800078f28ff */
[----:B------:R-:W-:Y:S01]  /*a760*/  SHF.R.S32.HI R10, RZ, 0x5, R53 ;  /* 0x00000005ff0a7819 */ /* 0x000fe20000011435 */
[----:B--2---:R-:W-:Y:S02]  /*a770*/  FADD.FTZ R50, R2, R4 ;  /* 0x0000000402327221 */ /* 0x004fe40000010000 */
[----:B------:R-:W-:Y:S02]  /*a780*/  FADD.FTZ R2, R5, R238 ;  /* 0x000000ee05027221 */ /* 0x000fe40000010000 */
[----:B---3--:R-:W-:Y:S01]  /*a790*/  FADD.FTZ R49, R0, R9 ;  /* 0x0000000900317221 */ /* 0x008fe20000010000 */
[----:B------:R-:W-:Y:S01]  /*a7a0*/  FSETP.NE.FTZ.AND P6, PT, R50, RZ, PT ;  /* 0x000000ff3200720b */ /* 0x000fe20003fd5000 */
[----:B------:R-:W-:Y:S01]  /*a7b0*/  @P0 IMAD.WIDE.U32 R4, R252, c[0x0][0x1e8], RZ ;  /* 0x00007a00fc040a25 */ /* 0x000fe200078e00ff */
[----:B------:R-:W2:Y:S01]  /*a7c0*/  SHFL.BFLY PT, R7, R2, 0x1, 0x1f ;  /* 0x0c201f0002077f89 */ /* 0x000ea200000e0000 */
[----:B------:R-:W-:Y:S02]  /*a7d0*/  MOV R0, 0x3f800000 ;  /* 0x3f80000000007802 */ /* 0x000fe40000000f00 */
[----:B------:R-:W-:Y:S01]  /*a7e0*/  LOP3.LUT R9, R52, 0xfffffffc, RZ, 0xc0, !PT ;  /* 0xfffffffc34097812 */ /* 0x000fe200078ec0ff */
[----:B------:R-:W-:Y:S01]  /*a7f0*/  @P0 IMAD R138, R252, c[0x0][0x1ec], R5 ;  /* 0x00007b00fc8a0a24 */ /* 0x000fe200078e0205 */
[----:B------:R-:W-:Y:S01]  /*a800*/  FSETP.NE.FTZ.AND P5, PT, R49, RZ, PT ;  /* 0x000000ff3100720b */ /* 0x000fe20003fb5000 */
[----:B-1----:R-:W-:Y:S01]  /*a810*/  FADD.FTZ R132, R6, R8 ;  /* 0x0000000806847221 */ /* 0x002fe20000010000 */
[----:B------:R-:W-:-:S02]  /*a820*/  IADD3 R5, -R9, R139, RZ ;  /* 0x0000008b09057210 */ /* 0x000fc40007ffe1ff */
[----:B------:R-:W-:Y:S02]  /*a830*/  @P0 MOV R134, R4 ;  /* 0x0000000400860202 */ /* 0x000fe40000000f00 */
[----:B------:R-:W1:Y:S01]  /*a840*/  @P6 MUFU.RCP R0, R50 ;  /* 0x0000003200006308 */ /* 0x000e620000001000 */
[----:B------:R-:W-:Y:S02]  /*a850*/  FSETP.NE.FTZ.AND P4, PT, R132, RZ, PT ;  /* 0x000000ff8400720b */ /* 0x000fe40003f95000 */
[----:B------:R-:W-:Y:S02]  /*a860*/  LEA R51, R10, R5, 0x8 ;  /* 0x000000050a337211 */ /* 0x000fe400078e40ff */
[----:B------:R-:W-:-:S06]  /*a870*/  MOV R4, 0x3f800000 ;  /* 0x3f80000000047802 */ /* 0x000fcc0000000f00 */
[----:B------:R-:W-:Y:S01]  /*a880*/  @P5 MUFU.RCP R4, R49 ;  /* 0x0000003100045308 */ /* 0x000fe20000001000 */
[----:B--2---:R-:W-:Y:S01]  /*a890*/  FADD.FTZ R133, R2, R7 ;  /* 0x0000000702857221 */ /* 0x004fe20000010000 */
[----:B------:R-:W-:Y:S01]  /*a8a0*/  MOV R2, 0x3f800000 ;  /* 0x3f80000000027802 */ /* 0x000fe20000000f00 */
[----:B-1----:R-:W-:-:S03]  /*a8b0*/  FMUL.FTZ R148, R0, R148 ;  /* 0x0000009400947220 */ /* 0x002fc60000410000 */
[----:B------:R-:W-:Y:S01]  /*a8c0*/  FSETP.NE.FTZ.AND P3, PT, R133, RZ, PT ;  /* 0x000000ff8500720b */ /* 0x000fe20003f75000 */
[C---:B------:R-:W-:Y:S01]  /*a8d0*/  FMUL.FTZ R47, R0.reuse, R149 ;  /* 0x00000095002f7220 */ /* 0x040fe20000410000 */
[----:B------:R-:W1:Y:S01]  /*a8e0*/  @P4 MUFU.RCP R2, R132 ;  /* 0x0000008400024308 */ /* 0x000e620000001000 */
        /* <DEDUP_REMOVED lines=9> */
[C---:B------:R-:W-:Y:S01]  /*a980*/  FMUL.FTZ R84, R0.reuse, R84 ;  /* 0x0000005400547220 */ /* 0x040fe20000410000 */
[----:B------:R-:W2:Y:S01]  /*a990*/  S2R R68, SR_CTAID.Y ;  /* 0x0000000000447919 */ /* 0x000ea20000002600 */
        /* <DEDUP_REMOVED lines=22> */
[----:B------:R-:W-:Y:S01]  /*ab00*/  MOV R0, 0x3f800000 ;  /* 0x3f80000000007802 */ /* 0x000fe20000000f00 */
[C---:B-1----:R-:W-:Y:S01]  /*ab10*/  FMUL.FTZ R144, R2.reuse, R144 ;  /* 0x0000009002907220 */ /* 0x042fe20000410000 */
        /* <DEDUP_REMOVED lines=82> */
[----:B------:R-:W-:Y:S01]  /*b040*/  FMUL.FTZ R70, R4, R70 ;  /* 0x0000004604467220 */ /* 0x000fe20000410000 */
[----:B------:R-:W-:Y:S01]  /*b050*/  F2FP.BF16.PACK_AB R46, R46, R150 ;  /* 0x000000962e2e723e */ /* 0x000fe200000010ff */
[----:B------:R-:W-:Y:S01]  /*b060*/  FMUL.FTZ R42, R4, R71 ;  /* 0x00000047042a7220 */ /* 0x000fe20000410000 */
[----:B------:R-:W-:Y:S01]  /*b070*/  IADD3 R2, R0, -R2, RZ ;  /* 0x8000000200027210 */ /* 0x000fe20007ffe0ff */
[----:B------:R-:W-:Y:S01]  /*b080*/  FMUL.FTZ R82, R4, R82 ;  /* 0x0000005204527220 */ /* 0x000fe20000410000 */
[----:B------:R-:W-:Y:S01]  /*b090*/  F2FP.BF16.PACK_AB R44, R44, R158 ;  /* 0x0000009e2c2c723e */ /* 0x000fe200000010ff */
[----:B------:R-:W-:Y:S01]  /*b0a0*/  FMUL.FTZ R38, R4, R83 ;  /* 0x0000005304267220 */ /* 0x000fe20000410000 */
[----:B------:R-:W-:Y:S01]  /*b0b0*/  LEA.HI R0, R2, R2, RZ, 0x1 ;  /* 0x0000000202007211 */ /* 0x000fe200078f08ff */
[----:B------:R-:W-:Y:S01]  /*b0c0*/  FMUL.FTZ R86, R4, R86 ;  /* 0x0000005604567220 */ /* 0x000fe20000410000 */
[----:B------:R-:W-:Y:S01]  /*b0d0*/  F2FP.BF16.PACK_AB R42, R42, R70 ;  /* 0x000000462a2a723e */ /* 0x000fe200000010ff */
[C---:B------:R-:W-:Y:S01]  /*b0e0*/  FMUL.FTZ R35, R4.reuse, R87 ;  /* 0x0000005704237220 */ /* 0x040fe20000410000 */
[----:B------:R-:W-:Y:S01]  /*b0f0*/  SHF.R.S32.HI R5, RZ, 0x1, R0 ;  /* 0x00000001ff057819 */ /* 0x000fe20000011400 */
[----:B------:R-:W-:Y:S01]  /*b100*/  FMUL.FTZ R98, R4, R98 ;  /* 0x0000006204627220 */ /* 0x000fe20000410000 */
[----:B------:R-:W-:Y:S01]  /*b110*/  LOP3.LUT R0, R0, 0x3fffffe, RZ, 0xc0, !PT ;  /* 0x03fffffe00007812 */ /* 0x000fe200078ec0ff */
[----:B------:R-:W-:Y:S01]  /*b120*/  FMUL.FTZ R32, R4, R99 ;  /* 0x0000006304207220 */ /* 0x000fe20000410000 */
[----:B------:R-:W-:Y:S01]  /*b130*/  F2FP.BF16.PACK_AB R38, R38, R82 ;  /* 0x000000522626723e */ /* 0x000fe200000010ff */
[----:B------:R-:W-:Y:S01]  /*b140*/  FMUL.FTZ R102, R4, R102 ;  /* 0x0000006604667220 */ /* 0x000fe20000410000 */
[----:B------:R-:W-:Y:S01]  /*b150*/  IADD3 R0, R2, -R0, RZ ;  /* 0x8000000002007210 */ /* 0x000fe20007ffe0ff */
[C---:B------:R-:W-:Y:S01]  /*b160*/  FMUL.FTZ R28, R4.reuse, R103 ;  /* 0x00000067041c7220 */ /* 0x040fe20000410000 */
[----:B------:R-:W-:Y:S01]  /*b170*/  F2FP.BF16.PACK_AB R35, R35, R86 ;  /* 0x000000562323723e */ /* 0x000fe200000010ff */
[----:B------:R-:W-:Y:S01]  /*b180*/  FMUL.FTZ R166, R4, R166 ;  /* 0x000000a604a67220 */ /* 0x000fe20000410000 */
[----:B------:R-:W-:Y:S01]  /*b190*/  LEA R0, R0, R51, 0x4 ;  /* 0x0000003300007211 */ /* 0x000fe200078e20ff */
[----:B------:R-:W-:Y:S01]  /*b1a0*/  FMUL.FTZ R24, R4, R167 ;  /* 0x000000a704187220 */ /* 0x000fe20000410000 */
[----:B------:R-:W-:Y:S01]  /*b1b0*/  F2FP.BF16.PACK_AB R32, R32, R98 ;  /* 0x000000622020723e */ /* 0x000fe200000010ff */
[----:B------:R-:W-:Y:S01]  /*b1c0*/  FMUL.FTZ R110, R4, R110 ;  /* 0x0000006e046e7220 */ /* 0x000fe20000410000 */
[----:B------:R-:W-:Y:S01]  /*b1d0*/  F2FP.BF16.PACK_AB R28, R28, R102 ;  /* 0x000000661c1c723e */ /* 0x000fe200000010ff */
        /* <DEDUP_REMOVED lines=10> */
[----:B------:R-:W-:Y:S02]  /*b280*/  SHF.L.U32 R4, R5, 0x6, RZ ;  /* 0x0000000605047819 */ /* 0x000fe400000006ff */
[----:B------:R-:W-:-:S02]  /*b290*/  F2FP.BF16.PACK_AB R12, R12, R122 ;  /* 0x0000007a0c0c723e */ /* 0x000fc400000010ff */
[----:B------:R-:W-:Y:S02]  /*b2a0*/  LOP3.LUT R2, R4, 0xc0, RZ, 0xc0, !PT ;  /* 0x000000c004027812 */ /* 0x000fe400078ec0ff */
[----:B------:R-:W-:Y:S02]  /*b2b0*/  LOP3.LUT R4, R5, 0x1, RZ, 0xc0, !PT ;  /* 0x0000000105047812 */ /* 0x000fe400078ec0ff */
[----:B------:R-:W-:Y:S02]  /*b2c0*/  LEA.HI R2, R2, R2, RZ, 0x1d ;  /* 0x0000000202027211 */ /* 0x000fe400078fe8ff */
[----:B------:R-:W-:Y:S02]  /*b2d0*/  ISETP.NE.U32.AND P1, PT, R4, 0x1, PT ;  /* 0x000000010400780c */ /* 0x000fe40003f25070 */
[----:B------:R-:W-:Y:S02]  /*b2e0*/  LEA R0, R0, R2, 0x1 ;  /* 0x0000000200007211 */ /* 0x000fe400078e08ff */
[----:B------:R-:W-:-:S02]  /*b2f0*/  MOV R4, 0x20 ;  /* 0x0000002000047802 */ /* 0x000fc40000000f00 */
[----:B------:R-:W-:Y:S02]  /*b300*/  SHF.L.U32 R0, R0, 0x1, RZ ;  /* 0x0000000100007819 */ /* 0x000fe400000006ff */
[----:B------:R-:W-:Y:S02]  /*b310*/  F2FP.BF16.PACK_AB R8, R8, R174 ;  /* 0x000000ae0808723e */ /* 0x000fe400000010ff */
[C---:B------:R-:W-:Y:S01]  /*b320*/  IADD3 R2, R0.reuse, -0x10, RZ ;  /* 0xfffffff000027810 */ /* 0x040fe20007ffe0ff */
[----:B------:R-:W-:Y:S02]  /*b330*/  STS [R0], R47 ;  /* 0x0000002f00007388 */ /* 0x000fe40000000800 */
[----:B------:R-:W-:Y:S02]  /*b340*/  @P1 IADD3 R2, R0, 0x10, RZ ;  /* 0x0000001000021810 */ /* 0x000fe40007ffe0ff */
[----:B------:R-:W-:Y:S01]  /*b350*/  LOP3.LUT P1, RZ, R5, 0x2, RZ, 0xc0, !PT ;  /* 0x0000000205ff7812 */ /* 0x000fe2000782c0ff */
[----:B------:R-:W-:Y:S03]  /*b360*/  STS [R0+0x200], R46 ;  /* 0x0002002e00007388 */ /* 0x000fe60000000800 */
[----:B------:R-:W-:Y:S01]  /*b370*/  SEL R4, R4, 0xffffffe0, !P1 ;  /* 0xffffffe004047807 */ /* 0x000fe20004800000 */
[----:B------:R1:W-:Y:S03]  /*b380*/  STS [R2], R40 ;  /* 0x0000002802007388 */ /* 0x0003e60000000800 */
[----:B------:R-:W-:Y:S01]  /*b390*/  IADD3 R5, R0, R4, RZ ;  /* 0x0000000400057210 */ /* 0x000fe20007ffe0ff */
[----:B------:R-:W-:Y:S01]  /*b3a0*/  STS [R2+0x200], R44 ;  /* 0x0002002c02007388 */ /* 0x000fe20000000800 */
[----:B------:R-:W-:-:S03]  /*b3b0*/  IADD3 R4, R4, R2, RZ ;  /* 0x0000000204047210 */ /* 0x000fc60007ffe0ff */
[----:B------:R-:W-:Y:S04]  /*b3c0*/  STS [R0+0x1000], R48 ;  /* 0x0010003000007388 */ /* 0x000fe80000000800 */
[----:B------:R-:W-:Y:S04]  /*b3d0*/  STS [R0+0x1200], R146 ;  /* 0x0012009200007388 */ /* 0x000fe80000000800 */
[----:B------:R-:W-:Y:S04]  /*b3e0*/  STS [R2+0x1000], R45 ;  /* 0x0010002d02007388 */ /* 0x000fe80000000800 */
[----:B------:R-:W-:Y:S04]  /*b3f0*/  STS [R2+0x1200], R154 ;  /* 0x0012009a02007388 */ /* 0x000fe80000000800 */
[----:B------:R-:W-:Y:S01]  /*b400*/  STS [R5], R43 ;  /* 0x0000002b05007388 */ /* 0x000fe20000000800 */
[----:B-1----:R-:W1:Y:S03]  /*b410*/  LDC.U8 R40, c[0x0][0x329] ;  /* 0x0000ca40ff287b82 */ /* 0x002e660000000000 */
[----:B------:R-:W-:Y:S04]  /*b420*/  STS [R5+0x200], R42 ;  /* 0x0002002a05007388 */ /* 0x000fe80000000800 */
[----:B------:R-:W-:Y:S04]  /*b430*/  STS [R4], R39 ;  /* 0x0000002704007388 */ /* 0x000fe80000000800 */
        /* <DEDUP_REMOVED lines=25> */
[----:B------:R3:W-:Y:S01]  /*b5d0*/  STS [R2+0x4000], R17 ;  /* 0x0040001102007388 */ /* 0x0007e20000000800 */
[----:B-1----:R-:W-:-:S03]  /*b5e0*/  ISETP.NE.AND P2, PT, R31, RZ, PT ;  /* 0x000000ff1f00720c */ /* 0x002fc60003f45270 */
[----:B------:R1:W-:Y:S04]  /*b5f0*/  STS [R2+0x4200], R16 ;  /* 0x0042001002007388 */ /* 0x0003e80000000800 */
[----:B------:R-:W-:Y:S04]  /*b600*/  STS [R0+0x5000], R19 ;  /* 0x0050001300007388 */ /* 0x000fe80000000800 */
[----:B------:R4:W-:Y:S04]  /*b610*/  STS [R0+0x5200], R18 ;  /* 0x0052001200007388 */ /* 0x0009e80000000800 */
[----:B------:R2:W-:Y:S04]  /*b620*/  STS [R2+0x5000], R15 ;  /* 0x0050000f02007388 */ /* 0x0005e80000000800 */
[----:B------:R2:W-:Y:S04]  /*b630*/  STS [R2+0x5200], R14 ;  /* 0x0052000e02007388 */ /* 0x0005e80000000800 */
[----:B------:R2:W-:Y:S01]  /*b640*/  STS [R5+0x4000], R13 ;  /* 0x0040000d05007388 */ /* 0x0005e20000000800 */
[----:B---3--:R-:W-:-:S03]  /*b650*/  MOV R17, 0x7f800000 ;  /* 0x7f80000000117802 */ /* 0x008fc60000000f00 */
[----:B------:R-:W-:Y:S01]  /*b660*/  STS [R5+0x4200], R12 ;  /* 0x0042000c05007388 */ /* 0x000fe20000000800 */
[----:B-1----:R-:W-:-:S03]  /*b670*/  MOV R16, 0x7f800000 ;  /* 0x7f80000000107802 */ /* 0x002fc60000000f00 */
[----:B------:R1:W-:Y:S04]  /*b680*/  STS [R4+0x4000], R9 ;  /* 0x0040000904007388 */ /* 0x0003e80000000800 */
[----:B------:R3:W-:Y:S01]  /*b690*/  STS [R4+0x4200], R8 ;  /* 0x0042000804007388 */ /* 0x0007e20000000800 */
[----:B----4-:R-:W-:-:S03]  /*b6a0*/  @P1 MOV R0, c[0x0][0x210] ;  /* 0x0000840000001a02 */ /* 0x010fc60000000f00 */
[----:B------:R-:W-:Y:S01]  /*b6b0*/  STS [R5+0x5000], R11 ;  /* 0x0050000b05007388 */ /* 0x000fe20000000800 */
[----:B--2---:R-:W-:-:S03]  /*b6c0*/  MOV R15, 0x7f800000 ;  /* 0x7f800000000f7802 */ /* 0x004fc60000000f00 */
[----:B------:R2:W-:Y:S01]  /*b6d0*/  STS [R5+0x5200], R10 ;  /* 0x0052000a05007388 */ /* 0x0005e20000000800 */
[----:B------:R-:W-:-:S03]  /*b6e0*/  LOP3.LUT R2, R53, 0xffffffe0, RZ, 0xc0, !PT ;  /* 0xffffffe035027812 */ /* 0x000fc600078ec0ff */
[----:B------:R-:W-:Y:S01]  /*b6f0*/  STS [R4+0x5000], R7 ;  /* 0x0050000704007388 */ /* 0x000fe20000000800 */
[----:B------:R-:W-:Y:S03]  /*b700*/  @P5 MUFU.LG2 R13, R49 ;  /* 0x00000031000d5308 */ /* 0x000fe60000000c00 */
[----:B------:R4:W-:Y:S04]  /*b710*/  STS [R4+0x5200], R6 ;  /* 0x0052000604007388 */ /* 0x0009e80000000800 */
[----:B------:R-:W-:Y:S01]  /*b720*/  BAR.SYNC.DEFER_BLOCKING 0x0 ;  /* 0x0000000000007b1d */ /* 0x000fe20000010000 */
[----:B-1----:R-:W-:Y:S01]  /*b730*/  @P1 IMAD R9, R0, c[0x0][0x214], RZ ;  /* 0x0000850000091a24 */ /* 0x002fe200078e02ff */
[----:B------:R-:W-:-:S02]  /*b740*/  @!P1 MOV R0, c[0x0][0x214] ;  /* 0x0000850000009a02 */ /* 0x000fc40000000f00 */
[----:B---3--:R-:W-:Y:S02]  /*b750*/  IADD3 R8, -R2, R139, RZ ;  /* 0x0000008b02087210 */ /* 0x008fe40007ffe1ff */
[----:B------:R-:W1:Y:S01]  /*b760*/  S2R R14, SR_CTAID.X ;  /* 0x00000000000e7919 */ /* 0x000e620000002500 */
[----:B------:R-:W-:Y:S01]  /*b770*/  @!P1 SEL R9, R0, c[0x0][0x234], !P2 ;  /* 0x00008d0000099a07 */ /* 0x000fe20005000000 */
[----:B------:R-:W-:Y:S01]  /*b780*/  @P4 MUFU.LG2 R12, R132 ;  /* 0x00000084000c4308 */ /* 0x000fe20000000c00 */
[----:B------:R-:W-:Y:S01]  /*b790*/  ISETP.NE.OR P2, PT, R40, RZ, !P2 ;  /* 0x000000ff2800720c */ /* 0x000fe20005745670 */
[----:B------:R-:W3:Y:S01]  /*b7a0*/  S2R R18, SR_CTAID.Z ;  /* 0x0000000000127919 */ /* 0x000ee20000002700 */
[----:B------:R-:W-:-:S05]  /*b7b0*/  @!P0 SHF.R.S32.HI R0, RZ, 0x1f, R68 ;  /* 0x0000001fff008819 */ /* 0x000fca0000011444 */
[----:B--2---:R-:W2:Y:S01]  /*b7c0*/  @P6 MUFU.LG2 R10, R50 ;  /* 0x00000032000a6308 */ /* 0x004ea20000000c00 */
[----:B----4-:R-:W-:Y:S01]  /*b7d0*/  @!P0 IMAD R4, R0, c[0x0][0x1e0], RZ ;  /* 0x0000780000048a24 */ /* 0x010fe200078e02ff */
[----:B------:R-:W-:Y:S01]  /*b7e0*/  @P1 MOV R0, 0x1 ;  /* 0x0000000100001802 */ /* 0x000fe20000000f00 */
[C---:B------:R-:W-:Y:S01]  /*b7f0*/  @!P0 IMAD.WIDE.U32 R6, R68.reuse, c[0x0][0x1e0], RZ ;  /* 0x0000780044068a25 */ /* 0x040fe200078e00ff */
[----:B------:R4:W4:Y:S04]  /*b800*/  LDS.128 R28, [R226] ;  /* 0x00000000e21c7984 */ /* 0x0009280000000c00 */
[----:B------:R-:W1:Y:S01]  /*b810*/  @P3 MUFU.LG2 R11, R133 ;  /* 0x00000085000b3308 */ /* 0x000e620000000c00 */
[----:B------:R-:W-:Y:S01]  /*b820*/  @!P2 IMAD R5, R68, c[0x0][0x214], RZ ;  /* 0x000085004405aa24 */ /* 0x000fe200078e02ff */
[----:B------:R3:W4:Y:S01]  /*b830*/  LDS.128 R40, [R226+0x800] ;  /* 0x00080000e2287984 */ /* 0x0007220000000c00 */
[----:B------:R-:W-:Y:S01]  /*b840*/  @!P1 IMAD R0, R9, c[0x0][0x1c0], RZ ;  /* 0x0000700009009a24 */ /* 0x000fe200078e02ff */
[----:B------:R-:W-:Y:S01]  /*b850*/  @!P0 MOV R134, R6 ;  /* 0x0000000600868202 */ /* 0x000fe20000000f00 */
[C---:B------:R-:W-:Y:S01]  /*b860*/  @!P0 IMAD R4, R68.reuse, c[0x0][0x1e4], R4 ;  /* 0x0000790044048a24 */ /* 0x040fe200078e0204 */
[----:B------:R4:W4:Y:S01]  /*b870*/  LDS.128 R52, [R226+0x1000] ;  /* 0x00100000e2347984 */ /* 0x0009220000000c00 */
[----:B------:R-:W-:Y:S01]  /*b880*/  IMAD R0, R68, R0, RZ ;  /* 0x0000000044007224 */ /* 0x000fe200078e02ff */
[----:B------:R-:W-:-:S02]  /*b890*/  @P1 MOV R6, c[0x0][0x210] ;  /* 0x0000840000061a02 */ /* 0x000fc40000000f00 */
[----:B------:R4:W4:Y:S01]  /*b8a0*/  LDS.128 R64, [R226+0x1800] ;  /* 0x00180000e2407984 */ /* 0x0009220000000c00 */
[----:B------:R-:W-:Y:S02]  /*b8b0*/  @!P2 SEL R2, R5, R252, !P0 ;  /* 0x000000fc0502a207 */ /* 0x000fe40004000000 */
[----:B------:R-:W-:Y:S01]  /*b8c0*/  @!P1 MOV R6, 0x1 ;  /* 0x0000000100069802 */ /* 0x000fe20000000f00 */
[----:B------:R4:W4:Y:S01]  /*b8d0*/  LDS.128 R24, [R226+0x2000] ;  /* 0x00200000e2187984 */ /* 0x0009220000000c00 */
[----:B------:R-:W-:Y:S01]  /*b8e0*/  @!P0 IADD3 R138, R7, R4, RZ ;  /* 0x00000004078a8210 */ /* 0x000fe20007ffe0ff */
[----:B--2---:R-:W-:Y:S01]  /*b8f0*/  @P6 FMUL.FTZ R7, R10, 0.69314718246459960938 ;  /* 0x3f3172180a076820 */ /* 0x004fe20000410000 */
[----:B------:R-:W-:Y:S01]  /*b900*/  CS2R R4, SRZ ;  /* 0x0000000000047805 */ /* 0x000fe2000001ff00 */
[----:B------:R2:W2:Y:S01]  /*b910*/  LDS.128 R36, [R226+0x2800] ;  /* 0x00280000e2247984 */ /* 0x0004a20000000c00 */
[----:B------:R-:W-:Y:S01]  /*b920*/  @!P2 SHF.R.S32.HI R5, RZ, 0x1f, R2 ;  /* 0x0000001fff05a819 */ /* 0x000fe20000011402 */
[----:B------:R-:W-:Y:S01]  /*b930*/  @P6 FFMA.FTZ R17, R137, c[0x0][0x238], R7 ;  /* 0x00008e0089116a23 */ /* 0x000fe20000010007 */
[----:B------:R-:W-:Y:S01]  /*b940*/  SEL R0, R0, RZ, P2 ;  /* 0x000000ff00007207 */ /* 0x000fe20001000000 */
[----:B------:R2:W2:Y:S01]  /*b950*/  LDS.128 R48, [R226+0x3000] ;  /* 0x00300000e2307984 */ /* 0x0004a20000000c00 */
[----:B------:R-:W-:Y:S01]  /*b960*/  @!P2 MOV R4, R2 ;  /* 0x000000020004a202 */ /* 0x000fe20000000f00 */
[----:B-1----:R-:W-:Y:S01]  /*b970*/  IMAD R2, R14, R6, RZ ;  /* 0x000000060e027224 */ /* 0x002fe200078e02ff */
[----:B------:R-:W-:Y:S01]  /*b980*/  LOP3.LUT P0, RZ, R8, 0x3, RZ, 0xc0, !PT ;  /* 0x0000000308ff7812 */ /* 0x000fe2000780c0ff */
[----:B------:R1:W1:Y:S01]  /*b990*/  LDS.128 R60, [R226+0x3800] ;  /* 0x00380000e23c7984 */ /* 0x0002620000000c00 */
[----:B---3--:R-:W-:Y:S01]  /*b9a0*/  IMAD R0, R18, R9, R0 ;  /* 0x0000000912007224 */ /* 0x008fe200078e0200 */
[----:B------:R-:W-:Y:S01]  /*b9b0*/  MOV R14, 0x7f800000 ;  /* 0x7f800000000e7802 */ /* 0x000fe20000000f00 */
[----:B------:R-:W-:Y:S01]  /*b9c0*/  @P5 FMUL.FTZ R10, R13, 0.69314718246459960938 ;  /* 0x3f3172180d0a5820 */ /* 0x000fe20000410000 */
[----:B------:R3:W1:Y:S01]  /*b9d0*/  LDS.128 R20, [R226+0x4000] ;  /* 0x00400000e2147984 */ /* 0x0006620000000c00 */
[----:B------:R-:W-:Y:S01]  /*b9e0*/  SHF.L.U32 R2, R2, 0x7, RZ ;  /* 0x0000000702027819 */ /* 0x000fe200000006ff */
[----:B------:R-:W-:-:S02]  /*b9f0*/  @P4 FMUL.FTZ R9, R12, 0.69314718246459960938 ;  /* 0x3f3172180c094820 */ /* 0x000fc40000410000 */
[----:B------:R3:W1:Y:S01]  /*ba00*/  LDS.128 R32, [R226+0x4800] ;  /* 0x00480000e2207984 */ /* 0x0006620000000c00 */
[----:B------:R-:W-:Y:S01]  /*ba10*/  IADD3 R7, P2, P1, R2, R4, R0 ;  /* 0x0000000402077210 */ /* 0x000fe2000795e000 */
[----:B------:R-:W-:Y:S01]  /*ba20*/  @P3 FMUL.FTZ R8, R11, 0.69314718246459960938 ;  /* 0x3f3172180b083820 */ /* 0x000fe20000410000 */
[----:B------:R-:W-:Y:S01]  /*ba30*/  SHF.R.S32.HI R4, RZ, 0x1f, R2 ;  /* 0x0000001fff047819 */ /* 0x000fe20000011402 */
[----:B------:R3:W1:Y:S01]  /*ba40*/  LDS.128 R44, [R226+0x5000] ;  /* 0x00500000e22c7984 */ /* 0x0006620000000c00 */
[----:B------:R-:W-:Y:S01]  /*ba50*/  SHF.R.S32.HI R2, RZ, 0x1f, R0 ;  /* 0x0000001fff027819 */ /* 0x000fe20000011400 */
[----:B------:R-:W-:Y:S02]  /*ba60*/  @P5 FFMA.FTZ R16, R136, c[0x0][0x238], R10 ;  /* 0x00008e0088105a23 */ /* 0x000fe4000001000a */
[----:B------:R3:W1:Y:S01]  /*ba70*/  LDS.128 R56, [R226+0x5800] ;  /* 0x00580000e2387984 */ /* 0x0006620000000c00 */
[----:B------:R-:W-:Y:S01]  /*ba80*/  @P4 FFMA.FTZ R14, R135, c[0x0][0x238], R9 ;  /* 0x00008e00870e4a23 */ /* 0x000fe20000010009 */
[----:B------:R-:W-:Y:S01]  /*ba90*/  IADD3.X R2, R4, R5, R2, P2, P1 ;  /* 0x0000000504027210 */ /* 0x000fe200017e2402 */
[----:B------:R-:W-:Y:S01]  /*baa0*/  @P3 FFMA.FTZ R15, R3, c[0x0][0x238], R8 ;  /* 0x00008e00030f3a23 */ /* 0x000fe20000010008 */
[----:B------:R-:W-:Y:S05]  /*bab0*/  @P0 BRA `(.L_x_109) ;  /* 0x0000022000000947 */ /* 0x000fea0003800000 */
[----:B---3--:R-:W3:Y:S04]  /*bac0*/  LDL.LU R143, [R1+0x10] ;  /* 0x00001000018f7983 */ /* 0x008ee80000300800 */
[----:B------:R-:W3:Y:S02]  /*bad0*/  LDL.LU R142, [R1+0x1c] ;  /* 0x00001c00018e7983 */ /* 0x000ee40000300800 */
[----:B---3--:R-:W-:-:S05]  /*bae0*/  IMAD R0, R142, 0x10, R143 ;  /* 0x000000108e007824 */ /* 0x008fca00078e028f */
[CC--:B-----5:R-:W-:Y:S02]  /*baf0*/  ISETP.GE.AND P6, PT, R0.reuse, R141.reuse, PT ;  /* 0x0000008d0000720c */ /* 0x0e0fe40003fc6270 */
[C---:B------:R-:W-:Y:S02]  /*bb00*/  IADD3 R4, R0.reuse, 0x8, RZ ;  /* 0x0000000800047810 */ /* 0x040fe40007ffe0ff */
[----:B------:R-:W-:Y:S02]  /*bb10*/  IADD3 R3, R0, 0x40, RZ ;  /* 0x0000004000037810 */ /* 0x000fe40007ffe0ff */
[-C--:B------:R-:W-:Y:S02]  /*bb20*/  ISETP.GE.AND P5, PT, R4, R141.reuse, PT ;  /* 0x0000008d0400720c */ /* 0x080fe40003fa6270 */
[----:B------:R-:W-:Y:S02]  /*bb30*/  IADD3 R5, R0, 0x48, RZ ;  /* 0x0000004800057810 */ /* 0x000fe40007ffe0ff */
[----:B------:R-:W-:-:S02]  /*bb40*/  ISETP.GE.AND P4, PT, R3, R141, PT ;  /* 0x0000008d0300720c */ /* 0x000fc40003f86270 */
[----:B------:R-:W-:Y:S01]  /*bb50*/  ISETP.GE.AND P3, PT, R5, R141, PT ;  /* 0x0000008d0500720c */ /* 0x000fe20003f66270 */
[----:B------:R-:W-:-:S05]  /*bb60*/  @!P6 IMAD R0, R0, R6, RZ ;  /* 0x000000060000e224 */ /* 0x000fca00078e02ff */
[----:B------:R-:W-:Y:S01]  /*bb70*/  @!P6 IADD3 R9, P0, R0, R7, RZ ;  /* 0x000000070009e210 */ /* 0x000fe20007f1e0ff */
[----:B------:R-:W-:-:S03]  /*bb80*/  @!P5 IMAD R4, R4, R6, RZ ;  /* 0x000000060404d224 */ /* 0x000fc600078e02ff */
[----:B------:R-:W-:Y:S01]  /*bb90*/  @!P6 LEA.HI.X.SX32 R10, R0, R2, 0x1, P0 ;  /* 0x00000002000ae211 */ /* 0x000fe200000f0eff */
[-C--:B------:R-:W-:Y:S01]  /*bba0*/  @!P4 IMAD R11, R3, R6.reuse, RZ ;  /* 0x00000006030bc224 */ /* 0x080fe200078e02ff */
[CC--:B------:R-:W-:Y:S01]  /*bbb0*/  @!P5 IADD3 R0, P2, R4.reuse, R7.reuse, RZ ;  /* 0x000000070400d210 */ /* 0x0c0fe20007f5e0ff */
[----:B------:R-:W-:Y:S01]  /*bbc0*/  @!P3 IMAD R3, R5, R6, RZ ;  /* 0x000000060503b224 */ /* 0x000fe200078e02ff */
[C---:B------:R-:W-:Y:S02]  /*bbd0*/  @!P6 LEA R8, P0, R9.reuse, c[0x0][0x200], 0x2 ;  /* 0x000080000908ea11 */ /* 0x040fe400078010ff */
[----:B------:R-:W-:Y:S02]  /*bbe0*/  @!P5 LEA.HI.X.SX32 R4, R4, R2, 0x1, P2 ;  /* 0x000000020404d211 */ /* 0x000fe400010f0eff */
[----:B------:R-:W-:Y:S02]  /*bbf0*/  @!P6 LEA.HI.X R9, R9, c[0x0][0x204], R10, 0x2, P0 ;  /* 0x000081000909ea11 */ /* 0x000fe400000f140a */
[----:B------:R-:W-:-:S02]  /*bc00*/  @!P4 IADD3 R5, P1, R11, R7, RZ ;  /* 0x000000070b05c210 */ /* 0x000fc40007f3e0ff */
[C---:B------:R-:W-:Y:S01]  /*bc10*/  @!P5 LEA R6, P2, R0.reuse, c[0x0][0x200], 0x2 ;  /* 0x000080000006da11 */ /* 0x040fe200078410ff */
[----:B------:R3:W-:Y:S01]  /*bc20*/  @!P6 STG.E [R8.64], R17 ;  /* 0x000000110800e986 */ /* 0x0007e2000c10190a */
[----:B------:R-:W-:Y:S02]  /*bc30*/  @!P3 IADD3 R10, P0, R3, R7, RZ ;  /* 0x00000007030ab210 */ /* 0x000fe40007f1e0ff */
[-C--:B------:R-:W-:Y:S02]  /*bc40*/  @!P4 LEA.HI.X.SX32 R11, R11, R2.reuse, 0x1, P1 ;  /* 0x000000020b0bc211 */ /* 0x080fe400008f0eff */
[----:B------:R-:W-:Y:S02]  /*bc50*/  @!P5 LEA.HI.X R7, R0, c[0x0][0x204], R4, 0x2, P2 ;  /* 0x000081000007da11 */ /* 0x000fe400010f1404 */
[----:B------:R-:W-:Y:S02]  /*bc60*/  @!P3 LEA.HI.X.SX32 R3, R3, R2, 0x1, P0 ;  /* 0x000000020303b211 */ /* 0x000fe400000f0eff */
[----:B------:R-:W-:Y:S01]  /*bc70*/  @!P4 LEA R4, P1, R5, c[0x0][0x200], 0x2 ;  /* 0x000080000504ca11 */ /* 0x000fe200078210ff */
[----:B------:R3:W-:Y:S01]  /*bc80*/  @!P5 STG.E [R6.64], R16 ;  /* 0x000000100600d986 */ /* 0x0007e2000c10190a */
[----:B------:R-:W-:-:S02]  /*bc90*/  @!P3 LEA R2, P0, R10, c[0x0][0x200], 0x2 ;  /* 0x000080000a02ba11 */ /* 0x000fc400078010ff */
[----:B------:R-:W-:Y:S02]  /*bca0*/  @!P4 LEA.HI.X R5, R5, c[0x0][0x204], R11, 0x2, P1 ;  /* 0x000081000505ca11 */ /* 0x000fe400008f140b */
[----:B------:R-:W-:-:S03]  /*bcb0*/  @!P3 LEA.HI.X R3, R10, c[0x0][0x204], R3, 0x2, P0 ;  /* 0x000081000a03ba11 */ /* 0x000fc600000f1403 */
[----:B------:R3:W-:Y:S04]  /*bcc0*/  @!P4 STG.E [R4.64], R14 ;  /* 0x0000000e0400c986 */ /* 0x0007e8000c10190a */
[----:B------:R3:W-:Y:S02]  /*bcd0*/  @!P3 STG.E [R2.64], R15 ;  /* 0x0000000f0200b986 */ /* 0x0007e4000c10190a */
.L_x_109:
[----:B------:R-:W-:Y:S05]  /*bce0*/  BSYNC B0 ;  /* 0x0000000000007941 */ /* 0x000fea0003800000 */
.L_x_108:
[----:B------:R3:W5:Y:S04]  /*bcf0*/  LDL R12, [R1] ;  /* 0x00000000010c7983 */ /* 0x0007680000100800 */
[----:B------:R3:W5:Y:S02]  /*bd00*/  LDL R11, [R1+0x4] ;  /* 0x00000400010b7983 */ /* 0x0007640000100800 */
[----:B---3--:R-:W-:Y:S01]  /*bd10*/  IADD3 R2, P0, R240, R134, RZ ;  /* 0x00000086f0027210 */ /* 0x008fe20007f1e0ff */
[----:B------:R-:W-:Y:S01]  /*bd20*/  BSSY B0, `(.L_x_110) ;  /* 0x0000016000007945 */ /* 0x000fe20003800000 */
[----:B------:R-:W-:-:S02]  /*bd30*/  SHF.R.S32.HI R0, RZ, 0x1f, R18 ;  /* 0x0000001fff007819 */ /* 0x000fc40000011412 */
[----:B------:R-:W-:Y:S02]  /*bd40*/  IADD3.X R3, R241, R138, RZ, P0, !PT ;  /* 0x0000008af1037210 */ /* 0x000fe400007fe4ff */
[----:B-----5:R-:W-:Y:S01]  /*bd50*/  ISETP.GE.AND P0, PT, R248, R141, PT ;  /* 0x0000008df800720c */ /* 0x020fe20003f06270 */
        /* <DEDUP_REMOVED lines=18> */
.L_x_111:
[----:B------:R-:W-:Y:S05]  /*be80*/  BSYNC B0 ;  /* 0x0000000000007941 */ /* 0x000fea0003800000 */
.L_x_110:
[----:B------:R-:W5:Y:S01]  /*be90*/  LDL.LU R0, [R1+0xc] ;  /* 0x00000c0001007983 */ /* 0x000f620000300800 */
[----:B------:R-:W-:Y:S01]  /*bea0*/  BSSY B0, `(.L_x_112) ;  /* 0x0000013000007945 */ /* 0x000fe20003800000 */
[----:B-----5:R-:W-:-:S13]  /*beb0*/  ISETP.GE.AND P0, PT, R0, R141, PT ;  /* 0x0000008d0000720c */ /* 0x020fda0003f06270 */
[----:B------:R-:W-:Y:S05]  /*bec0*/  @P0 BRA `(.L_x_113) ;  /* 0x0000010000000947 */ /* 0x000fea0003800000 */
[----:B------:R-:W-:Y:S01]  /*bed0*/  IADD3 R10, P0, R250, 0x20, RZ ;  /* 0x00000020fa0a7810 */ /* 0x000fe20007f1e0ff */
[----:B---3--:R-:W-:Y:S01]  /*bee0*/  IMAD.MOV.U32 R2, RZ, RZ, R8 ;  /* 0x000000ffff027224 */ /* 0x008fe200078e0008 */
        /* <DEDUP_REMOVED lines=12> */
[----:B--2---:R3:W-:Y:S04]  /*bfb0*/  @!P1 STG.E.128 [R2.64+0x40], R36 ;  /* 0x0000402402009986 */ /* 0x0047e8000c101d0a */
[----:B-1----:R3:W-:Y:S02]  /*bfc0*/  @!P0 STG.E.128 [R2.64+0x80], R32 ;  /* 0x0000802002008986 */ /* 0x0027e4000c101d0a */
.L_x_113:
[----:B------:R-:W-:Y:S05]  /*bfd0*/  BSYNC B0 ;  /* 0x0000000000007941 */ /* 0x000fea0003800000 */
.L_x_112:
        /* <DEDUP_REMOVED lines=20> */
.L_x_115:
[----:B------:R-:W-:Y:S05]  /*c120*/  BSYNC B0 ;  /* 0x0000000000007941 */ /* 0x000fea0003800000 */
.L_x_114:
[----:B------:R-:W5:Y:S02]  /*c130*/  LDL.LU R0, [R1+0x14] ;  /* 0x0000140001007983 */ /* 0x000f640000300800 */
[----:B-----5:R-:W-:-:S13]  /*c140*/  ISETP.GE.AND P0, PT, R0, R141, PT ;  /* 0x0000008d0000720c */ /* 0x020fda0003f06270 */
[----:B------:R-:W-:Y:S05]  /*c150*/  @P0 EXIT ;  /* 0x000000000000094d */ /* 0x000fea0003800000 */
[----:B------:R-:W-:Y:S01]  /*c160*/  IADD3 R6, P0, R250, 0x60, RZ ;  /* 0x00000060fa067810 */ /* 0x000fe20007f1e0ff */
[----:B---3--:R-:W-:Y:S01]  /*c170*/  IMAD.MOV.U32 R2, RZ, RZ, R8 ;  /* 0x000000ffff027224 */ /* 0x008fe200078e0008 */
        /* <DEDUP_REMOVED lines=16> */
.L_x_82:
        /* <DEDUP_REMOVED lines=11> */
[----:B------:R-:W-:-:S03]  /*c330*/  SHF.R.S32.HI R11, RZ, 0x1f, R10 ;  /* 0x0000001fff0b7819 */ /* 0x000fc6000001140a */
[----:B------:R-:W-:Y:S02]  /*c340*/  @!P3 IMAD R6, R5, c[0x0][0x1e0], RZ ;  /* 0x000078000506ba24 */ /* 0x000fe400078e02ff */
[----:B------:R-:W-:Y:S01]  /*c350*/  IMAD.SHL.U32 R14, R20, 0x8, RZ ;  /* 0x00000008140e7824 */ /* 0x000fe200078e00ff */
[----:B--2---:R-:W-:Y:S01]  /*c360*/  ISETP.NE.AND P1, PT, R2, RZ, PT ;  /* 0x000000ff0200720c */ /* 0x004fe20003f25270 */
[----:B------:R-:W-:-:S03]  /*c370*/  @!P3 IMAD R6, R25, c[0x0][0x1e4], R6 ;  /* 0x000079001906ba24 */ /* 0x000fc600078e0206 */
[C---:B------:R-:W-:Y:S02]  /*c380*/  IADD3 R24, R14.reuse, 0x20, RZ ;  /* 0x000000200e187810 */ /* 0x040fe40007ffe0ff */
[----:B------:R-:W-:Y:S02]  /*c390*/  IADD3 R23, R14, 0x40, RZ ;  /* 0x000000400e177810 */ /* 0x000fe40007ffe0ff */
        /* <DEDUP_REMOVED lines=14> */
[----:B------:R-:W-:Y:S01]  /*c480*/  @!P3 IMAD.IADD R7, R5, 0x1, R6 ;  /* 0x000000010507b824 */ /* 0x000fe200078e0206 */
[----:B------:R-:W-:Y:S01]  /*c490*/  @!P3 MOV R2, R4 ;  /* 0x000000040002b202 */ /* 0x000fe20000000f00 */
[----:B------:R-:W-:Y:S02]  /*c4a0*/  @!P0 IMAD R252, R25, c[0x0][0x214], RZ ;  /* 0x0000850019fc8a24 */ /* 0x000fe400078e02ff */
[----:B------:R-:W-:Y:S01]  /*c4b0*/  IMAD R6, R18, R0, R3 ;  /* 0x0000000012067224 */ /* 0x000fe200078e0203 */
[----:B------:R-:W-:Y:S01]  /*c4c0*/  SHF.R.S32.HI R0, RZ, 0x1f, R18 ;  /* 0x0000001fff007819 */ /* 0x000fe20000011412 */
[----:B------:R-:W-:Y:S01]  /*c4d0*/  @P1 IMAD.MOV.U32 R19, RZ, RZ, c[0x0][0x210] ;  /* 0x00008400ff131624 */ /* 0x000fe200078e00ff */
[----:B------:R-:W-:Y:S01]  /*c4e0*/  IADD3 R4, P0, R14, R2, RZ ;  /* 0x000000020e047210 */ /* 0x000fe20007f1e0ff */
[----:B------:R-:W-:Y:S01]  /*c4f0*/  @!P1 IMAD.MOV.U32 R19, RZ, RZ, 0x1 ;  /* 0x00000001ff139424 */ /* 0x000fe200078e00ff */
[----:B------:R-:W-:Y:S01]  /*c500*/  CS2R R2, SRZ ;  /* 0x0000000000027805 */ /* 0x000fe2000001ff00 */
[----:B------:R-:W-:Y:S01]  /*c510*/  IMAD R0, R0, c[0x0][0x1f0], RZ ;  /* 0x00007c0000007a24 */ /* 0x000fe200078e02ff */
[----:B------:R-:W-:-:S02]  /*c520*/  @!P2 SHF.R.S32.HI R3, RZ, 0x1f, R252 ;  /* 0x0000001fff03a819 */ /* 0x000fc400000114fc */
[----:B------:R-:W-:Y:S01]  /*c530*/  @!P2 MOV R2, R252 ;  /* 0x000000fc0002a202 */ /* 0x000fe20000000f00 */
[----:B------:R-:W-:Y:S01]  /*c540*/  IMAD R8, R18, c[0x0][0x1f4], R0 ;  /* 0x00007d0012087a24 */ /* 0x000fe200078e0200 */
[----:B------:R-:W-:Y:S01]  /*c550*/  ISETP.GE.AND P2, PT, R10, R16, PT ;  /* 0x000000100a00720c */ /* 0x000fe20003f46270 */
[----:B------:R-:W-:Y:S01]  /*c560*/  IMAD R0, R234, R19, RZ ;  /* 0x00000013ea007224 */ /* 0x000fe200078e02ff */
[----:B------:R-:W-:-:S04]  /*c570*/  LEA.HI.X.SX32 R5, R14, R7, 0x1, P0 ;  /* 0x000000070e057211 */ /* 0x000fc800000f0eff */
[----:B------:R-:W-:Y:S01]  /*c580*/  IADD3 R22, P1, P0, R0, R2, R6 ;  /* 0x0000000200167210 */ /* 0x000fe2000783e006 */
        /* <DEDUP_REMOVED lines=20> */
.L_x_117:
[----:B------:R-:W-:Y:S05]  /*c6d0*/  BSYNC B0 ;  /* 0x0000000000007941 */ /* 0x000fea0003800000 */
.L_x_116:
        /* <DEDUP_REMOVED lines=20> */
.L_x_119:
[----:B------:R-:W-:Y:S05]  /*c820*/  BSYNC B0 ;  /* 0x0000000000007941 */ /* 0x000fea0003800000 */
.L_x_118:
        /* <DEDUP_REMOVED lines=20> */
.L_x_121:
[----:B------:R-:W-:Y:S05]  /*c970*/  BSYNC B0 ;  /* 0x0000000000007941 */ /* 0x000fea0003800000 */
.L_x_120:
        /* <DEDUP_REMOVED lines=20> */
.L_x_123:
[----:B------:R-:W-:Y:S05]  /*cac0*/  BSYNC B0 ;  /* 0x0000000000007941 */ /* 0x000fea0003800000 */
.L_x_122:
        /* <DEDUP_REMOVED lines=35> */
.L_x_124:
        /* <DEDUP_REMOVED lines=16> */
.L_x_1028:


//--------------------- .text._ZN5flash16flash_fwd_kernelI23Flash_fwd_kernel_traitsILi96ELi128ELi64ELi4ELb0ELb0EN7cutlass10bfloat16_tE19Flash_kernel_traitsILi96ELi128ELi64ELi4ES3_EELb0ELb0ELb1ELb0ELb0ELb1ELb0ELb0EEEvNS_16Flash_fwd_paramsE --------------------------
	.section	.text._ZN5flash16flash_fwd_kernelI23Flash_fwd_kernel_traitsILi96ELi128ELi64ELi4ELb0ELb0EN7cutlass10bfloat16_tE19Flash_kernel_traitsILi96ELi128ELi64ELi4ES3_EELb0ELb0ELb1ELb0ELb0ELb1ELb0ELb0EEEvNS_16Flash_fwd_paramsE,"ax",@progbits
	.sectioninfo	@"SHI_REGISTERS=255"
	.align	128
        .global         _ZN5flash16flash_fwd_kernelI23Flash_fwd_kernel_traitsILi96ELi128ELi64ELi4ELb0ELb0EN7cutlass10bfloat16_tE19Flash_kernel_traitsILi96ELi128ELi64ELi4ES3_EELb0ELb0ELb1ELb0ELb0ELb1ELb0ELb0EEEvNS_16Flash_fwd_paramsE
        .type           _ZN5flash16flash_fwd_kernelI23Flash_fwd_kernel_traitsILi96ELi128ELi64ELi4ELb0ELb0EN7cutlass10bfloat16_tE19Flash_kernel_traitsILi96ELi128ELi64ELi4ES3_EELb0ELb0ELb1ELb0ELb0ELb1ELb0ELb0EEEvNS_16Flash_fwd_paramsE,@function
        .size           _ZN5flash16flash_fwd_kernelI23Flash_fwd_kernel_traitsILi96ELi128ELi64ELi4ELb0ELb0EN7cutlass10bfloat16_tE19Flash_kernel_traitsILi96ELi128ELi64ELi4ES3_EELb0ELb0ELb1ELb0ELb0ELb1ELb0ELb0EEEvNS_16Flash_fwd_paramsE,(.L_x_1029 - _ZN5flash16flash_fwd_kernelI23Flash_fwd_kernel_traitsILi96ELi128ELi64ELi4ELb0ELb0EN7cutlass10bfloat16_tE19Flash_kernel_traitsILi96ELi128ELi64ELi4ES3_EELb0ELb0ELb1ELb0ELb0ELb1ELb0ELb0EEEvNS_16Flash_fwd_paramsE)
        .other          _ZN5flash16flash_fwd_kernelI23Flash_fwd_kernel_traitsILi96ELi128ELi64ELi4ELb0ELb0EN7cutlass10bfloat16_tE19Flash_kernel_traitsILi96ELi128ELi64ELi4ES3_EELb0ELb0ELb1ELb0ELb0ELb1ELb0ELb0EEEvNS_16Flash_fwd_paramsE,@"STO_CUDA_ENTRY STV_DEFAULT"
_ZN5flash16flash_fwd_kernelI23Flash_fwd_kernel_traitsILi96ELi128ELi64ELi4ELb0ELb0EN7cutlass10bfloat16_tE19Flash_kernel_traitsILi96ELi128ELi64ELi4ES3_EELb0ELb0ELb1ELb0ELb0ELb1ELb0ELb0EEEvNS_16Flash_fwd_paramsE:
.text._ZN5flash16flash_fwd_kernelI23Flash_fwd_kernel_traitsILi96ELi128ELi64ELi4ELb0ELb0EN7cutlass10bfloat16_tE19Flash_kernel_traitsILi96ELi128ELi64ELi4ES3_EELb0ELb0ELb1ELb0ELb0ELb1ELb0ELb0EEEvNS_16Flash_fwd_paramsE:
[----:B------:R-:W-:Y:S02]  /*0000*/  MOV R1, c[0x0][0x28] ;  /* 0x00000a0000017a02 */ /* 0x000fe40000000f00 */
[----:B------:R-:W1:Y:S01]  /*0010*/  S2R R11, SR_CTAID.Y ;  /* 0x00000000000b7919 */ /* 0x000e620000002600 */
[----:B------:R-:W2:Y:S01]  /*0020*/  LDC.U8 R0, c[0x0][0x312] ;  /* 0x0000c480ff007b82 */ /* 0x000ea20000000000 */
[----:B------:R-:W-:Y:S01]  /*0030*/  ISETP.NE.U32.AND P2, PT, RZ, c[0x0][0x240], PT ;  /* 0x00009000ff007a0c */ /* 0x000fe20003f45070 */
[----:B------:R-:W-:Y:S01]  /*0040*/  IMAD.MOV.U32 R6, RZ, RZ, 0x4 ;  /* 0x00000004ff067424 */ /* 0x000fe200078e00ff */
[----:B------:R-:W-:Y:S01]  /*0050*/  ULDC.64 UR14, c[0x0][0x118] ;  /* 0x00004600000e7ab9 */ /* 0x000fe20000000a00 */
[----:B------:R-:W-:Y:S01]  /*0060*/  IMAD.MOV.U32 R21, RZ, RZ, -0x1 ;  /* 0xffffffffff157424 */ /* 0x000fe200078e00ff */
[----:B------:R-:W-:Y:S02]  /*0070*/  ISETP.NE.AND.EX P2, PT, RZ, c[0x0][0x244], PT, P2 ;  /* 0x00009100ff007a0c */ /* 0x000fe40003f45320 */
[----:B------:R-:W-:Y:S02]  /*0080*/  ISETP.EQ.U32.AND P1, PT, RZ, c[0x0][0x248], PT ;  /* 0x00009200ff007a0c */ /* 0x000fe40003f22070 */
[----:B------:R-:W-:Y:S01]  /*0090*/  ISETP.NE.U32.AND P0, PT, RZ, c[0x0][0x250], PT ;  /* 0x00009400ff007a0c */ /* 0x000fe20003f05070 */
[----:B------:R-:W-:Y:S01]  /*00a0*/  IMAD.MOV.U32 R8, RZ, RZ, -0x1 ;  /* 0xffffffffff087424 */ /* 0x000fe200078e00ff */
[----:B------:R-:W-:-:S02]  /*00b0*/  IADD3 R1, R1, -0x70, RZ ;  /* 0xffffff9001017810 */ /* 0x000fc40007ffe0ff */
[----:B------:R-:W-:Y:S01]  /*00c0*/  ISETP.NE.AND.EX P0, PT, RZ, c[0x0][0x254], PT, P0 ;  /* 0x00009500ff007a0c */ /* 0x000fe20003f05300 */
[----:B-1----:R-:W-:Y:S01]  /*00d0*/  IMAD.WIDE R2, R11, R6, c[0x0][0x240] ;  /* 0x000090000b027625 */ /* 0x002fe200078e0206 */
[----:B--2---:R-:W-:-:S04]  /*00e0*/  ISETP.NE.AND P3, PT, R0, RZ, PT ;  /* 0x000000ff0000720c */ /* 0x004fc80003f65270 */
[----:B------:R1:W2:Y:S01]  /*00f0*/  @P2 LDG.E R21, [R2.64] ;  /* 0x0000000e02152981 */ /* 0x0002a2000c1e1900 */
[----:B------:R-:W-:Y:S01]  /*0100*/  ISETP.EQ.OR.EX P1, PT, RZ, c[0x0][0x24c], !P3, P1 ;  /* 0x00009300ff007a0c */ /* 0x000fe20005f22710 */
[----:B------:R-:W-:Y:S02]  /*0110*/  IMAD.WIDE R4, R11, R6, c[0x0][0x248] ;  /* 0x000092000b047625 */ /* 0x000fe400078e0206 */
[----:B------:R1:W3:Y:S10]  /*0120*/  @P2 LDG.E R0, [R2.64+0x4] ;  /* 0x0000040e02002981 */ /* 0x0002f4000c1e1900 */
[----:B------:R4:W5:Y:S01]  /*0130*/  @!P1 LDG.E R8, [R4.64] ;  /* 0x0000000e04089981 */ /* 0x000962000c1e1900 */
[----:B------:R-:W-:-:S03]  /*0140*/  IMAD.MOV.U32 R7, RZ, RZ, RZ ;  /* 0x000000ffff077224 */ /* 0x000fc600078e00ff */
[----:B------:R-:W2:Y:S04]  /*0150*/  S2R R27, SR_CTAID.X ;  /* 0x00000000001b7919 */ /* 0x000ea80000002500 */
[----:B------:R-:W2:Y:S01]  /*0160*/  S2R R23, SR_CTAID.Z ;  /* 0x0000000000177919 */ /* 0x000ea20000002700 */
[----:B-1----:R-:W-:-:S05]  /*0170*/  @P0 IMAD.WIDE R2, R11, R6, c[0x0][0x250] ;  /* 0x000094000b020625 */ /* 0x002fca00078e0206 */
[----:B------:R4:W5:Y:S01]  /*0180*/  @P0 LDG.E R7, [R2.64] ;  /* 0x0000000e02070981 */ /* 0x000962000c1e1900 */
[----:B------:R-:W-:-:S04]  /*0190*/  ISETP.NE.U32.AND P0, PT, RZ, c[0x0][0x248], PT ;  /* 0x00009200ff007a0c */ /* 0x000fc80003f05070 */
[----:B------:R-:W-:Y:S01]  /*01a0*/  ISETP.NE.AND.EX P0, PT, RZ, c[0x0][0x24c], PT, P0 ;  /* 0x00009300ff007a0c */ /* 0x000fe20003f05300 */
[----:B--2---:R4:W-:Y:S01]  /*01b0*/  STL [R1+0x40], R21 ;  /* 0x0000401501007387 */ /* 0x0049e20000100800 */
[----:B---3--:R-:W-:Y:S02]  /*01c0*/  @P2 IMAD.IADD R65, R0, 0x1, -R21 ;  /* 0x0000000100412824 */ /* 0x008fe400078e0a15 */
[----:B------:R-:W-:-:S09]  /*01d0*/  @!P2 IMAD.MOV.U32 R65, RZ, RZ, c[0x0][0x214] ;  /* 0x00008500ff41a624 */ /* 0x000fd200078e00ff */
[----:B------:R-:W-:Y:S05]  /*01e0*/  @!P0 BRA `(.L_x_125) ;  /* 0x0000004000008947 */ /* 0x000fea0003800000 */
[----:B------:R-:W2:Y:S02]  /*01f0*/  @P3 LDG.E R0, [R4.64+0x4] ;  /* 0x0000040e04003981 */ /* 0x000ea4000c1e1900 */
[----:B--2--5:R-:W-:-:S06]  /*0200*/  @P3 IADD3 R0, R0, -R8, RZ ;  /* 0x8000000800003210 */ /* 0x024fcc0007ffe0ff */
[----:B------:R1:W5:Y:S01]  /*0210*/  @!P3 LDG.E R0, [R4.64] ;  /* 0x0000000e0400b981 */ /* 0x000362000c1e1900 */
[----:B------:R-:W-:Y:S05]  /*0220*/  BRA `(.L_x_126) ;  /* 0x0000001000007947 */ /* 0x000fea0003800000 */
.L_x_125:
[----:B------:R-:W-:Y:S02]  /*0230*/  MOV R0, c[0x0][0x218] ;  /* 0x0000860000007a02 */ /* 0x000fe40000000f00 */
.L_x_126:
[----:B------:R-:W-:-:S04]  /*0240*/  ISETP.NE.U32.AND P2, PT, RZ, c[0x0][0x258], PT ;  /* 0x00009600ff007a0c */ /* 0x000fc80003f45070 */
[----:B------:R-:W-:-:S13]  /*0250*/  ISETP.NE.AND.EX P2, PT, RZ, c[0x0][0x25c], PT, P2 ;  /* 0x00009700ff007a0c */ /* 0x000fda0003f45320 */
[----:B----4-:R-:W-:-:S06]  /*0260*/  @P2 IMAD.WIDE R2, R11, R6, c[0x0][0x258] ;  /* 0x000096000b022625 */ /* 0x010fcc00078e0206 */
        /* <DEDUP_REMOVED lines=9> */
[----:B------:R-:W-:Y:S01]  /*0300*/  IADD3 R0, R64, R157, -R65 ;  /* 0x0000009d40007210 */ /* 0x000fe20007ffe841 */
[----:B------:R-:W2:Y:S03]  /*0310*/  S2R R155, SR_TID.X ;  /* 0x00000000009b7919 */ /* 0x000ea60000002100 */
[----:B------:R-:W-:-:S04]  /*0320*/  IADD3 R0, R0, -c[0x0][0x2e4], RZ ;  /* 0x8000b90000007a10 */ /* 0x000fc80007ffe0ff */
[----:B------:R-:W-:-:S04]  /*0330*/  SHF.R.S32.HI R2, RZ, 0x1f, R0 ;  /* 0x0000001fff027819 */ /* 0x000fc80000011400 */
[----:B------:R-:W-:Y:S02]  /*0340*/  LEA.HI R0, R2, R0, RZ, 0x6 ;  /* 0x0000000002007211 */ /* 0x000fe400078f30ff */
[----:B------:R-:W-:Y:S02]  /*0350*/  IADD3 R2, R64, 0x3f, RZ ;  /* 0x0000003f40027810 */ /* 0x000fe40007ffe0ff */
[----:B------:R3:W4:Y:S02]  /*0360*/  R2UR UR8, R0 ;  /* 0x00000000000873c2 */ /* 0x00072400000e0000 */
[----:B------:R-:W-:-:S04]  /*0370*/  SHF.R.S32.HI R3, RZ, 0x1f, R2 ;  /* 0x0000001fff037819 */ /* 0x000fc80000011402 */
[----:B------:R-:W-:-:S04]  /*0380*/  LEA.HI R2, R3, R2, RZ, 0x6 ;  /* 0x0000000203027211 */ /* 0x000fc800078f30ff */
[----:B------:R-:W-:Y:S02]  /*0390*/  SHF.R.S32.HI R2, RZ, 0x6, R2 ;  /* 0x00000006ff027819 */ /* 0x000fe40000011402 */
[----:B---3--:R-:W-:Y:S01]  /*03a0*/  IADD3 R0, -R65, 0xbf, R157 ;  /* 0x000000bf41007810 */ /* 0x008fe20007ffe19d */
[----:B----4-:R-:W-:-:S03]  /*03b0*/  USHF.R.S32.HI UR8, URZ, 0x6, UR8 ;  /* 0x000000063f087899 */ /* 0x010fc60008011408 */
[----:B------:R-:W-:Y:S01]  /*03c0*/  IADD3 R0, R0, c[0x0][0x2e8], R64 ;  /* 0x0000ba0000007a10 */ /* 0x000fe20007ffe040 */
[----:B------:R-:W-:-:S03]  /*03d0*/  UISETP.LT.AND UP0, UPT, URZ, UR8, UPT ;  /* 0x000000083f00728c */ /* 0x000fc6000bf01270 */
[----:B-1----:R-:W-:Y:S01]  /*03e0*/  SHF.R.S32.HI R4, RZ, 0x1f, R0 ;  /* 0x0000001fff047819 */ /* 0x002fe20000011400 */
[----:B------:R-:W-:-:S03]  /*03f0*/  USEL UR8, URZ, UR8, !UP0 ;  /* 0x000000083f087287 */ /* 0x000fc6000c000000 */
[----:B------:R-:W-:-:S04]  /*0400*/  LEA.HI R0, R4, R0, RZ, 0x6 ;  /* 0x0000000004007211 */ /* 0x000fc800078f30ff */
[----:B------:R-:W-:-:S04]  /*0410*/  SHF.R.S32.HI R0, RZ, 0x6, R0 ;  /* 0x00000006ff007819 */ /* 0x000fc80000011400 */
[----:B------:R-:W-:-:S04]  /*0420*/  IMNMX R160, R2, R0, PT ;  /* 0x0000000002a07217 */ /* 0x000fc80003800200 */
[----:B------:R-:W-:Y:S01]  /*0430*/  ISETP.GT.AND P0, PT, R160, UR8, PT ;  /* 0x00000008a0007c0c */ /* 0x000fe2000bf04270 */
[----:B------:R1:W-:-:S12]  /*0440*/  STL [R1+0x8], R160 ;  /* 0x000008a001007387 */ /* 0x0003d80000100800 */
[----:B------:R-:W-:Y:S05]  /*0450*/  @P0 BRA `(.L_x_127) ;  /* 0x000009a000000947 */ /* 0x000fea0003800000 */
[----:B--2---:R-:W2:Y:S01]  /*0460*/  LDC.U8 R6, c[0x0][0x329] ;  /* 0x0000ca40ff067b82 */ /* 0x004ea20000000000 */
[----:B------:R-:W-:Y:S01]  /*0470*/  ISETP.NE.AND P0, PT, R21, -0x1, PT ;  /* 0xffffffff1500780c */ /* 0x000fe20003f05270 */
[----:B------:R-:W-:Y:S01]  /*0480*/  IMAD.IADD R15, R65, 0x1, -R157 ;  /* 0x00000001410f7824 */ /* 0x000fe200078e0a9d */
[----:B------:R-:W-:Y:S01]  /*0490*/  SHF.R.S32.HI R10, RZ, 0x1f, R155 ;  /* 0x0000001fff0a7819 */ /* 0x000fe2000001149b */
[----:B------:R-:W-:Y:S03]  /*04a0*/  BSSY B0, `(.L_x_128) ;  /* 0x000003c000007945 */ /* 0x000fe60003800000 */
[----:B------:R-:W-:Y:S01]  /*04b0*/  LEA.HI R10, R10, R155, RZ, 0x2 ;  /* 0x0000009b0a0a7211 */ /* 0x000fe200078f10ff */
[----:B------:R-:W3:Y:S03]  /*04c0*/  LDC.U8 R0, c[0x0][0x328] ;  /* 0x0000ca00ff007b82 */ /* 0x000ee60000000000 */
[----:B------:R-:W-:-:S02]  /*04d0*/  LOP3.LUT R4, R10, 0x1ffffffc, RZ, 0xc0, !PT ;  /* 0x1ffffffc0a047812 */ /* 0x000fc400078ec0ff */
[----:B------:R-:W-:Y:S01]  /*04e0*/  SHF.R.S32.HI R10, RZ, 0x2, R10 ;  /* 0x00000002ff0a7819 */ /* 0x000fe2000001140a */
[----:B------:R-:W-:-:S04]  /*04f0*/  @P0 IMAD.WIDE.U32 R2, R21, c[0x0][0x1e8], RZ ;  /* 0x00007a0015020a25 */ /* 0x000fc800078e00ff */
[----:B------:R-:W-:Y:S01]  /*0500*/  @P0 IMAD R5, R21, c[0x0][0x1ec], R3 ;  /* 0x00007b0015050a24 */ /* 0x000fe200078e0203 */
[----:B--2---:R-:W-:Y:S02]  /*0510*/  ISETP.NE.AND P2, PT, R6, RZ, PT ;  /* 0x000000ff0600720c */ /* 0x004fe40003f45270 */
[----:B---3--:R-:W-:Y:S02]  /*0520*/  ISETP.NE.AND P1, PT, R0, RZ, PT ;  /* 0x000000ff0000720c */ /* 0x008fe40003f25270 */
[----:B------:R-:W-:Y:S02]  /*0530*/  @!P0 SHF.R.S32.HI R0, RZ, 0x1f, R11 ;  /* 0x0000001fff008819 */ /* 0x000fe4000001140b */
[----:B------:R-:W-:-:S07]  /*0540*/  ISETP.NE.OR P3, PT, R6, RZ, !P1 ;  /* 0x000000ff0600720c */ /* 0x000fce0004f65670 */
[----:B------:R-:W-:Y:S02]  /*0550*/  @P2 IMAD.MOV.U32 R8, RZ, RZ, c[0x0][0x210] ;  /* 0x00008400ff082624 */ /* 0x000fe400078e00ff */
[----:B------:R-:W-:Y:S02]  /*0560*/  @!P0 IMAD R3, R0, c[0x0][0x1e0], RZ ;  /* 0x0000780000038a24 */ /* 0x000fe400078e02ff */
[----:B------:R-:W-:-:S04]  /*0570*/  @!P0 IMAD.WIDE.U32 R6, R11, c[0x0][0x1e0], RZ ;  /* 0x000078000b068a25 */ /* 0x000fc800078e00ff */
[----:B------:R-:W-:Y:S01]  /*0580*/  IMAD.IADD R0, R155, 0x1, -R4 ;  /* 0x000000019b007824 */ /* 0x000fe200078e0a04 */
[----:B------:R-:W-:Y:S01]  /*0590*/  @!P0 MOV R2, R6 ;  /* 0x0000000600028202 */ /* 0x000fe20000000f00 */
[----:B------:R-:W-:Y:S02]  /*05a0*/  @!P2 IMAD.MOV.U32 R9, RZ, RZ, c[0x0][0x214] ;  /* 0x00008500ff09a624 */ /* 0x000fe400078e00ff */
[----:B------:R-:W-:Y:S02]  /*05b0*/  @!P0 IMAD R4, R11, c[0x0][0x1e4], R3 ;  /* 0x000079000b048a24 */ /* 0x000fe400078e0203 */
[----:B------:R-:W-:Y:S01]  /*05c0*/  @P2 IMAD R8, R8, c[0x0][0x214], RZ ;  /* 0x0000850008082a24 */ /* 0x000fe200078e02ff */
[----:B------:R-:W-:Y:S01]  /*05d0*/  @!P2 SEL R8, R9, c[0x0][0x234], !P1 ;  /* 0x00008d000908aa07 */ /* 0x000fe20004800000 */
[----:B------:R-:W-:Y:S01]  /*05e0*/  IMAD.SHL.U32 R0, R0, 0x8, RZ ;  /* 0x0000000800007824 */ /* 0x000fe200078e00ff */
[----:B------:R-:W-:Y:S01]  /*05f0*/  @!P0 IADD3 R5, R7, R4, RZ ;  /* 0x0000000407058210 */ /* 0x000fe20007ffe0ff */
[----:B------:R-:W-:Y:S01]  /*0600*/  @P2 IMAD.MOV.U32 R3, RZ, RZ, 0x1 ;  /* 0x00000001ff032424 */ /* 0x000fe200078e00ff */
[----:B------:R-:W-:Y:S01]  /*0610*/  SHF.R.S32.HI R9, RZ, 0x1f, R23 ;  /* 0x0000001fff097819 */ /* 0x000fe20000011417 */
        /* <DEDUP_REMOVED lines=8> */
[----:B------:R-:W-:Y:S01]  /*06a0*/  @!P3 SEL R7, R7, R21, !P0 ;  /* 0x000000150707b207 */ /* 0x000fe20004000000 */
[----:B------:R-:W-:Y:S01]  /*06b0*/  IMAD R9, R9, c[0x0][0x1f0], RZ ;  /* 0x00007c0009097a24 */ /* 0x000fe200078e02ff */
[----:B------:R-:W-:Y:S01]  /*06c0*/  SEL R0, R0, RZ, P3 ;  /* 0x000000ff00007207 */ /* 0x000fe20001800000 */
[----:B------:R-:W-:Y:S01]  /*06d0*/  IMAD R6, R157, R18, RZ ;  /* 0x000000129d067224 */ /* 0x000fe200078e02ff */
[----:B------:R-:W-:Y:S01]  /*06e0*/  ISETP.GE.AND P2, PT, R10, R15, PT ;  /* 0x0000000f0a00720c */ /* 0x000fe20003f46270 */
[--C-:B------:R-:W-:Y:S01]  /*06f0*/  @!P3 IMAD.MOV.U32 R2, RZ, RZ, R7.reuse ;  /* 0x000000ffff02b224 */ /* 0x100fe200078e0007 */
[----:B------:R-:W-:Y:S01]  /*0700*/  SHF.R.S32.HI R11, RZ, 0x1f, R10 ;  /* 0x0000001fff0b7819 */ /* 0x000fe2000001140a */
[C---:B------:R-:W-:Y:S01]  /*0710*/  IMAD R0, R23.reuse, R8, R0 ;  /* 0x0000000817007224 */ /* 0x040fe200078e0200 */
[----:B------:R-:W-:Y:S01]  /*0720*/  @!P3 SHF.R.S32.HI R3, RZ, 0x1f, R7 ;  /* 0x0000001fff03b819 */ /* 0x000fe20000011407 */
[----:B------:R-:W-:-:S02]  /*0730*/  IMAD R9, R23, c[0x0][0x1f4], R9 ;  /* 0x00007d0017097a24 */ /* 0x000fc400078e0209 */
[----:B------:R-:W-:Y:S01]  /*0740*/  IMAD.WIDE.U32 R12, R23, c[0x0][0x1f0], R4 ;  /* 0x00007c00170c7a25 */ /* 0x000fe200078e0004 */
[----:B------:R-:W-:Y:S02]  /*0750*/  IADD3 R20, P1, P0, R6, R2, R0 ;  /* 0x0000000206147210 */ /* 0x000fe4000783e000 */
[----:B------:R-:W-:Y:S01]  /*0760*/  SHF.R.S32.HI R4, RZ, 0x1f, R6 ;  /* 0x0000001fff047819 */ /* 0x000fe20000011406 */
[----:B------:R-:W-:Y:S01]  /*0770*/  IMAD.WIDE R6, R27, 0x80, R10 ;  /* 0x000000801b067825 */ /* 0x000fe200078e020a */
[----:B------:R-:W-:Y:S02]  /*0780*/  SHF.R.S32.HI R0, RZ, 0x1f, R0 ;  /* 0x0000001fff007819 */ /* 0x000fe40000011400 */
[----:B------:R-:W-:Y:S02]  /*0790*/  IADD3 R9, R13, R9, RZ ;  /* 0x000000090d097210 */ /* 0x000fe40007ffe0ff */
        /* <DEDUP_REMOVED lines=12> */
.L_x_129:
[----:B------:R-:W-:Y:S05]  /*0860*/  BSYNC B0 ;  /* 0x0000000000007941 */ /* 0x000fea0003800000 */
.L_x_128:
[----:B------:R-:W-:Y:S01]  /*0870*/  IADD3 R17, R10, 0x20, RZ ;  /* 0x000000200a117810 */ /* 0x000fe20007ffe0ff */
[----:B------:R-:W-:Y:S03]  /*0880*/  BSSY B0, `(.L_x_130) ;  /* 0x0000010000007945 */ /* 0x000fe60003800000 */
[----:B------:R-:W-:-:S13]  /*0890*/  ISETP.GE.AND P0, PT, R17, R15, PT ;  /* 0x0000000f1100720c */ /* 0x000fda0003f06270 */
[----:B------:R-:W-:Y:S05]  /*08a0*/  @P0 BRA `(.L_x_131) ;  /* 0x000000d000000947 */ /* 0x000fea0003800000 */
[----:B------:R-:W-:Y:S01]  /*08b0*/  IADD3 R0, P0, R6, 0x20, RZ ;  /* 0x0000002006007810 */ /* 0x000fe20007f1e0ff */
[----:B------:R-:W-:Y:S01]  /*08c0*/  IMAD.MOV.U32 R4, RZ, RZ, R12 ;  /* 0x000000ffff047224 */ /* 0x000fe200078e000c */
[----:B------:R-:W-:-:S03]  /*08d0*/  MOV R5, R9 ;  /* 0x0000000900057202 */ /* 0x000fc60000000f00 */
[----:B--2---:R-:W-:Y:S02]  /*08e0*/  IMAD.X R2, RZ, RZ, R7, P0 ;  /* 0x000000ffff027224 */ /* 0x004fe400000e0607 */
        /* <DEDUP_REMOVED lines=9> */
.L_x_131:
[----:B------:R-:W-:Y:S05]  /*0980*/  BSYNC B0 ;  /* 0x0000000000007941 */ /* 0x000fea0003800000 */
.L_x_130:
        /* <DEDUP_REMOVED lines=17> */
.L_x_133:
[----:B------:R-:W-:Y:S05]  /*0aa0*/  BSYNC B0 ;  /* 0x0000000000007941 */ /* 0x000fea0003800000 */
.L_x_132:
[----:B------:R-:W-:Y:S01]  /*0ab0*/  IADD3 R16, R10, 0x60, RZ ;  /* 0x000000600a107810 */ /* 0x000fe20007ffe0ff */
[----:B------:R-:W-:Y:S03]  /*0ac0*/  BSSY B0, `(.L_x_134) ;  /* 0x0000010000007945 */ /* 0x000fe60003800000 */
[----:B------:R-:W-:-:S13]  /*0ad0*/  ISETP.GE.AND P0, PT, R16, R15, PT ;  /* 0x0000000f1000720c */ /* 0x000fda0003f06270 */
[----:B------:R-:W-:Y:S05]  /*0ae0*/  @P0 BRA `(.L_x_135) ;  /* 0x000000d000000947 */ /* 0x000fea0003800000 */
[----:B------:R-:W-:Y:S01]  /*0af0*/  IADD3 R0, P0, R6, 0x60, RZ ;  /* 0x0000006006007810 */ /* 0x000fe20007f1e0ff */
[----:B--2---:R-:W-:Y:S01]  /*0b00*/  IMAD.MOV.U32 R2, RZ, RZ, R12 ;  /* 0x000000ffff027224 */ /* 0x004fe200078e000c */
        /* <DEDUP_REMOVED lines=11> */
.L_x_135:
[----:B------:R-:W-:Y:S05]  /*0bc0*/  BSYNC B0 ;  /* 0x0000000000007941 */ /* 0x000fea0003800000 */
.L_x_134:
[----:B------:R-:W-:-:S04]  /*0bd0*/  LOP3.LUT P6, RZ, R155, 0x3, RZ, 0xc0, !PT ;  /* 0x000000039bff7812 */ /* 0x000fc800078cc0ff */
[-C--:B------:R-:W-:Y:S02]  /*0be0*/  ISETP.GE.OR P5, PT, R10, R15.reuse, P6 ;  /* 0x0000000f0a00720c */ /* 0x080fe400037a6670 */
[-C--:B------:R-:W-:Y:S02]  /*0bf0*/  ISETP.GE.OR P4, PT, R17, R15.reuse, P6 ;  /* 0x0000000f1100720c */ /* 0x080fe40003786670 */
[-C--:B------:R-:W-:Y:S02]  /*0c00*/  ISETP.GE.OR P3, PT, R14, R15.reuse, P6 ;  /* 0x0000000f0e00720c */ /* 0x080fe40003766670 */
[----:B------:R-:W-:-:S07]  /*0c10*/  ISETP.GE.OR P6, PT, R16, R15, P6 ;  /* 0x0000000f1000720c */ /* 0x000fce00037c6670 */
[-C--:B------:R-:W-:Y:S02]  /*0c20*/  @!P5 IMAD R0, R10, R18.reuse, RZ ;  /* 0x000000120a00d224 */ /* 0x080fe400078e02ff */
[-C--:B--2---:R-:W-:Y:S02]  /*0c30*/  @!P4 IMAD R3, R17, R18.reuse, RZ ;  /* 0x000000121103c224 */ /* 0x084fe400078e02ff */
        /* <DEDUP_REMOVED lines=20> */
[----:B--2---:R-:W-:-:S05]  /*0d80*/  IMAD R0, R16, R18, RZ ;  /* 0x0000001210007224 */ /* 0x004fca00078e02ff */
[----:B------:R-:W-:-:S04]  /*0d90*/  IADD3 R3, P0, R0, R20, RZ ;  /* 0x0000001400037210 */ /* 0x000fc80007f1e0ff */
[----:B------:R-:W-:Y:S02]  /*0da0*/  LEA.HI.X.SX32 R0, R0, R19, 0x1, P0 ;  /* 0x0000001300007211 */ /* 0x000fe400000f0eff */
[----:B------:R-:W-:-:S04]  /*0db0*/  LEA R2, P0, R3, c[0x0][0x200], 0x2 ;  /* 0x0000800003027a11 */ /* 0x000fc800078010ff */
[----:B------:R-:W-:Y:S01]  /*0dc0*/  LEA.HI.X R3, R3, c[0x0][0x204], R0, 0x2, P0 ;  /* 0x0000810003037a11 */ /* 0x000fe200000f1400 */
[----:B------:R-:W-:-:S05]  /*0dd0*/  IMAD.MOV.U32 R0, RZ, RZ, 0x7f800000 ;  /* 0x7f800000ff007424 */ /* 0x000fca00078e00ff */
[----:B------:R-:W-:Y:S01]  /*0de0*/  STG.E [R2.64], R0 ;  /* 0x0000000002007986 */ /* 0x000fe2000c10190e */
[----:B------:R-:W-:Y:S05]  /*0df0*/  EXIT ;  /* 0x000000000000794d */ /* 0x000fea0003800000 */
.L_x_127:
[----:B--2---:R-:W-:Y:S02]  /*0e00*/  ISETP.NE.AND P1, PT, R21, -0x1, PT ;  /* 0xffffffff1500780c */ /* 0x004fe40003f25270 */
[----:B------:R-:W-:-:S11]  /*0e10*/  ISETP.NE.AND P0, PT, R8, -0x1, PT ;  /* 0xffffffff0800780c */ /* 0x000fd60003f05270 */
[----:B------:R-:W-:Y:S01]  /*0e20*/  @!P1 SHF.R.S32.HI R4, RZ, 0x1f, R11 ;  /* 0x0000001fff049819 */ /* 0x000fe2000001140b */
        /* <DEDUP_REMOVED lines=24> */
.L_x_136:
[----:B------:R-:W-:Y:S02]  /*0fb0*/  IABS R4, c[0x0][0x1c8] ;  /* 0x0000720000047a13 */ /* 0x000fe40000000000 */
[----:B------:R-:W-:Y:S02]  /*0fc0*/  IABS R5, R23 ;  /* 0x0000001700057213 */ /* 0x000fe40000000000 */
[----:B------:R-:W2:Y:S08]  /*0fd0*/  I2F.RP R2, R4 ;  /* 0x0000000400027306 */ /* 0x000eb00000209400 */
[----:B--2---:R-:W2:Y:S02]  /*0fe0*/  MUFU.RCP R2, R2 ;  /* 0x0000000200027308 */ /* 0x004ea40000001000 */
[----:B--2---:R-:W-:-:S06]  /*0ff0*/  IADD3 R2, R2, 0xffffffe, RZ ;  /* 0x0ffffffe02027810 */ /* 0x004fcc0007ffe0ff */
[----:B------:R-:W2:Y:S02]  /*1000*/  F2I.FTZ.U32.TRUNC.NTZ R3, R2 ;  /* 0x0000000200037305 */ /* 0x000ea4000021f000 */
[----:B--2---:R-:W-:Y:S02]  /*1010*/  IMAD.MOV R0, RZ, RZ, -R3 ;  /* 0x000000ffff007224 */ /* 0x004fe400078e0a03 */
        /* <DEDUP_REMOVED lines=35> */
.L_x_137:
[----:B------:R-:W-:Y:S01]  /*1250*/  UMOV UR11, 0x6 ;  /* 0x00000006000b7882 */ /* 0x000fe20000000000 */
[----:B------:R-:W-:Y:S01]  /*1260*/  IADD3 R154, R160, -0x1, RZ ;  /* 0xffffffffa09a7810 */ /* 0x000fe20007ffe0ff */
[----:B------:R-:W-:Y:S01]  /*1270*/  ULDC.64 UR6, c[0x0][0x198] ;  /* 0x0000660000067ab9 */ /* 0x000fe20000000a00 */
[----:B------:R-:W-:Y:S01]  /*1280*/  SHF.R.S32.HI R17, RZ, 0x1f, R155 ;  /* 0x0000001fff117819 */ /* 0x000fe2000001149b */
[----:B------:R-:W-:Y:S01]  /*1290*/  ULDC.64 UR4, c[0x0][0x1a0] ;  /* 0x0000680000047ab9 */ /* 0x000fe20000000a00 */
[----:B------:R-:W-:Y:S01]  /*12a0*/  SHF.R.S32.HI R0, RZ, 0x1f, R154 ;  /* 0x0000001fff007819 */ /* 0x000fe2000001149a */
[----:B------:R-:W-:Y:S01]  /*12b0*/  USHF.L.U64.HI UR9, UR6, UR11, UR7 ;  /* 0x0000000b06097299 */ /* 0x000fe20008010207 */
[CC--:B------:R-:W-:Y:S01]  /*12c0*/  LEA.HI R8, R17.reuse, R155.reuse, RZ, 0x2 ;  /* 0x0000009b11087211 */ /* 0x0c0fe200078f10ff */
[----:B------:R-:W-:Y:S01]  /*12d0*/  USHF.L.U64.HI UR11, UR4, UR11, UR5 ;  /* 0x0000000b040b7299 */ /* 0x000fe20008010205 */
[-C--:B------:R-:W-:Y:S01]  /*12e0*/  LEA.HI R22, R17, R155.reuse, RZ, 0x3 ;  /* 0x0000009b11167211 */ /* 0x080fe200078f18ff */
[----:B------:R-:W-:Y:S01]  /*12f0*/  USHF.L.U32 UR10, UR6, 0x6, URZ ;  /* 0x00000006060a7899 */ /* 0x000fe2000800063f */
[----:B------:R-:W-:Y:S01]  /*1300*/  IMAD.IADD R29, R65, 0x1, -R157 ;  /* 0x00000001411d7824 */ /* 0x000fe200078e0a9d */
[----:B------:R-:W-:Y:S01]  /*1310*/  USHF.L.U32 UR12, UR4, 0x6, URZ ;  /* 0x00000006040c7899 */ /* 0x000fe2000800063f */
[C---:B------:R-:W-:Y:S01]  /*1320*/  IMAD R3, R154.reuse, UR9, RZ ;  /* 0x000000099a037c24 */ /* 0x040fe2000f8e02ff */
[----:B------:R-:W-:Y:S01]  /*1330*/  SHF.R.S32.HI R24, RZ, 0x3, R22 ;  /* 0x00000003ff187819 */ /* 0x000fe20000011416 */
[----:B------:R-:W-:Y:S01]  /*1340*/  IMAD R2, R154, UR11, RZ ;  /* 0x0000000b9a027c24 */ /* 0x000fe2000f8e02ff */
[----:B------:R-:W-:Y:S01]  /*1350*/  LEA.HI R156, R17, R155, RZ, 0x5 ;  /* 0x0000009b119c7211 */ /* 0x000fe200078f28ff */
[C---:B------:R-:W-:Y:S01]  /*1360*/  IMAD R25, R0.reuse, UR10, R3 ;  /* 0x0000000a00197c24 */ /* 0x040fe2000f8e0203 */
[----:B------:R-:W-:Y:S01]  /*1370*/  STL [R1+0x44], R29 ;  /* 0x0000441d01007387 */ /* 0x000fe20000100800 */
[----:B------:R-:W-:Y:S01]  /*1380*/  IMAD R26, R0, UR12, R2 ;  /* 0x0000000c001a7c24 */ /* 0x000fe2000f8e0202 */
[----:B------:R-:W-:Y:S01]  /*1390*/  LOP3.LUT R0, R8, 0xfffffffc, RZ, 0xc0, !PT ;  /* 0xfffffffc08007812 */ /* 0x000fe200078ec0ff */
[----:B------:R-:W-:Y:S01]  /*13a0*/  IMAD.SHL.U32 R4, R24, 0x40, RZ ;  /* 0x0000004018047824 */ /* 0x000fe200078e00ff */
[----:B------:R-:W-:Y:S01]  /*13b0*/  SHF.R.S32.HI R2, RZ, 0x2, R8 ;  /* 0x00000002ff027819 */ /* 0x000fe20000011408 */
[----:B------:R-:W-:Y:S01]  /*13c0*/  IMAD R7, R5, c[0x0][0x1a8], RZ ;  /* 0x00006a0005077a24 */ /* 0x000fe200078e02ff */
[----:B------:R-:W-:Y:S01]  /*13d0*/  SHF.R.S32.HI R152, RZ, 0x5, R156 ;  /* 0x00000005ff987819 */ /* 0x000fe2000001149c */
[----:B------:R-:W-:Y:S01]  /*13e0*/  IMAD.IADD R0, R155, 0x1, -R0 ;  /* 0x000000019b007824 */ /* 0x000fe200078e0a00 */
[----:B------:R-:W-:Y:S01]  /*13f0*/  IADD3 R14, R2, 0x20, RZ ;  /* 0x00000020020e7810 */ /* 0x000fe20007ffe0ff */
[----:B------:R-:W-:Y:S01]  /*1400*/  IMAD R7, R23, c[0x0][0x1ac], R7 ;  /* 0x00006b0017077a24 */ /* 0x000fe200078e0207 */
[--C-:B------:R-:W-:Y:S01]  /*1410*/  SHF.R.S32.HI R3, RZ, 0x1f, R2.reuse ;  /* 0x0000001fff037819 */ /* 0x100fe20000011402 */
[----:B------:R-:W-:Y:S01]  /*1420*/  IMAD.SHL.U32 R30, R0, 0x8, RZ ;  /* 0x00000008001e7824 */ /* 0x000fe200078e00ff */
[----:B------:R-:W-:Y:S01]  /*1430*/  ISETP.GE.AND P4, PT, R14, R29, PT ;  /* 0x0000001d0e00720c */ /* 0x000fe20003f86270 */
[----:B------:R-:W-:Y:S01]  /*1440*/  UMOV UR13, 0x5 ;  /* 0x00000005000d7882 */ /* 0x000fe20000000000 */
[----:B------:R-:W-:Y:S01]  /*1450*/  LOP3.LUT R0, R4, 0xc0, RZ, 0xc0, !PT ;  /* 0x000000c004007812 */ /* 0x000fe200078ec0ff */
[----:B------:R-:W-:Y:S01]  /*1460*/  IMAD.WIDE R32, R27, 0x80, R2 ;  /* 0x000000801b207825 */ /* 0x000fe200078e0202 */
[----:B------:R-:W-:Y:S01]  /*1470*/  IADD3 R4, P1, R30, R9, RZ ;  /* 0x000000091e047210 */ /* 0x000fe20007f3e0ff */
[----:B------:R-:W-:Y:S01]  /*1480*/  USHF.L.U64.HI UR7, UR6, UR13, UR7 ;  /* 0x0000000d06077299 */ /* 0x000fe20008010207 */
[--C-:B------:R-:W-:Y:S01]  /*1490*/  SHF.R.S32.HI R31, RZ, 0x1f, R30.reuse ;  /* 0x0000001fff1f7819 */ /* 0x100fe2000001141e */
[----:B------:R-:W-:Y:S01]  /*14a0*/  USHF.L.U32 UR6, UR6, 0x5, URZ ;  /* 0x0000000506067899 */ /* 0x000fe2000800063f */
[----:B------:R-:W-:Y:S01]  /*14b0*/  LOP3.LUT R6, R0, 0x18, R30, 0xf8, !PT ;  /* 0x0000001800067812 */ /* 0x000fe200078ef81e */
[----:B------:R-:W-:Y:S01]  /*14c0*/  USHF.L.U64.HI UR5, UR4, UR13, UR5 ;  /* 0x0000000d04057299 */ /* 0x000fe20008010205 */
[-C--:B------:R-:W-:Y:S01]  /*14d0*/  ISETP.GE.AND P0, PT, R2, R29.reuse, PT ;  /* 0x0000001d0200720c */ /* 0x080fe20003f06270 */
[----:B------:R-:W-:Y:S01]  /*14e0*/  IMAD.X R5, R31, 0x1, R10, P1 ;  /* 0x000000011f057824 */ /* 0x000fe200008e060a */
[----:B------:R-:W-:Y:S01]  /*14f0*/  SHF.R.U32.HI R0, RZ, 0x3, R0 ;  /* 0x00000003ff007819 */ /* 0x000fe20000011600 */
[----:B------:R-:W-:Y:S01]  /*1500*/  STL.64 [R1+0x48], R30 ;  /* 0x0000481e01007387 */ /* 0x000fe20000100a00 */
[----:B------:R-:W-:Y:S01]  /*1510*/  @!P4 IADD3 R12, P1, R32, 0x20, RZ ;  /* 0x00000020200cc810 */ /* 0x000fe20007f3e0ff */
[----:B------:R-:W-:Y:S01]  /*1520*/  IMAD.WIDE.U32 R4, R23, c[0x0][0x1a8], R4 ;  /* 0x00006a0017047a25 */ /* 0x000fe200078e0004 */
[----:B------:R-:W-:Y:S01]  /*1530*/  LOP3.LUT R230, R6, R0, RZ, 0x3c, !PT ;  /* 0x0000000006e67212 */ /* 0x000fe200078e3cff */
[----:B------:R-:W-:Y:S01]  /*1540*/  STL.64 [R1+0x38], R32 ;  /* 0x0000382001007387 */ /* 0x000fe20000100a00 */
[----:B------:R-:W-:Y:S01]  /*1550*/  LEA.HI R0, R8, R2, RZ, 0x1 ;  /* 0x0000000208007211 */ /* 0x000fe200078f08ff */
[----:B------:R-:W-:Y:S01]  /*1560*/  IMAD.IADD R5, R5, 0x1, R7 ;  /* 0x0000000105057824 */ /* 0x000fe200078e0207 */
[----:B------:R-:W-:Y:S01]  /*1570*/  IADD3 R13, R2, 0x40, RZ ;  /* 0x00000040020d7810 */ /* 0x000fe20007ffe0ff */
[----:B------:R-:W-:Y:S01]  /*1580*/  @!P4 IMAD.MOV.U32 R10, RZ, RZ, R4 ;  /* 0x000000ffff0ac224 */ /* 0x000fe200078e0004 */
[----:B------:R-:W-:Y:S01]  /*1590*/  LOP3.LUT R8, R0, 0x7fffffe, RZ, 0xc0, !PT ;  /* 0x07fffffe00087812 */ /* 0x000fe200078ec0ff */
[----:B------:R-:W-:Y:S01]  /*15a0*/  @!P4 IMAD.X R0, RZ, RZ, R33, P1 ;  /* 0x000000ffff00c224 */ /* 0x000fe200008e0621 */
[----:B------:R-:W-:Y:S01]  /*15b0*/  ISETP.GE.AND P3, PT, R13, R29, PT ;  /* 0x0000001d0d00720c */ /* 0x000fe20003f66270 */
[----:B------:R-:W-:Y:S01]  /*15c0*/  @!P0 IMAD R6, R33, c[0x0][0x190], RZ ;  /* 0x0000640021068a24 */ /* 0x000fe200078e02ff */
[----:B------:R-:W-:Y:S01]  /*15d0*/  USHF.L.U32 UR4, UR4, 0x5, URZ ;  /* 0x0000000504047899 */ /* 0x000fe2000800063f */
[----:B------:R-:W-:-:S02]  /*15e0*/  @!P4 IMAD R0, R0, c[0x0][0x190], RZ ;  /* 0x000064000000ca24 */ /* 0x000fc400078e02ff */
[--C-:B------:R-:W-:Y:S02]  /*15f0*/  @!P4 IMAD.MOV.U32 R11, RZ, RZ, R5.reuse ;  /* 0x000000ffff0bc224 */ /* 0x100fe400078e0005 */
[----:B------:R-:W-:Y:S02]  /*1600*/  IMAD.IADD R7, R2, 0x1, -R8 ;  /* 0x0000000102077824 */ /* 0x000fe400078e0a08 */
[C---:B------:R-:W-:Y:S02]  /*1610*/  @!P0 IMAD R6, R32.reuse, c[0x0][0x194], R6 ;  /* 0x0000650020068a24 */ /* 0x040fe400078e0206 */
[----:B------:R-:W-:-:S04]  /*1620*/  @!P0 IMAD.WIDE.U32 R8, R32, c[0x0][0x190], R4 ;  /* 0x0000640020088a25 */ /* 0x000fc800078e0004 */
[C---:B------:R-:W-:Y:S02]  /*1630*/  @!P4 IMAD R15, R12.reuse, c[0x0][0x194], R0 ;  /* 0x000065000c0fca24 */ /* 0x040fe400078e0200 */
[----:B------:R-:W-:Y:S01]  /*1640*/  @!P4 IMAD.WIDE.U32 R10, R12, c[0x0][0x190], R10 ;  /* 0x000064000c0aca25 */ /* 0x000fe200078e000a */
[----:B------:R-:W-:-:S03]  /*1650*/  IADD3 R12, R2, 0x60, RZ ;  /* 0x00000060020c7810 */ /* 0x000fc60007ffe0ff */
[----:B------:R-:W-:Y:S01]  /*1660*/  IMAD R7, R152, 0x8, R7 ;  /* 0x0000000898077824 */ /* 0x000fe200078e0207 */
[----:B------:R-:W-:Y:S01]  /*1670*/  ISETP.GE.AND P2, PT, R12, R29, PT ;  /* 0x0000001d0c00720c */ /* 0x000fe20003f46270 */
[----:B------:R-:W-:Y:S01]  /*1680*/  @!P0 IMAD.IADD R0, R9, 0x1, R6 ;  /* 0x0000000109008824 */ /* 0x000fe200078e0206 */
[C---:B------:R-:W-:Y:S01]  /*1690*/  @!P0 LEA R6, P1, R8.reuse, c[0x0][0x160], 0x1 ;  /* 0x0000580008068a11 */ /* 0x040fe200078208ff */
[----:B------:R-:W-:Y:S01]  /*16a0*/  IMAD.U32 R230, R7, 0x20, R230 ;  /* 0x0000002007e67824 */ /* 0x000fe200078e00e6 */
[----:B------:R2:W-:Y:S02]  /*16b0*/  STL [R1+0x58], R12 ;  /* 0x0000580c01007387 */ /* 0x0005e40000100800 */
[----:B------:R-:W-:Y:S01]  /*16c0*/  @!P0 LEA.HI.X R7, R8, c[0x0][0x164], R0, 0x1, P1 ;  /* 0x0000590008078a11 */ /* 0x000fe200008f0c00 */
[----:B------:R-:W-:Y:S01]  /*16d0*/  @!P4 IMAD.IADD R0, R11, 0x1, R15 ;  /* 0x000000010b00c824 */ /* 0x000fe200078e020f */
[----:B------:R-:W-:Y:S01]  /*16e0*/  LEA.HI R15, R17, R155, RZ, 0x4 ;  /* 0x0000009b110f7211 */ /* 0x000fe200078f20ff */
[----:B------:R-:W-:Y:S01]  /*16f0*/  IMAD.SHL.U32 R230, R230, 0x2, RZ ;  /* 0x00000002e6e67824 */ /* 0x000fe200078e00ff */
[----:B------:R-:W-:-:S02]  /*1700*/  @!P4 LEA R8, P1, R10, c[0x0][0x160], 0x1 ;  /* 0x000058000a08ca11 */ /* 0x000fc400078208ff */
[----:B------:R-:W-:Y:S02]  /*1710*/  SHF.R.S32.HI R13, RZ, 0x4, R15 ;  /* 0x00000004ff0d7819 */ /* 0x000fe4000001140f */
[----:B------:R-:W-:Y:S01]  /*1720*/  @!P4 LEA.HI.X R9, R10, c[0x0][0x164], R0, 0x1, P1 ;  /* 0x000059000a09ca11 */ /* 0x000fe200008f0c00 */
[----:B------:R-:W-:Y:S01]  /*1730*/  @!PT LDS RZ, [RZ] ;  /* 0x00000000fffff984 */ /* 0x000fe20000000800 */
[----:B------:R-:W-:Y:S01]  /*1740*/  @!PT LDS RZ, [RZ] ;  /* 0x00000000fffff984 */ /* 0x000fe20000000800 */
[----:B------:R-:W-:Y:S01]  /*1750*/  @!PT LDS RZ, [RZ] ;  /* 0x00000000fffff984 */ /* 0x000fe20000000800 */
[----:B------:R3:W-:Y:S01]  /*1760*/  @!P0 LDGSTS.E.BYPASS.LTC128B.128 [R230], [R6.64] ;  /* 0x0000000006e68fae */ /* 0x0007e2000b901d4e */
[----:B------:R-:W-:Y:S01]  /*1770*/  @!P3 IADD3 R10, P1, R32, 0x40, RZ ;  /* 0x00000040200ab810 */ /* 0x000fe20007f3e0ff */
[----:B------:R-:W-:Y:S01]  /*1780*/  IMAD R0, R154, -0x40, R64 ;  /* 0xffffffc09a007824 */ /* 0x000fe200078e0240 */
[----:B------:R-:W-:Y:S01]  /*1790*/  SHF.R.S32.HI R17, RZ, 0x1f, R18 ;  /* 0x0000001fff117819 */ /* 0x000fe20000011412 */
[----:B------:R3:W-:Y:S03]  /*17a0*/  @!P0 LDGSTS.E.BYPASS.LTC128B.128 [R230+0x2000], [R6.64+0x40] ;  /* 0x0200004006e68fae */ /* 0x0007e6000b901d4e */
[----:B------:R-:W-:Y:S01]  /*17b0*/  ISETP.GE.AND P6, PT, R2, R0, PT ;  /* 0x000000000200720c */ /* 0x000fe20003fc6270 */
[----:B------:R3:W-:Y:S01]  /*17c0*/  @!P0 LDGSTS.E.BYPASS.LTC128B.128 [R230+0x4000], [R6.64+0x80] ;  /* 0x0400008006e68fae */ /* 0x0007e2000b901d4e */
[----:B------:R-:W-:-:S02]  /*17d0*/  @!P2 IADD3 R11, P0, R32, 0x60, RZ ;  /* 0x00000060200ba810 */ /* 0x000fc40007f1e0ff */
[-C--:B------:R-:W-:Y:S01]  /*17e0*/  ISETP.GE.AND P5, PT, R2, R0.reuse, PT ;  /* 0x000000000200720c */ /* 0x080fe20003fa6270 */
[----:B------:R4:W-:Y:S02]  /*17f0*/  @!P4 LDGSTS.E.BYPASS.LTC128B.128 [R230+0x800], [R8.64] ;  /* 0x0080000008e6cfae */ /* 0x0009e4000b901d4e */
[--C-:B--2---:R-:W-:Y:S01]  /*1800*/  @!P2 IMAD.X R12, RZ, RZ, R33.reuse, P0 ;  /* 0x000000ffff0ca224 */ /* 0x104fe200000e0621 */
[-C--:B------:R-:W-:Y:S01]  /*1810*/  ISETP.GE.AND P0, PT, R14, R0.reuse, PT ;  /* 0x000000000e00720c */ /* 0x080fe20003f06270 */
[----:B------:R4:W-:Y:S02]  /*1820*/  @!P4 LDGSTS.E.BYPASS.LTC128B.128 [R230+0x2800], [R8.64+0x40] ;  /* 0x0280004008e6cfae */ /* 0x0009e4000b901d4e */
[----:B------:R-:W-:Y:S02]  /*1830*/  @!P2 IMAD R12, R12, c[0x0][0x190], RZ ;  /* 0x000064000c0caa24 */ /* 0x000fe400078e02ff */
[----:B------:R4:W-:Y:S01]  /*1840*/  @!P4 LDGSTS.E.BYPASS.LTC128B.128 [R230+0x4800], [R8.64+0x80] ;  /* 0x0480008008e6cfae */ /* 0x0009e2000b901d4e */
[----:B---3--:R-:W-:Y:S01]  /*1850*/  LEA.HI R7, R15, R13, RZ, 0x1 ;  /* 0x0000000d0f077211 */ /* 0x008fe200078f08ff */
[----:B------:R-:W-:Y:S01]  /*1860*/  @!P3 IMAD.X R6, RZ, RZ, R33, P1 ;  /* 0x000000ffff06b224 */ /* 0x000fe200008e0621 */
[----:B------:R-:W-:-:S02]  /*1870*/  ISETP.GE.AND P1, PT, R14, R0, PT ;  /* 0x000000000e00720c */ /* 0x000fc40003f26270 */
[----:B------:R-:W-:Y:S01]  /*1880*/  LOP3.LUT R7, R7, 0xfffffffe, RZ, 0xc0, !PT ;  /* 0xfffffffe07077812 */ /* 0x000fe200078ec0ff */
[----:B------:R-:W-:Y:S02]  /*1890*/  @!P3 IMAD R0, R6, c[0x0][0x190], RZ ;  /* 0x000064000600ba24 */ /* 0x000fe400078e02ff */
[----:B------:R-:W-:Y:S02]  /*18a0*/  @!P2 IMAD.MOV.U32 R6, RZ, RZ, R4 ;  /* 0x000000ffff06a224 */ /* 0x000fe400078e0004 */
[----:B------:R-:W-:Y:S02]  /*18b0*/  IMAD.IADD R23, R13, 0x1, -R7 ;  /* 0x000000010d177824 */ /* 0x000fe400078e0a07 */
[--C-:B------:R-:W-:Y:S02]  /*18c0*/  @!P2 IMAD.MOV.U32 R7, RZ, RZ, R5.reuse ;  /* 0x000000ffff07a224 */ /* 0x100fe400078e0005 */
[C---:B------:R-:W-:Y:S02]  /*18d0*/  @!P3 IMAD R0, R10.reuse, c[0x0][0x194], R0 ;  /* 0x000065000a00ba24 */ /* 0x040fe400078e0200 */
[----:B------:R-:W-:-:S04]  /*18e0*/  @!P3 IMAD.WIDE.U32 R4, R10, c[0x0][0x190], R4 ;  /* 0x000064000a04ba25 */ /* 0x000fc800078e0004 */
[----:B------:R-:W-:Y:S01]  /*18f0*/  @!P3 IMAD.IADD R5, R5, 0x1, R0 ;  /* 0x000000010505b824 */ /* 0x000fe200078e0200 */
[C---:B------:R-:W-:Y:S01]  /*1900*/  @!P3 LEA R10, P4, R4.reuse, c[0x0][0x160], 0x1 ;  /* 0x00005800040aba11 */ /* 0x040fe200078808ff */
[----:B------:R-:W-:Y:S02]  /*1910*/  IMAD R0, R3, c[0x0][0x198], RZ ;  /* 0x0000660003007a24 */ /* 0x000fe400078e02ff */
[----:B----4-:R-:W-:Y:S01]  /*1920*/  @!P2 IMAD R8, R11, c[0x0][0x194], R12 ;  /* 0x000065000b08aa24 */ /* 0x010fe200078e020c */
[----:B------:R-:W-:Y:S01]  /*1930*/  LOP3.LUT R12, R15, 0xfffffff0, RZ, 0xc0, !PT ;  /* 0xfffffff00f0c7812 */ /* 0x000fe200078ec0ff */
[----:B------:R-:W-:Y:S01]  /*1940*/  @!P2 IMAD.WIDE.U32 R6, R11, c[0x0][0x190], R6 ;  /* 0x000064000b06aa25 */ /* 0x000fe200078e0006 */
[----:B------:R-:W-:-:S03]  /*1950*/  @!P3 LEA.HI.X R11, R4, c[0x0][0x164], R5, 0x1, P4 ;  /* 0x00005900040bba11 */ /* 0x000fc600020f0c05 */
[----:B------:R-:W-:Y:S02]  /*1960*/  IMAD R13, R2, c[0x0][0x19c], R0 ;  /* 0x00006700020d7a24 */ /* 0x000fe400078e0200 */
[----:B------:R-:W-:Y:S01]  /*1970*/  @!P2 IMAD.IADD R0, R7, 0x1, R8 ;  /* 0x000000010700a824 */ /* 0x000fe200078e0208 */
[----:B------:R-:W-:Y:S01]  /*1980*/  @!P2 LEA R8, P4, R6, c[0x0][0x160], 0x1 ;  /* 0x000058000608aa11 */ /* 0x000fe200078808ff */
[----:B------:R-:W-:Y:S01]  /*1990*/  IMAD.WIDE.U32 R4, R2, c[0x0][0x198], R30 ;  /* 0x0000660002047a25 */ /* 0x000fe200078e001e */
[----:B------:R-:W-:Y:S01]  /*19a0*/  LOP3.LUT R7, R22, 0xfffffff8, RZ, 0xc0, !PT ;  /* 0xfffffff816077812 */ /* 0x000fe200078ec0ff */
[----:B------:R2:W-:Y:S01]  /*19b0*/  @!P3 LDGSTS.E.BYPASS.LTC128B.128 [R230+0x1000], [R10.64] ;  /* 0x010000000ae6bfae */ /* 0x0005e2000b901d4e */
[----:B------:R-:W-:Y:S01]  /*19c0*/  @!P2 LEA.HI.X R9, R6, c[0x0][0x164], R0, 0x1, P4 ;  /* 0x000059000609aa11 */ /* 0x000fe200020f0c00 */
[C---:B------:R-:W-:Y:S01]  /*19d0*/  IMAD.IADD R0, R155.reuse, 0x1, -R12 ;  /* 0x000000019b007824 */ /* 0x040fe200078e0a0c */
[----:B------:R-:W-:Y:S01]  /*19e0*/  IADD3 R4, P4, R16, R4, RZ ;  /* 0x0000000410047210 */ /* 0x000fe20007f9e0ff */
[----:B------:R-:W-:Y:S01]  /*19f0*/  IMAD.IADD R7, R155, 0x1, -R7 ;  /* 0x000000019b077824 */ /* 0x000fe200078e0a07 */
[----:B------:R2:W-:Y:S01]  /*1a00*/  @!P3 LDGSTS.E.BYPASS.LTC128B.128 [R230+0x3000], [R10.64+0x40] ;  /* 0x030000400ae6bfae */ /* 0x0005e2000b901d4e */
[----:B------:R-:W-:Y:S01]  /*1a10*/  IMAD R3, R3, c[0x0][0x1a0], RZ ;  /* 0x0000680003037a24 */ /* 0x000fe200078e02ff */
[-C--:B------:R-:W-:Y:S01]  /*1a20*/  LEA.HI R12, R0, R0.reuse, RZ, 0x1 ;  /* 0x00000000000c7211 */ /* 0x080fe200078f08ff */
[----:B------:R-:W-:Y:S01]  /*1a30*/  IMAD R6, R17, c[0x0][0x1b0], RZ ;  /* 0x00006c0011067a24 */ /* 0x000fe200078e02ff */
[----:B------:R-:W-:Y:S01]  /*1a40*/  IADD3.X R5, R21, R5, R13, P4, !PT ;  /* 0x0000000515057210 */ /* 0x000fe200027fe40d */
[----:B------:R-:W-:Y:S01]  /*1a50*/  IMAD R15, R2, c[0x0][0x1a4], R3 ;  /* 0x00006900020f7a24 */ /* 0x000fe200078e0203 */
[----:B------:R-:W-:Y:S01]  /*1a60*/  LOP3.LUT R14, R12, 0x7fffffe, RZ, 0xc0, !PT ;  /* 0x07fffffe0c0e7812 */ /* 0x000fe200078ec0ff */
[----:B------:R-:W-:Y:S01]  /*1a70*/  IMAD.WIDE.U32 R2, R2, c[0x0][0x1a0], R30 ;  /* 0x0000680002027a25 */ /* 0x000fe200078e001e */
[----:B------:R-:W-:Y:S01]  /*1a80*/  SHF.R.S32.HI R16, RZ, 0x1f, R0 ;  /* 0x0000001fff107819 */ /* 0x000fe20000011400 */
[----:B------:R2:W-:Y:S01]  /*1a90*/  @!P3 LDGSTS.E.BYPASS.LTC128B.128 [R230+0x5000], [R10.64+0x80] ;  /* 0x050000800ae6bfae */ /* 0x0005e2000b901d4e */
[----:B------:R-:W-:Y:S01]  /*1aa0*/  LEA.HI R13, R7, R7, RZ, 0x1 ;  /* 0x00000007070d7211 */ /* 0x000fe200078f08ff */
[----:B------:R-:W-:Y:S01]  /*1ab0*/  IMAD.IADD R67, R0, 0x1, -R14 ;  /* 0x0000000100437824 */ /* 0x000fe200078e0a0e */
[----:B------:R-:W-:Y:S01]  /*1ac0*/  LEA.HI R21, R16, R0, RZ, 0x3 ;  /* 0x0000000010157211 */ /* 0x000fe200078f18ff */
[C---:B------:R-:W-:Y:S01]  /*1ad0*/  IMAD R0, R18.reuse, c[0x0][0x1b4], R6 ;  /* 0x00006d0012007a24 */ /* 0x040fe200078e0206 */
[----:B------:R-:W-:Y:S01]  /*1ae0*/  LOP3.LUT R14, R13, 0x7fffffe, RZ, 0xc0, !PT ;  /* 0x07fffffe0d0e7812 */ /* 0x000fe200078ec0ff */
[----:B------:R-:W-:Y:S01]  /*1af0*/  IMAD.WIDE.U32 R30, R18, c[0x0][0x1b0], R4 ;  /* 0x00006c00121e7a25 */ /* 0x000fe200078e0004 */
[----:B------:R-:W-:Y:S01]  /*1b00*/  IADD3 R6, P4, R19, R2, RZ ;  /* 0x0000000213067210 */ /* 0x000fe20007f9e0ff */
[----:B------:R3:W-:Y:S01]  /*1b10*/  @!P2 LDGSTS.E.BYPASS.LTC128B.128 [R230+0x1800], [R8.64] ;  /* 0x0180000008e6afae */ /* 0x0007e2000b901d4e */
[----:B------:R-:W-:Y:S01]  /*1b20*/  SHF.R.S32.HI R22, RZ, 0x1, R13 ;  /* 0x00000001ff167819 */ /* 0x000fe2000001140d */
[----:B------:R-:W-:Y:S01]  /*1b30*/  IMAD.IADD R159, R31, 0x1, R0 ;  /* 0x000000011f9f7824 */ /* 0x000fe200078e0200 */
[----:B------:R-:W-:Y:S01]  /*1b40*/  SHF.R.S32.HI R13, RZ, 0x1, R12 ;  /* 0x00000001ff0d7819 */ /* 0x000fe2000001140c */
[----:B------:R-:W-:Y:S01]  /*1b50*/  IMAD.MOV.U32 R158, RZ, RZ, R30 ;  /* 0x000000ffff9e7224 */ /* 0x000fe200078e001e */
[----:B------:R-:W-:Y:S01]  /*1b60*/  SHF.R.S32.HI R12, RZ, 0x1f, R12 ;  /* 0x0000001fff0c7819 */ /* 0x000fe2000001140c */
[----:B------:R-:W-:Y:S01]  /*1b70*/  IMAD.IADD R19, R7, 0x1, -R14 ;  /* 0x0000000107137824 */ /* 0x000fe200078e0a0e */
[----:B------:R-:W-:Y:S01]  /*1b80*/  IADD3.X R7, R20, R3, R15, P4, !PT ;  /* 0x0000000314077210 */ /* 0x000fe200027fe40f */
[----:B------:R-:W-:Y:S01]  /*1b90*/  IMAD.WIDE.U32 R2, R154, UR10, R158 ;  /* 0x0000000a9a027c25 */ /* 0x000fe2000f8e009e */
[----:B------:R-:W-:Y:S01]  /*1ba0*/  LEA.HI R5, R12, R13, RZ, 0x2 ;  /* 0x0000000d0c057211 */ /* 0x000fe200078f10ff */
[----:B------:R3:W-:Y:S02]  /*1bb0*/  @!P2 LDGSTS.E.BYPASS.LTC128B.128 [R230+0x3800], [R8.64+0x40] ;  /* 0x0380004008e6afae */ /* 0x0007e4000b901d4e */
[----:B------:R-:W-:Y:S01]  /*1bc0*/  IMAD.IADD R12, R3, 0x1, R25 ;  /* 0x00000001030c7824 */ /* 0x000fe200078e0219 */
[----:B------:R-:W-:Y:S01]  /*1bd0*/  @!P6 LEA R4, P4, R2, c[0x0][0x168], 0x1 ;  /* 0x00005a000204ea11 */ /* 0x000fe200078808ff */
[----:B------:R3:W-:Y:S01]  /*1be0*/  @!P2 LDGSTS.E.BYPASS.LTC128B.128 [R230+0x5800], [R8.64+0x80] ;  /* 0x0580008008e6afae */ /* 0x0007e2000b901d4e */
[----:B------:R-:W-:Y:S01]  /*1bf0*/  LOP3.LUT R16, R5, 0xfffffffc, RZ, 0xc0, !PT ;  /* 0xfffffffc05107812 */ /* 0x000fe200078ec0ff */
[----:B------:R-:W-:Y:S01]  /*1c00*/  IMAD.SHL.U32 R0, R22, 0x40, RZ ;  /* 0x0000004016007824 */ /* 0x000fe200078e00ff */
[----:B------:R-:W-:Y:S01]  /*1c10*/  @!P6 LEA.HI.X R5, R2, c[0x0][0x16c], R12, 0x1, P4 ;  /* 0x00005b000205ea11 */ /* 0x000fe200020f0c0c */
[----:B------:R-:W-:Y:S01]  /*1c20*/  IMAD.SHL.U32 R15, R24, 0x8, RZ ;  /* 0x00000008180f7824 */ /* 0x000fe200078e00ff */
[----:B------:R-:W-:Y:S01]  /*1c30*/  @!P1 IADD3 R3, P4, R2, UR6, RZ ;  /* 0x0000000602039c10 */ /* 0x000fe2000ff9e0ff */
[----:B------:R-:W-:Y:S01]  /*1c40*/  IMAD.IADD R20, R13, 0x1, -R16 ;  /* 0x000000010d147824 */ /* 0x000fe200078e0a10 */
[----:B------:R-:W-:Y:S01]  /*1c50*/  LOP3.LUT R0, R0, 0xc0, RZ, 0xc0, !PT ;  /* 0x000000c000007812 */ /* 0x000fe200078ec0ff */
[----:B------:R4:W-:Y:S01]  /*1c60*/  @!P6 LDGSTS.E.BYPASS.LTC128B.128 [R230+0x6000], [R4.64] ;  /* 0x0600000004e6efae */ /* 0x0009e2000b901d4e */
[----:B------:R-:W-:-:S02]  /*1c70*/  @!P1 IADD3.X R13, R12, UR7, RZ, P4, !PT ;  /* 0x000000070c0d9c10 */ /* 0x000fc4000a7fe4ff */
[C---:B------:R-:W-:Y:S01]  /*1c80*/  @!P1 LEA R2, P4, R3.reuse, c[0x0][0x168], 0x1 ;  /* 0x00005a0003029a11 */ /* 0x040fe200078808ff */
[----:B------:R4:W-:Y:S01]  /*1c90*/  @!P6 LDGSTS.E.BYPASS.LTC128B.128 [R230+0x7000], [R4.64+0x40] ;  /* 0x0700004004e6efae */ /* 0x0009e2000b901d4e */
[----:B------:R-:W-:Y:S02]  /*1ca0*/  LOP3.LUT R15, R0, 0x8, R15, 0xf8, !PT ;  /* 0x00000008000f7812 */ /* 0x000fe400078ef80f */
[----:B------:R-:W-:Y:S01]  /*1cb0*/  @!P1 LEA.HI.X R3, R3, c[0x0][0x16c], R13, 0x1, P4 ;  /* 0x00005b0003039a11 */ /* 0x000fe200020f0c0d */
[----:B------:R4:W-:Y:S01]  /*1cc0*/  @!P6 LDGSTS.E.BYPASS.LTC128B.128 [R230+0x8000], [R4.64+0x80] ;  /* 0x0800008004e6efae */ /* 0x0009e2000b901d4e */
[----:B------:R-:W-:Y:S01]  /*1cd0*/  SHF.R.U32.HI R14, RZ, 0x3, R0 ;  /* 0x00000003ff0e7819 */ /* 0x000fe20000011600 */
[----:B------:R-:W-:Y:S02]  /*1ce0*/  IMAD R0, R17, c[0x0][0x1b8], RZ ;  /* 0x00006e0011007a24 */ /* 0x000fe400078e02ff */
[----:B------:R5:W-:Y:S01]  /*1cf0*/  @!P1 LDGSTS.E.BYPASS.LTC128B.128 [R230+0x6800], [R2.64] ;  /* 0x0680000002e69fae */ /* 0x000be2000b901d4e */
[----:B------:R-:W-:Y:S01]  /*1d00*/  LOP3.LUT R14, R15, R14, RZ, 0x3c, !PT ;  /* 0x0000000e0f0e7212 */ /* 0x000fe200078e3cff */
[----:B------:R-:W-:-:S02]  /*1d10*/  IMAD R12, R18, c[0x0][0x1bc], R0 ;  /* 0x00006f00120c7a24 */ /* 0x000fc400078e0200 */
[----:B------:R5:W-:Y:S01]  /*1d20*/  @!P1 LDGSTS.E.BYPASS.LTC128B.128 [R230+0x7800], [R2.64+0x40] ;  /* 0x0780004002e69fae */ /* 0x000be2000b901d4e */
[----:B------:R-:W-:-:S03]  /*1d30*/  IMAD.SHL.U32 R0, R20, 0x40, RZ ;  /* 0x0000004014007824 */ /* 0x000fc600078e00ff */
[----:B------:R5:W-:Y:S02]  /*1d40*/  @!P1 LDGSTS.E.BYPASS.LTC128B.128 [R230+0x8800], [R2.64+0x80] ;  /* 0x0880008002e69fae */ /* 0x000be4000b901d4e */
[----:B------:R-:W-:Y:S02]  /*1d50*/  LOP3.LUT R0, R0, 0xc0, RZ, 0xc0, !PT ;  /* 0x000000c000007812 */ /* 0x000fe400078ec0ff */
[----:B------:R-:W0:Y:S04]  /*1d60*/  LDGDEPBAR ;  /* 0x00000000000079af */ /* 0x000e280000000000 */
[----:B------:R1:W-:Y:S04]  /*1d70*/  STL.64 [R1+0x30], R30 ;  /* 0x0000301e01007387 */ /* 0x0003e80000100a00 */
[----:B------:R-:W-:Y:S01]  /*1d80*/  STL.64 [R1+0x28], R158 ;  /* 0x0000289e01007387 */ /* 0x000fe20000100a00 */
[----:B----4-:R-:W-:-:S02]  /*1d90*/  IMAD.SHL.U32 R5, R21, 0x20, RZ ;  /* 0x0000002015057824 */ /* 0x010fc400078e00ff */
[----:B------:R-:W-:-:S03]  /*1da0*/  IMAD.SHL.U32 R4, R23, 0x8, RZ ;  /* 0x0000000817047824 */ /* 0x000fc600078e00ff */
[----:B------:R-:W-:Y:S02]  /*1db0*/  LOP3.LUT R66, R5, 0xffffff00, RZ, 0xc0, !PT ;  /* 0xffffff0005427812 */ /* 0x000fe400078ec0ff */
[----:B------:R-:W-:-:S03]  /*1dc0*/  SHF.R.U32.HI R5, RZ, 0x3, R0 ;  /* 0x00000003ff057819 */ /* 0x000fc60000011600 */
[----:B---3--:R-:W-:Y:S01]  /*1dd0*/  IMAD R8, R152, 0x200, R66 ;  /* 0x0000020098087824 */ /* 0x008fe200078e0242 */
[----:B------:R-:W-:-:S04]  /*1de0*/  DEPBAR.LE SB0, 0x0 ;  /* 0x000080000000791a */ /* 0x000fc80000000000 */
[----:B------:R-:W-:Y:S01]  /*1df0*/  BAR.SYNC.DEFER_BLOCKING 0x0 ;  /* 0x0000000000007b1d */ /* 0x000fe20000010000 */
[----:B------:R-:W-:Y:S02]  /*1e00*/  IMAD R8, R67, 0x20, R8 ;  /* 0x0000002043087824 */ /* 0x000fe400078e0208 */
[----:B-1----:R-:W-:Y:S01]  /*1e10*/  IMAD.WIDE.U32 R30, R18, c[0x0][0x1b8], R6 ;  /* 0x00006e00121e7a25 */ /* 0x002fe200078e0006 */
[----:B------:R-:W-:-:S03]  /*1e20*/  LOP3.LUT R6, R0, 0x8, R4, 0xf8, !PT ;  /* 0x0000000800067812 */ /* 0x000fc600078ef804 */
[----:B------:R-:W-:Y:S01]  /*1e30*/  IMAD.IADD R29, R31, 0x1, R12 ;  /* 0x000000011f1d7824 */ /* 0x000fe200078e020c */
[----:B------:R-:W-:Y:S01]  /*1e40*/  LOP3.LUT R153, R6, R5, RZ, 0x3c, !PT ;  /* 0x0000000506997212 */ /* 0x000fe200078e3cff */
[----:B------:R-:W-:Y:S01]  /*1e50*/  IMAD.MOV.U32 R28, RZ, RZ, R30 ;  /* 0x000000ffff1c7224 */ /* 0x000fe200078e001e */
[----:B------:R-:W-:Y:S01]  /*1e60*/  STL.64 [R1+0x50], R30 ;  /* 0x0000501e01007387 */ /* 0x000fe20000100a00 */
[----:B------:R-:W-:Y:S02]  /*1e70*/  IMAD R7, R23, 0x8, R19 ;  /* 0x0000000817077824 */ /* 0x000fe400078e0213 */
[----:B-----5:R-:W-:Y:S01]  /*1e80*/  IMAD.WIDE.U32 R2, R154, UR12, R28 ;  /* 0x0000000c9a027c25 */ /* 0x020fe2000f8e001c */
[----:B------:R-:W-:Y:S03]  /*1e90*/  STL.64 [R1+0x20], R28 ;  /* 0x0000201c01007387 */ /* 0x000fe60000100a00 */
[----:B------:R-:W-:Y:S01]  /*1ea0*/  IMAD.IADD R0, R3, 0x1, R26 ;  /* 0x0000000103007824 */ /* 0x000fe200078e021a */
[----:B------:R-:W-:-:S02]  /*1eb0*/  @!P5 LEA R4, P2, R2, c[0x0][0x170], 0x1 ;  /* 0x00005c000204da11 */ /* 0x000fc400078408ff */
[C---:B------:R-:W-:Y:S02]  /*1ec0*/  @!P0 IADD3 R3, P1, R2.reuse, UR4, RZ ;  /* 0x0000000402038c10 */ /* 0x040fe4000ff3e0ff */
[----:B------:R-:W-:Y:S02]  /*1ed0*/  @!P5 LEA.HI.X R5, R2, c[0x0][0x174], R0, 0x1, P2 ;  /* 0x00005d000205da11 */ /* 0x000fe400010f0c00 */
[----:B------:R-:W-:Y:S01]  /*1ee0*/  @!P0 IADD3.X R2, R0, UR5, RZ, P1, !PT ;  /* 0x0000000500028c10 */ /* 0x000fe20008ffe4ff */
[----:B------:R-:W-:Y:S01]  /*1ef0*/  IMAD.U32 R0, R7, 0x20, R14 ;  /* 0x0000002007007824 */ /* 0x000fe200078e000e */
[C---:B------:R-:W-:Y:S01]  /*1f00*/  @!P0 LEA R6, P1, R3.reuse, c[0x0][0x170], 0x1 ;  /* 0x00005c0003068a11 */ /* 0x040fe200078208ff */
[----:B------:R-:W-:Y:S02]  /*1f10*/  @P5 STS [R230+0x9000], RZ ;  /* 0x009000ffe6005388 */ /* 0x000fe40000000800 */
[----:B------:R-:W-:Y:S01]  /*1f20*/  IMAD.SHL.U32 R217, R0, 0x2, RZ ;  /* 0x0000000200d97824 */ /* 0x000fe200078e00ff */
[----:B------:R-:W-:Y:S01]  /*1f30*/  @!P0 LEA.HI.X R7, R3, c[0x0][0x174], R2, 0x1, P1 ;  /* 0x00005d0003078a11 */ /* 0x000fe200008f0c02 */
[----:B------:R-:W-:Y:S01]  /*1f40*/  IMAD.IADD R2, R153, 0x1, R8 ;  /* 0x0000000199027824 */ /* 0x000fe200078e0208 */
[----:B------:R-:W-:Y:S01]  /*1f50*/  @P5 STS [R230+0x9004], RZ ;  /* 0x009004ffe6005388 */ /* 0x000fe20000000800 */
[----:B------:R-:W-:-:S02]  /*1f60*/  LOP3.LUT P1, RZ, R20, 0x2, RZ, 0xc0, !PT ;  /* 0x0000000214ff7812 */ /* 0x000fc4000782c0ff */
[----:B------:R-:W-:Y:S01]  /*1f70*/  IMAD.SHL.U32 R220, R2, 0x2, RZ ;  /* 0x0000000202dc7824 */ /* 0x000fe200078e00ff */
[----:B------:R-:W-:Y:S01]  /*1f80*/  @P5 STS.64 [R230+0x9008], RZ ;  /* 0x009008ffe6005388 */ /* 0x000fe20000000a00 */
[----:B------:R-:W-:-:S03]  /*1f90*/  IMAD.MOV.U32 R2, RZ, RZ, 0x10 ;  /* 0x00000010ff027424 */ /* 0x000fc600078e00ff */
        /* <DEDUP_REMOVED lines=16> */
[----:B------:R1:W-:Y:S01]  /*20a0*/  @!P0 LDGSTS.E.BYPASS.LTC128B.128 [R230+0xb800], [R6.64+0x80] ;  /* 0x0b80008006e68fae */ /* 0x0003e2000b901d4e */
[----:B------:R-:W-:-:S03]  /*20b0*/  LOP3.LUT P0, RZ, R22, 0x2, RZ, 0xc0, !PT ;  /* 0x0000000216ff7812 */ /* 0x000fc6000780c0ff */
[----:B--2---:R-:W-:Y:S01]  /*20c0*/  LDSM.16.M88.4 R8, [R220+0x1000] ;  /* 0x00100000dc08783b */ /* 0x004fe20000000200 */
[C---:B------:R-:W-:Y:S02]  /*20d0*/  SEL R0, R2.reuse, 0xfffffff0, !P0 ;  /* 0xfffffff002007807 */ /* 0x040fe40004000000 */
[----:B------:R-:W-:Y:S01]  /*20e0*/  SEL R2, R2, 0xfffffff0, !P1 ;  /* 0xfffffff002027807 */ /* 0x000fe20004800000 */
[----:B------:R-:W2:Y:S02]  /*20f0*/  LDSM.16.M88.4 R32, [R217+0x6400] ;  /* 0x00640000d920783b */ /* 0x000ea40000000200 */
[----:B------:R-:W-:Y:S01]  /*2100*/  IMAD R219, R0, 0x2, R217 ;  /* 0x0000000200db7824 */ /* 0x000fe200078e02d9 */
[----:B------:R-:W-:Y:S01]  /*2110*/  LOP3.LUT R0, R156, 0xffffffe0, RZ, 0xc0, !PT ;  /* 0xffffffe09c007812 */ /* 0x000fe200078ec0ff */
[----:B------:R-:W3:Y:S01]  /*2120*/  LDSM.16.M88.4 R24, [R217+0x6c00] ;  /* 0x006c0000d918783b */ /* 0x000ee20000000200 */
[----:B------:R-:W-:-:S03]  /*2130*/  IMAD R221, R2, 0x2, R220 ;  /* 0x0000000202dd7824 */ /* 0x000fc600078e02dc */
[----:B------:R-:W4:Y:S01]  /*2140*/  LDSM.16.M88.4 R16, [R217+0x6000] ;  /* 0x00600000d910783b */ /* 0x000f220000000200 */
[C---:B------:R-:W-:Y:S02]  /*2150*/  IMAD.IADD R0, R155.reuse, 0x1, -R0 ;  /* 0x000000019b007824 */ /* 0x040fe400078e0a00 */
[----:B------:R-:W-:Y:S01]  /*2160*/  IMAD.SHL.U32 R155, R155, 0x2, RZ ;  /* 0x000000029b9b7824 */ /* 0x000fe200078e00ff */
[----:B------:R-:W5:Y:S02]  /*2170*/  LDSM.16.M88.4 R28, [R217+0x6800] ;  /* 0x00680000d91c783b */ /* 0x000f640000000200 */
[----:B------:R-:W-:Y:S02]  /*2180*/  SHF.R.S32.HI R3, RZ, 0x1f, R0 ;  /* 0x0000001fff037819 */ /* 0x000fe40000011400 */
[----:B------:R-:W4:Y:S02]  /*2190*/  LDSM.16.M88.4 R12, [R220] ;  /* 0x00000000dc0c783b */ /* 0x000f240000000200 */
[----:B------:R-:W-:Y:S01]  /*21a0*/  LEA.HI R0, R3, R0, RZ, 0x2 ;  /* 0x0000000003007211 */ /* 0x000fe200078f10ff */
[----:B------:R-:W-:Y:S01]  /*21b0*/  IMAD R3, R152, 0x10, R157 ;  /* 0x0000001098037824 */ /* 0x000fe200078e029d */
[----:B-1----:R-:W-:Y:S02]  /*21c0*/  LDSM.16.M88.4 R4, [R221+0x1000] ;  /* 0x00100000dd04783b */ /* 0x002fe40000000200 */
[----:B------:R-:W-:-:S02]  /*21d0*/  SHF.R.S32.HI R161, RZ, 0x2, R0 ;  /* 0x00000002ffa17819 */ /* 0x000fc40000011400 */
[----:B------:R-:W1:Y:S03]  /*21e0*/  LDSM.16.M88.4 R40, [R219+0x6400] ;  /* 0x00640000db28783b */ /* 0x000e660000000200 */
[----:B------:R-:W-:Y:S01]  /*21f0*/  IMAD.IADD R0, R3, 0x1, R161 ;  /* 0x0000000103007824 */ /* 0x000fe200078e02a1 */
[----:B------:R-:W1:Y:S01]  /*2200*/  LDSM.16.M88.4 R52, [R219+0x6c00] ;  /* 0x006c0000db34783b */ /* 0x000e620000000200 */
[----:B------:R-:W-:-:S03]  /*2210*/  IADD3 R3, R64, -c[0x0][0x2e4], -R65 ;  /* 0x8000b90040037a10 */ /* 0x000fc60007ffe841 */
[----:B------:R-:W1:Y:S04]  /*2220*/  LDSM.16.M88.4 R44, [R219+0x6000] ;  /* 0x00600000db2c783b */ /* 0x000e680000000200 */
[----:B------:R-:W1:Y:S01]  /*2230*/  LDSM.16.M88.4 R48, [R219+0x6800] ;  /* 0x00680000db30783b */ /* 0x000e620000000200 */
[C---:B--2---:R-:W-:Y:S03]  /*2240*/  HMMA.16816.F32.BF16 R60, R8.reuse, R32, RZ ;  /* 0x00000020083c723c */ /* 0x044fe600000418ff */
[----:B------:R-:W2:Y:S04]  /*2250*/  LDSM.16.M88.4 R20, [R221] ;  /* 0x00000000dd14783b */ /* 0x000ea80000000200 */
[----:B------:R-:W0:Y:S01]  /*2260*/  LDGDEPBAR ;  /* 0x00000000000079af */ /* 0x000e220000000000 */
[C---:B---3--:R-:W-:Y:S03]  /*2270*/  HMMA.16816.F32.BF16 R36, R8.reuse, R24, RZ ;  /* 0x000000180824723c */ /* 0x048fe600000418ff */
[----:B------:R-:W-:Y:S05]  /*2280*/  STL [R1+0x5c], R161 ;  /* 0x00005ca101007387 */ /* 0x000fea0000100800 */
[C---:B------:R-:W-:Y:S08]  /*2290*/  HMMA.16816.F32.BF16 R100, R8.reuse, R34, RZ ;  /* 0x000000220864723c */ /* 0x040ff000000418ff */
[C---:B----4-:R-:W-:Y:S08]  /*22a0*/  HMMA.16816.F32.BF16 R68, R8.reuse, R16, RZ ;  /* 0x000000100844723c */ /* 0x050ff000000418ff */
[C---:B-----5:R-:W-:Y:S08]  /*22b0*/  HMMA.16816.F32.BF16 R56, R8.reuse, R28, RZ ;  /* 0x0000001c0838723c */ /* 0x060ff000000418ff */
[C---:B------:R-:W-:Y:S08]  /*22c0*/  HMMA.16816.F32.BF16 R92, R8.reuse, R18, RZ ;  /* 0x00000012085c723c */ /* 0x040ff000000418ff */
[C---:B------:R-:W-:Y:S08]  /*22d0*/  HMMA.16816.F32.BF16 R96, R8.reuse, R30, RZ ;  /* 0x0000001e0860723c */ /* 0x040ff000000418ff */
[----:B------:R-:W-:Y:S08]  /*22e0*/  HMMA.16816.F32.BF16 R84, R8, R26, RZ ;  /* 0x0000001a0854723c */ /* 0x000ff000000418ff */
[C---:B------:R-:W-:Y:S08]  /*22f0*/  HMMA.16816.F32.BF16 R108, R12.reuse, R16, RZ ;  /* 0x000000100c6c723c */ /* 0x040ff000000418ff */
[C---:B------:R-:W-:Y:S01]  /*2300*/  HMMA.16816.F32.BF16 R104, R12.reuse, R18, RZ ;  /* 0x000000120c68723c */ /* 0x040fe200000418ff */
[----:B------:R-:W-:Y:S07]  /*2310*/  LDSM.16.M88.4 R16, [R220+0x3000] ;  /* 0x00300000dc10783b */ /* 0x000fee0000000200 */
[C---:B------:R-:W-:Y:S08]  /*2320*/  HMMA.16816.F32.BF16 R8, R12.reuse, R24, RZ ;  /* 0x000000180c08723c */ /* 0x040ff000000418ff */
[----:B------:R-:W-:Y:S01]  /*2330*/  HMMA.16816.F32.BF16 R112, R12, R26, RZ ;  /* 0x0000001a0c70723c */ /* 0x000fe200000418ff */
[----:B------:R-:W3:Y:S07]  /*2340*/  LDSM.16.M88.4 R24, [R217+0x7c00] ;  /* 0x007c0000d918783b */ /* 0x000eee0000000200 */
[----:B-1----:R-:W-:Y:S08]  /*2350*/  HMMA.16816.F32.BF16 R128, R4, R40, R60 ;  /* 0x000000280480723c */ /* 0x002ff0000004183c */
[C---:B------:R-:W-:Y:S08]  /*2360*/  HMMA.16816.F32.BF16 R80, R12.reuse, R32, RZ ;  /* 0x000000200c50723c */ /* 0x040ff000000418ff */
[C---:B------:R-:W-:Y:S01]  /*2370*/  HMMA.16816.F32.BF16 R76, R12.reuse, R34, RZ ;  /* 0x000000220c4c723c */ /* 0x040fe200000418ff */
[----:B------:R-:W-:Y:S07]  /*2380*/  LDSM.16.M88.4 R32, [R217+0x7400] ;  /* 0x00740000d920783b */ /* 0x000fee0000000200 */
[C---:B------:R-:W-:Y:S08]  /*2390*/  HMMA.16816.F32.BF16 R72, R12.reuse, R28, RZ ;  /* 0x0000001c0c48723c */ /* 0x040ff000000418ff */
[----:B------:R-:W-:Y:S01]  /*23a0*/  HMMA.16816.F32.BF16 R88, R12, R30, RZ ;  /* 0x0000001e0c58723c */ /* 0x000fe200000418ff */
[----:B------:R-:W-:Y:S04]  /*23b0*/  LDSM.16.M88.4 R28, [R217+0x7800] ;  /* 0x00780000d91c783b */ /* 0x000fe80000000200 */
[----:B------:R-:W-:Y:S03]  /*23c0*/  LDSM.16.M88.4 R12, [R220+0x2000] ;  /* 0x00200000dc0c783b */ /* 0x000fe60000000200 */
[C---:B------:R-:W-:Y:S01]  /*23d0*/  HMMA.16816.F32.BF16 R60, R4.reuse, R52, R36 ;  /* 0x00000034043c723c */ /* 0x040fe20000041824 */
[----:B------:R-:W1:Y:S07]  /*23e0*/  LDSM.16.M88.4 R36, [R217+0x7000] ;  /* 0x00700000d924783b */ /* 0x000e6e0000000200 */
[C---:B------:R-:W-:Y:S08]  /*23f0*/  HMMA.16816.F32.BF16 R124, R4.reuse, R42, R100 ;  /* 0x0000002a047c723c */ /* 0x040ff00000041864 */
[C---:B------:R-:W-:Y:S01]  /*2400*/  HMMA.16816.F32.BF16 R140, R4.reuse, R44, R68 ;  /* 0x0000002c048c723c */ /* 0x040fe20000041844 */
[----:B------:R-:W-:Y:S07]  /*2410*/  LDSM.16.M88.4 R68, [R219+0x7400] ;  /* 0x00740000db44783b */ /* 0x000fee0000000200 */
[C---:B------:R-:W-:Y:S08]  /*2420*/  HMMA.16816.F32.BF16 R120, R4.reuse, R48, R56 ;  /* 0x000000300478723c */ /* 0x040ff00000041838 */
[C---:B------:R-:W-:Y:S08]  /*2430*/  HMMA.16816.F32.BF16 R136, R4.reuse, R46, R92 ;  /* 0x0000002e0488723c */ /* 0x040ff0000004185c */
[C---:B------:R-:W-:Y:S08]  /*2440*/  HMMA.16816.F32.BF16 R116, R4.reuse, R50, R96 ;  /* 0x000000320474723c */ /* 0x040ff00000041860 */
[----:B------:R-:W-:Y:S01]  /*2450*/  HMMA.16816.F32.BF16 R100, R4, R54, R84 ;  /* 0x000000360464723c */ /* 0x000fe20000041854 */
[----:B------:R-:W-:Y:S04]  /*2460*/  LDSM.16.M88.4 R4, [R221+0x3000] ;  /* 0x00300000dd04783b */ /* 0x000fe80000000200 */
[----:B------:R-:W-:Y:S03]  /*2470*/  LDSM.16.M88.4 R84, [R219+0x7800] ;  /* 0x00780000db54783b */ /* 0x000fe60000000200 */
[C---:B--2---:R-:W-:Y:S01]  /*2480*/  HMMA.16816.F32.BF16 R132, R20.reuse, R40, R80 ;  /* 0x000000281484723c */ /* 0x044fe20000041850 */
[----:B------:R-:W-:Y:S07]  /*2490*/  LDSM.16.M88.4 R80, [R219+0x7c00] ;  /* 0x007c0000db50783b */ /* 0x000fee0000000200 */
[C---:B------:R-:W-:Y:S01]  /*24a0*/  HMMA.16816.F32.BF16 R92, R20.reuse, R42, R76 ;  /* 0x0000002a145c723c */ /* 0x040fe2000004184c */
[----:B------:R-:W2:Y:S07]  /*24b0*/  LDSM.16.M88.4 R40, [R219+0x7000] ;  /* 0x00700000db28783b */ /* 0x000eae0000000200 */
[C---:B------:R-:W-:Y:S08]  /*24c0*/  HMMA.16816.F32.BF16 R108, R20.reuse, R44, R108 ;  /* 0x0000002c146c723c */ /* 0x040ff0000004186c */
[C---:B------:R-:W-:Y:S08]  /*24d0*/  HMMA.16816.F32.BF16 R144, R20.reuse, R48, R72 ;  /* 0x000000301490723c */ /* 0x040ff00000041848 */
[C---:B------:R-:W-:Y:S01]  /*24e0*/  HMMA.16816.F32.BF16 R148, R20.reuse, R52, R8 ;  /* 0x000000341494723c */ /* 0x040fe20000041808 */
[----:B------:R-:W4:Y:S07]  /*24f0*/  LDSM.16.M88.4 R8, [R221+0x2000] ;  /* 0x00200000dd08783b */ /* 0x000f2e0000000200 */
[C---:B------:R-:W-:Y:S08]  /*2500*/  HMMA.16816.F32.BF16 R96, R20.reuse, R46, R104 ;  /* 0x0000002e1460723c */ /* 0x040ff00000041868 */
[C---:B------:R-:W-:Y:S08]  /*2510*/  HMMA.16816.F32.BF16 R88, R20.reuse, R50, R88 ;  /* 0x000000321458723c */ /* 0x040ff00000041858 */
[----:B------:R-:W-:Y:S08]  /*2520*/  HMMA.16816.F32.BF16 R76, R20, R54, R112 ;  /* 0x00000036144c723c */ /* 0x000ff00000041870 */
[C---:B---3--:R-:W-:Y:S08]  /*2530*/  HMMA.16816.F32.BF16 R20, R16.reuse, R24, R60 ;  /* 0x000000181014723c */ /* 0x048ff0000004183c */
[C---:B-1----:R-:W-:Y:S08]  /*2540*/  HMMA.16816.F32.BF16 R72, R16.reuse, R36, R140 ;  /* 0x000000241048723c */ /* 0x042ff0000004188c */
        /* <DEDUP_REMOVED lines=15> */
[----:B------:R-:W-:Y:S04]  /*2640*/  LDSM.16.M88.4 R12, [R220+0x5000] ;  /* 0x00500000dc0c783b */ /* 0x000fe80000000200 */
[----:B------:R-:W-:Y:S03]  /*2650*/  LDSM.16.M88.4 R24, [R217+0x8800] ;  /* 0x00880000d918783b */ /* 0x000fe60000000200 */
[C---:B--2---:R-:W-:Y:S08]  /*2660*/  HMMA.16816.F32.BF16 R72, R4.reuse, R40, R72 ;  /* 0x000000280448723c */ /* 0x044ff00000041848 */
        /* <DEDUP_REMOVED lines=8> */
[----:B------:R-:W1:Y:S06]  /*26f0*/  LDSM.16.M88.4 R4, [R217+0x8400] ;  /* 0x00840000d904783b */ /* 0x000e6c0000000200 */
[----:B------:R-:W-:Y:S01]  /*2700*/  IMAD.MOV.U32 R101, RZ, RZ, R154 ;  /* 0x000000ffff657224 */ /* 0x000fe200078e009a */
[C---:B----4-:R-:W-:Y:S08]  /*2710*/  HMMA.16816.F32.BF16 R32, R8.reuse, R68, R124 ;  /* 0x000000440820723c */ /* 0x050ff0000004187c */
[C---:B------:R-:W-:Y:S08]  /*2720*/  HMMA.16816.F32.BF16 R28, R8.reuse, R70, R112 ;  /* 0x00000046081c723c */ /* 0x040ff00000041870 */
[C---:B------:R-:W-:Y:S08]  /*2730*/  HMMA.16816.F32.BF16 R36, R8.reuse, R40, R104 ;  /* 0x000000280824723c */ /* 0x040ff00000041868 */
[C---:B------:R-:W-:Y:S08]  /*2740*/  HMMA.16816.F32.BF16 R48, R8.reuse, R86, R108 ;  /* 0x000000560830723c */ /* 0x040ff0000004186c */
[----:B------:R-:W-:Y:S08]  /*2750*/  HMMA.16816.F32.BF16 R108, R8, R82, R76 ;  /* 0x00000052086c723c */ /* 0x000ff0000004184c */
[-C--:B-1----:R-:W-:Y:S07]  /*2760*/  HMMA.16816.F32.BF16 R56, R16, R4.reuse, R32 ;  /* 0x000000041038723c */ /* 0x082fee0000041820 */
[----:B------:R-:W-:Y:S01]  /*2770*/  IMAD.IADD R35, R0, 0x1, R3 ;  /* 0x0000000100237824 */ /* 0x000fe200078e0203 */
[----:B------:R-:W-:Y:S04]  /*2780*/  HMMA.16816.F32.BF16 R68, R12, R4, R92 ;  /* 0x000000040c44723c */ /* 0x000fe8000004185c */
[----:B------:R-:W-:-:S04]  /*2790*/  IMNMX R225, RZ, R35, !PT ;  /* 0x00000023ffe17217 */ /* 0x000fc80007800200 */
[-C--:B------:R-:W-:Y:S08]  /*27a0*/  HMMA.16816.F32.BF16 R88, R12, R6.reuse, R88 ;  /* 0x000000060c58723c */ /* 0x080ff00000041858 */
[----:B------:R-:W-:Y:S01]  /*27b0*/  HMMA.16816.F32.BF16 R76, R16, R6, R28 ;  /* 0x00000006104c723c */ /* 0x000fe2000004181c */
[----:B------:R-:W-:Y:S04]  /*27c0*/  LDSM.16.M88.4 R28, [R219+0x8000] ;  /* 0x00800000db1c783b */ /* 0x000fe80000000200 */
[----:B------:R-:W1:Y:S03]  /*27d0*/  LDSM.16.M88.4 R4, [R221+0x5000] ;  /* 0x00500000dd04783b */ /* 0x000e660000000200 */
[C---:B------:R-:W-:Y:S07]  /*27e0*/  HMMA.16816.F32.BF16 R40, R8.reuse, R42, R96 ;  /* 0x0000002a0828723c */ /* 0x040fee0000041860 */
[----:B------:R-:W-:Y:S01]  /*27f0*/  IMAD R99, R67, 0x20, R66 ;  /* 0x0000002043637824 */ /* 0x000fe200078e0242 */
[C---:B------:R-:W-:Y:S08]  /*2800*/  HMMA.16816.F32.BF16 R44, R8.reuse, R84, R120 ;  /* 0x00000054082c723c */ /* 0x040ff00000041878 */
[----:B------:R-:W-:Y:S01]  /*2810*/  HMMA.16816.F32.BF16 R116, R8, R80, R116 ;  /* 0x000000500874723c */ /* 0x000fe20000041874 */
[----:B------:R-:W2:Y:S07]  /*2820*/  LDSM.16.M88.4 R8, [R221+0x4000] ;  /* 0x00400000dd08783b */ /* 0x000eae0000000200 */
[-C--:B------:R-:W-:Y:S08]  /*2830*/  HMMA.16816.F32.BF16 R72, R12, R20.reuse, R72 ;  /* 0x000000140c48723c */ /* 0x080ff00000041848 */
[----:B------:R-:W-:Y:S07]  /*2840*/  HMMA.16816.F32.BF16 R36, R16, R20, R36 ;  /* 0x000000141024723c */ /* 0x000fee0000041824 */
[----:B------:R-:W-:Y:S01]  /*2850*/  IADD3 R20, R64, 0x1, -R65 ;  /* 0x0000000140147810 */ /* 0x000fe20007ffe841 */
[----:B------:R-:W-:Y:S01]  /*2860*/  HMMA.16816.F32.BF16 R60, R12, R22, R60 ;  /* 0x000000160c3c723c */ /* 0x000fe2000004183c */
[----:B------:R-:W-:-:S05]  /*2870*/  IADD3 R21, R0, 0x8, RZ ;  /* 0x0000000800157810 */ /* 0x000fca0007ffe0ff */
[----:B------:R-:W-:Y:S02]  /*2880*/  IMAD.IADD R34, R3, 0x1, R21 ;  /* 0x0000000103227824 */ /* 0x000fe400078e0215 */
[----:B------:R-:W-:Y:S03]  /*2890*/  HMMA.16816.F32.BF16 R52, R16, R22, R40 ;  /* 0x000000161034723c */ /* 0x000fe60000041828 */
[----:B------:R-:W-:-:S04]  /*28a0*/  IMNMX R224, RZ, R34, !PT ;  /* 0x00000022ffe07217 */ /* 0x000fc80007800200 */
[----:B------:R-:W-:Y:S01]  /*28b0*/  IADD3 R23, R20, c[0x0][0x2e8], RZ ;  /* 0x0000ba0014177a10 */ /* 0x000fe20007ffe0ff */
[----:B------:R-:W-:Y:S01]  /*28c0*/  HMMA.16816.F32.BF16 R80, R16, R24, R44 ;  /* 0x000000181050723c */ /* 0x000fe2000004182c */
[----:B------:R-:W-:-:S03]  /*28d0*/  IADD3 R20, R0, 0x40, RZ ;  /* 0x0000004000147810 */ /* 0x000fc60007ffe0ff */
[C---:B------:R-:W-:Y:S01]  /*28e0*/  IMAD.IADD R22, R0.reuse, 0x1, R23 ;  /* 0x0000000100167824 */ /* 0x040fe200078e0217 */
[----:B------:R-:W-:Y:S01]  /*28f0*/  IADD3 R0, R0, 0x48, RZ ;  /* 0x0000004800007810 */ /* 0x000fe20007ffe0ff */
[--C-:B------:R-:W-:Y:S01]  /*2900*/  IMAD.IADD R33, R3, 0x1, R20.reuse ;  /* 0x0000000103217824 */ /* 0x100fe200078e0214 */
[----:B------:R-:W-:Y:S01]  /*2910*/  LOP3.LUT R44, R155, 0x6, RZ, 0xc0, !PT ;  /* 0x000000069b2c7812 */ /* 0x000fe200078ec0ff */
[C---:B------:R-:W-:Y:S01]  /*2920*/  HMMA.16816.F32.BF16 R84, R12.reuse, R24, R128 ;  /* 0x000000180c54723c */ /* 0x040fe20000041880 */
[C---:B------:R-:W-:Y:S01]  /*2930*/  IMAD.IADD R21, R23.reuse, 0x1, R21 ;  /* 0x0000000117157824 */ /* 0x040fe200078e0215 */
[-C--:B------:R-:W-:Y:S01]  /*2940*/  IMNMX R229, R22, R64.reuse, PT ;  /* 0x0000004016e57217 */ /* 0x080fe20003800200 */
[----:B------:R-:W-:Y:S01]  /*2950*/  IMAD.IADD R20, R23, 0x1, R20 ;  /* 0x0000000117147824 */ /* 0x000fe200078e0214 */
[----:B------:R-:W-:Y:S01]  /*2960*/  IMNMX R223, RZ, R33, !PT ;  /* 0x00000021ffdf7217 */ /* 0x000fe20007800200 */
[--C-:B------:R-:W-:Y:S01]  /*2970*/  IMAD.IADD R32, R3, 0x1, R0.reuse ;  /* 0x0000000103207824 */ /* 0x100fe200078e0200 */
[-C--:B------:R-:W-:Y:S01]  /*2980*/  IMNMX R228, R21, R64.reuse, PT ;  /* 0x0000004015e47217 */ /* 0x080fe20003800200 */
[----:B------:R-:W-:Y:S01]  /*2990*/  IMAD.IADD R3, R23, 0x1, R0 ;  /* 0x0000000117037824 */ /* 0x000fe200078e0200 */
[----:B------:R-:W-:Y:S01]  /*29a0*/  HMMA.16816.F32.BF16 R132, R12, R26, R132 ;  /* 0x0000001a0c84723c */ /* 0x000fe20000041884 */
[----:B------:R-:W-:Y:S01]  /*29b0*/  IMNMX R227, R20, R64, PT ;  /* 0x0000004014e37217 */ /* 0x000fe20003800200 */
[----:B------:R-:W-:Y:S01]  /*29c0*/  IMAD R0, R154, 0x40, R44 ;  /* 0x000000409a007824 */ /* 0x000fe200078e022c */
[----:B------:R-:W-:-:S02]  /*29d0*/  IMNMX R222, RZ, R32, !PT ;  /* 0x00000020ffde7217 */ /* 0x000fc40007800200 */
[----:B------:R-:W-:Y:S02]  /*29e0*/  IMNMX R226, R3, R64, PT ;  /* 0x0000004003e27217 */ /* 0x000fe40003800200 */
[C---:B------:R-:W-:Y:S01]  /*29f0*/  IADD3 R3, R0.reuse, 0x1, RZ ;  /* 0x0000000100037810 */ /* 0x040fe20007ffe0ff */
[----:B------:R-:W-:Y:S01]  /*2a00*/  HMMA.16816.F32.BF16 R92, R16, R26, R48 ;  /* 0x0000001a105c723c */ /* 0x000fe20000041830 */
[----:B------:R-:W3:Y:S01]  /*2a10*/  LDSM.16.M88.4 R24, [R219+0x8400] ;  /* 0x00840000db18783b */ /* 0x000ee20000000200 */
[----:B------:R-:W-:Y:S02]  /*2a20*/  ISETP.GE.AND P1, PT, R0, R227, PT ;  /* 0x000000e30000720c */ /* 0x000fe40003f26270 */
[C---:B------:R-:W-:Y:S02]  /*2a30*/  ISETP.GE.AND P5, PT, R3.reuse, R229, PT ;  /* 0x000000e50300720c */ /* 0x040fe40003fa6270 */
[C---:B------:R-:W-:Y:S02]  /*2a40*/  ISETP.GE.AND P4, PT, R3.reuse, R228, PT ;  /* 0x000000e40300720c */ /* 0x040fe40003f86270 */
[----:B-1----:R-:W-:Y:S01]  /*2a50*/  HMMA.16816.F32.BF16 R20, R4, R28, R72 ;  /* 0x0000001c0414723c */ /* 0x002fe20000041848 */
[----:B------:R-:W-:-:S02]  /*2a60*/  ISETP.GE.AND P3, PT, R3, R227, PT ;  /* 0x000000e30300720c */ /* 0x000fc40003f66270 */
[C---:B------:R-:W-:Y:S02]  /*2a70*/  ISETP.GE.AND P0, PT, R3.reuse, R226, PT ;  /* 0x000000e20300720c */ /* 0x040fe40003f06270 */
[C---:B------:R-:W-:Y:S02]  /*2a80*/  ISETP.GE.AND P2, PT, R0.reuse, R228, PT ;  /* 0x000000e40000720c */ /* 0x040fe40003f46270 */
[----:B------:R-:W-:Y:S01]  /*2a90*/  ISETP.LT.OR P1, PT, R0, R223, P1 ;  /* 0x000000df0000720c */ /* 0x000fe20000f21670 */
[----:B--2---:R-:W-:Y:S01]  /*2aa0*/  HMMA.16816.F32.BF16 R40, R8, R28, R36 ;  /* 0x0000001c0828723c */ /* 0x004fe20000041824 */
[C---:B------:R-:W-:Y:S02]  /*2ab0*/  ISETP.LT.OR P5, PT, R3.reuse, R225, P5 ;  /* 0x000000e10300720c */ /* 0x040fe40002fa1670 */
[C---:B------:R-:W-:Y:S02]  /*2ac0*/  ISETP.LT.OR P4, PT, R3.reuse, R224, P4 ;  /* 0x000000e00300720c */ /* 0x040fe40002781670 */
[----:B------:R-:W-:-:S02]  /*2ad0*/  ISETP.LT.OR P3, PT, R3, R223, P3 ;  /* 0x000000df0300720c */ /* 0x000fc40001f61670 */
[----:B------:R-:W-:Y:S01]  /*2ae0*/  ISETP.LT.OR P0, PT, R3, R222, P0 ;  /* 0x000000de0300720c */ /* 0x000fe20000701670 */
[----:B------:R-:W-:Y:S01]  /*2af0*/  HMMA.16816.F32.BF16 R32, R8, R30, R52 ;  /* 0x0000001e0820723c */ /* 0x000fe20000041834 */
[C---:B------:R-:W-:Y:S02]  /*2b00*/  ISETP.LT.OR P2, PT, R0.reuse, R224, P2 ;  /* 0x000000e00000720c */ /* 0x040fe40001741670 */
[C---:B------:R-:W-:Y:S02]  /*2b10*/  IADD3 R3, R0.reuse, 0x8, RZ ;  /* 0x0000000800037810 */ /* 0x040fe40007ffe0ff */
[----:B------:R-:W-:-:S03]  /*2b20*/  ISETP.GE.AND P6, PT, R0, R229, PT ;  /* 0x000000e50000720c */ /* 0x000fc60003fc6270 */
[----:B------:R-:W-:Y:S01]  /*2b30*/  FSEL R72, R20, -INF , !P1 ;  /* 0xff80000014487808 */ /* 0x000fe20004800000 */
[C---:B------:R-:W-:Y:S01]  /*2b40*/  HMMA.16816.F32.BF16 R36, R4.reuse, R30, R60 ;  /* 0x0000001e0424723c */ /* 0x040fe2000004183c */
[C---:B------:R-:W-:Y:S01]  /*2b50*/  IADD3 R20, R0.reuse, 0x9, RZ ;  /* 0x0000000900147810 */ /* 0x040fe20007ffe0ff */
[----:B------:R-:W1:Y:S01]  /*2b60*/  LDSM.16.M88.4 R28, [R219+0x8800] ;  /* 0x00880000db1c783b */ /* 0x000e620000000200 */
[----:B------:R-:W-:Y:S02]  /*2b70*/  ISETP.GE.AND P1, PT, R3, R228, PT ;  /* 0x000000e40300720c */ /* 0x000fe40003f26270 */
[----:B------:R-:W-:Y:S02]  /*2b80*/  ISETP.LT.OR P6, PT, R0, R225, P6 ;  /* 0x000000e10000720c */ /* 0x000fe400037c1670 */
[----:B------:R-:W-:Y:S01]  /*2b90*/  FSEL R98, R42, -INF , !P2 ;  /* 0xff8000002a627808 */ /* 0x000fe20005000000 */
[----:B---3--:R-:W-:Y:S01]  /*2ba0*/  HMMA.16816.F32.BF16 R44, R4, R24, R68 ;  /* 0x00000018042c723c */ /* 0x008fe20000041844 */
[----:B------:R-:W-:-:S02]  /*2bb0*/  FSEL R96, R43, -INF , !P4 ;  /* 0xff8000002b607808 */ /* 0x000fc40006000000 */
[-C--:B------:R-:W-:Y:S02]  /*2bc0*/  ISETP.GE.AND P2, PT, R3, R229.reuse, PT ;  /* 0x000000e50300720c */ /* 0x080fe40003f46270 */
[C---:B------:R-:W-:Y:S02]  /*2bd0*/  ISETP.GE.AND P4, PT, R20.reuse, R228, PT ;  /* 0x000000e41400720c */ /* 0x040fe40003f86270 */
[----:B------:R-:W-:Y:S01]  /*2be0*/  FSEL R70, R41, -INF , !P5 ;  /* 0xff80000029467808 */ /* 0x000fe20006800000 */
[----:B------:R-:W-:Y:S01]  /*2bf0*/  HMMA.16816.F32.BF16 R52, R8, R24, R56 ;  /* 0x000000180834723c */ /* 0x000fe20000041838 */
[----:B------:R-:W-:Y:S02]  /*2c00*/  ISETP.GE.AND P5, PT, R20, R229, PT ;  /* 0x000000e51400720c */ /* 0x000fe40003fa6270 */
[C---:B------:R-:W-:Y:S02]  /*2c10*/  ISETP.LT.OR P2, PT, R3.reuse, R225, P2 ;  /* 0x000000e10300720c */ /* 0x040fe40001741670 */
[----:B------:R-:W-:-:S02]  /*2c20*/  ISETP.LT.OR P1, PT, R3, R224, P1 ;  /* 0x000000e00300720c */ /* 0x000fc40000f21670 */
[C---:B------:R-:W-:Y:S01]  /*2c30*/  ISETP.LT.OR P5, PT, R20.reuse, R225, P5 ;  /* 0x000000e11400720c */ /* 0x040fe20002fa1670 */
[-C--:B------:R-:W-:Y:S01]  /*2c40*/  HMMA.16816.F32.BF16 R48, R4, R26.reuse, R88 ;  /* 0x0000001a0430723c */ /* 0x080fe20000041858 */
[----:B------:R-:W-:Y:S02]  /*2c50*/  ISETP.LT.OR P4, PT, R20, R224, P4 ;  /* 0x000000e01400720c */ /* 0x000fe40002781670 */
[----:B------:R-:W-:Y:S02]  /*2c60*/  FSEL R74, R40, -INF , !P6 ;  /* 0xff800000284a7808 */ /* 0x000fe40007000000 */
[----:B------:R-:W-:Y:S02]  /*2c70*/  FSEL R75, R32, -INF , !P2 ;  /* 0xff800000204b7808 */ /* 0x000fe40005000000 */
[----:B------:R-:W-:Y:S01]  /*2c80*/  FSEL R97, R34, -INF , !P1 ;  /* 0xff80000022617808 */ /* 0x000fe20004800000 */
[----:B------:R-:W-:Y:S01]  /*2c90*/  HMMA.16816.F32.BF16 R40, R8, R26, R76 ;  /* 0x0000001a0828723c */ /* 0x000fe2000004184c */
[----:B------:R-:W-:Y:S01]  /*2ca0*/  FSEL R71, R33, -INF , !P5 ;  /* 0xff80000021477808 */ /* 0x000fe20006800000 */
[----:B------:R-:W-:Y:S01]  /*2cb0*/  LDSM.16.M88.4 R24, [R219+0x8c00] ;  /* 0x008c0000db18783b */ /* 0x000fe20000000200 */
[----:B------:R-:W-:-:S02]  /*2cc0*/  ISETP.GE.AND P6, PT, R0, R226, PT ;  /* 0x000000e20000720c */ /* 0x000fc40003fc6270 */
[----:B------:R-:W-:Y:S02]  /*2cd0*/  FSEL R66, R21, -INF , !P3 ;  /* 0xff80000015427808 */ /* 0x000fe40005800000 */
[----:B------:R-:W-:Y:S02]  /*2ce0*/  FSEL R76, R35, -INF , !P4 ;  /* 0xff800000234c7808 */ /* 0x000fe40006000000 */
[----:B------:R-:W2:Y:S01]  /*2cf0*/  LDSM.16.M88.4 R32, [R217+0x8c00] ;  /* 0x008c0000d920783b */ /* 0x000ea20000000200 */
[----:B------:R-:W-:Y:S01]  /*2d00*/  ISETP.LT.OR P6, PT, R0, R222, P6 ;  /* 0x000000de0000720c */ /* 0x000fe200037c1670 */
[----:B-1----:R-:W-:Y:S01]  /*2d10*/  HMMA.16816.F32.BF16 R60, R8, R28, R80 ;  /* 0x0000001c083c723c */ /* 0x002fe20000041850 */
[----:B------:R-:W-:Y:S01]  /*2d20*/  ISETP.GE.AND P3, PT, R3, R226, PT ;  /* 0x000000e20300720c */ /* 0x000fe20003f66270 */
[----:B------:R-:W-:-:S04]  /*2d30*/  DEPBAR.LE SB0, 0x0 ;  /* 0x000080000000791a */ /* 0x000fc80000000000 */
[----:B------:R-:W-:Y:S01]  /*2d40*/  FSEL R73, R22, -INF , !P6 ;  /* 0xff80000016497808 */ /* 0x000fe20007000000 */
[----:B------:R-:W-:Y:S01]  /*2d50*/  BAR.SYNC.DEFER_BLOCKING 0x0 ;  /* 0x0000000000007b1d */ /* 0x000fe20000010000 */
[-C--:B------:R-:W-:Y:S01]  /*2d60*/  ISETP.GE.AND P6, PT, R3, R227.reuse, PT ;  /* 0x000000e30300720c */ /* 0x080fe20003fc6270 */
[----:B------:R-:W-:Y:S01]  /*2d70*/  HMMA.16816.F32.BF16 R56, R4, R28, R84 ;  /* 0x0000001c0438723c */ /* 0x000fe20000041854 */
[----:B------:R-:W-:Y:S02]  /*2d80*/  FSEL R67, R23, -INF , !P0 ;  /* 0xff80000017437808 */ /* 0x000fe40004000000 */
[C---:B------:R-:W-:Y:S02]  /*2d90*/  ISETP.GE.AND P0, PT, R20.reuse, R227, PT ;  /* 0x000000e31400720c */ /* 0x040fe40003f06270 */
[----:B------:R-:W-:Y:S02]  /*2da0*/  ISETP.GE.AND P2, PT, R20, R226, PT ;  /* 0x000000e21400720c */ /* 0x000fe40003f46270 */
[----:B------:R-:W-:-:S02]  /*2db0*/  ISETP.LT.OR P6, PT, R3, R223, P6 ;  /* 0x000000df0300720c */ /* 0x000fc400037c1670 */
[-C--:B------:R-:W-:Y:S02]  /*2dc0*/  ISETP.LT.OR P3, PT, R3, R222.reuse, P3 ;  /* 0x000000de0300720c */ /* 0x080fe40001f61670 */
[----:B------:R-:W-:Y:S02]  /*2dd0*/  IADD3 R3, R0, 0x10, RZ ;  /* 0x0000001000037810 */ /* 0x000fe40007ffe0ff */
[C---:B------:R-:W-:Y:S02]  /*2de0*/  ISETP.LT.OR P0, PT, R20.reuse, R223, P0 ;  /* 0x000000df1400720c */ /* 0x040fe40000701670 */
[----:B------:R-:W-:Y:S02]  /*2df0*/  ISETP.LT.OR P2, PT, R20, R222, P2 ;  /* 0x000000de1400720c */ /* 0x000fe40001741670 */
[----:B------:R-:W-:Y:S02]  /*2e00*/  IADD3 R20, R0, 0x11, RZ ;  /* 0x0000001100147810 */ /* 0x000fe40007ffe0ff */
[----:B------:R-:W-:-:S02]  /*2e10*/  ISETP.GE.AND P1, PT, R3, R229, PT ;  /* 0x000000e50300720c */ /* 0x000fc40003f26270 */
[----:B------:R-:W-:Y:S02]  /*2e20*/  FSEL R65, R36, -INF , !P6 ;  /* 0xff80000024417808 */ /* 0x000fe40007000000 */
[----:B------:R-:W-:Y:S02]  /*2e30*/  ISETP.GE.AND P6, PT, R3, R228, PT ;  /* 0x000000e40300720c */ /* 0x000fe40003fc6270 */
[----:B------:R-:W-:Y:S02]  /*2e40*/  FSEL R68, R38, -INF , !P3 ;  /* 0xff80000026447808 */ /* 0x000fe40005800000 */
[----:B------:R-:W-:Y:S02]  /*2e50*/  FSEL R64, R37, -INF , !P0 ;  /* 0xff80000025407808 */ /* 0x000fe40004000000 */
[----:B------:R-:W-:Y:S02]  /*2e60*/  FSEL R69, R39, -INF , !P2 ;  /* 0xff80000027457808 */ /* 0x000fe40005000000 */
[C---:B------:R-:W-:Y:S01]  /*2e70*/  ISETP.GE.AND P3, PT, R3.reuse, R227, PT ;  /* 0x000000e30300720c */ /* 0x040fe20003f66270 */
[----:B--2---:R-:W-:Y:S01]  /*2e80*/  HMMA.16816.F32.BF16 R36, R16, R32, R116 ;  /* 0x000000201024723c */ /* 0x004fe20000041874 */
[----:B------:R-:W-:-:S02]  /*2e90*/  ISETP.GE.AND P0, PT, R3, R226, PT ;  /* 0x000000e20300720c */ /* 0x000fc40003f06270 */
[C---:B------:R-:W-:Y:S02]  /*2ea0*/  ISETP.GE.AND P2, PT, R20.reuse, R229, PT ;  /* 0x000000e51400720c */ /* 0x040fe40003f46270 */
[C---:B------:R-:W-:Y:S02]  /*2eb0*/  ISETP.LT.OR P1, PT, R3.reuse, R225, P1 ;  /* 0x000000e10300720c */ /* 0x040fe40000f21670 */
[C---:B------:R-:W-:Y:S01]  /*2ec0*/  ISETP.LT.OR P6, PT, R3.reuse, R224, P6 ;  /* 0x000000e00300720c */ /* 0x040fe200037c1670 */
[----:B------:R-:W-:Y:S01]  /*2ed0*/  HMMA.16816.F32.BF16 R16, R16, R34, R108 ;  /* 0x000000221010723c */ /* 0x000fe2000004186c */
[C---:B------:R-:W-:Y:S02]  /*2ee0*/  ISETP.LT.OR P3, PT, R3.reuse, R223, P3 ;  /* 0x000000df0300720c */ /* 0x040fe40001f61670 */
[----:B------:R-:W-:Y:S02]  /*2ef0*/  ISETP.LT.OR P0, PT, R3, R222, P0 ;  /* 0x000000de0300720c */ /* 0x000fe40000701670 */
[----:B------:R-:W-:-:S02]  /*2f00*/  ISETP.LT.OR P2, PT, R20, R225, P2 ;  /* 0x000000e11400720c */ /* 0x000fc40001741670 */
[----:B------:R-:W-:Y:S02]  /*2f10*/  IADD3 R3, R0, 0x18, RZ ;  /* 0x0000001800037810 */ /* 0x000fe40007ffe0ff */
[----:B------:R-:W-:Y:S02]  /*2f20*/  FSEL R137, R52, -INF , !P1 ;  /* 0xff80000034897808 */ /* 0x000fe40004800000 */
[C---:B------:R-:W-:Y:S02]  /*2f30*/  ISETP.GE.AND P5, PT, R20.reuse, R228, PT ;  /* 0x000000e41400720c */ /* 0x040fe40003fa6270 */
[C---:B------:R-:W-:Y:S02]  /*2f40*/  ISETP.GE.AND P4, PT, R20.reuse, R227, PT ;  /* 0x000000e31400720c */ /* 0x040fe40003f86270 */
[----:B------:R-:W-:Y:S01]  /*2f50*/  ISETP.GE.AND P1, PT, R20, R226, PT ;  /* 0x000000e21400720c */ /* 0x000fe20003f26270 */
[----:B------:R-:W-:Y:S01]  /*2f60*/  HMMA.16816.F32.BF16 R36, R8, R24, R36 ;  /* 0x000000180824723c */ /* 0x000fe20000041824 */
[----:B------:R-:W-:-:S02]  /*2f70*/  FSEL R152, R54, -INF , !P6 ;  /* 0xff80000036987808 */ /* 0x000fc40007000000 */
[----:B------:R-:W-:Y:S02]  /*2f80*/  FSEL R54, R44, -INF , !P3 ;  /* 0xff8000002c367808 */ /* 0x000fe40005800000 */
[----:B------:R-:W-:Y:S02]  /*2f90*/  FSEL R106, R46, -INF , !P0 ;  /* 0xff8000002e6a7808 */ /* 0x000fe40004000000 */
[----:B------:R-:W-:Y:S02]  /*2fa0*/  FSEL R139, R53, -INF , !P2 ;  /* 0xff800000358b7808 */ /* 0x000fe40005000000 */
[C---:B------:R-:W-:Y:S02]  /*2fb0*/  ISETP.GE.AND P6, PT, R3.reuse, R229, PT ;  /* 0x000000e50300720c */ /* 0x040fe40003fc6270 */
[C---:B------:R-:W-:Y:S02]  /*2fc0*/  ISETP.GE.AND P3, PT, R3.reuse, R228, PT ;  /* 0x000000e40300720c */ /* 0x040fe40003f66270 */
[----:B------:R-:W-:-:S02]  /*2fd0*/  ISETP.GE.AND P0, PT, R3, R227, PT ;  /* 0x000000e30300720c */ /* 0x000fc40003f06270 */
[C---:B------:R-:W-:Y:S02]  /*2fe0*/  ISETP.GE.AND P2, PT, R3.reuse, R226, PT ;  /* 0x000000e20300720c */ /* 0x040fe40003f46270 */
[C---:B------:R-:W-:Y:S02]  /*2ff0*/  ISETP.LT.OR P5, PT, R20.reuse, R224, P5 ;  /* 0x000000e01400720c */ /* 0x040fe40002fa1670 */
[C---:B------:R-:W-:Y:S02]  /*3000*/  ISETP.LT.OR P4, PT, R20.reuse, R223, P4 ;  /* 0x000000df1400720c */ /* 0x040fe40002781670 */
[----:B------:R-:W-:Y:S02]  /*3010*/  ISETP.LT.OR P1, PT, R20, R222, P1 ;  /* 0x000000de1400720c */ /* 0x000fe40000f21670 */
[----:B------:R-:W-:Y:S02]  /*3020*/  IADD3 R20, R0, 0x19, RZ ;  /* 0x0000001900147810 */ /* 0x000fe40007ffe0ff */
[----:B------:R-:W-:-:S02]  /*3030*/  ISETP.LT.OR P6, PT, R3, R225, P6 ;  /* 0x000000e10300720c */ /* 0x000fc400037c1670 */
[C---:B------:R-:W-:Y:S02]  /*3040*/  ISETP.LT.OR P3, PT, R3.reuse, R224, P3 ;  /* 0x000000e00300720c */ /* 0x040fe40001f61670 */
[C---:B------:R-:W-:Y:S02]  /*3050*/  ISETP.LT.OR P0, PT, R3.reuse, R223, P0 ;  /* 0x000000df0300720c */ /* 0x040fe40000701670 */
[----:B------:R-:W-:Y:S02]  /*3060*/  ISETP.LT.OR P2, PT, R3, R222, P2 ;  /* 0x000000de0300720c */ /* 0x000fe40001741670 */
[----:B------:R-:W-:Y:S02]  /*3070*/  FSEL R165, R55, -INF , !P5 ;  /* 0xff80000037a57808 */ /* 0x000fe40006800000 */
[----:B------:R-:W-:Y:S02]  /*3080*/  IADD3 R3, R0, 0x20, RZ ;  /* 0x0000002000037810 */ /* 0x000fe40007ffe0ff */
[----:B------:R-:W-:-:S02]  /*3090*/  FSEL R52, R45, -INF , !P4 ;  /* 0xff8000002d347808 */ /* 0x000fc40006000000 */
[CC--:B------:R-:W-:Y:S02]  /*30a0*/  ISETP.GE.AND P5, PT, R20.reuse, R229.reuse, PT ;  /* 0x000000e51400720c */ /* 0x0c0fe40003fa6270 */
[----:B------:R-:W-:Y:S02]  /*30b0*/  ISETP.GE.AND P4, PT, R20, R228, PT ;  /* 0x000000e41400720c */ /* 0x000fe40003f86270 */
[----:B------:R-:W-:Y:S02]  /*30c0*/  FSEL R100, R47, -INF , !P1 ;  /* 0xff8000002f647808 */ /* 0x000fe40004800000 */
[----:B------:R-:W-:Y:S01]  /*30d0*/  FSEL R138, R40, -INF , !P6 ;  /* 0xff800000288a7808 */ /* 0x000fe20007000000 */
[----:B------:R-:W-:Y:S01]  /*30e0*/  HMMA.16816.F32.BF16 R44, R12, R32, R140 ;  /* 0x000000200c2c723c */ /* 0x000fe2000004188c */
[----:B------:R-:W-:Y:S02]  /*30f0*/  FSEL R166, R42, -INF , !P3 ;  /* 0xff8000002aa67808 */ /* 0x000fe40005800000 */
[----:B------:R-:W-:-:S02]  /*3100*/  ISETP.GE.AND P1, PT, R3, R229, PT ;  /* 0x000000e50300720c */ /* 0x000fc40003f26270 */
[C---:B------:R-:W-:Y:S02]  /*3110*/  ISETP.GE.AND P6, PT, R20.reuse, R227, PT ;  /* 0x000000e31400720c */ /* 0x040fe40003fc6270 */
[C---:B------:R-:W-:Y:S02]  /*3120*/  ISETP.GE.AND P3, PT, R20.reuse, R226, PT ;  /* 0x000000e21400720c */ /* 0x040fe40003f66270 */
[C---:B------:R-:W-:Y:S02]  /*3130*/  ISETP.LT.OR P5, PT, R20.reuse, R225, P5 ;  /* 0x000000e11400720c */ /* 0x040fe40002fa1670 */
[C---:B------:R-:W-:Y:S02]  /*3140*/  ISETP.LT.OR P4, PT, R20.reuse, R224, P4 ;  /* 0x000000e01400720c */ /* 0x040fe40002781670 */
[C---:B------:R-:W-:Y:S02]  /*3150*/  ISETP.LT.OR P6, PT, R20.reuse, R223, P6 ;  /* 0x000000df1400720c */ /* 0x040fe400037c1670 */
[----:B------:R-:W-:-:S02]  /*3160*/  ISETP.LT.OR P3, PT, R20, R222, P3 ;  /* 0x000000de1400720c */ /* 0x000fc40001f61670 */
[----:B------:R-:W-:Y:S02]  /*3170*/  ISETP.LT.OR P1, PT, R3, R225, P1 ;  /* 0x000000e10300720c */ /* 0x000fe40000f21670 */
[----:B------:R-:W-:Y:S02]  /*3180*/  IADD3 R20, R0, 0x21, RZ ;  /* 0x0000002100147810 */ /* 0x000fe40007ffe0ff */
[----:B------:R-:W-:Y:S02]  /*3190*/  FSEL R136, R41, -INF , !P5 ;  /* 0xff80000029887808 */ /* 0x000fe40006800000 */
[----:B------:R-:W-:Y:S02]  /*31a0*/  FSEL R164, R43, -INF , !P4 ;  /* 0xff8000002ba47808 */ /* 0x000fe40006000000 */
[----:B------:R-:W-:Y:S01]  /*31b0*/  HMMA.16816.F32.BF16 R40, R8, R30, R92 ;  /* 0x0000001e0828723c */ /* 0x000fe2000004185c */
[----:B------:R-:W-:Y:S02]  /*31c0*/  FSEL R107, R51, -INF , !P3 ;  /* 0xff800000336b7808 */ /* 0x000fe40005800000 */
[----:B------:R-:W-:-:S02]  /*31d0*/  FSEL R181, R60, -INF , !P1 ;  /* 0xff8000003cb57808 */ /* 0x000fc40004800000 */
[C---:B------:R-:W-:Y:S02]  /*31e0*/  ISETP.GE.AND P4, PT, R20.reuse, R229, PT ;  /* 0x000000e51400720c */ /* 0x040fe40003f86270 */
[C---:B------:R-:W-:Y:S01]  /*31f0*/  ISETP.GE.AND P5, PT, R20.reuse, R228, PT ;  /* 0x000000e41400720c */ /* 0x040fe20003fa6270 */
[----:B------:R-:W-:Y:S01]  /*3200*/  HMMA.16816.F32.BF16 R28, R4, R30, R132 ;  /* 0x0000001e041c723c */ /* 0x000fe20000041884 */
[C---:B------:R-:W-:Y:S02]  /*3210*/  ISETP.GE.AND P3, PT, R20.reuse, R227, PT ;  /* 0x000000e31400720c */ /* 0x040fe40003f66270 */
[----:B------:R-:W-:Y:S02]  /*3220*/  ISETP.GE.AND P1, PT, R20, R226, PT ;  /* 0x000000e21400720c */ /* 0x000fe40003f26270 */
[----:B------:R-:W-:Y:S02]  /*3230*/  FSEL R48, R48, -INF , !P0 ;  /* 0xff80000030307808 */ /* 0x000fe40004000000 */
[----:B------:R-:W-:Y:S01]  /*3240*/  FSEL R50, R50, -INF , !P2 ;  /* 0xff80000032327808 */ /* 0x000fe20005000000 */
[----:B------:R-:W-:Y:S01]  /*3250*/  HMMA.16816.F32.BF16 R8, R8, R26, R16 ;  /* 0x0000001a0808723c */ /* 0x000fe20000041810 */
[----:B------:R-:W-:-:S02]  /*3260*/  FSEL R49, R49, -INF , !P6 ;  /* 0xff80000031317808 */ /* 0x000fc40007000000 */
[C---:B------:R-:W-:Y:S02]  /*3270*/  ISETP.GE.AND P0, PT, R3.reuse, R228, PT ;  /* 0x000000e40300720c */ /* 0x040fe40003f06270 */
[C---:B------:R-:W-:Y:S02]  /*3280*/  ISETP.GE.AND P2, PT, R3.reuse, R227, PT ;  /* 0x000000e30300720c */ /* 0x040fe40003f46270 */
[----:B------:R-:W-:Y:S02]  /*3290*/  ISETP.GE.AND P6, PT, R3, R226, PT ;  /* 0x000000e20300720c */ /* 0x000fe40003fc6270 */
[C---:B------:R-:W-:Y:S02]  /*32a0*/  ISETP.LT.OR P4, PT, R20.reuse, R225, P4 ;  /* 0x000000e11400720c */ /* 0x040fe40002781670 */
[C---:B------:R-:W-:Y:S02]  /*32b0*/  ISETP.LT.OR P5, PT, R20.reuse, R224, P5 ;  /* 0x000000e01400720c */ /* 0x040fe40002fa1670 */
[----:B------:R-:W-:-:S02]  /*32c0*/  ISETP.LT.OR P3, PT, R20, R223, P3 ;  /* 0x000000df1400720c */ /* 0x000fc40001f61670 */
[----:B------:R-:W-:Y:S02]  /*32d0*/  ISETP.LT.OR P1, PT, R20, R222, P1 ;  /* 0x000000de1400720c */ /* 0x000fe40000f21670 */
[----:B------:R-:W-:Y:S01]  /*32e0*/  HMMA.16816.F32.BF16 R20, R12, R34, R144 ;  /* 0x000000220c14723c */ /* 0x000fe20000041890 */
[C---:B------:R-:W-:Y:S02]  /*32f0*/  ISETP.LT.OR P0, PT, R3.reuse, R224, P0 ;  /* 0x000000e00300720c */ /* 0x040fe40000701670 */
[C---:B------:R-:W-:Y:S02]  /*3300*/  ISETP.LT.OR P2, PT, R3.reuse, R223, P2 ;  /* 0x000000df0300720c */ /* 0x040fe40001741670 */
[----:B------:R-:W-:Y:S02]  /*3310*/  ISETP.LT.OR P6, PT, R3, R222, P6 ;  /* 0x000000de0300720c */ /* 0x000fe400037c1670 */
[----:B------:R-:W-:Y:S02]  /*3320*/  IADD3 R3, R0, 0x28, RZ ;  /* 0x0000002800037810 */ /* 0x000fe40007ffe0ff */
[----:B------:R-:W-:-:S02]  /*3330*/  FSEL R185, R62, -INF , !P0 ;  /* 0xff8000003eb97808 */ /* 0x000fc40004000000 */
[----:B------:R-:W-:Y:S02]  /*3340*/  ISETP.GE.AND P0, PT, R3, R229, PT ;  /* 0x000000e50300720c */ /* 0x000fe40003f06270 */
[----:B------:R-:W-:Y:S02]  /*3350*/  IADD3 R12, R0, 0x29, RZ ;  /* 0x00000029000c7810 */ /* 0x000fe40007ffe0ff */
[----:B------:R-:W-:Y:S02]  /*3360*/  FSEL R169, R56, -INF , !P2 ;  /* 0xff80000038a97808 */ /* 0x000fe40005000000 */
[----:B------:R-:W-:Y:S02]  /*3370*/  FSEL R176, R58, -INF , !P6 ;  /* 0xff8000003ab07808 */ /* 0x000fe40007000000 */
[----:B------:R-:W-:Y:S02]  /*3380*/  FSEL R180, R61, -INF , !P4 ;  /* 0xff8000003db47808 */ /* 0x000fe40006000000 */
[----:B------:R-:W-:-:S02]  /*3390*/  ISETP.LT.OR P0, PT, R3, R225, P0 ;  /* 0x000000e10300720c */ /* 0x000fc40000701670 */
[----:B------:R-:W-:Y:S02]  /*33a0*/  FSEL R175, R59, -INF , !P1 ;  /* 0xff8000003baf7808 */ /* 0x000fe40004800000 */
[C---:B------:R-:W-:Y:S02]  /*33b0*/  ISETP.GE.AND P2, PT, R3.reuse, R228, PT ;  /* 0x000000e40300720c */ /* 0x040fe40003f46270 */
[CC--:B------:R-:W-:Y:S02]  /*33c0*/  ISETP.GE.AND P6, PT, R3.reuse, R227.reuse, PT ;  /* 0x000000e30300720c */ /* 0x0c0fe40003fc6270 */
[----:B------:R-:W-:Y:S02]  /*33d0*/  ISETP.GE.AND P4, PT, R3, R226, PT ;  /* 0x000000e20300720c */ /* 0x000fe40003f86270 */
[----:B------:R-:W-:Y:S02]  /*33e0*/  ISETP.GE.AND P1, PT, R12, R227, PT ;  /* 0x000000e30c00720c */ /* 0x000fe40003f26270 */
[----:B------:R-:W-:-:S02]  /*33f0*/  FSEL R183, R63, -INF , !P5 ;  /* 0xff8000003fb77808 */ /* 0x000fc40006800000 */
[----:B------:R-:W-:Y:S02]  /*3400*/  FSEL R168, R57, -INF , !P3 ;  /* 0xff80000039a87808 */ /* 0x000fe40005800000 */
[----:B------:R-:W-:Y:S02]  /*3410*/  FSEL R179, R40, -INF , !P0 ;  /* 0xff80000028b37808 */ /* 0x000fe40004000000 */
[C---:B------:R-:W-:Y:S02]  /*3420*/  ISETP.LT.OR P2, PT, R3.reuse, R224, P2 ;  /* 0x000000e00300720c */ /* 0x040fe40001741670 */
[C---:B------:R-:W-:Y:S02]  /*3430*/  ISETP.LT.OR P6, PT, R3.reuse, R223, P6 ;  /* 0x000000df0300720c */ /* 0x040fe400037c1670 */
[----:B------:R-:W-:Y:S02]  /*3440*/  ISETP.LT.OR P4, PT, R3, R222, P4 ;  /* 0x000000de0300720c */ /* 0x000fe40002781670 */
[----:B------:R-:W-:-:S02]  /*3450*/  ISETP.GE.AND P5, PT, R12, R229, PT ;  /* 0x000000e50c00720c */ /* 0x000fc40003fa6270 */
[C---:B------:R-:W-:Y:S02]  /*3460*/  ISETP.GE.AND P3, PT, R12.reuse, R228, PT ;  /* 0x000000e40c00720c */ /* 0x040fe40003f66270 */
[C---:B------:R-:W-:Y:S02]  /*3470*/  ISETP.GE.AND P0, PT, R12.reuse, R226, PT ;  /* 0x000000e20c00720c */ /* 0x040fe40003f06270 */
[----:B------:R-:W-:Y:S02]  /*3480*/  ISETP.LT.OR P1, PT, R12, R223, P1 ;  /* 0x000000df0c00720c */ /* 0x000fe40000f21670 */
[----:B------:R-:W-:Y:S02]  /*3490*/  IADD3 R3, R0, 0x30, RZ ;  /* 0x0000003000037810 */ /* 0x000fe40007ffe0ff */
[C---:B------:R-:W-:Y:S02]  /*34a0*/  ISETP.LT.OR P5, PT, R12.reuse, R225, P5 ;  /* 0x000000e10c00720c */ /* 0x040fe40002fa1670 */
[----:B------:R-:W-:-:S02]  /*34b0*/  ISETP.LT.OR P3, PT, R12, R224, P3 ;  /* 0x000000e00c00720c */ /* 0x000fc40001f61670 */
[----:B------:R-:W-:Y:S02]  /*34c0*/  ISETP.LT.OR P0, PT, R12, R222, P0 ;  /* 0x000000de0c00720c */ /* 0x000fe40000701670 */
[----:B------:R-:W-:Y:S01]  /*34d0*/  FSEL R182, R42, -INF , !P2 ;  /* 0xff8000002ab67808 */ /* 0x000fe20005000000 */
[C---:B------:R-:W-:Y:S01]  /*34e0*/  HMMA.16816.F32.BF16 R12, R4.reuse, R24, R44 ;  /* 0x00000018040c723c */ /* 0x040fe2000004182c */
[----:B------:R-:W-:Y:S02]  /*34f0*/  FSEL R167, R28, -INF , !P6 ;  /* 0xff8000001ca77808 */ /* 0x000fe40007000000 */
[----:B------:R-:W-:Y:S02]  /*3500*/  FSEL R174, R30, -INF , !P4 ;  /* 0xff8000001eae7808 */ /* 0x000fe40006000000 */
[----:B------:R-:W-:Y:S02]  /*3510*/  FSEL R172, R29, -INF , !P1 ;  /* 0xff8000001dac7808 */ /* 0x000fe40004800000 */
[C---:B------:R-:W-:Y:S01]  /*3520*/  ISETP.GE.AND P2, PT, R3.reuse, R229, PT ;  /* 0x000000e50300720c */ /* 0x040fe20003f46270 */
[----:B------:R-:W-:Y:S01]  /*3530*/  HMMA.16816.F32.BF16 R4, R4, R26, R20 ;  /* 0x0000001a0404723c */ /* 0x000fe20000041814 */
[----:B------:R-:W-:-:S02]  /*3540*/  ISETP.GE.AND P6, PT, R3, R228, PT ;  /* 0x000000e40300720c */ /* 0x000fc40003fc6270 */
[C---:B------:R-:W-:Y:S02]  /*3550*/  ISETP.GE.AND P4, PT, R3.reuse, R227, PT ;  /* 0x000000e30300720c */ /* 0x040fe40003f86270 */
[C---:B------:R-:W-:Y:S02]  /*3560*/  ISETP.GE.AND P1, PT, R3.reuse, R226, PT ;  /* 0x000000e20300720c */ /* 0x040fe40003f26270 */
[C---:B------:R-:W-:Y:S02]  /*3570*/  ISETP.LT.OR P2, PT, R3.reuse, R225, P2 ;  /* 0x000000e10300720c */ /* 0x040fe40001741670 */
[C---:B------:R-:W-:Y:S02]  /*3580*/  ISETP.LT.OR P6, PT, R3.reuse, R224, P6 ;  /* 0x000000e00300720c */ /* 0x040fe400037c1670 */
[C---:B------:R-:W-:Y:S02]  /*3590*/  ISETP.LT.OR P4, PT, R3.reuse, R223, P4 ;  /* 0x000000df0300720c */ /* 0x040fe40002781670 */
[----:B------:R-:W-:-:S02]  /*35a0*/  ISETP.LT.OR P1, PT, R3, R222, P1 ;  /* 0x000000de0300720c */ /* 0x000fc40000f21670 */
[----:B------:R-:W-:Y:S02]  /*35b0*/  IADD3 R3, R0, 0x31, RZ ;  /* 0x0000003100037810 */ /* 0x000fe40007ffe0ff */
[----:B------:R-:W-:Y:S02]  /*35c0*/  FSEL R173, R31, -INF , !P0 ;  /* 0xff8000001fad7808 */ /* 0x000fe40004000000 */
[----:B------:R-:W-:Y:S02]  /*35d0*/  FSEL R177, R41, -INF , !P5 ;  /* 0xff80000029b17808 */ /* 0x000fe40006800000 */
[----:B------:R-:W-:Y:S02]  /*35e0*/  FSEL R178, R43, -INF , !P3 ;  /* 0xff8000002bb27808 */ /* 0x000fe40005800000 */
[----:B------:R-:W-:Y:S02]  /*35f0*/  FSEL R194, R36, -INF , !P2 ;  /* 0xff80000024c27808 */ /* 0x000fe40005000000 */
[----:B------:R-:W-:-:S02]  /*3600*/  ISETP.GE.AND P0, PT, R3, R229, PT ;  /* 0x000000e50300720c */ /* 0x000fc40003f06270 */
[C---:B------:R-:W-:Y:S02]  /*3610*/  ISETP.GE.AND P5, PT, R3.reuse, R228, PT ;  /* 0x000000e40300720c */ /* 0x040fe40003fa6270 */
[C---:B------:R-:W-:Y:S02]  /*3620*/  ISETP.GE.AND P3, PT, R3.reuse, R227, PT ;  /* 0x000000e30300720c */ /* 0x040fe40003f66270 */
[C---:B------:R-:W-:Y:S02]  /*3630*/  ISETP.GE.AND P2, PT, R3.reuse, R226, PT ;  /* 0x000000e20300720c */ /* 0x040fe40003f46270 */
[C---:B------:R-:W-:Y:S02]  /*3640*/  ISETP.LT.OR P0, PT, R3.reuse, R225, P0 ;  /* 0x000000e10300720c */ /* 0x040fe40000701670 */
[C---:B------:R-:W-:Y:S02]  /*3650*/  ISETP.LT.OR P5, PT, R3.reuse, R224, P5 ;  /* 0x000000e00300720c */ /* 0x040fe40002fa1670 */
[----:B------:R-:W-:-:S02]  /*3660*/  ISETP.LT.OR P3, PT, R3, R223, P3 ;  /* 0x000000df0300720c */ /* 0x000fc40001f61670 */
[----:B------:R-:W-:Y:S02]  /*3670*/  ISETP.LT.OR P2, PT, R3, R222, P2 ;  /* 0x000000de0300720c */ /* 0x000fe40001741670 */
[----:B------:R-:W-:Y:S02]  /*3680*/  IADD3 R3, R0, 0x38, RZ ;  /* 0x0000003800037810 */ /* 0x000fe40007ffe0ff */
[----:B------:R-:W-:Y:S02]  /*3690*/  FSEL R192, R37, -INF , !P0 ;  /* 0xff80000025c07808 */ /* 0x000fe40004000000 */
[C---:B------:R-:W-:Y:S02]  /*36a0*/  ISETP.GE.AND P0, PT, R3.reuse, R226, PT ;  /* 0x000000e20300720c */ /* 0x040fe40003f06270 */
[----:B------:R-:W-:Y:S02]  /*36b0*/  FSEL R190, R14, -INF , !P1 ;  /* 0xff8000000ebe7808 */ /* 0x000fe40004800000 */
[----:B------:R-:W-:-:S02]  /*36c0*/  ISETP.LT.OR P0, PT, R3, R222, P0 ;  /* 0x000000de0300720c */ /* 0x000fc40000701670 */
[----:B------:R-:W-:Y:S02]  /*36d0*/  ISETP.GE.AND P1, PT, R3, R227, PT ;  /* 0x000000e30300720c */ /* 0x000fe40003f26270 */
[----:B------:R-:W-:Y:S02]  /*36e0*/  FSEL R187, R6, -INF , !P0 ;  /* 0xff80000006bb7808 */ /* 0x000fe40004000000 */
[----:B------:R-:W-:Y:S02]  /*36f0*/  ISETP.GT.AND P0, PT, R101, UR8, PT ;  /* 0x0000000865007c0c */ /* 0x000fe4000bf04270 */
[----:B------:R-:W-:Y:S02]  /*3700*/  ISETP.LT.OR P1, PT, R3, R223, P1 ;  /* 0x000000df0300720c */ /* 0x000fe40000f21670 */
[----:B------:R-:W-:Y:S02]  /*3710*/  IADD3 R0, R0, 0x39, RZ ;  /* 0x0000003900007810 */ /* 0x000fe40007ffe0ff */
[----:B------:R-:W-:-:S02]  /*3720*/  FSEL R188, R15, -INF , !P2 ;  /* 0xff8000000fbc7808 */ /* 0x000fc40005000000 */
[----:B------:R-:W-:Y:S02]  /*3730*/  FSEL R198, R38, -INF , !P6 ;  /* 0xff80000026c67808 */ /* 0x000fe40007000000 */
[----:B------:R-:W-:Y:S02]  /*3740*/  FSEL R186, R12, -INF , !P4 ;  /* 0xff8000000cba7808 */ /* 0x000fe40006000000 */
[----:B------:R-:W-:Y:S02]  /*3750*/  FSEL R197, R39, -INF , !P5 ;  /* 0xff80000027c57808 */ /* 0x000fe40006800000 */
[----:B------:R-:W-:Y:S02]  /*3760*/  FSEL R14, R13, -INF , !P3 ;  /* 0xff8000000d0e7808 */ /* 0x000fe40005800000 */
[----:B------:R-:W-:Y:S02]  /*3770*/  FSEL R15, R4, -INF , !P1 ;  /* 0xff800000040f7808 */ /* 0x000fe40004800000 */
[----:B------:R-:W-:-:S02]  /*3780*/  ISETP.GE.AND P6, PT, R3, R229, PT ;  /* 0x000000e50300720c */ /* 0x000fc40003fc6270 */
[CC--:B------:R-:W-:Y:S02]  /*3790*/  ISETP.GE.AND P4, PT, R3.reuse, R228.reuse, PT ;  /* 0x000000e40300720c */ /* 0x0c0fe40003f86270 */
[C---:B------:R-:W-:Y:S02]  /*37a0*/  ISETP.GE.AND P5, PT, R0.reuse, R229, PT ;  /* 0x000000e50000720c */ /* 0x040fe40003fa6270 */
[C---:B------:R-:W-:Y:S02]  /*37b0*/  ISETP.GE.AND P3, PT, R0.reuse, R228, PT ;  /* 0x000000e40000720c */ /* 0x040fe40003f66270 */
[C---:B------:R-:W-:Y:S02]  /*37c0*/  ISETP.GE.AND P2, PT, R0.reuse, R227, PT ;  /* 0x000000e30000720c */ /* 0x040fe40003f46270 */
[----:B------:R-:W-:Y:S02]  /*37d0*/  ISETP.GE.AND P1, PT, R0, R226, PT ;  /* 0x000000e20000720c */ /* 0x000fe40003f26270 */
[----:B------:R-:W-:-:S02]  /*37e0*/  ISETP.LT.OR P6, PT, R3, R225, P6 ;  /* 0x000000e10300720c */ /* 0x000fc400037c1670 */
[-C--:B------:R-:W-:Y:S02]  /*37f0*/  ISETP.LT.OR P4, PT, R3, R224.reuse, P4 ;  /* 0x000000e00300720c */ /* 0x080fe40002781670 */
[C---:B------:R-:W-:Y:S02]  /*3800*/  ISETP.LT.OR P5, PT, R0.reuse, R225, P5 ;  /* 0x000000e10000720c */ /* 0x040fe40002fa1670 */
[C---:B------:R-:W-:Y:S02]  /*3810*/  ISETP.LT.OR P3, PT, R0.reuse, R224, P3 ;  /* 0x000000e00000720c */ /* 0x040fe40001f61670 */
[C---:B------:R-:W-:Y:S02]  /*3820*/  ISETP.LT.OR P2, PT, R0.reuse, R223, P2 ;  /* 0x000000df0000720c */ /* 0x040fe40001741670 */
[----:B------:R-:W-:Y:S01]  /*3830*/  ISETP.LT.OR P1, PT, R0, R222, P1 ;  /* 0x000000de0000720c */ /* 0x000fe20000f21670 */
[----:B------:R-:W-:Y:S01]  /*3840*/  IMAD.IADD R0, R153, 0x1, R99 ;  /* 0x0000000199007824 */ /* 0x000fe200078e0263 */
[----:B------:R-:W-:-:S02]  /*3850*/  FSEL R184, R5, -INF , !P2 ;  /* 0xff80000005b87808 */ /* 0x000fc40005000000 */
[----:B------:R-:W-:Y:S02]  /*3860*/  FSEL R189, R7, -INF , !P1 ;  /* 0xff80000007bd7808 */ /* 0x000fe40004800000 */
[----:B------:R-:W-:Y:S02]  /*3870*/  FSEL R191, R8, -INF , !P6 ;  /* 0xff80000008bf7808 */ /* 0x000fe40007000000 */
[----:B------:R-:W-:Y:S02]  /*3880*/  FSEL R195, R10, -INF , !P4 ;  /* 0xff8000000ac37808 */ /* 0x000fe40006000000 */
[----:B------:R-:W-:Y:S02]  /*3890*/  FSEL R193, R9, -INF , !P5 ;  /* 0xff80000009c17808 */ /* 0x000fe40006800000 */
[----:B------:R-:W-:Y:S01]  /*38a0*/  FSEL R196, R11, -INF , !P3 ;  /* 0xff8000000bc47808 */ /* 0x000fe20005800000 */
[----:B------:R-:W-:Y:S05]  /*38b0*/  @!P0 BRA `(.L_x_138) ;  /* 0x0000016000008947 */ /* 0x000fea0003800000 */
[----:B------:R-:W-:Y:S01]  /*38c0*/  IADD3 R8, R160, -0x2, RZ ;  /* 0xfffffffea0087810 */ /* 0x000fe20007ffe0ff */
[----:B------:R-:W-:-:S02]  /*38d0*/  IMAD.U32 R10, RZ, RZ, UR6 ;  /* 0x00000006ff0a7e24 */ /* 0x000fc4000f8e00ff */
[----:B------:R-:W-:Y:S01]  /*38e0*/  IMAD.U32 R7, RZ, RZ, UR7 ;  /* 0x00000007ff077e24 */ /* 0x000fe2000f8e00ff */
[----:B------:R-:W-:Y:S01]  /*38f0*/  SHF.R.S32.HI R4, RZ, 0x1f, R8 ;  /* 0x0000001fff047819 */ /* 0x000fe20000011408 */
[C---:B------:R-:W-:Y:S02]  /*3900*/  IMAD R3, R8.reuse, UR9, RZ ;  /* 0x0000000908037c24 */ /* 0x040fe4000f8e02ff */
[----:B------:R-:W-:-:S04]  /*3910*/  IMAD.WIDE.U32 R8, R8, UR10, R158 ;  /* 0x0000000a08087c25 */ /* 0x000fc8000f8e009e */
[----:B------:R-:W-:Y:S01]  /*3920*/  IMAD R3, R4, UR10, R3 ;  /* 0x0000000a04037c24 */ /* 0x000fe2000f8e0203 */
        /* <DEDUP_REMOVED lines=15> */
.L_x_138:
        /* <DEDUP_REMOVED lines=49> */
[----:B-1----:R-:W-:Y:S02]  /*3d30*/  FMNMX.FTZ R103, R103, R6, !PT ;  /* 0x0000000667677209 */ /* 0x002fe40007810000 */
[----:B------:R-:W-:Y:S01]  /*3d40*/  FMNMX.FTZ R4, R180, R5, !PT ;  /* 0x00000005b4047209 */ /* 0x000fe20007810000 */
        /* <DEDUP_REMOVED lines=16> */
[----:B------:R-:W-:Y:S01]  /*3e50*/  SHFL.BFLY PT, R6, R3, 0x2, 0x1f ;  /* 0x0c401f0003067f89 */ /* 0x000fe200000e0000 */
[----:B--2---:R-:W-:-:S02]  /*3e60*/  FMNMX.FTZ R103, R103, R7, !PT ;  /* 0x0000000767677209 */ /* 0x004fc40007810000 */
[----:B------:R-:W-:Y:S01]  /*3e70*/  FMNMX.FTZ R4, R182, R4, !PT ;  /* 0x00000004b6047209 */ /* 0x000fe20007810000 */
[----:B------:R-:W1:Y:S01]  /*3e80*/  SHFL.BFLY PT, R7, R102, 0x1, 0x1f ;  /* 0x0c201f0066077f89 */ /* 0x000e6200000e0000 */
        /* <DEDUP_REMOVED lines=10> */
[----:B-1----:R-:W-:-:S03]  /*3f30*/  FMNMX.FTZ R102, R102, R7, !PT ;  /* 0x0000000766667209 */ /* 0x002fc60007810000 */
[----:B------:R-:W1:Y:S01]  /*3f40*/  SHFL.BFLY PT, R7, R4, 0x2, 0x1f ;  /* 0x0c401f0004077f89 */ /* 0x000e6200000e0000 */
[----:B------:R-:W-:Y:S02]  /*3f50*/  FSETP.NEU.FTZ.AND P1, PT, R102, -INF , PT ;  /* 0xff8000006600780b */ /* 0x000fe40003f3d000 */
[----:B--2---:R-:W-:Y:S01]  /*3f60*/  FMNMX.FTZ R5, R3, R6, !PT ;  /* 0x0000000603057209 */ /* 0x004fe20007810000 */
[--C-:B------:R-:W-:Y:S02]  /*3f70*/  FFMA.FTZ R3, R66, c[0x0][0x23c], -R12.reuse ;  /* 0x00008f0042037a23 */ /* 0x100fe4000001080c */
[----:B------:R-:W-:Y:S02]  /*3f80*/  FFMA.FTZ R6, R65, c[0x0][0x23c], -R12 ;  /* 0x00008f0041067a23 */ /* 0x000fe4000001080c */
[----:B------:R-:W2:Y:S01]  /*3f90*/  SHFL.BFLY PT, R8, R5, 0x1, 0x1f ;  /* 0x0c201f0005087f89 */ /* 0x000ea200000e0000 */
[----:B------:R3:W4:Y:S08]  /*3fa0*/  MUFU.EX2 R252, R3 ;  /* 0x0000000300fc7308 */ /* 0x0007300000000800 */
[----:B------:R5:W-:Y:S01]  /*3fb0*/  MUFU.EX2 R36, R6 ;  /* 0x0000000600247308 */ /* 0x000be20000000800 */
[----:B-1----:R-:W-:Y:S01]  /*3fc0*/  FMNMX.FTZ R4, R4, R7, !PT ;  /* 0x0000000704047209 */ /* 0x002fe20007810000 */
[----:B---3--:R-:W-:-:S05]  /*3fd0*/  FMUL.FTZ R3, R102, c[0x0][0x23c] ;  /* 0x00008f0066037a20 */ /* 0x008fca0000410000 */
[----:B------:R-:W-:Y:S02]  /*3fe0*/  FSEL R3, R3, RZ, P1 ;  /* 0x000000ff03037208 */ /* 0x000fe40000800000 */
[----:B--2---:R-:W-:Y:S01]  /*3ff0*/  FMNMX.FTZ R104, R5, R8, !PT ;  /* 0x0000000805687209 */ /* 0x004fe20007810000 */
[----:B-----5:R-:W-:Y:S01]  /*4000*/  FFMA.FTZ R6, R64, c[0x0][0x23c], -R12 ;  /* 0x00008f0040067a23 */ /* 0x020fe2000001080c */
[----:B------:R-:W1:Y:S01]  /*4010*/  SHFL.BFLY PT, R5, R4, 0x1, 0x1f ;  /* 0x0c201f0004057f89 */ /* 0x000e6200000e0000 */
[--C-:B------:R-:W-:Y:S01]  /*4020*/  FFMA.FTZ R0, R67, c[0x0][0x23c], -R3.reuse ;  /* 0x00008f0043007a23 */ /* 0x100fe20000010803 */
[----:B------:R-:W-:Y:S01]  /*4030*/  FSETP.NEU.FTZ.AND P1, PT, R104, -INF , PT ;  /* 0xff8000006800780b */ /* 0x000fe20003f3d000 */
[--C-:B------:R-:W-:Y:S01]  /*4040*/  FFMA.FTZ R2, R69, c[0x0][0x23c], -R3.reuse ;  /* 0x00008f0045027a23 */ /* 0x100fe20000010803 */
[----:B------:R2:W3:Y:S08]  /*4050*/  MUFU.EX2 R13, R6 ;  /* 0x00000006000d7308 */ /* 0x0004f00000000800 */
[----:B------:R5:W-:Y:S08]  /*4060*/  MUFU.EX2 R249, R0 ;  /* 0x0000000000f97308 */ /* 0x000bf00000000800 */
[----:B------:R-:W-:Y:S01]  /*4070*/  MUFU.EX2 R250, R2 ;  /* 0x0000000200fa7308 */ /* 0x000fe20000000800 */
[----:B--2---:R-:W-:Y:S01]  /*4080*/  FFMA.FTZ R6, R73, c[0x0][0x23c], -R3 ;  /* 0x00008f0049067a23 */ /* 0x004fe20000010803 */
[----:B-1----:R-:W-:-:S02]  /*4090*/  FMNMX.FTZ R105, R4, R5, !PT ;  /* 0x0000000504697209 */ /* 0x002fc40007810000 */
[----:B----4-:R-:W-:Y:S01]  /*40a0*/  F2FP.BF16.PACK_AB R4, R252, R37 ;  /* 0x00000025fc04723e */ /* 0x010fe200000010ff */
[----:B-----5:R-:W-:-:S03]  /*40b0*/  FFMA.FTZ R0, R68, c[0x0][0x23c], -R3 ;  /* 0x00008f0044007a23 */ /* 0x020fc60000010803 */
[----:B------:R3:W1:Y:S08]  /*40c0*/  MUFU.EX2 R251, R6 ;  /* 0x0000000600fb7308 */ /* 0x0006700000000800 */
[----:B------:R2:W4:Y:S01]  /*40d0*/  MUFU.EX2 R248, R0 ;  /* 0x0000000000f87308 */ /* 0x0005220000000800 */
[----:B---3--:R-:W-:Y:S02]  /*40e0*/  F2FP.BF16.PACK_AB R6, R13, R36 ;  /* 0x000000240d06723e */ /* 0x008fe400000010ff */
[----:B-1----:R-:W-:Y:S01]  /*40f0*/  F2FP.BF16.PACK_AB R5, R249, R251 ;  /* 0x000000fbf905723e */ /* 0x002fe200000010ff */
[----:B--2---:R-:W-:Y:S01]  /*4100*/  FMUL.FTZ R0, R104, c[0x0][0x23c] ;  /* 0x00008f0068007a20 */ /* 0x004fe20000410000 */
[----:B----4-:R-:W-:-:S04]  /*4110*/  F2FP.BF16.PACK_AB R7, R250, R248 ;  /* 0x000000f8fa07723e */ /* 0x010fc800000010ff */
[----:B------:R-:W-:Y:S02]  /*4120*/  FSEL R0, R0, RZ, P1 ;  /* 0x000000ff00007208 */ /* 0x000fe40000800000 */
[----:B------:R-:W-:Y:S01]  /*4130*/  FSETP.NEU.FTZ.AND P1, PT, R105, -INF , PT ;  /* 0xff8000006900780b */ /* 0x000fe20003f3d000 */
[C---:B------:R-:W-:Y:S02]  /*4140*/  HMMA.16816.F32.BF16 R120, R4.reuse, R28, RZ ;  /* 0x0000001c0478723c */ /* 0x040fe400000418ff */
[--C-:B------:R-:W-:Y:S02]  /*4150*/  FFMA.FTZ R2, R74, c[0x0][0x23c], -R0.reuse ;  /* 0x00008f004a027a23 */ /* 0x100fe40000010800 */
[--C-:B------:R-:W-:Y:S02]  /*4160*/  FFMA.FTZ R8, R75, c[0x0][0x23c], -R0.reuse ;  /* 0x00008f004b087a23 */ /* 0x100fe40000010800 */
[----:B------:R1:W-:Y:S02]  /*4170*/  MUFU.EX2 R245, R2 ;  /* 0x0000000200f57308 */ /* 0x0003e40000000800 */
[C---:B------:R-:W-:Y:S06]  /*4180*/  HMMA.16816.F32.BF16 R116, R4.reuse, R24, RZ ;  /* 0x000000180474723c */ /* 0x040fec00000418ff */
[----:B------:R2:W-:Y:S02]  /*4190*/  MUFU.EX2 R246, R8 ;  /* 0x0000000800f67308 */ /* 0x0005e40000000800 */
[----:B------:R-:W-:Y:S01]  /*41a0*/  HMMA.16816.F32.BF16 R112, R4, R20, RZ ;  /* 0x000000140470723c */ /* 0x000fe200000418ff */
[----:B-1----:R-:W-:-:S07]  /*41b0*/  FFMA.FTZ R2, R70, c[0x0][0x23c], -R0 ;  /* 0x00008f0046027a23 */ /* 0x002fce0000010800 */
[----:B------:R-:W-:Y:S01]  /*41c0*/  HMMA.16816.F32.BF16 R108, R4, R16, RZ ;  /* 0x00000010046c723c */ /* 0x000fe200000418ff */
[----:B------:R1:W-:Y:S01]  /*41d0*/  MUFU.EX2 R240, R2 ;  /* 0x0000000200f07308 */ /* 0x0003e20000000800 */
[----:B--2---:R-:W-:-:S06]  /*41e0*/  FFMA.FTZ R8, R71, c[0x0][0x23c], -R0 ;  /* 0x00008f0047087a23 */ /* 0x004fcc0000010800 */
[C---:B------:R-:W-:Y:S01]  /*41f0*/  HMMA.16816.F32.BF16 R92, R4.reuse, R40, RZ ;  /* 0x00000028045c723c */ /* 0x040fe200000418ff */
[----:B------:R-:W2:Y:S07]  /*4200*/  MUFU.EX2 R247, R8 ;  /* 0x0000000800f77308 */ /* 0x000eae0000000800 */
[----:B------:R-:W-:Y:S01]  /*4210*/  HMMA.16816.F32.BF16 R88, R4, R30, RZ ;  /* 0x0000001e0458723c */ /* 0x000fe200000418ff */
[----:B-1----:R-:W-:-:S05]  /*4220*/  FMUL.FTZ R2, R105, c[0x0][0x23c] ;  /* 0x00008f0069027a20 */ /* 0x002fca0000410000 */
[----:B------:R-:W-:Y:S02]  /*4230*/  FSEL R2, R2, RZ, P1 ;  /* 0x000000ff02027208 */ /* 0x000fe40000800000 */
[----:B------:R-:W-:Y:S01]  /*4240*/  HMMA.16816.F32.BF16 R84, R4, R26, RZ ;  /* 0x0000001a0454723c */ /* 0x000fe200000418ff */
[----:B--2---:R-:W-:Y:S02]  /*4250*/  F2FP.BF16.PACK_AB R10, R247, R246 ;  /* 0x000000f6f70a723e */ /* 0x004fe400000010ff */
[----:B------:R-:W-:-:S04]  /*4260*/  FFMA.FTZ R8, R98, c[0x0][0x23c], -R2 ;  /* 0x00008f0062087a23 */ /* 0x000fc80000010802 */
[----:B------:R1:W-:Y:S01]  /*4270*/  MUFU.EX2 R237, R8 ;  /* 0x0000000800ed7308 */ /* 0x0003e20000000800 */
[C---:B------:R-:W-:Y:S08]  /*4280*/  HMMA.16816.F32.BF16 R80, R4.reuse, R22, RZ ;  /* 0x000000160450723c */ /* 0x040ff000000418ff */
[----:B------:R-:W-:Y:S01]  /*4290*/  HMMA.16816.F32.BF16 R72, R4, R34, RZ ;  /* 0x000000220448723c */ /* 0x000fe200000418ff */
[----:B-1----:R-:W-:-:S07]  /*42a0*/  FFMA.FTZ R8, R96, c[0x0][0x23c], -R2 ;  /* 0x00008f0060087a23 */ /* 0x002fce0000010802 */
[----:B------:R-:W-:Y:S01]  /*42b0*/  HMMA.16816.F32.BF16 R64, R4, R42, RZ ;  /* 0x0000002a0440723c */ /* 0x000fe200000418ff */
[----:B------:R1:W2:Y:S02]  /*42c0*/  MUFU.EX2 R236, R8 ;  /* 0x0000000800ec7308 */ /* 0x0002a40000000800 */
[----:B-1----:R-:W-:Y:S01]  /*42d0*/  FFMA.FTZ R8, R97, c[0x0][0x23c], -R2 ;  /* 0x00008f0061087a23 */ /* 0x002fe20000010802 */
[----:B--2---:R-:W-:-:S04]  /*42e0*/  F2FP.BF16.PACK_AB R9, R236, R237 ;  /* 0x000000edec09723e */ /* 0x004fc800000010ff */
[----:B------:R-:W-:Y:S01]  /*42f0*/  HMMA.16816.F32.BF16 R96, R4, R32, RZ ;  /* 0x000000200460723c */ /* 0x000fe200000418ff */
[----:B------:R1:W-:Y:S02]  /*4300*/  MUFU.EX2 R239, R8 ;  /* 0x0000000800ef7308 */ /* 0x0003e40000000800 */
[----:B-1----:R-:W-:-:S05]  /*4310*/  FFMA.FTZ R8, R76, c[0x0][0x23c], -R2 ;  /* 0x00008f004c087a23 */ /* 0x002fca0000010802 */
[----:B------:R-:W-:Y:S01]  /*4320*/  HMMA.16816.F32.BF16 R76, R4, R18, RZ ;  /* 0x00000012044c723c */ /* 0x000fe200000418ff */
[----:B------:R1:W2:Y:S06]  /*4330*/  MUFU.EX2 R244, R8 ;  /* 0x0000000800f47308 */ /* 0x0002ac0000000800 */
[----:B------:R-:W-:-:S04]  /*4340*/  FFMA.FTZ R4, R54, c[0x0][0x23c], -R12 ;  /* 0x00008f0036047a23 */ /* 0x000fc8000001080c */
[----:B------:R3:W-:Y:S01]  /*4350*/  MUFU.EX2 R238, R4 ;  /* 0x0000000400ee7308 */ /* 0x0007e20000000800 */
[----:B-1----:R-:W-:Y:S02]  /*4360*/  F2FP.BF16.PACK_AB R8, R240, R245 ;  /* 0x000000f5f008723e */ /* 0x002fe400000010ff */
[----:B--2---:R-:W-:Y:S01]  /*4370*/  F2FP.BF16.PACK_AB R11, R244, R239 ;  /* 0x000000eff40b723e */ /* 0x004fe200000010ff */
[----:B---3--:R-:W-:-:S06]  /*4380*/  FFMA.FTZ R4, R52, c[0x0][0x23c], -R12 ;  /* 0x00008f0034047a23 */ /* 0x008fcc000001080c */
[C---:B------:R-:W-:Y:S01]  /*4390*/  HMMA.16816.F32.BF16 R68, R8.reuse, R28, RZ ;  /* 0x0000001c0844723c */ /* 0x040fe200000418ff */
[----:B------:R1:W-:Y:S07]  /*43a0*/  MUFU.EX2 R243, R4 ;  /* 0x0000000400f37308 */ /* 0x0003ee0000000800 */
[C---:B------:R-:W-:Y:S01]  /*43b0*/  HMMA.16816.F32.BF16 R132, R8.reuse, R30, RZ ;  /* 0x0000001e0884723c */ /* 0x040fe200000418ff */
[----:B------:R-:W-:Y:S07]  /*43c0*/  LDSM.16.MT88.4 R28, [R218+0xa400] ;  /* 0x00a40000da1c783b */ /* 0x000fee0000004200 */
        /* <DEDUP_REMOVED lines=8> */
[----:B------:R-:W-:Y:S01]  /*4450*/  LDSM.16.MT88.4 R20, [R218+0x9400] ;  /* 0x00940000da14783b */ /* 0x000fe20000004200 */
[----:B------:R1:W2:Y:S06]  /*4460*/  MUFU.EX2 R241, R4 ;  /* 0x0000000400f17308 */ /* 0x0002ac0000000800 */
[C---:B------:R-:W-:Y:S08]  /*4470*/  HMMA.16816.F32.BF16 R52, R8.reuse, R16, RZ ;  /* 0x000000100834723c */ /* 0x040ff000000418ff */
[----:B------:R-:W-:Y:S01]  /*4480*/  HMMA.16816.F32.BF16 R140, R8, R18, RZ ;  /* 0x00000012088c723c */ /* 0x000fe200000418ff */
[----:B------:R-:W3:Y:S01]  /*4490*/  LDSM.16.MT88.4 R16, [R216+0xa400] ;  /* 0x00a40000d810783b */ /* 0x000ee20000004200 */
[----:B-1----:R-:W-:Y:S01]  /*44a0*/  FFMA.FTZ R4, R106, c[0x0][0x23c], -R3 ;  /* 0x00008f006a047a23 */ /* 0x002fe20000010803 */
[----:B------:R-:W-:-:S02]  /*44b0*/  MOV R106, R37 ;  /* 0x00000025006a7202 */ /* 0x000fc40000000f00 */
[----:B--2---:R-:W-:Y:S01]  /*44c0*/  F2FP.BF16.PACK_AB R6, R241, R242 ;  /* 0x000000f2f106723e */ /* 0x004fe200000010ff */
[----:B------:R1:W-:Y:S02]  /*44d0*/  MUFU.EX2 R232, R4 ;  /* 0x0000000400e87308 */ /* 0x0003e40000000800 */
[C---:B------:R-:W-:Y:S08]  /*44e0*/  HMMA.16816.F32.BF16 R144, R8.reuse, R34, RZ ;  /* 0x000000220890723c */ /* 0x040ff000000418ff */
[----:B------:R-:W-:Y:S01]  /*44f0*/  HMMA.16816.F32.BF16 R44, R8, R40, RZ ;  /* 0x00000028082c723c */ /* 0x000fe200000418ff */
[----:B-1----:R-:W-:-:S07]  /*4500*/  FFMA.FTZ R4, R100, c[0x0][0x23c], -R3 ;  /* 0x00008f0064047a23 */ /* 0x002fce0000010803 */
[----:B------:R-:W-:Y:S01]  /*4510*/  HMMA.16816.F32.BF16 R148, R8, R42, RZ ;  /* 0x0000002a0894723c */ /* 0x000fe200000418ff */
[----:B------:R-:W-:Y:S01]  /*4520*/  MOV R100, R36 ;  /* 0x0000002400647202 */ /* 0x000fe20000000f00 */
[----:B------:R1:W2:Y:S01]  /*4530*/  MUFU.EX2 R235, R4 ;  /* 0x0000000400eb7308 */ /* 0x0002a20000000800 */
[----:B------:R-:W-:Y:S01]  /*4540*/  LDSM.16.MT88.4 R36, [R218+0xb400] ;  /* 0x00b40000da24783b */ /* 0x000fe20000004200 */
[----:B-1----:R-:W-:Y:S01]  /*4550*/  FFMA.FTZ R4, R50, c[0x0][0x23c], -R3 ;  /* 0x00008f0032047a23 */ /* 0x002fe20000010803 */
[----:B--2---:R-:W-:-:S03]  /*4560*/  F2FP.BF16.PACK_AB R5, R235, R232 ;  /* 0x000000e8eb05723e */ /* 0x004fc600000010ff */
[----:B------:R-:W-:Y:S01]  /*4570*/  HMMA.16816.F32.BF16 R48, R8, R32, RZ ;  /* 0x000000200830723c */ /* 0x000fe200000418ff */
[----:B------:R-:W1:Y:S01]  /*4580*/  LDSM.16.MT88.4 R32, [R216+0xb400] ;  /* 0x00b40000d820783b */ /* 0x000e620000004200 */
[----:B------:R2:W-:Y:S05]  /*4590*/  MUFU.EX2 R234, R4 ;  /* 0x0000000400ea7308 */ /* 0x0005ea0000000800 */
[----:B------:R-:W-:-:S04]  /*45a0*/  FFMA.FTZ R8, R138, c[0x0][0x23c], -R0 ;  /* 0x00008f008a087a23 */ /* 0x000fc80000010800 */
[----:B------:R4:W-:Y:S01]  /*45b0*/  MUFU.EX2 R214, R8 ;  /* 0x0000000800d67308 */ /* 0x0009e20000000800 */
[--C-:B--2---:R-:W-:Y:S01]  /*45c0*/  FFMA.FTZ R4, R107, c[0x0][0x23c], -R3.reuse ;  /* 0x00008f006b047a23 */ /* 0x104fe20000010803 */
[----:B------:R-:W-:Y:S01]  /*45d0*/  MOV R107, R13 ;  /* 0x0000000d006b7202 */ /* 0x000fe20000000f00 */
[----:B------:R-:W-:-:S05]  /*45e0*/  FFMA.FTZ R13, R174, c[0x0][0x23c], -R3 ;  /* 0x00008f00ae0d7a23 */ /* 0x000fca0000010803 */
[----:B------:R2:W5:Y:S01]  /*45f0*/  MUFU.EX2 R233, R4 ;  /* 0x0000000400e97308 */ /* 0x0005620000000800 */
[----:B----4-:R-:W-:-:S07]  /*4600*/  FFMA.FTZ R8, R136, c[0x0][0x23c], -R0 ;  /* 0x00008f0088087a23 */ /* 0x010fce0000010800 */
[----:B------:R4:W-:Y:S08]  /*4610*/  MUFU.EX2 R201, R13 ;  /* 0x0000000d00c97308 */ /* 0x0009f00000000800 */
[----:B------:R1:W-:Y:S01]  /*4620*/  MUFU.EX2 R213, R8 ;  /* 0x0000000800d57308 */ /* 0x0003e20000000800 */
[----:B--2---:R-:W-:Y:S01]  /*4630*/  FFMA.FTZ R4, R137, c[0x0][0x23c], -R0 ;  /* 0x00008f0089047a23 */ /* 0x004fe20000010800 */
[----:B-----5:R-:W-:-:S06]  /*4640*/  F2FP.BF16.PACK_AB R7, R233, R234 ;  /* 0x000000eae907723e */ /* 0x020fcc00000010ff */
[----:B------:R2:W-:Y:S01]  /*4650*/  MUFU.EX2 R231, R4 ;  /* 0x0000000400e77308 */ /* 0x0005e20000000800 */
[----:B----4-:R-:W-:Y:S02]  /*4660*/  FFMA.FTZ R13, R173, c[0x0][0x23c], -R3 ;  /* 0x00008f00ad0d7a23 */ /* 0x010fe40000010803 */
[----:B-1----:R-:W-:-:S05]  /*4670*/  FFMA.FTZ R8, R152, c[0x0][0x23c], -R2 ;  /* 0x00008f0098087a23 */ /* 0x002fca0000010802 */
[----:B------:R1:W-:Y:S01]  /*4680*/  MUFU.EX2 R202, R13 ;  /* 0x0000000d00ca7308 */ /* 0x0003e20000000800 */
[----:B--2---:R-:W-:-:S07]  /*4690*/  FFMA.FTZ R4, R139, c[0x0][0x23c], -R0 ;  /* 0x00008f008b047a23 */ /* 0x004fce0000010800 */
[----:B------:R2:W-:Y:S08]  /*46a0*/  MUFU.EX2 R211, R8 ;  /* 0x0000000800d37308 */ /* 0x0005f00000000800 */
[----:B------:R4:W5:Y:S01]  /*46b0*/  MUFU.EX2 R215, R4 ;  /* 0x0000000400d77308 */ /* 0x0009620000000800 */
[----:B-1----:R-:W-:Y:S02]  /*46c0*/  FFMA.FTZ R13, R181, c[0x0][0x23c], -R0 ;  /* 0x00008f00b50d7a23 */ /* 0x002fe40000010800 */
[----:B--2---:R-:W-:-:S05]  /*46d0*/  FFMA.FTZ R8, R165, c[0x0][0x23c], -R2 ;  /* 0x00008f00a5087a23 */ /* 0x004fca0000010802 */
[----:B------:R1:W-:Y:S01]  /*46e0*/  MUFU.EX2 R200, R13 ;  /* 0x0000000d00c87308 */ /* 0x0003e20000000800 */
[----:B----4-:R-:W-:-:S07]  /*46f0*/  F2FP.BF16.PACK_AB R4, R243, R238 ;  /* 0x000000eef304723e */ /* 0x010fce00000010ff */
[----:B------:R2:W4:Y:S01]  /*4700*/  MUFU.EX2 R212, R8 ;  /* 0x0000000800d47308 */ /* 0x0005220000000800 */
[----:B---3--:R-:W-:Y:S01]  /*4710*/  HMMA.16816.F32.BF16 R152, R4, R16, R112 ;  /* 0x000000100498723c */ /* 0x008fe20000041870 */
[----:B-1----:R-:W-:-:S06]  /*4720*/  FFMA.FTZ R13, R180, c[0x0][0x23c], -R0 ;  /* 0x00008f00b40d7a23 */ /* 0x002fcc0000010800 */
[----:B------:R1:W-:Y:S01]  /*4730*/  MUFU.EX2 R199, R13 ;  /* 0x0000000d00c77308 */ /* 0x0003e20000000800 */
[----:B------:R-:W-:Y:S01]  /*4740*/  HMMA.16816.F32.BF16 R112, R4, R28, R108 ;  /* 0x0000001c0470723c */ /* 0x000fe2000004186c */
[----:B--2---:R-:W-:-:S06]  /*4750*/  FFMA.FTZ R8, R166, c[0x0][0x23c], -R2 ;  /* 0x00008f00a6087a23 */ /* 0x004fcc0000010802 */
[----:B------:R2:W-:Y:S01]  /*4760*/  MUFU.EX2 R210, R8 ;  /* 0x0000000800d27308 */ /* 0x0005e20000000800 */
[----:B------:R-:W-:Y:S01]  /*4770*/  HMMA.16816.F32.BF16 R108, R4, R32, R96 ;  /* 0x00000020046c723c */ /* 0x000fe20000041860 */
[----:B-1----:R-:W-:-:S07]  /*4780*/  FFMA.FTZ R13, R179, c[0x0][0x23c], -R0 ;  /* 0x00008f00b30d7a23 */ /* 0x002fce0000010800 */
[----:B------:R-:W-:Y:S01]  /*4790*/  HMMA.16816.F32.BF16 R160, R4, R24, R120 ;  /* 0x0000001804a0723c */ /* 0x000fe20000041878 */
[----:B------:R1:W-:Y:S01]  /*47a0*/  MUFU.EX2 R181, R13 ;  /* 0x0000000d00b57308 */ /* 0x0003e20000000800 */
[----:B--2---:R-:W-:-:S06]  /*47b0*/  FFMA.FTZ R8, R164, c[0x0][0x23c], -R2 ;  /* 0x00008f00a4087a23 */ /* 0x004fcc0000010802 */
[C---:B------:R-:W-:Y:S01]  /*47c0*/  HMMA.16816.F32.BF16 R96, R4.reuse, R36, R92 ;  /* 0x000000240460723c */ /* 0x040fe2000004185c */
[----:B------:R2:W3:Y:S07]  /*47d0*/  MUFU.EX2 R209, R8 ;  /* 0x0000000800d17308 */ /* 0x0004ee0000000800 */
[----:B------:R-:W-:Y:S01]  /*47e0*/  HMMA.16816.F32.BF16 R120, R4, R26, R88 ;  /* 0x0000001a0478723c */ /* 0x000fe20000041858 */
[----:B-1----:R-:W-:-:S04]  /*47f0*/  FFMA.FTZ R13, R177, c[0x0][0x23c], -R0 ;  /* 0x00008f00b10d7a23 */ /* 0x002fc80000010800 */
[----:B------:R1:W-:Y:S03]  /*4800*/  MUFU.EX2 R180, R13 ;  /* 0x0000000d00b47308 */ /* 0x0003e60000000800 */
[----:B------:R-:W-:Y:S01]  /*4810*/  HMMA.16816.F32.BF16 R136, R4, R22, R84 ;  /* 0x000000160488723c */ /* 0x000fe20000041854 */
[----:B--2---:R-:W-:-:S04]  /*4820*/  FFMA.FTZ R8, R169, c[0x0][0x23c], -R12 ;  /* 0x00008f00a9087a23 */ /* 0x004fc8000001080c */
[----:B------:R2:W-:Y:S03]  /*4830*/  MUFU.EX2 R208, R8 ;  /* 0x0000000800d07308 */ /* 0x0005e60000000800 */
[----:B------:R-:W-:Y:S01]  /*4840*/  HMMA.16816.F32.BF16 R92, R4, R18, R80 ;  /* 0x00000012045c723c */ /* 0x000fe20000041850 */
[----:B-1----:R-:W-:Y:S01]  /*4850*/  FFMA.FTZ R13, R185, c[0x0][0x23c], -R2 ;  /* 0x00008f00b90d7a23 */ /* 0x002fe20000010802 */
[----:B------:R-:W-:-:S06]  /*4860*/  MOV R185, R107 ;  /* 0x0000006b00b97202 */ /* 0x000fcc0000000f00 */
[----:B------:R-:W-:Y:S01]  /*4870*/  HMMA.16816.F32.BF16 R156, R4, R20, R116 ;  /* 0x00000014049c723c */ /* 0x000fe20000041874 */
[----:B------:R1:W-:Y:S01]  /*4880*/  MUFU.EX2 R179, R13 ;  /* 0x0000000d00b37308 */ /* 0x0003e20000000800 */
[----:B--2---:R-:W-:-:S06]  /*4890*/  FFMA.FTZ R8, R168, c[0x0][0x23c], -R12 ;  /* 0x00008f00a8087a23 */ /* 0x004fcc000001080c */
[C---:B------:R-:W-:Y:S01]  /*48a0*/  HMMA.16816.F32.BF16 R88, R4.reuse, R30, R76 ;  /* 0x0000001e0458723c */ /* 0x040fe2000004184c */
[----:B------:R2:W2:Y:S07]  /*48b0*/  MUFU.EX2 R207, R8 ;  /* 0x0000000800cf7308 */ /* 0x0004ae0000000800 */
[----:B------:R-:W-:Y:S01]  /*48c0*/  HMMA.16816.F32.BF16 R84, R4, R34, R72 ;  /* 0x000000220454723c */ /* 0x000fe20000041848 */
[----:B-1----:R-:W-:Y:S01]  /*48d0*/  FFMA.FTZ R13, R183, c[0x0][0x23c], -R2 ;  /* 0x00008f00b70d7a23 */ /* 0x002fe20000010802 */
[----:B------:R-:W-:-:S03]  /*48e0*/  MOV R183, R100 ;  /* 0x0000006400b77202 */ /* 0x000fc60000000f00 */
[----:B------:R1:W-:Y:S03]  /*48f0*/  MUFU.EX2 R177, R13 ;  /* 0x0000000d00b17308 */ /* 0x0003e60000000800 */
[----:B------:R-:W-:Y:S01]  /*4900*/  HMMA.16816.F32.BF16 R80, R4, R38, R64 ;  /* 0x000000260450723c */ /* 0x000fe20000041840 */
[----:B--2---:R-:W-:-:S04]  /*4910*/  FFMA.FTZ R8, R167, c[0x0][0x23c], -R12 ;  /* 0x00008f00a7087a23 */ /* 0x004fc8000001080c */
[----:B------:R2:W-:Y:S02]  /*4920*/  MUFU.EX2 R206, R8 ;  /* 0x0000000800ce7308 */ /* 0x0005e40000000800 */
[----:B-----5:R-:W-:Y:S02]  /*4930*/  F2FP.BF16.PACK_AB R4, R215, R231 ;  /* 0x000000e7d704723e */ /* 0x020fe400000010ff */
[----:B----4-:R-:W-:Y:S02]  /*4940*/  F2FP.BF16.PACK_AB R5, R212, R211 ;  /* 0x000000d3d405723e */ /* 0x010fe400000010ff */
[----:B------:R-:W-:Y:S02]  /*4950*/  F2FP.BF16.PACK_AB R6, R213, R214 ;  /* 0x000000d6d506723e */ /* 0x000fe400000010ff */
[----:B---3--:R-:W-:Y:S01]  /*4960*/  F2FP.BF16.PACK_AB R7, R209, R210 ;  /* 0x000000d2d107723e */ /* 0x008fe200000010ff */
[----:B-1----:R-:W-:Y:S01]  /*4970*/  FFMA.FTZ R13, R182, c[0x0][0x23c], -R2 ;  /* 0x00008f00b60d7a23 */ /* 0x002fe20000010802 */
[----:B------:R-:W-:-:S05]  /*4980*/  MOV R182, R106 ;  /* 0x0000006a00b67202 */ /* 0x000fca0000000f00 */
[----:B------:R-:W-:Y:S01]  /*4990*/  HMMA.16816.F32.BF16 R76, R4, R24, R68 ;  /* 0x00000018044c723c */ /* 0x000fe20000041844 */
[----:B--2---:R-:W-:-:S04]  /*49a0*/  FFMA.FTZ R8, R172, c[0x0][0x23c], -R12 ;  /* 0x00008f00ac087a23 */ /* 0x004fc8000001080c */
[----:B------:R1:W-:Y:S03]  /*49b0*/  MUFU.EX2 R205, R8 ;  /* 0x0000000800cd7308 */ /* 0x0003e60000000800 */
[C---:B------:R-:W-:Y:S08]  /*49c0*/  HMMA.16816.F32.BF16 R72, R4.reuse, R20, R60 ;  /* 0x000000140448723c */ /* 0x040ff0000004183c */
[----:B------:R-:W-:Y:S01]  /*49d0*/  HMMA.16816.F32.BF16 R168, R4, R36, R44 ;  /* 0x0000002404a8723c */ /* 0x000fe2000004182c */
[----:B-1----:R-:W-:-:S07]  /*49e0*/  FFMA.FTZ R8, R176, c[0x0][0x23c], -R3 ;  /* 0x00008f00b0087a23 */ /* 0x002fce0000010803 */
[C---:B------:R-:W-:Y:S01]  /*49f0*/  HMMA.16816.F32.BF16 R68, R4.reuse, R16, R56 ;  /* 0x000000100444723c */ /* 0x040fe20000041838 */
[----:B------:R1:W-:Y:S07]  /*4a00*/  MUFU.EX2 R176, R13 ;  /* 0x0000000d00b07308 */ /* 0x0003ee0000000800 */
[C---:B------:R-:W-:Y:S01]  /*4a10*/  HMMA.16816.F32.BF16 R64, R4.reuse, R28, R52 ;  /* 0x0000001c0440723c */ /* 0x040fe20000041834 */
[----:B------:R2:W-:Y:S07]  /*4a20*/  MUFU.EX2 R204, R8 ;  /* 0x0000000800cc7308 */ /* 0x0005ee0000000800 */
[----:B------:R-:W-:Y:S01]  /*4a30*/  HMMA.16816.F32.BF16 R60, R4, R32, R48 ;  /* 0x00000020043c723c */ /* 0x000fe20000041830 */
[----:B-1----:R-:W-:-:S04]  /*4a40*/  FFMA.FTZ R13, R178, c[0x0][0x23c], -R2 ;  /* 0x00008f00b20d7a23 */ /* 0x002fc80000010802 */
[----:B------:R-:W-:Y:S03]  /*4a50*/  MUFU.EX2 R107, R13 ;  /* 0x0000000d006b7308 */ /* 0x000fe60000000800 */
[C---:B------:R-:W-:Y:S01]  /*4a60*/  HMMA.16816.F32.BF16 R44, R4.reuse, R18, R124 ;  /* 0x00000012042c723c */ /* 0x040fe2000004187c */
[----:B--2---:R-:W-:Y:S01]  /*4a70*/  FFMA.FTZ R8, R175, c[0x0][0x23c], -R3 ;  /* 0x00008f00af087a23 */ /* 0x004fe20000010803 */
[----:B------:R-:W1:Y:S03]  /*4a80*/  LDSM.16.MT88.4 R16, [R216+0x9800] ;  /* 0x00980000d810783b */ /* 0x000e660000004200 */
[----:B------:R2:W3:Y:S01]  /*4a90*/  MUFU.EX2 R203, R8 ;  /* 0x0000000800cb7308 */ /* 0x0004e20000000800 */
[----:B------:R-:W-:Y:S02]  /*4aa0*/  LDSM.16.MT88.4 R172, [R218+0xac00] ;  /* 0x00ac0000daac783b */ /* 0x000fe40000004200 */
[C---:B------:R-:W-:Y:S02]  /*4ab0*/  HMMA.16816.F32.BF16 R48, R4.reuse, R22, R128 ;  /* 0x000000160430723c */ /* 0x040fe40000041880 */
[----:B------:R-:W4:Y:S04]  /*4ac0*/  LDSM.16.MT88.4 R20, [R216+0xa800] ;  /* 0x00a80000d814783b */ /* 0x000f280000004200 */
[----:B------:R-:W-:Y:S02]  /*4ad0*/  LDSM.16.MT88.4 R124, [R216+0x9c00] ;  /* 0x009c0000d87c783b */ /* 0x000fe40000004200 */
[C---:B------:R-:W-:Y:S02]  /*4ae0*/  HMMA.16816.F32.BF16 R40, R4.reuse, R30, R140 ;  /* 0x0000001e0428723c */ /* 0x040fe4000004188c */
[----:B------:R-:W5:Y:S04]  /*4af0*/  LDSM.16.MT88.4 R28, [R216+0xb800] ;  /* 0x00b80000d81c783b */ /* 0x000f680000004200 */
[----:B--2---:R-:W-:Y:S02]  /*4b00*/  LDSM.16.MT88.4 R8, [R218+0x9800] ;  /* 0x00980000da08783b */ /* 0x004fe40000004200 */
[C---:B------:R-:W-:Y:S02]  /*4b10*/  HMMA.16816.F32.BF16 R52, R4.reuse, R34, R144 ;  /* 0x000000220434723c */ /* 0x040fe40000041890 */
[----:B------:R-:W2:Y:S04]  /*4b20*/  LDSM.16.MT88.4 R32, [R218+0xb800] ;  /* 0x00b80000da20783b */ /* 0x000ea80000004200 */
[----:B------:R-:W-:Y:S02]  /*4b30*/  LDSM.16.MT88.4 R140, [R218+0x9c00] ;  /* 0x009c0000da8c783b */ /* 0x000fe40000004200 */
[C---:B------:R-:W-:Y:S02]  /*4b40*/  HMMA.16816.F32.BF16 R56, R4.reuse, R26, R132 ;  /* 0x0000001a0438723c */ /* 0x040fe40000041884 */
[----:B------:R-:W2:Y:S06]  /*4b50*/  LDSM.16.MT88.4 R24, [R218+0xa800] ;  /* 0x00a80000da18783b */ /* 0x000eac0000004200 */
[----:B------:R-:W-:Y:S07]  /*4b60*/  HMMA.16816.F32.BF16 R36, R4, R38, R148 ;  /* 0x000000260424723c */ /* 0x000fee0000041894 */
[----:B------:R-:W-:-:S02]  /*4b70*/  F2FP.BF16.PACK_AB R4, R207, R208 ;  /* 0x000000d0cf04723e */ /* 0x000fc400000010ff */
[----:B---3--:R-:W-:Y:S02]  /*4b80*/  F2FP.BF16.PACK_AB R5, R203, R204 ;  /* 0x000000cccb05723e */ /* 0x008fe400000010ff */
[----:B------:R-:W-:Y:S02]  /*4b90*/  F2FP.BF16.PACK_AB R6, R205, R206 ;  /* 0x000000cecd06723e */ /* 0x000fe400000010ff */
[----:B------:R-:W-:-:S07]  /*4ba0*/  F2FP.BF16.PACK_AB R7, R202, R201 ;  /* 0x000000c9ca07723e */ /* 0x000fce00000010ff */
[C---:B-1----:R-:W-:Y:S08]  /*4bb0*/  HMMA.16816.F32.BF16 R116, R4.reuse, R16, R160 ;  /* 0x000000100474723c */ /* 0x042ff000000418a0 */
[C---:B----4-:R-:W-:Y:S08]  /*4bc0*/  HMMA.16816.F32.BF16 R148, R4.reuse, R20, R152 ;  /* 0x000000140494723c */ /* 0x050ff00000041898 */
[C---:B-----5:R-:W-:Y:S08]  /*4bd0*/  HMMA.16816.F32.BF16 R144, R4.reuse, R28, R108 ;  /* 0x0000001c0490723c */ /* 0x060ff0000004186c */
[C---:B--2---:R-:W-:Y:S08]  /*4be0*/  HMMA.16816.F32.BF16 R160, R4.reuse, R32, R96 ;  /* 0x0000002004a0723c */ /* 0x044ff00000041860 */
[C---:B------:R-:W-:Y:S01]  /*4bf0*/  HMMA.16816.F32.BF16 R132, R4.reuse, R8, R156 ;  /* 0x000000080484723c */ /* 0x040fe2000004189c */
[----:B------:R-:W1:Y:S07]  /*4c00*/  LDSM.16.MT88.4 R156, [R216+0xac00] ;  /* 0x00ac0000d89c783b */ /* 0x000e6e0000004200 */
[C---:B------:R-:W-:Y:S08]  /*4c10*/  HMMA.16816.F32.BF16 R164, R4.reuse, R24, R112 ;  /* 0x0000001804a4723c */ /* 0x040ff00000041870 */
[C---:B------:R-:W-:Y:S08]  /*4c20*/  HMMA.16816.F32.BF16 R120, R4.reuse, R18, R120 ;  /* 0x000000120478723c */ /* 0x040ff00000041878 */
[C---:B------:R-:W-:Y:S08]  /*4c30*/  HMMA.16816.F32.BF16 R136, R4.reuse, R10, R136 ;  /* 0x0000000a0488723c */ /* 0x040ff00000041888 */
[C---:B------:R-:W-:Y:S08]  /*4c40*/  HMMA.16816.F32.BF16 R152, R4.reuse, R22, R92 ;  /* 0x000000160498723c */ /* 0x040ff0000004185c */
[C---:B------:R-:W-:Y:S08]  /*4c50*/  HMMA.16816.F32.BF16 R88, R4.reuse, R26, R88 ;  /* 0x0000001a0458723c */ /* 0x040ff00000041858 */
[C---:B------:R-:W-:Y:S08]  /*4c60*/  HMMA.16816.F32.BF16 R108, R4.reuse, R30, R84 ;  /* 0x0000001e046c723c */ /* 0x040ff00000041854 */
[----:B------:R-:W-:Y:S01]  /*4c70*/  HMMA.16816.F32.BF16 R96, R4, R34, R80 ;  /* 0x000000220460723c */ /* 0x000fe20000041850 */
[----:B------:R-:W2:Y:S06]  /*4c80*/  LDSM.16.MT88.4 R80, [R216+0xbc00] ;  /* 0x00bc0000d850783b */ /* 0x000eac0000004200 */
[----:B------:R-:W-:-:S02]  /*4c90*/  F2FP.BF16.PACK_AB R4, R199, R200 ;  /* 0x000000c8c704723e */ /* 0x000fc400000010ff */
[----:B------:R-:W-:Y:S02]  /*4ca0*/  F2FP.BF16.PACK_AB R5, R177, R179 ;  /* 0x000000b3b105723e */ /* 0x000fe400000010ff */
[----:B------:R-:W-:Y:S02]  /*4cb0*/  F2FP.BF16.PACK_AB R6, R180, R181 ;  /* 0x000000b5b406723e */ /* 0x000fe400000010ff */
[----:B------:R-:W-:-:S07]  /*4cc0*/  F2FP.BF16.PACK_AB R7, R107, R176 ;  /* 0x000000b06b07723e */ /* 0x000fce00000010ff */
[C---:B------:R-:W-:Y:S07]  /*4cd0*/  HMMA.16816.F32.BF16 R128, R4.reuse, R8, R72 ;  /* 0x000000080480723c */ /* 0x040fee0000041848 */
[--C-:B------:R-:W-:Y:S01]  /*4ce0*/  FFMA.FTZ R8, R186, c[0x0][0x23c], -R12.reuse ;  /* 0x00008f00ba087a23 */ /* 0x100fe2000001080c */
[C---:B------:R-:W-:Y:S03]  /*4cf0*/  HMMA.16816.F32.BF16 R44, R4.reuse, R22, R44 ;  /* 0x00000016042c723c */ /* 0x040fe6000004182c */
[----:B------:R3:W-:Y:S05]  /*4d00*/  MUFU.EX2 R106, R8 ;  /* 0x00000008006a7308 */ /* 0x0007ea0000000800 */
[C---:B------:R-:W-:Y:S08]  /*4d10*/  HMMA.16816.F32.BF16 R68, R4.reuse, R20, R68 ;  /* 0x000000140444723c */ /* 0x040ff00000041844 */
[----:B------:R-:W-:Y:S01]  /*4d20*/  HMMA.16816.F32.BF16 R56, R4, R18, R56 ;  /* 0x000000120438723c */ /* 0x000fe20000041838 */
[----:B---3--:R-:W-:-:S04]  /*4d30*/  FFMA.FTZ R8, R14, c[0x0][0x23c], -R12 ;  /* 0x00008f000e087a23 */ /* 0x008fc8000001080c */
[----:B------:R3:W4:Y:S03]  /*4d40*/  MUFU.EX2 R100, R8 ;  /* 0x0000000800647308 */ /* 0x0007260000000800 */
[C---:B------:R-:W-:Y:S08]  /*4d50*/  HMMA.16816.F32.BF16 R112, R4.reuse, R16, R76 ;  /* 0x000000100470723c */ /* 0x040ff0000004184c */
[----:B------:R-:W-:Y:S01]  /*4d60*/  HMMA.16816.F32.BF16 R48, R4, R10, R48 ;  /* 0x0000000a0430723c */ /* 0x000fe20000041830 */
[----:B---3--:R-:W-:-:S07]  /*4d70*/  FFMA.FTZ R8, R15, c[0x0][0x23c], -R12 ;  /* 0x00008f000f087a23 */ /* 0x008fce000001080c */
[C---:B------:R-:W-:Y:S01]  /*4d80*/  HMMA.16816.F32.BF16 R64, R4.reuse, R24, R64 ;  /* 0x000000180440723c */ /* 0x040fe20000041840 */
[----:B----4-:R-:W-:Y:S01]  /*4d90*/  F2FP.BF16.PACK_AB R92, R100, R106 ;  /* 0x0000006a645c723e */ /* 0x010fe200000010ff */
[----:B------:R3:W-:Y:S06]  /*4da0*/  MUFU.EX2 R22, R8 ;  /* 0x0000000800167308 */ /* 0x0007ec0000000800 */
[C---:B------:R-:W-:Y:S08]  /*4db0*/  HMMA.16816.F32.BF16 R40, R4.reuse, R26, R40 ;  /* 0x0000001a0428723c */ /* 0x040ff00000041828 */
[----:B------:R-:W-:Y:S01]  /*4dc0*/  HMMA.16816.F32.BF16 R60, R4, R28, R60 ;  /* 0x0000001c043c723c */ /* 0x000fe2000004183c */
[----:B---3--:R-:W-:-:S04]  /*4dd0*/  FFMA.FTZ R8, R184, c[0x0][0x23c], -R12 ;  /* 0x00008f00b8087a23 */ /* 0x008fc8000001080c */
[----:B------:R3:W4:Y:S03]  /*4de0*/  MUFU.EX2 R21, R8 ;  /* 0x0000000800157308 */ /* 0x0007260000000800 */
[C---:B------:R-:W-:Y:S08]  /*4df0*/  HMMA.16816.F32.BF16 R52, R4.reuse, R30, R52 ;  /* 0x0000001e0434723c */ /* 0x040ff00000041834 */
[----:B------:R-:W-:Y:S01]  /*4e00*/  HMMA.16816.F32.BF16 R84, R4, R32, R168 ;  /* 0x000000200454723c */ /* 0x000fe200000418a8 */
[----:B---3--:R-:W-:-:S07]  /*4e10*/  FFMA.FTZ R8, R190, c[0x0][0x23c], -R3 ;  /* 0x00008f00be087a23 */ /* 0x008fce0000010803 */
[----:B------:R-:W-:Y:S01]  /*4e20*/  HMMA.16816.F32.BF16 R36, R4, R34, R36 ;  /* 0x000000220424723c */ /* 0x000fe20000041824 */
[----:B------:R-:W3:Y:S01]  /*4e30*/  LDSM.16.MT88.4 R4, [R218+0xbc00] ;  /* 0x00bc0000da04783b */ /* 0x000ee20000004200 */
[----:B----4-:R-:W-:Y:S01]  /*4e40*/  F2FP.BF16.PACK_AB R94, R21, R22 ;  /* 0x00000016155e723e */ /* 0x010fe200000010ff */
[----:B------:R4:W-:Y:S02]  /*4e50*/  MUFU.EX2 R20, R8 ;  /* 0x0000000800147308 */ /* 0x0009e40000000800 */
[----:B----4-:R-:W-:-:S06]  /*4e60*/  FFMA.FTZ R8, R188, c[0x0][0x23c], -R3 ;  /* 0x00008f00bc087a23 */ /* 0x010fcc0000010803 */
[----:B------:R4:W5:Y:S02]  /*4e70*/  MUFU.EX2 R19, R8 ;  /* 0x0000000800137308 */ /* 0x0009640000000800 */
[--C-:B----4-:R-:W-:Y:S01]  /*4e80*/  FFMA.FTZ R8, R187, c[0x0][0x23c], -R3.reuse ;  /* 0x00008f00bb087a23 */ /* 0x110fe20000010803 */
[----:B-----5:R-:W-:Y:S01]  /*4e90*/  F2FP.BF16.PACK_AB R93, R19, R20 ;  /* 0x00000014135d723e */ /* 0x020fe200000010ff */
[----:B------:R-:W-:-:S04]  /*4ea0*/  FFMA.FTZ R3, R189, c[0x0][0x23c], -R3 ;  /* 0x00008f00bd037a23 */ /* 0x000fc80000010803 */
[----:B------:R4:W-:Y:S08]  /*4eb0*/  MUFU.EX2 R17, R8 ;  /* 0x0000000800117308 */ /* 0x0009f00000000800 */
[----:B------:R5:W1:Y:S01]  /*4ec0*/  MUFU.EX2 R18, R3 ;  /* 0x0000000300127308 */ /* 0x000a620000000800 */
[----:B----4-:R-:W-:-:S04]  /*4ed0*/  FADD.FTZ R8, R251, R249 ;  /* 0x000000f9fb087221 */ /* 0x010fc80000010000 */
[----:B------:R-:W-:Y:S02]  /*4ee0*/  FADD.FTZ R8, R248, R8 ;  /* 0x00000008f8087221 */ /* 0x000fe40000010000 */
[----:B-----5:R-:W-:Y:S01]  /*4ef0*/  FFMA.FTZ R3, R194, c[0x0][0x23c], -R0 ;  /* 0x00008f00c2037a23 */ /* 0x020fe20000010800 */
[----:B-1----:R-:W-:-:S03]  /*4f00*/  F2FP.BF16.PACK_AB R95, R18, R17 ;  /* 0x00000011125f723e */ /* 0x002fc600000010ff */
[----:B------:R1:W-:Y:S04]  /*4f10*/  MUFU.EX2 R16, R3 ;  /* 0x0000000300107308 */ /* 0x0003e80000000800 */
[C---:B------:R-:W-:Y:S08]  /*4f20*/  HMMA.16816.F32.BF16 R168, R92.reuse, R174, R88 ;  /* 0x000000ae5ca8723c */ /* 0x040ff00000041858 */
[----:B------:R-:W-:Y:S01]  /*4f30*/  HMMA.16816.F32.BF16 R116, R92, R124, R116 ;  /* 0x0000007c5c74723c */ /* 0x000fe20000041874 */
[----:B-1----:R-:W-:-:S04]  /*4f40*/  FFMA.FTZ R3, R192, c[0x0][0x23c], -R0 ;  /* 0x00008f00c0037a23 */ /* 0x002fc80000010800 */
[----:B------:R1:W4:Y:S03]  /*4f50*/  MUFU.EX2 R15, R3 ;  /* 0x00000003000f7308 */ /* 0x0003260000000800 */
[C---:B------:R-:W-:Y:S08]  /*4f60*/  HMMA.16816.F32.BF16 R120, R92.reuse, R126, R120 ;  /* 0x0000007e5c78723c */ /* 0x040ff00000041878 */
[----:B------:R-:W-:Y:S01]  /*4f70*/  HMMA.16816.F32.BF16 R132, R92, R140, R132 ;  /* 0x0000008c5c84723c */ /* 0x000fe20000041884 */
[----:B-1----:R-:W-:-:S07]  /*4f80*/  FFMA.FTZ R3, R191, c[0x0][0x23c], -R0 ;  /* 0x00008f00bf037a23 */ /* 0x002fce0000010800 */
[C---:B------:R-:W-:Y:S01]  /*4f90*/  HMMA.16816.F32.BF16 R136, R92.reuse, R142, R136 ;  /* 0x0000008e5c88723c */ /* 0x040fe20000041888 */
[----:B------:R-:W-:Y:S01]  /*4fa0*/  FFMA.FTZ R0, R193, c[0x0][0x23c], -R0 ;  /* 0x00008f00c1007a23 */ /* 0x000fe20000010800 */
[----:B------:R1:W-:Y:S06]  /*4fb0*/  MUFU.EX2 R14, R3 ;  /* 0x00000003000e7308 */ /* 0x0003ec0000000800 */
[C---:B------:R-:W-:Y:S02]  /*4fc0*/  HMMA.16816.F32.BF16 R148, R92.reuse, R156, R148 ;  /* 0x0000009c5c94723c */ /* 0x040fe40000041894 */
[----:B------:R5:W2:Y:S06]  /*4fd0*/  MUFU.EX2 R13, R0 ;  /* 0x00000000000d7308 */ /* 0x000aac0000000800 */
[----:B------:R-:W-:Y:S01]  /*4fe0*/  HMMA.16816.F32.BF16 R152, R92, R158, R152 ;  /* 0x0000009e5c98723c */ /* 0x000fe20000041898 */
[----:B-1----:R-:W-:-:S04]  /*4ff0*/  FADD.FTZ R3, R245, R240 ;  /* 0x000000f0f5037221 */ /* 0x002fc80000010000 */
[----:B------:R-:W-:-:S03]  /*5000*/  FADD.FTZ R3, R246, R3 ;  /* 0x00000003f6037221 */ /* 0x000fc60000010000 */
[C---:B------:R-:W-:Y:S01]  /*5010*/  HMMA.16816.F32.BF16 R164, R92.reuse, R172, R164 ;  /* 0x000000ac5ca4723c */ /* 0x040fe200000418a4 */
[----:B-----5:R-:W-:Y:S02]  /*5020*/  FFMA.FTZ R0, R198, c[0x0][0x23c], -R2 ;  /* 0x00008f00c6007a23 */ /* 0x020fe40000010802 */
[----:B------:R-:W-:Y:S02]  /*5030*/  FADD.FTZ R3, R247, R3 ;  /* 0x00000003f7037221 */ /* 0x000fe40000010000 */
[----:B------:R1:W-:Y:S03]  /*5040*/  MUFU.EX2 R12, R0 ;  /* 0x00000000000c7308 */ /* 0x0003e60000000800 */
[----:B--2---:R-:W-:Y:S01]  /*5050*/  HMMA.16816.F32.BF16 R72, R92, R80, R144 ;  /* 0x000000505c48723c */ /* 0x004fe20000041890 */
[----:B------:R-:W-:-:S04]  /*5060*/  FADD.FTZ R3, R231, R3 ;  /* 0x00000003e7037221 */ /* 0x000fc80000010000 */
[----:B------:R-:W-:-:S03]  /*5070*/  FADD.FTZ R3, R215, R3 ;  /* 0x00000003d7037221 */ /* 0x000fc60000010000 */
[----:B------:R-:W-:Y:S01]  /*5080*/  HMMA.16816.F32.BF16 R76, R92, R82, R108 ;  /* 0x000000525c4c723c */ /* 0x000fe2000004186c */
[----:B-1----:R-:W-:-:S07]  /*5090*/  FFMA.FTZ R0, R197, c[0x0][0x23c], -R2 ;  /* 0x00008f00c5007a23 */ /* 0x002fce0000010802 */
[C---:B---3--:R-:W-:Y:S01]  /*50a0*/  HMMA.16816.F32.BF16 R88, R92.reuse, R4, R160 ;  /* 0x000000045c58723c */ /* 0x048fe200000418a0 */
[----:B------:R1:W2:Y:S07]  /*50b0*/  MUFU.EX2 R11, R0 ;  /* 0x00000000000b7308 */ /* 0x0002ae0000000800 */
[----:B------:R-:W-:Y:S07]  /*50c0*/  HMMA.16816.F32.BF16 R92, R92, R6, R96 ;  /* 0x000000065c5c723c */ /* 0x000fee0000041860 */
[----:B----4-:R-:W-:-:S02]  /*50d0*/  F2FP.BF16.PACK_AB R96, R15, R16 ;  /* 0x000000100f60723e */ /* 0x010fc400000010ff */
[----:B------:R-:W-:Y:S01]  /*50e0*/  F2FP.BF16.PACK_AB R98, R13, R14 ;  /* 0x0000000e0d62723e */ /* 0x000fe200000010ff */
[--C-:B-1----:R-:W-:Y:S01]  /*50f0*/  FFMA.FTZ R0, R195, c[0x0][0x23c], -R2.reuse ;  /* 0x00008f00c3007a23 */ /* 0x102fe20000010802 */
[----:B--2---:R-:W-:Y:S01]  /*5100*/  F2FP.BF16.PACK_AB R97, R11, R12 ;  /* 0x0000000c0b61723e */ /* 0x004fe200000010ff */
[----:B------:R-:W-:Y:S02]  /*5110*/  FFMA.FTZ R2, R196, c[0x0][0x23c], -R2 ;  /* 0x00008f00c4027a23 */ /* 0x000fe40000010802 */
[----:B------:R1:W-:Y:S08]  /*5120*/  MUFU.EX2 R10, R0 ;  /* 0x00000000000a7308 */ /* 0x0003f00000000800 */
        /* <DEDUP_REMOVED lines=65> */
[----:B------:R-:W-:Y:S01]  /*5540*/  FADD.FTZ R231, R9, R3 ;  /* 0x0000000309e77221 */ /* 0x000fe20000010000 */
[----:B------:R1:W-:Y:S01]  /*5550*/  STL [R1+0xc], R100 ;  /* 0x00000c6401007387 */ /* 0x0003e20000100800 */
[----:B------:R-:W-:-:S03]  /*5560*/  FADD.FTZ R106, R21, R2 ;  /* 0x00000002156a7221 */ /* 0x000fc60000010000 */
[----:B------:R1:W-:Y:S04]  /*5570*/  STL [R1+0x18], R107 ;  /* 0x0000186b01007387 */ /* 0x0003e80000100800 */
[----:B------:R1:W-:Y:S04]  /*5580*/  STL [R1+0x10], R231 ;  /* 0x000010e701007387 */ /* 0x0003e80000100800 */
[----:B------:R1:W-:Y:S01]  /*5590*/  STL [R1+0x14], R106 ;  /* 0x0000146a01007387 */ /* 0x0003e20000100800 */
[----:B------:R-:W-:Y:S05]  /*55a0*/  @!P0 BRA `(.L_x_139) ;  /* 0x000089b000008947 */ /* 0x000fea0003800000 */
[----:B------:R-:W2:Y:S01]  /*55b0*/  LDL R252, [R1+0x8] ;  /* 0x0000080001fc7983 */ /* 0x000ea20000100800 */
[----:B------:R-:W-:-:S04]  /*55c0*/  DEPBAR.LE SB0, 0x0 ;  /* 0x000080000000791a */ /* 0x000fc80000000000 */
[----:B------:R-:W3:Y:S01]  /*55d0*/  LDL.64 R182, [R1+0x20] ;  /* 0x0000200001b67983 */ /* 0x000ee20000100a00 */
[----:B------:R-:W-:-:S03]  /*55e0*/  IMAD.U32 R6, RZ, RZ, UR4 ;  /* 0x00000004ff067e24 */ /* 0x000fc6000f8e00ff */
[----:B------:R-:W-:Y:S06]  /*55f0*/  BAR.SYNC.DEFER_BLOCKING 0x0 ;  /* 0x0000000000007b1d */ /* 0x000fec0000010000 */
[----:B------:R-:W4:Y:S02]  /*5600*/  S2R R245, SR_TID.X ;  /* 0x0000000000f57919 */ /* 0x000f240000002100 */
[----:B----4-:R-:W-:-:S05]  /*5610*/  IMAD.SHL.U32 R245, R245, 0x2, RZ ;  /* 0x00000002f5f57824 */ /* 0x010fca00078e00ff */
[----:B------:R-:W-:Y:S02]  /*5620*/  LOP3.LUT R245, R245, 0x6, RZ, 0xc0, !PT ;  /* 0x00000006f5f57812 */ /* 0x000fe400078ec0ff */
[----:B--2---:R-:W-:-:S04]  /*5630*/  IADD3 R101, R252, -0x2, RZ ;  /* 0xfffffffefc657810 */ /* 0x004fc80007ffe0ff */
[----:B------:R-:W-:Y:S01]  /*5640*/  SHF.R.S32.HI R0, RZ, 0x1f, R101 ;  /* 0x0000001fff007819 */ /* 0x000fe20000011465 */
[C---:B------:R-:W-:Y:S02]  /*5650*/  IMAD R2, R101.reuse, UR11, RZ ;  /* 0x0000000b65027c24 */ /* 0x040fe4000f8e02ff */
[----:B---3--:R-:W-:-:S04]  /*5660*/  IMAD.WIDE.U32 R4, R101, UR12, R182 ;  /* 0x0000000c65047c25 */ /* 0x008fc8000f8e00b6 */
[----:B------:R-:W-:Y:S01]  /*5670*/  IMAD R0, R0, UR12, R2 ;  /* 0x0000000c00007c24 */ /* 0x000fe2000f8e0202 */
[----:B------:R-:W-:-:S03]  /*5680*/  LEA R2, P0, R4, c[0x0][0x170], 0x1 ;  /* 0x00005c0004027a11 */ /* 0x000fc600078008ff */
[----:B------:R-:W-:Y:S02]  /*5690*/  IMAD.IADD R0, R5, 0x1, R0 ;  /* 0x0000000105007824 */ /* 0x000fe400078e0200 */
[----:B------:R-:W-:-:S03]  /*56a0*/  IMAD.U32 R5, RZ, RZ, UR4 ;  /* 0x00000004ff057e24 */ /* 0x000fc6000f8e00ff */
[----:B------:R-:W-:Y:S01]  /*56b0*/  LEA.HI.X R3, R4, c[0x0][0x174], R0, 0x1, P0 ;  /* 0x00005d0004037a11 */ /* 0x000fe200000f0c00 */
[----:B------:R-:W-:Y:S01]  /*56c0*/  IMAD.U32 R0, RZ, RZ, UR5 ;  /* 0x00000005ff007e24 */ /* 0x000fe2000f8e00ff */
[----:B------:R-:W-:-:S03]  /*56d0*/  LEA R4, P0, R5, R2, 0x1 ;  /* 0x0000000205047211 */ /* 0x000fc600078008ff */
[----:B------:R-:W-:Y:S01]  /*56e0*/  @!PT LDS RZ, [RZ] ;  /* 0x00000000fffff984 */ /* 0x000fe20000000800 */
[----:B------:R-:W-:Y:S01]  /*56f0*/  @!PT LDS RZ, [RZ] ;  /* 0x00000000fffff984 */ /* 0x000fe20000000800 */
[----:B------:R-:W-:Y:S01]  /*5700*/  @!PT LDS RZ, [RZ] ;  /* 0x00000000fffff984 */ /* 0x000fe20000000800 */
[----:B------:R2:W-:Y:S01]  /*5710*/  LDGSTS.E.BYPASS.LTC128B.128 [R230+0x9000], [R2.64] ;  /* 0x0900000002e67fae */ /* 0x0005e2000b901d4e */
[----:B------:R-:W-:-:S03]  /*5720*/  LEA.HI.X R5, R6, R3, R0, 0x1, P0 ;  /* 0x0000000306057211 */ /* 0x000fc600000f0c00 */
[----:B------:R2:W-:Y:S04]  /*5730*/  LDGSTS.E.BYPASS.LTC128B.128 [R230+0xa000], [R2.64+0x40] ;  /* 0x0a00004002e67fae */ /* 0x0005e8000b901d4e */
[----:B------:R2:W-:Y:S04]  /*5740*/  LDGSTS.E.BYPASS.LTC128B.128 [R230+0xb000], [R2.64+0x80] ;  /* 0x0b00008002e67fae */ /* 0x0005e8000b901d4e */
[----:B------:R3:W-:Y:S04]  /*5750*/  LDGSTS.E.BYPASS.LTC128B.128 [R230+0x9800], [R4.64] ;  /* 0x0980000004e67fae */ /* 0x0007e8000b901d4e */
[----:B------:R3:W-:Y:S04]  /*5760*/  LDGSTS.E.BYPASS.LTC128B.128 [R230+0xa800], [R4.64+0x40] ;  /* 0x0a80004004e67fae */ /* 0x0007e8000b901d4e */
[----:B------:R3:W-:Y:S04]  /*5770*/  LDGSTS.E.BYPASS.LTC128B.128 [R230+0xb800], [R4.64+0x80] ;  /* 0x0b80008004e67fae */ /* 0x0007e8000b901d4e */
[----:B------:R-:W-:Y:S04]  /*5780*/  LDSM.16.M88.4 R32, [R217+0x6000] ;  /* 0x00600000d920783b */ /* 0x000fe80000000200 */
[----:B------:R-:W4:Y:S04]  /*5790*/  LDSM.16.M88.4 R8, [R220+0x1000] ;  /* 0x00100000dc08783b */ /* 0x000f280000000200 */
[----:B------:R-:W5:Y:S04]  /*57a0*/  LDSM.16.M88.4 R28, [R217+0x6400] ;  /* 0x00640000d91c783b */ /* 0x000f680000000200 */
[----:B------:R-:W1:Y:S04]  /*57b0*/  LDSM.16.M88.4 R24, [R217+0x6800] ;  /* 0x00680000d918783b */ /* 0x000e680000000200 */
[----:B------:R-:W1:Y:S04]  /*57c0*/  LDSM.16.M88.4 R20, [R217+0x6c00] ;  /* 0x006c0000d914783b */ /* 0x000e680000000200 */
[----:B------:R-:W1:Y:S04]  /*57d0*/  LDSM.16.M88.4 R12, [R220] ;  /* 0x00000000dc0c783b */ /* 0x000e680000000200 */
[----:B------:R-:W-:Y:S04]  /*57e0*/  LDSM.16.M88.4 R36, [R219+0x6000] ;  /* 0x00600000db24783b */ /* 0x000fe80000000200 */
[----:B---3--:R-:W3:Y:S04]  /*57f0*/  LDSM.16.M88.4 R4, [R221+0x1000] ;  /* 0x00100000dd04783b */ /* 0x008ee80000000200 */
[----:B------:R-:W3:Y:S04]  /*5800*/  LDSM.16.M88.4 R52, [R219+0x6400] ;  /* 0x00640000db34783b */ /* 0x000ee80000000200 */
[----:B------:R-:W3:Y:S04]  /*5810*/  LDSM.16.M88.4 R48, [R219+0x6800] ;  /* 0x00680000db30783b */ /* 0x000ee80000000200 */
[----:B------:R-:W3:Y:S01]  /*5820*/  LDSM.16.M88.4 R44, [R219+0x6c00] ;  /* 0x006c0000db2c783b */ /* 0x000ee20000000200 */
[----:B----4-:R-:W-:Y:S03]  /*5830*/  HMMA.16816.F32.BF16 R108, R8, R32, RZ ;  /* 0x00000020086c723c */ /* 0x010fe600000418ff */
[----:B------:R-:W4:Y:S01]  /*5840*/  LDSM.16.M88.4 R16, [R221] ;  /* 0x00000000dd10783b */ /* 0x000f220000000200 */
[----:B--2---:R-:W-:-:S03]  /*5850*/  IADD3 R2, R252, -0x2, RZ ;  /* 0xfffffffefc027810 */ /* 0x004fc60007ffe0ff */
[----:B------:R-:W0:Y:S01]  /*5860*/  LDGDEPBAR ;  /* 0x00000000000079af */ /* 0x000e220000000000 */
[C---:B-----5:R-:W-:Y:S08]  /*5870*/  HMMA.16816.F32.BF16 R60, R8.reuse, R28, RZ ;  /* 0x0000001c083c723c */ /* 0x060ff000000418ff */
[C---:B-1----:R-:W-:Y:S08]  /*5880*/  HMMA.16816.F32.BF16 R56, R8.reuse, R24, RZ ;  /* 0x000000180838723c */ /* 0x042ff000000418ff */
[C---:B------:R-:W-:Y:S08]  /*5890*/  HMMA.16816.F32.BF16 R40, R8.reuse, R20, RZ ;  /* 0x000000140828723c */ /* 0x040ff000000418ff */
[C---:B------:R-:W-:Y:S08]  /*58a0*/  HMMA.16816.F32.BF16 R64, R8.reuse, R34, RZ ;  /* 0x000000220840723c */ /* 0x040ff000000418ff */
[C---:B------:R-:W-:Y:S08]  /*58b0*/  HMMA.16816.F32.BF16 R176, R8.reuse, R30, RZ ;  /* 0x0000001e08b0723c */ /* 0x040ff000000418ff */
[C---:B------:R-:W-:Y:S08]  /*58c0*/  HMMA.16816.F32.BF16 R180, R8.reuse, R26, RZ ;  /* 0x0000001a08b4723c */ /* 0x040ff000000418ff */
[----:B------:R-:W-:Y:S08]  /*58d0*/  HMMA.16816.F32.BF16 R8, R8, R22, RZ ;  /* 0x000000160808723c */ /* 0x000ff000000418ff */
[C---:B------:R-:W-:Y:S08]  /*58e0*/  HMMA.16816.F32.BF16 R184, R12.reuse, R32, RZ ;  /* 0x000000200cb8723c */ /* 0x040ff000000418ff */
[C---:B------:R-:W-:Y:S01]  /*58f0*/  HMMA.16816.F32.BF16 R236, R12.reuse, R34, RZ ;  /* 0x000000220cec723c */ /* 0x040fe200000418ff */
[----:B------:R-:W-:Y:S07]  /*5900*/  LDSM.16.M88.4 R32, [R217+0x7c00] ;  /* 0x007c0000d920783b */ /* 0x000fee0000000200 */
[C---:B------:R-:W-:Y:S08]  /*5910*/  HMMA.16816.F32.BF16 R212, R12.reuse, R24, RZ ;  /* 0x000000180cd4723c */ /* 0x040ff000000418ff */
[----:B------:R-:W-:Y:S08]  /*5920*/  HMMA.16816.F32.BF16 R208, R12, R26, RZ ;  /* 0x0000001a0cd0723c */ /* 0x000ff000000418ff */
[C---:B---3--:R-:W-:Y:S08]  /*5930*/  HMMA.16816.F32.BF16 R196, R4.reuse, R36, R108 ;  /* 0x0000002404c4723c */ /* 0x048ff0000004186c */
[C---:B------:R-:W-:Y:S08]  /*5940*/  HMMA.16816.F32.BF16 R192, R4.reuse, R52, R60 ;  /* 0x0000003404c0723c */ /* 0x040ff0000004183c */
[----:B------:R-:W-:Y:S08]  /*5950*/  HMMA.16816.F32.BF16 R188, R4, R48, R56 ;  /* 0x0000003004bc723c */ /* 0x000ff00000041838 */
[C---:B------:R-:W-:Y:S08]  /*5960*/  HMMA.16816.F32.BF16 R240, R12.reuse, R28, RZ ;  /* 0x0000001c0cf0723c */ /* 0x040ff000000418ff */
[C---:B------:R-:W-:Y:S01]  /*5970*/  HMMA.16816.F32.BF16 R232, R12.reuse, R30, RZ ;  /* 0x0000001e0ce8723c */ /* 0x040fe200000418ff */
[----:B------:R-:W-:Y:S07]  /*5980*/  LDSM.16.M88.4 R28, [R217+0x7400] ;  /* 0x00740000d91c783b */ /* 0x000fee0000000200 */
[C---:B------:R-:W-:Y:S08]  /*5990*/  HMMA.16816.F32.BF16 R204, R12.reuse, R20, RZ ;  /* 0x000000140ccc723c */ /* 0x040ff000000418ff */
[----:B------:R-:W-:Y:S01]  /*59a0*/  HMMA.16816.F32.BF16 R200, R12, R22, RZ ;  /* 0x000000160cc8723c */ /* 0x000fe200000418ff */
[----:B------:R-:W-:Y:S07]  /*59b0*/  LDSM.16.M88.4 R12, [R217+0x7000] ;  /* 0x00700000d90c783b */ /* 0x000fee0000000200 */
[C---:B------:R-:W-:Y:S01]  /*59c0*/  HMMA.16816.F32.BF16 R108, R4.reuse, R44, R40 ;  /* 0x0000002c046c723c */ /* 0x040fe20000041828 */
[----:B------:R-:W-:Y:S07]  /*59d0*/  LDSM.16.M88.4 R40, [R217+0x7800] ;  /* 0x00780000d928783b */ /* 0x000fee0000000200 */
[C---:B------:R-:W-:Y:S08]  /*59e0*/  HMMA.16816.F32.BF16 R64, R4.reuse, R38, R64 ;  /* 0x000000260440723c */ /* 0x040ff00000041840 */
[C---:B------:R-:W-:Y:S08]  /*59f0*/  HMMA.16816.F32.BF16 R60, R4.reuse, R54, R176 ;  /* 0x00000036043c723c */ /* 0x040ff000000418b0 */
[C---:B------:R-:W-:Y:S08]  /*5a00*/  HMMA.16816.F32.BF16 R56, R4.reuse, R50, R180 ;  /* 0x000000320438723c */ /* 0x040ff000000418b4 */
[----:B------:R-:W-:Y:S01]  /*5a10*/  HMMA.16816.F32.BF16 R24, R4, R46, R8 ;  /* 0x0000002e0418723c */ /* 0x000fe20000041808 */
[----:B------:R-:W1:Y:S04]  /*5a20*/  LDSM.16.M88.4 R4, [R220+0x3000] ;  /* 0x00300000dc04783b */ /* 0x000e680000000200 */
[----:B------:R-:W2:Y:S03]  /*5a30*/  LDSM.16.M88.4 R8, [R220+0x2000] ;  /* 0x00200000dc08783b */ /* 0x000ea60000000200 */
[C---:B----4-:R-:W-:Y:S08]  /*5a40*/  HMMA.16816.F32.BF16 R20, R16.reuse, R36, R184 ;  /* 0x000000241014723c */ /* 0x050ff000000418b8 */
[C---:B------:R-:W-:Y:S08]  /*5a50*/  HMMA.16816.F32.BF16 R36, R16.reuse, R38, R236 ;  /* 0x000000261024723c */ /* 0x040ff000000418ec */
[C---:B------:R-:W-:Y:S08]  /*5a60*/  HMMA.16816.F32.BF16 R240, R16.reuse, R52, R240 ;  /* 0x0000003410f0723c */ /* 0x040ff000000418f0 */
[C---:B------:R-:W-:Y:S08]  /*5a70*/  HMMA.16816.F32.BF16 R236, R16.reuse, R44, R204 ;  /* 0x0000002c10ec723c */ /* 0x040ff000000418cc */
[----:B------:R-:W-:Y:S01]  /*5a80*/  HMMA.16816.F32.BF16 R204, R16, R46, R200 ;  /* 0x0000002e10cc723c */ /* 0x000fe200000418c8 */
[----:B------:R-:W-:Y:S07]  /*5a90*/  LDSM.16.M88.4 R44, [R219+0x7c00] ;  /* 0x007c0000db2c783b */ /* 0x000fee0000000200 */
[C---:B-1----:R-:W-:Y:S08]  /*5aa0*/  HMMA.16816.F32.BF16 R184, R4.reuse, R32, R108 ;  /* 0x0000002004b8723c */ /* 0x042ff0000004186c */
        /* <DEDUP_REMOVED lines=9> */
[----:B--2---:R-:W-:Y:S01]  /*5b40*/  HMMA.16816.F32.BF16 R60, R8, R12, R20 ;  /* 0x0000000c083c723c */ /* 0x004fe20000041814 */
[----:B------:R-:W1:Y:S07]  /*5b50*/  LDSM.16.M88.4 R20, [R219+0x7000] ;  /* 0x00700000db14783b */ /* 0x000e6e0000000200 */
[C---:B------:R-:W-:Y:S08]  /*5b60*/  HMMA.16816.F32.BF16 R212, R16.reuse, R48, R212 ;  /* 0x0000003010d4723c */ /* 0x040ff000000418d4 */
[C---:B------:R-:W-:Y:S08]  /*5b70*/  HMMA.16816.F32.BF16 R208, R16.reuse, R50, R208 ;  /* 0x0000003210d0723c */ /* 0x040ff000000418d0 */
[----:B------:R-:W-:Y:S01]  /*5b80*/  HMMA.16816.F32.BF16 R52, R16, R54, R232 ;  /* 0x000000361034723c */ /* 0x000fe200000418e8 */
[----:B------:R-:W-:Y:S07]  /*5b90*/  LDSM.16.M88.4 R16, [R219+0x7400] ;  /* 0x00740000db10783b */ /* 0x000fee0000000200 */
[C---:B------:R-:W-:Y:S01]  /*5ba0*/  HMMA.16816.F32.BF16 R48, R8.reuse, R14, R36 ;  /* 0x0000000e0830723c */ /* 0x040fe20000041824 */
[----:B------:R-:W2:Y:S07]  /*5bb0*/  LDSM.16.M88.4 R12, [R221+0x2000] ;  /* 0x00200000dd0c783b */ /* 0x000eae0000000200 */
[C---:B------:R-:W-:Y:S08]  /*5bc0*/  HMMA.16816.F32.BF16 R36, R8.reuse, R28, R240 ;  /* 0x0000001c0824723c */ /* 0x040ff000000418f0 */
[C---:B------:R-:W-:Y:S08]  /*5bd0*/  HMMA.16816.F32.BF16 R28, R8.reuse, R30, R52 ;  /* 0x0000001e081c723c */ /* 0x040ff00000041834 */
[C---:B------:R-:W-:Y:S08]  /*5be0*/  HMMA.16816.F32.BF16 R52, R8.reuse, R40, R212 ;  /* 0x000000280834723c */ /* 0x040ff000000418d4 */
[----:B------:R-:W-:Y:S08]  /*5bf0*/  HMMA.16816.F32.BF16 R56, R8, R42, R208 ;  /* 0x0000002a0838723c */ /* 0x000ff000000418d0 */
[C---:B-1----:R-:W-:Y:S08]  /*5c00*/  HMMA.16816.F32.BF16 R240, R4.reuse, R20, R200 ;  /* 0x0000001404f0723c */ /* 0x042ff000000418c8 */
[----:B------:R-:W-:Y:S08]  /*5c10*/  HMMA.16816.F32.BF16 R200, R4, R44, R184 ;  /* 0x0000002c04c8723c */ /* 0x000ff000000418b8 */
[C---:B------:R-:W-:Y:S08]  /*5c20*/  HMMA.16816.F32.BF16 R40, R8.reuse, R32, R236 ;  /* 0x000000200828723c */ /* 0x040ff000000418ec */
[----:B------:R-:W-:Y:S01]  /*5c30*/  HMMA.16816.F32.BF16 R196, R8, R34, R204 ;  /* 0x0000002208c4723c */ /* 0x000fe200000418cc */
[----:B------:R-:W-:Y:S04]  /*5c40*/  LDSM.16.M88.4 R8, [R220+0x4000] ;  /* 0x00400000dc08783b */ /* 0x000fe80000000200 */
[----:B------:R-:W-:Y:S03]  /*5c50*/  LDSM.16.M88.4 R32, [R217+0x8c00] ;  /* 0x008c0000d920783b */ /* 0x000fe60000000200 */
[-C--:B--2---:R-:W-:Y:S01]  /*5c60*/  HMMA.16816.F32.BF16 R184, R12, R16.reuse, R36 ;  /* 0x000000100cb8723c */ /* 0x084fe20000041824 */
[----:B------:R-:W1:Y:S07]  /*5c70*/  LDSM.16.M88.4 R36, [R217+0x8000] ;  /* 0x00800000d924783b */ /* 0x000e6e0000000200 */
[C---:B------:R-:W-:Y:S08]  /*5c80*/  HMMA.16816.F32.BF16 R232, R4.reuse, R16, R192 ;  /* 0x0000001004e8723c */ /* 0x040ff000000418c0 */
[C---:B------:R-:W-:Y:S08]  /*5c90*/  HMMA.16816.F32.BF16 R236, R4.reuse, R22, R180 ;  /* 0x0000001604ec723c */ /* 0x040ff000000418b4 */
[C---:B------:R-:W-:Y:S08]  /*5ca0*/  HMMA.16816.F32.BF16 R212, R4.reuse, R18, R176 ;  /* 0x0000001204d4723c */ /* 0x040ff000000418b0 */
[C---:B------:R-:W-:Y:S08]  /*5cb0*/  HMMA.16816.F32.BF16 R208, R4.reuse, R24, R188 ;  /* 0x0000001804d0723c */ /* 0x040ff000000418bc */
[C---:B------:R-:W-:Y:S08]  /*5cc0*/  HMMA.16816.F32.BF16 R204, R4.reuse, R26, R108 ;  /* 0x0000001a04cc723c */ /* 0x040ff0000004186c */
[----:B------:R-:W-:Y:S01]  /*5cd0*/  HMMA.16816.F32.BF16 R192, R4, R46, R64 ;  /* 0x0000002e04c0723c */ /* 0x000fe20000041840 */
[----:B------:R-:W2:Y:S07]  /*5ce0*/  LDSM.16.M88.4 R4, [R220+0x5000] ;  /* 0x00500000dc04783b */ /* 0x000eae0000000200 */
[C---:B------:R-:W-:Y:S08]  /*5cf0*/  HMMA.16816.F32.BF16 R64, R12.reuse, R20, R60 ;  /* 0x000000140c40723c */ /* 0x040ff0000004183c */
[C---:B------:R-:W-:Y:S01]  /*5d00*/  HMMA.16816.F32.BF16 R180, R12.reuse, R18, R28 ;  /* 0x000000120cb4723c */ /* 0x040fe2000004181c */
[----:B------:R-:W3:Y:S04]  /*5d10*/  LDSM.16.M88.4 R28, [R217+0x8400] ;  /* 0x00840000d91c783b */ /* 0x000ee80000000200 */
[----:B------:R-:W-:Y:S03]  /*5d20*/  LDSM.16.M88.4 R16, [R221+0x4000] ;  /* 0x00400000dd10783b */ /* 0x000fe60000000200 */
[C---:B------:R-:W-:Y:S08]  /*5d30*/  HMMA.16816.F32.BF16 R176, R12.reuse, R24, R52 ;  /* 0x000000180cb0723c */ /* 0x040ff00000041834 */
[C---:B------:R-:W-:Y:S01]  /*5d40*/  HMMA.16816.F32.BF16 R56, R12.reuse, R26, R56 ;  /* 0x0000001a0c38723c */ /* 0x040fe20000041838 */
[----:B------:R-:W4:Y:S07]  /*5d50*/  LDSM.16.M88.4 R24, [R217+0x8800] ;  /* 0x00880000d918783b */ /* 0x000f2e0000000200 */
[C---:B------:R-:W-:Y:S01]  /*5d60*/  HMMA.16816.F32.BF16 R188, R12.reuse, R22, R48 ;  /* 0x000000160cbc723c */ /* 0x040fe20000041830 */
[----:B------:R-:W5:Y:S07]  /*5d70*/  LDSM.16.M88.4 R20, [R219+0x8000] ;  /* 0x00800000db14783b */ /* 0x000f6e0000000200 */
[C---:B------:R-:W-:Y:S08]  /*5d80*/  HMMA.16816.F32.BF16 R48, R12.reuse, R44, R40 ;  /* 0x0000002c0c30723c */ /* 0x040ff00000041828 */
[----:B------:R-:W-:Y:S01]  /*5d90*/  HMMA.16816.F32.BF16 R60, R12, R46, R196 ;  /* 0x0000002e0c3c723c */ /* 0x000fe200000418c4 */
[----:B------:R-:W4:Y:S07]  /*5da0*/  LDSM.16.M88.4 R12, [R221+0x5000] ;  /* 0x00500000dd0c783b */ /* 0x000f2e0000000200 */
[-C--:B-1----:R-:W-:Y:S08]  /*5db0*/  HMMA.16816.F32.BF16 R40, R8, R36.reuse, R64 ;  /* 0x000000240828723c */ /* 0x082ff00000041840 */
[C---:B--2---:R-:W-:Y:S08]  /*5dc0*/  HMMA.16816.F32.BF16 R44, R4.reuse, R36, R240 ;  /* 0x00000024042c723c */ /* 0x044ff000000418f0 */
[C---:B------:R-:W-:Y:S08]  /*5dd0*/  HMMA.16816.F32.BF16 R108, R4.reuse, R38, R236 ;  /* 0x00000026046c723c */ /* 0x040ff000000418ec */
[C---:B---3--:R-:W-:Y:S08]  /*5de0*/  HMMA.16816.F32.BF16 R196, R4.reuse, R28, R232 ;  /* 0x0000001c04c4723c */ /* 0x048ff000000418e8 */
[C---:B------:R-:W-:Y:S08]  /*5df0*/  HMMA.16816.F32.BF16 R212, R4.reuse, R30, R212 ;  /* 0x0000001e04d4723c */ /* 0x040ff000000418d4 */
[C---:B----4-:R-:W-:Y:S08]  /*5e00*/  HMMA.16816.F32.BF16 R208, R4.reuse, R24, R208 ;  /* 0x0000001804d0723c */ /* 0x050ff000000418d0 */
[C---:B------:R-:W-:Y:S08]  /*5e10*/  HMMA.16816.F32.BF16 R204, R4.reuse, R26, R204 ;  /* 0x0000001a04cc723c */ /* 0x040ff000000418cc */
[C---:B------:R-:W-:Y:S08]  /*5e20*/  HMMA.16816.F32.BF16 R200, R4.reuse, R32, R200 ;  /* 0x0000002004c8723c */ /* 0x040ff000000418c8 */
[----:B------:R-:W-:Y:S01]  /*5e30*/  HMMA.16816.F32.BF16 R192, R4, R34, R192 ;  /* 0x0000002204c0723c */ /* 0x000fe200000418c0 */
[----:B------:R-:W1:Y:S07]  /*5e40*/  LDSM.16.M88.4 R4, [R219+0x8400] ;  /* 0x00840000db04783b */ /* 0x000e6e0000000200 */
[C---:B------:R-:W-:Y:S08]  /*5e50*/  HMMA.16816.F32.BF16 R52, R8.reuse, R38, R188 ;  /* 0x000000260834723c */ /* 0x040ff000000418bc */
[C---:B------:R-:W-:Y:S08]  /*5e60*/  HMMA.16816.F32.BF16 R64, R8.reuse, R28, R184 ;  /* 0x0000001c0840723c */ /* 0x040ff000000418b8 */
[----:B------:R-:W-:Y:S08]  /*5e70*/  HMMA.16816.F32.BF16 R180, R8, R30, R180 ;  /* 0x0000001e08b4723c */ /* 0x000ff000000418b4 */
[----:B-----5:R-:W-:Y:S01]  /*5e80*/  HMMA.16816.F32.BF16 R28, R16, R20, R40 ;  /* 0x00000014101c723c */ /* 0x020fe20000041828 */
[----:B------:R-:W-:-:S07]  /*5e90*/  IMAD R0, R2, 0x40, R245 ;  /* 0x0000004002007824 */ /* 0x000fce00078e02f5 */
[----:B------:R-:W-:Y:S01]  /*5ea0*/  HMMA.16816.F32.BF16 R36, R12, R20, R44 ;  /* 0x000000140c24723c */ /* 0x000fe2000004182c */
[C---:B------:R-:W-:Y:S02]  /*5eb0*/  ISETP.GE.AND P3, PT, R0.reuse, R229, PT ;  /* 0x000000e50000720c */ /* 0x040fe40003f66270 */
[----:B------:R-:W-:Y:S02]  /*5ec0*/  ISETP.GE.AND P2, PT, R0, R228, PT ;  /* 0x000000e40000720c */ /* 0x000fe40003f46270 */
[----:B------:R-:W-:Y:S02]  /*5ed0*/  ISETP.GT.AND P0, PT, R2, UR8, PT ;  /* 0x0000000802007c0c */ /* 0x000fe4000bf04270 */
[C---:B------:R-:W-:Y:S02]  /*5ee0*/  ISETP.LT.OR P3, PT, R0.reuse, R225, P3 ;  /* 0x000000e10000720c */ /* 0x040fe40001f61670 */
[C---:B------:R-:W-:Y:S01]  /*5ef0*/  ISETP.LT.OR P2, PT, R0.reuse, R224, P2 ;  /* 0x000000e00000720c */ /* 0x040fe20001741670 */
[----:B------:R-:W-:Y:S01]  /*5f00*/  HMMA.16816.F32.BF16 R176, R8, R24, R176 ;  /* 0x0000001808b0723c */ /* 0x000fe200000418b0 */
[----:B------:R-:W-:-:S04]  /*5f10*/  IADD3 R2, R0, 0x1, RZ ;  /* 0x0000000100027810 */ /* 0x000fc80007ffe0ff */
[----:B------:R-:W-:-:S03]  /*5f20*/  ISETP.GE.AND P4, PT, R2, R227, PT ;  /* 0x000000e30200720c */ /* 0x000fc60003f86270 */
[----:B------:R-:W-:Y:S01]  /*5f30*/  HMMA.16816.F32.BF16 R56, R8, R26, R56 ;  /* 0x0000001a0838723c */ /* 0x000fe20000041838 */
[----:B------:R-:W-:-:S07]  /*5f40*/  ISETP.GE.AND P1, PT, R2, R226, PT ;  /* 0x000000e20200720c */ /* 0x000fce0003f26270 */
[----:B------:R-:W-:Y:S01]  /*5f50*/  HMMA.16816.F32.BF16 R184, R8, R32, R48 ;  /* 0x0000002008b8723c */ /* 0x000fe20000041830 */
[----:B------:R-:W-:-:S06]  /*5f60*/  ISETP.LT.OR P4, PT, R2, R223, P4 ;  /* 0x000000df0200720c */ /* 0x000fcc0002781670 */
[----:B------:R-:W-:Y:S01]  /*5f70*/  FSEL R48, R28, -INF , !P3 ;  /* 0xff8000001c307808 */ /* 0x000fe20005800000 */
[----:B------:R-:W-:Y:S01]  /*5f80*/  HMMA.16816.F32.BF16 R24, R16, R22, R52 ;  /* 0x000000161018723c */ /* 0x000fe20000041834 */
[----:B------:R-:W-:-:S06]  /*5f90*/  ISETP.GE.AND P3, PT, R0, R227, PT ;  /* 0x000000e30000720c */ /* 0x000fcc0003f66270 */
[----:B------:R-:W-:Y:S01]  /*5fa0*/  FSEL R52, R30, -INF , !P2 ;  /* 0xff8000001e347808 */ /* 0x000fe20005000000 */
[----:B------:R-:W-:Y:S01]  /*5fb0*/  HMMA.16816.F32.BF16 R20, R12, R22, R108 ;  /* 0x000000160c14723c */ /* 0x000fe2000004186c */
[----:B------:R-:W-:Y:S02]  /*5fc0*/  ISETP.GE.AND P2, PT, R0, R226, PT ;  /* 0x000000e20000720c */ /* 0x000fe40003f46270 */
[----:B------:R-:W-:Y:S02]  /*5fd0*/  ISETP.LT.OR P1, PT, R2, R222, P1 ;  /* 0x000000de0200720c */ /* 0x000fe40000f21670 */
[----:B------:R-:W-:-:S03]  /*5fe0*/  ISETP.LT.OR P3, PT, R0, R223, P3 ;  /* 0x000000df0000720c */ /* 0x000fc60001f61670 */
[----:B------:R-:W-:Y:S01]  /*5ff0*/  HMMA.16816.F32.BF16 R60, R8, R34, R60 ;  /* 0x00000022083c723c */ /* 0x000fe2000004183c */
[----:B------:R-:W2:Y:S01]  /*6000*/  LDSM.16.M88.4 R8, [R219+0x8800] ;  /* 0x00880000db08783b */ /* 0x000ea20000000200 */
[----:B------:R-:W-:Y:S02]  /*6010*/  ISETP.LT.OR P2, PT, R0, R222, P2 ;  /* 0x000000de0000720c */ /* 0x000fe40001741670 */
[----:B------:R-:W-:Y:S02]  /*6020*/  ISETP.GE.AND P5, PT, R2, R229, PT ;  /* 0x000000e50200720c */ /* 0x000fe40003fa6270 */
[----:B------:R-:W-:Y:S02]  /*6030*/  FSEL R40, R36, -INF , !P3 ;  /* 0xff80000024287808 */ /* 0x000fe40005800000 */
[----:B------:R-:W-:Y:S02]  /*6040*/  FSEL R46, R38, -INF , !P2 ;  /* 0xff800000262e7808 */ /* 0x000fe40005000000 */
[----:B------:R-:W-:-:S02]  /*6050*/  FSEL R45, R37, -INF , !P4 ;  /* 0xff800000252d7808 */ /* 0x000fc40006000000 */
[----:B------:R-:W-:Y:S02]  /*6060*/  FSEL R47, R39, -INF , !P1 ;  /* 0xff800000272f7808 */ /* 0x000fe40004800000 */
[C---:B------:R-:W-:Y:S01]  /*6070*/  ISETP.GE.AND P6, PT, R2.reuse, R228, PT ;  /* 0x000000e40200720c */ /* 0x040fe20003fc6270 */
[----:B-1----:R-:W-:Y:S01]  /*6080*/  HMMA.16816.F32.BF16 R36, R16, R4, R64 ;  /* 0x000000041024723c */ /* 0x002fe20000041840 */
[----:B------:R-:W-:Y:S02]  /*6090*/  ISETP.LT.OR P5, PT, R2, R225, P5 ;  /* 0x000000e10200720c */ /* 0x000fe40002fa1670 */
[----:B------:R-:W-:Y:S02]  /*60a0*/  IADD3 R3, R0, 0x8, RZ ;  /* 0x0000000800037810 */ /* 0x000fe40007ffe0ff */
[----:B------:R-:W-:Y:S02]  /*60b0*/  ISETP.LT.OR P6, PT, R2, R224, P6 ;  /* 0x000000e00200720c */ /* 0x000fe400037c1670 */
[----:B------:R-:W-:-:S02]  /*60c0*/  IADD3 R2, R0, 0x9, RZ ;  /* 0x0000000900027810 */ /* 0x000fc40007ffe0ff */
[----:B------:R-:W-:Y:S02]  /*60d0*/  FSEL R50, R29, -INF , !P5 ;  /* 0xff8000001d327808 */ /* 0x000fe40006800000 */
[C---:B------:R-:W-:Y:S02]  /*60e0*/  ISETP.GE.AND P3, PT, R3.reuse, R229, PT ;  /* 0x000000e50300720c */ /* 0x040fe40003f66270 */
[C---:B------:R-:W-:Y:S02]  /*60f0*/  ISETP.GE.AND P2, PT, R3.reuse, R228, PT ;  /* 0x000000e40300720c */ /* 0x040fe40003f46270 */
[C---:B------:R-:W-:Y:S02]  /*6100*/  ISETP.GE.AND P5, PT, R3.reuse, R227, PT ;  /* 0x000000e30300720c */ /* 0x040fe40003fa6270 */
[----:B------:R-:W-:Y:S02]  /*6110*/  ISETP.GE.AND P4, PT, R3, R226, PT ;  /* 0x000000e20300720c */ /* 0x000fe40003f86270 */
[----:B------:R-:W-:-:S02]  /*6120*/  FSEL R55, R31, -INF , !P6 ;  /* 0xff8000001f377808 */ /* 0x000fc40007000000 */
[C---:B------:R-:W-:Y:S01]  /*6130*/  ISETP.GE.AND P1, PT, R2.reuse, R229, PT ;  /* 0x000000e50200720c */ /* 0x040fe20003f26270 */
[----:B------:R-:W-:Y:S01]  /*6140*/  HMMA.16816.F32.BF16 R28, R12, R4, R196 ;  /* 0x000000040c1c723c */ /* 0x000fe200000418c4 */
[----:B------:R-:W-:Y:S02]  /*6150*/  ISETP.GE.AND P6, PT, R2, R228, PT ;  /* 0x000000e40200720c */ /* 0x000fe40003fc6270 */
[C---:B------:R-:W-:Y:S02]  /*6160*/  ISETP.LT.OR P3, PT, R3.reuse, R225, P3 ;  /* 0x000000e10300720c */ /* 0x040fe40001f61670 */
[C---:B------:R-:W-:Y:S02]  /*6170*/  ISETP.LT.OR P2, PT, R3.reuse, R224, P2 ;  /* 0x000000e00300720c */ /* 0x040fe40001741670 */
[C---:B------:R-:W-:Y:S02]  /*6180*/  ISETP.LT.OR P5, PT, R3.reuse, R223, P5 ;  /* 0x000000df0300720c */ /* 0x040fe40002fa1670 */
[----:B------:R-:W-:-:S02]  /*6190*/  ISETP.LT.OR P4, PT, R3, R222, P4 ;  /* 0x000000de0300720c */ /* 0x000fc40002781670 */
[----:B------:R-:W-:Y:S02]  /*61a0*/  IADD3 R3, R0, 0x10, RZ ;  /* 0x0000001000037810 */ /* 0x000fe40007ffe0ff */
[C---:B------:R-:W-:Y:S02]  /*61b0*/  ISETP.LT.OR P1, PT, R2.reuse, R225, P1 ;  /* 0x000000e10200720c */ /* 0x040fe40000f21670 */
[----:B------:R-:W-:Y:S02]  /*61c0*/  ISETP.LT.OR P6, PT, R2, R224, P6 ;  /* 0x000000e00200720c */ /* 0x000fe400037c1670 */
[----:B------:R-:W-:Y:S02]  /*61d0*/  FSEL R51, R24, -INF , !P3 ;  /* 0xff80000018337808 */ /* 0x000fe40005800000 */
[----:B------:R-:W-:Y:S02]  /*61e0*/  FSEL R54, R26, -INF , !P2 ;  /* 0xff8000001a367808 */ /* 0x000fe40005000000 */
[----:B------:R-:W-:-:S02]  /*61f0*/  FSEL R42, R20, -INF , !P5 ;  /* 0xff800000142a7808 */ /* 0x000fc40006800000 */
[----:B------:R-:W-:Y:S02]  /*6200*/  FSEL R44, R22, -INF , !P4 ;  /* 0xff800000162c7808 */ /* 0x000fe40006000000 */
[C---:B------:R-:W-:Y:S02]  /*6210*/  ISETP.GE.AND P3, PT, R2.reuse, R227, PT ;  /* 0x000000e30200720c */ /* 0x040fe40003f66270 */
[----:B------:R-:W-:Y:S02]  /*6220*/  ISETP.GE.AND P2, PT, R2, R226, PT ;  /* 0x000000e20200720c */ /* 0x000fe40003f46270 */
[C---:B------:R-:W-:Y:S02]  /*6230*/  ISETP.GE.AND P5, PT, R3.reuse, R229, PT ;  /* 0x000000e50300720c */ /* 0x040fe40003fa6270 */
[----:B------:R-:W-:Y:S02]  /*6240*/  ISETP.GE.AND P4, PT, R3, R228, PT ;  /* 0x000000e40300720c */ /* 0x000fe40003f86270 */
[----:B------:R-:W-:-:S02]  /*6250*/  FSEL R49, R25, -INF , !P1 ;  /* 0xff80000019317808 */ /* 0x000fc40004800000 */
[----:B------:R-:W-:Y:S02]  /*6260*/  FSEL R53, R27, -INF , !P6 ;  /* 0xff8000001b357808 */ /* 0x000fe40007000000 */
[-C--:B------:R-:W-:Y:S01]  /*6270*/  HMMA.16816.F32.BF16 R24, R16, R6.reuse, R180 ;  /* 0x000000061018723c */ /* 0x080fe200000418b4 */
[C---:B------:R-:W-:Y:S02]  /*6280*/  ISETP.LT.OR P3, PT, R2.reuse, R223, P3 ;  /* 0x000000df0200720c */ /* 0x040fe40001f61670 */
[----:B------:R-:W-:Y:S02]  /*6290*/  ISETP.LT.OR P2, PT, R2, R222, P2 ;  /* 0x000000de0200720c */ /* 0x000fe40001741670 */
[C---:B------:R-:W-:Y:S02]  /*62a0*/  ISETP.LT.OR P5, PT, R3.reuse, R225, P5 ;  /* 0x000000e10300720c */ /* 0x040fe40002fa1670 */
[----:B------:R-:W-:Y:S02]  /*62b0*/  ISETP.LT.OR P4, PT, R3, R224, P4 ;  /* 0x000000e00300720c */ /* 0x000fe40002781670 */
[----:B------:R-:W-:Y:S01]  /*62c0*/  IADD3 R2, R0, 0x11, RZ ;  /* 0x0000001100027810 */ /* 0x000fe20007ffe0ff */
[----:B------:R-:W-:Y:S01]  /*62d0*/  HMMA.16816.F32.BF16 R32, R12, R6, R212 ;  /* 0x000000060c20723c */ /* 0x000fe200000418d4 */
[----:B------:R-:W-:Y:S01]  /*62e0*/  FSEL R41, R21, -INF , !P3 ;  /* 0xff80000015297808 */ /* 0x000fe20005800000 */
[----:B------:R-:W1:Y:S01]  /*62f0*/  LDSM.16.M88.4 R4, [R219+0x8c00] ;  /* 0x008c0000db04783b */ /* 0x000e620000000200 */
[----:B------:R-:W-:Y:S01]  /*6300*/  FSEL R43, R23, -INF , !P2 ;  /* 0xff800000172b7808 */ /* 0x000fe20005000000 */
[----:B------:R-:W-:-:S04]  /*6310*/  DEPBAR.LE SB0, 0x0 ;  /* 0x000080000000791a */ /* 0x000fc80000000000 */
[----:B------:R-:W-:Y:S02]  /*6320*/  FSEL R36, R36, -INF , !P5 ;  /* 0xff80000024247808 */ /* 0x000fe40006800000 */
[----:B------:R-:W-:Y:S01]  /*6330*/  FSEL R232, R38, -INF , !P4 ;  /* 0xff80000026e87808 */ /* 0x000fe20006000000 */
[----:B------:R-:W-:Y:S01]  /*6340*/  BAR.SYNC.DEFER_BLOCKING 0x0 ;  /* 0x0000000000007b1d */ /* 0x000fe20000010000 */
[CC--:B------:R-:W-:Y:S02]  /*6350*/  ISETP.GE.AND P1, PT, R3.reuse, R227.reuse, PT ;  /* 0x000000e30300720c */ /* 0x0c0fe40003f26270 */
[----:B------:R-:W-:Y:S02]  /*6360*/  ISETP.GE.AND P3, PT, R3, R226, PT ;  /* 0x000000e20300720c */ /* 0x000fe40003f66270 */
[C---:B------:R-:W-:Y:S02]  /*6370*/  ISETP.GE.AND P2, PT, R2.reuse, R228, PT ;  /* 0x000000e40200720c */ /* 0x040fe40003f46270 */
[----:B------:R-:W-:-:S02]  /*6380*/  ISETP.GE.AND P5, PT, R2, R227, PT ;  /* 0x000000e30200720c */ /* 0x000fc40003fa6270 */
[C---:B------:R-:W-:Y:S02]  /*6390*/  ISETP.GE.AND P4, PT, R2.reuse, R226, PT ;  /* 0x000000e20200720c */ /* 0x040fe40003f86270 */
[CC--:B------:R-:W-:Y:S02]  /*63a0*/  ISETP.LT.OR P1, PT, R3.reuse, R223.reuse, P1 ;  /* 0x000000df0300720c */ /* 0x0c0fe40000f21670 */
[----:B------:R-:W-:Y:S02]  /*63b0*/  ISETP.LT.OR P3, PT, R3, R222, P3 ;  /* 0x000000de0300720c */ /* 0x000fe40001f61670 */
[C---:B------:R-:W-:Y:S02]  /*63c0*/  ISETP.LT.OR P2, PT, R2.reuse, R224, P2 ;  /* 0x000000e00200720c */ /* 0x040fe40001741670 */
[C---:B------:R-:W-:Y:S02]  /*63d0*/  ISETP.LT.OR P5, PT, R2.reuse, R223, P5 ;  /* 0x000000df0200720c */ /* 0x040fe40002fa1670 */
[----:B------:R-:W-:-:S02]  /*63e0*/  ISETP.LT.OR P4, PT, R2, R222, P4 ;  /* 0x000000de0200720c */ /* 0x000fc40002781670 */
[----:B------:R-:W-:Y:S02]  /*63f0*/  IADD3 R3, R0, 0x18, RZ ;  /* 0x0000001800037810 */ /* 0x000fe40007ffe0ff */
[----:B------:R-:W-:Y:S02]  /*6400*/  ISETP.GE.AND P6, PT, R2, R229, PT ;  /* 0x000000e50200720c */ /* 0x000fe40003fc6270 */
[----:B------:R-:W-:Y:S02]  /*6410*/  FSEL R212, R39, -INF , !P2 ;  /* 0xff80000027d47808 */ /* 0x000fe40005000000 */
[----:B------:R-:W-:Y:S02]  /*6420*/  FSEL R64, R28, -INF , !P1 ;  /* 0xff8000001c407808 */ /* 0x000fe40004800000 */
[----:B------:R-:W-:Y:S02]  /*6430*/  FSEL R111, R30, -INF , !P3 ;  /* 0xff8000001e6f7808 */ /* 0x000fe40005800000 */
[----:B------:R-:W-:-:S02]  /*6440*/  FSEL R110, R29, -INF , !P5 ;  /* 0xff8000001d6e7808 */ /* 0x000fc40006800000 */
[----:B------:R-:W-:Y:S02]  /*6450*/  FSEL R181, R31, -INF , !P4 ;  /* 0xff8000001fb57808 */ /* 0x000fe40006000000 */
[C---:B------:R-:W-:Y:S01]  /*6460*/  ISETP.GE.AND P2, PT, R3.reuse, R229, PT ;  /* 0x000000e50300720c */ /* 0x040fe20003f46270 */
[----:B--2---:R-:W-:Y:S01]  /*6470*/  HMMA.16816.F32.BF16 R28, R16, R8, R176 ;  /* 0x00000008101c723c */ /* 0x004fe200000418b0 */
[C---:B------:R-:W-:Y:S02]  /*6480*/  ISETP.GE.AND P1, PT, R3.reuse, R228, PT ;  /* 0x000000e40300720c */ /* 0x040fe40003f26270 */
[-C--:B------:R-:W-:Y:S02]  /*6490*/  ISETP.LT.OR P6, PT, R2, R225.reuse, P6 ;  /* 0x000000e10200720c */ /* 0x080fe400037c1670 */
[C---:B------:R-:W-:Y:S02]  /*64a0*/  ISETP.LT.OR P2, PT, R3.reuse, R225, P2 ;  /* 0x000000e10300720c */ /* 0x040fe40001741670 */
[----:B------:R-:W-:-:S02]  /*64b0*/  ISETP.LT.OR P1, PT, R3, R224, P1 ;  /* 0x000000e00300720c */ /* 0x000fc40000f21670 */
[----:B------:R-:W-:Y:S02]  /*64c0*/  IADD3 R2, R0, 0x19, RZ ;  /* 0x0000001900027810 */ /* 0x000fe40007ffe0ff */
[----:B------:R-:W-:Y:S02]  /*64d0*/  FSEL R183, R37, -INF , !P6 ;  /* 0xff80000025b77808 */ /* 0x000fe40007000000 */
[C---:B------:R-:W-:Y:S02]  /*64e0*/  ISETP.GE.AND P6, PT, R3.reuse, R227, PT ;  /* 0x000000e30300720c */ /* 0x040fe40003fc6270 */
[----:B------:R-:W-:Y:S02]  /*64f0*/  ISETP.GE.AND P3, PT, R3, R226, PT ;  /* 0x000000e20300720c */ /* 0x000fe40003f66270 */
[----:B------:R-:W-:Y:S02]  /*6500*/  FSEL R196, R24, -INF , !P2 ;  /* 0xff80000018c47808 */ /* 0x000fe40005000000 */
[----:B------:R-:W-:-:S02]  /*6510*/  FSEL R199, R26, -INF , !P1 ;  /* 0xff8000001ac77808 */ /* 0x000fc40004800000 */
[C---:B------:R-:W-:Y:S02]  /*6520*/  ISETP.GE.AND P2, PT, R2.reuse, R227, PT ;  /* 0x000000e30200720c */ /* 0x040fe40003f46270 */
[----:B------:R-:W-:Y:S01]  /*6530*/  ISETP.GE.AND P1, PT, R2, R226, PT ;  /* 0x000000e20200720c */ /* 0x000fe20003f26270 */
[----:B------:R-:W-:Y:S01]  /*6540*/  HMMA.16816.F32.BF16 R20, R12, R8, R208 ;  /* 0x000000080c14723c */ /* 0x000fe200000418d0 */
[CC--:B------:R-:W-:Y:S02]  /*6550*/  ISETP.LT.OR P6, PT, R3.reuse, R223.reuse, P6 ;  /* 0x000000df0300720c */ /* 0x0c0fe400037c1670 */
[----:B------:R-:W-:Y:S02]  /*6560*/  ISETP.LT.OR P3, PT, R3, R222, P3 ;  /* 0x000000de0300720c */ /* 0x000fe40001f61670 */
[----:B------:R-:W-:Y:S02]  /*6570*/  IADD3 R3, R0, 0x20, RZ ;  /* 0x0000002000037810 */ /* 0x000fe40007ffe0ff */
[----:B------:R-:W-:-:S02]  /*6580*/  ISETP.LT.OR P2, PT, R2, R223, P2 ;  /* 0x000000df0200720c */ /* 0x000fc40001741670 */
[----:B------:R-:W-:Y:S02]  /*6590*/  ISETP.LT.OR P1, PT, R2, R222, P1 ;  /* 0x000000de0200720c */ /* 0x000fe40000f21670 */
[----:B------:R-:W-:Y:S02]  /*65a0*/  FSEL R108, R32, -INF , !P6 ;  /* 0xff800000206c7808 */ /* 0x000fe40007000000 */
[----:B------:R-:W-:Y:S02]  /*65b0*/  FSEL R180, R34, -INF , !P3 ;  /* 0xff80000022b47808 */ /* 0x000fe40005800000 */
[CC--:B------:R-:W-:Y:S02]  /*65c0*/  ISETP.GE.AND P4, PT, R2.reuse, R229.reuse, PT ;  /* 0x000000e50200720c */ /* 0x0c0fe40003f86270 */
[----:B------:R-:W-:Y:S02]  /*65d0*/  ISETP.GE.AND P5, PT, R2, R228, PT ;  /* 0x000000e40200720c */ /* 0x000fe40003fa6270 */
[----:B------:R-:W-:-:S02]  /*65e0*/  ISETP.GE.AND P6, PT, R3, R229, PT ;  /* 0x000000e50300720c */ /* 0x000fc40003fc6270 */
[----:B------:R-:W-:Y:S02]  /*65f0*/  ISETP.GE.AND P3, PT, R3, R228, PT ;  /* 0x000000e40300720c */ /* 0x000fe40003f66270 */
[----:B------:R-:W-:Y:S02]  /*6600*/  FSEL R109, R33, -INF , !P2 ;  /* 0xff800000216d7808 */ /* 0x000fe40005000000 */
[----:B------:R-:W-:Y:S02]  /*6610*/  FSEL R182, R35, -INF , !P1 ;  /* 0xff80000023b67808 */ /* 0x000fe40004800000 */
[----:B------:R-:W-:Y:S01]  /*6620*/  HMMA.16816.F32.BF16 R32, R16, R10, R56 ;  /* 0x0000000a1020723c */ /* 0x000fe20000041838 */
[CC--:B------:R-:W-:Y:S02]  /*6630*/  ISETP.LT.OR P4, PT, R2.reuse, R225.reuse, P4 ;  /* 0x000000e10200720c */ /* 0x0c0fe40002781670 */
[----:B------:R-:W-:Y:S02]  /*6640*/  ISETP.LT.OR P5, PT, R2, R224, P5 ;  /* 0x000000e00200720c */ /* 0x000fe40002fa1670 */
[----:B------:R-:W-:-:S02]  /*6650*/  ISETP.LT.OR P6, PT, R3, R225, P6 ;  /* 0x000000e10300720c */ /* 0x000fc400037c1670 */
[----:B------:R-:W-:Y:S02]  /*6660*/  ISETP.LT.OR P3, PT, R3, R224, P3 ;  /* 0x000000e00300720c */ /* 0x000fe40001f61670 */
[----:B------:R-:W-:Y:S02]  /*6670*/  IADD3 R2, R0, 0x21, RZ ;  /* 0x0000002100027810 */ /* 0x000fe40007ffe0ff */
[----:B------:R-:W-:Y:S02]  /*6680*/  FSEL R198, R27, -INF , !P5 ;  /* 0xff8000001bc67808 */ /* 0x000fe40006800000 */
[----:B------:R-:W-:Y:S02]  /*6690*/  FSEL R211, R28, -INF , !P6 ;  /* 0xff8000001cd37808 */ /* 0x000fe40007000000 */
[----:B------:R-:W-:Y:S02]  /*66a0*/  FSEL R233, R30, -INF , !P3 ;  /* 0xff8000001ee97808 */ /* 0x000fe40005800000 */
[----:B------:R-:W-:-:S02]  /*66b0*/  ISETP.GE.AND P5, PT, R2, R229, PT ;  /* 0x000000e50200720c */ /* 0x000fc40003fa6270 */
[C---:B------:R-:W-:Y:S02]  /*66c0*/  ISETP.GE.AND P1, PT, R2.reuse, R228, PT ;  /* 0x000000e40200720c */ /* 0x040fe40003f26270 */
[CC--:B------:R-:W-:Y:S02]  /*66d0*/  ISETP.GE.AND P6, PT, R2.reuse, R227.reuse, PT ;  /* 0x000000e30200720c */ /* 0x0c0fe40003fc6270 */
[-C--:B------:R-:W-:Y:S02]  /*66e0*/  ISETP.GE.AND P3, PT, R2, R226.reuse, PT ;  /* 0x000000e20200720c */ /* 0x080fe40003f66270 */
[----:B------:R-:W-:Y:S02]  /*66f0*/  FSEL R197, R25, -INF , !P4 ;  /* 0xff80000019c57808 */ /* 0x000fe40006000000 */
[C---:B------:R-:W-:Y:S01]  /*6700*/  ISETP.GE.AND P4, PT, R3.reuse, R227, PT ;  /* 0x000000e30300720c */ /* 0x040fe20003f86270 */
[----:B------:R-:W-:Y:S01]  /*6710*/  HMMA.16816.F32.BF16 R24, R12, R10, R204 ;  /* 0x0000000a0c18723c */ /* 0x000fe200000418cc */
[----:B------:R-:W-:-:S02]  /*6720*/  ISETP.GE.AND P2, PT, R3, R226, PT ;  /* 0x000000e20300720c */ /* 0x000fc40003f46270 */
[C---:B------:R-:W-:Y:S02]  /*6730*/  ISETP.LT.OR P5, PT, R2.reuse, R225, P5 ;  /* 0x000000e10200720c */ /* 0x040fe40002fa1670 */
[C---:B------:R-:W-:Y:S02]  /*6740*/  ISETP.LT.OR P1, PT, R2.reuse, R224, P1 ;  /* 0x000000e00200720c */ /* 0x040fe40000f21670 */
[CC--:B------:R-:W-:Y:S02]  /*6750*/  ISETP.LT.OR P6, PT, R2.reuse, R223.reuse, P6 ;  /* 0x000000df0200720c */ /* 0x0c0fe400037c1670 */
[----:B------:R-:W-:Y:S02]  /*6760*/  ISETP.LT.OR P3, PT, R2, R222, P3 ;  /* 0x000000de0200720c */ /* 0x000fe40001f61670 */
[----:B------:R-:W-:Y:S02]  /*6770*/  IADD3 R2, R0, 0x28, RZ ;  /* 0x0000002800027810 */ /* 0x000fe40007ffe0ff */
[----:B------:R-:W-:-:S02]  /*6780*/  ISETP.LT.OR P4, PT, R3, R223, P4 ;  /* 0x000000df0300720c */ /* 0x000fc40002781670 */
[----:B------:R-:W-:Y:S02]  /*6790*/  ISETP.LT.OR P2, PT, R3, R222, P2 ;  /* 0x000000de0300720c */ /* 0x000fe40001741670 */
[----:B------:R-:W-:Y:S02]  /*67a0*/  FSEL R215, R31, -INF , !P1 ;  /* 0xff8000001fd77808 */ /* 0x000fe40004800000 */
[----:B------:R-:W-:Y:S02]  /*67b0*/  ISETP.GE.AND P1, PT, R2, R229, PT ;  /* 0x000000e50200720c */ /* 0x000fe40003f26270 */
[----:B------:R-:W-:Y:S02]  /*67c0*/  FSEL R204, R20, -INF , !P4 ;  /* 0xff80000014cc7808 */ /* 0x000fe40006000000 */
[----:B------:R-:W-:Y:S02]  /*67d0*/  FSEL R206, R22, -INF , !P2 ;  /* 0xff80000016ce7808 */ /* 0x000fe40005000000 */
[----:B------:R-:W-:-:S02]  /*67e0*/  FSEL R205, R21, -INF , !P6 ;  /* 0xff80000015cd7808 */ /* 0x000fc40007000000 */
[----:B------:R-:W-:Y:S02]  /*67f0*/  FSEL R207, R23, -INF , !P3 ;  /* 0xff80000017cf7808 */ /* 0x000fe40005800000 */
[----:B-1----:R-:W-:Y:S01]  /*6800*/  HMMA.16816.F32.BF16 R20, R16, R4, R184 ;  /* 0x000000041014723c */ /* 0x002fe200000418b8 */
[----:B------:R-:W-:Y:S02]  /*6810*/  ISETP.LT.OR P1, PT, R2, R225, P1 ;  /* 0x000000e10200720c */ /* 0x000fe40000f21670 */
[----:B------:R-:W-:Y:S02]  /*6820*/  IADD3 R3, R0, 0x29, RZ ;  /* 0x0000002900037810 */ /* 0x000fe40007ffe0ff */
[----:B------:R-:W-:Y:S02]  /*6830*/  FSEL R209, R29, -INF , !P5 ;  /* 0xff8000001dd17808 */ /* 0x000fe40006800000 */
[----:B------:R-:W-:Y:S02]  /*6840*/  FSEL R208, R32, -INF , !P1 ;  /* 0xff80000020d07808 */ /* 0x000fe40004800000 */
[----:B------:R-:W-:-:S02]  /*6850*/  ISETP.GE.AND P4, PT, R2, R228, PT ;  /* 0x000000e40200720c */ /* 0x000fc40003f86270 */
[C---:B------:R-:W-:Y:S02]  /*6860*/  ISETP.GE.AND P5, PT, R2.reuse, R227, PT ;  /* 0x000000e30200720c */ /* 0x040fe40003fa6270 */
[C---:B------:R-:W-:Y:S02]  /*6870*/  ISETP.GE.AND P2, PT, R2.reuse, R226, PT ;  /* 0x000000e20200720c */ /* 0x040fe40003f46270 */
[C---:B------:R-:W-:Y:S02]  /*6880*/  ISETP.GE.AND P3, PT, R3.reuse, R229, PT ;  /* 0x000000e50300720c */ /* 0x040fe40003f66270 */
[----:B------:R-:W-:Y:S01]  /*6890*/  ISETP.GE.AND P1, PT, R3, R227, PT ;  /* 0x000000e30300720c */ /* 0x000fe20003f26270 */
[----:B------:R-:W-:Y:S01]  /*68a0*/  HMMA.16816.F32.BF16 R8, R12, R4, R200 ;  /* 0x000000040c08723c */ /* 0x000fe200000418c8 */
[C---:B------:R-:W-:Y:S02]  /*68b0*/  ISETP.LT.OR P4, PT, R2.reuse, R224, P4 ;  /* 0x000000e00200720c */ /* 0x040fe40002781670 */
[----:B------:R-:W-:-:S02]  /*68c0*/  ISETP.LT.OR P5, PT, R2, R223, P5 ;  /* 0x000000df0200720c */ /* 0x000fc40002fa1670 */
[----:B------:R-:W-:Y:S02]  /*68d0*/  ISETP.LT.OR P2, PT, R2, R222, P2 ;  /* 0x000000de0200720c */ /* 0x000fe40001741670 */
[C---:B------:R-:W-:Y:S02]  /*68e0*/  ISETP.LT.OR P3, PT, R3.reuse, R225, P3 ;  /* 0x000000e10300720c */ /* 0x040fe40001f61670 */
[----:B------:R-:W-:Y:S02]  /*68f0*/  ISETP.LT.OR P1, PT, R3, R223, P1 ;  /* 0x000000df0300720c */ /* 0x000fe40000f21670 */
[----:B------:R-:W-:Y:S02]  /*6900*/  IADD3 R2, R0, 0x30, RZ ;  /* 0x0000003000027810 */ /* 0x000fe40007ffe0ff */
[----:B------:R-:W-:Y:S02]  /*6910*/  FSEL R214, R34, -INF , !P4 ;  /* 0xff80000022d67808 */ /* 0x000fe40006000000 */
[----:B------:R-:W-:-:S02]  /*6920*/  FSEL R200, R24, -INF , !P5 ;  /* 0xff80000018c87808 */ /* 0x000fc40006800000 */
[----:B------:R-:W-:Y:S02]  /*6930*/  FSEL R203, R26, -INF , !P2 ;  /* 0xff8000001acb7808 */ /* 0x000fe40005000000 */
[----:B------:R-:W-:Y:S02]  /*6940*/  FSEL R210, R33, -INF , !P3 ;  /* 0xff80000021d27808 */ /* 0x000fe40005800000 */
[----:B------:R-:W-:Y:S02]  /*6950*/  FSEL R201, R25, -INF , !P1 ;  /* 0xff80000019c97808 */ /* 0x000fe40004800000 */
[C---:B------:R-:W-:Y:S02]  /*6960*/  ISETP.GE.AND P6, PT, R3.reuse, R228, PT ;  /* 0x000000e40300720c */ /* 0x040fe40003fc6270 */
[----:B------:R-:W-:Y:S02]  /*6970*/  ISETP.GE.AND P4, PT, R3, R226, PT ;  /* 0x000000e20300720c */ /* 0x000fe40003f86270 */
[----:B------:R-:W-:-:S02]  /*6980*/  ISETP.GE.AND P5, PT, R2, R229, PT ;  /* 0x000000e50200720c */ /* 0x000fc40003fa6270 */
[C---:B------:R-:W-:Y:S02]  /*6990*/  ISETP.GE.AND P2, PT, R2.reuse, R228, PT ;  /* 0x000000e40200720c */ /* 0x040fe40003f46270 */
[C---:B------:R-:W-:Y:S02]  /*69a0*/  ISETP.GE.AND P3, PT, R2.reuse, R227, PT ;  /* 0x000000e30200720c */ /* 0x040fe40003f66270 */
[C---:B------:R-:W-:Y:S01]  /*69b0*/  ISETP.GE.AND P1, PT, R2.reuse, R226, PT ;  /* 0x000000e20200720c */ /* 0x040fe20003f26270 */
[----:B------:R-:W-:Y:S01]  /*69c0*/  HMMA.16816.F32.BF16 R12, R12, R6, R192 ;  /* 0x000000060c0c723c */ /* 0x000fe200000418c0 */
[C---:B------:R-:W-:Y:S02]  /*69d0*/  ISETP.LT.OR P6, PT, R3.reuse, R224, P6 ;  /* 0x000000e00300720c */ /* 0x040fe400037c1670 */
[----:B------:R-:W-:Y:S02]  /*69e0*/  ISETP.LT.OR P4, PT, R3, R222, P4 ;  /* 0x000000de0300720c */ /* 0x000fe40002781670 */
[----:B------:R-:W-:-:S02]  /*69f0*/  ISETP.LT.OR P5, PT, R2, R225, P5 ;  /* 0x000000e10200720c */ /* 0x000fc40002fa1670 */
[C---:B------:R-:W-:Y:S02]  /*6a00*/  ISETP.LT.OR P2, PT, R2.reuse, R224, P2 ;  /* 0x000000e00200720c */ /* 0x040fe40001741670 */
[C---:B------:R-:W-:Y:S02]  /*6a10*/  ISETP.LT.OR P3, PT, R2.reuse, R223, P3 ;  /* 0x000000df0200720c */ /* 0x040fe40001f61670 */
[----:B------:R-:W-:Y:S02]  /*6a20*/  ISETP.LT.OR P1, PT, R2, R222, P1 ;  /* 0x000000de0200720c */ /* 0x000fe40000f21670 */
[----:B------:R-:W-:Y:S02]  /*6a30*/  IADD3 R2, R0, 0x31, RZ ;  /* 0x0000003100027810 */ /* 0x000fe40007ffe0ff */
[----:B------:R-:W-:Y:S02]  /*6a40*/  FSEL R202, R27, -INF , !P4 ;  /* 0xff8000001bca7808 */ /* 0x000fe40006000000 */
[----:B------:R-:W-:-:S02]  /*6a50*/  FSEL R213, R35, -INF , !P6 ;  /* 0xff80000023d57808 */ /* 0x000fc40007000000 */
[----:B------:R-:W-:Y:S02]  /*6a60*/  FSEL R245, R20, -INF , !P5 ;  /* 0xff80000014f57808 */ /* 0x000fe40006800000 */
[----:B------:R-:W-:Y:S02]  /*6a70*/  FSEL R249, R22, -INF , !P2 ;  /* 0xff80000016f97808 */ /* 0x000fe40005000000 */
[C---:B------:R-:W-:Y:S02]  /*6a80*/  ISETP.GE.AND P6, PT, R2.reuse, R229, PT ;  /* 0x000000e50200720c */ /* 0x040fe40003fc6270 */
[C---:B------:R-:W-:Y:S02]  /*6a90*/  ISETP.GE.AND P4, PT, R2.reuse, R228, PT ;  /* 0x000000e40200720c */ /* 0x040fe40003f86270 */
[C---:B------:R-:W-:Y:S02]  /*6aa0*/  ISETP.GE.AND P5, PT, R2.reuse, R227, PT ;  /* 0x000000e30200720c */ /* 0x040fe40003fa6270 */
[C---:B------:R-:W-:Y:S01]  /*6ab0*/  ISETP.GE.AND P2, PT, R2.reuse, R226, PT ;  /* 0x000000e20200720c */ /* 0x040fe20003f46270 */
[----:B------:R-:W-:Y:S01]  /*6ac0*/  HMMA.16816.F32.BF16 R16, R16, R6, R60 ;  /* 0x000000061010723c */ /* 0x000fe2000004183c */
[----:B------:R-:W-:-:S02]  /*6ad0*/  ISETP.LT.OR P6, PT, R2, R225, P6 ;  /* 0x000000e10200720c */ /* 0x000fc400037c1670 */
[C---:B------:R-:W-:Y:S02]  /*6ae0*/  ISETP.LT.OR P4, PT, R2.reuse, R224, P4 ;  /* 0x000000e00200720c */ /* 0x040fe40002781670 */
[C---:B------:R-:W-:Y:S02]  /*6af0*/  ISETP.LT.OR P5, PT, R2.reuse, R223, P5 ;  /* 0x000000df0200720c */ /* 0x040fe40002fa1670 */
[----:B------:R-:W-:Y:S02]  /*6b00*/  ISETP.LT.OR P2, PT, R2, R222, P2 ;  /* 0x000000de0200720c */ /* 0x000fe40001741670 */
[----:B------:R-:W-:Y:S02]  /*6b10*/  IADD3 R2, R0, 0x38, RZ ;  /* 0x0000003800027810 */ /* 0x000fe40007ffe0ff */
[----:B------:R-:W-:Y:S02]  /*6b20*/  FSEL R234, R8, -INF , !P3 ;  /* 0xff80000008ea7808 */ /* 0x000fe40005800000 */
[----:B------:R-:W-:-:S02]  /*6b30*/  FSEL R238, R10, -INF , !P1 ;  /* 0xff8000000aee7808 */ /* 0x000fc40004800000 */
[C---:B------:R-:W-:Y:S02]  /*6b40*/  ISETP.GE.AND P1, PT, R2.reuse, R227, PT ;  /* 0x000000e30200720c */ /* 0x040fe40003f26270 */
[C---:B------:R-:W-:Y:S02]  /*6b50*/  ISETP.GE.AND P3, PT, R2.reuse, R226, PT ;  /* 0x000000e20200720c */ /* 0x040fe40003f66270 */
[C---:B------:R-:W-:Y:S02]  /*6b60*/  ISETP.LT.OR P1, PT, R2.reuse, R223, P1 ;  /* 0x000000df0200720c */ /* 0x040fe40000f21670 */
        /* <DEDUP_REMOVED lines=9> */
[----:B------:R-:W-:Y:S02]  /*6c00*/  ISETP.GE.AND P4, PT, R2, R228, PT ;  /* 0x000000e40200720c */ /* 0x000fe40003f86270 */
[C---:B------:R-:W-:Y:S02]  /*6c10*/  ISETP.GE.AND P5, PT, R0.reuse, R229, PT ;  /* 0x000000e50000720c */ /* 0x040fe40003fa6270 */
[C---:B------:R-:W-:Y:S02]  /*6c20*/  ISETP.GE.AND P2, PT, R0.reuse, R227, PT ;  /* 0x000000e30000720c */ /* 0x040fe40003f46270 */
[C---:B------:R-:W-:Y:S02]  /*6c30*/  ISETP.GE.AND P1, PT, R0.reuse, R226, PT ;  /* 0x000000e20000720c */ /* 0x040fe40003f26270 */
[----:B------:R-:W-:Y:S02]  /*6c40*/  ISETP.GE.AND P3, PT, R0, R228, PT ;  /* 0x000000e40000720c */ /* 0x000fe40003f66270 */
[----:B------:R-:W-:-:S02]  /*6c50*/  ISETP.LT.OR P6, PT, R2, R225, P6 ;  /* 0x000000e10200720c */ /* 0x000fc400037c1670 */
[----:B------:R-:W-:Y:S02]  /*6c60*/  ISETP.LT.OR P4, PT, R2, R224, P4 ;  /* 0x000000e00200720c */ /* 0x000fe40002781670 */
[C---:B------:R-:W-:Y:S02]  /*6c70*/  ISETP.LT.OR P2, PT, R0.reuse, R223, P2 ;  /* 0x000000df0000720c */ /* 0x040fe40001741670 */
[C---:B------:R-:W-:Y:S02]  /*6c80*/  ISETP.LT.OR P1, PT, R0.reuse, R222, P1 ;  /* 0x000000de0000720c */ /* 0x040fe40000f21670 */
[C---:B------:R-:W-:Y:S02]  /*6c90*/  ISETP.LT.OR P5, PT, R0.reuse, R225, P5 ;  /* 0x000000e10000720c */ /* 0x040fe40002fa1670 */
[----:B------:R-:W-:Y:S02]  /*6ca0*/  ISETP.LT.OR P3, PT, R0, R224, P3 ;  /* 0x000000e00000720c */ /* 0x000fe40001f61670 */
[----:B------:R-:W-:-:S02]  /*6cb0*/  FSEL R237, R13, -INF , !P2 ;  /* 0xff8000000ded7808 */ /* 0x000fc40005000000 */
[----:B------:R-:W-:Y:S02]  /*6cc0*/  FSEL R240, R15, -INF , !P1 ;  /* 0xff8000000ff07808 */ /* 0x000fe40004800000 */
[----:B------:R-:W-:Y:S02]  /*6cd0*/  FSEL R243, R16, -INF , !P6 ;  /* 0xff80000010f37808 */ /* 0x000fe40007000000 */
[----:B------:R-:W-:Y:S02]  /*6ce0*/  FSEL R247, R18, -INF , !P4 ;  /* 0xff80000012f77808 */ /* 0x000fe40006000000 */
[----:B------:R-:W-:Y:S02]  /*6cf0*/  FSEL R244, R17, -INF , !P5 ;  /* 0xff80000011f47808 */ /* 0x000fe40006800000 */
[----:B------:R-:W-:Y:S01]  /*6d00*/  FSEL R246, R19, -INF , !P3 ;  /* 0xff80000013f67808 */ /* 0x000fe20005800000 */
[----:B------:R-:W-:Y:S05]  /*6d10*/  @!P0 BRA `(.L_x_140) ;  /* 0x0000018000008947 */ /* 0x000fea0003800000 */
[----:B------:R-:W2:Y:S04]  /*6d20*/  LDL.64 R190, [R1+0x30] ;  /* 0x0000300001be7983 */ /* 0x000ea80000100a00 */
[----:B------:R-:W3:Y:S01]  /*6d30*/  LDL.64 R250, [R1+0x28] ;  /* 0x0000280001fa7983 */ /* 0x000ee20000100a00 */
[----:B------:R-:W-:-:S04]  /*6d40*/  IADD3 R0, R252, -0x3, RZ ;  /* 0xfffffffdfc007810 */ /* 0x000fc80007ffe0ff */
[----:B------:R-:W-:Y:S01]  /*6d50*/  SHF.R.S32.HI R2, RZ, 0x1f, R0 ;  /* 0x0000001fff027819 */ /* 0x000fe20000011400 */
[----:B------:R-:W-:-:S04]  /*6d60*/  IMAD.WIDE.U32 R4, R0, c[0x0][0x198], RZ ;  /* 0x0000660000047a25 */ /* 0x000fc800078e00ff */
[----:B------:R-:W-:-:S04]  /*6d70*/  IMAD R2, R2, c[0x0][0x198], RZ ;  /* 0x0000660002027a24 */ /* 0x000fc800078e02ff */
[----:B------:R-:W-:-:S04]  /*6d80*/  IMAD R2, R0, c[0x0][0x19c], R2 ;  /* 0x0000670000027a24 */ /* 0x000fc800078e0202 */
[----:B------:R-:W-:Y:S01]  /*6d90*/  IMAD.IADD R3, R5, 0x1, R2 ;  /* 0x0000000105037824 */ /* 0x000fe200078e0202 */
[----:B--2---:R-:W-:-:S04]  /*6da0*/  LEA R0, P1, R4, R190, 0x6 ;  /* 0x000000be04007211 */ /* 0x004fc800078230ff */
[----:B------:R-:W-:Y:S02]  /*6db0*/  LEA R2, P2, R0, c[0x0][0x168], 0x1 ;  /* 0x00005a0000027a11 */ /* 0x000fe400078408ff */
[----:B---3--:R-:W-:Y:S02]  /*6dc0*/  LEA.HI.X R3, R4, R251, R3, 0x6, P1 ;  /* 0x000000fb04037211 */ /* 0x008fe400008f3403 */
[----:B------:R-:W-:Y:S02]  /*6dd0*/  IADD3 R4, P1, R2, UR10, RZ ;  /* 0x0000000a02047c10 */ /* 0x000fe4000ff3e0ff */
[----:B------:R-:W-:-:S04]  /*6de0*/  LEA.HI.X R3, R0, c[0x0][0x16c], R3, 0x1, P2 ;  /* 0x00005b0000037a11 */ /* 0x000fc800010f0c03 */
[----:B------:R-:W-:Y:S01]  /*6df0*/  IADD3.X R5, R3, UR9, RZ, P1, !PT ;  /* 0x0000000903057c10 */ /* 0x000fe20008ffe4ff */
        /* <DEDUP_REMOVED lines=10> */
.L_x_140:
[----:B------:R-:W-:Y:S01]  /*6ea0*/  FMNMX.FTZ R0, R103, R40, !PT ;  /* 0x0000002867007209 */ /* 0x000fe20007810000 */
[----:B------:R-:W-:Y:S01]  /*6eb0*/  LDSM.16.MT88.4 R20, [R218+0x9000] ;  /* 0x00900000da14783b */ /* 0x000fe20000004200 */
[----:B------:R-:W-:-:S02]  /*6ec0*/  MOV R30, R231 ;  /* 0x000000e7001e7202 */ /* 0x000fc40000000f00 */
[----:B------:R-:W-:Y:S01]  /*6ed0*/  FMNMX.FTZ R0, R45, R0, !PT ;  /* 0x000000002d007209 */ /* 0x000fe20007810000 */
[----:B------:R-:W-:Y:S01]  /*6ee0*/  LDSM.16.MT88.4 R16, [R216+0x9000] ;  /* 0x00900000d810783b */ /* 0x000fe20000004200 */
[----:B------:R-:W-:Y:S02]  /*6ef0*/  MOV R29, R100 ;  /* 0x00000064001d7202 */ /* 0x000fe40000000f00 */
[----:B------:R-:W-:Y:S01]  /*6f00*/  FMNMX.FTZ R0, R42, R0, !PT ;  /* 0x000000002a007209 */ /* 0x000fe20007810000 */
[----:B------:R-:W-:Y:S03]  /*6f10*/  LDSM.16.MT88.4 R24, [R216+0xa000] ;  /* 0x00a00000d818783b */ /* 0x000fe60000004200 */
[----:B------:R-:W-:Y:S01]  /*6f20*/  FMNMX.FTZ R0, R41, R0, !PT ;  /* 0x0000000029007209 */ /* 0x000fe20007810000 */
[----:B------:R-:W-:Y:S03]  /*6f30*/  LDSM.16.MT88.4 R32, [R216+0xb000] ;  /* 0x00b00000d820783b */ /* 0x000fe60000004200 */
[----:B------:R-:W-:Y:S01]  /*6f40*/  FMNMX.FTZ R0, R64, R0, !PT ;  /* 0x0000000040007209 */ /* 0x000fe20007810000 */
[----:B------:R-:W-:Y:S03]  /*6f50*/  LDSM.16.MT88.4 R12, [R218+0xb000] ;  /* 0x00b00000da0c783b */ /* 0x000fe60000004200 */
[----:B------:R-:W-:-:S04]  /*6f60*/  FMNMX.FTZ R0, R110, R0, !PT ;  /* 0x000000006e007209 */ /* 0x000fc80007810000 */
[----:B-1----:R-:W-:Y:S02]  /*6f70*/  FMNMX.FTZ R2, R108, R0, !PT ;  /* 0x000000006c027209 */ /* 0x002fe40007810000 */
        /* <DEDUP_REMOVED lines=36> */
[----:B------:R-:W-:-:S02]  /*71c0*/  FMNMX.FTZ R4, R183, R4, !PT ;  /* 0x00000004b7047209 */ /* 0x000fc40007810000 */
[----:B------:R-:W-:Y:S01]  /*71d0*/  FMNMX.FTZ R2, R53, R2, !PT ;  /* 0x0000000235027209 */ /* 0x000fe20007810000 */
[----:B------:R-:W2:Y:S01]  /*71e0*/  SHFL.BFLY PT, R6, R0, 0x1, 0x1f ;  /* 0x0c201f0000067f89 */ /* 0x000ea200000e0000 */
        /* <DEDUP_REMOVED lines=11> */
[----:B-1----:R-:W-:Y:S02]  /*72a0*/  FMNMX.FTZ R3, R3, R5, !PT ;  /* 0x0000000503037209 */ /* 0x002fe40007810000 */
[----:B--2---:R-:W-:Y:S02]  /*72b0*/  FMNMX.FTZ R8, R0, R6, !PT ;  /* 0x0000000600087209 */ /* 0x004fe40007810000 */
[----:B------:R-:W-:Y:S01]  /*72c0*/  FMNMX.FTZ R0, R215, R2, !PT ;  /* 0x00000002d7007209 */ /* 0x000fe20007810000 */
[----:B------:R-:W1:Y:S01]  /*72d0*/  SHFL.BFLY PT, R6, R3, 0x1, 0x1f ;  /* 0x0c201f0003067f89 */ /* 0x000e6200000e0000 */
[----:B------:R-:W-:Y:S02]  /*72e0*/  FMNMX.FTZ R2, R245, R4, !PT ;  /* 0x00000004f5027209 */ /* 0x000fe40007810000 */
[----:B------:R-:W-:Y:S01]  /*72f0*/  FMNMX.FTZ R0, R214, R0, !PT ;  /* 0x00000000d6007209 */ /* 0x000fe20007810000 */
[----:B------:R-:W-:Y:S01]  /*7300*/  STL [R1], R8 ;  /* 0x0000000801007387 */ /* 0x000fe20000100800 */
[----:B------:R-:W-:Y:S01]  /*7310*/  FMNMX.FTZ R4, R242, R2, !PT ;  /* 0x00000002f2047209 */ /* 0x000fe20007810000 */
[----:B------:R-:W-:Y:S01]  /*7320*/  FMUL.FTZ R2, R8, c[0x0][0x23c] ;  /* 0x00008f0008027a20 */ /* 0x000fe20000410000 */
[----:B------:R-:W-:-:S02]  /*7330*/  FMNMX.FTZ R0, R213, R0, !PT ;  /* 0x00000000d5007209 */ /* 0x000fc40007810000 */
[----:B------:R-:W-:Y:S02]  /*7340*/  FMNMX.FTZ R4, R243, R4, !PT ;  /* 0x00000004f3047209 */ /* 0x000fe40007810000 */
[----:B------:R-:W-:Y:S02]  /*7350*/  FMNMX.FTZ R5, R249, R0, !PT ;  /* 0x00000000f9057209 */ /* 0x000fe40007810000 */
[----:B------:R-:W-:Y:S02]  /*7360*/  FMNMX.FTZ R4, R244, R4, !PT ;  /* 0x00000004f4047209 */ /* 0x000fe40007810000 */
[----:B------:R-:W-:Y:S02]  /*7370*/  FSETP.NEU.FTZ.AND P2, PT, R8, -INF , PT ;  /* 0xff8000000800780b */ /* 0x000fe40003f5d000 */
[----:B------:R-:W-:Y:S01]  /*7380*/  FMNMX.FTZ R5, R248, R5, !PT ;  /* 0x00000005f8057209 */ /* 0x000fe20007810000 */
[----:B------:R-:W2:Y:S01]  /*7390*/  SHFL.BFLY PT, R7, R4, 0x2, 0x1f ;  /* 0x0c401f0004077f89 */ /* 0x000ea200000e0000 */
[----:B------:R-:W-:-:S02]  /*73a0*/  FSEL R2, R2, RZ, P2 ;  /* 0x000000ff02027208 */ /* 0x000fc40001000000 */
[----:B------:R-:W-:-:S03]  /*73b0*/  FMNMX.FTZ R5, R247, R5, !PT ;  /* 0x00000005f7057209 */ /* 0x000fc60007810000 */
[--C-:B------:R-:W-:Y:S01]  /*73c0*/  FFMA.FTZ R0, R40, c[0x0][0x23c], -R2.reuse ;  /* 0x00008f0028007a23 */ /* 0x100fe20000010802 */
[----:B------:R-:W-:Y:S02]  /*73d0*/  FMNMX.FTZ R5, R246, R5, !PT ;  /* 0x00000005f6057209 */ /* 0x000fe40007810000 */
[----:B-1----:R-:W-:Y:S01]  /*73e0*/  FMNMX.FTZ R252, R3, R6, !PT ;  /* 0x0000000603fc7209 */ /* 0x002fe20007810000 */
[----:B------:R1:W-:Y:S01]  /*73f0*/  MUFU.EX2 R251, R0 ;  /* 0x0000000000fb7308 */ /* 0x0003e20000000800 */
[--C-:B------:R-:W-:Y:S01]  /*7400*/  FFMA.FTZ R3, R42, c[0x0][0x23c], -R2.reuse ;  /* 0x00008f002a037a23 */ /* 0x100fe20000010802 */
[----:B------:R-:W-:Y:S01]  /*7410*/  SHFL.BFLY PT, R6, R5, 0x2, 0x1f ;  /* 0x0c401f0005067f89 */ /* 0x000fe200000e0000 */
[----:B------:R-:W-:Y:S02]  /*7420*/  FSETP.NEU.FTZ.AND P1, PT, R252, -INF , PT ;  /* 0xff800000fc00780b */ /* 0x000fe40003f3d000 */
[----:B--2---:R-:W-:Y:S01]  /*7430*/  FMNMX.FTZ R4, R4, R7, !PT ;  /* 0x0000000704047209 */ /* 0x004fe20007810000 */
[----:B-1----:R-:W-:-:S02]  /*7440*/  FFMA.FTZ R0, R45, c[0x0][0x23c], -R2 ;  /* 0x00008f002d007a23 */ /* 0x002fc40000010802 */
[----:B------:R1:W-:Y:S08]  /*7450*/  MUFU.EX2 R45, R3 ;  /* 0x00000003002d7308 */ /* 0x0003f00000000800 */
[----:B------:R2:W-:Y:S01]  /*7460*/  MUFU.EX2 R250, R0 ;  /* 0x0000000000fa7308 */ /* 0x0005e20000000800 */
[----:B-1----:R-:W-:-:S07]  /*7470*/  FFMA.FTZ R3, R41, c[0x0][0x23c], -R2 ;  /* 0x00008f0029037a23 */ /* 0x002fce0000010802 */
[----:B------:R1:W-:Y:S01]  /*7480*/  MUFU.EX2 R37, R3 ;  /* 0x0000000300257308 */ /* 0x0003e20000000800 */
[----:B--2---:R-:W-:-:S05]  /*7490*/  FMUL.FTZ R0, R252, c[0x0][0x23c] ;  /* 0x00008f00fc007a20 */ /* 0x004fca0000410000 */
[----:B------:R-:W-:-:S05]  /*74a0*/  FSEL R0, R0, RZ, P1 ;  /* 0x000000ff00007208 */ /* 0x000fca0000800000 */
[--C-:B-1----:R-:W-:Y:S01]  /*74b0*/  FFMA.FTZ R3, R46, c[0x0][0x23c], -R0.reuse ;  /* 0x00008f002e037a23 */ /* 0x102fe20000010800 */
[----:B------:R-:W-:Y:S02]  /*74c0*/  MOV R46, R8 ;  /* 0x00000008002e7202 */ /* 0x000fe40000000f00 */
[----:B------:R-:W1:Y:S01]  /*74d0*/  SHFL.BFLY PT, R8, R4, 0x1, 0x1f ;  /* 0x0c201f0004087f89 */ /* 0x000e6200000e0000 */
[----:B------:R2:W-:Y:S02]  /*74e0*/  MUFU.EX2 R56, R3 ;  /* 0x0000000300387308 */ /* 0x0005e40000000800 */
[----:B--2---:R-:W-:-:S06]  /*74f0*/  FFMA.FTZ R3, R47, c[0x0][0x23c], -R0 ;  /* 0x00008f002f037a23 */ /* 0x004fcc0000010800 */
[----:B------:R2:W-:Y:S01]  /*7500*/  MUFU.EX2 R57, R3 ;  /* 0x0000000300397308 */ /* 0x0005e20000000800 */
[----:B-1----:R-:W-:Y:S02]  /*7510*/  FMNMX.FTZ R231, R4, R8, !PT ;  /* 0x0000000804e77209 */ /* 0x002fe40007810000 */
[----:B--2---:R-:W-:Y:S01]  /*7520*/  FMNMX.FTZ R3, R5, R6, !PT ;  /* 0x0000000605037209 */ /* 0x004fe20007810000 */
[----:B------:R-:W-:Y:S01]  /*7530*/  FFMA.FTZ R5, R44, c[0x0][0x23c], -R0 ;  /* 0x00008f002c057a23 */ /* 0x000fe20000010800 */
[----:B------:R-:W-:-:S03]  /*7540*/  FSEL R6, R46, RZ, P2 ;  /* 0x000000ff2e067208 */ /* 0x000fc60001000000 */
[----:B------:R1:W-:Y:S01]  /*7550*/  MUFU.EX2 R39, R5 ;  /* 0x0000000500277308 */ /* 0x0003e20000000800 */
[----:B------:R-:W2:Y:S01]  /*7560*/  SHFL.BFLY PT, R7, R3, 0x1, 0x1f ;  /* 0x0c201f0003077f89 */ /* 0x000ea200000e0000 */
[----:B------:R-:W-:-:S04]  /*7570*/  FADD.FTZ R6, R103, -R6 ;  /* 0x8000000667067221 */ /* 0x000fc80000010000 */
[----:B------:R-:W-:Y:S02]  /*7580*/  FMUL.FTZ R6, R6, c[0x0][0x23c] ;  /* 0x00008f0006067a20 */ /* 0x000fe40000410000 */
[----:B-1----:R-:W-:Y:S02]  /*7590*/  FFMA.FTZ R5, R43, c[0x0][0x23c], -R0 ;  /* 0x00008f002b057a23 */ /* 0x002fe40000010800 */
[----:B------:R-:W1:Y:S02]  /*75a0*/  LDSM.16.MT88.4 R40, [R218+0xa000] ;  /* 0x00a00000da28783b */ /* 0x000e640000004200 */
[----:B------:R3:W4:Y:S01]  /*75b0*/  MUFU.EX2 R31, R5 ;  /* 0x00000005001f7308 */ /* 0x0007220000000800 */
[----:B--2---:R-:W-:-:S05]  /*75c0*/  FMNMX.FTZ R47, R3, R7, !PT ;  /* 0x00000007032f7209 */ /* 0x004fca0007810000 */
[----:B------:R2:W-:Y:S01]  /*75d0*/  STL [R1+0x4], R47 ;  /* 0x0000042f01007387 */ /* 0x0005e20000100800 */
[----:B---3--:R-:W-:Y:S02]  /*75e0*/  FSEL R5, R252, RZ, P1 ;  /* 0x000000fffc057208 */ /* 0x008fe40000800000 */
[----:B------:R-:W-:Y:S02]  /*75f0*/  FSETP.NEU.FTZ.AND P1, PT, R231, -INF , PT ;  /* 0xff800000e700780b */ /* 0x000fe40003f3d000 */
[----:B----4-:R-:W-:Y:S01]  /*7600*/  F2FP.BF16.PACK_AB R7, R31, R39 ;  /* 0x000000271f07723e */ /* 0x010fe200000010ff */
[----:B------:R-:W-:Y:S01]  /*7610*/  FADD.FTZ R4, R102, -R5 ;  /* 0x8000000566047221 */ /* 0x000fe20000010000 */
[----:B------:R-:W-:Y:S01]  /*7620*/  FSEL R5, R231, RZ, P1 ;  /* 0x000000ffe7057208 */ /* 0x000fe20000800000 */
[----:B------:R3:W4:Y:S02]  /*7630*/  MUFU.EX2 R102, R6 ;  /* 0x0000000600667308 */ /* 0x0007240000000800 */
[----:B------:R-:W-:-:S02]  /*7640*/  FMUL.FTZ R100, R4, c[0x0][0x23c] ;  /* 0x00008f0004647a20 */ /* 0x000fc40000410000 */
[----:B------:R-:W-:Y:S02]  /*7650*/  FMUL.FTZ R4, R231, c[0x0][0x23c] ;  /* 0x00008f00e7047a20 */ /* 0x000fe40000410000 */
[----:B------:R-:W-:Y:S01]  /*7660*/  FADD.FTZ R28, R104, -R5 ;  /* 0x80000005681c7221 */ /* 0x000fe20000010000 */
[----:B------:R-:W-:Y:S01]  /*7670*/  F2FP.BF16.PACK_AB R5, R57, R56 ;  /* 0x000000383905723e */ /* 0x000fe200000010ff */
[----:B------:R-:W5:Y:S01]  /*7680*/  MUFU.EX2 R100, R100 ;  /* 0x0000006400647308 */ /* 0x000f620000000800 */
[----:B------:R-:W-:Y:S01]  /*7690*/  FSEL R8, R4, RZ, P1 ;  /* 0x000000ff04087208 */ /* 0x000fe20000800000 */
[----:B------:R-:W-:Y:S01]  /*76a0*/  FMUL.FTZ R28, R28, c[0x0][0x23c] ;  /* 0x00008f001c1c7a20 */ /* 0x000fe20000410000 */
[C---:B------:R-:W-:Y:S02]  /*76b0*/  FSETP.NEU.FTZ.AND P1, PT, R47.reuse, -INF , PT ;  /* 0xff8000002f00780b */ /* 0x040fe40003f3d000 */
[----:B------:R-:W-:Y:S01]  /*76c0*/  F2FP.BF16.PACK_AB R4, R250, R251 ;  /* 0x000000fbfa04723e */ /* 0x000fe200000010ff */
[--C-:B------:R-:W-:Y:S01]  /*76d0*/  FFMA.FTZ R9, R50, c[0x0][0x23c], -R8.reuse ;  /* 0x00008f0032097a23 */ /* 0x100fe20000010808 */
[----:B------:R-:W-:Y:S01]  /*76e0*/  FSEL R10, R47, RZ, P1 ;  /* 0x000000ff2f0a7208 */ /* 0x000fe20000800000 */
[----:B------:R-:W-:Y:S01]  /*76f0*/  FFMA.FTZ R3, R48, c[0x0][0x23c], -R8 ;  /* 0x00008f0030037a23 */ /* 0x000fe20000010808 */
[----:B---3--:R-:W-:Y:S01]  /*7700*/  F2FP.BF16.PACK_AB R6, R37, R45 ;  /* 0x0000002d2506723e */ /* 0x008fe200000010ff */
[----:B------:R3:W-:Y:S01]  /*7710*/  MUFU.EX2 R58, R9 ;  /* 0x00000009003a7308 */ /* 0x0007e20000000800 */
[-C--:B----4-:R-:W-:Y:S01]  /*7720*/  FMUL.FTZ R136, R136, R102.reuse ;  /* 0x0000006688887220 */ /* 0x090fe20000410000 */
[----:B------:R-:W-:Y:S01]  /*7730*/  MOV R50, R57 ;  /* 0x0000003900327202 */ /* 0x000fe20000000f00 */
[----:B------:R-:W-:-:S02]  /*7740*/  FMUL.FTZ R137, R137, R102 ;  /* 0x0000006689897220 */ /* 0x000fc40000410000 */
[----:B------:R-:W-:Y:S02]  /*7750*/  FMUL.FTZ R120, R120, R102 ;  /* 0x0000006678787220 */ /* 0x000fe40000410000 */
[-C--:B-----5:R-:W-:Y:S01]  /*7760*/  FMUL.FTZ R138, R138, R100.reuse ;  /* 0x000000648a8a7220 */ /* 0x0a0fe20000410000 */
[----:B------:R4:W-:Y:S01]  /*7770*/  MUFU.EX2 R38, R3 ;  /* 0x0000000300267308 */ /* 0x0009e20000000800 */
[----:B------:R-:W-:Y:S02]  /*7780*/  FMUL.FTZ R139, R139, R100 ;  /* 0x000000648b8b7220 */ /* 0x000fe40000410000 */
[----:B------:R-:W-:Y:S02]  /*7790*/  FMUL.FTZ R121, R121, R102 ;  /* 0x0000006679797220 */ /* 0x000fe40000410000 */
[-C--:B------:R-:W-:Y:S02]  /*77a0*/  FMUL.FTZ R122, R122, R100.reuse ;  /* 0x000000647a7a7220 */ /* 0x080fe40000410000 */
[----:B------:R-:W-:Y:S01]  /*77b0*/  FMUL.FTZ R123, R123, R100 ;  /* 0x000000647b7b7220 */ /* 0x000fe20000410000 */
[----:B------:R-:W-:Y:S01]  /*77c0*/  HMMA.16816.F32.BF16 R184, R4, R22, R136 ;  /* 0x0000001604b8723c */ /* 0x000fe20000041888 */
[----:B---3--:R-:W-:Y:S01]  /*77d0*/  FFMA.FTZ R9, R51, c[0x0][0x23c], -R8 ;  /* 0x00008f0033097a23 */ /* 0x008fe20000010808 */
[----:B------:R-:W-:Y:S01]  /*77e0*/  MOV R51, R56 ;  /* 0x0000003800337202 */ /* 0x000fe20000000f00 */
[----:B------:R-:W-:-:S02]  /*77f0*/  FMUL.FTZ R152, R152, R102 ;  /* 0x0000006698987220 */ /* 0x000fc40000410000 */
[----:B------:R-:W3:Y:S01]  /*7800*/  MUFU.EX2 R11, R9 ;  /* 0x00000009000b7308 */ /* 0x000ee20000000800 */
[----:B------:R-:W-:Y:S02]  /*7810*/  FMUL.FTZ R153, R153, R102 ;  /* 0x0000006699997220 */ /* 0x000fe40000410000 */
[----:B----4-:R-:W-:Y:S01]  /*7820*/  FMUL.FTZ R3, R47, c[0x0][0x23c] ;  /* 0x00008f002f037a20 */ /* 0x010fe20000410000 */
[----:B------:R-:W-:Y:S01]  /*7830*/  HMMA.16816.F32.BF16 R188, R4, R18, R120 ;  /* 0x0000001204bc723c */ /* 0x000fe20000041878 */
[-C--:B------:R-:W-:Y:S02]  /*7840*/  FMUL.FTZ R154, R154, R100.reuse ;  /* 0x000000649a9a7220 */ /* 0x080fe40000410000 */
[----:B------:R-:W-:Y:S01]  /*7850*/  FMUL.FTZ R155, R155, R100 ;  /* 0x000000649b9b7220 */ /* 0x000fe20000410000 */
[----:B------:R-:W-:Y:S01]  /*7860*/  FSEL R3, R3, RZ, P1 ;  /* 0x000000ff03037208 */ /* 0x000fe20000800000 */
[-C--:B------:R-:W-:Y:S02]  /*7870*/  FMUL.FTZ R116, R116, R102.reuse ;  /* 0x0000006674747220 */ /* 0x080fe40000410000 */
[----:B------:R-:W-:-:S02]  /*7880*/  FMUL.FTZ R117, R117, R102 ;  /* 0x0000006675757220 */ /* 0x000fc40000410000 */
[-C--:B------:R-:W-:Y:S01]  /*7890*/  FMUL.FTZ R118, R118, R100.reuse ;  /* 0x0000006476767220 */ /* 0x080fe20000410000 */
[C---:B------:R-:W-:Y:S01]  /*78a0*/  HMMA.16816.F32.BF16 R120, R4.reuse, R26, R152 ;  /* 0x0000001a0478723c */ /* 0x040fe20000041898 */
[----:B------:R-:W-:Y:S01]  /*78b0*/  FMUL.FTZ R119, R119, R100 ;  /* 0x0000006477777220 */ /* 0x000fe20000410000 */
[----:B---3--:R-:W-:Y:S01]  /*78c0*/  MOV R137, R11 ;  /* 0x0000000b00897202 */ /* 0x008fe20000000f00 */
[----:B------:R-:W-:Y:S01]  /*78d0*/  FFMA.FTZ R9, R49, c[0x0][0x23c], -R8 ;  /* 0x00008f0031097a23 */ /* 0x000fe20000010808 */
[----:B------:R-:W-:Y:S01]  /*78e0*/  MOV R49, R39 ;  /* 0x0000002700317202 */ /* 0x000fe20000000f00 */
[----:B------:R-:W-:Y:S02]  /*78f0*/  FADD.FTZ R11, R105, -R10 ;  /* 0x8000000a690b7221 */ /* 0x000fe40000010000 */
[----:B------:R3:W4:Y:S01]  /*7900*/  MUFU.EX2 R59, R9 ;  /* 0x00000009003b7308 */ /* 0x0007220000000800 */
[----:B------:R-:W-:Y:S01]  /*7910*/  FFMA.FTZ R10, R54, c[0x0][0x23c], -R3 ;  /* 0x00008f00360a7a23 */ /* 0x000fe20000010803 */
[----:B------:R-:W-:Y:S01]  /*7920*/  HMMA.16816.F32.BF16 R192, R4, R16, R116 ;  /* 0x0000001004c0723c */ /* 0x000fe20000041874 */
[----:B------:R-:W-:-:S02]  /*7930*/  FMUL.FTZ R72, R72, R102 ;  /* 0x0000006648487220 */ /* 0x000fc40000410000 */
[----:B------:R-:W-:Y:S02]  /*7940*/  FMUL.FTZ R73, R73, R102 ;  /* 0x0000006649497220 */ /* 0x000fe40000410000 */
[-C--:B------:R-:W-:Y:S01]  /*7950*/  FMUL.FTZ R74, R74, R100.reuse ;  /* 0x000000644a4a7220 */ /* 0x080fe20000410000 */
[----:B------:R5:W-:Y:S01]  /*7960*/  MUFU.EX2 R138, R10 ;  /* 0x0000000a008a7308 */ /* 0x000be20000000800 */
[----:B------:R-:W-:Y:S02]  /*7970*/  FMUL.FTZ R75, R75, R100 ;  /* 0x000000644b4b7220 */ /* 0x000fe40000410000 */
[-C--:B------:R-:W-:Y:S02]  /*7980*/  FMUL.FTZ R164, R164, R102.reuse ;  /* 0x00000066a4a47220 */ /* 0x080fe40000410000 */
[----:B------:R-:W-:Y:S02]  /*7990*/  FMUL.FTZ R165, R165, R102 ;  /* 0x00000066a5a57220 */ /* 0x000fe40000410000 */
[----:B------:R-:W-:Y:S01]  /*79a0*/  FMUL.FTZ R166, R166, R100 ;  /* 0x00000064a6a67220 */ /* 0x000fe20000410000 */
[----:B------:R-:W-:Y:S01]  /*79b0*/  HMMA.16816.F32.BF16 R152, R4, R32, R72 ;  /* 0x000000200498723c */ /* 0x000fe20000041848 */
[----:B---3--:R-:W-:-:S02]  /*79c0*/  FFMA.FTZ R9, R52, c[0x0][0x23c], -R3 ;  /* 0x00008f0034097a23 */ /* 0x008fc40000010803 */
[----:B------:R-:W-:Y:S02]  /*79d0*/  FMUL.FTZ R167, R167, R100 ;  /* 0x00000064a7a77220 */ /* 0x000fe40000410000 */
[----:B------:R3:W-:Y:S01]  /*79e0*/  MUFU.EX2 R44, R9 ;  /* 0x00000009002c7308 */ /* 0x0007e20000000800 */
[-C--:B------:R-:W-:Y:S02]  /*79f0*/  FMUL.FTZ R92, R92, R102.reuse ;  /* 0x000000665c5c7220 */ /* 0x080fe40000410000 */
[----:B-----5:R-:W-:Y:S02]  /*7a00*/  FMUL.FTZ R10, R11, c[0x0][0x23c] ;  /* 0x00008f000b0a7a20 */ /* 0x020fe40000410000 */
[----:B------:R-:W-:Y:S01]  /*7a10*/  FMUL.FTZ R93, R93, R102 ;  /* 0x000000665d5d7220 */ /* 0x000fe20000410000 */
[----:B-1----:R-:W-:Y:S01]  /*7a20*/  HMMA.16816.F32.BF16 R116, R4, R40, R164 ;  /* 0x000000280474723c */ /* 0x002fe200000418a4 */
[-C--:B------:R-:W-:Y:S01]  /*7a30*/  FMUL.FTZ R94, R94, R100.reuse ;  /* 0x000000645e5e7220 */ /* 0x080fe20000410000 */
[----:B------:R-:W1:Y:S01]  /*7a40*/  MUFU.EX2 R11, R28 ;  /* 0x0000001c000b7308 */ /* 0x000e620000000800 */
[----:B------:R-:W-:-:S02]  /*7a50*/  FMUL.FTZ R95, R95, R100 ;  /* 0x000000645f5f7220 */ /* 0x000fc40000410000 */
[-C--:B------:R-:W-:Y:S02]  /*7a60*/  FMUL.FTZ R148, R148, R102.reuse ;  /* 0x0000006694947220 */ /* 0x080fe40000410000 */
[----:B------:R-:W-:Y:S01]  /*7a70*/  FMUL.FTZ R149, R149, R102 ;  /* 0x0000006695957220 */ /* 0x000fe20000410000 */
[----:B------:R-:W-:Y:S01]  /*7a80*/  MOV R167, R58 ;  /* 0x0000003a00a77202 */ /* 0x000fe20000000f00 */
[-C--:B------:R-:W-:Y:S01]  /*7a90*/  FMUL.FTZ R150, R150, R100.reuse ;  /* 0x0000006496967220 */ /* 0x080fe20000410000 */
[----:B------:R-:W5:Y:S01]  /*7aa0*/  MUFU.EX2 R10, R10 ;  /* 0x0000000a000a7308 */ /* 0x000f620000000800 */
[--C-:B---3--:R-:W-:Y:S01]  /*7ab0*/  FFMA.FTZ R9, R55, c[0x0][0x23c], -R3.reuse ;  /* 0x00008f0037097a23 */ /* 0x108fe20000010803 */
[C---:B------:R-:W-:Y:S01]  /*7ac0*/  HMMA.16816.F32.BF16 R72, R4.reuse, R14, R92 ;  /* 0x0000000e0448723c */ /* 0x040fe2000004185c */
[----:B------:R-:W-:Y:S01]  /*7ad0*/  FMUL.FTZ R151, R151, R100 ;  /* 0x0000006497977220 */ /* 0x000fe20000410000 */
[----:B------:R-:W-:Y:S01]  /*7ae0*/  MOV R166, R38 ;  /* 0x0000002600a67202 */ /* 0x000fe20000000f00 */
[----:B------:R-:W-:Y:S01]  /*7af0*/  FMUL.FTZ R132, R132, R102 ;  /* 0x0000006684847220 */ /* 0x000fe20000410000 */
[----:B------:R-:W-:Y:S01]  /*7b00*/  MOV R38, R30 ;  /* 0x0000001e00267202 */ /* 0x000fe20000000f00 */
[----:B------:R-:W-:Y:S01]  /*7b10*/  FMUL.FTZ R133, R133, R102 ;  /* 0x0000006685857220 */ /* 0x000fe20000410000 */
[----:B------:R3:W1:Y:S01]  /*7b20*/  MUFU.EX2 R48, R9 ;  /* 0x0000000900307308 */ /* 0x0006620000000800 */
[-C--:B------:R-:W-:Y:S01]  /*7b30*/  FMUL.FTZ R134, R134, R100.reuse ;  /* 0x0000006486867220 */ /* 0x080fe20000410000 */
[----:B----4-:R-:W-:Y:S01]  /*7b40*/  MOV R94, R59 ;  /* 0x0000003b005e7202 */ /* 0x010fe20000000f00 */
[----:B------:R-:W-:Y:S01]  /*7b50*/  FMUL.FTZ R135, R135, R100 ;  /* 0x0000006487877220 */ /* 0x000fe20000410000 */
[----:B------:R-:W-:Y:S01]  /*7b60*/  MOV R58, R29 ;  /* 0x0000001d003a7202 */ /* 0x000fe20000000f00 */
[-C--:B------:R-:W-:Y:S01]  /*7b70*/  FMUL.FTZ R168, R168, R102.reuse ;  /* 0x00000066a8a87220 */ /* 0x080fe20000410000 */
[C---:B------:R-:W-:Y:S01]  /*7b80*/  HMMA.16816.F32.BF16 R176, R4.reuse, R24, R148 ;  /* 0x0000001804b0723c */ /* 0x040fe20000041894 */
[----:B------:R-:W-:Y:S01]  /*7b90*/  FMUL.FTZ R169, R169, R102 ;  /* 0x00000066a9a97220 */ /* 0x000fe20000410000 */
[----:B------:R-:W-:Y:S01]  /*7ba0*/  MOV R30, R106 ;  /* 0x0000006a001e7202 */ /* 0x000fe20000000f00 */
[-C--:B------:R-:W-:Y:S01]  /*7bb0*/  FMUL.FTZ R170, R170, R100.reuse ;  /* 0x00000064aaaa7220 */ /* 0x080fe20000410000 */
[----:B------:R-:W-:Y:S01]  /*7bc0*/  MOV R29, R107 ;  /* 0x0000006b001d7202 */ /* 0x000fe20000000f00 */
[----:B------:R-:W-:Y:S01]  /*7bd0*/  FMUL.FTZ R171, R171, R100 ;  /* 0x00000064abab7220 */ /* 0x000fe20000410000 */
[----:B------:R-:W-:Y:S01]  /*7be0*/  MOV R165, R37 ;  /* 0x0000002500a57202 */ /* 0x000fe20000000f00 */
[-C--:B------:R-:W-:Y:S01]  /*7bf0*/  FMUL.FTZ R76, R76, R102.reuse ;  /* 0x000000664c4c7220 */ /* 0x080fe20000410000 */
[C---:B------:R-:W-:Y:S01]  /*7c00*/  HMMA.16816.F32.BF16 R132, R4.reuse, R20, R132 ;  /* 0x000000140484723c */ /* 0x040fe20000041884 */
[----:B------:R-:W-:Y:S01]  /*7c10*/  FMUL.FTZ R77, R77, R102 ;  /* 0x000000664d4d7220 */ /* 0x000fe20000410000 */
[----:B------:R-:W-:Y:S01]  /*7c20*/  MOV R103, R58 ;  /* 0x0000003a00677202 */ /* 0x000fe20000000f00 */
[----:B---3--:R-:W-:Y:S01]  /*7c30*/  FFMA.FTZ R9, R53, c[0x0][0x23c], -R3 ;  /* 0x00008f0035097a23 */ /* 0x008fe20000010803 */
[----:B------:R-:W-:Y:S01]  /*7c40*/  MOV R164, R165 ;  /* 0x000000a500a47202 */ /* 0x000fe20000000f00 */
[-C--:B------:R-:W-:Y:S01]  /*7c50*/  FMUL.FTZ R78, R78, R100.reuse ;  /* 0x000000644e4e7220 */ /* 0x080fe20000410000 */
[----:B------:R-:W-:Y:S01]  /*7c60*/  MOV R95, R31 ;  /* 0x0000001f005f7202 */ /* 0x000fe20000000f00 */
[----:B------:R3:W4:Y:S01]  /*7c70*/  MUFU.EX2 R139, R9 ;  /* 0x00000009008b7308 */ /* 0x0007220000000800 */
[----:B------:R-:W-:Y:S01]  /*7c80*/  FMUL.FTZ R79, R79, R100 ;  /* 0x000000644f4f7220 */ /* 0x000fe20000410000 */
[----:B------:R-:W-:Y:S01]  /*7c90*/  HMMA.16816.F32.BF16 R168, R4, R42, R168 ;  /* 0x0000002a04a8723c */ /* 0x000fe200000418a8 */
[-C--:B------:R-:W-:Y:S01]  /*7ca0*/  FMUL.FTZ R88, R88, R102.reuse ;  /* 0x0000006658587220 */ /* 0x080fe20000410000 */
[----:B------:R-:W-:Y:S01]  /*7cb0*/  MOV R165, R29 ;  /* 0x0000001d00a57202 */ /* 0x000fe20000000f00 */
[----:B------:R-:W-:Y:S01]  /*7cc0*/  FMUL.FTZ R89, R89, R102 ;  /* 0x0000006659597220 */ /* 0x000fe20000410000 */
[----:B------:R-:W-:Y:S01]  /*7cd0*/  MOV R136, R38 ;  /* 0x0000002600887202 */ /* 0x000fe20000000f00 */
[----:B------:R-:W-:-:S02]  /*7ce0*/  FMUL.FTZ R90, R90, R100 ;  /* 0x000000645a5a7220 */ /* 0x000fc40000410000 */
[----:B------:R-:W-:Y:S01]  /*7cf0*/  FMUL.FTZ R91, R91, R100 ;  /* 0x000000645b5b7220 */ /* 0x000fe20000410000 */
[C---:B------:R-:W-:Y:S01]  /*7d00*/  HMMA.16816.F32.BF16 R104, R4.reuse, R34, R76 ;  /* 0x000000220468723c */ /* 0x040fe2000004184c */
[-C--:B-1----:R-:W-:Y:S02]  /*7d10*/  FMUL.FTZ R124, R124, R11.reuse ;  /* 0x0000000b7c7c7220 */ /* 0x082fe40000410000 */
[----:B------:R-:W-:Y:S02]  /*7d20*/  FMUL.FTZ R125, R125, R11 ;  /* 0x0000000b7d7d7220 */ /* 0x000fe40000410000 */
[-C--:B-----5:R-:W-:Y:S02]  /*7d30*/  FMUL.FTZ R126, R126, R10.reuse ;  /* 0x0000000a7e7e7220 */ /* 0x0a0fe40000410000 */
[----:B------:R-:W-:Y:S01]  /*7d40*/  FMUL.FTZ R127, R127, R10 ;  /* 0x0000000a7f7f7220 */ /* 0x000fe20000410000 */
[----:B------:R-:W-:Y:S01]  /*7d50*/  HMMA.16816.F32.BF16 R148, R4, R12, R88 ;  /* 0x0000000c0494723c */ /* 0x000fe20000041858 */
[----:B---3--:R-:W-:-:S02]  /*7d60*/  FFMA.FTZ R9, R36, c[0x0][0x23c], -R8 ;  /* 0x00008f0024097a23 */ /* 0x008fc40000010808 */
[-C--:B------:R-:W-:Y:S02]  /*7d70*/  FMUL.FTZ R112, R112, R11.reuse ;  /* 0x0000000b70707220 */ /* 0x080fe40000410000 */
[----:B------:R-:W-:Y:S02]  /*7d80*/  FMUL.FTZ R113, R113, R11 ;  /* 0x0000000b71717220 */ /* 0x000fe40000410000 */
[----:B------:R-:W-:Y:S01]  /*7d90*/  F2FP.BF16.PACK_AB R4, R167, R166 ;  /* 0x000000a6a704723e */ /* 0x000fe200000010ff */
[----:B------:R-:W-:Y:S01]  /*7da0*/  FMUL.FTZ R114, R114, R10 ;  /* 0x0000000a72727220 */ /* 0x000fe20000410000 */
[----:B------:R-:W-:Y:S01]  /*7db0*/  F2FP.BF16.PACK_AB R5, R48, R44 ;  /* 0x0000002c3005723e */ /* 0x000fe200000010ff */
[----:B------:R-:W-:Y:S01]  /*7dc0*/  FMUL.FTZ R115, R115, R10 ;  /* 0x0000000a73737220 */ /* 0x000fe20000410000 */
[----:B------:R-:W-:Y:S01]  /*7dd0*/  F2FP.BF16.PACK_AB R6, R94, R137 ;  /* 0x000000895e06723e */ /* 0x000fe200000010ff */
[-C--:B------:R-:W-:Y:S01]  /*7de0*/  FMUL.FTZ R140, R140, R11.reuse ;  /* 0x0000000b8c8c7220 */ /* 0x080fe20000410000 */
[----:B----4-:R-:W-:Y:S01]  /*7df0*/  F2FP.BF16.PACK_AB R7, R139, R138 ;  /* 0x0000008a8b07723e */ /* 0x010fe200000010ff */
[----:B------:R-:W-:-:S02]  /*7e00*/  FMUL.FTZ R141, R141, R11 ;  /* 0x0000000b8d8d7220 */ /* 0x000fc40000410000 */
[-C--:B------:R-:W-:Y:S02]  /*7e10*/  FMUL.FTZ R142, R142, R10.reuse ;  /* 0x0000000a8e8e7220 */ /* 0x080fe40000410000 */
[-C--:B------:R-:W-:Y:S02]  /*7e20*/  FMUL.FTZ R143, R143, R10.reuse ;  /* 0x0000000a8f8f7220 */ /* 0x080fe40000410000 */
[C---:B------:R-:W-:Y:S01]  /*7e30*/  HMMA.16816.F32.BF16 R76, R4.reuse, R18, R124 ;  /* 0x00000012044c723c */ /* 0x040fe2000004187c */
[----:B------:R1:W-:Y:S01]  /*7e40*/  MUFU.EX2 R124, R9 ;  /* 0x00000009007c7308 */ /* 0x0003e20000000800 */
[-C--:B------:R-:W-:Y:S02]  /*7e50*/  FMUL.FTZ R156, R156, R11.reuse ;  /* 0x0000000b9c9c7220 */ /* 0x080fe40000410000 */
[----:B------:R-:W-:Y:S02]  /*7e60*/  FMUL.FTZ R157, R157, R11 ;  /* 0x0000000b9d9d7220 */ /* 0x000fe40000410000 */
[-C--:B------:R-:W-:Y:S01]  /*7e70*/  FMUL.FTZ R158, R158, R10.reuse ;  /* 0x0000000a9e9e7220 */ /* 0x080fe20000410000 */
[----:B------:R-:W-:Y:S01]  /*7e80*/  MOV R127, R47 ;  /* 0x0000002f007f7202 */ /* 0x000fe20000000f00 */
[----:B------:R-:W-:Y:S01]  /*7e90*/  HMMA.16816.F32.BF16 R88, R4, R16, R112 ;  /* 0x000000100458723c */ /* 0x000fe20000041870 */
[----:B------:R-:W-:Y:S01]  /*7ea0*/  FMUL.FTZ R159, R159, R10 ;  /* 0x0000000a9f9f7220 */ /* 0x000fe20000410000 */
[----:B------:R-:W-:Y:S01]  /*7eb0*/  MOV R126, R46 ;  /* 0x0000002e007e7202 */ /* 0x000fe20000000f00 */
[-C--:B------:R-:W-:Y:S01]  /*7ec0*/  FMUL.FTZ R160, R160, R11.reuse ;  /* 0x0000000ba0a07220 */ /* 0x080fe20000410000 */
[----:B------:R-:W-:Y:S01]  /*7ed0*/  MOV R125, R44 ;  /* 0x0000002c007d7202 */ /* 0x000fe20000000f00 */
[----:B------:R-:W-:-:S02]  /*7ee0*/  FMUL.FTZ R161, R161, R11 ;  /* 0x0000000ba1a17220 */ /* 0x000fc40000410000 */
[----:B------:R-:W-:Y:S01]  /*7ef0*/  MOV R115, R166 ;  /* 0x000000a600737202 */ /* 0x000fe20000000f00 */
[C---:B------:R-:W-:Y:S01]  /*7f00*/  HMMA.16816.F32.BF16 R56, R4.reuse, R26, R156 ;  /* 0x0000001a0438723c */ /* 0x040fe2000004189c */
[--C-:B-1----:R-:W-:Y:S01]  /*7f10*/  FFMA.FTZ R9, R64, c[0x0][0x23c], -R2.reuse ;  /* 0x00008f0040097a23 */ /* 0x102fe20000010802 */
[----:B------:R-:W-:Y:S01]  /*7f20*/  MOV R166, R30 ;  /* 0x0000001e00a67202 */ /* 0x000fe20000000f00 */
[-C--:B------:R-:W-:Y:S01]  /*7f30*/  FMUL.FTZ R162, R162, R10.reuse ;  /* 0x0000000aa2a27220 */ /* 0x080fe20000410000 */
[----:B------:R-:W-:Y:S01]  /*7f40*/  MOV R114, R167 ;  /* 0x000000a700727202 */ /* 0x000fe20000000f00 */
[----:B------:R1:W-:Y:S01]  /*7f50*/  MUFU.EX2 R93, R9 ;  /* 0x00000009005d7308 */ /* 0x0003e20000000800 */
[----:B------:R-:W-:Y:S01]  /*7f60*/  FMUL.FTZ R163, R163, R10 ;  /* 0x0000000aa3a37220 */ /* 0x000fe20000410000 */
[----:B------:R-:W-:Y:S01]  /*7f70*/  MOV R113, R136 ;  /* 0x0000008800717202 */ /* 0x000fe20000000f00 */
[C---:B------:R-:W-:Y:S01]  /*7f80*/  HMMA.16816.F32.BF16 R64, R4.reuse, R22, R140 ;  /* 0x000000160440723c */ /* 0x040fe2000004188c */
[----:B------:R-:W-:Y:S01]  /*7f90*/  FMUL.FTZ R172, R172, R11 ;  /* 0x0000000bacac7220 */ /* 0x000fe20000410000 */
[----:B------:R-:W-:Y:S01]  /*7fa0*/  MOV R112, R49 ;  /* 0x0000003100707202 */ /* 0x000fe20000000f00 */
[----:B------:R-:W-:Y:S01]  /*7fb0*/  FMUL.FTZ R173, R173, R11 ;  /* 0x0000000badad7220 */ /* 0x000fe20000410000 */
[----:B------:R-:W-:Y:S01]  /*7fc0*/  MOV R167, R51 ;  /* 0x0000003300a77202 */ /* 0x000fe20000000f00 */
[----:B------:R-:W-:Y:S01]  /*7fd0*/  FMUL.FTZ R174, R174, R10 ;  /* 0x0000000aaeae7220 */ /* 0x000fe20000410000 */
[----:B------:R-:W-:Y:S01]  /*7fe0*/  MOV R17, R50 ;  /* 0x0000003200117202 */ /* 0x000fe20000000f00 */
[-C--:B------:R-:W-:Y:S01]  /*7ff0*/  FMUL.FTZ R175, R175, R10.reuse ;  /* 0x0000000aafaf7220 */ /* 0x080fe20000410000 */
[C---:B------:R-:W-:Y:S01]  /*8000*/  HMMA.16816.F32.BF16 R52, R4.reuse, R40, R160 ;  /* 0x000000280434723c */ /* 0x040fe200000418a0 */
[----:B------:R-:W-:Y:S01]  /*8010*/  FMUL.FTZ R144, R144, R11 ;  /* 0x0000000b90907220 */ /* 0x000fe20000410000 */
[----:B------:R-:W-:Y:S01]  /*8020*/  MOV R136, R45 ;  /* 0x0000002d00887202 */ /* 0x000fe20000000f00 */
[----:B------:R-:W-:Y:S01]  /*8030*/  FMUL.FTZ R145, R145, R11 ;  /* 0x0000000b91917220 */ /* 0x000fe20000410000 */
[----:B------:R-:W-:Y:S01]  /*8040*/  MOV R141, R125 ;  /* 0x0000007d008d7202 */ /* 0x000fe20000000f00 */
[--C-:B-1----:R-:W-:Y:S01]  /*8050*/  FFMA.FTZ R9, R110, c[0x0][0x23c], -R2.reuse ;  /* 0x00008f006e097a23 */ /* 0x102fe20000010802 */
[----:B------:R-:W-:Y:S01]  /*8060*/  MOV R158, R127 ;  /* 0x0000007f009e7202 */ /* 0x000fe20000000f00 */
[-C--:B------:R-:W-:Y:S01]  /*8070*/  FMUL.FTZ R146, R146, R10.reuse ;  /* 0x0000000a92927220 */ /* 0x080fe20000410000 */
[C---:B------:R-:W-:Y:S01]  /*8080*/  HMMA.16816.F32.BF16 R40, R4.reuse, R42, R172 ;  /* 0x0000002a0428723c */ /* 0x040fe200000418ac */
[----:B------:R-:W1:Y:S01]  /*8090*/  MUFU.EX2 R28, R9 ;  /* 0x00000009001c7308 */ /* 0x000e620000000800 */
        /* <DEDUP_REMOVED lines=9> */
[----:B------:R-:W-:Y:S01]  /*8130*/  LDSM.16.MT88.4 R24, [R218+0x9400] ;  /* 0x00940000da18783b */ /* 0x000fe20000004200 */
[-C--:B------:R-:W-:Y:S01]  /*8140*/  FMUL.FTZ R68, R68, R11.reuse ;  /* 0x0000000b44447220 */ /* 0x080fe20000410000 */
[----:B------:R-:W-:Y:S01]  /*8150*/  MOV R175, R138 ;  /* 0x0000008a00af7202 */ /* 0x000fe20000000f00 */
[----:B------:R-:W-:Y:S01]  /*8160*/  FMUL.FTZ R69, R69, R11 ;  /* 0x0000000b45457220 */ /* 0x000fe20000410000 */
[----:B------:R-:W-:Y:S01]  /*8170*/  MOV R140, R113 ;  /* 0x00000071008c7202 */ /* 0x000fe20000000f00 */
[----:B------:R-:W-:Y:S01]  /*8180*/  FMUL.FTZ R70, R70, R10 ;  /* 0x0000000a46467220 */ /* 0x000fe20000410000 */
[----:B-1----:R-:W-:Y:S01]  /*8190*/  MOV R159, R28 ;  /* 0x0000001c009f7202 */ /* 0x002fe20000000f00 */
[--C-:B------:R-:W-:Y:S01]  /*81a0*/  FFMA.FTZ R9, R108, c[0x0][0x23c], -R2.reuse ;  /* 0x00008f006c097a23 */ /* 0x100fe20000010802 */
[----:B------:R-:W1:Y:S01]  /*81b0*/  LDSM.16.MT88.4 R28, [R216+0x9400] ;  /* 0x00940000d81c783b */ /* 0x000e620000004200 */
[----:B------:R-:W-:Y:S01]  /*81c0*/  FMUL.FTZ R71, R71, R10 ;  /* 0x0000000a47477220 */ /* 0x000fe20000410000 */
[----:B------:R-:W-:Y:S01]  /*81d0*/  MOV R145, R250 ;  /* 0x000000fa00917202 */ /* 0x000fe20000000f00 */
[----:B------:R-:W3:Y:S01]  /*81e0*/  MUFU.EX2 R16, R9 ;  /* 0x0000000900107308 */ /* 0x000ee20000000800 */
[-C--:B------:R-:W-:Y:S01]  /*81f0*/  FMUL.FTZ R80, R80, R11.reuse ;  /* 0x0000000b50507220 */ /* 0x080fe20000410000 */
[C---:B------:R-:W-:Y:S01]  /*8200*/  HMMA.16816.F32.BF16 R36, R4.reuse, R20, R128 ;  /* 0x000000140424723c */ /* 0x040fe20000041880 */
[-C--:B------:R-:W-:Y:S01]  /*8210*/  FMUL.FTZ R81, R81, R11.reuse ;  /* 0x0000000b51517220 */ /* 0x080fe20000410000 */
[----:B------:R-:W4:Y:S01]  /*8220*/  LDSM.16.MT88.4 R20, [R216+0xa400] ;  /* 0x00a40000d814783b */ /* 0x000f220000004200 */
[----:B------:R-:W-:Y:S01]  /*8230*/  FMUL.FTZ R82, R82, R10 ;  /* 0x0000000a52527220 */ /* 0x000fe20000410000 */
[----:B------:R-:W-:Y:S01]  /*8240*/  MOV R147, R136 ;  /* 0x0000008800937202 */ /* 0x000fe20000000f00 */
        /* <DEDUP_REMOVED lines=9> */
[----:B---3--:R-:W-:Y:S01]  /*82e0*/  MOV R163, R16 ;  /* 0x0000001000a37202 */ /* 0x008fe20000000f00 */
[----:B------:R-:W-:Y:S01]  /*82f0*/  FFMA.FTZ R9, R109, c[0x0][0x23c], -R2 ;  /* 0x00008f006d097a23 */ /* 0x000fe20000010802 */
[----:B------:R-:W-:Y:S01]  /*8300*/  MOV R16, R48 ;  /* 0x0000003000107202 */ /* 0x000fe20000000f00 */
[-C--:B------:R-:W-:Y:S01]  /*8310*/  FMUL.FTZ R96, R96, R11.reuse ;  /* 0x0000000b60607220 */ /* 0x080fe20000410000 */
[----:B------:R-:W-:Y:S01]  /*8320*/  MOV R172, R94 ;  /* 0x0000005e00ac7202 */ /* 0x000fe20000000f00 */
[----:B------:R3:W5:Y:S01]  /*8330*/  MUFU.EX2 R142, R9 ;  /* 0x00000009008e7308 */ /* 0x0007620000000800 */
[----:B------:R-:W-:Y:S01]  /*8340*/  FMUL.FTZ R97, R97, R11 ;  /* 0x0000000b61617220 */ /* 0x000fe20000410000 */
[C---:B------:R-:W-:Y:S01]  /*8350*/  HMMA.16816.F32.BF16 R48, R4.reuse, R32, R68 ;  /* 0x000000200430723c */ /* 0x040fe20000041844 */
[----:B------:R-:W-:Y:S01]  /*8360*/  FMUL.FTZ R98, R98, R10 ;  /* 0x0000000a62627220 */ /* 0x000fe20000410000 */
[----:B------:R-:W-:Y:S01]  /*8370*/  MOV R157, R16 ;  /* 0x00000010009d7202 */ /* 0x000fe20000000f00 */
[----:B------:R-:W-:Y:S01]  /*8380*/  FMUL.FTZ R99, R99, R10 ;  /* 0x0000000a63637220 */ /* 0x000fe20000410000 */
[----:B------:R-:W1:Y:S04]  /*8390*/  LDSM.16.MT88.4 R16, [R218+0xa400] ;  /* 0x00a40000da10783b */ /* 0x000e680000004200 */
[----:B--2---:R-:W-:Y:S01]  /*83a0*/  HMMA.16816.F32.BF16 R44, R4, R12, R84 ;  /* 0x0000000c042c723c */ /* 0x004fe20000041854 */
[----:B------:R-:W-:Y:S01]  /*83b0*/  LDSM.16.MT88.4 R32, [R218+0xb400] ;  /* 0x00b40000da20783b */ /* 0x000fe20000004200 */
[----:B---3--:R-:W-:-:S06]  /*83c0*/  FFMA.FTZ R9, R111, c[0x0][0x23c], -R0 ;  /* 0x00008f006f097a23 */ /* 0x008fcc0000010800 */
[----:B------:R-:W-:Y:S01]  /*83d0*/  HMMA.16816.F32.BF16 R96, R4, R14, R96 ;  /* 0x0000000e0460723c */ /* 0x000fe20000041860 */
[----:B------:R-:W2:Y:S01]  /*83e0*/  LDSM.16.MT88.4 R12, [R216+0xb400] ;  /* 0x00b40000d80c783b */ /* 0x000ea20000004200 */
[----:B------:R3:W-:Y:S05]  /*83f0*/  MUFU.EX2 R92, R9 ;  /* 0x00000009005c7308 */ /* 0x0007ea0000000800 */
[----:B------:R-:W-:Y:S02]  /*8400*/  F2FP.BF16.PACK_AB R4, R159, R93 ;  /* 0x0000005d9f04723e */ /* 0x000fe400000010ff */
[----:B-----5:R-:W-:Y:S01]  /*8410*/  F2FP.BF16.PACK_AB R6, R142, R163 ;  /* 0x000000a38e06723e */ /* 0x020fe200000010ff */
[----:B---3--:R-:W-:Y:S01]  /*8420*/  FFMA.FTZ R9, R181, c[0x0][0x23c], -R0 ;  /* 0x00008f00b5097a23 */ /* 0x008fe20000010800 */
[----:B------:R-:W-:-:S03]  /*8430*/  MOV R181, R139 ;  /* 0x0000008b00b57202 */ /* 0x000fc60000000f00 */
[----:B------:R3:W5:Y:S02]  /*8440*/  MUFU.EX2 R156, R9 ;  /* 0x00000009009c7308 */ /* 0x0007640000000800 */
[----:B---3--:R-:W-:Y:S01]  /*8450*/  FFMA.FTZ R9, R180, c[0x0][0x23c], -R0 ;  /* 0x00008f00b4097a23 */ /* 0x008fe20000010800 */
[----:B------:R-:W-:Y:S02]  /*8460*/  MOV R180, R164 ;  /* 0x000000a400b47202 */ /* 0x000fe40000000f00 */
[----:B------:R-:W-:-:S03]  /*8470*/  MOV R164, R251 ;  /* 0x000000fb00a47202 */ /* 0x000fc60000000f00 */
[----:B------:R3:W-:Y:S01]  /*8480*/  MUFU.EX2 R160, R9 ;  /* 0x0000000900a07308 */ /* 0x0007e20000000800 */
[----:B-----5:R-:W-:Y:S01]  /*8490*/  F2FP.BF16.PACK_AB R5, R156, R92 ;  /* 0x0000005c9c05723e */ /* 0x020fe200000010ff */
[----:B---3--:R-:W-:Y:S01]  /*84a0*/  FFMA.FTZ R9, R182, c[0x0][0x23c], -R0 ;  /* 0x00008f00b6097a23 */ /* 0x008fe20000010800 */
[----:B------:R-:W-:-:S05]  /*84b0*/  MOV R182, R95 ;  /* 0x0000005f00b67202 */ /* 0x000fca0000000f00 */
[----:B------:R3:W5:Y:S02]  /*84c0*/  MUFU.EX2 R174, R9 ;  /* 0x0000000900ae7308 */ /* 0x0007640000000800 */
[----:B---3--:R-:W-:Y:S01]  /*84d0*/  FFMA.FTZ R9, R183, c[0x0][0x23c], -R8 ;  /* 0x00008f00b7097a23 */ /* 0x008fe20000010808 */
[----:B-----5:R-:W-:Y:S02]  /*84e0*/  F2FP.BF16.PACK_AB R7, R174, R160 ;  /* 0x000000a0ae07723e */ /* 0x020fe400000010ff */
[----:B------:R-:W-:-:S03]  /*84f0*/  MOV R183, R124 ;  /* 0x0000007c00b77202 */ /* 0x000fc60000000f00 */
[----:B------:R3:W5:Y:S02]  /*8500*/  MUFU.EX2 R250, R9 ;  /* 0x0000000900fa7308 */ /* 0x0007640000000800 */
[C---:B-1----:R-:W-:Y:S08]  /*8510*/  HMMA.16816.F32.BF16 R84, R4.reuse, R28, R192 ;  /* 0x0000001c0454723c */ /* 0x042ff000000418c0 */
[----:B------:R-:W-:Y:S01]  /*8520*/  HMMA.16816.F32.BF16 R136, R4, R30, R188 ;  /* 0x0000001e0488723c */ /* 0x000fe200000418bc */
[----:B---3--:R-:W-:-:S06]  /*8530*/  FFMA.FTZ R9, R196, c[0x0][0x23c], -R8 ;  /* 0x00008f00c4097a23 */ /* 0x008fcc0000010808 */
[----:B------:R-:W-:Y:S01]  /*8540*/  MOV R188, R92 ;  /* 0x0000005c00bc7202 */ /* 0x000fe20000000f00 */
[----:B------:R1:W-:Y:S01]  /*8550*/  MUFU.EX2 R251, R9 ;  /* 0x0000000900fb7308 */ /* 0x0003e20000000800 */
[C---:B------:R-:W-:Y:S08]  /*8560*/  HMMA.16816.F32.BF16 R128, R4.reuse, R26, R184 ;  /* 0x0000001a0480723c */ /* 0x040ff000000418b8 */
[----:B------:R-:W-:Y:S01]  /*8570*/  HMMA.16816.F32.BF16 R132, R4, R24, R132 ;  /* 0x000000180484723c */ /* 0x000fe20000041884 */
[----:B-1----:R-:W-:Y:S01]  /*8580*/  FFMA.FTZ R9, R197, c[0x0][0x23c], -R8 ;  /* 0x00008f00c5097a23 */ /* 0x002fe20000010808 */
[----:B------:R-:W-:-:S06]  /*8590*/  MOV R197, R93 ;  /* 0x0000005d00c57202 */ /* 0x000fcc0000000f00 */
[C---:B----4-:R-:W-:Y:S01]  /*85a0*/  HMMA.16816.F32.BF16 R124, R4.reuse, R20, R176 ;  /* 0x00000014047c723c */ /* 0x050fe200000418b0 */
[----:B------:R1:W-:Y:S07]  /*85b0*/  MUFU.EX2 R196, R9 ;  /* 0x0000000900c47308 */ /* 0x0003ee0000000800 */
[C---:B------:R-:W-:Y:S08]  /*85c0*/  HMMA.16816.F32.BF16 R120, R4.reuse, R22, R120 ;  /* 0x000000160478723c */ /* 0x040ff00000041878 */
[----:B------:R-:W-:Y:S01]  /*85d0*/  HMMA.16816.F32.BF16 R116, R4, R16, R116 ;  /* 0x000000100474723c */ /* 0x000fe20000041874 */
[----:B-1----:R-:W-:-:S04]  /*85e0*/  FFMA.FTZ R9, R232, c[0x0][0x23c], -R3 ;  /* 0x00008f00e8097a23 */ /* 0x002fc80000010803 */
[----:B------:R1:W-:Y:S03]  /*85f0*/  MUFU.EX2 R195, R9 ;  /* 0x0000000900c37308 */ /* 0x0003e60000000800 */
[C---:B------:R-:W-:Y:S08]  /*8600*/  HMMA.16816.F32.BF16 R112, R4.reuse, R18, R168 ;  /* 0x000000120470723c */ /* 0x040ff000000418a8 */
[----:B--2---:R-:W-:Y:S01]  /*8610*/  HMMA.16816.F32.BF16 R108, R4, R12, R152 ;  /* 0x0000000c046c723c */ /* 0x004fe20000041898 */
[----:B-1----:R-:W-:Y:S01]  /*8620*/  FFMA.FTZ R9, R212, c[0x0][0x23c], -R3 ;  /* 0x00008f00d4097a23 */ /* 0x002fe20000010803 */
[----:B------:R-:W-:-:S06]  /*8630*/  MOV R212, R174 ;  /* 0x000000ae00d47202 */ /* 0x000fcc0000000f00 */
[C---:B------:R-:W-:Y:S01]  /*8640*/  HMMA.16816.F32.BF16 R104, R4.reuse, R14, R104 ;  /* 0x0000000e0468723c */ /* 0x040fe20000041868 */
[----:B------:R1:W2:Y:S07]  /*8650*/  MUFU.EX2 R194, R9 ;  /* 0x0000000900c27308 */ /* 0x0002ae0000000800 */
[C---:B------:R-:W-:Y:S08]  /*8660*/  HMMA.16816.F32.BF16 R92, R4.reuse, R32, R148 ;  /* 0x00000020045c723c */ /* 0x040ff00000041894 */
[----:B------:R-:W-:Y:S01]  /*8670*/  HMMA.16816.F32.BF16 R72, R4, R34, R72 ;  /* 0x000000220448723c */ /* 0x000fe20000041848 */
[----:B-1----:R-:W-:Y:S01]  /*8680*/  FFMA.FTZ R9, R199, c[0x0][0x23c], -R3 ;  /* 0x00008f00c7097a23 */ /* 0x002fe20000010803 */
[----:B------:R-:W-:-:S02]  /*8690*/  MOV R199, R142 ;  /* 0x0000008e00c77202 */ /* 0x000fc40000000f00 */
[----:B------:R-:W-:Y:S01]  /*86a0*/  MOV R142, R103 ;  /* 0x00000067008e7202 */ /* 0x000fe20000000f00 */
[----:B------:R1:W-:Y:S02]  /*86b0*/  MUFU.EX2 R193, R9 ;  /* 0x0000000900c17308 */ /* 0x0003e40000000800 */
[----:B-----5:R-:W-:Y:S02]  /*86c0*/  F2FP.BF16.PACK_AB R4, R250, R183 ;  /* 0x000000b7fa04723e */ /* 0x020fe400000010ff */
[----:B--2---:R-:W-:Y:S02]  /*86d0*/  F2FP.BF16.PACK_AB R5, R194, R195 ;  /* 0x000000c3c205723e */ /* 0x004fe400000010ff */
[----:B------:R-:W-:Y:S01]  /*86e0*/  F2FP.BF16.PACK_AB R6, R196, R251 ;  /* 0x000000fbc406723e */ /* 0x000fe200000010ff */
[----:B-1----:R-:W-:Y:S01]  /*86f0*/  FFMA.FTZ R9, R198, c[0x0][0x23c], -R3 ;  /* 0x00008f00c6097a23 */ /* 0x002fe20000010803 */
[----:B------:R-:W-:-:S03]  /*8700*/  MOV R198, R160 ;  /* 0x000000a000c67202 */ /* 0x000fc60000000f00 */
[----:B------:R1:W2:Y:S02]  /*8710*/  MUFU.EX2 R192, R9 ;  /* 0x0000000900c07308 */ /* 0x0002a40000000800 */
[----:B-1----:R-:W-:Y:S01]  /*8720*/  FFMA.FTZ R9, R204, c[0x0][0x23c], -R2 ;  /* 0x00008f00cc097a23 */ /* 0x002fe20000010802 */
[----:B--2---:R-:W-:Y:S02]  /*8730*/  F2FP.BF16.PACK_AB R7, R192, R193 ;  /* 0x000000c1c007723e */ /* 0x004fe400000010ff */
[----:B------:R-:W-:-:S03]  /*8740*/  MOV R204, R163 ;  /* 0x000000a300cc7202 */ /* 0x000fc60000000f00 */
[----:B------:R1:W-:Y:S02]  /*8750*/  MUFU.EX2 R191, R9 ;  /* 0x0000000900bf7308 */ /* 0x0003e40000000800 */
[C---:B------:R-:W-:Y:S01]  /*8760*/  HMMA.16816.F32.BF16 R68, R4.reuse, R24, R36 ;  /* 0x000000180444723c */ /* 0x040fe20000041824 */
[----:B------:R-:W2:Y:S07]  /*8770*/  LDSM.16.MT88.4 R36, [R216+0x9800] ;  /* 0x00980000d824783b */ /* 0x000eae0000004200 */
[----:B------:R-:W-:Y:S01]  /*8780*/  HMMA.16816.F32.BF16 R88, R4, R28, R88 ;  /* 0x0000001c0458723c */ /* 0x000fe20000041858 */
[----:B-1----:R-:W-:Y:S01]  /*8790*/  FFMA.FTZ R9, R205, c[0x0][0x23c], -R2 ;  /* 0x00008f00cd097a23 */ /* 0x002fe20000010802 */
[----:B------:R-:W-:-:S03]  /*87a0*/  MOV R205, R156 ;  /* 0x0000009c00cd7202 */ /* 0x000fc60000000f00 */
[----:B------:R1:W3:Y:S03]  /*87b0*/  MUFU.EX2 R190, R9 ;  /* 0x0000000900be7308 */ /* 0x0002e60000000800 */
[C---:B------:R-:W-:Y:S01]  /*87c0*/  HMMA.16816.F32.BF16 R76, R4.reuse, R30, R76 ;  /* 0x0000001e044c723c */ /* 0x040fe2000004184c */
[----:B------:R-:W4:Y:S07]  /*87d0*/  LDSM.16.MT88.4 R28, [R218+0x9800] ;  /* 0x00980000da1c783b */ /* 0x000f2e0000004200 */
[----:B------:R-:W-:Y:S01]  /*87e0*/  HMMA.16816.F32.BF16 R48, R4, R12, R48 ;  /* 0x0000000c0430723c */ /* 0x000fe20000041830 */
[----:B-1----:R-:W-:-:S07]  /*87f0*/  FFMA.FTZ R9, R200, c[0x0][0x23c], -R2 ;  /* 0x00008f00c8097a23 */ /* 0x002fce0000010802 */
[C---:B------:R-:W-:Y:S01]  /*8800*/  HMMA.16816.F32.BF16 R80, R4.reuse, R14, R80 ;  /* 0x0000000e0450723c */ /* 0x040fe20000041850 */
[----:B------:R-:W-:Y:S01]  /*8810*/  LDSM.16.MT88.4 R12, [R216+0xb800] ;  /* 0x00b80000d80c783b */ /* 0x000fe20000004200 */
[----:B------:R-:W-:Y:S01]  /*8820*/  MOV R200, R159 ;  /* 0x0000009f00c87202 */ /* 0x000fe20000000f00 */
[----:B------:R1:W-:Y:S05]  /*8830*/  MUFU.EX2 R189, R9 ;  /* 0x0000000900bd7308 */ /* 0x0003ea0000000800 */
[C---:B------:R-:W-:Y:S01]  /*8840*/  HMMA.16816.F32.BF16 R64, R4.reuse, R26, R64 ;  /* 0x0000001a0440723c */ /* 0x040fe20000041840 */
[----:B------:R-:W5:Y:S07]  /*8850*/  LDSM.16.MT88.4 R24, [R216+0xa800] ;  /* 0x00a80000d818783b */ /* 0x000f6e0000004200 */
[----:B------:R-:W-:Y:S01]  /*8860*/  HMMA.16816.F32.BF16 R60, R4, R20, R60 ;  /* 0x00000014043c723c */ /* 0x000fe2000004183c */
[----:B-1----:R-:W-:Y:S01]  /*8870*/  FFMA.FTZ R9, R201, c[0x0][0x23c], -R2 ;  /* 0x00008f00c9097a23 */ /* 0x002fe20000010802 */
[----:B------:R-:W-:-:S03]  /*8880*/  MOV R201, R188 ;  /* 0x000000bc00c97202 */ /* 0x000fc60000000f00 */
[----:B------:R1:W1:Y:S03]  /*8890*/  MUFU.EX2 R188, R9 ;  /* 0x0000000900bc7308 */ /* 0x0002660000000800 */
[C---:B------:R-:W-:Y:S01]  /*88a0*/  HMMA.16816.F32.BF16 R56, R4.reuse, R22, R56 ;  /* 0x000000160438723c */ /* 0x040fe20000041838 */
[----:B------:R-:W-:Y:S07]  /*88b0*/  LDSM.16.MT88.4 R20, [R218+0xb800] ;  /* 0x00b80000da14783b */ /* 0x000fee0000004200 */
[----:B------:R-:W-:Y:S01]  /*88c0*/  HMMA.16816.F32.BF16 R52, R4, R16, R52 ;  /* 0x000000100434723c */ /* 0x000fe20000041834 */
[----:B-1----:R-:W-:-:S07]  /*88d0*/  FFMA.FTZ R9, R206, c[0x0][0x23c], -R0 ;  /* 0x00008f00ce097a23 */ /* 0x002fce0000010800 */
[C---:B------:R-:W-:Y:S01]  /*88e0*/  HMMA.16816.F32.BF16 R40, R4.reuse, R18, R40 ;  /* 0x000000120428723c */ /* 0x040fe20000041828 */
[----:B------:R-:W1:Y:S01]  /*88f0*/  LDSM.16.MT88.4 R16, [R218+0xa800] ;  /* 0x00a80000da10783b */ /* 0x000e620000004200 */
[----:B------:R-:W-:Y:S01]  /*8900*/  MOV R206, R197 ;  /* 0x000000c500ce7202 */ /* 0x000fe20000000f00 */
[----:B------:R2:W-:Y:S01]  /*8910*/  MUFU.EX2 R187, R9 ;  /* 0x0000000900bb7308 */ /* 0x0005e20000000800 */
[----:B------:R-:W-:Y:S02]  /*8920*/  MOV R197, R175 ;  /* 0x000000af00c57202 */ /* 0x000fe40000000f00 */
[----:B------:R-:W-:Y:S02]  /*8930*/  MOV R175, R157 ;  /* 0x0000009d00af7202 */ /* 0x000fe40000000f00 */
[----:B------:R-:W-:Y:S01]  /*8940*/  HMMA.16816.F32.BF16 R44, R4, R32, R44 ;  /* 0x00000020042c723c */ /* 0x000fe2000004182c */
[----:B------:R-:W-:-:S07]  /*8950*/  MOV R157, R145 ;  /* 0x00000091009d7202 */ /* 0x000fce0000000f00 */
[----:B------:R-:W-:Y:S01]  /*8960*/  HMMA.16816.F32.BF16 R32, R4, R34, R96 ;  /* 0x000000220420723c */ /* 0x000fe20000041860 */
[----:B--2---:R-:W-:Y:S01]  /*8970*/  FFMA.FTZ R9, R207, c[0x0][0x23c], -R0 ;  /* 0x00008f00cf097a23 */ /* 0x004fe20000010800 */
[----:B------:R-:W-:-:S03]  /*8980*/  MOV R207, R183 ;  /* 0x000000b700cf7202 */ /* 0x000fc60000000f00 */
[----:B------:R2:W1:Y:S02]  /*8990*/  MUFU.EX2 R186, R9 ;  /* 0x0000000900ba7308 */ /* 0x0004640000000800 */
[----:B---3--:R-:W-:Y:S02]  /*89a0*/  F2FP.BF16.PACK_AB R4, R190, R191 ;  /* 0x000000bfbe04723e */ /* 0x008fe400000010ff */
[----:B------:R-:W-:Y:S01]  /*89b0*/  F2FP.BF16.PACK_AB R6, R188, R189 ;  /* 0x000000bdbc06723e */ /* 0x000fe200000010ff */
[--C-:B--2---:R-:W-:Y:S01]  /*89c0*/  FFMA.FTZ R9, R203, c[0x0][0x23c], -R0.reuse ;  /* 0x00008f00cb097a23 */ /* 0x104fe20000010800 */
[----:B------:R-:W-:Y:S02]  /*89d0*/  MOV R203, R182 ;  /* 0x000000b600cb7202 */ /* 0x000fe40000000f00 */
[----:B-1----:R-:W-:Y:S01]  /*89e0*/  F2FP.BF16.PACK_AB R5, R186, R187 ;  /* 0x000000bbba05723e */ /* 0x002fe200000010ff */
[----:B------:R1:W-:Y:S02]  /*89f0*/  MUFU.EX2 R185, R9 ;  /* 0x0000000900b97308 */ /* 0x0003e40000000800 */
[----:B-1----:R-:W-:Y:S01]  /*8a00*/  FFMA.FTZ R9, R202, c[0x0][0x23c], -R0 ;  /* 0x00008f00ca097a23 */ /* 0x002fe20000010800 */
[----:B------:R-:W-:-:S05]  /*8a10*/  MOV R202, R180 ;  /* 0x000000b400ca7202 */ /* 0x000fca0000000f00 */
[----:B------:R1:W2:Y:S02]  /*8a20*/  MUFU.EX2 R184, R9 ;  /* 0x0000000900b87308 */ /* 0x0002a40000000800 */
[----:B-1----:R-:W-:Y:S01]  /*8a30*/  FFMA.FTZ R9, R211, c[0x0][0x23c], -R8 ;  /* 0x00008f00d3097a23 */ /* 0x002fe20000010808 */
[----:B------:R-:W-:Y:S02]  /*8a40*/  MOV R211, R181 ;  /* 0x000000b500d37202 */ /* 0x000fe40000000f00 */
[----:B--2---:R-:W-:-:S03]  /*8a50*/  F2FP.BF16.PACK_AB R7, R184, R185 ;  /* 0x000000b9b807723e */ /* 0x004fc600000010ff */
[----:B------:R1:W-:Y:S04]  /*8a60*/  MUFU.EX2 R183, R9 ;  /* 0x0000000900b77308 */ /* 0x0003e80000000800 */
[C---:B------:R-:W-:Y:S08]  /*8a70*/  HMMA.16816.F32.BF16 R96, R4.reuse, R36, R84 ;  /* 0x000000240460723c */ /* 0x040ff00000041854 */
[----:B----4-:R-:W-:Y:S01]  /*8a80*/  HMMA.16816.F32.BF16 R132, R4, R28, R132 ;  /* 0x0000001c0484723c */ /* 0x010fe20000041884 */
[----:B-1----:R-:W-:Y:S01]  /*8a90*/  FFMA.FTZ R9, R209, c[0x0][0x23c], -R8 ;  /* 0x00008f00d1097a23 */ /* 0x002fe20000010808 */
[----:B------:R-:W-:-:S02]  /*8aa0*/  MOV R209, R172 ;  /* 0x000000ac00d17202 */ /* 0x000fc40000000f00 */
[----:B------:R-:W-:Y:S01]  /*8ab0*/  MOV R172, R173 ;  /* 0x000000ad00ac7202 */ /* 0x000fe20000000f00 */
[----:B------:R1:W2:Y:S01]  /*8ac0*/  MUFU.EX2 R181, R9 ;  /* 0x0000000900b57308 */ /* 0x0002a20000000800 */
[----:B------:R-:W-:Y:S02]  /*8ad0*/  MOV R173, R162 ;  /* 0x000000a200ad7202 */ /* 0x000fe40000000f00 */
[C---:B-----5:R-:W-:Y:S01]  /*8ae0*/  HMMA.16816.F32.BF16 R148, R4.reuse, R24, R124 ;  /* 0x000000180494723c */ /* 0x060fe2000004187c */
[----:B------:R-:W-:Y:S01]  /*8af0*/  MOV R162, R144 ;  /* 0x0000009000a27202 */ /* 0x000fe20000000f00 */
[----:B------:R-:W3:Y:S06]  /*8b00*/  LDSM.16.MT88.4 R124, [R216+0x9c00] ;  /* 0x009c0000d87c783b */ /* 0x000eec0000004200 */
[----:B------:R-:W-:Y:S01]  /*8b10*/  HMMA.16816.F32.BF16 R152, R4, R26, R120 ;  /* 0x0000001a0498723c */ /* 0x000fe20000041878 */
[----:B-1----:R-:W-:Y:S01]  /*8b20*/  FFMA.FTZ R9, R208, c[0x0][0x23c], -R8 ;  /* 0x00008f00d0097a23 */ /* 0x002fe20000010808 */
[----:B------:R-:W-:-:S06]  /*8b30*/  MOV R208, R161 ;  /* 0x000000a100d07202 */ /* 0x000fcc0000000f00 */
[----:B------:R-:W-:Y:S01]  /*8b40*/  HMMA.16816.F32.BF16 R168, R4, R18, R112 ;  /* 0x0000001204a8723c */ /* 0x000fe20000041870 */
[----:B------:R-:W-:Y:S01]  /*8b50*/  MOV R161, R158 ;  /* 0x0000009e00a17202 */ /* 0x000fe20000000f00 */
[----:B------:R1:W-:Y:S01]  /*8b60*/  MUFU.EX2 R182, R9 ;  /* 0x0000000900b67308 */ /* 0x0003e20000000800 */
[----:B------:R-:W-:-:S05]  /*8b70*/  MOV R158, R146 ;  /* 0x00000092009e7202 */ /* 0x000fca0000000f00 */
[----:B------:R-:W-:Y:S01]  /*8b80*/  HMMA.16816.F32.BF16 R84, R4, R22, R72 ;  /* 0x000000160454723c */ /* 0x000fe20000041848 */
[----:B-1----:R-:W-:Y:S01]  /*8b90*/  FFMA.FTZ R9, R210, c[0x0][0x23c], -R8 ;  /* 0x00008f00d2097a23 */ /* 0x002fe20000010808 */
[----:B------:R-:W-:-:S06]  /*8ba0*/  MOV R210, R147 ;  /* 0x0000009300d27202 */ /* 0x000fcc0000000f00 */
[C---:B------:R-:W-:Y:S01]  /*8bb0*/  HMMA.16816.F32.BF16 R144, R4.reuse, R38, R136 ;  /* 0x000000260490723c */ /* 0x040fe20000041888 */
[----:B------:R1:W-:Y:S07]  /*8bc0*/  MUFU.EX2 R180, R9 ;  /* 0x0000000900b47308 */ /* 0x0003ee0000000800 */
[C---:B------:R-:W-:Y:S08]  /*8bd0*/  HMMA.16816.F32.BF16 R136, R4.reuse, R30, R128 ;  /* 0x0000001e0488723c */ /* 0x040ff00000041880 */
[----:B------:R-:W-:Y:S01]  /*8be0*/  HMMA.16816.F32.BF16 R128, R4, R12, R108 ;  /* 0x0000000c0480723c */ /* 0x000fe2000004186c */
[----:B-1----:R-:W-:Y:S01]  /*8bf0*/  FFMA.FTZ R9, R233, c[0x0][0x23c], -R3 ;  /* 0x00008f00e9097a23 */ /* 0x002fe20000010803 */
[----:B------:R-:W-:-:S02]  /*8c00*/  MOV R233, R197 ;  /* 0x000000c500e97202 */ /* 0x000fc40000000f00 */
[----:B------:R-:W-:Y:S01]  /*8c10*/  MOV R197, R175 ;  /* 0x000000af00c57202 */ /* 0x000fe20000000f00 */
[----:B------:R1:W-:Y:S01]  /*8c20*/  MUFU.EX2 R179, R9 ;  /* 0x0000000900b37308 */ /* 0x0003e20000000800 */
[----:B------:R-:W-:Y:S02]  /*8c30*/  MOV R175, R158 ;  /* 0x0000009e00af7202 */ /* 0x000fe40000000f00 */
[----:B------:R-:W-:Y:S01]  /*8c40*/  MOV R158, R164 ;  /* 0x000000a4009e7202 */ /* 0x000fe20000000f00 */
[C---:B------:R-:W-:Y:S08]  /*8c50*/  HMMA.16816.F32.BF16 R108, R4.reuse, R14, R104 ;  /* 0x0000000e046c723c */ /* 0x040ff00000041868 */
[----:B------:R-:W-:Y:S01]  /*8c60*/  HMMA.16816.F32.BF16 R104, R4, R20, R92 ;  /* 0x000000140468723c */ /* 0x000fe2000004185c */
[----:B-1----:R-:W-:Y:S01]  /*8c70*/  FFMA.FTZ R9, R215, c[0x0][0x23c], -R3 ;  /* 0x00008f00d7097a23 */ /* 0x002fe20000010803 */
[----:B------:R-:W-:-:S02]  /*8c80*/  MOV R215, R172 ;  /* 0x000000ac00d77202 */ /* 0x000fc40000000f00 */
[----:B------:R-:W-:Y:S01]  /*8c90*/  MOV R172, R161 ;  /* 0x000000a100ac7202 */ /* 0x000fe20000000f00 */
[----:B------:R1:W4:Y:S01]  /*8ca0*/  MUFU.EX2 R178, R9 ;  /* 0x0000000900b27308 */ /* 0x0003220000000800 */
[----:B------:R-:W-:Y:S02]  /*8cb0*/  MOV R161, R165 ;  /* 0x000000a500a17202 */ /* 0x000fe40000000f00 */
[----:B------:R-:W-:Y:S01]  /*8cc0*/  MOV R232, R172 ;  /* 0x000000ac00e87202 */ /* 0x000fe20000000f00 */
[--C-:B-1----:R-:W-:Y:S01]  /*8cd0*/  FFMA.FTZ R9, R214, c[0x0][0x23c], -R3.reuse ;  /* 0x00008f00d6097a23 */ /* 0x102fe20000010803 */
[----:B------:R-:W-:Y:S02]  /*8ce0*/  MOV R214, R173 ;  /* 0x000000ad00d67202 */ /* 0x000fe40000000f00 */
[----:B------:R-:W-:Y:S01]  /*8cf0*/  MOV R173, R162 ;  /* 0x000000a200ad7202 */ /* 0x000fe20000000f00 */
[----:B------:R1:W-:Y:S01]  /*8d00*/  MUFU.EX2 R177, R9 ;  /* 0x0000000900b17308 */ /* 0x0003e20000000800 */
[----:B------:R-:W-:Y:S01]  /*8d10*/  MOV R162, R167 ;  /* 0x000000a700a27202 */ /* 0x000fe20000000f00 */
[----:B-1----:R-:W-:Y:S01]  /*8d20*/  FFMA.FTZ R9, R213, c[0x0][0x23c], -R3 ;  /* 0x00008f00d5097a23 */ /* 0x002fe20000010803 */
[----:B------:R-:W-:-:S02]  /*8d30*/  MOV R213, R157 ;  /* 0x0000009d00d57202 */ /* 0x000fc40000000f00 */
[----:B------:R-:W-:-:S03]  /*8d40*/  MOV R157, R166 ;  /* 0x000000a6009d7202 */ /* 0x000fc60000000f00 */
[----:B------:R1:W5:Y:S01]  /*8d50*/  MUFU.EX2 R176, R9 ;  /* 0x0000000900b07308 */ /* 0x0003620000000800 */
[----:B------:R-:W-:Y:S07]  /*8d60*/  HMMA.16816.F32.BF16 R164, R4, R16, R116 ;  /* 0x0000001004a4723c */ /* 0x000fee0000041874 */
[----:B--2---:R-:W-:Y:S02]  /*8d70*/  F2FP.BF16.PACK_AB R4, R181, R183 ;  /* 0x000000b7b504723e */ /* 0x004fe400000010ff */
[----:B----4-:R-:W-:-:S02]  /*8d80*/  F2FP.BF16.PACK_AB R5, R178, R179 ;  /* 0x000000b3b205723e */ /* 0x010fc400000010ff */
[----:B------:R-:W-:Y:S01]  /*8d90*/  F2FP.BF16.PACK_AB R6, R180, R182 ;  /* 0x000000b6b406723e */ /* 0x000fe200000010ff */
[----:B-1----:R-:W-:Y:S01]  /*8da0*/  FFMA.FTZ R9, R234, c[0x0][0x23c], -R2 ;  /* 0x00008f00ea097a23 */ /* 0x002fe20000010802 */
[----:B-----5:R-:W-:Y:S02]  /*8db0*/  F2FP.BF16.PACK_AB R7, R176, R177 ;  /* 0x000000b1b007723e */ /* 0x020fe400000010ff */
[----:B------:R-:W-:Y:S01]  /*8dc0*/  MOV R234, R197 ;  /* 0x000000c500ea7202 */ /* 0x000fe20000000f00 */
[----:B------:R1:W-:Y:S01]  /*8dd0*/  MUFU.EX2 R103, R9 ;  /* 0x0000000900677308 */ /* 0x0003e20000000800 */
[----:B------:R-:W-:-:S03]  /*8de0*/  MOV R197, R173 ;  /* 0x000000ad00c57202 */ /* 0x000fc60000000f00 */
[C---:B------:R-:W-:Y:S07]  /*8df0*/  HMMA.16816.F32.BF16 R64, R4.reuse, R30, R64 ;  /* 0x0000001e0440723c */ /* 0x040fee0000041840 */
[----:B------:R-:W-:Y:S01]  /*8e00*/  MOV R31, R175 ;  /* 0x000000af001f7202 */ /* 0x000fe20000000f00 */
[----:B------:R-:W-:Y:S01]  /*8e10*/  HMMA.16816.F32.BF16 R68, R4, R28, R68 ;  /* 0x0000001c0444723c */ /* 0x000fe20000041844 */
[----:B------:R-:W-:Y:S01]  /*8e20*/  LDSM.16.MT88.4 R172, [R218+0xac00] ;  /* 0x00ac0000daac783b */ /* 0x000fe20000004200 */
[----:B-1----:R-:W-:Y:S01]  /*8e30*/  FFMA.FTZ R9, R235, c[0x0][0x23c], -R2 ;  /* 0x00008f00eb097a23 */ /* 0x002fe20000010802 */
[----:B------:R-:W-:-:S03]  /*8e40*/  MOV R235, R161 ;  /* 0x000000a100eb7202 */ /* 0x000fc60000000f00 */
[----:B------:R1:W2:Y:S02]  /*8e50*/  MUFU.EX2 R30, R9 ;  /* 0x00000009001e7308 */ /* 0x0002a40000000800 */
[C---:B------:R-:W-:Y:S08]  /*8e60*/  HMMA.16816.F32.BF16 R56, R4.reuse, R26, R56 ;  /* 0x0000001a0438723c */ /* 0x040ff00000041838 */
[----:B------:R-:W-:Y:S01]  /*8e70*/  HMMA.16816.F32.BF16 R60, R4, R24, R60 ;  /* 0x00000018043c723c */ /* 0x000fe2000004183c */
[----:B-1----:R-:W-:-:S07]  /*8e80*/  FFMA.FTZ R9, R236, c[0x0][0x23c], -R2 ;  /* 0x00008f00ec097a23 */ /* 0x002fce0000010802 */
[C---:B------:R-:W-:Y:S01]  /*8e90*/  HMMA.16816.F32.BF16 R32, R4.reuse, R22, R32 ;  /* 0x000000160420723c */ /* 0x040fe20000041820 */
[----:B------:R-:W-:Y:S01]  /*8ea0*/  FFMA.FTZ R2, R237, c[0x0][0x23c], -R2 ;  /* 0x00008f00ed027a23 */ /* 0x000fe20000010802 */
[----:B------:R-:W-:Y:S01]  /*8eb0*/  MOV R237, R158 ;  /* 0x0000009e00ed7202 */ /* 0x000fe20000000f00 */
[----:B------:R1:W-:Y:S01]  /*8ec0*/  MUFU.EX2 R29, R9 ;  /* 0x00000009001d7308 */ /* 0x0003e20000000800 */
[----:B--2---:R-:W-:Y:S02]  /*8ed0*/  F2FP.BF16.PACK_AB R92, R30, R103 ;  /* 0x000000671e5c723e */ /* 0x004fe400000010ff */
[----:B------:R-:W-:Y:S02]  /*8ee0*/  MOV R236, R162 ;  /* 0x000000a200ec7202 */ /* 0x000fe40000000f00 */
[C---:B------:R-:W-:Y:S03]  /*8ef0*/  HMMA.16816.F32.BF16 R112, R4.reuse, R36, R88 ;  /* 0x000000240470723c */ /* 0x040fe60000041858 */
[----:B------:R2:W4:Y:S05]  /*8f00*/  MUFU.EX2 R28, R2 ;  /* 0x00000002001c7308 */ /* 0x00052a0000000800 */
[----:B------:R-:W-:Y:S01]  /*8f10*/  HMMA.16816.F32.BF16 R48, R4, R12, R48 ;  /* 0x0000000c0430723c */ /* 0x000fe20000041830 */
[----:B-1----:R-:W-:-:S02]  /*8f20*/  MOV R9, R157 ;  /* 0x0000009d00097202 */ /* 0x002fc40000000f00 */
[----:B------:R-:W-:Y:S05]  /*8f30*/  LDSM.16.MT88.4 R156, [R216+0xac00] ;  /* 0x00ac0000d89c783b */ /* 0x000fea0000004200 */
[C---:B------:R-:W-:Y:S01]  /*8f40*/  HMMA.16816.F32.BF16 R36, R4.reuse, R38, R76 ;  /* 0x000000260424723c */ /* 0x040fe2000004184c */
[--C-:B--2---:R-:W-:Y:S01]  /*8f50*/  FFMA.FTZ R2, R238, c[0x0][0x23c], -R0.reuse ;  /* 0x00008f00ee027a23 */ /* 0x104fe20000010800 */
[----:B------:R-:W-:Y:S02]  /*8f60*/  MOV R238, R140 ;  /* 0x0000008c00ee7202 */ /* 0x000fe40000000f00 */
[----:B----4-:R-:W-:Y:S01]  /*8f70*/  F2FP.BF16.PACK_AB R94, R28, R29 ;  /* 0x0000001d1c5e723e */ /* 0x010fe200000010ff */
[----:B------:R1:W-:Y:S03]  /*8f80*/  MUFU.EX2 R27, R2 ;  /* 0x00000002001b7308 */ /* 0x0003e60000000800 */
[C---:B------:R-:W-:Y:S08]  /*8f90*/  HMMA.16816.F32.BF16 R52, R4.reuse, R16, R52 ;  /* 0x000000100434723c */ /* 0x040ff00000041834 */
[----:B------:R-:W-:Y:S01]  /*8fa0*/  HMMA.16816.F32.BF16 R40, R4, R18, R40 ;  /* 0x000000120428723c */ /* 0x000fe20000041828 */
[----:B-1----:R-:W-:Y:S01]  /*8fb0*/  FFMA.FTZ R2, R239, c[0x0][0x23c], -R0 ;  /* 0x00008f00ef027a23 */ /* 0x002fe20000010800 */
[----:B------:R-:W-:-:S06]  /*8fc0*/  MOV R239, R141 ;  /* 0x0000008d00ef7202 */ /* 0x000fcc0000000f00 */
[C---:B------:R-:W-:Y:S01]  /*8fd0*/  HMMA.16816.F32.BF16 R12, R4.reuse, R14, R80 ;  /* 0x0000000e040c723c */ /* 0x040fe20000041850 */
[----:B------:R-:W-:Y:S01]  /*8fe0*/  LDSM.16.MT88.4 R80, [R216+0xbc00] ;  /* 0x00bc0000d850783b */ /* 0x000fe20000004200 */
[----:B------:R1:W2:Y:S06]  /*8ff0*/  MUFU.EX2 R26, R2 ;  /* 0x00000002001a7308 */ /* 0x0002ac0000000800 */
[----:B------:R-:W-:Y:S01]  /*9000*/  HMMA.16816.F32.BF16 R44, R4, R20, R44 ;  /* 0x00000014042c723c */ /* 0x000fe2000004182c */
[----:B------:R-:W-:Y:S01]  /*9010*/  LDSM.16.MT88.4 R4, [R218+0xbc00] ;  /* 0x00bc0000da04783b */ /* 0x000fe20000004200 */
[--C-:B-1----:R-:W-:Y:S01]  /*9020*/  FFMA.FTZ R2, R241, c[0x0][0x23c], -R0.reuse ;  /* 0x00008f00f1027a23 */ /* 0x102fe20000010800 */
[----:B------:R-:W-:Y:S01]  /*9030*/  MOV R241, R142 ;  /* 0x0000008e00f17202 */ /* 0x000fe20000000f00 */
[----:B------:R-:W-:Y:S01]  /*9040*/  FFMA.FTZ R0, R240, c[0x0][0x23c], -R0 ;  /* 0x00008f00f0007a23 */ /* 0x000fe20000010800 */
[----:B------:R-:W-:Y:S01]  /*9050*/  MOV R240, R143 ;  /* 0x0000008f00f07202 */ /* 0x000fe20000000f00 */
[----:B------:R1:W-:Y:S01]  /*9060*/  MUFU.EX2 R25, R2 ;  /* 0x0000000200197308 */ /* 0x0003e20000000800 */
[----:B------:R-:W4:Y:S01]  /*9070*/  LDSM.16.MT88.4 R140, [R218+0x9c00] ;  /* 0x009c0000da8c783b */ /* 0x000f220000004200 */
[----:B--2---:R-:W-:-:S06]  /*9080*/  F2FP.BF16.PACK_AB R93, R26, R27 ;  /* 0x0000001b1a5d723e */ /* 0x004fcc00000010ff */
[----:B------:R2:W5:Y:S01]  /*9090*/  MUFU.EX2 R24, R0 ;  /* 0x0000000000187308 */ /* 0x0005620000000800 */
[----:B-1----:R-:W-:-:S07]  /*90a0*/  FFMA.FTZ R2, R245, c[0x0][0x23c], -R8 ;  /* 0x00008f00f5027a23 */ /* 0x002fce0000010808 */
[----:B------:R1:W-:Y:S01]  /*90b0*/  MUFU.EX2 R21, R2 ;  /* 0x0000000200157308 */ /* 0x0003e20000000800 */
[----:B--2---:R-:W-:Y:S01]  /*90c0*/  FFMA.FTZ R0, R242, c[0x0][0x23c], -R8 ;  /* 0x00008f00f2007a23 */ /* 0x004fe20000010808 */
[----:B-----5:R-:W-:-:S06]  /*90d0*/  F2FP.BF16.PACK_AB R95, R24, R25 ;  /* 0x00000019185f723e */ /* 0x020fcc00000010ff */
[----:B------:R2:W5:Y:S01]  /*90e0*/  MUFU.EX2 R23, R0 ;  /* 0x0000000000177308 */ /* 0x0005620000000800 */
[----:B---3--:R-:W-:Y:S01]  /*90f0*/  HMMA.16816.F32.BF16 R116, R92, R124, R96 ;  /* 0x0000007c5c74723c */ /* 0x008fe20000041860 */
[----:B-1----:R-:W-:Y:S01]  /*9100*/  FFMA.FTZ R2, R9, R102, R237 ;  /* 0x0000006609027223 */ /* 0x002fe200000100ed */
[----:B------:R-:W-:-:S06]  /*9110*/  MOV R102, R252 ;  /* 0x000000fc00667202 */ /* 0x000fcc0000000f00 */
[----:B------:R-:W-:Y:S01]  /*9120*/  HMMA.16816.F32.BF16 R120, R92, R126, R144 ;  /* 0x0000007e5c78723c */ /* 0x000fe20000041890 */
[----:B--2---:R-:W-:Y:S01]  /*9130*/  FFMA.FTZ R0, R243, c[0x0][0x23c], -R8 ;  /* 0x00008f00f3007a23 */ /* 0x004fe20000010808 */
[----:B-----5:R-:W-:-:S03]  /*9140*/  F2FP.BF16.PACK_AB R96, R23, R21 ;  /* 0x000000151760723e */ /* 0x020fc600000010ff */
[----:B------:R1:W-:Y:S03]  /*9150*/  MUFU.EX2 R22, R0 ;  /* 0x0000000000167308 */ /* 0x0003e60000000800 */
[C---:B----4-:R-:W-:Y:S08]  /*9160*/  HMMA.16816.F32.BF16 R132, R92.reuse, R140, R132 ;  /* 0x0000008c5c84723c */ /* 0x050ff00000041884 */
[----:B------:R-:W-:Y:S01]  /*9170*/  HMMA.16816.F32.BF16 R136, R92, R142, R136 ;  /* 0x0000008e5c88723c */ /* 0x000fe20000041888 */
[----:B-1----:R-:W-:-:S07]  /*9180*/  FFMA.FTZ R0, R244, c[0x0][0x23c], -R8 ;  /* 0x00008f00f4007a23 */ /* 0x002fce0000010808 */
[----:B------:R-:W-:Y:S01]  /*9190*/  HMMA.16816.F32.BF16 R148, R92, R156, R148 ;  /* 0x0000009c5c94723c */ /* 0x000fe20000041894 */
[----:B------:R-:W-:Y:S01]  /*91a0*/  FFMA.FTZ R8, R241, R11, R240 ;  /* 0x0000000bf1087223 */ /* 0x000fe200000100f0 */
[----:B------:R1:W2:Y:S03]  /*91b0*/  MUFU.EX2 R20, R0 ;  /* 0x0000000000147308 */ /* 0x0002a60000000800 */
[----:B------:R-:W-:-:S03]  /*91c0*/  FADD.FTZ R8, R31, R8 ;  /* 0x000000081f087221 */ /* 0x000fc60000010000 */
[C---:B------:R-:W-:Y:S08]  /*91d0*/  HMMA.16816.F32.BF16 R152, R92.reuse, R158, R152 ;  /* 0x0000009e5c98723c */ /* 0x040ff00000041898 */
[----:B------:R-:W-:Y:S01]  /*91e0*/  HMMA.16816.F32.BF16 R164, R92, R172, R164 ;  /* 0x000000ac5ca4723c */ /* 0x000fe200000418a4 */
[----:B-1----:R-:W-:Y:S01]  /*91f0*/  FFMA.FTZ R0, R249, c[0x0][0x23c], -R3 ;  /* 0x00008f00f9007a23 */ /* 0x002fe20000010803 */
[----:B--2---:R-:W-:-:S03]  /*9200*/  F2FP.BF16.PACK_AB R98, R20, R22 ;  /* 0x000000161462723e */ /* 0x004fc600000010ff */
[----:B------:R1:W-:Y:S03]  /*9210*/  MUFU.EX2 R19, R0 ;  /* 0x0000000000137308 */ /* 0x0003e60000000800 */
[C---:B------:R-:W-:Y:S08]  /*9220*/  HMMA.16816.F32.BF16 R168, R92.reuse, R174, R168 ;  /* 0x000000ae5ca8723c */ /* 0x040ff000000418a8 */
[----:B------:R-:W-:Y:S01]  /*9230*/  HMMA.16816.F32.BF16 R72, R92, R80, R128 ;  /* 0x000000505c48723c */ /* 0x000fe20000041880 */
[----:B-1----:R-:W-:-:S07]  /*9240*/  FFMA.FTZ R0, R248, c[0x0][0x23c], -R3 ;  /* 0x00008f00f8007a23 */ /* 0x002fce0000010803 */
[C---:B------:R-:W-:Y:S01]  /*9250*/  HMMA.16816.F32.BF16 R76, R92.reuse, R82, R108 ;  /* 0x000000525c4c723c */ /* 0x040fe2000004186c */
[----:B------:R1:W2:Y:S07]  /*9260*/  MUFU.EX2 R18, R0 ;  /* 0x0000000000127308 */ /* 0x0002ae0000000800 */
[C---:B------:R-:W-:Y:S07]  /*9270*/  HMMA.16816.F32.BF16 R88, R92.reuse, R4, R104 ;  /* 0x000000045c58723c */ /* 0x040fee0000041868 */
[----:B------:R-:W-:Y:S01]  /*9280*/  MOV R105, R232 ;  /* 0x000000e800697202 */ /* 0x000fe20000000f00 */
[----:B------:R-:W-:Y:S01]  /*9290*/  HMMA.16816.F32.BF16 R92, R92, R6, R84 ;  /* 0x000000065c5c723c */ /* 0x000fe20000041854 */
[----:B------:R-:W-:Y:S01]  /*92a0*/  MOV R104, R231 ;  /* 0x000000e700687202 */ /* 0x000fe20000000f00 */
[--C-:B-1----:R-:W-:Y:S01]  /*92b0*/  FFMA.FTZ R0, R247, c[0x0][0x23c], -R3.reuse ;  /* 0x00008f00f7007a23 */ /* 0x102fe20000010803 */
[----:B--2---:R-:W-:Y:S01]  /*92c0*/  F2FP.BF16.PACK_AB R97, R18, R19 ;  /* 0x000000131261723e */ /* 0x004fe200000010ff */
[----:B------:R-:W-:-:S02]  /*92d0*/  FFMA.FTZ R3, R246, c[0x0][0x23c], -R3 ;  /* 0x00008f00f6037a23 */ /* 0x000fc40000010803 */
[----:B------:R1:W-:Y:S08]  /*92e0*/  MUFU.EX2 R17, R0 ;  /* 0x0000000000117308 */ /* 0x0003f00000000800 */
[----:B------:R2:W3:Y:S01]  /*92f0*/  MUFU.EX2 R16, R3 ;  /* 0x0000000300107308 */ /* 0x0004e20000000800 */
[----:B-1----:R-:W-:-:S04]  /*9300*/  FFMA.FTZ R0, R235, R100, R236 ;  /* 0x00000064eb007223 */ /* 0x002fc800000100ec */
[----:B------:R-:W-:Y:S02]  /*9310*/  FADD.FTZ R9, R214, R0 ;  /* 0x00000000d6097221 */ /* 0x000fe40000010000 */
[----:B--2---:R-:W-:Y:S01]  /*9320*/  FFMA.FTZ R3, R238, R10, R239 ;  /* 0x0000000aee037223 */ /* 0x004fe200000100ef */
        /* <DEDUP_REMOVED lines=56> */
[----:B------:R-:W-:Y:S01]  /*96b0*/  FADD.FTZ R3, R19, R3 ;  /* 0x0000000313037221 */ /* 0x000fe20000010000 */
[----:B------:R-:W-:Y:S01]  /*96c0*/  MOV R103, R197 ;  /* 0x000000c500677202 */ /* 0x000fe20000000f00 */
[----:B------:R-:W-:Y:S02]  /*96d0*/  FADD.FTZ R0, R27, R0 ;  /* 0x000000001b007221 */ /* 0x000fe40000010000 */
[----:B------:R-:W-:-:S02]  /*96e0*/  FADD.FTZ R4, R23, R4 ;  /* 0x0000000417047221 */ /* 0x000fc40000010000 */
[----:B------:R-:W-:Y:S01]  /*96f0*/  FADD.FTZ R2, R30, R2 ;  /* 0x000000021e027221 */ /* 0x000fe20000010000 */
[----:B------:R-:W-:Y:S01]  /*9700*/  HMMA.16816.F32.BF16 R96, R96, R6, R32 ;  /* 0x000000066060723c */ /* 0x000fe20000041820 */
[----:B------:R-:W-:Y:S02]  /*9710*/  FADD.FTZ R3, R18, R3 ;  /* 0x0000000312037221 */ /* 0x000fe40000010000 */
[----:B------:R-:W-:Y:S02]  /*9720*/  FADD.FTZ R0, R26, R0 ;  /* 0x000000001a007221 */ /* 0x000fe40000010000 */
[----:B------:R-:W-:Y:S02]  /*9730*/  FADD.FTZ R4, R22, R4 ;  /* 0x0000000416047221 */ /* 0x000fe40000010000 */
[----:B------:R-:W-:Y:S02]  /*9740*/  FADD.FTZ R2, R29, R2 ;  /* 0x000000021d027221 */ /* 0x000fe40000010000 */
[----:B------:R-:W-:-:S02]  /*9750*/  FADD.FTZ R3, R17, R3 ;  /* 0x0000000311037221 */ /* 0x000fc40000010000 */
[----:B------:R-:W-:Y:S02]  /*9760*/  FADD.FTZ R0, R25, R0 ;  /* 0x0000000019007221 */ /* 0x000fe40000010000 */
[----:B------:R-:W-:Y:S02]  /*9770*/  FADD.FTZ R4, R20, R4 ;  /* 0x0000000414047221 */ /* 0x000fe40000010000 */
[----:B------:R-:W-:Y:S02]  /*9780*/  FADD.FTZ R2, R28, R2 ;  /* 0x000000021c027221 */ /* 0x000fe40000010000 */
        /* <DEDUP_REMOVED lines=9> */
[----:B------:R-:W3:Y:S04]  /*9820*/  LDL.64 R204, [R1+0x50] ;  /* 0x0000500001cc7983 */ /* 0x000ee80000100a00 */
[----:B------:R-:W4:Y:S04]  /*9830*/  LDL.64 R198, [R1+0x20] ;  /* 0x0000200001c67983 */ /* 0x000f280000100a00 */
[----:B------:R-:W-:Y:S01]  /*9840*/  BAR.SYNC.DEFER_BLOCKING 0x0 ;  /* 0x0000000000007b1d */ /* 0x000fe20000010000 */
[----:B--2---:R-:W-:-:S04]  /*9850*/  IADD3 R101, R102, -0x3, RZ ;  /* 0xfffffffd66657810 */ /* 0x004fc80007ffe0ff */
[----:B-1----:R-:W-:Y:S01]  /*9860*/  SHF.R.S32.HI R0, RZ, 0x1f, R101 ;  /* 0x0000001fff007819 */ /* 0x002fe20000011465 */
[----:B------:R-:W-:-:S04]  /*9870*/  IMAD.WIDE.U32 R4, R101, c[0x0][0x1a0], RZ ;  /* 0x0000680065047a25 */ /* 0x000fc800078e00ff */
[----:B------:R-:W-:-:S04]  /*9880*/  IMAD R0, R0, c[0x0][0x1a0], RZ ;  /* 0x0000680000007a24 */ /* 0x000fc800078e02ff */
[----:B------:R-:W-:Y:S01]  /*9890*/  IMAD R2, R101, c[0x0][0x1a4], R0 ;  /* 0x0000690065027a24 */ /* 0x000fe200078e0200 */
[----:B---3--:R-:W-:-:S03]  /*98a0*/  LEA R0, P0, R4, R204, 0x6 ;  /* 0x000000cc04007211 */ /* 0x008fc600078030ff */
[----:B------:R-:W-:Y:S01]  /*98b0*/  IMAD.IADD R5, R5, 0x1, R2 ;  /* 0x0000000105057824 */ /* 0x000fe200078e0202 */
[----:B------:R-:W-:-:S04]  /*98c0*/  LEA R2, P1, R0, c[0x0][0x170], 0x1 ;  /* 0x00005c0000027a11 */ /* 0x000fc800078208ff */
[----:B----4-:R-:W-:Y:S02]  /*98d0*/  LEA.HI.X R5, R4, R199, R5, 0x6, P0 ;  /* 0x000000c704057211 */ /* 0x010fe400000f3405 */
        /* <DEDUP_REMOVED lines=13> */
[----:B------:R-:W3:Y:S04]  /*99b0*/  LDSM.16.M88.4 R28, [R217+0x6000] ;  /* 0x00600000d91c783b */ /* 0x000ee80000000200 */
[----:B------:R-:W4:Y:S04]  /*99c0*/  LDSM.16.M88.4 R24, [R217+0x6400] ;  /* 0x00640000d918783b */ /* 0x000f280000000200 */
[----:B------:R-:W5:Y:S04]  /*99d0*/  LDSM.16.M88.4 R20, [R217+0x6800] ;  /* 0x00680000d914783b */ /* 0x000f680000000200 */
[----:B------:R-:W1:Y:S04]  /*99e0*/  LDSM.16.M88.4 R16, [R217+0x6c00] ;  /* 0x006c0000d910783b */ /* 0x000e680000000200 */
[----:B------:R-:W1:Y:S04]  /*99f0*/  LDSM.16.M88.4 R8, [R220+0x1000] ;  /* 0x00100000dc08783b */ /* 0x000e680000000200 */
[----:B--2---:R-:W-:Y:S04]  /*9a00*/  LDSM.16.M88.4 R4, [R221+0x1000] ;  /* 0x00100000dd04783b */ /* 0x004fe80000000200 */
[----:B------:R-:W2:Y:S04]  /*9a10*/  LDSM.16.M88.4 R40, [R219+0x6400] ;  /* 0x00640000db28783b */ /* 0x000ea80000000200 */
[----:B------:R-:W1:Y:S04]  /*9a20*/  LDSM.16.M88.4 R36, [R219+0x6800] ;  /* 0x00680000db24783b */ /* 0x000e680000000200 */
[----:B------:R-:W1:Y:S04]  /*9a30*/  LDSM.16.M88.4 R32, [R219+0x6c00] ;  /* 0x006c0000db20783b */ /* 0x000e680000000200 */
[----:B------:R-:W1:Y:S01]  /*9a40*/  LDSM.16.M88.4 R44, [R219+0x6000] ;  /* 0x00600000db2c783b */ /* 0x000e620000000200 */
[C---:B---3--:R-:W-:Y:S03]  /*9a50*/  HMMA.16816.F32.BF16 R232, R12.reuse, R28, RZ ;  /* 0x0000001c0ce8723c */ /* 0x048fe600000418ff */
[----:B------:R-:W0:Y:S05]  /*9a60*/  LDGDEPBAR ;  /* 0x00000000000079af */ /* 0x000e2a0000000000 */
[C---:B------:R-:W-:Y:S08]  /*9a70*/  HMMA.16816.F32.BF16 R212, R12.reuse, R30, RZ ;  /* 0x0000001e0cd4723c */ /* 0x040ff000000418ff */
[C---:B----4-:R-:W-:Y:S08]  /*9a80*/  HMMA.16816.F32.BF16 R200, R12.reuse, R24, RZ ;  /* 0x000000180cc8723c */ /* 0x050ff000000418ff */
[C---:B------:R-:W-:Y:S08]  /*9a90*/  HMMA.16816.F32.BF16 R208, R12.reuse, R26, RZ ;  /* 0x0000001a0cd0723c */ /* 0x040ff000000418ff */
[C---:B-----5:R-:W-:Y:S08]  /*9aa0*/  HMMA.16816.F32.BF16 R184, R12.reuse, R20, RZ ;  /* 0x000000140cb8723c */ /* 0x060ff000000418ff */
[C---:B------:R-:W-:Y:S08]  /*9ab0*/  HMMA.16816.F32.BF16 R204, R12.reuse, R22, RZ ;  /* 0x000000160ccc723c */ /* 0x040ff000000418ff */
[C---:B-1----:R-:W-:Y:S08]  /*9ac0*/  HMMA.16816.F32.BF16 R108, R12.reuse, R16, RZ ;  /* 0x000000100c6c723c */ /* 0x042ff000000418ff */
[----:B------:R-:W-:Y:S01]  /*9ad0*/  HMMA.16816.F32.BF16 R192, R12, R18, RZ ;  /* 0x000000120cc0723c */ /* 0x000fe200000418ff */
[----:B------:R-:W1:Y:S07]  /*9ae0*/  LDSM.16.M88.4 R12, [R221] ;  /* 0x00000000dd0c783b */ /* 0x000e6e0000000200 */
[C---:B------:R-:W-:Y:S08]  /*9af0*/  HMMA.16816.F32.BF16 R60, R8.reuse, R28, RZ ;  /* 0x0000001c083c723c */ /* 0x040ff000000418ff */
[C---:B------:R-:W-:Y:S08]  /*9b00*/  HMMA.16816.F32.BF16 R104, R8.reuse, R30, RZ ;  /* 0x0000001e0868723c */ /* 0x040ff000000418ff */
[C---:B------:R-:W-:Y:S08]  /*9b10*/  HMMA.16816.F32.BF16 R56, R8.reuse, R24, RZ ;  /* 0x000000180838723c */ /* 0x040ff000000418ff */
[C---:B------:R-:W-:Y:S08]  /*9b20*/  HMMA.16816.F32.BF16 R52, R8.reuse, R20, RZ ;  /* 0x000000140834723c */ /* 0x040ff000000418ff */
[C---:B------:R-:W-:Y:S08]  /*9b30*/  HMMA.16816.F32.BF16 R48, R8.reuse, R16, RZ ;  /* 0x000000100830723c */ /* 0x040ff000000418ff */
[C---:B------:R-:W-:Y:S01]  /*9b40*/  HMMA.16816.F32.BF16 R64, R8.reuse, R26, RZ ;  /* 0x0000001a0840723c */ /* 0x040fe200000418ff */
[----:B------:R-:W-:Y:S07]  /*9b50*/  LDSM.16.M88.4 R24, [R217+0x7400] ;  /* 0x00740000d918783b */ /* 0x000fee0000000200 */
[C---:B------:R-:W-:Y:S01]  /*9b60*/  HMMA.16816.F32.BF16 R28, R8.reuse, R22, RZ ;  /* 0x00000016081c723c */ /* 0x040fe200000418ff */
[----:B------:R-:W-:Y:S07]  /*9b70*/  LDSM.16.M88.4 R20, [R217+0x7800] ;  /* 0x00780000d914783b */ /* 0x000fee0000000200 */
[----:B------:R-:W-:Y:S01]  /*9b80*/  HMMA.16816.F32.BF16 R8, R8, R18, RZ ;  /* 0x000000120808723c */ /* 0x000fe200000418ff */
[----:B------:R-:W-:Y:S07]  /*9b90*/  LDSM.16.M88.4 R16, [R217+0x7c00] ;  /* 0x007c0000d910783b */ /* 0x000fee0000000200 */
        /* <DEDUP_REMOVED lines=9> */
[----:B------:R-:W2:Y:S04]  /*9c30*/  LDSM.16.M88.4 R4, [R220+0x3000] ;  /* 0x00300000dc04783b */ /* 0x000ea80000000200 */
[----:B------:R-:W3:Y:S03]  /*9c40*/  LDSM.16.M88.4 R8, [R220+0x2000] ;  /* 0x00200000dc08783b */ /* 0x000ee60000000200 */
[C---:B-1----:R-:W-:Y:S08]  /*9c50*/  HMMA.16816.F32.BF16 R236, R12.reuse, R32, R108 ;  /* 0x000000200cec723c */ /* 0x042ff0000004186c */
[C---:B------:R-:W-:Y:S08]  /*9c60*/  HMMA.16816.F32.BF16 R232, R12.reuse, R44, R232 ;  /* 0x0000002c0ce8723c */ /* 0x040ff000000418e8 */
[C---:B------:R-:W-:Y:S08]  /*9c70*/  HMMA.16816.F32.BF16 R200, R12.reuse, R40, R200 ;  /* 0x000000280cc8723c */ /* 0x040ff000000418c8 */
[C---:B------:R-:W-:Y:S07]  /*9c80*/  HMMA.16816.F32.BF16 R184, R12.reuse, R36, R184 ;  /* 0x000000240cb8723c */ /* 0x040fee00000418b8 */
[----:B------:R-:W-:Y:S01]  /*9c90*/  IMAD.MOV.U32 R36, RZ, RZ, R236 ;  /* 0x000000ffff247224 */ /* 0x000fe200078e00ec */
[C---:B------:R-:W-:Y:S08]  /*9ca0*/  HMMA.16816.F32.BF16 R108, R12.reuse, R46, R212 ;  /* 0x0000002e0c6c723c */ /* 0x040ff000000418d4 */
[C---:B------:R-:W-:Y:S01]  /*9cb0*/  HMMA.16816.F32.BF16 R104, R12.reuse, R42, R208 ;  /* 0x0000002a0c68723c */ /* 0x040fe200000418d0 */
[----:B------:R-:W-:Y:S07]  /*9cc0*/  LDSM.16.M88.4 R40, [R219+0x7800] ;  /* 0x00780000db28783b */ /* 0x000fee0000000200 */
[C---:B------:R-:W-:Y:S08]  /*9cd0*/  HMMA.16816.F32.BF16 R64, R12.reuse, R38, R204 ;  /* 0x000000260c40723c */ /* 0x040ff000000418cc */
[----:B------:R-:W-:Y:S01]  /*9ce0*/  HMMA.16816.F32.BF16 R32, R12, R34, R192 ;  /* 0x000000220c20723c */ /* 0x000fe200000418c0 */
[----:B------:R-:W-:Y:S07]  /*9cf0*/  LDSM.16.M88.4 R12, [R221+0x3000] ;  /* 0x00300000dd0c783b */ /* 0x000fee0000000200 */
[----:B--2---:R-:W-:Y:S01]  /*9d00*/  HMMA.16816.F32.BF16 R208, R4, R20, R188 ;  /* 0x0000001404d0723c */ /* 0x004fe200000418bc */
[----:B------:R-:W-:-:S07]  /*9d10*/  IMAD.MOV.U32 R3, RZ, RZ, R237 ;  /* 0x000000ffff037224 */ /* 0x000fce00078e00ed */
[----:B------:R-:W-:Y:S01]  /*9d20*/  HMMA.16816.F32.BF16 R212, R4, R16, R180 ;  /* 0x0000001004d4723c */ /* 0x000fe200000418b4 */
[----:B------:R-:W-:-:S06]  /*9d30*/  MOV R2, R238 ;  /* 0x000000ee00027202 */ /* 0x000fcc0000000f00 */
[----:B------:R-:W-:Y:S01]  /*9d40*/  IMAD.MOV.U32 R180, RZ, RZ, R36 ;  /* 0x000000ffffb47224 */ /* 0x000fe200078e0024 */
[C---:B------:R-:W-:Y:S01]  /*9d50*/  HMMA.16816.F32.BF16 R188, R4.reuse, R26, R56 ;  /* 0x0000001a04bc723c */ /* 0x040fe20000041838 */
[----:B------:R-:W1:Y:S04]  /*9d60*/  LDSM.16.M88.4 R56, [R219+0x7000] ;  /* 0x00700000db38783b */ /* 0x000e680000000200 */
[----:B------:R-:W2:Y:S03]  /*9d70*/  LDSM.16.M88.4 R36, [R219+0x7c00] ;  /* 0x007c0000db24783b */ /* 0x000ea60000000200 */
[----:B------:R-:W-:Y:S01]  /*9d80*/  HMMA.16816.F32.BF16 R192, R4, R22, R52 ;  /* 0x0000001604c0723c */ /* 0x000fe20000041834 */
[----:B------:R-:W4:Y:S01]  /*9d90*/  LDSM.16.M88.4 R52, [R219+0x7400] ;  /* 0x00740000db34783b */ /* 0x000f220000000200 */
[----:B------:R-:W-:Y:S01]  /*9da0*/  IMAD.MOV.U32 R0, RZ, RZ, R239 ;  /* 0x000000ffff007224 */ /* 0x000fe200078e00ef */
[----:B------:R-:W-:Y:S01]  /*9db0*/  MOV R181, R3 ;  /* 0x0000000300b57202 */ /* 0x000fe20000000f00 */
[----:B------:R-:W-:-:S02]  /*9dc0*/  IMAD.MOV.U32 R182, RZ, RZ, R2 ;  /* 0x000000ffffb67224 */ /* 0x000fc400078e0002 */
[----:B------:R-:W-:Y:S02]  /*9dd0*/  IMAD.MOV.U32 R183, RZ, RZ, R0 ;  /* 0x000000ffffb77224 */ /* 0x000fe400078e0000 */
[-C--:B---3--:R-:W-:Y:S08]  /*9de0*/  HMMA.16816.F32.BF16 R248, R8, R28.reuse, R232 ;  /* 0x0000001c08f8723c */ /* 0x088ff000000418e8 */
[C---:B------:R-:W-:Y:S08]  /*9df0*/  HMMA.16816.F32.BF16 R60, R4.reuse, R28, R60 ;  /* 0x0000001c043c723c */ /* 0x040ff0000004183c */
[----:B------:R-:W-:Y:S08]  /*9e00*/  HMMA.16816.F32.BF16 R48, R4, R18, R48 ;  /* 0x000000120430723c */ /* 0x000ff00000041830 */
[C---:B------:R-:W-:Y:S08]  /*9e10*/  HMMA.16816.F32.BF16 R244, R8.reuse, R24, R200 ;  /* 0x0000001808f4723c */ /* 0x040ff000000418c8 */
[----:B------:R-:W-:Y:S08]  /*9e20*/  HMMA.16816.F32.BF16 R232, R8, R20, R184 ;  /* 0x0000001408e8723c */ /* 0x000ff000000418b8 */
[C---:B------:R-:W-:Y:S08]  /*9e30*/  HMMA.16816.F32.BF16 R196, R4.reuse, R24, R196 ;  /* 0x0000001804c4723c */ /* 0x040ff000000418c4 */
[-C--:B------:R-:W-:Y:S01]  /*9e40*/  HMMA.16816.F32.BF16 R44, R4, R30.reuse, R176 ;  /* 0x0000001e042c723c */ /* 0x080fe200000418b0 */
[----:B------:R-:W-:Y:S07]  /*9e50*/  LDSM.16.M88.4 R4, [R220+0x5000] ;  /* 0x00500000dc04783b */ /* 0x000fee0000000200 */
[C---:B------:R-:W-:Y:S08]  /*9e60*/  HMMA.16816.F32.BF16 R240, R8.reuse, R30, R108 ;  /* 0x0000001e08f0723c */ /* 0x040ff0000004186c */
[C---:B------:R-:W-:Y:S08]  /*9e70*/  HMMA.16816.F32.BF16 R236, R8.reuse, R26, R104 ;  /* 0x0000001a08ec723c */ /* 0x040ff00000041868 */
[C---:B------:R-:W-:Y:S08]  /*9e80*/  HMMA.16816.F32.BF16 R204, R8.reuse, R22, R64 ;  /* 0x0000001608cc723c */ /* 0x040ff00000041840 */
[C---:B------:R-:W-:Y:S08]  /*9e90*/  HMMA.16816.F32.BF16 R200, R8.reuse, R16, R180 ;  /* 0x0000001008c8723c */ /* 0x040ff000000418b4 */
[----:B------:R-:W-:Y:S01]  /*9ea0*/  HMMA.16816.F32.BF16 R184, R8, R18, R32 ;  /* 0x0000001208b8723c */ /* 0x000fe20000041820 */
[----:B------:R-:W3:Y:S04]  /*9eb0*/  LDSM.16.M88.4 R8, [R221+0x2000] ;  /* 0x00200000dd08783b */ /* 0x000ee80000000200 */
[----:B------:R-:W5:Y:S03]  /*9ec0*/  LDSM.16.M88.4 R16, [R217+0x8000] ;  /* 0x00800000d910783b */ /* 0x000f660000000200 */
[C---:B-1----:R-:W-:Y:S01]  /*9ed0*/  HMMA.16816.F32.BF16 R180, R12.reuse, R56, R60 ;  /* 0x000000380cb4723c */ /* 0x042fe2000004183c */
[----:B------:R-:W1:Y:S07]  /*9ee0*/  LDSM.16.M88.4 R32, [R217+0x8400] ;  /* 0x00840000d920783b */ /* 0x000e6e0000000200 */
[C---:B--2---:R-:W-:Y:S01]  /*9ef0*/  HMMA.16816.F32.BF16 R24, R12.reuse, R38, R48 ;  /* 0x000000260c18723c */ /* 0x044fe20000041830 */
[----:B------:R-:W2:Y:S07]  /*9f00*/  LDSM.16.M88.4 R48, [R217+0x8800] ;  /* 0x00880000d930783b */ /* 0x000eae0000000200 */
[C---:B------:R-:W-:Y:S01]  /*9f10*/  HMMA.16816.F32.BF16 R176, R12.reuse, R58, R44 ;  /* 0x0000003a0cb0723c */ /* 0x040fe2000004182c */
[----:B------:R-:W1:Y:S07]  /*9f20*/  LDSM.16.M88.4 R44, [R217+0x8c00] ;  /* 0x008c0000d92c783b */ /* 0x000e6e0000000200 */
[C---:B----4-:R-:W-:Y:S08]  /*9f30*/  HMMA.16816.F32.BF16 R108, R12.reuse, R52, R196 ;  /* 0x000000340c6c723c */ /* 0x050ff000000418c4 */
[C---:B------:R-:W-:Y:S08]  /*9f40*/  HMMA.16816.F32.BF16 R104, R12.reuse, R54, R188 ;  /* 0x000000360c68723c */ /* 0x040ff000000418bc */
[C---:B------:R-:W-:Y:S08]  /*9f50*/  HMMA.16816.F32.BF16 R64, R12.reuse, R40, R208 ;  /* 0x000000280c40723c */ /* 0x040ff000000418d0 */
[C---:B------:R-:W-:Y:S08]  /*9f60*/  HMMA.16816.F32.BF16 R60, R12.reuse, R42, R192 ;  /* 0x0000002a0c3c723c */ /* 0x040ff000000418c0 */
[----:B------:R-:W-:Y:S01]  /*9f70*/  HMMA.16816.F32.BF16 R28, R12, R36, R212 ;  /* 0x000000240c1c723c */ /* 0x000fe200000418d4 */
[----:B------:R-:W4:Y:S07]  /*9f80*/  LDSM.16.M88.4 R12, [R220+0x4000] ;  /* 0x00400000dc0c783b */ /* 0x000f2e0000000200 */
[C---:B---3--:R-:W-:Y:S08]  /*9f90*/  HMMA.16816.F32.BF16 R20, R8.reuse, R56, R248 ;  /* 0x000000380814723c */ /* 0x048ff000000418f8 */
        /* <DEDUP_REMOVED lines=9> */
[C---:B------:R-:W-:Y:S08]  /*a030*/  HMMA.16816.F32.BF16 R188, R4.reuse, R18, R176 ;  /* 0x0000001204bc723c */ /* 0x040ff000000418b0 */
[C---:B-1----:R-:W-:Y:S08]  /*a040*/  HMMA.16816.F32.BF16 R184, R4.reuse, R32, R108 ;  /* 0x0000002004b8723c */ /* 0x042ff0000004186c */
[C---:B------:R-:W-:Y:S08]  /*a050*/  HMMA.16816.F32.BF16 R180, R4.reuse, R34, R104 ;  /* 0x0000002204b4723c */ /* 0x040ff00000041868 */
[C---:B--2---:R-:W-:Y:S08]  /*a060*/  HMMA.16816.F32.BF16 R176, R4.reuse, R48, R64 ;  /* 0x0000003004b0723c */ /* 0x044ff00000041840 */
[C---:B------:R-:W-:Y:S08]  /*a070*/  HMMA.16816.F32.BF16 R108, R4.reuse, R50, R60 ;  /* 0x00000032046c723c */ /* 0x040ff0000004183c */
[C---:B------:R-:W-:Y:S01]  /*a080*/  HMMA.16816.F32.BF16 R104, R4.reuse, R44, R28 ;  /* 0x0000002c0468723c */ /* 0x040fe2000004181c */
[----:B------:R-:W-:Y:S07]  /*a090*/  LDSM.16.M88.4 R28, [R219+0x8000] ;  /* 0x00800000db1c783b */ /* 0x000fee0000000200 */
[----:B------:R-:W-:Y:S01]  /*a0a0*/  HMMA.16816.F32.BF16 R64, R4, R46, R24 ;  /* 0x0000002e0440723c */ /* 0x000fe20000041818 */
[----:B------:R-:W1:Y:S04]  /*a0b0*/  LDSM.16.M88.4 R4, [R221+0x5000] ;  /* 0x00500000dd04783b */ /* 0x000e680000000200 */
[----:B------:R-:W-:Y:S03]  /*a0c0*/  LDSM.16.M88.4 R24, [R219+0x8400] ;  /* 0x00840000db18783b */ /* 0x000fe60000000200 */
[C---:B----4-:R-:W-:Y:S01]  /*a0d0*/  HMMA.16816.F32.BF16 R60, R12.reuse, R16, R20 ;  /* 0x000000100c3c723c */ /* 0x050fe20000041814 */
[----:B------:R-:W2:Y:S07]  /*a0e0*/  LDSM.16.M88.4 R20, [R219+0x8800] ;  /* 0x00880000db14783b */ /* 0x000eae0000000200 */
[----:B------:R-:W-:Y:S01]  /*a0f0*/  HMMA.16816.F32.BF16 R56, R12, R18, R56 ;  /* 0x000000120c38723c */ /* 0x000fe20000041838 */
[----:B------:R-:W3:Y:S01]  /*a100*/  LDSM.16.M88.4 R16, [R219+0x8c00] ;  /* 0x008c0000db10783b */ /* 0x000ee20000000200 */
[----:B------:R-:W-:Y:S01]  /*a110*/  MOV R3, R102 ;  /* 0x0000006600037202 */ /* 0x000fe20000000f00 */
[----:B------:R-:W-:-:S05]  /*a120*/  DEPBAR.LE SB0, 0x0 ;  /* 0x000080000000791a */ /* 0x000fca0000000000 */
[C---:B------:R-:W-:Y:S08]  /*a130*/  HMMA.16816.F32.BF16 R52, R12.reuse, R32, R208 ;  /* 0x000000200c34723c */ /* 0x040ff000000418d0 */
[C---:B------:R-:W-:Y:S08]  /*a140*/  HMMA.16816.F32.BF16 R40, R12.reuse, R34, R236 ;  /* 0x000000220c28723c */ /* 0x040ff000000418ec */
[C---:B------:R-:W-:Y:S08]  /*a150*/  HMMA.16816.F32.BF16 R36, R12.reuse, R48, R232 ;  /* 0x000000300c24723c */ /* 0x040ff000000418e8 */
[C---:B------:R-:W-:Y:S08]  /*a160*/  HMMA.16816.F32.BF16 R48, R12.reuse, R50, R204 ;  /* 0x000000320c30723c */ /* 0x040ff000000418cc */
[C---:B------:R-:W-:Y:S08]  /*a170*/  HMMA.16816.F32.BF16 R32, R12.reuse, R44, R200 ;  /* 0x0000002c0c20723c */ /* 0x040ff000000418c8 */
[----:B------:R-:W-:Y:S01]  /*a180*/  HMMA.16816.F32.BF16 R12, R12, R46, R196 ;  /* 0x0000002e0c0c723c */ /* 0x000fe200000418c4 */
[----:B------:R-:W-:-:S04]  /*a190*/  IADD3 R0, R3, -0x3, RZ ;  /* 0xfffffffd03007810 */ /* 0x000fc80007ffe0ff */
[----:B------:R-:W-:-:S03]  /*a1a0*/  ISETP.GT.AND P0, PT, R0, UR8, PT ;  /* 0x0000000800007c0c */ /* 0x000fc6000bf04270 */
[C---:B-1----:R-:W-:Y:S08]  /*a1b0*/  HMMA.16816.F32.BF16 R44, R4.reuse, R28, R192 ;  /* 0x0000001c042c723c */ /* 0x042ff000000418c0 */
[C---:B------:R-:W-:Y:S08]  /*a1c0*/  HMMA.16816.F32.BF16 R188, R4.reuse, R30, R188 ;  /* 0x0000001e04bc723c */ /* 0x040ff000000418bc */
[C---:B--2---:R-:W-:Y:S08]  /*a1d0*/  HMMA.16816.F32.BF16 R176, R4.reuse, R20, R176 ;  /* 0x0000001404b0723c */ /* 0x044ff000000418b0 */
[----:B------:R-:W-:Y:S08]  /*a1e0*/  HMMA.16816.F32.BF16 R108, R4, R22, R108 ;  /* 0x00000016046c723c */ /* 0x000ff0000004186c */
[C---:B------:R-:W-:Y:S08]  /*a1f0*/  HMMA.16816.F32.BF16 R60, R8.reuse, R28, R60 ;  /* 0x0000001c083c723c */ /* 0x040ff0000004183c */
[C---:B------:R-:W-:Y:S08]  /*a200*/  HMMA.16816.F32.BF16 R56, R8.reuse, R30, R56 ;  /* 0x0000001e0838723c */ /* 0x040ff00000041838 */
[C---:B------:R-:W-:Y:S08]  /*a210*/  HMMA.16816.F32.BF16 R36, R8.reuse, R20, R36 ;  /* 0x000000140824723c */ /* 0x040ff00000041824 */
[----:B------:R-:W-:Y:S08]  /*a220*/  HMMA.16816.F32.BF16 R48, R8, R22, R48 ;  /* 0x000000160830723c */ /* 0x000ff00000041830 */
[C---:B------:R-:W-:Y:S08]  /*a230*/  HMMA.16816.F32.BF16 R184, R4.reuse, R24, R184 ;  /* 0x0000001804b8723c */ /* 0x040ff000000418b8 */
[C---:B------:R-:W-:Y:S08]  /*a240*/  HMMA.16816.F32.BF16 R180, R4.reuse, R26, R180 ;  /* 0x0000001a04b4723c */ /* 0x040ff000000418b4 */
[C---:B---3--:R-:W-:Y:S08]  /*a250*/  HMMA.16816.F32.BF16 R192, R4.reuse, R16, R104 ;  /* 0x0000001004c0723c */ /* 0x048ff00000041868 */
[----:B------:R-:W-:Y:S08]  /*a260*/  HMMA.16816.F32.BF16 R64, R4, R18, R64 ;  /* 0x000000120440723c */ /* 0x000ff00000041840 */
[C---:B------:R-:W-:Y:S08]  /*a270*/  HMMA.16816.F32.BF16 R52, R8.reuse, R24, R52 ;  /* 0x000000180834723c */ /* 0x040ff00000041834 */
[C---:B------:R-:W-:Y:S08]  /*a280*/  HMMA.16816.F32.BF16 R40, R8.reuse, R26, R40 ;  /* 0x0000001a0828723c */ /* 0x040ff00000041828 */
[C---:B------:R-:W-:Y:S08]  /*a290*/  HMMA.16816.F32.BF16 R20, R8.reuse, R16, R32 ;  /* 0x000000100814723c */ /* 0x040ff00000041820 */
[----:B------:R-:W-:Y:S01]  /*a2a0*/  HMMA.16816.F32.BF16 R28, R8, R18, R12 ;  /* 0x00000012081c723c */ /* 0x000fe2000004180c */
[----:B------:R-:W-:Y:S06]  /*a2b0*/  BAR.SYNC.DEFER_BLOCKING 0x0 ;  /* 0x0000000000007b1d */ /* 0x000fec0000010000 */
        /* <DEDUP_REMOVED lines=25> */
.L_x_141:
[----:B-1----:R-:W2:Y:S04]  /*a450*/  LDL.LU R3, [R1+0x18] ;  /* 0x0000180001037983 */ /* 0x002ea80000300800 */
[----:B------:R-:W3:Y:S04]  /*a460*/  LDL.LU R2, [R1+0xc] ;  /* 0x00000c0001027983 */ /* 0x000ee80000300800 */
[----:B------:R-:W-:Y:S04]  /*a470*/  STL [R1+0x68], R220 ;  /* 0x000068dc01007387 */ /* 0x000fe80000100800 */
[----:B------:R1:W-:Y:S04]  /*a480*/  STL [R1+0x64], R219 ;  /* 0x000064db01007387 */ /* 0x0003e80000100800 */
[----:B------:R-:W-:Y:S04]  /*a490*/  STL [R1+0x60], R217 ;  /* 0x000060d901007387 */ /* 0x000fe80000100800 */
[----:B------:R-:W4:Y:S04]  /*a4a0*/  LDL.LU R19, [R1] ;  /* 0x0000000001137983 */ /* 0x000f280000300800 */
[----:B------:R-:W4:Y:S04]  /*a4b0*/  LDL.LU R251, [R1+0x4] ;  /* 0x0000040001fb7983 */ /* 0x000f280000300800 */
[----:B------:R-:W1:Y:S02]  /*a4c0*/  S2R R0, SR_TID.X ;  /* 0x0000000000007919 */ /* 0x000e640000002100 */
[----:B-1----:R-:W-:-:S05]  /*a4d0*/  IMAD.SHL.U32 R0, R0, 0x2, RZ ;  /* 0x0000000200007824 */ /* 0x002fca00078e00ff */
[----:B------:R-:W-:-:S05]  /*a4e0*/  LOP3.LUT R0, R0, 0x6, RZ, 0xc0, !PT ;  /* 0x0000000600007812 */ /* 0x000fca00078ec0ff */
[----:B------:R-:W-:-:S05]  /*a4f0*/  IMAD R0, R101, 0x40, R0 ;  /* 0x0000004065007824 */ /* 0x000fca00078e0200 */
[C---:B------:R-:W-:Y:S02]  /*a500*/  ISETP.GE.AND P2, PT, R0.reuse, R229, PT ;  /* 0x000000e50000720c */ /* 0x040fe40003f46270 */
[C---:B------:R-:W-:Y:S02]  /*a510*/  ISETP.GE.AND P4, PT, R0.reuse, R228, PT ;  /* 0x000000e40000720c */ /* 0x040fe40003f86270 */
[C---:B------:R-:W-:Y:S02]  /*a520*/  ISETP.LT.OR P2, PT, R0.reuse, R225, P2 ;  /* 0x000000e10000720c */ /* 0x040fe40001741670 */
[----:B------:R-:W-:Y:S02]  /*a530*/  ISETP.LT.OR P4, PT, R0, R224, P4 ;  /* 0x000000e00000720c */ /* 0x000fe40002781670 */
[----:B------:R-:W-:Y:S02]  /*a540*/  FSEL R24, R60, -INF , !P2 ;  /* 0xff8000003c187808 */ /* 0x000fe40005000000 */
[----:B------:R-:W-:-:S02]  /*a550*/  ISETP.GE.AND P1, PT, R0, R227, PT ;  /* 0x000000e30000720c */ /* 0x000fc40003f26270 */
[----:B------:R-:W-:Y:S02]  /*a560*/  ISETP.GE.AND P2, PT, R0, R226, PT ;  /* 0x000000e20000720c */ /* 0x000fe40003f46270 */
[----:B------:R-:W-:Y:S02]  /*a570*/  FSEL R32, R62, -INF , !P4 ;  /* 0xff8000003e207808 */ /* 0x000fe40006000000 */
[C---:B------:R-:W-:Y:S02]  /*a580*/  ISETP.LT.OR P1, PT, R0.reuse, R223, P1 ;  /* 0x000000df0000720c */ /* 0x040fe40000f21670 */
[----:B------:R-:W-:Y:S02]  /*a590*/  ISETP.LT.OR P2, PT, R0, R222, P2 ;  /* 0x000000de0000720c */ /* 0x000fe40001741670 */
[----:B------:R-:W-:Y:S02]  /*a5a0*/  FSEL R8, R44, -INF , !P1 ;  /* 0xff8000002c087808 */ /* 0x000fe40004800000 */
[----:B------:R-:W-:-:S02]  /*a5b0*/  FSEL R12, R46, -INF , !P2 ;  /* 0xff8000002e0c7808 */ /* 0x000fc40005000000 */
[----:B------:R-:W-:Y:S02]  /*a5c0*/  IADD3 R4, R0, 0x30, RZ ;  /* 0x0000003000047810 */ /* 0x000fe40007ffe0ff */
[----:B------:R-:W-:Y:S01]  /*a5d0*/  FMNMX.FTZ R5, R252, R12, !PT ;  /* 0x0000000cfc057209 */ /* 0x000fe20007810000 */
[----:B--2---:R-:W-:Y:S01]  /*a5e0*/  IMAD.MOV.U32 R17, RZ, RZ, R3 ;  /* 0x000000ffff117224 */ /* 0x004fe200078e0003 */
[----:B---3--:R-:W-:Y:S02]  /*a5f0*/  MOV R18, R2 ;  /* 0x0000000200127202 */ /* 0x008fe40000000f00 */
[----:B------:R-:W-:-:S04]  /*a600*/  IADD3 R2, R0, 0x1, RZ ;  /* 0x0000000100027810 */ /* 0x000fc80007ffe0ff */
[C---:B------:R-:W-:Y:S02]  /*a610*/  ISETP.GE.AND P3, PT, R2.reuse, R229, PT ;  /* 0x000000e50200720c */ /* 0x040fe40003f66270 */
[C---:B------:R-:W-:Y:S02]  /*a620*/  ISETP.GE.AND P6, PT, R2.reuse, R228, PT ;  /* 0x000000e40200720c */ /* 0x040fe40003fc6270 */
[C---:B------:R-:W-:Y:S02]  /*a630*/  ISETP.GE.AND P5, PT, R2.reuse, R227, PT ;  /* 0x000000e30200720c */ /* 0x040fe40003fa6270 */
[C---:B------:R-:W-:Y:S02]  /*a640*/  ISETP.GE.AND P0, PT, R2.reuse, R226, PT ;  /* 0x000000e20200720c */ /* 0x040fe40003f06270 */
[C---:B------:R-:W-:Y:S02]  /*a650*/  ISETP.LT.OR P3, PT, R2.reuse, R225, P3 ;  /* 0x000000e10200720c */ /* 0x040fe40001f61670 */
[----:B------:R-:W-:-:S02]  /*a660*/  ISETP.LT.OR P6, PT, R2, R224, P6 ;  /* 0x000000e00200720c */ /* 0x000fc400037c1670 */
[C---:B------:R-:W-:Y:S02]  /*a670*/  ISETP.LT.OR P5, PT, R2.reuse, R223, P5 ;  /* 0x000000df0200720c */ /* 0x040fe40002fa1670 */
[----:B------:R-:W-:Y:S02]  /*a680*/  ISETP.LT.OR P0, PT, R2, R222, P0 ;  /* 0x000000de0200720c */ /* 0x000fe40000701670 */
[----:B------:R-:W-:-:S04]  /*a690*/  IADD3 R2, R0, 0x8, RZ ;  /* 0x0000000800027810 */ /* 0x000fc80007ffe0ff */
[----:B------:R-:W-:Y:S02]  /*a6a0*/  ISETP.GE.AND P4, PT, R2, R229, PT ;  /* 0x000000e50200720c */ /* 0x000fe40003f86270 */
[----:B------:R-:W-:Y:S02]  /*a6b0*/  IADD3 R3, R0, 0x9, RZ ;  /* 0x0000000900037810 */ /* 0x000fe40007ffe0ff */
[C---:B------:R-:W-:Y:S02]  /*a6c0*/  ISETP.LT.OR P4, PT, R2.reuse, R225, P4 ;  /* 0x000000e10200720c */ /* 0x040fe40002781670 */
[----:B------:R-:W-:Y:S02]  /*a6d0*/  FSEL R25, R61, -INF , !P3 ;  /* 0xff8000003d197808 */ /* 0x000fe40005800000 */
[C---:B------:R-:W-:Y:S02]  /*a6e0*/  ISETP.GE.AND P1, PT, R2.reuse, R228, PT ;  /* 0x000000e40200720c */ /* 0x040fe40003f26270 */
[----:B------:R-:W-:-:S02]  /*a6f0*/  ISETP.GE.AND P2, PT, R2, R227, PT ;  /* 0x000000e30200720c */ /* 0x000fc40003f46270 */
[----:B------:R-:W-:Y:S02]  /*a700*/  ISETP.GE.AND P3, PT, R2, R226, PT ;  /* 0x000000e20200720c */ /* 0x000fe40003f66270 */
[----:B------:R-:W-:Y:S02]  /*a710*/  FSEL R34, R63, -INF , !P6 ;  /* 0xff8000003f227808 */ /* 0x000fe40007000000 */
[----:B------:R-:W-:Y:S02]  /*a720*/  FSEL R10, R45, -INF , !P5 ;  /* 0xff8000002d0a7808 */ /* 0x000fe40006800000 */
[----:B------:R-:W-:Y:S02]  /*a730*/  FSEL R14, R47, -INF , !P0 ;  /* 0xff8000002f0e7808 */ /* 0x000fe40004000000 */
[----:B------:R-:W-:Y:S01]  /*a740*/  FSEL R26, R56, -INF , !P4 ;  /* 0xff800000381a7808 */ /* 0x000fe20006000000 */
[----:B------:R-:W-:Y:S01]  /*a750*/  IMAD.MOV.U32 R203, RZ, RZ, R18 ;  /* 0x000000ffffcb7224 */ /* 0x000fe200078e0012 */
[C---:B------:R-:W-:Y:S01]  /*a760*/  ISETP.GE.AND P0, PT, R3.reuse, R229, PT ;  /* 0x000000e50300720c */ /* 0x040fe20003f06270 */
[----:B------:R-:W-:Y:S01]  /*a770*/  IMAD.MOV.U32 R201, RZ, RZ, R17 ;  /* 0x000000ffffc97224 */ /* 0x000fe200078e0011 */
[C---:B------:R-:W-:Y:S01]  /*a780*/  ISETP.GE.AND P6, PT, R3.reuse, R228, PT ;  /* 0x000000e40300720c */ /* 0x040fe20003fc6270 */
[----:B------:R-:W-:Y:S01]  /*a790*/  LDSM.16.MT88.4 R44, [R218+0xa000] ;  /* 0x00a00000da2c783b */ /* 0x000fe20000004200 */
        /* <DEDUP_REMOVED lines=10> */
[----:B------:R-:W-:Y:S02]  /*a840*/  IADD3 R3, R0, 0x11, RZ ;  /* 0x0000001100037810 */ /* 0x000fe40007ffe0ff */
[----:B------:R-:W-:Y:S02]  /*a850*/  FSEL R11, R188, -INF , !P2 ;  /* 0xff800000bc0b7808 */ /* 0x000fe40005000000 */
[----:B------:R-:W-:-:S02]  /*a860*/  FSEL R35, R58, -INF , !P1 ;  /* 0xff8000003a237808 */ /* 0x000fc40004800000 */
[----:B------:R-:W-:Y:S02]  /*a870*/  ISETP.GE.AND P2, PT, R2, R228, PT ;  /* 0x000000e40200720c */ /* 0x000fe40003f46270 */
[----:B------:R-:W-:Y:S02]  /*a880*/  FSEL R15, R190, -INF , !P3 ;  /* 0xff800000be0f7808 */ /* 0x000fe40005800000 */
[C---:B------:R-:W-:Y:S02]  /*a890*/  ISETP.GE.AND P1, PT, R2.reuse, R229, PT ;  /* 0x000000e50200720c */ /* 0x040fe40003f26270 */
[----:B------:R-:W-:Y:S02]  /*a8a0*/  ISETP.GE.AND P3, PT, R2, R227, PT ;  /* 0x000000e30200720c */ /* 0x000fe40003f66270 */
[----:B------:R-:W-:Y:S02]  /*a8b0*/  FSEL R27, R57, -INF , !P0 ;  /* 0xff800000391b7808 */ /* 0x000fe40004000000 */
[----:B------:R-:W-:-:S02]  /*a8c0*/  FSEL R16, R191, -INF , !P4 ;  /* 0xff800000bf107808 */ /* 0x000fc40006000000 */
[C---:B------:R-:W-:Y:S02]  /*a8d0*/  ISETP.GE.AND P0, PT, R2.reuse, R226, PT ;  /* 0x000000e20200720c */ /* 0x040fe40003f06270 */
[----:B------:R-:W-:Y:S02]  /*a8e0*/  ISETP.GE.AND P4, PT, R3, R229, PT ;  /* 0x000000e50300720c */ /* 0x000fe40003f86270 */
        /* <DEDUP_REMOVED lines=8> */
[----:B------:R-:W-:Y:S02]  /*a970*/  FSEL R13, R189, -INF , !P5 ;  /* 0xff800000bd0d7808 */ /* 0x000fe40006800000 */
[----:B------:R-:W-:-:S02]  /*a980*/  ISETP.GE.AND P6, PT, R3, R228, PT ;  /* 0x000000e40300720c */ /* 0x000fc40003fc6270 */
[----:B------:R-:W-:Y:S02]  /*a990*/  FSEL R52, R52, -INF , !P1 ;  /* 0xff80000034347808 */ /* 0x000fe40004800000 */
[----:B------:R-:W-:Y:S02]  /*a9a0*/  FSEL R54, R184, -INF , !P3 ;  /* 0xff800000b8367808 */ /* 0x000fe40005800000 */
[C---:B------:R-:W-:Y:S02]  /*a9b0*/  ISETP.GE.AND P5, PT, R3.reuse, R227, PT ;  /* 0x000000e30300720c */ /* 0x040fe40003fa6270 */
[----:B------:R-:W-:Y:S02]  /*a9c0*/  ISETP.GE.AND P1, PT, R3, R226, PT ;  /* 0x000000e20300720c */ /* 0x000fe40003f26270 */
[----:B------:R-:W-:Y:S02]  /*a9d0*/  FSEL R107, R186, -INF , !P0 ;  /* 0xff800000ba6b7808 */ /* 0x000fe40004000000 */
[----:B------:R-:W-:-:S02]  /*a9e0*/  FSEL R184, R53, -INF , !P4 ;  /* 0xff80000035b87808 */ /* 0x000fc40006000000 */
[C---:B------:R-:W-:Y:S02]  /*a9f0*/  ISETP.GE.AND P2, PT, R2.reuse, R229, PT ;  /* 0x000000e50200720c */ /* 0x040fe40003f46270 */
[C---:B------:R-:W-:Y:S02]  /*aa00*/  ISETP.GE.AND P3, PT, R2.reuse, R228, PT ;  /* 0x000000e40200720c */ /* 0x040fe40003f66270 */
[C---:B------:R-:W-:Y:S02]  /*aa10*/  ISETP.GE.AND P0, PT, R2.reuse, R227, PT ;  /* 0x000000e30200720c */ /* 0x040fe40003f06270 */
[----:B------:R-:W-:Y:S02]  /*aa20*/  ISETP.GE.AND P4, PT, R2, R226, PT ;  /* 0x000000e20200720c */ /* 0x000fe40003f86270 */
[C---:B------:R-:W-:Y:S02]  /*aa30*/  ISETP.LT.OR P6, PT, R3.reuse, R224, P6 ;  /* 0x000000e00300720c */ /* 0x040fe400037c1670 */
[----:B------:R-:W-:-:S02]  /*aa40*/  ISETP.LT.OR P5, PT, R3, R223, P5 ;  /* 0x000000df0300720c */ /* 0x000fc40002fa1670 */
[----:B------:R-:W-:Y:S02]  /*aa50*/  ISETP.LT.OR P1, PT, R3, R222, P1 ;  /* 0x000000de0300720c */ /* 0x000fe40000f21670 */
[C---:B------:R-:W-:Y:S02]  /*aa60*/  ISETP.LT.OR P2, PT, R2.reuse, R225, P2 ;  /* 0x000000e10200720c */ /* 0x040fe40001741670 */
[C---:B------:R-:W-:Y:S02]  /*aa70*/  ISETP.LT.OR P3, PT, R2.reuse, R224, P3 ;  /* 0x000000e00200720c */ /* 0x040fe40001f61670 */
[C---:B------:R-:W-:Y:S02]  /*aa80*/  ISETP.LT.OR P0, PT, R2.reuse, R223, P0 ;  /* 0x000000df0200720c */ /* 0x040fe40000701670 */
[----:B------:R-:W-:Y:S02]  /*aa90*/  ISETP.LT.OR P4, PT, R2, R222, P4 ;  /* 0x000000de0200720c */ /* 0x000fe40002781670 */
[----:B------:R-:W-:-:S02]  /*aaa0*/  IADD3 R3, R0, 0x19, RZ ;  /* 0x0000001900037810 */ /* 0x000fc40007ffe0ff */
[----:B------:R-:W-:Y:S02]  /*aab0*/  IADD3 R2, R0, 0x20, RZ ;  /* 0x0000002000027810 */ /* 0x000fe40007ffe0ff */
[----:B------:R-:W-:Y:S02]  /*aac0*/  FSEL R196, R55, -INF , !P6 ;  /* 0xff80000037c47808 */ /* 0x000fe40007000000 */
[----:B------:R-:W-:Y:S02]  /*aad0*/  FSEL R53, R185, -INF , !P5 ;  /* 0xff800000b9357808 */ /* 0x000fe40006800000 */
[----:B------:R-:W-:Y:S02]  /*aae0*/  FSEL R55, R187, -INF , !P1 ;  /* 0xff800000bb377808 */ /* 0x000fe40004800000 */
[----:B------:R-:W-:Y:S02]  /*aaf0*/  ISETP.GE.AND P1, PT, R3, R229, PT ;  /* 0x000000e50300720c */ /* 0x000fe40003f26270 */
[----:B------:R-:W-:-:S02]  /*ab00*/  FSEL R185, R40, -INF , !P2 ;  /* 0xff80000028b97808 */ /* 0x000fc40005000000 */
[----:B------:R-:W-:Y:S02]  /*ab10*/  FSEL R186, R42, -INF , !P3 ;  /* 0xff8000002aba7808 */ /* 0x000fe40005800000 */
[C---:B------:R-:W-:Y:S02]  /*ab20*/  ISETP.GE.AND P6, PT, R3.reuse, R228, PT ;  /* 0x000000e40300720c */ /* 0x040fe40003fc6270 */
[C---:B------:R-:W-:Y:S02]  /*ab30*/  ISETP.GE.AND P5, PT, R3.reuse, R227, PT ;  /* 0x000000e30300720c */ /* 0x040fe40003fa6270 */
[C---:B------:R-:W-:Y:S02]  /*ab40*/  ISETP.GE.AND P2, PT, R3.reuse, R226, PT ;  /* 0x000000e20300720c */ /* 0x040fe40003f46270 */
[----:B------:R-:W-:Y:S02]  /*ab50*/  ISETP.GE.AND P3, PT, R2, R229, PT ;  /* 0x000000e50200720c */ /* 0x000fe40003f66270 */
[----:B------:R-:W-:-:S02]  /*ab60*/  ISETP.LT.OR P1, PT, R3, R225, P1 ;  /* 0x000000e10300720c */ /* 0x000fc40000f21670 */
[C---:B------:R-:W-:Y:S02]  /*ab70*/  ISETP.LT.OR P6, PT, R3.reuse, R224, P6 ;  /* 0x000000e00300720c */ /* 0x040fe400037c1670 */
[C---:B------:R-:W-:Y:S02]  /*ab80*/  ISETP.LT.OR P5, PT, R3.reuse, R223, P5 ;  /* 0x000000df0300720c */ /* 0x040fe40002fa1670 */
[----:B------:R-:W-:Y:S02]  /*ab90*/  ISETP.LT.OR P2, PT, R3, R222, P2 ;  /* 0x000000de0300720c */ /* 0x000fe40001741670 */
        /* <DEDUP_REMOVED lines=9> */
[C---:B------:R-:W-:Y:S02]  /*ac30*/  ISETP.GE.AND P6, PT, R3.reuse, R228, PT ;  /* 0x000000e40300720c */ /* 0x040fe40003fc6270 */
[CC--:B------:R-:W-:Y:S02]  /*ac40*/  ISETP.GE.AND P5, PT, R3.reuse, R227.reuse, PT ;  /* 0x000000e30300720c */ /* 0x0c0fe40003fa6270 */
[----:B------:R-:W-:Y:S02]  /*ac50*/  ISETP.GE.AND P3, PT, R3, R226, PT ;  /* 0x000000e20300720c */ /* 0x000fe40003f66270 */
[----:B------:R-:W-:Y:S02]  /*ac60*/  FSEL R182, R182, -INF , !P4 ;  /* 0xff800000b6b67808 */ /* 0x000fe40006000000 */
[C---:B------:R-:W-:Y:S02]  /*ac70*/  ISETP.GE.AND P0, PT, R2.reuse, R228, PT ;  /* 0x000000e40200720c */ /* 0x040fe40003f06270 */
[----:B------:R-:W-:-:S02]  /*ac80*/  ISETP.GE.AND P4, PT, R2, R227, PT ;  /* 0x000000e30200720c */ /* 0x000fc40003f86270 */
[----:B------:R-:W-:Y:S02]  /*ac90*/  ISETP.GE.AND P1, PT, R2, R226, PT ;  /* 0x000000e20200720c */ /* 0x000fe40003f26270 */
[C---:B------:R-:W-:Y:S02]  /*aca0*/  ISETP.LT.OR P2, PT, R3.reuse, R225, P2 ;  /* 0x000000e10300720c */ /* 0x040fe40001741670 */
[C---:B------:R-:W-:Y:S02]  /*acb0*/  ISETP.LT.OR P6, PT, R3.reuse, R224, P6 ;  /* 0x000000e00300720c */ /* 0x040fe400037c1670 */
[C---:B------:R-:W-:Y:S02]  /*acc0*/  ISETP.LT.OR P5, PT, R3.reuse, R223, P5 ;  /* 0x000000df0300720c */ /* 0x040fe40002fa1670 */
[----:B------:R-:W-:Y:S02]  /*acd0*/  ISETP.LT.OR P3, PT, R3, R222, P3 ;  /* 0x000000de0300720c */ /* 0x000fe40001f61670 */
[----:B----4-:R-:W-:-:S02]  /*ace0*/  FMNMX.FTZ R3, R19, R8, !PT ;  /* 0x0000000813037209 */ /* 0x010fc40007810000 */
[C---:B------:R-:W-:Y:S02]  /*acf0*/  ISETP.LT.OR P0, PT, R2.reuse, R224, P0 ;  /* 0x000000e00200720c */ /* 0x040fe40000701670 */
[C---:B------:R-:W-:Y:S02]  /*ad00*/  ISETP.LT.OR P4, PT, R2.reuse, R223, P4 ;  /* 0x000000df0200720c */ /* 0x040fe40002781670 */
[----:B------:R-:W-:Y:S02]  /*ad10*/  ISETP.LT.OR P1, PT, R2, R222, P1 ;  /* 0x000000de0200720c */ /* 0x000fe40000f21670 */
[----:B------:R-:W-:Y:S02]  /*ad20*/  IADD3 R2, R0, 0x28, RZ ;  /* 0x0000002800027810 */ /* 0x000fe40007ffe0ff */
[----:B------:R-:W-:Y:S02]  /*ad30*/  FMNMX.FTZ R3, R10, R3, !PT ;  /* 0x000000030a037209 */ /* 0x000fe40007810000 */
        /* <DEDUP_REMOVED lines=8> */
[----:B------:R-:W-:Y:S02]  /*adc0*/  FMNMX.FTZ R3, R11, R3, !PT ;  /* 0x000000030b037209 */ /* 0x000fe40007810000 */
[C---:B------:R-:W-:Y:S02]  /*add0*/  ISETP.LT.OR P0, PT, R2.reuse, R225, P0 ;  /* 0x000000e10200720c */ /* 0x040fe40000701670 */
[C---:B------:R-:W-:Y:S02]  /*ade0*/  ISETP.LT.OR P4, PT, R2.reuse, R224, P4 ;  /* 0x000000e00200720c */ /* 0x040fe40002781670 */
[C---:B------:R-:W-:Y:S02]  /*adf0*/  ISETP.LT.OR P1, PT, R2.reuse, R223, P1 ;  /* 0x000000df0200720c */ /* 0x040fe40000f21670 */
[----:B------:R-:W-:-:S02]  /*ae00*/  ISETP.LT.OR P2, PT, R2, R222, P2 ;  /* 0x000000de0200720c */ /* 0x000fc40001741670 */
[----:B------:R-:W-:Y:S02]  /*ae10*/  IADD3 R2, R0, 0x29, RZ ;  /* 0x0000002900027810 */ /* 0x000fe40007ffe0ff */
[----:B------:R-:W-:Y:S02]  /*ae20*/  FMNMX.FTZ R3, R13, R3, !PT ;  /* 0x000000030d037209 */ /* 0x000fe40007810000 */
[----:B------:R-:W-:Y:S02]  /*ae30*/  FSEL R232, R39, -INF , !P6 ;  /* 0xff80000027e87808 */ /* 0x000fe40007000000 */
[----:B------:R-:W-:Y:S02]  /*ae40*/  FSEL R181, R177, -INF , !P5 ;  /* 0xff800000b1b57808 */ /* 0x000fe40006800000 */
[----:B------:R-:W-:Y:S02]  /*ae50*/  FSEL R239, R179, -INF , !P3 ;  /* 0xff800000b3ef7808 */ /* 0x000fe40005800000 */
[----:B------:R-:W-:-:S02]  /*ae60*/  FSEL R234, R108, -INF , !P1 ;  /* 0xff8000006cea7808 */ /* 0x000fc40004800000 */
[C---:B------:R-:W-:Y:S02]  /*ae70*/  ISETP.GE.AND P6, PT, R2.reuse, R229, PT ;  /* 0x000000e50200720c */ /* 0x040fe40003fc6270 */
[C---:B------:R-:W-:Y:S02]  /*ae80*/  ISETP.GE.AND P3, PT, R2.reuse, R228, PT ;  /* 0x000000e40200720c */ /* 0x040fe40003f66270 */
[C---:B------:R-:W-:Y:S02]  /*ae90*/  ISETP.GE.AND P5, PT, R2.reuse, R227, PT ;  /* 0x000000e30200720c */ /* 0x040fe40003fa6270 */
[----:B------:R-:W-:Y:S02]  /*aea0*/  ISETP.GE.AND P1, PT, R2, R226, PT ;  /* 0x000000e20200720c */ /* 0x000fe40003f26270 */
[----:B------:R-:W-:Y:S02]  /*aeb0*/  FMNMX.FTZ R3, R54, R3, !PT ;  /* 0x0000000336037209 */ /* 0x000fe40007810000 */
[----:B------:R-:W-:-:S02]  /*aec0*/  ISETP.LT.OR P6, PT, R2, R225, P6 ;  /* 0x000000e10200720c */ /* 0x000fc400037c1670 */
[C---:B------:R-:W-:Y:S02]  /*aed0*/  ISETP.LT.OR P3, PT, R2.reuse, R224, P3 ;  /* 0x000000e00200720c */ /* 0x040fe40001f61670 */
[C---:B------:R-:W-:Y:S02]  /*aee0*/  ISETP.LT.OR P5, PT, R2.reuse, R223, P5 ;  /* 0x000000df0200720c */ /* 0x040fe40002fa1670 */
[----:B------:R-:W-:Y:S02]  /*aef0*/  ISETP.LT.OR P1, PT, R2, R222, P1 ;  /* 0x000000de0200720c */ /* 0x000fe40000f21670 */
[----:B------:R-:W-:-:S04]  /*af00*/  FMNMX.FTZ R2, R53, R3, !PT ;  /* 0x0000000335027209 */ /* 0x000fc80007810000 */
[----:B------:R-:W-:-:S04]  /*af10*/  FMNMX.FTZ R6, R40, R2, !PT ;  /* 0x0000000228067209 */ /* 0x000fc80007810000 */
[----:B------:R-:W-:Y:S02]  /*af20*/  FMNMX.FTZ R6, R41, R6, !PT ;  /* 0x0000000629067209 */ /* 0x000fe40007810000 */
[----:B------:R-:W-:Y:S02]  /*af30*/  FSEL R242, R111, -INF , !P1 ;  /* 0xff8000006ff27808 */ /* 0x000fe40004800000 */
[----:B------:R-:W-:Y:S02]  /*af40*/  FMNMX.FTZ R6, R198, R6, !PT ;  /* 0x00000006c6067209 */ /* 0x000fe40007810000 */
[----:B------:R-:W-:Y:S02]  /*af50*/  IADD3 R3, R0, 0x31, RZ ;  /* 0x0000003100037810 */ /* 0x000fe40007ffe0ff */
[----:B------:R-:W-:Y:S02]  /*af60*/  ISETP.GE.AND P1, PT, R4, R227, PT ;  /* 0x000000e30400720c */ /* 0x000fe40003f26270 */
[----:B------:R-:W-:-:S02]  /*af70*/  FMNMX.FTZ R5, R14, R5, !PT ;  /* 0x000000050e057209 */ /* 0x000fc40007810000 */
[----:B------:R-:W-:Y:S02]  /*af80*/  FMNMX.FTZ R7, R181, R6, !PT ;  /* 0x00000006b5077209 */ /* 0x000fe40007810000 */
[----:B------:R-:W-:Y:S02]  /*af90*/  FSEL R233, R109, -INF , !P5 ;  /* 0xff8000006de97808 */ /* 0x000fe40006800000 */
[----:B------:R-:W-:Y:S02]  /*afa0*/  ISETP.GE.AND P5, PT, R3, R227, PT ;  /* 0x000000e30300720c */ /* 0x000fe40003fa6270 */
[----:B------:R-:W-:Y:S02]  /*afb0*/  ISETP.LT.OR P1, PT, R4, R223, P1 ;  /* 0x000000df0400720c */ /* 0x000fe40000f21670 */
[----:B------:R-:W-:Y:S02]  /*afc0*/  FMNMX.FTZ R5, R15, R5, !PT ;  /* 0x000000050f057209 */ /* 0x000fe40007810000 */
[----:B------:R-:W-:-:S02]  /*afd0*/  IADD3 R2, R0, 0x38, RZ ;  /* 0x0000003800027810 */ /* 0x000fc40007ffe0ff */
[----:B------:R-:W-:Y:S02]  /*afe0*/  FMNMX.FTZ R7, R234, R7, !PT ;  /* 0x00000007ea077209 */ /* 0x000fe40007810000 */
[----:B------:R-:W-:Y:S02]  /*aff0*/  ISETP.LT.OR P5, PT, R3, R223, P5 ;  /* 0x000000df0300720c */ /* 0x000fe40002fa1670 */
[----:B------:R-:W-:Y:S02]  /*b000*/  FSEL R42, R192, -INF , !P1 ;  /* 0xff800000c02a7808 */ /* 0x000fe40004800000 */
[----:B------:R-:W-:Y:S02]  /*b010*/  FMNMX.FTZ R5, R16, R5, !PT ;  /* 0x0000000510057209 */ /* 0x000fe40007810000 */
[----:B------:R-:W-:Y:S02]  /*b020*/  IADD3 R0, R0, 0x39, RZ ;  /* 0x0000003900007810 */ /* 0x000fe40007ffe0ff */
[----:B------:R-:W-:-:S02]  /*b030*/  ISETP.GE.AND P1, PT, R2, R227, PT ;  /* 0x000000e30200720c */ /* 0x000fc40003f26270 */
[----:B------:R-:W-:Y:S02]  /*b040*/  FMNMX.FTZ R7, R233, R7, !PT ;  /* 0x00000007e9077209 */ /* 0x000fe40007810000 */
[----:B------:R-:W-:Y:S02]  /*b050*/  FSEL R241, R193, -INF , !P5 ;  /* 0xff800000c1f17808 */ /* 0x000fe40006800000 */
[----:B------:R-:W-:Y:S02]  /*b060*/  FMNMX.FTZ R5, R107, R5, !PT ;  /* 0x000000056b057209 */ /* 0x000fe40007810000 */
[----:B------:R-:W-:Y:S02]  /*b070*/  ISETP.GE.AND P5, PT, R0, R227, PT ;  /* 0x000000e30000720c */ /* 0x000fe40003fa6270 */
[----:B------:R-:W-:Y:S02]  /*b080*/  ISETP.LT.OR P1, PT, R2, R223, P1 ;  /* 0x000000df0200720c */ /* 0x000fe40000f21670 */
[----:B------:R-:W-:-:S02]  /*b090*/  FMNMX.FTZ R7, R42, R7, !PT ;  /* 0x000000072a077209 */ /* 0x000fc40007810000 */
[----:B------:R-:W-:Y:S02]  /*b0a0*/  FMNMX.FTZ R5, R55, R5, !PT ;  /* 0x0000000537057209 */ /* 0x000fe40007810000 */
[----:B------:R-:W-:Y:S02]  /*b0b0*/  ISETP.LT.OR P5, PT, R0, R223, P5 ;  /* 0x000000df0000720c */ /* 0x000fe40002fa1670 */
[----:B------:R-:W-:Y:S02]  /*b0c0*/  FSEL R207, R64, -INF , !P1 ;  /* 0xff80000040cf7808 */ /* 0x000fe40004800000 */
[----:B------:R-:W-:Y:S02]  /*b0d0*/  FMNMX.FTZ R7, R241, R7, !PT ;  /* 0x00000007f1077209 */ /* 0x000fe40007810000 */
[----:B------:R-:W-:Y:S02]  /*b0e0*/  FMNMX.FTZ R5, R182, R5, !PT ;  /* 0x00000005b6057209 */ /* 0x000fe40007810000 */
[----:B------:R-:W-:-:S02]  /*b0f0*/  FSEL R219, R65, -INF , !P5 ;  /* 0xff80000041db7808 */ /* 0x000fc40006800000 */
[----:B------:R-:W-:Y:S02]  /*b100*/  FMNMX.FTZ R7, R207, R7, !PT ;  /* 0x00000007cf077209 */ /* 0x000fe40007810000 */
[----:B------:R-:W-:Y:S02]  /*b110*/  FMNMX.FTZ R6, R183, R5, !PT ;  /* 0x00000005b7067209 */ /* 0x000fe40007810000 */
[----:B------:R-:W-:Y:S02]  /*b120*/  FMNMX.FTZ R5, R219, R7, !PT ;  /* 0x00000007db057209 */ /* 0x000fe40007810000 */
[----:B------:R-:W-:Y:S02]  /*b130*/  FSEL R238, R110, -INF , !P2 ;  /* 0xff8000006eee7808 */ /* 0x000fe40005000000 */
[----:B------:R-:W-:Y:S01]  /*b140*/  ISETP.GE.AND P2, PT, R4, R226, PT ;  /* 0x000000e20400720c */ /* 0x000fe20003f46270 */
[----:B------:R-:W1:Y:S01]  /*b150*/  SHFL.BFLY PT, R9, R5, 0x2, 0x1f ;  /* 0x0c401f0005097f89 */ /* 0x000e6200000e0000 */
[----:B------:R-:W-:-:S02]  /*b160*/  FMNMX.FTZ R6, R236, R6, !PT ;  /* 0x00000006ec067209 */ /* 0x000fc40007810000 */
[----:B------:R-:W-:Y:S02]  /*b170*/  ISETP.GE.AND P1, PT, R3, R226, PT ;  /* 0x000000e20300720c */ /* 0x000fe40003f26270 */
[----:B------:R-:W-:Y:S02]  /*b180*/  ISETP.LT.OR P2, PT, R4, R222, P2 ;  /* 0x000000de0400720c */ /* 0x000fe40001741670 */
[----:B------:R-:W-:Y:S02]  /*b190*/  FMNMX.FTZ R6, R239, R6, !PT ;  /* 0x00000006ef067209 */ /* 0x000fe40007810000 */
[----:B------:R-:W-:Y:S02]  /*b1a0*/  ISETP.LT.OR P1, PT, R3, R222, P1 ;  /* 0x000000de0300720c */ /* 0x000fe40000f21670 */
[----:B------:R-:W-:Y:S02]  /*b1b0*/  FSEL R63, R194, -INF , !P2 ;  /* 0xff800000c23f7808 */ /* 0x000fe40005000000 */
[----:B------:R-:W-:-:S02]  /*b1c0*/  ISETP.GE.AND P5, PT, R4, R229, PT ;  /* 0x000000e50400720c */ /* 0x000fc40003fa6270 */
[----:B------:R-:W-:Y:S02]  /*b1d0*/  ISETP.GE.AND P2, PT, R4, R228, PT ;  /* 0x000000e40400720c */ /* 0x000fe40003f46270 */
[----:B------:R-:W-:Y:S02]  /*b1e0*/  FMNMX.FTZ R6, R238, R6, !PT ;  /* 0x00000006ee067209 */ /* 0x000fe40007810000 */
[----:B------:R-:W-:Y:S02]  /*b1f0*/  FSEL R56, R195, -INF , !P1 ;  /* 0xff800000c3387808 */ /* 0x000fe40004800000 */
[----:B------:R-:W-:Y:S02]  /*b200*/  FSEL R243, R48, -INF , !P0 ;  /* 0xff80000030f37808 */ /* 0x000fe40004000000 */
[-C--:B------:R-:W-:Y:S02]  /*b210*/  ISETP.GE.AND P1, PT, R2, R226.reuse, PT ;  /* 0x000000e20200720c */ /* 0x080fe40003f26270 */
[----:B------:R-:W-:-:S02]  /*b220*/  ISETP.GE.AND P0, PT, R0, R226, PT ;  /* 0x000000e20000720c */ /* 0x000fc40003f06270 */
[C---:B------:R-:W-:Y:S02]  /*b230*/  ISETP.LT.OR P5, PT, R4.reuse, R225, P5 ;  /* 0x000000e10400720c */ /* 0x040fe40002fa1670 */
[----:B------:R-:W-:Y:S02]  /*b240*/  ISETP.LT.OR P2, PT, R4, R224, P2 ;  /* 0x000000e00400720c */ /* 0x000fe40001741670 */
[----:B------:R-:W-:Y:S02]  /*b250*/  FMNMX.FTZ R4, R242, R6, !PT ;  /* 0x00000006f2047209 */ /* 0x000fe40007810000 */
[-C--:B------:R-:W-:Y:S02]  /*b260*/  ISETP.LT.OR P1, PT, R2, R222.reuse, P1 ;  /* 0x000000de0200720c */ /* 0x080fe40000f21670 */
[----:B------:R-:W-:Y:S02]  /*b270*/  ISETP.LT.OR P0, PT, R0, R222, P0 ;  /* 0x000000de0000720c */ /* 0x000fe40000701670 */
[----:B------:R-:W-:-:S02]  /*b280*/  FMNMX.FTZ R4, R63, R4, !PT ;  /* 0x000000043f047209 */ /* 0x000fc40007810000 */
[----:B------:R-:W-:Y:S02]  /*b290*/  FSEL R235, R66, -INF , !P1 ;  /* 0xff80000042eb7808 */ /* 0x000fe40004800000 */
[----:B------:R-:W-:Y:S02]  /*b2a0*/  FSEL R67, R67, -INF , !P0 ;  /* 0xff80000043437808 */ /* 0x000fe40004000000 */
[C---:B------:R-:W-:Y:S02]  /*b2b0*/  ISETP.GE.AND P1, PT, R3.reuse, R229, PT ;  /* 0x000000e50300720c */ /* 0x040fe40003f26270 */
[----:B------:R-:W-:Y:S02]  /*b2c0*/  ISETP.GE.AND P0, PT, R3, R228, PT ;  /* 0x000000e40300720c */ /* 0x000fe40003f06270 */
[----:B------:R-:W-:Y:S02]  /*b2d0*/  FMNMX.FTZ R7, R231, R24, !PT ;  /* 0x00000018e7077209 */ /* 0x000fe40007810000 */
[----:B------:R-:W-:-:S02]  /*b2e0*/  FMNMX.FTZ R4, R56, R4, !PT ;  /* 0x0000000438047209 */ /* 0x000fc40007810000 */
[----:B------:R-:W-:Y:S02]  /*b2f0*/  FMNMX.FTZ R6, R251, R32, !PT ;  /* 0x00000020fb067209 */ /* 0x000fe40007810000 */
[C---:B------:R-:W-:Y:S02]  /*b300*/  ISETP.LT.OR P1, PT, R3.reuse, R225, P1 ;  /* 0x000000e10300720c */ /* 0x040fe40000f21670 */
[----:B------:R-:W-:Y:S02]  /*b310*/  ISETP.LT.OR P0, PT, R3, R224, P0 ;  /* 0x000000e00300720c */ /* 0x000fe40000701670 */
[----:B------:R-:W-:Y:S02]  /*b320*/  FMNMX.FTZ R7, R25, R7, !PT ;  /* 0x0000000719077209 */ /* 0x000fe40007810000 */
[----:B------:R-:W-:Y:S02]  /*b330*/  FMNMX.FTZ R3, R235, R4, !PT ;  /* 0x00000004eb037209 */ /* 0x000fe40007810000 */
[----:B-1----:R-:W-:-:S02]  /*b340*/  FMNMX.FTZ R4, R5, R9, !PT ;  /* 0x0000000905047209 */ /* 0x002fc40007810000 */
[----:B------:R-:W-:Y:S02]  /*b350*/  FMNMX.FTZ R5, R34, R6, !PT ;  /* 0x0000000622057209 */ /* 0x000fe40007810000 */
[----:B------:R-:W-:Y:S02]  /*b360*/  FMNMX.FTZ R6, R26, R7, !PT ;  /* 0x000000071a067209 */ /* 0x000fe40007810000 */
[----:B------:R-:W-:Y:S02]  /*b370*/  FMNMX.FTZ R3, R67, R3, !PT ;  /* 0x0000000343037209 */ /* 0x000fe40007810000 */
[----:B------:R-:W-:Y:S02]  /*b380*/  FMNMX.FTZ R6, R27, R6, !PT ;  /* 0x000000061b067209 */ /* 0x000fe40007810000 */
[----:B------:R-:W-:Y:S01]  /*b390*/  FMNMX.FTZ R5, R35, R5, !PT ;  /* 0x0000000523057209 */ /* 0x000fe20007810000 */
[----:B------:R-:W1:Y:S01]  /*b3a0*/  SHFL.BFLY PT, R7, R3, 0x2, 0x1f ;  /* 0x0c401f0003077f89 */ /* 0x000e6200000e0000 */
[----:B------:R-:W-:-:S02]  /*b3b0*/  FMNMX.FTZ R6, R52, R6, !PT ;  /* 0x0000000634067209 */ /* 0x000fc40007810000 */
[----:B------:R-:W-:Y:S02]  /*b3c0*/  FMNMX.FTZ R5, R59, R5, !PT ;  /* 0x000000053b057209 */ /* 0x000fe40007810000 */
[----:B------:R-:W-:Y:S02]  /*b3d0*/  FMNMX.FTZ R6, R184, R6, !PT ;  /* 0x00000006b8067209 */ /* 0x000fe40007810000 */
[----:B------:R-:W-:Y:S02]  /*b3e0*/  FSEL R247, R50, -INF , !P4 ;  /* 0xff80000032f77808 */ /* 0x000fe40006000000 */
[----:B------:R-:W-:Y:S02]  /*b3f0*/  FSEL R240, R49, -INF , !P6 ;  /* 0xff80000031f07808 */ /* 0x000fe40007000000 */
[C---:B------:R-:W-:Y:S02]  /*b400*/  ISETP.GE.AND P4, PT, R2.reuse, R229, PT ;  /* 0x000000e50200720c */ /* 0x040fe40003f86270 */
[----:B------:R-:W-:-:S02]  /*b410*/  ISETP.GE.AND P6, PT, R2, R228, PT ;  /* 0x000000e40200720c */ /* 0x000fc40003fc6270 */
[----:B------:R-:W-:Y:S02]  /*b420*/  FMNMX.FTZ R5, R197, R5, !PT ;  /* 0x00000005c5057209 */ /* 0x000fe40007810000 */
[----:B------:R-:W-:Y:S01]  /*b430*/  FMNMX.FTZ R6, R185, R6, !PT ;  /* 0x00000006b9067209 */ /* 0x000fe20007810000 */
[----:B------:R-:W2:Y:S01]  /*b440*/  SHFL.BFLY PT, R9, R4, 0x1, 0x1f ;  /* 0x0c201f0004097f89 */ /* 0x000ea200000e0000 */
[C---:B------:R-:W-:Y:S02]  /*b450*/  ISETP.LT.OR P4, PT, R2.reuse, R225, P4 ;  /* 0x000000e10200720c */ /* 0x040fe40002781670 */
[----:B------:R-:W-:Y:S02]  /*b460*/  ISETP.LT.OR P6, PT, R2, R224, P6 ;  /* 0x000000e00200720c */ /* 0x000fe400037c1670 */
[----:B------:R-:W-:Y:S02]  /*b470*/  FMNMX.FTZ R2, R196, R5, !PT ;  /* 0x00000005c4027209 */ /* 0x000fe40007810000 */
[----:B------:R-:W-:-:S02]  /*b480*/  FMNMX.FTZ R5, R180, R6, !PT ;  /* 0x00000006b4057209 */ /* 0x000fc40007810000 */
[----:B------:R-:W-:Y:S02]  /*b490*/  FMNMX.FTZ R2, R186, R2, !PT ;  /* 0x00000002ba027209 */ /* 0x000fe40007810000 */
[----:B------:R-:W-:Y:S02]  /*b4a0*/  FMNMX.FTZ R5, R248, R5, !PT ;  /* 0x00000005f8057209 */ /* 0x000fe40007810000 */
[----:B------:R-:W-:Y:S02]  /*b4b0*/  FSEL R246, R51, -INF , !P3 ;  /* 0xff80000033f67808 */ /* 0x000fe40005800000 */
[----:B------:R-:W-:Y:S01]  /*b4c0*/  FSEL R244, R20, -INF , !P5 ;  /* 0xff80000014f47808 */ /* 0x000fe20006800000 */
[----:B------:R-:W-:Y:S01]  /*b4d0*/  IMAD.MOV.U32 R250, RZ, RZ, R100 ;  /* 0x000000fffffa7224 */ /* 0x000fe200078e0064 */
[C---:B------:R-:W-:Y:S01]  /*b4e0*/  ISETP.GE.AND P3, PT, R0.reuse, R229, PT ;  /* 0x000000e50000720c */ /* 0x040fe20003f66270 */
[----:B------:R-:W-:Y:S01]  /*b4f0*/  LDSM.16.MT88.4 R48, [R216+0xb000] ;  /* 0x00b00000d830783b */ /* 0x000fe20000004200 */
[----:B------:R-:W-:-:S02]  /*b500*/  ISETP.GE.AND P5, PT, R0, R228, PT ;  /* 0x000000e40000720c */ /* 0x000fc40003fa6270 */
[----:B------:R-:W-:Y:S02]  /*b510*/  FMNMX.FTZ R2, R187, R2, !PT ;  /* 0x00000002bb027209 */ /* 0x000fe40007810000 */
[----:B------:R-:W-:Y:S02]  /*b520*/  FMNMX.FTZ R5, R249, R5, !PT ;  /* 0x00000005f9057209 */ /* 0x000fe40007810000 */
[C---:B------:R-:W-:Y:S02]  /*b530*/  ISETP.LT.OR P3, PT, R0.reuse, R225, P3 ;  /* 0x000000e10000720c */ /* 0x040fe40001f61670 */
[----:B------:R-:W-:Y:S02]  /*b540*/  ISETP.LT.OR P5, PT, R0, R224, P5 ;  /* 0x000000e00000720c */ /* 0x000fe40002fa1670 */
[----:B------:R-:W-:Y:S02]  /*b550*/  FMNMX.FTZ R2, R199, R2, !PT ;  /* 0x00000002c7027209 */ /* 0x000fe40007810000 */
[----:B-1----:R-:W-:-:S02]  /*b560*/  FMNMX.FTZ R0, R3, R7, !PT ;  /* 0x0000000703007209 */ /* 0x002fc40007810000 */
[----:B------:R-:W-:Y:S02]  /*b570*/  FMNMX.FTZ R3, R243, R5, !PT ;  /* 0x00000005f3037209 */ /* 0x000fe40007810000 */
[----:B------:R-:W-:Y:S02]  /*b580*/  FMNMX.FTZ R2, R232, R2, !PT ;  /* 0x00000002e8027209 */ /* 0x000fe40007810000 */
[----:B------:R-:W-:Y:S02]  /*b590*/  FMNMX.FTZ R3, R240, R3, !PT ;  /* 0x00000003f0037209 */ /* 0x000fe40007810000 */
[----:B------:R-:W-:Y:S02]  /*b5a0*/  FMNMX.FTZ R2, R247, R2, !PT ;  /* 0x00000002f7027209 */ /* 0x000fe40007810000 */
[----:B------:R-:W-:Y:S02]  /*b5b0*/  FSEL R60, R21, -INF , !P1 ;  /* 0xff800000153c7808 */ /* 0x000fe40004800000 */
[----:B------:R-:W-:-:S02]  /*b5c0*/  FMNMX.FTZ R3, R244, R3, !PT ;  /* 0x00000003f4037209 */ /* 0x000fc40007810000 */
[----:B------:R-:W-:Y:S02]  /*b5d0*/  FSEL R245, R22, -INF , !P2 ;  /* 0xff80000016f57808 */ /* 0x000fe40005000000 */
[----:B--2---:R-:W-:Y:S02]  /*b5e0*/  FMNMX.FTZ R103, R4, R9, !PT ;  /* 0x0000000904677209 */ /* 0x004fe40007810000 */
[----:B------:R-:W-:Y:S02]  /*b5f0*/  FMNMX.FTZ R2, R246, R2, !PT ;  /* 0x00000002f6027209 */ /* 0x000fe40007810000 */
[----:B------:R-:W-:Y:S02]  /*b600*/  FSEL R206, R28, -INF , !P4 ;  /* 0xff8000001cce7808 */ /* 0x000fe40006000000 */
[----:B------:R-:W-:Y:S01]  /*b610*/  FMNMX.FTZ R4, R60, R3, !PT ;  /* 0x000000033c047209 */ /* 0x000fe20007810000 */
[----:B------:R-:W1:Y:S01]  /*b620*/  SHFL.BFLY PT, R6, R0, 0x1, 0x1f ;  /* 0x0c201f0000067f89 */ /* 0x000e6200000e0000 */
[----:B------:R-:W-:-:S02]  /*b630*/  FSEL R36, R23, -INF , !P0 ;  /* 0xff80000017247808 */ /* 0x000fc40004000000 */
[----:B------:R-:W-:Y:S01]  /*b640*/  FMNMX.FTZ R3, R245, R2, !PT ;  /* 0x00000002f5037209 */ /* 0x000fe20007810000 */
[----:B------:R-:W-:Y:S01]  /*b650*/  LDSM.16.MT88.4 R20, [R218+0x9000] ;  /* 0x00900000da14783b */ /* 0x000fe20000004200 */
[----:B------:R-:W-:Y:S02]  /*b660*/  FSEL R38, R29, -INF , !P3 ;  /* 0xff8000001d267808 */ /* 0x000fe40005800000 */
[----:B------:R-:W-:Y:S02]  /*b670*/  FMNMX.FTZ R4, R206, R4, !PT ;  /* 0x00000004ce047209 */ /* 0x000fe40007810000 */
[----:B------:R-:W-:Y:S02]  /*b680*/  FMNMX.FTZ R5, R36, R3, !PT ;  /* 0x0000000324057209 */ /* 0x000fe40007810000 */
[----:B------:R-:W-:Y:S01]  /*b690*/  FMNMX.FTZ R3, R38, R4, !PT ;  /* 0x0000000426037209 */ /* 0x000fe20007810000 */
[C---:B------:R-:W-:Y:S01]  /*b6a0*/  FMUL.FTZ R2, R103.reuse, c[0x0][0x23c] ;  /* 0x00008f0067027a20 */ /* 0x040fe20000410000 */
[----:B------:R-:W-:-:S03]  /*b6b0*/  FSETP.NEU.FTZ.AND P0, PT, R103, -INF , PT ;  /* 0xff8000006700780b */ /* 0x000fc60003f1d000 */
[----:B------:R-:W2:Y:S01]  /*b6c0*/  SHFL.BFLY PT, R7, R3, 0x2, 0x1f ;  /* 0x0c401f0003077f89 */ /* 0x000ea200000e0000 */
[----:B------:R-:W-:Y:S02]  /*b6d0*/  FSEL R2, R2, RZ, P0 ;  /* 0x000000ff02027208 */ /* 0x000fe40000000000 */
[----:B------:R-:W-:Y:S02]  /*b6e0*/  FSEL R57, R30, -INF , !P6 ;  /* 0xff8000001e397808 */ /* 0x000fe40007000000 */
[----:B------:R-:W-:Y:S01]  /*b6f0*/  FSEL R58, R31, -INF , !P5 ;  /* 0xff8000001f3a7808 */ /* 0x000fe20006800000 */
[----:B------:R-:W-:Y:S01]  /*b700*/  FFMA.FTZ R4, R8, c[0x0][0x23c], -R2 ;  /* 0x00008f0008047a23 */ /* 0x000fe20000010802 */
[----:B------:R-:W-:Y:S01]  /*b710*/  FMNMX.FTZ R5, R57, R5, !PT ;  /* 0x0000000539057209 */ /* 0x000fe20007810000 */
[----:B------:R-:W-:Y:S02]  /*b720*/  LDSM.16.MT88.4 R28, [R216+0xa000] ;  /* 0x00a00000d81c783b */ /* 0x000fe40000004200 */
[----:B------:R3:W-:Y:S01]  /*b730*/  MUFU.EX2 R237, R4 ;  /* 0x0000000400ed7308 */ /* 0x0007e20000000800 */
[----:B-1----:R-:W-:-:S04]  /*b740*/  FMNMX.FTZ R102, R0, R6, !PT ;  /* 0x0000000600667209 */ /* 0x002fc80007810000 */
[C---:B------:R-:W-:Y:S01]  /*b750*/  FSETP.NEU.FTZ.AND P1, PT, R102.reuse, -INF , PT ;  /* 0xff8000006600780b */ /* 0x040fe20003f3d000 */
[----:B------:R-:W-:Y:S01]  /*b760*/  FMUL.FTZ R0, R102, c[0x0][0x23c] ;  /* 0x00008f0066007a20 */ /* 0x000fe20000410000 */
[----:B---3--:R-:W-:Y:S01]  /*b770*/  FMNMX.FTZ R4, R58, R5, !PT ;  /* 0x000000053a047209 */ /* 0x008fe20007810000 */
[----:B------:R-:W-:-:S04]  /*b780*/  FFMA.FTZ R5, R10, c[0x0][0x23c], -R2 ;  /* 0x00008f000a057a23 */ /* 0x000fc80000010802 */
[----:B------:R1:W3:Y:S01]  /*b790*/  MUFU.EX2 R62, R5 ;  /* 0x00000005003e7308 */ /* 0x0002e20000000800 */
[----:B------:R-:W4:Y:S01]  /*b7a0*/  SHFL.BFLY PT, R6, R4, 0x2, 0x1f ;  /* 0x0c401f0004067f89 */ /* 0x000f2200000e0000 */
[----:B------:R-:W-:Y:S02]  /*b7b0*/  FSEL R0, R0, RZ, P1 ;  /* 0x000000ff00007208 */ /* 0x000fe40000800000 */
[----:B--2---:R-:W-:Y:S01]  /*b7c0*/  FMNMX.FTZ R3, R3, R7, !PT ;  /* 0x0000000703037209 */ /* 0x004fe20007810000 */
[----:B-1----:R-:W-:-:S04]  /*b7d0*/  FFMA.FTZ R5, R11, c[0x0][0x23c], -R2 ;  /* 0x00008f000b057a23 */ /* 0x002fc80000010802 */
[----:B------:R1:W-:Y:S01]  /*b7e0*/  MUFU.EX2 R220, R5 ;  /* 0x0000000500dc7308 */ /* 0x0003e20000000800 */
[----:B------:R-:W2:Y:S01]  /*b7f0*/  SHFL.BFLY PT, R8, R3, 0x1, 0x1f ;  /* 0x0c201f0003087f89 */ /* 0x000ea200000e0000 */
[----:B-1----:R-:W-:-:S06]  /*b800*/  FFMA.FTZ R5, R13, c[0x0][0x23c], -R2 ;  /* 0x00008f000d057a23 */ /* 0x002fcc0000010802 */
[----:B------:R1:W-:Y:S01]  /*b810*/  MUFU.EX2 R205, R5 ;  /* 0x0000000500cd7308 */ /* 0x0003e20000000800 */
[----:B----4-:R-:W-:Y:S01]  /*b820*/  FMNMX.FTZ R4, R4, R6, !PT ;  /* 0x0000000604047209 */ /* 0x010fe20007810000 */
[----:B-1----:R-:W-:-:S06]  /*b830*/  FFMA.FTZ R5, R12, c[0x0][0x23c], -R0 ;  /* 0x00008f000c057a23 */ /* 0x002fcc0000010800 */
[----:B------:R1:W-:Y:S01]  /*b840*/  MUFU.EX2 R61, R5 ;  /* 0x00000005003d7308 */ /* 0x0003e20000000800 */
[----:B------:R-:W-:Y:S01]  /*b850*/  FSEL R6, R103, RZ, P0 ;  /* 0x000000ff67067208 */ /* 0x000fe20000000000 */
[----:B-1----:R-:W-:-:S06]  /*b860*/  FFMA.FTZ R5, R14, c[0x0][0x23c], -R0 ;  /* 0x00008f000e057a23 */ /* 0x002fcc0000010800 */
[----:B------:R1:W-:Y:S01]  /*b870*/  MUFU.EX2 R200, R5 ;  /* 0x0000000500c87308 */ /* 0x0003e20000000800 */
[----:B------:R-:W4:Y:S01]  /*b880*/  SHFL.BFLY PT, R7, R4, 0x1, 0x1f ;  /* 0x0c201f0004077f89 */ /* 0x000f2200000e0000 */
[----:B--2---:R-:W-:Y:S01]  /*b890*/  FMNMX.FTZ R104, R3, R8, !PT ;  /* 0x0000000803687209 */ /* 0x004fe20007810000 */
[----:B-1----:R-:W-:Y:S02]  /*b8a0*/  FFMA.FTZ R5, R15, c[0x0][0x23c], -R0 ;  /* 0x00008f000f057a23 */ /* 0x002fe40000010800 */
[----:B------:R-:W-:Y:S01]  /*b8b0*/  FADD.FTZ R6, R19, -R6 ;  /* 0x8000000613067221 */ /* 0x000fe20000010000 */
[C---:B------:R-:W-:Y:S02]  /*b8c0*/  FSETP.NEU.FTZ.AND P0, PT, R104.reuse, -INF , PT ;  /* 0xff8000006800780b */ /* 0x040fe40003f1d000 */
[----:B------:R1:W-:Y:S01]  /*b8d0*/  MUFU.EX2 R202, R5 ;  /* 0x0000000500ca7308 */ /* 0x0003e20000000800 */
[----:B------:R-:W-:Y:S01]  /*b8e0*/  FMUL.FTZ R3, R104, c[0x0][0x23c] ;  /* 0x00008f0068037a20 */ /* 0x000fe20000410000 */
[----:B------:R-:W-:Y:S01]  /*b8f0*/  LDSM.16.MT88.4 R12, [R218+0xb000] ;  /* 0x00b00000da0c783b */ /* 0x000fe20000004200 */
[----:B-1----:R-:W-:-:S03]  /*b900*/  FFMA.FTZ R5, R16, c[0x0][0x23c], -R0 ;  /* 0x00008f0010057a23 */ /* 0x002fc60000010800 */
[----:B------:R-:W1:Y:S02]  /*b910*/  LDSM.16.MT88.4 R16, [R216+0x9000] ;  /* 0x00900000d810783b */ /* 0x000e640000004200 */
[----:B------:R2:W-:Y:S01]  /*b920*/  MUFU.EX2 R43, R5 ;  /* 0x00000005002b7308 */ /* 0x0005e20000000800 */
[----:B------:R-:W-:Y:S01]  /*b930*/  FMUL.FTZ R6, R6, c[0x0][0x23c] ;  /* 0x00008f0006067a20 */ /* 0x000fe20000410000 */
[----:B------:R-:W-:Y:S02]  /*b940*/  FSEL R8, R3, RZ, P0 ;  /* 0x000000ff03087208 */ /* 0x000fe40000000000 */
[----:B--2---:R-:W-:-:S05]  /*b950*/  FSEL R5, R102, RZ, P1 ;  /* 0x000000ff66057208 */ /* 0x004fca0000800000 */
[----:B------:R-:W-:-:S04]  /*b960*/  FADD.FTZ R5, R252, -R5 ;  /* 0x80000005fc057221 */ /* 0x000fc80000010000 */
[----:B------:R-:W-:Y:S01]  /*b970*/  FMUL.FTZ R5, R5, c[0x0][0x23c] ;  /* 0x00008f0005057a20 */ /* 0x000fe20000410000 */
[----:B------:R-:W2:Y:S01]  /*b980*/  MUFU.EX2 R106, R6 ;  /* 0x00000006006a7308 */ /* 0x000ea20000000800 */
[----:B------:R-:W-:-:S07]  /*b990*/  FFMA.FTZ R9, R24, c[0x0][0x23c], -R8 ;  /* 0x00008f0018097a23 */ /* 0x000fce0000010808 */
[----:B------:R1:W1:Y:S01]  /*b9a0*/  MUFU.EX2 R100, R5 ;  /* 0x0000000500647308 */ /* 0x0002620000000800 */
[----:B----4-:R-:W-:-:S07]  /*b9b0*/  FMNMX.FTZ R105, R4, R7, !PT ;  /* 0x0000000704697209 */ /* 0x010fce0007810000 */
[----:B------:R4:W-:Y:S01]  /*b9c0*/  MUFU.EX2 R37, R9 ;  /* 0x0000000900257308 */ /* 0x0009e20000000800 */
[----:B---3--:R-:W-:Y:S01]  /*b9d0*/  F2FP.BF16.PACK_AB R4, R62, R237 ;  /* 0x000000ed3e04723e */ /* 0x008fe200000010ff */
[----:B------:R-:W-:Y:S01]  /*b9e0*/  FMUL.FTZ R3, R105, c[0x0][0x23c] ;  /* 0x00008f0069037a20 */ /* 0x000fe20000410000 */
[----:B-1----:R-:W-:Y:S01]  /*b9f0*/  FSEL R5, R104, RZ, P0 ;  /* 0x000000ff68057208 */ /* 0x002fe20000000000 */
[----:B--2---:R-:W-:Y:S01]  /*ba00*/  FMUL.FTZ R132, R132, R106 ;  /* 0x0000006a84847220 */ /* 0x004fe20000410000 */
[----:B------:R-:W-:Y:S01]  /*ba10*/  F2FP.BF16.PACK_AB R6, R205, R220 ;  /* 0x000000dccd06723e */ /* 0x000fe200000010ff */
[----:B------:R-:W-:Y:S02]  /*ba20*/  FMUL.FTZ R133, R133, R106 ;  /* 0x0000006a85857220 */ /* 0x000fe40000410000 */
[----:B----4-:R-:W-:Y:S01]  /*ba30*/  FFMA.FTZ R9, R25, c[0x0][0x23c], -R8 ;  /* 0x00008f0019097a23 */ /* 0x010fe20000010808 */
[----:B------:R-:W-:Y:S01]  /*ba40*/  F2FP.BF16.PACK_AB R7, R43, R202 ;  /* 0x000000ca2b07723e */ /* 0x000fe200000010ff */
[----:B------:R-:W-:Y:S01]  /*ba50*/  FADD.FTZ R33, R231, -R5 ;  /* 0x80000005e7217221 */ /* 0x000fe20000010000 */
[----:B------:R-:W-:Y:S01]  /*ba60*/  F2FP.BF16.PACK_AB R5, R200, R61 ;  /* 0x0000003dc805723e */ /* 0x000fe200000010ff */
[----:B------:R1:W-:Y:S01]  /*ba70*/  MUFU.EX2 R217, R9 ;  /* 0x0000000900d97308 */ /* 0x0003e20000000800 */
[-C--:B------:R-:W-:Y:S01]  /*ba80*/  FMUL.FTZ R134, R134, R100.reuse ;  /* 0x0000006486867220 */ /* 0x080fe20000410000 */
[----:B------:R-:W-:Y:S01]  /*ba90*/  FSETP.NEU.FTZ.AND P0, PT, R105, -INF , PT ;  /* 0xff8000006900780b */ /* 0x000fe20003f1d000 */
[----:B------:R-:W-:-:S02]  /*baa0*/  FMUL.FTZ R135, R135, R100 ;  /* 0x0000006487877220 */ /* 0x000fc40000410000 */
[-C--:B------:R-:W-:Y:S02]  /*bab0*/  FMUL.FTZ R136, R136, R106.reuse ;  /* 0x0000006a88887220 */ /* 0x080fe40000410000 */
[----:B------:R-:W-:Y:S02]  /*bac0*/  FMUL.FTZ R137, R137, R106 ;  /* 0x0000006a89897220 */ /* 0x000fe40000410000 */
[-C--:B------:R-:W-:Y:S02]  /*bad0*/  FMUL.FTZ R138, R138, R100.reuse ;  /* 0x000000648a8a7220 */ /* 0x080fe40000410000 */
[----:B------:R-:W-:Y:S02]  /*bae0*/  FMUL.FTZ R139, R139, R100 ;  /* 0x000000648b8b7220 */ /* 0x000fe40000410000 */
[----:B-1----:R-:W-:Y:S01]  /*baf0*/  FFMA.FTZ R9, R26, c[0x0][0x23c], -R8 ;  /* 0x00008f001a097a23 */ /* 0x002fe20000010808 */
[----:B------:R-:W-:Y:S02]  /*bb00*/  FSEL R3, R3, RZ, P0 ;  /* 0x000000ff03037208 */ /* 0x000fe40000000000 */
[----:B------:R-:W-:Y:S01]  /*bb10*/  FSEL R10, R105, RZ, P0 ;  /* 0x000000ff690a7208 */ /* 0x000fe20000000000 */
[----:B------:R1:W-:Y:S01]  /*bb20*/  MUFU.EX2 R204, R9 ;  /* 0x0000000900cc7308 */ /* 0x0003e20000000800 */
[----:B------:R-:W-:Y:S01]  /*bb30*/  HMMA.16816.F32.BF16 R192, R4, R20, R132 ;  /* 0x0000001404c0723c */ /* 0x000fe20000041884 */
[----:B------:R-:W-:-:S02]  /*bb40*/  FMUL.FTZ R116, R116, R106 ;  /* 0x0000006a74747220 */ /* 0x000fc40000410000 */
[----:B------:R-:W-:Y:S02]  /*bb50*/  FADD.FTZ R24, R251, -R10 ;  /* 0x8000000afb187221 */ /* 0x000fe40000010000 */
[----:B------:R-:W-:-:S03]  /*bb60*/  FMUL.FTZ R117, R117, R106 ;  /* 0x0000006a75757220 */ /* 0x000fc60000410000 */
[----:B------:R-:W-:Y:S01]  /*bb70*/  HMMA.16816.F32.BF16 R132, R4, R22, R136 ;  /* 0x000000160484723c */ /* 0x000fe20000041888 */
[-C--:B------:R-:W-:Y:S02]  /*bb80*/  FMUL.FTZ R118, R118, R100.reuse ;  /* 0x0000006476767220 */ /* 0x080fe40000410000 */
[----:B-1----:R-:W-:Y:S02]  /*bb90*/  FFMA.FTZ R9, R27, c[0x0][0x23c], -R8 ;  /* 0x00008f001b097a23 */ /* 0x002fe40000010808 */
[----:B------:R-:W-:Y:S02]  /*bba0*/  FMUL.FTZ R119, R119, R100 ;  /* 0x0000006477777220 */ /* 0x000fe40000410000 */
[----:B------:R1:W-:Y:S01]  /*bbb0*/  MUFU.EX2 R136, R9 ;  /* 0x0000000900887308 */ /* 0x0003e20000000800 */
[--C-:B------:R-:W-:Y:S02]  /*bbc0*/  FFMA.FTZ R11, R34, c[0x0][0x23c], -R3.reuse ;  /* 0x00008f00220b7a23 */ /* 0x100fe40000010803 */
[----:B------:R-:W-:-:S02]  /*bbd0*/  FFMA.FTZ R10, R35, c[0x0][0x23c], -R3 ;  /* 0x00008f00230a7a23 */ /* 0x000fc40000010803 */
[-C--:B------:R-:W-:Y:S02]  /*bbe0*/  FMUL.FTZ R168, R168, R106.reuse ;  /* 0x0000006aa8a87220 */ /* 0x080fe40000410000 */
[----:B------:R-:W-:Y:S02]  /*bbf0*/  FMUL.FTZ R169, R169, R106 ;  /* 0x0000006aa9a97220 */ /* 0x000fe40000410000 */
[-C--:B------:R-:W-:Y:S02]  /*bc00*/  FMUL.FTZ R170, R170, R100.reuse ;  /* 0x00000064aaaa7220 */ /* 0x080fe40000410000 */
[----:B------:R-:W-:Y:S02]  /*bc10*/  FMUL.FTZ R171, R171, R100 ;  /* 0x00000064abab7220 */ /* 0x000fe40000410000 */
[----:B-1----:R-:W-:Y:S01]  /*bc20*/  FFMA.FTZ R9, R32, c[0x0][0x23c], -R3 ;  /* 0x00008f0020097a23 */ /* 0x002fe20000010803 */
[----:B------:R1:W-:Y:S01]  /*bc30*/  MUFU.EX2 R252, R11 ;  /* 0x0000000b00fc7308 */ /* 0x0003e20000000800 */
[C---:B------:R-:W-:Y:S07]  /*bc40*/  HMMA.16816.F32.BF16 R212, R4.reuse, R16, R116 ;  /* 0x0000001004d4723c */ /* 0x040fee0000041874 */
[----:B------:R2:W3:Y:S01]  /*bc50*/  MUFU.EX2 R25, R9 ;  /* 0x0000000900197308 */ /* 0x0004e20000000800 */
[----:B------:R-:W-:Y:S01]  /*bc60*/  HMMA.16816.F32.BF16 R116, R4, R46, R168 ;  /* 0x0000002e0474723c */ /* 0x000fe200000418a8 */
[----:B------:R-:W-:-:S06]  /*bc70*/  FMUL.FTZ R76, R76, R106 ;  /* 0x0000006a4c4c7220 */ /* 0x000fcc0000410000 */
[----:B------:R4:W-:Y:S01]  /*bc80*/  MUFU.EX2 R251, R10 ;  /* 0x0000000a00fb7308 */ /* 0x0009e20000000800 */
[----:B-1----:R-:W-:Y:S01]  /*bc90*/  FMUL.FTZ R11, R33, c[0x0][0x23c] ;  /* 0x00008f00210b7a20 */ /* 0x002fe20000410000 */
[----:B------:R-:W-:Y:S01]  /*bca0*/  MOV R168, R62 ;  /* 0x0000003e00a87202 */ /* 0x000fe20000000f00 */
[----:B------:R-:W-:Y:S02]  /*bcb0*/  IMAD.MOV.U32 R62, RZ, RZ, R250 ;  /* 0x000000ffff3e7224 */ /* 0x000fe400078e00fa */
[----:B------:R-:W-:Y:S02]  /*bcc0*/  FMUL.FTZ R77, R77, R106 ;  /* 0x0000006a4d4d7220 */ /* 0x000fe40000410000 */
[----:B--2---:R-:W-:Y:S01]  /*bcd0*/  FFMA.FTZ R9, R59, c[0x0][0x23c], -R3 ;  /* 0x00008f003b097a23 */ /* 0x004fe20000010803 */
[----:B------:R-:W1:Y:S01]  /*bce0*/  MUFU.EX2 R11, R11 ;  /* 0x0000000b000b7308 */ /* 0x000e620000000800 */
[----:B------:R-:W-:Y:S02]  /*bcf0*/  FMUL.FTZ R78, R78, R100 ;  /* 0x000000644e4e7220 */ /* 0x000fe40000410000 */
[----:B----4-:R-:W-:-:S05]  /*bd00*/  FMUL.FTZ R10, R24, c[0x0][0x23c] ;  /* 0x00008f00180a7a20 */ /* 0x010fca0000410000 */
[----:B------:R2:W-:Y:S01]  /*bd10*/  MUFU.EX2 R250, R9 ;  /* 0x0000000900fa7308 */ /* 0x0005e20000000800 */
[----:B------:R-:W-:Y:S02]  /*bd20*/  FMUL.FTZ R79, R79, R100 ;  /* 0x000000644f4f7220 */ /* 0x000fe40000410000 */
[-C--:B------:R-:W-:Y:S02]  /*bd30*/  FMUL.FTZ R92, R92, R106.reuse ;  /* 0x0000006a5c5c7220 */ /* 0x080fe40000410000 */
[----:B------:R-:W-:Y:S02]  /*bd40*/  FMUL.FTZ R93, R93, R106 ;  /* 0x0000006a5d5d7220 */ /* 0x000fe40000410000 */
[-C--:B------:R-:W-:Y:S01]  /*bd50*/  FMUL.FTZ R94, R94, R100.reuse ;  /* 0x000000645e5e7220 */ /* 0x080fe20000410000 */
[----:B------:R-:W4:Y:S01]  /*bd60*/  MUFU.EX2 R10, R10 ;  /* 0x0000000a000a7308 */ /* 0x000f220000000800 */
[----:B------:R-:W-:Y:S01]  /*bd70*/  FMUL.FTZ R95, R95, R100 ;  /* 0x000000645f5f7220 */ /* 0x000fe20000410000 */
[----:B------:R-:W-:Y:S01]  /*bd80*/  HMMA.16816.F32.BF16 R108, R4, R50, R76 ;  /* 0x00000032046c723c */ /* 0x000fe2000004184c */
[----:B------:R-:W-:-:S02]  /*bd90*/  FMUL.FTZ R120, R120, R106 ;  /* 0x0000006a78787220 */ /* 0x000fc40000410000 */
[----:B------:R-:W-:Y:S02]  /*bda0*/  FMUL.FTZ R121, R121, R106 ;  /* 0x0000006a79797220 */ /* 0x000fe40000410000 */
[-C--:B------:R-:W-:Y:S02]  /*bdb0*/  FMUL.FTZ R122, R122, R100.reuse ;  /* 0x000000647a7a7220 */ /* 0x080fe40000410000 */
[----:B------:R-:W-:Y:S01]  /*bdc0*/  FMUL.FTZ R123, R123, R100 ;  /* 0x000000647b7b7220 */ /* 0x000fe20000410000 */
[----:B------:R-:W-:Y:S01]  /*bdd0*/  HMMA.16816.F32.BF16 R76, R4, R14, R92 ;  /* 0x0000000e044c723c */ /* 0x000fe2000004185c */
[----:B--2---:R-:W-:Y:S02]  /*bde0*/  FFMA.FTZ R9, R52, c[0x0][0x23c], -R8 ;  /* 0x00008f0034097a23 */ /* 0x004fe40000010808 */
[-C--:B------:R-:W-:Y:S02]  /*bdf0*/  FMUL.FTZ R152, R152, R106.reuse ;  /* 0x0000006a98987220 */ /* 0x080fe40000410000 */
[----:B------:R-:W-:-:S02]  /*be00*/  FMUL.FTZ R153, R153, R106 ;  /* 0x0000006a99997220 */ /* 0x000fc40000410000 */
[-C--:B------:R-:W-:Y:S02]  /*be10*/  FMUL.FTZ R154, R154, R100.reuse ;  /* 0x000000649a9a7220 */ /* 0x080fe40000410000 */
[----:B------:R-:W-:Y:S02]  /*be20*/  FMUL.FTZ R155, R155, R100 ;  /* 0x000000649b9b7220 */ /* 0x000fe40000410000 */
[-C--:B------:R-:W-:Y:S02]  /*be30*/  FMUL.FTZ R164, R164, R106.reuse ;  /* 0x0000006aa4a47220 */ /* 0x080fe40000410000 */
[----:B------:R-:W-:Y:S02]  /*be40*/  FMUL.FTZ R165, R165, R106 ;  /* 0x0000006aa5a57220 */ /* 0x000fe40000410000 */
        /* <DEDUP_REMOVED lines=14> */
[----:B---3--:R-:W-:Y:S01]  /*bf30*/  IMAD.MOV.U32 R95, RZ, RZ, R25 ;  /* 0x000000ffff5f7224 */ /* 0x008fe200078e0019 */
[----:B------:R-:W-:Y:S01]  /*bf40*/  MOV R25, R245 ;  /* 0x000000f500197202 */ /* 0x000fe20000000f00 */
[----:B------:R-:W-:Y:S01]  /*bf50*/  IMAD.MOV.U32 R94, RZ, RZ, R37 ;  /* 0x000000ffff5e7224 */ /* 0x000fe200078e0025 */
[----:B------:R2:W-:Y:S01]  /*bf60*/  MUFU.EX2 R245, R9 ;  /* 0x0000000900f57308 */ /* 0x0005e20000000800 */
[----:B------:R-:W-:Y:S01]  /*bf70*/  HMMA.16816.F32.BF16 R208, R4, R18, R120 ;  /* 0x0000001204d0723c */ /* 0x000fe20000041878 */
[----:B------:R-:W-:Y:S02]  /*bf80*/  IMAD.MOV.U32 R26, RZ, RZ, R244 ;  /* 0x000000ffff1a7224 */ /* 0x000fe400078e00f4 */
[-C--:B-1----:R-:W-:Y:S02]  /*bf90*/  FMUL.FTZ R156, R156, R11.reuse ;  /* 0x0000000b9c9c7220 */ /* 0x082fe40000410000 */
[----:B------:R-:W-:-:S03]  /*bfa0*/  FMUL.FTZ R157, R157, R11 ;  /* 0x0000000b9d9d7220 */ /* 0x000fc60000410000 */
[----:B------:R-:W-:Y:S01]  /*bfb0*/  HMMA.16816.F32.BF16 R176, R4, R30, R152 ;  /* 0x0000001e04b0723c */ /* 0x000fe20000041898 */
[----:B----4-:R-:W-:Y:S02]  /*bfc0*/  FMUL.FTZ R158, R158, R10 ;  /* 0x0000000a9e9e7220 */ /* 0x010fe40000410000 */
[----:B--2---:R-:W-:-:S05]  /*bfd0*/  FFMA.FTZ R9, R54, c[0x0][0x23c], -R2 ;  /* 0x00008f0036097a23 */ /* 0x004fca0000010802 */
[----:B------:R-:W-:Y:S01]  /*bfe0*/  HMMA.16816.F32.BF16 R120, R4, R44, R164 ;  /* 0x0000002c0478723c */ /* 0x000fe200000418a4 */
[----:B------:R-:W-:Y:S01]  /*bff0*/  FMUL.FTZ R159, R159, R10 ;  /* 0x0000000a9f9f7220 */ /* 0x000fe20000410000 */
[----:B------:R1:W-:Y:S01]  /*c000*/  MUFU.EX2 R244, R9 ;  /* 0x0000000900f47308 */ /* 0x0003e20000000800 */
[----:B------:R-:W-:-:S05]  /*c010*/  IMAD.MOV.U32 R27, RZ, RZ, R241 ;  /* 0x000000ffff1b7224 */ /* 0x000fca00078e00f1 */
[----:B------:R-:W-:Y:S01]  /*c020*/  HMMA.16816.F32.BF16 R188, R4, R28, R148 ;  /* 0x0000001c04bc723c */ /* 0x000fe20000041894 */
[----:B------:R-:W-:-:S07]  /*c030*/  IMAD.MOV.U32 R35, RZ, RZ, R56 ;  /* 0x000000ffff237224 */ /* 0x000fce00078e0038 */
[----:B------:R-:W-:Y:S01]  /*c040*/  HMMA.16816.F32.BF16 R164, R4, R48, R72 ;  /* 0x0000003004a4723c */ /* 0x000fe20000041848 */
[----:B-1----:R-:W-:-:S07]  /*c050*/  FFMA.FTZ R9, R53, c[0x0][0x23c], -R2 ;  /* 0x00008f0035097a23 */ /* 0x002fce0000010802 */
[----:B------:R-:W-:Y:S01]  /*c060*/  HMMA.16816.F32.BF16 R152, R4, R12, R88 ;  /* 0x0000000c0498723c */ /* 0x000fe20000041858 */
[----:B------:R1:W2:Y:S01]  /*c070*/  MUFU.EX2 R241, R9 ;  /* 0x0000000900f17308 */ /* 0x0002a20000000800 */
[----:B------:R-:W-:-:S05]  /*c080*/  FMUL.FTZ R160, R160, R11 ;  /* 0x0000000ba0a07220 */ /* 0x000fca0000410000 */
[----:B------:R-:W-:Y:S02]  /*c090*/  F2FP.BF16.PACK_AB R4, R217, R94 ;  /* 0x0000005ed904723e */ /* 0x000fe400000010ff */
[----:B------:R-:W-:Y:S02]  /*c0a0*/  F2FP.BF16.PACK_AB R5, R252, R95 ;  /* 0x0000005ffc05723e */ /* 0x000fe400000010ff */
[----:B------:R-:W-:Y:S02]  /*c0b0*/  F2FP.BF16.PACK_AB R6, R136, R204 ;  /* 0x000000cc8806723e */ /* 0x000fe400000010ff */
[----:B------:R-:W-:Y:S01]  /*c0c0*/  F2FP.BF16.PACK_AB R7, R250, R251 ;  /* 0x000000fbfa07723e */ /* 0x000fe200000010ff */
[----:B------:R-:W-:Y:S01]  /*c0d0*/  FMUL.FTZ R161, R161, R11 ;  /* 0x0000000ba1a17220 */ /* 0x000fe20000410000 */
[----:B------:R-:W-:Y:S01]  /*c0e0*/  MOV R171, R63 ;  /* 0x0000003f00ab7202 */ /* 0x000fe20000000f00 */
[----:B------:R-:W-:Y:S02]  /*c0f0*/  FMUL.FTZ R162, R162, R10 ;  /* 0x0000000aa2a27220 */ /* 0x000fe40000410000 */
[----:B-1----:R-:W-:-:S02]  /*c100*/  FFMA.FTZ R9, R40, c[0x0][0x23c], -R2 ;  /* 0x00008f0028097a23 */ /* 0x002fc40000010802 */
[----:B------:R-:W-:Y:S02]  /*c110*/  FMUL.FTZ R163, R163, R10 ;  /* 0x0000000aa3a37220 */ /* 0x000fe40000410000 */
[----:B------:R-:W-:Y:S02]  /*c120*/  IMAD.MOV.U32 R170, RZ, RZ, R61 ;  /* 0x000000ffffaa7224 */ /* 0x000fe400078e003d */
[----:B------:R-:W-:Y:S02]  /*c130*/  IMAD.MOV.U32 R56, RZ, RZ, R62 ;  /* 0x000000ffff387224 */ /* 0x000fe400078e003e */
[----:B------:R-:W-:Y:S02]  /*c140*/  IMAD.MOV.U32 R231, RZ, RZ, R60 ;  /* 0x000000ffffe77224 */ /* 0x000fe400078e003c */
[----:B------:R-:W-:Y:S01]  /*c150*/  HMMA.16816.F32.BF16 R60, R4, R30, R156 ;  /* 0x0000001e043c723c */ /* 0x000fe2000004189c */
[-C--:B------:R-:W-:Y:S01]  /*c160*/  FMUL.FTZ R144, R144, R11.reuse ;  /* 0x0000000b90907220 */ /* 0x080fe20000410000 */
[----:B------:R-:W-:Y:S01]  /*c170*/  MOV R138, R26 ;  /* 0x0000001a008a7202 */ /* 0x000fe20000000f00 */
[----:B------:R-:W-:-:S02]  /*c180*/  FMUL.FTZ R145, R145, R11 ;  /* 0x0000000b91917220 */ /* 0x000fc40000410000 */
[-C--:B------:R-:W-:Y:S02]  /*c190*/  FMUL.FTZ R146, R146, R10.reuse ;  /* 0x0000000a92927220 */ /* 0x080fe40000410000 */
[----:B------:R-:W-:Y:S02]  /*c1a0*/  IMAD.MOV.U32 R156, RZ, RZ, R237 ;  /* 0x000000ffff9c7224 */ /* 0x000fe400078e00ed */
[----:B------:R-:W-:Y:S01]  /*c1b0*/  FMUL.FTZ R147, R147, R10 ;  /* 0x0000000a93937220 */ /* 0x000fe20000410000 */
[----:B------:R1:W-:Y:S01]  /*c1c0*/  MUFU.EX2 R237, R9 ;  /* 0x0000000900ed7308 */ /* 0x0003e20000000800 */
[----:B------:R-:W-:Y:S02]  /*c1d0*/  IMAD.MOV.U32 R157, RZ, RZ, R27 ;  /* 0x000000ffff9d7224 */ /* 0x000fe400078e001b */
[----:B------:R-:W-:Y:S01]  /*c1e0*/  IMAD.MOV.U32 R139, RZ, RZ, R25 ;  /* 0x000000ffff8b7224 */ /* 0x000fe200078e0019 */
[----:B------:R-:W-:Y:S01]  /*c1f0*/  MOV R25, R43 ;  /* 0x0000002b00197202 */ /* 0x000fe20000000f00 */
[----:B------:R-:W-:-:S02]  /*c200*/  IMAD.MOV.U32 R27, RZ, RZ, R231 ;  /* 0x000000ffff1b7224 */ /* 0x000fc400078e00e7 */
[----:B------:R-:W-:Y:S02]  /*c210*/  IMAD.MOV.U32 R26, RZ, RZ, R57 ;  /* 0x000000ffff1a7224 */ /* 0x000fe400078e0039 */
[----:B------:R-:W-:Y:S02]  /*c220*/  IMAD.MOV.U32 R231, RZ, RZ, R58 ;  /* 0x000000ffffe77224 */ /* 0x000fe400078e003a */
[----:B------:R-:W-:Y:S02]  /*c230*/  IMAD.MOV.U32 R43, RZ, RZ, R56 ;  /* 0x000000ffff2b7224 */ /* 0x000fe400078e0038 */
[----:B------:R-:W-:Y:S01]  /*c240*/  HMMA.16816.F32.BF16 R56, R4, R44, R160 ;  /* 0x0000002c0438723c */ /* 0x000fe200000418a0 */
[----:B-1----:R-:W-:Y:S02]  /*c250*/  FFMA.FTZ R9, R41, c[0x0][0x23c], -R2 ;  /* 0x00008f0029097a23 */ /* 0x002fe40000010802 */
[----:B------:R-:W-:-:S04]  /*c260*/  IMAD.MOV.U32 R34, RZ, RZ, R67 ;  /* 0x000000ffff227224 */ /* 0x000fc800078e0043 */
[----:B------:R-:W-:Y:S02]  /*c270*/  IMAD.MOV.U32 R160, RZ, RZ, R235 ;  /* 0x000000ffffa07224 */ /* 0x000fe400078e00eb */
[----:B------:R1:W3:Y:S01]  /*c280*/  MUFU.EX2 R235, R9 ;  /* 0x0000000900eb7308 */ /* 0x0002e20000000800 */
[-C--:B------:R-:W-:Y:S02]  /*c290*/  FMUL.FTZ R172, R172, R11.reuse ;  /* 0x0000000bacac7220 */ /* 0x080fe40000410000 */
[----:B------:R-:W-:Y:S02]  /*c2a0*/  FMUL.FTZ R173, R173, R11 ;  /* 0x0000000badad7220 */ /* 0x000fe40000410000 */
[-C--:B------:R-:W-:Y:S02]  /*c2b0*/  FMUL.FTZ R174, R174, R10.reuse ;  /* 0x0000000aaeae7220 */ /* 0x080fe40000410000 */
[----:B------:R-:W-:Y:S01]  /*c2c0*/  FMUL.FTZ R175, R175, R10 ;  /* 0x0000000aafaf7220 */ /* 0x000fe20000410000 */
[----:B------:R-:W-:Y:S01]  /*c2d0*/  HMMA.16816.F32.BF16 R64, R4, R28, R144 ;  /* 0x0000001c0440723c */ /* 0x000fe20000041890 */
[----:B------:R-:W-:Y:S01]  /*c2e0*/  IMAD.MOV.U32 R159, RZ, RZ, R34 ;  /* 0x000000ffff9f7224 */ /* 0x000fe200078e0022 */
[----:B------:R-:W4:Y:S01]  /*c2f0*/  LDSM.16.MT88.4 R28, [R216+0x9400] ;  /* 0x00940000d81c783b */ /* 0x000f220000004200 */
[----:B------:R-:W-:-:S02]  /*c300*/  IMAD.MOV.U32 R34, RZ, RZ, R232 ;  /* 0x000000ffff227224 */ /* 0x000fc400078e00e8 */
[----:B-1----:R-:W-:-:S03]  /*c310*/  FFMA.FTZ R9, R107, c[0x0][0x23c], -R0 ;  /* 0x00008f006b097a23 */ /* 0x002fc60000010800 */
[----:B------:R-:W-:Y:S01]  /*c320*/  HMMA.16816.F32.BF16 R44, R4, R46, R172 ;  /* 0x0000002e042c723c */ /* 0x000fe200000418ac */
[----:B------:R1:W-:Y:S01]  /*c330*/  MUFU.EX2 R232, R9 ;  /* 0x0000000900e87308 */ /* 0x0003e20000000800 */
[-C--:B------:R-:W-:Y:S02]  /*c340*/  FMUL.FTZ R128, R128, R11.reuse ;  /* 0x0000000b80807220 */ /* 0x080fe40000410000 */
[-C--:B------:R-:W-:Y:S02]  /*c350*/  FMUL.FTZ R129, R129, R11.reuse ;  /* 0x0000000b81817220 */ /* 0x080fe40000410000 */
[-C--:B------:R-:W-:Y:S02]  /*c360*/  FMUL.FTZ R130, R130, R10.reuse ;  /* 0x0000000a82827220 */ /* 0x080fe40000410000 */
[----:B------:R-:W-:Y:S02]  /*c370*/  FMUL.FTZ R131, R131, R10 ;  /* 0x0000000a83837220 */ /* 0x000fe40000410000 */
[----:B------:R-:W-:-:S02]  /*c380*/  FMUL.FTZ R140, R140, R11 ;  /* 0x0000000b8c8c7220 */ /* 0x000fc40000410000 */
[----:B------:R-:W-:Y:S02]  /*c390*/  FMUL.FTZ R141, R141, R11 ;  /* 0x0000000b8d8d7220 */ /* 0x000fe40000410000 */
[-C--:B------:R-:W-:Y:S02]  /*c3a0*/  FMUL.FTZ R142, R142, R10.reuse ;  /* 0x0000000a8e8e7220 */ /* 0x080fe40000410000 */
[----:B-1----:R-:W-:Y:S02]  /*c3b0*/  FFMA.FTZ R9, R55, c[0x0][0x23c], -R0 ;  /* 0x00008f0037097a23 */ /* 0x002fe40000010800 */
[----:B------:R-:W-:Y:S02]  /*c3c0*/  FMUL.FTZ R143, R143, R10 ;  /* 0x0000000a8f8f7220 */ /* 0x000fe40000410000 */
[----:B------:R-:W-:Y:S01]  /*c3d0*/  IMAD.MOV.U32 R175, RZ, RZ, R138 ;  /* 0x000000ffffaf7224 */ /* 0x000fe200078e008a */
[----:B------:R-:W-:Y:S02]  /*c3e0*/  MOV R138, R231 ;  /* 0x000000e7008a7202 */ /* 0x000fe40000000f00 */
[----:B------:R1:W1:Y:S01]  /*c3f0*/  MUFU.EX2 R231, R9 ;  /* 0x0000000900e77308 */ /* 0x0002620000000800 */
[----:B------:R-:W-:Y:S01]  /*c400*/  IMAD.MOV.U32 R161, RZ, RZ, R35 ;  /* 0x000000ffffa17224 */ /* 0x000fe200078e0023 */
[----:B------:R-:W-:Y:S01]  /*c410*/  MOV R137, R38 ;  /* 0x0000002600897202 */ /* 0x000fe20000000f00 */
[----:B------:R-:W-:Y:S01]  /*c420*/  IMAD.MOV.U32 R32, RZ, RZ, R36 ;  /* 0x000000ffff207224 */ /* 0x000fe200078e0024 */
[----:B------:R-:W-:Y:S01]  /*c430*/  MOV R35, R207 ;  /* 0x000000cf00237202 */ /* 0x000fe20000000f00 */
[----:B------:R-:W-:Y:S01]  /*c440*/  HMMA.16816.F32.BF16 R72, R4, R20, R128 ;  /* 0x000000140448723c */ /* 0x000fe20000041880 */
[----:B------:R-:W-:-:S02]  /*c450*/  IMAD.MOV.U32 R162, RZ, RZ, R171 ;  /* 0x000000ffffa27224 */ /* 0x000fc400078e00ab */
[----:B------:R-:W-:Y:S02]  /*c460*/  IMAD.MOV.U32 R171, RZ, RZ, R206 ;  /* 0x000000ffffab7224 */ /* 0x000fe400078e00ce */
[----:B-1----:R-:W-:-:S03]  /*c470*/  FFMA.FTZ R9, R182, c[0x0][0x23c], -R0 ;  /* 0x00008f00b6097a23 */ /* 0x002fc60000010800 */
[----:B------:R-:W-:Y:S01]  /*c480*/  HMMA.16816.F32.BF16 R36, R4, R22, R140 ;  /* 0x000000160424723c */ /* 0x000fe2000004188c */
[----:B------:R-:W1:Y:S01]  /*c490*/  LDSM.16.MT88.4 R20, [R216+0xa400] ;  /* 0x00a40000d814783b */ /* 0x000e620000004200 */
[----:B------:R2:W-:Y:S01]  /*c4a0*/  MUFU.EX2 R207, R9 ;  /* 0x0000000900cf7308 */ /* 0x0005e20000000800 */
[-C--:B------:R-:W-:Y:S02]  /*c4b0*/  FMUL.FTZ R68, R68, R11.reuse ;  /* 0x0000000b44447220 */ /* 0x080fe40000410000 */
[----:B------:R-:W-:Y:S02]  /*c4c0*/  FMUL.FTZ R69, R69, R11 ;  /* 0x0000000b45457220 */ /* 0x000fe40000410000 */
[----:B------:R-:W-:Y:S02]  /*c4d0*/  FMUL.FTZ R70, R70, R10 ;  /* 0x0000000a46467220 */ /* 0x000fe40000410000 */
[----:B--2---:R-:W-:-:S04]  /*c4e0*/  FFMA.FTZ R9, R183, c[0x0][0x23c], -R0 ;  /* 0x00008f00b7097a23 */ /* 0x004fc80000010800 */
[----:B------:R2:W1:Y:S01]  /*c4f0*/  MUFU.EX2 R206, R9 ;  /* 0x0000000900ce7308 */ /* 0x0004620000000800 */
[-C--:B------:R-:W-:Y:S02]  /*c500*/  FMUL.FTZ R71, R71, R10.reuse ;  /* 0x0000000a47477220 */ /* 0x080fe40000410000 */
[-C--:B------:R-:W-:Y:S02]  /*c510*/  FMUL.FTZ R112, R112, R11.reuse ;  /* 0x0000000b70707220 */ /* 0x080fe40000410000 */
[-C--:B------:R-:W-:Y:S02]  /*c520*/  FMUL.FTZ R113, R113, R11.reuse ;  /* 0x0000000b71717220 */ /* 0x080fe40000410000 */
[-C--:B------:R-:W-:Y:S02]  /*c530*/  FMUL.FTZ R114, R114, R10.reuse ;  /* 0x0000000a72727220 */ /* 0x080fe40000410000 */
[----:B------:R-:W-:Y:S02]  /*c540*/  FMUL.FTZ R115, R115, R10 ;  /* 0x0000000a73737220 */ /* 0x000fe40000410000 */
[----:B------:R-:W-:-:S02]  /*c550*/  FMUL.FTZ R124, R124, R11 ;  /* 0x0000000b7c7c7220 */ /* 0x000fc40000410000 */
        /* <DEDUP_REMOVED lines=12> */
[----:B------:R-:W-:Y:S02]  /*c620*/  FMUL.FTZ R97, R97, R11 ;  /* 0x0000000b61617220 */ /* 0x000fe40000410000 */
[-C--:B------:R-:W-:Y:S02]  /*c630*/  FMUL.FTZ R98, R98, R10.reuse ;  /* 0x0000000a62627220 */ /* 0x080fe40000410000 */
[----:B------:R-:W-:Y:S01]  /*c640*/  FMUL.FTZ R99, R99, R10 ;  /* 0x0000000a63637220 */ /* 0x000fe20000410000 */
[----:B------:R-:W-:Y:S01]  /*c650*/  MOV R158, R32 ;  /* 0x00000020009e7202 */ /* 0x000fe20000000f00 */
[----:B--2---:R-:W-:Y:S02]  /*c660*/  FFMA.FTZ R9, R184, c[0x0][0x23c], -R8 ;  /* 0x00008f00b8097a23 */ /* 0x004fe40000010808 */
[----:B------:R-:W-:Y:S02]  /*c670*/  IMAD.MOV.U32 R107, RZ, RZ, R137 ;  /* 0x000000ffff6b7224 */ /* 0x000fe400078e0089 */
[----:B------:R-:W-:-:S02]  /*c680*/  IMAD.MOV.U32 R137, RZ, RZ, R43 ;  /* 0x000000ffff897224 */ /* 0x000fc400078e002b */
[----:B------:R-:W-:Y:S01]  /*c690*/  IMAD.MOV.U32 R32, RZ, RZ, R42 ;  /* 0x000000ffff207224 */ /* 0x000fe200078e002a */
[C---:B------:R-:W-:Y:S01]  /*c6a0*/  HMMA.16816.F32.BF16 R88, R4.reuse, R16, R112 ;  /* 0x000000100458723c */ /* 0x040fe20000041870 */
[----:B------:R-:W-:Y:S02]  /*c6b0*/  IMAD.MOV.U32 R93, RZ, RZ, R203 ;  /* 0x000000ffff5d7224 */ /* 0x000fe400078e00cb */
[----:B------:R2:W1:Y:S05]  /*c6c0*/  MUFU.EX2 R203, R9 ;  /* 0x0000000900cb7308 */ /* 0x00046a0000000800 */
[----:B------:R-:W-:Y:S01]  /*c6d0*/  HMMA.16816.F32.BF16 R40, R4, R48, R68 ;  /* 0x000000300428723c */ /* 0x000fe20000041844 */
[----:B------:R-:W-:-:S07]  /*c6e0*/  MOV R174, R139 ;  /* 0x0000008b00ae7202 */ /* 0x000fce0000000f00 */
[----:B------:R-:W-:Y:S01]  /*c6f0*/  HMMA.16816.F32.BF16 R148, R4, R18, R124 ;  /* 0x000000120494723c */ /* 0x000fe2000004187c */
[----:B--2---:R-:W-:Y:S01]  /*c700*/  FFMA.FTZ R9, R185, c[0x0][0x23c], -R8 ;  /* 0x00008f00b9097a23 */ /* 0x004fe20000010808 */
[----:B------:R-:W-:-:S06]  /*c710*/  MOV R185, R204 ;  /* 0x000000cc00b97202 */ /* 0x000fcc0000000f00 */
[C---:B------:R-:W-:Y:S01]  /*c720*/  HMMA.16816.F32.BF16 R48, R4.reuse, R50, R80 ;  /* 0x000000320430723c */ /* 0x040fe20000041850 */
[----:B------:R2:W-:Y:S07]  /*c730*/  MUFU.EX2 R204, R9 ;  /* 0x0000000900cc7308 */ /* 0x0005ee0000000800 */
[C---:B------:R-:W-:Y:S08]  /*c740*/  HMMA.16816.F32.BF16 R52, R4.reuse, R12, R84 ;  /* 0x0000000c0434723c */ /* 0x040ff00000041854 */
[----:B------:R-:W-:Y:S01]  /*c750*/  HMMA.16816.F32.BF16 R96, R4, R14, R96 ;  /* 0x0000000e0460723c */ /* 0x000fe20000041860 */
[----:B--2---:R-:W-:Y:S01]  /*c760*/  FFMA.FTZ R9, R180, c[0x0][0x23c], -R8 ;  /* 0x00008f00b4097a23 */ /* 0x004fe20000010808 */
[----:B------:R-:W-:Y:S01]  /*c770*/  MOV R163, R170 ;  /* 0x000000aa00a37202 */ /* 0x000fe20000000f00 */
[----:B------:R-:W-:Y:S01]  /*c780*/  IMAD.MOV.U32 R173, RZ, RZ, R27 ;  /* 0x000000ffffad7224 */ /* 0x000fe200078e001b */
[----:B------:R-:W-:Y:S01]  /*c790*/  MOV R169, R34 ;  /* 0x0000002200a97202 */ /* 0x000fe20000000f00 */
[----:B------:R-:W-:Y:S01]  /*c7a0*/  IMAD.MOV.U32 R172, RZ, RZ, R26 ;  /* 0x000000ffffac7224 */ /* 0x000fe200078e001a */
[----:B------:R-:W-:Y:S01]  /*c7b0*/  LDSM.16.MT88.4 R16, [R218+0xa400] ;  /* 0x00a40000da10783b */ /* 0x000fe20000004200 */
[----:B------:R-:W-:-:S02]  /*c7c0*/  F2FP.BF16.PACK_AB R4, R241, R244 ;  /* 0x000000f4f104723e */ /* 0x000fc400000010ff */
[----:B---3--:R-:W-:Y:S02]  /*c7d0*/  F2FP.BF16.PACK_AB R6, R235, R237 ;  /* 0x000000edeb06723e */ /* 0x008fe400000010ff */
[----:B------:R-:W-:Y:S02]  /*c7e0*/  F2FP.BF16.PACK_AB R5, R231, R232 ;  /* 0x000000e8e705723e */ /* 0x000fe400000010ff */
[----:B-1----:R-:W-:Y:S01]  /*c7f0*/  F2FP.BF16.PACK_AB R7, R206, R207 ;  /* 0x000000cfce07723e */ /* 0x002fe200000010ff */
[----:B------:R-:W-:Y:S01]  /*c800*/  IMAD.MOV.U32 R139, RZ, RZ, R25 ;  /* 0x000000ffff8b7224 */ /* 0x000fe200078e0019 */
[----:B------:R-:W-:Y:S04]  /*c810*/  LDSM.16.MT88.4 R12, [R216+0xb400] ;  /* 0x00b40000d80c783b */ /* 0x000fe80000004200 */
[----:B------:R-:W1:Y:S01]  /*c820*/  LDSM.16.MT88.4 R24, [R218+0x9400] ;  /* 0x00940000da18783b */ /* 0x000e620000004200 */
[----:B----4-:R-:W-:Y:S07]  /*c830*/  HMMA.16816.F32.BF16 R84, R4, R28, R212 ;  /* 0x0000001c0454723c */ /* 0x010fee00000418d4 */
[----:B------:R-:W-:-:S02]  /*c840*/  IMAD.MOV.U32 R214, RZ, RZ, R205 ;  /* 0x000000ffffd67224 */ /* 0x000fc400078e00cd */
[----:B------:R2:W-:Y:S01]  /*c850*/  MUFU.EX2 R205, R9 ;  /* 0x0000000900cd7308 */ /* 0x0005e20000000800 */
[----:B------:R-:W-:Y:S01]  /*c860*/  IMAD.MOV.U32 R212, RZ, RZ, R202 ;  /* 0x000000ffffd47224 */ /* 0x000fe200078e00ca */
[----:B------:R-:W-:Y:S01]  /*c870*/  HMMA.16816.F32.BF16 R140, R4, R30, R208 ;  /* 0x0000001e048c723c */ /* 0x000fe200000418d0 */
[----:B------:R-:W-:Y:S02]  /*c880*/  IMAD.MOV.U32 R170, RZ, RZ, R35 ;  /* 0x000000ffffaa7224 */ /* 0x000fe400078e0023 */
[----:B------:R-:W-:Y:S02]  /*c890*/  IMAD.MOV.U32 R184, RZ, RZ, R171 ;  /* 0x000000ffffb87224 */ /* 0x000fe400078e00ab */
[----:B--2---:R-:W-:-:S04]  /*c8a0*/  FFMA.FTZ R9, R197, c[0x0][0x23c], -R3 ;  /* 0x00008f00c5097a23 */ /* 0x004fc80000010803 */
[----:B------:R2:W-:Y:S01]  /*c8b0*/  MUFU.EX2 R202, R9 ;  /* 0x0000000900ca7308 */ /* 0x0005e20000000800 */
[----:B------:R-:W-:Y:S01]  /*c8c0*/  IMAD.MOV.U32 R210, RZ, RZ, R201 ;  /* 0x000000ffffd27224 */ /* 0x000fe200078e00c9 */
[----:B------:R-:W-:Y:S01]  /*c8d0*/  HMMA.16816.F32.BF16 R128, R4, R20, R188 ;  /* 0x000000140480723c */ /* 0x000fe200000418bc */
[----:B------:R-:W-:Y:S02]  /*c8e0*/  IMAD.MOV.U32 R171, RZ, RZ, R32 ;  /* 0x000000ffffab7224 */ /* 0x000fe400078e0020 */
[----:B------:R-:W3:Y:S04]  /*c8f0*/  LDSM.16.MT88.4 R32, [R218+0xb400] ;  /* 0x00b40000da20783b */ /* 0x000ee80000004200 */
[----:B------:R-:W-:Y:S02]  /*c900*/  IMAD.MOV.U32 R190, RZ, RZ, R169 ;  /* 0x000000ffffbe7224 */ /* 0x000fe400078e00a9 */
[----:B--2---:R-:W-:Y:S01]  /*c910*/  FFMA.FTZ R9, R196, c[0x0][0x23c], -R3 ;  /* 0x00008f00c4097a23 */ /* 0x004fe20000010803 */
[----:B------:R-:W-:-:S03]  /*c920*/  MOV R169, R170 ;  /* 0x000000aa00a97202 */ /* 0x000fc60000000f00 */
[----:B------:R2:W4:Y:S01]  /*c930*/  MUFU.EX2 R201, R9 ;  /* 0x0000000900c97308 */ /* 0x0005220000000800 */
[----:B------:R-:W-:Y:S02]  /*c940*/  IMAD.MOV.U32 R170, RZ, RZ, R200 ;  /* 0x000000ffffaa7224 */ /* 0x000fe400078e00c8 */
[----:B------:R-:W-:Y:S02]  /*c950*/  IMAD.MOV.U32 R189, RZ, RZ, R199 ;  /* 0x000000ffffbd7224 */ /* 0x000fe400078e00c7 */
[----:B--2---:R-:W-:-:S04]  /*c960*/  FFMA.FTZ R9, R186, c[0x0][0x23c], -R3 ;  /* 0x00008f00ba097a23 */ /* 0x004fc80000010803 */
[----:B------:R2:W-:Y:S02]  /*c970*/  MUFU.EX2 R200, R9 ;  /* 0x0000000900c87308 */ /* 0x0005e40000000800 */
[----:B--2---:R-:W-:-:S06]  /*c980*/  FFMA.FTZ R9, R187, c[0x0][0x23c], -R3 ;  /* 0x00008f00bb097a23 */ /* 0x004fcc0000010803 */
[----:B------:R2:W1:Y:S02]  /*c990*/  MUFU.EX2 R199, R9 ;  /* 0x0000000900c77308 */ /* 0x0004640000000800 */
[----:B--2---:R-:W-:-:S06]  /*c9a0*/  FFMA.FTZ R9, R198, c[0x0][0x23c], -R2 ;  /* 0x00008f00c6097a23 */ /* 0x004fcc0000010802 */
[----:B------:R2:W-:Y:S01]  /*c9b0*/  MUFU.EX2 R198, R9 ;  /* 0x0000000900c67308 */ /* 0x0005e20000000800 */
[----:B------:R-:W-:Y:S01]  /*c9c0*/  IMAD.MOV.U32 R92, RZ, RZ, R137 ;  /* 0x000000ffff5c7224 */ /* 0x000fe200078e0089 */
[----:B------:R-:W-:Y:S01]  /*c9d0*/  MOV R213, R136 ;  /* 0x0000008800d57202 */ /* 0x000fe20000000f00 */
[----:B------:R-:W-:Y:S02]  /*c9e0*/  IMAD.MOV.U32 R211, RZ, RZ, R138 ;  /* 0x000000ffffd37224 */ /* 0x000fe400078e008a */
[----:B--2---:R-:W-:-:S04]  /*c9f0*/  FFMA.FTZ R9, R181, c[0x0][0x23c], -R2 ;  /* 0x00008f00b5097a23 */ /* 0x004fc80000010802 */
[----:B------:R2:W2:Y:S01]  /*ca00*/  MUFU.EX2 R197, R9 ;  /* 0x0000000900c57308 */ /* 0x0004a20000000800 */
[----:B------:R-:W-:Y:S02]  /*ca10*/  IMAD.MOV.U32 R215, RZ, RZ, R139 ;  /* 0x000000ffffd77224 */ /* 0x000fe400078e008b */
[----:B-1----:R-:W-:Y:S01]  /*ca20*/  HMMA.16816.F32.BF16 R136, R4, R24, R192 ;  /* 0x000000180488723c */ /* 0x002fe200000418c0 */
[----:B--2---:R-:W-:-:S04]  /*ca30*/  FFMA.FTZ R9, R234, c[0x0][0x23c], -R2 ;  /* 0x00008f00ea097a23 */ /* 0x004fc80000010802 */
[----:B------:R1:W-:Y:S02]  /*ca40*/  MUFU.EX2 R196, R9 ;  /* 0x0000000900c47308 */ /* 0x0003e40000000800 */
[----:B-1----:R-:W-:-:S06]  /*ca50*/  FFMA.FTZ R9, R233, c[0x0][0x23c], -R2 ;  /* 0x00008f00e9097a23 */ /* 0x002fcc0000010802 */
[----:B------:R1:W2:Y:S01]  /*ca60*/  MUFU.EX2 R195, R9 ;  /* 0x0000000900c37308 */ /* 0x0002a20000000800 */
[----:B------:R-:W-:Y:S01]  /*ca70*/  IMAD.MOV.U32 R186, RZ, RZ, R92 ;  /* 0x000000ffffba7224 */ /* 0x000fe200078e005c */
[----:B------:R-:W-:Y:S01]  /*ca80*/  MOV R191, R93 ;  /* 0x0000005d00bf7202 */ /* 0x000fe20000000f00 */
[----:B------:R-:W-:Y:S01]  /*ca90*/  IMAD.MOV.U32 R208, RZ, RZ, R94 ;  /* 0x000000ffffd07224 */ /* 0x000fe200078e005e */
[----:B------:R-:W-:Y:S01]  /*caa0*/  HMMA.16816.F32.BF16 R132, R4, R26, R132 ;  /* 0x0000001a0484723c */ /* 0x000fe20000041884 */
[----:B------:R-:W-:Y:S02]  /*cab0*/  IMAD.MOV.U32 R209, RZ, RZ, R95 ;  /* 0x000000ffffd17224 */ /* 0x000fe400078e005f */
[----:B-1----:R-:W-:-:S04]  /*cac0*/  FFMA.FTZ R9, R236, c[0x0][0x23c], -R0 ;  /* 0x00008f00ec097a23 */ /* 0x002fc80000010800 */
[----:B------:R1:W-:Y:S01]  /*cad0*/  MUFU.EX2 R194, R9 ;  /* 0x0000000900c27308 */ /* 0x0003e20000000800 */
[C---:B------:R-:W-:Y:S08]  /*cae0*/  HMMA.16816.F32.BF16 R124, R4.reuse, R22, R176 ;  /* 0x00000016047c723c */ /* 0x040ff000000418b0 */
[----:B------:R-:W-:Y:S01]  /*caf0*/  HMMA.16816.F32.BF16 R120, R4, R16, R120 ;  /* 0x000000100478723c */ /* 0x000fe20000041878 */
[----:B-1----:R-:W-:-:S07]  /*cb00*/  FFMA.FTZ R9, R239, c[0x0][0x23c], -R0 ;  /* 0x00008f00ef097a23 */ /* 0x002fce0000010800 */
[C---:B------:R-:W-:Y:S01]  /*cb10*/  HMMA.16816.F32.BF16 R116, R4.reuse, R18, R116 ;  /* 0x000000120474723c */ /* 0x040fe20000041874 */
[----:B------:R1:W1:Y:S07]  /*cb20*/  MUFU.EX2 R193, R9 ;  /* 0x0000000900c17308 */ /* 0x00026e0000000800 */
[C---:B------:R-:W-:Y:S08]  /*cb30*/  HMMA.16816.F32.BF16 R112, R4.reuse, R12, R164 ;  /* 0x0000000c0470723c */ /* 0x040ff000000418a4 */
[----:B------:R-:W-:Y:S01]  /*cb40*/  HMMA.16816.F32.BF16 R108, R4, R14, R108 ;  /* 0x0000000e046c723c */ /* 0x000fe2000004186c */
[----:B-1----:R-:W-:-:S07]  /*cb50*/  FFMA.FTZ R9, R238, c[0x0][0x23c], -R0 ;  /* 0x00008f00ee097a23 */ /* 0x002fce0000010800 */
[C---:B---3--:R-:W-:Y:S01]  /*cb60*/  HMMA.16816.F32.BF16 R92, R4.reuse, R32, R152 ;  /* 0x00000020045c723c */ /* 0x048fe20000041898 */
[----:B------:R1:W-:Y:S07]  /*cb70*/  MUFU.EX2 R192, R9 ;  /* 0x0000000900c07308 */ /* 0x0003ee0000000800 */
[----:B------:R-:W-:Y:S07]  /*cb80*/  HMMA.16816.F32.BF16 R76, R4, R34, R76 ;  /* 0x00000022044c723c */ /* 0x000fee000004184c */
[----:B------:R-:W-:-:S02]  /*cb90*/  F2FP.BF16.PACK_AB R4, R203, R245 ;  /* 0x000000f5cb04723e */ /* 0x000fc400000010ff */
[----:B----4-:R-:W-:Y:S02]  /*cba0*/  F2FP.BF16.PACK_AB R5, R201, R202 ;  /* 0x000000cac905723e */ /* 0x010fe400000010ff */
[----:B------:R-:W-:Y:S02]  /*cbb0*/  F2FP.BF16.PACK_AB R6, R205, R204 ;  /* 0x000000cccd06723e */ /* 0x000fe400000010ff */
[----:B------:R-:W-:Y:S01]  /*cbc0*/  F2FP.BF16.PACK_AB R7, R199, R200 ;  /* 0x000000c8c707723e */ /* 0x000fe200000010ff */
[----:B-1----:R-:W-:-:S04]  /*cbd0*/  FFMA.FTZ R9, R242, c[0x0][0x23c], -R0 ;  /* 0x00008f00f2097a23 */ /* 0x002fc80000010800 */
[----:B------:R1:W3:Y:S02]  /*cbe0*/  MUFU.EX2 R183, R9 ;  /* 0x0000000900b77308 */ /* 0x0002e40000000800 */
[C---:B------:R-:W-:Y:S08]  /*cbf0*/  HMMA.16816.F32.BF16 R88, R4.reuse, R28, R88 ;  /* 0x0000001c0458723c */ /* 0x040ff00000041858 */
[----:B------:R-:W-:Y:S01]  /*cc00*/  HMMA.16816.F32.BF16 R80, R4, R30, R148 ;  /* 0x0000001e0450723c */ /* 0x000fe20000041894 */
[----:B------:R-:W-:Y:S01]  /*cc10*/  LDSM.16.MT88.4 R28, [R218+0x9800] ;  /* 0x00980000da1c783b */ /* 0x000fe20000004200 */
[----:B-1----:R-:W-:-:S06]  /*cc20*/  FFMA.FTZ R9, R248, c[0x0][0x23c], -R8 ;  /* 0x00008f00f8097a23 */ /* 0x002fcc0000010808 */
[----:B------:R-:W-:Y:S01]  /*cc30*/  HMMA.16816.F32.BF16 R68, R4, R26, R36 ;  /* 0x0000001a0444723c */ /* 0x000fe20000041824 */
[----:B------:R-:W1:Y:S01]  /*cc40*/  LDSM.16.MT88.4 R36, [R216+0x9800] ;  /* 0x00980000d824783b */ /* 0x000e620000004200 */
[----:B------:R4:W-:Y:S02]  /*cc50*/  MUFU.EX2 R182, R9 ;  /* 0x0000000900b67308 */ /* 0x0009e40000000800 */
[----:B----4-:R-:W-:-:S06]  /*cc60*/  FFMA.FTZ R9, R249, c[0x0][0x23c], -R8 ;  /* 0x00008f00f9097a23 */ /* 0x010fcc0000010808 */
[----:B------:R4:W1:Y:S02]  /*cc70*/  MUFU.EX2 R180, R9 ;  /* 0x0000000900b47308 */ /* 0x0008640000000800 */
[----:B----4-:R-:W-:-:S06]  /*cc80*/  FFMA.FTZ R9, R243, c[0x0][0x23c], -R8 ;  /* 0x00008f00f3097a23 */ /* 0x010fcc0000010808 */
[----:B------:R4:W-:Y:S02]  /*cc90*/  MUFU.EX2 R181, R9 ;  /* 0x0000000900b57308 */ /* 0x0009e40000000800 */
[----:B----4-:R-:W-:-:S06]  /*cca0*/  FFMA.FTZ R9, R240, c[0x0][0x23c], -R8 ;  /* 0x00008f00f0097a23 */ /* 0x010fcc0000010808 */
[----:B------:R4:W-:Y:S01]  /*ccb0*/  MUFU.EX2 R179, R9 ;  /* 0x0000000900b37308 */ /* 0x0009e20000000800 */
[----:B------:R-:W-:Y:S01]  /*ccc0*/  HMMA.16816.F32.BF16 R52, R4, R32, R52 ;  /* 0x000000200434723c */ /* 0x000fe20000041834 */
[----:B----4-:R-:W-:Y:S02]  /*ccd0*/  FFMA.FTZ R9, R189, c[0x0][0x23c], -R3 ;  /* 0x00008f00bd097a23 */ /* 0x010fe40000010803 */
[----:B------:R-:W-:Y:S01]  /*cce0*/  IMAD.MOV.U32 R189, RZ, RZ, R190 ;  /* 0x000000ffffbd7224 */ /* 0x000fe200078e00be */
[----:B------:R-:W-:Y:S01]  /*ccf0*/  MOV R190, R191 ;  /* 0x000000bf00be7202 */ /* 0x000fe20000000f00 */
[----:B------:R-:W-:Y:S02]  /*cd00*/  IMAD.MOV.U32 R191, RZ, RZ, R186 ;  /* 0x000000ffffbf7224 */ /* 0x000fe400078e00ba */
[----:B------:R-:W-:Y:S02]  /*cd10*/  IMAD.MOV.U32 R186, RZ, RZ, R210 ;  /* 0x000000ffffba7224 */ /* 0x000fe400078e00d2 */
[----:B------:R-:W-:Y:S01]  /*cd20*/  IMAD.MOV.U32 R210, RZ, RZ, R211 ;  /* 0x000000ffffd27224 */ /* 0x000fe200078e00d3 */
[----:B------:R-:W-:Y:S01]  /*cd30*/  MOV R211, R185 ;  /* 0x000000b900d37202 */ /* 0x000fe20000000f00 */
[----:B------:R-:W-:-:S02]  /*cd40*/  IMAD.MOV.U32 R185, RZ, RZ, R184 ;  /* 0x000000ffffb97224 */ /* 0x000fc400078e00b8 */
[----:B------:R-:W-:Y:S01]  /*cd50*/  IMAD.MOV.U32 R184, RZ, RZ, R172 ;  /* 0x000000ffffb87224 */ /* 0x000fe200078e00ac */
[----:B------:R4:W-:Y:S01]  /*cd60*/  MUFU.EX2 R178, R9 ;  /* 0x0000000900b27308 */ /* 0x0009e20000000800 */
[----:B------:R-:W-:Y:S01]  /*cd70*/  IMAD.MOV.U32 R172, RZ, RZ, R173 ;  /* 0x000000ffffac7224 */ /* 0x000fe200078e00ad */
[----:B------:R-:W-:Y:S01]  /*cd80*/  MOV R173, R175 ;  /* 0x000000af00ad7202 */ /* 0x000fe20000000f00 */
[----:B------:R-:W-:Y:S01]  /*cd90*/  IMAD.MOV.U32 R175, RZ, RZ, R107 ;  /* 0x000000ffffaf7224 */ /* 0x000fe200078e006b */
[----:B------:R-:W-:Y:S01]  /*cda0*/  HMMA.16816.F32.BF16 R72, R4, R24, R72 ;  /* 0x000000180448723c */ /* 0x000fe20000041848 */
[----:B------:R-:W-:-:S07]  /*cdb0*/  IMAD.MOV.U32 R107, RZ, RZ, R160 ;  /* 0x000000ffff6b7224 */ /* 0x000fce00078e00a0 */
[----:B------:R-:W-:Y:S01]  /*cdc0*/  HMMA.16816.F32.BF16 R64, R4, R20, R64 ;  /* 0x000000140440723c */ /* 0x000fe20000041840 */
[----:B------:R-:W-:Y:S02]  /*cdd0*/  IMAD.MOV.U32 R160, RZ, RZ, R161 ;  /* 0x000000ffffa07224 */ /* 0x000fe400078e00a1 */
[----:B----4-:R-:W-:Y:S01]  /*cde0*/  FFMA.FTZ R9, R189, c[0x0][0x23c], -R3 ;  /* 0x00008f00bd097a23 */ /* 0x010fe20000010803 */
[----:B------:R-:W-:Y:S01]  /*cdf0*/  MOV R161, R162 ;  /* 0x000000a200a17202 */ /* 0x000fe20000000f00 */
[----:B------:R-:W-:-:S03]  /*ce00*/  IMAD.MOV.U32 R162, RZ, RZ, R163 ;  /* 0x000000ffffa27224 */ /* 0x000fc600078e00a3 */
[----:B------:R-:W-:Y:S01]  /*ce10*/  HMMA.16816.F32.BF16 R60, R4, R22, R60 ;  /* 0x00000016043c723c */ /* 0x000fe2000004183c */
[----:B------:R4:W1:Y:S01]  /*ce20*/  MUFU.EX2 R177, R9 ;  /* 0x0000000900b17308 */ /* 0x0008620000000800 */
[----:B------:R-:W-:-:S06]  /*ce30*/  IMAD.MOV.U32 R163, RZ, RZ, R156 ;  /* 0x000000ffffa37224 */ /* 0x000fcc00078e009c */
[----:B------:R-:W-:Y:S01]  /*ce40*/  HMMA.16816.F32.BF16 R56, R4, R16, R56 ;  /* 0x000000100438723c */ /* 0x000fe20000041838 */
[----:B------:R-:W-:-:S07]  /*ce50*/  IMAD.MOV.U32 R156, RZ, RZ, R157 ;  /* 0x000000ffff9c7224 */ /* 0x000fce00078e009d */
[----:B------:R-:W-:Y:S01]  /*ce60*/  HMMA.16816.F32.BF16 R44, R4, R18, R44 ;  /* 0x00000012042c723c */ /* 0x000fe2000004182c */
[----:B----4-:R-:W-:-:S07]  /*ce70*/  FFMA.FTZ R9, R247, c[0x0][0x23c], -R3 ;  /* 0x00008f00f7097a23 */ /* 0x010fce0000010803 */
[C---:B------:R-:W-:Y:S01]  /*ce80*/  HMMA.16816.F32.BF16 R40, R4.reuse, R12, R40 ;  /* 0x0000000c0428723c */ /* 0x040fe20000041828 */
[----:B------:R4:W-:Y:S07]  /*ce90*/  MUFU.EX2 R176, R9 ;  /* 0x0000000900b07308 */ /* 0x0009ee0000000800 */
[C---:B------:R-:W-:Y:S08]  /*cea0*/  HMMA.16816.F32.BF16 R48, R4.reuse, R14, R48 ;  /* 0x0000000e0430723c */ /* 0x040ff00000041830 */
[----:B------:R-:W-:Y:S01]  /*ceb0*/  HMMA.16816.F32.BF16 R32, R4, R34, R96 ;  /* 0x000000220420723c */ /* 0x000fe20000041860 */
[----:B----4-:R-:W-:Y:S01]  /*cec0*/  FFMA.FTZ R9, R246, c[0x0][0x23c], -R3 ;  /* 0x00008f00f6097a23 */ /* 0x010fe20000010803 */
[----:B------:R-:W-:Y:S01]  /*ced0*/  MOV R242, R184 ;  /* 0x000000b800f27202 */ /* 0x000fe20000000f00 */
[----:B------:R-:W-:Y:S01]  /*cee0*/  IMAD.MOV.U32 R243, RZ, RZ, R107 ;  /* 0x000000fffff37224 */ /* 0x000fe200078e006b */
[----:B------:R-:W-:Y:S01]  /*cef0*/  MOV R240, R160 ;  /* 0x000000a000f07202 */ /* 0x000fe20000000f00 */
[----:B------:R-:W-:-:S02]  /*cf00*/  IMAD.MOV.U32 R249, RZ, RZ, R173 ;  /* 0x000000fffff97224 */ /* 0x000fc400078e00ad */
[----:B------:R-:W-:Y:S01]  /*cf10*/  IMAD.MOV.U32 R248, RZ, RZ, R172 ;  /* 0x000000fffff87224 */ /* 0x000fe200078e00ac */
[----:B------:R-:W-:Y:S01]  /*cf20*/  F2FP.BF16.PACK_AB R4, R197, R198 ;  /* 0x000000c6c504723e */ /* 0x000fe200000010ff */
[----:B------:R-:W-:Y:S01]  /*cf30*/  IMAD.MOV.U32 R238, RZ, RZ, R185 ;  /* 0x000000ffffee7224 */ /* 0x000fe200078e00b9 */
[----:B--2---:R-:W-:Y:S01]  /*cf40*/  F2FP.BF16.PACK_AB R6, R195, R196 ;  /* 0x000000c4c306723e */ /* 0x004fe200000010ff */
[----:B------:R-:W-:Y:S01]  /*cf50*/  IMAD.MOV.U32 R239, RZ, RZ, R210 ;  /* 0x000000ffffef7224 */ /* 0x000fe200078e00d2 */
[----:B------:R-:W-:Y:S01]  /*cf60*/  F2FP.BF16.PACK_AB R5, R193, R194 ;  /* 0x000000c2c105723e */ /* 0x000fe200000010ff */
[----:B------:R-:W-:Y:S01]  /*cf70*/  IMAD.MOV.U32 R236, RZ, RZ, R191 ;  /* 0x000000ffffec7224 */ /* 0x000fe200078e00bf */
[----:B---3--:R-:W-:Y:S01]  /*cf80*/  F2FP.BF16.PACK_AB R7, R183, R192 ;  /* 0x000000c0b707723e */ /* 0x008fe200000010ff */
[----:B------:R2:W3:Y:S01]  /*cf90*/  MUFU.EX2 R107, R9 ;  /* 0x00000009006b7308 */ /* 0x0004e20000000800 */
[----:B------:R-:W-:Y:S01]  /*cfa0*/  IMAD.MOV.U32 R234, RZ, RZ, R190 ;  /* 0x000000ffffea7224 */ /* 0x000fe200078e00be */
[----:B------:R-:W-:Y:S01]  /*cfb0*/  MOV R157, R168 ;  /* 0x000000a8009d7202 */ /* 0x000fe20000000f00 */
[----:B------:R-:W4:Y:S03]  /*cfc0*/  LDSM.16.MT88.4 R12, [R216+0xb800] ;  /* 0x00b80000d80c783b */ /* 0x000f260000004200 */
[C---:B-1----:R-:W-:Y:S01]  /*cfd0*/  HMMA.16816.F32.BF16 R144, R4.reuse, R38, R140 ;  /* 0x000000260490723c */ /* 0x042fe2000004188c */
[----:B------:R-:W1:Y:S04]  /*cfe0*/  LDSM.16.MT88.4 R24, [R216+0xa800] ;  /* 0x00a80000d818783b */ /* 0x000e680000004200 */
[----:B------:R-:W1:Y:S02]  /*cff0*/  LDSM.16.MT88.4 R16, [R218+0xa800] ;  /* 0x00a80000da10783b */ /* 0x000e640000004200 */
[----:B------:R-:W-:Y:S01]  /*d000*/  MOV R140, R156 ;  /* 0x0000009c008c7202 */ /* 0x000fe20000000f00 */
[----:B------:R-:W-:Y:S01]  /*d010*/  HMMA.16816.F32.BF16 R148, R4, R30, R132 ;  /* 0x0000001e0494723c */ /* 0x000fe20000041884 */
[----:B------:R-:W-:Y:S01]  /*d020*/  IMAD.MOV.U32 R141, RZ, RZ, R169 ;  /* 0x000000ffff8d7224 */ /* 0x000fe200078e00a9 */
[----:B------:R-:W1:Y:S01]  /*d030*/  LDSM.16.MT88.4 R20, [R218+0xb800] ;  /* 0x00b80000da14783b */ /* 0x000e620000004200 */
[----:B------:R-:W-:-:S04]  /*d040*/  IMAD.MOV.U32 R142, RZ, RZ, R219 ;  /* 0x000000ffff8e7224 */ /* 0x000fc800078e00db */
[----:B------:R-:W-:Y:S02]  /*d050*/  IMAD.MOV.U32 R135, RZ, RZ, R171 ;  /* 0x000000ffff877224 */ /* 0x000fe400078e00ab */
[----:B------:R-:W-:Y:S02]  /*d060*/  IMAD.MOV.U32 R143, RZ, RZ, R161 ;  /* 0x000000ffff8f7224 */ /* 0x000fe400078e00a1 */
[----:B--2---:R-:W-:Y:S02]  /*d070*/  FFMA.FTZ R9, R135, c[0x0][0x23c], -R2 ;  /* 0x00008f0087097a23 */ /* 0x004fe40000010802 */
[----:B------:R-:W-:Y:S01]  /*d080*/  IMAD.MOV.U32 R135, RZ, RZ, R140 ;  /* 0x000000ffff877224 */ /* 0x000fe200078e008c */
[----:B------:R-:W-:Y:S01]  /*d090*/  MOV R140, R141 ;  /* 0x0000008d008c7202 */ /* 0x000fe20000000f00 */
[----:B------:R-:W-:Y:S02]  /*d0a0*/  IMAD.MOV.U32 R141, RZ, RZ, R142 ;  /* 0x000000ffff8d7224 */ /* 0x000fe400078e008e */
[----:B------:R-:W-:-:S02]  /*d0b0*/  IMAD.MOV.U32 R142, RZ, RZ, R143 ;  /* 0x000000ffff8e7224 */ /* 0x000fc400078e008f */
[----:B------:R-:W-:Y:S01]  /*d0c0*/  IMAD.MOV.U32 R143, RZ, RZ, R240 ;  /* 0x000000ffff8f7224 */ /* 0x000fe200078e00f0 */
[----:B------:R-:W-:Y:S01]  /*d0d0*/  MOV R240, R243 ;  /* 0x000000f300f07202 */ /* 0x000fe20000000f00 */
[----:B------:R-:W-:Y:S02]  /*d0e0*/  IMAD.MOV.U32 R243, RZ, RZ, R249 ;  /* 0x000000fffff37224 */ /* 0x000fe400078e00f9 */
[----:B------:R-:W-:Y:S02]  /*d0f0*/  IMAD.MOV.U32 R249, RZ, RZ, R248 ;  /* 0x000000fffff97224 */ /* 0x000fe400078e00f8 */
[----:B------:R-:W-:Y:S01]  /*d100*/  IMAD.MOV.U32 R248, RZ, RZ, R242 ;  /* 0x000000fffff87224 */ /* 0x000fe200078e00f2 */
[----:B------:R-:W-:Y:S01]  /*d110*/  MOV R242, R238 ;  /* 0x000000ee00f27202 */ /* 0x000fe20000000f00 */
[----:B------:R-:W-:Y:S02]  /*d120*/  IMAD.MOV.U32 R238, RZ, RZ, R239 ;  /* 0x000000ffffee7224 */ /* 0x000fe400078e00ef */
[----:B------:R-:W-:-:S02]  /*d130*/  IMAD.MOV.U32 R239, RZ, RZ, R236 ;  /* 0x000000ffffef7224 */ /* 0x000fc400078e00ec */
[----:B------:R-:W-:Y:S02]  /*d140*/  IMAD.MOV.U32 R168, RZ, RZ, R220 ;  /* 0x000000ffffa87224 */ /* 0x000fe400078e00dc */
[----:B------:R-:W-:Y:S01]  /*d150*/  IMAD.MOV.U32 R236, RZ, RZ, R234 ;  /* 0x000000ffffec7224 */ /* 0x000fe200078e00ea */
[----:B------:R2:W5:Y:S01]  /*d160*/  LDL.LU R220, [R1+0x68] ;  /* 0x0000680001dc7983 */ /* 0x0005620000300800 */
[----:B------:R-:W-:Y:S01]  /*d170*/  MOV R234, R208 ;  /* 0x000000d000ea7202 */ /* 0x000fe20000000f00 */
[----:B------:R-:W-:Y:S02]  /*d180*/  IMAD.MOV.U32 R208, RZ, RZ, R209 ;  /* 0x000000ffffd07224 */ /* 0x000fe400078e00d1 */
[----:B------:R2:W5:Y:S04]  /*d190*/  LDL.LU R219, [R1+0x64] ;  /* 0x0000640001db7983 */ /* 0x0005680000300800 */
[----:B------:R-:W2:Y:S01]  /*d1a0*/  LDL.LU R209, [R1+0x14] ;  /* 0x0000140001d17983 */ /* 0x000ea20000300800 */
[----:B------:R-:W-:Y:S01]  /*d1b0*/  IMAD.MOV.U32 R210, RZ, RZ, R211 ;  /* 0x000000ffffd27224 */ /* 0x000fe200078e00d3 */
[----:B------:R-:W-:Y:S01]  /*d1c0*/  MOV R233, R186 ;  /* 0x000000ba00e97202 */ /* 0x000fe20000000f00 */
[----:B------:R-:W-:-:S02]  /*d1d0*/  IMAD.MOV.U32 R172, RZ, RZ, R162 ;  /* 0x000000ffffac7224 */ /* 0x000fc400078e00a2 */
[----:B------:R-:W-:Y:S02]  /*d1e0*/  IMAD.MOV.U32 R211, RZ, RZ, R163 ;  /* 0x000000ffffd37224 */ /* 0x000fe400078e00a3 */
[----:B------:R-:W-:Y:S01]  /*d1f0*/  IMAD.MOV.U32 R156, RZ, RZ, R157 ;  /* 0x000000ffff9c7224 */ /* 0x000fe200078e009d */
[----:B------:R-:W-:Y:S01]  /*d200*/  MOV R157, R170 ;  /* 0x000000aa009d7202 */ /* 0x000fe20000000f00 */
[----:B------:R-:W-:Y:S01]  /*d210*/  IMAD.MOV.U32 R173, RZ, RZ, R168 ;  /* 0x000000ffffad7224 */ /* 0x000fe200078e00a8 */
[C---:B----4-:R-:W-:Y:S08]  /*d220*/  HMMA.16816.F32.BF16 R160, R4.reuse, R14, R108 ;  /* 0x0000000e04a0723c */ /* 0x050ff0000004186c */
[C---:B------:R-:W-:Y:S08]  /*d230*/  HMMA.16816.F32.BF16 R84, R4.reuse, R36, R84 ;  /* 0x000000240454723c */ /* 0x040ff00000041854 */
[C---:B------:R-:W-:Y:S08]  /*d240*/  HMMA.16816.F32.BF16 R136, R4.reuse, R28, R136 ;  /* 0x0000001c0488723c */ /* 0x040ff00000041888 */
[C---:B-1----:R-:W-:Y:S08]  /*d250*/  HMMA.16816.F32.BF16 R152, R4.reuse, R24, R128 ;  /* 0x000000180498723c */ /* 0x042ff00000041880 */
[C---:B------:R-:W-:Y:S01]  /*d260*/  HMMA.16816.F32.BF16 R188, R4.reuse, R26, R124 ;  /* 0x0000001a04bc723c */ /* 0x040fe2000004187c */
[----:B------:R-:W-:Y:S07]  /*d270*/  LDSM.16.MT88.4 R124, [R216+0x9c00] ;  /* 0x009c0000d87c783b */ /* 0x000fee0000004200 */
[C---:B------:R-:W-:Y:S08]  /*d280*/  HMMA.16816.F32.BF16 R164, R4.reuse, R16, R120 ;  /* 0x0000001004a4723c */ /* 0x040ff00000041878 */
[C---:B------:R-:W-:Y:S08]  /*d290*/  HMMA.16816.F32.BF16 R168, R4.reuse, R18, R116 ;  /* 0x0000001204a8723c */ /* 0x040ff00000041874 */
[C---:B------:R-:W-:Y:S08]  /*d2a0*/  HMMA.16816.F32.BF16 R184, R4.reuse, R12, R112 ;  /* 0x0000000c04b8723c */ /* 0x040ff00000041870 */
[C---:B------:R-:W-:Y:S08]  /*d2b0*/  HMMA.16816.F32.BF16 R108, R4.reuse, R20, R92 ;  /* 0x00000014046c723c */ /* 0x040ff0000004185c */
[----:B------:R-:W-:Y:S07]  /*d2c0*/  HMMA.16816.F32.BF16 R96, R4, R22, R76 ;  /* 0x000000160460723c */ /* 0x000fee000004184c */
[----:B------:R-:W-:-:S02]  /*d2d0*/  F2FP.BF16.PACK_AB R4, R180, R182 ;  /* 0x000000b6b404723e */ /* 0x000fc400000010ff */
[----:B------:R-:W-:Y:S02]  /*d2e0*/  F2FP.BF16.PACK_AB R5, R177, R178 ;  /* 0x000000b2b105723e */ /* 0x000fe400000010ff */
[----:B------:R-:W-:Y:S02]  /*d2f0*/  F2FP.BF16.PACK_AB R6, R179, R181 ;  /* 0x000000b5b306723e */ /* 0x000fe400000010ff */
[----:B---3--:R-:W-:-:S07]  /*d300*/  F2FP.BF16.PACK_AB R7, R107, R176 ;  /* 0x000000b06b07723e */ /* 0x008fce00000010ff */
[C---:B------:R-:W-:Y:S01]  /*d310*/  HMMA.16816.F32.BF16 R68, R4.reuse, R30, R68 ;  /* 0x0000001e0444723c */ /* 0x040fe20000041844 */
[----:B------:R1:W-:Y:S07]  /*d320*/  MUFU.EX2 R31, R9 ;  /* 0x00000009001f7308 */ /* 0x0003ee0000000800 */
[----:B------:R-:W-:Y:S01]  /*d330*/  HMMA.16816.F32.BF16 R128, R4, R28, R72 ;  /* 0x0000001c0480723c */ /* 0x000fe20000041848 */
[----:B-1----:R-:W-:Y:S02]  /*d340*/  FFMA.FTZ R9, R135, c[0x0][0x23c], -R2 ;  /* 0x00008f0087097a23 */ /* 0x002fe40000010802 */
[----:B------:R-:W-:-:S02]  /*d350*/  IMAD.MOV.U32 R135, RZ, RZ, R140 ;  /* 0x000000ffff877224 */ /* 0x000fc400078e008c */
[----:B------:R-:W-:Y:S01]  /*d360*/  IMAD.MOV.U32 R140, RZ, RZ, R141 ;  /* 0x000000ffff8c7224 */ /* 0x000fe200078e008d */
[----:B------:R1:W3:Y:S01]  /*d370*/  MUFU.EX2 R30, R9 ;  /* 0x00000009001e7308 */ /* 0x0002e20000000800 */
[----:B------:R-:W-:Y:S01]  /*d380*/  MOV R141, R142 ;  /* 0x0000008e008d7202 */ /* 0x000fe20000000f00 */
[----:B------:R-:W-:Y:S02]  /*d390*/  IMAD.MOV.U32 R142, RZ, RZ, R143 ;  /* 0x000000ffff8e7224 */ /* 0x000fe400078e008f */
[----:B------:R-:W-:Y:S02]  /*d3a0*/  IMAD.MOV.U32 R143, RZ, RZ, R240 ;  /* 0x000000ffff8f7224 */ /* 0x000fe400078e00f0 */
[----:B------:R-:W-:Y:S01]  /*d3b0*/  IMAD.MOV.U32 R240, RZ, RZ, R243 ;  /* 0x000000fffff07224 */ /* 0x000fe200078e00f3 */
[----:B------:R-:W-:Y:S01]  /*d3c0*/  MOV R243, R249 ;  /* 0x000000f900f37202 */ /* 0x000fe20000000f00 */
[--C-:B-1----:R-:W-:Y:S02]  /*d3d0*/  FFMA.FTZ R9, R135, c[0x0][0x23c], -R2.reuse ;  /* 0x00008f0087097a23 */ /* 0x102fe40000010802 */
[----:B------:R-:W-:-:S04]  /*d3e0*/  FFMA.FTZ R2, R140, c[0x0][0x23c], -R2 ;  /* 0x00008f008c027a23 */ /* 0x000fc80000010802 */
[----:B------:R1:W-:Y:S01]  /*d3f0*/  MUFU.EX2 R28, R2 ;  /* 0x00000002001c7308 */ /* 0x0003e20000000800 */
[----:B------:R-:W-:Y:S01]  /*d400*/  IMAD.MOV.U32 R249, RZ, RZ, R248 ;  /* 0x000000fffff97224 */ /* 0x000fe200078e00f8 */
[----:B------:R-:W-:Y:S01]  /*d410*/  HMMA.16816.F32.BF16 R60, R4, R26, R60 ;  /* 0x0000001a043c723c */ /* 0x000fe2000004183c */
[----:B------:R-:W-:Y:S02]  /*d420*/  IMAD.MOV.U32 R248, RZ, RZ, R242 ;  /* 0x000000fffff87224 */ /* 0x000fe400078e00f2 */
[----:B------:R-:W-:Y:S01]  /*d430*/  IMAD.MOV.U32 R242, RZ, RZ, R238 ;  /* 0x000000fffff27224 */ /* 0x000fe200078e00ee */
[----:B------:R-:W-:Y:S01]  /*d440*/  MOV R238, R239 ;  /* 0x000000ef00ee7202 */ /* 0x000fe20000000f00 */
[----:B------:R-:W-:Y:S02]  /*d450*/  IMAD.MOV.U32 R239, RZ, RZ, R236 ;  /* 0x000000ffffef7224 */ /* 0x000fe400078e00ec */
[----:B-1----:R-:W-:-:S04]  /*d460*/  FFMA.FTZ R2, R141, c[0x0][0x23c], -R0 ;  /* 0x00008f008d027a23 */ /* 0x002fc80000010800 */
[----:B------:R1:W-:Y:S01]  /*d470*/  MUFU.EX2 R27, R2 ;  /* 0x00000002001b7308 */ /* 0x0003e20000000800 */
[----:B------:R-:W-:Y:S02]  /*d480*/  IMAD.MOV.U32 R236, RZ, RZ, R234 ;  /* 0x000000ffffec7224 */ /* 0x000fe400078e00ea */
[----:B------:R-:W-:Y:S01]  /*d490*/  IMAD.MOV.U32 R234, RZ, RZ, R208 ;  /* 0x000000ffffea7224 */ /* 0x000fe200078e00d0 */
[----:B------:R-:W-:Y:S01]  /*d4a0*/  MOV R133, R240 ;  /* 0x000000f000857202 */ /* 0x000fe20000000f00 */
[----:B------:R-:W-:Y:S01]  /*d4b0*/  IMAD.MOV.U32 R134, RZ, RZ, R243 ;  /* 0x000000ffff867224 */ /* 0x000fe200078e00f3 */
[----:B------:R-:W-:Y:S01]  /*d4c0*/  MOV R243, R242 ;  /* 0x000000f200f37202 */ /* 0x000fe20000000f00 */
[----:B------:R-:W-:Y:S02]  /*d4d0*/  IMAD.MOV.U32 R240, RZ, RZ, R248 ;  /* 0x000000fffff07224 */ /* 0x000fe400078e00f8 */
[----:B-1----:R-:W-:-:S04]  /*d4e0*/  FFMA.FTZ R2, R142, c[0x0][0x23c], -R0 ;  /* 0x00008f008e027a23 */ /* 0x002fc80000010800 */
[----:B------:R1:W4:Y:S01]  /*d4f0*/  MUFU.EX2 R26, R2 ;  /* 0x00000002001a7308 */ /* 0x0003220000000800 */
[----:B------:R-:W-:Y:S01]  /*d500*/  HMMA.16816.F32.BF16 R64, R4, R24, R64 ;  /* 0x000000180440723c */ /* 0x000fe20000041840 */
[----:B------:R-:W-:Y:S01]  /*d510*/  IMAD.MOV.U32 R242, RZ, RZ, R238 ;  /* 0x000000fffff27224 */ /* 0x000fe200078e00ee */
[----:B------:R-:W-:Y:S01]  /*d520*/  MOV R238, R234 ;  /* 0x000000ea00ee7202 */ /* 0x000fe20000000f00 */
[----:B------:R-:W-:Y:S02]  /*d530*/  IMAD.MOV.U32 R135, RZ, RZ, R249 ;  /* 0x000000ffff877224 */ /* 0x000fe400078e00f9 */
[----:B------:R-:W-:Y:S02]  /*d540*/  IMAD.MOV.U32 R248, RZ, RZ, R236 ;  /* 0x000000fffff87224 */ /* 0x000fe400078e00ec */
[----:B------:R-:W-:Y:S02]  /*d550*/  IMAD.MOV.U32 R249, RZ, RZ, R239 ;  /* 0x000000fffff97224 */ /* 0x000fe400078e00ef */
[----:B-1----:R-:W-:-:S02]  /*d560*/  FFMA.FTZ R2, R143, c[0x0][0x23c], -R0 ;  /* 0x00008f008f027a23 */ /* 0x002fc40000010800 */
[----:B------:R-:W-:Y:S01]  /*d570*/  FFMA.FTZ R0, R159, c[0x0][0x23c], -R0 ;  /* 0x00008f009f007a23 */ /* 0x000fe20000010800 */
[----:B------:R-:W-:Y:S01]  /*d580*/  HMMA.16816.F32.BF16 R44, R4, R18, R44 ;  /* 0x00000012042c723c */ /* 0x000fe2000004182c */
[----:B------:R-:W1:Y:S02]  /*d590*/  LDSM.16.MT88.4 R140, [R218+0x9c00] ;  /* 0x009c0000da8c783b */ /* 0x000e640000004200 */
[----:B------:R3:W-:Y:S01]  /*d5a0*/  MUFU.EX2 R24, R0 ;  /* 0x0000000000187308 */ /* 0x0007e20000000800 */
[----:B------:R-:W-:Y:S01]  /*d5b0*/  IMAD.MOV.U32 R247, RZ, RZ, R135 ;  /* 0x000000fffff77224 */ /* 0x000fe200078e0087 */
[----:B------:R-:W-:-:S03]  /*d5c0*/  MOV R135, R174 ;  /* 0x000000ae00877202 */ /* 0x000fc60000000f00 */
[C---:B------:R-:W-:Y:S01]  /*d5d0*/  HMMA.16816.F32.BF16 R112, R4.reuse, R36, R88 ;  /* 0x000000240470723c */ /* 0x040fe20000041858 */
[----:B---3--:R-:W-:Y:S02]  /*d5e0*/  FFMA.FTZ R0, R133, c[0x0][0x23c], -R8 ;  /* 0x00008f0085007a23 */ /* 0x008fe40000010808 */
[----:B------:R-:W-:Y:S01]  /*d5f0*/  IMAD.MOV.U32 R133, RZ, RZ, R240 ;  /* 0x000000ffff857224 */ /* 0x000fe200078e00f0 */
[----:B------:R-:W-:Y:S01]  /*d600*/  MOV R240, R243 ;  /* 0x000000f300f07202 */ /* 0x000fe20000000f00 */
[----:B------:R-:W-:Y:S01]  /*d610*/  IMAD.MOV.U32 R243, RZ, RZ, R248 ;  /* 0x000000fffff37224 */ /* 0x000fe200078e00f8 */
[----:B------:R3:W-:Y:S01]  /*d620*/  MUFU.EX2 R19, R0 ;  /* 0x0000000000137308 */ /* 0x0007e20000000800 */
[----:B------:R-:W-:Y:S01]  /*d630*/  IMAD.MOV.U32 R248, RZ, RZ, R238 ;  /* 0x000000fffff87224 */ /* 0x000fe200078e00ee */
[C---:B------:R-:W-:Y:S01]  /*d640*/  HMMA.16816.F32.BF16 R36, R4.reuse, R38, R80 ;  /* 0x000000260424723c */ /* 0x040fe20000041850 */
[----:B------:R-:W-:Y:S07]  /*d650*/  LDSM.16.MT88.4 R80, [R216+0xbc00] ;  /* 0x00bc0000d850783b */ /* 0x000fee0000004200 */
[----:B------:R-:W-:Y:S01]  /*d660*/  HMMA.16816.F32.BF16 R56, R4, R16, R56 ;  /* 0x000000100438723c */ /* 0x000fe20000041838 */
[----:B---3--:R-:W-:-:S07]  /*d670*/  FFMA.FTZ R0, R134, c[0x0][0x23c], -R8 ;  /* 0x00008f0086007a23 */ /* 0x008fce0000010808 */
[C---:B------:R-:W-:Y:S01]  /*d680*/  HMMA.16816.F32.BF16 R40, R4.reuse, R12, R40 ;  /* 0x0000000c0428723c */ /* 0x040fe20000041828 */
[----:B------:R-:W-:Y:S01]  /*d690*/  IMAD.MOV.U32 R134, RZ, RZ, R175 ;  /* 0x000000ffff867224 */ /* 0x000fe200078e00af */
[----:B------:R3:W-:Y:S06]  /*d6a0*/  MUFU.EX2 R16, R0 ;  /* 0x0000000000107308 */ /* 0x0007ec0000000800 */
[C---:B------:R-:W-:Y:S08]  /*d6b0*/  HMMA.16816.F32.BF16 R48, R4.reuse, R14, R48 ;  /* 0x0000000e0430723c */ /* 0x040ff00000041830 */
[----:B------:R-:W-:Y:S01]  /*d6c0*/  HMMA.16816.F32.BF16 R52, R4, R20, R52 ;  /* 0x000000140434723c */ /* 0x000fe20000041834 */
[----:B---3--:R-:W-:-:S07]  /*d6d0*/  FFMA.FTZ R0, R133, c[0x0][0x23c], -R8 ;  /* 0x00008f0085007a23 */ /* 0x008fce0000010808 */
[----:B------:R-:W-:Y:S01]  /*d6e0*/  HMMA.16816.F32.BF16 R32, R4, R22, R32 ;  /* 0x000000160420723c */ /* 0x000fe20000041820 */
[----:B------:R-:W-:Y:S01]  /*d6f0*/  LDSM.16.MT88.4 R4, [R218+0xbc00] ;  /* 0x00bc0000da04783b */ /* 0x000fe20000004200 */
[----:B------:R3:W-:Y:S01]  /*d700*/  MUFU.EX2 R17, R0 ;  /* 0x0000000000117308 */ /* 0x0007e20000000800 */
[----:B--2---:R-:W-:Y:S01]  /*d710*/  MOV R208, R209 ;  /* 0x000000d100d07202 */ /* 0x004fe20000000f00 */
[----:B------:R-:W-:Y:S02]  /*d720*/  IMAD.MOV.U32 R209, RZ, RZ, R211 ;  /* 0x000000ffffd17224 */ /* 0x000fe400078e00d3 */
[----:B------:R-:W-:Y:S02]  /*d730*/  IMAD.MOV.U32 R211, RZ, RZ, R172 ;  /* 0x000000ffffd37224 */ /* 0x000fe400078e00ac */
[----:B------:R-:W-:Y:S02]  /*d740*/  IMAD.MOV.U32 R172, RZ, RZ, R217 ;  /* 0x000000ffffac7224 */ /* 0x000fe400078e00d9 */
[----:B------:R-:W-:Y:S01]  /*d750*/  IMAD.MOV.U32 R236, RZ, RZ, R209 ;  /* 0x000000ffffec7224 */ /* 0x000fe200078e00d1 */
[----:B------:R-:W2:Y:S01]  /*d760*/  MUFU.EX2 R29, R9 ;  /* 0x00000009001d7308 */ /* 0x000ea20000000800 */
[----:B------:R-:W-:Y:S01]  /*d770*/  IMAD.MOV.U32 R239, RZ, RZ, R208 ;  /* 0x000000ffffef7224 */ /* 0x000fe200078e00d0 */
[----:B------:R-:W-:Y:S01]  /*d780*/  MOV R208, R172 ;  /* 0x000000ac00d07202 */ /* 0x000fe20000000f00 */
[----:B------:R-:W-:Y:S01]  /*d790*/  IMAD.MOV.U32 R234, RZ, RZ, R211 ;  /* 0x000000ffffea7224 */ /* 0x000fe200078e00d3 */
[----:B------:R-:W-:Y:S01]  /*d7a0*/  F2FP.BF16.PACK_AB R92, R30, R31 ;  /* 0x0000001f1e5c723e */ /* 0x000fe200000010ff */
[----:B------:R-:W-:Y:S01]  /*d7b0*/  IMAD.MOV.U32 R211, RZ, RZ, R173 ;  /* 0x000000ffffd37224 */ /* 0x000fe200078e00ad */
[----:B------:R-:W-:Y:S01]  /*d7c0*/  MOV R173, R158 ;  /* 0x0000009e00ad7202 */ /* 0x000fe20000000f00 */
[----:B------:R-:W-:Y:S01]  /*d7d0*/  IMAD.MOV.U32 R209, RZ, RZ, R156 ;  /* 0x000000ffffd17224 */ /* 0x000fe200078e009c */
[----:B------:R-:W-:Y:S01]  /*d7e0*/  MOV R238, R236 ;  /* 0x000000ec00ee7202 */ /* 0x000fe20000000f00 */
[----:B------:R-:W-:Y:S01]  /*d7f0*/  IMAD.MOV.U32 R172, RZ, RZ, R157 ;  /* 0x000000ffffac7224 */ /* 0x000fe200078e009d */
[----:B------:R-:W1:Y:S01]  /*d800*/  MUFU.EX2 R25, R2 ;  /* 0x0000000200197308 */ /* 0x000e620000000800 */
[----:B------:R-:W-:Y:S01]  /*d810*/  IMAD.MOV.U32 R236, RZ, RZ, R234 ;  /* 0x000000ffffec7224 */ /* 0x000fe200078e00ea */
[----:B------:R-:W1:Y:S01]  /*d820*/  LDSM.16.MT88.4 R156, [R216+0xac00] ;  /* 0x00ac0000d89c783b */ /* 0x000e620000004200 */
[----:B------:R-:W-:Y:S01]  /*d830*/  IMAD.MOV.U32 R234, RZ, RZ, R208 ;  /* 0x000000ffffea7224 */ /* 0x000fe200078e00d0 */
[----:B------:R-:W-:Y:S01]  /*d840*/  MOV R208, R209 ;  /* 0x000000d100d07202 */ /* 0x000fe20000000f00 */
[----:B------:R-:W-:Y:S01]  /*d850*/  IMAD.MOV.U32 R209, RZ, RZ, R172 ;  /* 0x000000ffffd17224 */ /* 0x000fe200078e00ac */
[----:B----4-:R-:W-:Y:S01]  /*d860*/  F2FP.BF16.PACK_AB R93, R26, R27 ;  /* 0x0000001b1a5d723e */ /* 0x010fe200000010ff */
[----:B------:R-:W-:Y:S01]  /*d870*/  IMAD.MOV.U32 R246, RZ, RZ, R173 ;  /* 0x000000fffff67224 */ /* 0x000fe200078e00ad */
[----:B------:R4:W5:Y:S04]  /*d880*/  LDL.LU R217, [R1+0x60] ;  /* 0x0000600001d97983 */ /* 0x0009680000300800 */
[----:B------:R-:W1:Y:S01]  /*d890*/  LDSM.16.MT88.4 R172, [R218+0xac00] ;  /* 0x00ac0000daac783b */ /* 0x000e620000004200 */
[----:B---3--:R-:W-:-:S04]  /*d8a0*/  FFMA.FTZ R0, R134, c[0x0][0x23c], -R8 ;  /* 0x00008f0086007a23 */ /* 0x008fc80000010808 */
[----:B------:R3:W-:Y:S02]  /*d8b0*/  MUFU.EX2 R18, R0 ;  /* 0x0000000000127308 */ /* 0x0007e40000000800 */
[----:B---3--:R-:W-:-:S06]  /*d8c0*/  FFMA.FTZ R0, R135, c[0x0][0x23c], -R3 ;  /* 0x00008f0087007a23 */ /* 0x008fcc0000010803 */
[----:B------:R3:W-:Y:S01]  /*d8d0*/  MUFU.EX2 R12, R0 ;  /* 0x00000000000c7308 */ /* 0x0007e20000000800 */
[----:B--2---:R-:W-:Y:S01]  /*d8e0*/  F2FP.BF16.PACK_AB R94, R28, R29 ;  /* 0x0000001d1c5e723e */ /* 0x004fe200000010ff */
[----:B---3--:R-:W-:-:S06]  /*d8f0*/  FFMA.FTZ R0, R246, c[0x0][0x23c], -R3 ;  /* 0x00008f00f6007a23 */ /* 0x008fcc0000010803 */
[----:B------:R2:W3:Y:S01]  /*d900*/  MUFU.EX2 R13, R0 ;  /* 0x00000000000d7308 */ /* 0x0004e20000000800 */
[----:B-1----:R-:W-:Y:S01]  /*d910*/  F2FP.BF16.PACK_AB R95, R24, R25 ;  /* 0x00000019185f723e */ /* 0x002fe200000010ff */
[--C-:B--2---:R-:W-:Y:S02]  /*d920*/  FFMA.FTZ R0, R247, c[0x0][0x23c], -R3.reuse ;  /* 0x00008f00f7007a23 */ /* 0x104fe40000010803 */
[----:B------:R-:W-:-:S04]  /*d930*/  FFMA.FTZ R3, R240, c[0x0][0x23c], -R3 ;  /* 0x00008f00f0037a23 */ /* 0x000fc80000010803 */
[----:B------:R1:W-:Y:S08]  /*d940*/  MUFU.EX2 R14, R0 ;  /* 0x00000000000e7308 */ /* 0x0003f00000000800 */
[----:B------:R2:W2:Y:S01]  /*d950*/  MUFU.EX2 R15, R3 ;  /* 0x00000003000f7308 */ /* 0x0004a20000000800 */
[----:B------:R-:W-:Y:S01]  /*d960*/  HMMA.16816.F32.BF16 R132, R92, R140, R136 ;  /* 0x0000008c5c84723c */ /* 0x000fe20000041888 */
[----:B------:R-:W-:-:S02]  /*d970*/  FFMA.FTZ R10, R242, R10, R248 ;  /* 0x0000000af20a7223 */ /* 0x000fc400000100f8 */
[----:B------:R-:W-:Y:S02]  /*d980*/  FFMA.FTZ R2, R239, R106, R238 ;  /* 0x0000006aef027223 */ /* 0x000fe400000100ee */
[----:B------:R-:W-:Y:S02]  /*d990*/  FADD.FTZ R10, R252, R10 ;  /* 0x0000000afc0a7221 */ /* 0x000fe40000010000 */
[----:B-1----:R-:W-:Y:S01]  /*d9a0*/  FFMA.FTZ R0, R233, R100, R236 ;  /* 0x00000064e9007223 */ /* 0x002fe200000100ec */
[----:B------:R-:W-:Y:S01]  /*d9b0*/  HMMA.16816.F32.BF16 R136, R92, R142, R148 ;  /* 0x0000008e5c88723c */ /* 0x000fe20000041894 */
[----:B------:R-:W-:Y:S02]  /*d9c0*/  FADD.FTZ R2, R208, R2 ;  /* 0x00000002d0027221 */ /* 0x000fe40000010000 */
[----:B--2---:R-:W-:-:S05]  /*d9d0*/  FFMA.FTZ R3, R249, R11, R243 ;  /* 0x0000000bf9037223 */ /* 0x004fca00000100f3 */
[----:B------:R-:W-:Y:S01]  /*d9e0*/  HMMA.16816.F32.BF16 R148, R92, R156, R152 ;  /* 0x0000009c5c94723c */ /* 0x000fe20000041898 */
[----:B------:R-:W-:Y:S02]  /*d9f0*/  FADD.FTZ R3, R234, R3 ;  /* 0x00000003ea037221 */ /* 0x000fe40000010000 */
[----:B------:R-:W-:-:S05]  /*da00*/  FADD.FTZ R0, R209, R0 ;  /* 0x00000000d1007221 */ /* 0x000fca0000010000 */
[----:B------:R-:W-:Y:S01]  /*da10*/  HMMA.16816.F32.BF16 R116, R92, R124, R84 ;  /* 0x0000007c5c74723c */ /* 0x000fe20000041854 */
[----:B------:R-:W-:Y:S02]  /*da20*/  FADD.FTZ R8, R210, R3 ;  /* 0x00000003d2087221 */ /* 0x000fe40000010000 */
[----:B------:R-:W-:-:S05]  /*da30*/  FADD.FTZ R3, R251, R10 ;  /* 0x0000000afb037221 */ /* 0x000fca0000010000 */
[----:B------:R-:W-:Y:S01]  /*da40*/  HMMA.16816.F32.BF16 R120, R92, R126, R144 ;  /* 0x0000007e5c78723c */ /* 0x000fe20000041890 */
[----:B------:R-:W-:-:S07]  /*da50*/  FADD.FTZ R2, R211, R2 ;  /* 0x00000002d3027221 */ /* 0x000fce0000010000 */
[----:B------:R-:W-:Y:S01]  /*da60*/  HMMA.16816.F32.BF16 R152, R92, R158, R188 ;  /* 0x0000009e5c98723c */ /* 0x000fe200000418bc */
[----:B------:R-:W-:-:S07]  /*da70*/  FADD.FTZ R0, R212, R0 ;  /* 0x00000000d4007221 */ /* 0x000fce0000010000 */
[C---:B------:R-:W-:Y:S08]  /*da80*/  HMMA.16816.F32.BF16 R164, R92.reuse, R172, R164 ;  /* 0x000000ac5ca4723c */ /* 0x040ff000000418a4 */
[C---:B------:R-:W-:Y:S08]  /*da90*/  HMMA.16816.F32.BF16 R168, R92.reuse, R174, R168 ;  /* 0x000000ae5ca8723c */ /* 0x040ff000000418a8 */
[C---:B------:R-:W-:Y:S08]  /*daa0*/  HMMA.16816.F32.BF16 R72, R92.reuse, R80, R184 ;  /* 0x000000505c48723c */ /* 0x040ff000000418b8 */
[C---:B------:R-:W-:Y:S08]  /*dab0*/  HMMA.16816.F32.BF16 R76, R92.reuse, R82, R160 ;  /* 0x000000525c4c723c */ /* 0x040ff000000418a0 */
[----:B------:R-:W-:Y:S01]  /*dac0*/  HMMA.16816.F32.BF16 R88, R92, R4, R108 ;  /* 0x000000045c58723c */ /* 0x000fe2000004186c */
[----:B------:R-:W-:-:S07]  /*dad0*/  FADD.FTZ R9, R213, R8 ;  /* 0x00000008d5097221 */ /* 0x000fce0000010000 */
[----:B------:R-:W-:Y:S07]  /*dae0*/  HMMA.16816.F32.BF16 R92, R92, R6, R96 ;  /* 0x000000065c5c723c */ /* 0x000fee0000041860 */
[----:B------:R-:W-:Y:S02]  /*daf0*/  F2FP.BF16.PACK_AB R96, R16, R19 ;  /* 0x000000131060723e */ /* 0x000fe400000010ff */
[----:B---3--:R-:W-:Y:S02]  /*db00*/  F2FP.BF16.PACK_AB R97, R13, R12 ;  /* 0x0000000c0d61723e */ /* 0x008fe400000010ff */
[----:B------:R-:W-:-:S02]  /*db10*/  F2FP.BF16.PACK_AB R98, R18, R17 ;  /* 0x000000111262723e */ /* 0x000fc400000010ff */
[----:B------:R-:W-:Y:S01]  /*db20*/  F2FP.BF16.PACK_AB R99, R15, R14 ;  /* 0x0000000e0f63723e */ /* 0x000fe200000010ff */
[----:B------:R-:W-:Y:S02]  /*db30*/  FADD.FTZ R8, R250, R3 ;  /* 0x00000003fa087221 */ /* 0x000fe40000010000 */
[----:B------:R-:W-:-:S04]  /*db40*/  FADD.FTZ R3, R245, R9 ;  /* 0x00000009f5037221 */ /* 0x000fc80000010000 */
[----:B------:R-:W-:Y:S07]  /*db50*/  HMMA.16816.F32.BF16 R84, R96, R4, R52 ;  /* 0x000000046054723c */ /* 0x000fee0000041834 */
[----:B------:R-:W-:Y:S02]  /*db60*/  FADD.FTZ R5, R214, R2 ;  /* 0x00000002d6057221 */ /* 0x000fe40000010000 */
[----:B------:R-:W-:Y:S02]  /*db70*/  FADD.FTZ R4, R215, R0 ;  /* 0x00000000d7047221 */ /* 0x000fe40000010000 */
[----:B------:R-:W-:-:S02]  /*db80*/  FADD.FTZ R2, R202, R8 ;  /* 0x00000008ca027221 */ /* 0x000fc40000010000 */
[----:B------:R-:W-:Y:S02]  /*db90*/  FADD.FTZ R0, R244, R5 ;  /* 0x00000005f4007221 */ /* 0x000fe40000010000 */
        /* <DEDUP_REMOVED lines=46> */
[C---:B------:R-:W-:Y:S03]  /*de80*/  HMMA.16816.F32.BF16 R128, R96.reuse, R140, R128 ;  /* 0x0000008c6080723c */ /* 0x040fe60000041880 */
[----:B------:R4:W-:Y:S04]  /*de90*/  STL [R1+0x10], R3 ;  /* 0x0000100301007387 */ /* 0x0009e80000100800 */
[----:B------:R4:W-:Y:S01]  /*dea0*/  STL [R1+0x18], R0 ;  /* 0x0000180001007387 */ /* 0x0009e20000100800 */
[C---:B------:R-:W-:Y:S03]  /*deb0*/  HMMA.16816.F32.BF16 R140, R96.reuse, R142, R68 ;  /* 0x0000008e608c723c */ /* 0x040fe60000041844 */
[----:B------:R4:W-:Y:S05]  /*dec0*/  STL [R1+0x14], R2 ;  /* 0x0000140201007387 */ /* 0x0009ea0000100800 */
        /* <DEDUP_REMOVED lines=9> */
.L_x_139:
[----:B----4-:R-:W-:-:S13]  /*df60*/  ISETP.GT.AND P0, PT, R101, UR8, PT ;  /* 0x0000000865007c0c */ /* 0x010fda000bf04270 */
[----:B------:R-:W-:Y:S05]  /*df70*/  @!P0 BRA `(.L_x_142) ;  /* 0x0000410000008947 */ /* 0x000fea0003800000 */
[----:B------:R-:W2:Y:S01]  /*df80*/  LDL.LU.64 R6, [R1+0x20] ;  /* 0x0000200001067983 */ /* 0x000ea20000300a00 */
[----:B------:R-:W-:Y:S01]  /*df90*/  UMOV UR6, 0x5 ;  /* 0x0000000500067882 */ /* 0x000fe20000000000 */
[----:B-1----:R-:W-:Y:S01]  /*dfa0*/  MOV R100, R105 ;  /* 0x0000006900647202 */ /* 0x002fe20000000f00 */
[----:B------:R-:W-:Y:S01]  /*dfb0*/  ULDC.64 UR4, c[0x0][0x1a0] ;  /* 0x0000680000047ab9 */ /* 0x000fe20000000a00 */
[----:B------:R-:W2:Y:S01]  /*dfc0*/  LDL.LU.64 R4, [R1+0x50] ;  /* 0x0000500001047983 */ /* 0x000ea20000300a00 */
[----:B------:R-:W-:Y:S01]  /*dfd0*/  USHF.L.U32 UR7, UR4, 0x5, URZ ;  /* 0x0000000504077899 */ /* 0x000fe2000800063f */
[----:B------:R-:W-:Y:S01]  /*dfe0*/  MOV R3, R104 ;  /* 0x0000006800037202 */ /* 0x000fe20000000f00 */
[----:B------:R-:W-:Y:S01]  /*dff0*/  USHF.L.U64.HI UR5, UR4, UR6, UR5 ;  /* 0x0000000604057299 */ /* 0x000fe20008010205 */
[----:B------:R-:W-:Y:S01]  /*e000*/  IMAD.MOV.U32 R107, RZ, RZ, R102 ;  /* 0x000000ffff6b7224 */ /* 0x000fe200078e0066 */
[----:B------:R-:W-:Y:S02]  /*e010*/  MOV R106, R103 ;  /* 0x00000067006a7202 */ /* 0x000fe40000000f00 */
[----:B------:R-:W-:-:S02]  /*e020*/  USHF.L.U64.HI UR5, UR7, 0x1, UR5 ;  /* 0x0000000107057899 */ /* 0x000fc40008010205 */
[----:B------:R-:W-:Y:S01]  /*e030*/  USHF.L.U32 UR7, UR7, 0x1, URZ ;  /* 0x0000000107077899 */ /* 0x000fe2000800063f */
[----:B--2---:R-:W-:-:S05]  /*e040*/  IMAD.MOV.U32 R5, RZ, RZ, R7 ;  /* 0x000000ffff057224 */ /* 0x004fca00078e0007 */
[----:B------:R1:W-:Y:S01]  /*e050*/  STL.64 [R1+0x20], R4 ;  /* 0x0000200401007387 */ /* 0x0003e20000100a00 */
[----:B------:R-:W-:Y:S05]  /*e060*/  BRA `(.L_x_143) ;  /* 0x0000019000007947 */ /* 0x000fea0003800000 */
.L_x_145:
[----:B------:R-:W2:Y:S01]  /*e070*/  LDL.64 R234, [R1+0x30] ;  /* 0x0000300001ea7983 */ /* 0x000ea20000100a00 */
[----:B------:R-:W-:Y:S03]  /*e080*/  IADD3 R0, R101, -0x2, RZ ;  /* 0xfffffffe65007810 */ /* 0x000fe60007ffe0ff */
[----:B------:R-:W3:Y:S01]  /*e090*/  LDL.64 R232, [R1+0x28] ;  /* 0x0000280001e87983 */ /* 0x000ee20000100a00 */
[----:B------:R-:W-:Y:S01]  /*e0a0*/  SHF.R.S32.HI R2, RZ, 0x1f, R0 ;  /* 0x0000001fff027819 */ /* 0x000fe20000011400 */
[----:B------:R-:W-:Y:S04]  /*e0b0*/  IMAD.WIDE.U32 R104, R0, c[0x0][0x198], RZ ;  /* 0x0000660000687a25 */ /* 0x000fe800078e00ff */
[----:B------:R-:W-:Y:S04]  /*e0c0*/  IMAD R2, R2, c[0x0][0x198], RZ ;  /* 0x0000660002027a24 */ /* 0x000fe800078e02ff */
[----:B------:R-:W-:Y:S04]  /*e0d0*/  IMAD R2, R0, c[0x0][0x19c], R2 ;  /* 0x0000670000027a24 */ /* 0x000fe800078e0202 */
[----:B------:R-:W-:Y:S01]  /*e0e0*/  IMAD.IADD R2, R105, 0x1, R2 ;  /* 0x0000000169027824 */ /* 0x000fe200078e0202 */
[----:B--2---:R-:W-:Y:S04]  /*e0f0*/  LEA R0, P0, R104, R234, 0x6 ;  /* 0x000000ea68007211 */ /* 0x004fe800078030ff */
[----:B------:R-:W-:Y:S02]  /*e100*/  LEA R102, P1, R0, c[0x0][0x168], 0x1 ;  /* 0x00005a0000667a11 */ /* 0x000fe400078208ff */
[----:B---3--:R-:W-:Y:S02]  /*e110*/  LEA.HI.X R2, R104, R233, R2, 0x6, P0 ;  /* 0x000000e968027211 */ /* 0x008fe400000f3402 */
[----:B------:R-:W-:Y:S02]  /*e120*/  IADD3 R104, P0, R102, UR10, RZ ;  /* 0x0000000a66687c10 */ /* 0x000fe4000ff1e0ff */
[----:B------:R-:W-:Y:S04]  /*e130*/  LEA.HI.X R103, R0, c[0x0][0x16c], R2, 0x1, P1 ;  /* 0x00005b0000677a11 */ /* 0x000fe800008f0c02 */
        /* <DEDUP_REMOVED lines=12> */
.L_x_143:
[----:B------:R-:W2:Y:S01]  /*e200*/  LDL.64 R6, [R1+0x20] ;  /* 0x0000200001067983 */ /* 0x000ea20000100a00 */
[----:B------:R-:W-:Y:S04]  /*e210*/  DEPBAR.LE SB0, 0x0 ;  /* 0x000080000000791a */ /* 0x000fe80000000000 */
[----:B------:R-:W-:Y:S01]  /*e220*/  IADD3 R231, R101, -0x1, RZ ;  /* 0xffffffff65e77810 */ /* 0x000fe20007ffe0ff */
[----:B------:R-:W-:Y:S03]  /*e230*/  BAR.SYNC.DEFER_BLOCKING 0x0 ;  /* 0x0000000000007b1d */ /* 0x000fe60000010000 */
[----:B------:R-:W-:Y:S01]  /*e240*/  SHF.R.S32.HI R2, RZ, 0x1f, R231 ;  /* 0x0000001fff027819 */ /* 0x000fe200000114e7 */
[C---:B------:R-:W-:Y:S04]  /*e250*/  IMAD R0, R231.reuse, UR11, RZ ;  /* 0x0000000be7007c24 */ /* 0x040fe8000f8e02ff */
[----:B------:R-:W-:Y:S02]  /*e260*/  IMAD R0, R2, UR12, R0 ;  /* 0x0000000c02007c24 */ /* 0x000fe4000f8e0200 */
[----:B--2---:R-:W-:Y:S04]  /*e270*/  IMAD.WIDE.U32 R8, R231, UR12, R6 ;  /* 0x0000000ce7087c25 */ /* 0x004fe8000f8e0006 */
[----:B------:R-:W-:Y:S01]  /*e280*/  IMAD.IADD R0, R9, 0x1, R0 ;  /* 0x0000000109007824 */ /* 0x000fe200078e0200 */
[C---:B-1----:R-:W-:Y:S04]  /*e290*/  LEA R4, P1, R8.reuse, c[0x0][0x170], 0x1 ;  /* 0x00005c0008047a11 */ /* 0x042fe800078208ff */
[----:B------:R-:W-:Y:S02]  /*e2a0*/  LEA.HI.X R5, R8, c[0x0][0x174], R0, 0x1, P1 ;  /* 0x00005d0008057a11 */ /* 0x000fe400008f0c00 */
[----:B------:R-:W-:Y:S03]  /*e2b0*/  IADD3 R6, P0, R4, UR7, RZ ;  /* 0x0000000704067c10 */ /* 0x000fe6000ff1e0ff */
[----:B------:R-:W-:Y:S01]  /*e2c0*/  @!PT LDS RZ, [RZ] ;  /* 0x00000000fffff984 */ /* 0x000fe20000000800 */
[----:B------:R-:W-:Y:S01]  /*e2d0*/  @!PT LDS RZ, [RZ] ;  /* 0x00000000fffff984 */ /* 0x000fe20000000800 */
[----:B------:R-:W-:Y:S01]  /*e2e0*/  @!PT LDS RZ, [RZ] ;  /* 0x00000000fffff984 */ /* 0x000fe20000000800 */
[----:B------:R1:W-:Y:S01]  /*e2f0*/  LDGSTS.E.BYPASS.LTC128B.128 [R230+0x9000], [R4.64] ;  /* 0x0900000004e67fae */ /* 0x0003e2000b901d4e */
[----:B------:R-:W-:Y:S02]  /*e300*/  IADD3.X R7, R5, UR5, RZ, P0, !PT ;  /* 0x0000000505077c10 */ /* 0x000fe400087fe4ff */
[----:B------:R-:W-:Y:S03]  /*e310*/  ISETP.GT.AND P0, PT, R231, UR8, PT ;  /* 0x00000008e7007c0c */ /* 0x000fe6000bf04270 */
[----:B------:R1:W-:Y:S06]  /*e320*/  LDGSTS.E.BYPASS.LTC128B.128 [R230+0xa000], [R4.64+0x40] ;  /* 0x0a00004004e67fae */ /* 0x0003ec000b901d4e */
[----:B------:R1:W-:Y:S06]  /*e330*/  LDGSTS.E.BYPASS.LTC128B.128 [R230+0xb000], [R4.64+0x80] ;  /* 0x0b00008004e67fae */ /* 0x0003ec000b901d4e */
[----:B------:R1:W-:Y:S06]  /*e340*/  LDGSTS.E.BYPASS.LTC128B.128 [R230+0x9800], [R6.64] ;  /* 0x0980000006e67fae */ /* 0x0003ec000b901d4e */
[----:B------:R1:W-:Y:S06]  /*e350*/  LDGSTS.E.BYPASS.LTC128B.128 [R230+0xa800], [R6.64+0x40] ;  /* 0x0a80004006e67fae */ /* 0x0003ec000b901d4e */
[----:B------:R1:W-:Y:S06]  /*e360*/  LDGSTS.E.BYPASS.LTC128B.128 [R230+0xb800], [R6.64+0x80] ;  /* 0x0b80008006e67fae */ /* 0x0003ec000b901d4e */
[----:B-----5:R-:W-:Y:S06]  /*e370*/  LDSM.16.M88.4 R64, [R220] ;  /* 0x00000000dc40783b */ /* 0x020fec0000000200 */
[----:B------:R-:W1:Y:S06]  /*e380*/  LDSM.16.M88.4 R16, [R217+0x6000] ;  /* 0x00600000d910783b */ /* 0x000e6c0000000200 */
[----:B------:R-:W2:Y:S06]  /*e390*/  LDSM.16.M88.4 R60, [R220+0x1000] ;  /* 0x00100000dc3c783b */ /* 0x000eac0000000200 */
[----:B------:R-:W3:Y:S06]  /*e3a0*/  LDSM.16.M88.4 R32, [R217+0x6400] ;  /* 0x00640000d920783b */ /* 0x000eec0000000200 */
[----:B------:R-:W0:Y:S06]  /*e3b0*/  LDGDEPBAR ;  /* 0x00000000000079af */ /* 0x000e2c0000000000 */
[----:B------:R-:W4:Y:S06]  /*e3c0*/  LDSM.16.M88.4 R48, [R217+0x6800] ;  /* 0x00680000d930783b */ /* 0x000f2c0000000200 */
[----:B------:R-:W3:Y:S06]  /*e3d0*/  LDSM.16.M88.4 R108, [R217+0x6c00] ;  /* 0x006c0000d96c783b */ /* 0x000eec0000000200 */
[----:B------:R-:W-:Y:S01]  /*e3e0*/  LDSM.16.M88.4 R176, [R221] ;  /* 0x00000000ddb0783b */ /* 0x000fe20000000200 */
[-C--:B-1----:R-:W-:Y:S05]  /*e3f0*/  HMMA.16816.F32.BF16 R4, R64, R16.reuse, RZ ;  /* 0x000000104004723c */ /* 0x082fea00000418ff */
[----:B------:R-:W1:Y:S03]  /*e400*/  LDSM.16.M88.4 R180, [R219+0x6000] ;  /* 0x00600000dbb4783b */ /* 0x000e660000000200 */
[C---:B--2---:R-:W-:Y:S03]  /*e410*/  HMMA.16816.F32.BF16 R8, R60.reuse, R16, RZ ;  /* 0x000000103c08723c */ /* 0x044fe600000418ff */
[----:B------:R-:W2:Y:S06]  /*e420*/  LDSM.16.M88.4 R184, [R221+0x1000] ;  /* 0x00100000ddb8783b */ /* 0x000eac0000000200 */
[----:B------:R-:W1:Y:S01]  /*e430*/  LDSM.16.M88.4 R188, [R219+0x6400] ;  /* 0x00640000dbbc783b */ /* 0x000e620000000200 */
[-C--:B------:R-:W-:Y:S05]  /*e440*/  HMMA.16816.F32.BF16 R12, R60, R18.reuse, RZ ;  /* 0x000000123c0c723c */ /* 0x080fea00000418ff */
[----:B------:R-:W1:Y:S03]  /*e450*/  LDSM.16.M88.4 R192, [R219+0x6800] ;  /* 0x00680000dbc0783b */ /* 0x000e660000000200 */
[C---:B------:R-:W-:Y:S03]  /*e460*/  HMMA.16816.F32.BF16 R16, R64.reuse, R18, RZ ;  /* 0x000000124010723c */ /* 0x040fe600000418ff */
[----:B------:R-:W1:Y:S05]  /*e470*/  LDSM.16.M88.4 R196, [R219+0x6c00] ;  /* 0x006c0000dbc4783b */ /* 0x000e6a0000000200 */
[-C--:B---3--:R-:W-:Y:S01]  /*e480*/  HMMA.16816.F32.BF16 R20, R64, R32.reuse, RZ ;  /* 0x000000204014723c */ /* 0x088fe200000418ff */
[----:B------:R-:W-:Y:S06]  /*e490*/  LDSM.16.M88.4 R200, [R217+0x7000] ;  /* 0x00700000d9c8783b */ /* 0x000fec0000000200 */
[----:B------:R-:W-:Y:S01]  /*e4a0*/  LDSM.16.M88.4 R204, [R220+0x3000] ;  /* 0x00300000dccc783b */ /* 0x000fe20000000200 */
[C---:B------:R-:W-:Y:S05]  /*e4b0*/  HMMA.16816.F32.BF16 R24, R60.reuse, R32, RZ ;  /* 0x000000203c18723c */ /* 0x040fea00000418ff */
[----:B------:R-:W-:Y:S03]  /*e4c0*/  LDSM.16.M88.4 R208, [R219+0x7800] ;  /* 0x00780000dbd0783b */ /* 0x000fe60000000200 */
[-C--:B------:R-:W-:Y:S03]  /*e4d0*/  HMMA.16816.F32.BF16 R28, R60, R34.reuse, RZ ;  /* 0x000000223c1c723c */ /* 0x080fe600000418ff */
[----:B------:R-:W-:Y:S05]  /*e4e0*/  LDSM.16.M88.4 R212, [R219+0x7c00] ;  /* 0x007c0000dbd4783b */ /* 0x000fea0000000200 */
[C---:B------:R-:W-:Y:S08]  /*e4f0*/  HMMA.16816.F32.BF16 R32, R64.reuse, R34, RZ ;  /* 0x000000224020723c */ /* 0x040ff000000418ff */
[-C--:B----4-:R-:W-:Y:S08]  /*e500*/  HMMA.16816.F32.BF16 R36, R64, R48.reuse, RZ ;  /* 0x000000304024723c */ /* 0x090ff000000418ff */
[C---:B------:R-:W-:Y:S08]  /*e510*/  HMMA.16816.F32.BF16 R40, R60.reuse, R48, RZ ;  /* 0x000000303c28723c */ /* 0x040ff000000418ff */
[-C--:B------:R-:W-:Y:S08]  /*e520*/  HMMA.16816.F32.BF16 R44, R60, R50.reuse, RZ ;  /* 0x000000323c2c723c */ /* 0x080ff000000418ff */
[C---:B------:R-:W-:Y:S08]  /*e530*/  HMMA.16816.F32.BF16 R48, R64.reuse, R50, RZ ;  /* 0x000000324030723c */ /* 0x040ff000000418ff */
[-C--:B------:R-:W-:Y:S08]  /*e540*/  HMMA.16816.F32.BF16 R52, R64, R108.reuse, RZ ;  /* 0x0000006c4034723c */ /* 0x080ff000000418ff */
[C---:B------:R-:W-:Y:S08]  /*e550*/  HMMA.16816.F32.BF16 R56, R60.reuse, R108, RZ ;  /* 0x0000006c3c38723c */ /* 0x040ff000000418ff */
[-C--:B------:R-:W-:Y:S08]  /*e560*/  HMMA.16816.F32.BF16 R60, R60, R110.reuse, RZ ;  /* 0x0000006e3c3c723c */ /* 0x080ff000000418ff */
[----:B------:R-:W-:Y:S01]  /*e570*/  HMMA.16816.F32.BF16 R64, R64, R110, RZ ;  /* 0x0000006e4040723c */ /* 0x000fe200000418ff */
[----:B------:R-:W3:Y:S07]  /*e580*/  LDSM.16.M88.4 R108, [R220+0x2000] ;  /* 0x00200000dc6c783b */ /* 0x000eee0000000200 */
[-C--:B-1----:R-:W-:Y:S08]  /*e590*/  HMMA.16816.F32.BF16 R4, R176, R180.reuse, R4 ;  /* 0x000000b4b004723c */ /* 0x082ff00000041804 */
[C---:B--2---:R-:W-:Y:S08]  /*e5a0*/  HMMA.16816.F32.BF16 R8, R184.reuse, R180, R8 ;  /* 0x000000b4b808723c */ /* 0x044ff00000041808 */
        /* <DEDUP_REMOVED lines=19> */
[----:B------:R-:W2:Y:S01]  /*e6e0*/  LDSM.16.M88.4 R196, [R221+0x3000] ;  /* 0x00300000ddc4783b */ /* 0x000ea20000000200 */
[-C--:B---3--:R-:W-:Y:S08]  /*e6f0*/  HMMA.16816.F32.BF16 R4, R108, R200.reuse, R4 ;  /* 0x000000c86c04723c */ /* 0x088ff00000041804 */
[C---:B------:R-:W-:Y:S08]  /*e700*/  HMMA.16816.F32.BF16 R8, R204.reuse, R200, R8 ;  /* 0x000000c8cc08723c */ /* 0x040ff00000041808 */
[-C--:B------:R-:W-:Y:S08]  /*e710*/  HMMA.16816.F32.BF16 R12, R204, R202.reuse, R12 ;  /* 0x000000cacc0c723c */ /* 0x080ff0000004180c */
[C---:B------:R-:W-:Y:S01]  /*e720*/  HMMA.16816.F32.BF16 R16, R108.reuse, R202, R16 ;  /* 0x000000ca6c10723c */ /* 0x040fe20000041810 */
[----:B------:R-:W3:Y:S07]  /*e730*/  LDSM.16.M88.4 R200, [R219+0x7400] ;  /* 0x00740000dbc8783b */ /* 0x000eee0000000200 */
[-C--:B-1----:R-:W-:Y:S08]  /*e740*/  HMMA.16816.F32.BF16 R20, R108, R180.reuse, R20 ;  /* 0x000000b46c14723c */ /* 0x082ff00000041814 */
        /* <DEDUP_REMOVED lines=14> */
[----:B------:R-:W1:Y:S06]  /*e830*/  LDSM.16.M88.4 R108, [R220+0x4000] ;  /* 0x00400000dc6c783b */ /* 0x000e6c0000000200 */
[----:B------:R-:W2:Y:S01]  /*e840*/  LDSM.16.M88.4 R188, [R217+0x8400] ;  /* 0x00840000d9bc783b */ /* 0x000ea20000000200 */
[-C--:B----4-:R-:W-:Y:S08]  /*e850*/  HMMA.16816.F32.BF16 R4, R176, R192.reuse, R4 ;  /* 0x000000c0b004723c */ /* 0x090ff00000041804 */
[C---:B------:R-:W-:Y:S08]  /*e860*/  HMMA.16816.F32.BF16 R8, R196.reuse, R192, R8 ;  /* 0x000000c0c408723c */ /* 0x040ff00000041808 */
[-C--:B------:R-:W-:Y:S08]  /*e870*/  HMMA.16816.F32.BF16 R12, R196, R194.reuse, R12 ;  /* 0x000000c2c40c723c */ /* 0x080ff0000004180c */
[C---:B------:R-:W-:Y:S01]  /*e880*/  HMMA.16816.F32.BF16 R16, R176.reuse, R194, R16 ;  /* 0x000000c2b010723c */ /* 0x040fe20000041810 */
[----:B------:R-:W4:Y:S07]  /*e890*/  LDSM.16.M88.4 R192, [R217+0x8800] ;  /* 0x00880000d9c0783b */ /* 0x000f2e0000000200 */
[-C--:B---3--:R-:W-:Y:S08]  /*e8a0*/  HMMA.16816.F32.BF16 R20, R176, R200.reuse, R20 ;  /* 0x000000c8b014723c */ /* 0x088ff00000041814 */
        /* <DEDUP_REMOVED lines=14> */
[----:B------:R-:W3:Y:S06]  /*e990*/  LDSM.16.M88.4 R176, [R221+0x4000] ;  /* 0x00400000ddb0783b */ /* 0x000eec0000000200 */
[----:B------:R-:W3:Y:S01]  /*e9a0*/  LDSM.16.M88.4 R212, [R219+0x8800] ;  /* 0x00880000dbd4783b */ /* 0x000ee20000000200 */
[-C--:B-1----:R-:W-:Y:S08]  /*e9b0*/  HMMA.16816.F32.BF16 R4, R108, R180.reuse, R4 ;  /* 0x000000b46c04723c */ /* 0x082ff00000041804 */
[C---:B------:R-:W-:Y:S08]  /*e9c0*/  HMMA.16816.F32.BF16 R8, R184.reuse, R180, R8 ;  /* 0x000000b4b808723c */ /* 0x040ff00000041808 */
[-C--:B------:R-:W-:Y:S08]  /*e9d0*/  HMMA.16816.F32.BF16 R12, R184, R182.reuse, R12 ;  /* 0x000000b6b80c723c */ /* 0x080ff0000004180c */
[C---:B------:R-:W-:Y:S01]  /*e9e0*/  HMMA.16816.F32.BF16 R16, R108.reuse, R182, R16 ;  /* 0x000000b66c10723c */ /* 0x040fe20000041810 */
[----:B------:R-:W1:Y:S01]  /*e9f0*/  LDSM.16.M88.4 R180, [R219+0x8c00] ;  /* 0x008c0000dbb4783b */ /* 0x000e620000000200 */
[----:B------:R-:W-:Y:S05]  /*ea00*/  DEPBAR.LE SB0, 0x0 ;  /* 0x000080000000791a */ /* 0x000fea0000000000 */
[----:B------:R-:W-:Y:S01]  /*ea10*/  BAR.SYNC.DEFER_BLOCKING 0x0 ;  /* 0x0000000000007b1d */ /* 0x000fe20000010000 */
[-C--:B--2---:R-:W-:Y:S08]  /*ea20*/  HMMA.16816.F32.BF16 R20, R108, R188.reuse, R20 ;  /* 0x000000bc6c14723c */ /* 0x084ff00000041814 */
[C---:B------:R-:W-:Y:S08]  /*ea30*/  HMMA.16816.F32.BF16 R24, R184.reuse, R188, R24 ;  /* 0x000000bcb818723c */ /* 0x040ff00000041818 */
[-C--:B------:R-:W-:Y:S08]  /*ea40*/  HMMA.16816.F32.BF16 R28, R184, R190.reuse, R28 ;  /* 0x000000beb81c723c */ /* 0x080ff0000004181c */
[C---:B------:R-:W-:Y:S08]  /*ea50*/  HMMA.16816.F32.BF16 R32, R108.reuse, R190, R32 ;  /* 0x000000be6c20723c */ /* 0x040ff00000041820 */
[-C--:B----4-:R-:W-:Y:S08]  /*ea60*/  HMMA.16816.F32.BF16 R36, R108, R192.reuse, R36 ;  /* 0x000000c06c24723c */ /* 0x090ff00000041824 */
[C---:B------:R-:W-:Y:S08]  /*ea70*/  HMMA.16816.F32.BF16 R40, R184.reuse, R192, R40 ;  /* 0x000000c0b828723c */ /* 0x040ff00000041828 */
[-C--:B------:R-:W-:Y:S08]  /*ea80*/  HMMA.16816.F32.BF16 R44, R184, R194.reuse, R44 ;  /* 0x000000c2b82c723c */ /* 0x080ff0000004182c */
[C---:B------:R-:W-:Y:S08]  /*ea90*/  HMMA.16816.F32.BF16 R48, R108.reuse, R194, R48 ;  /* 0x000000c26c30723c */ /* 0x040ff00000041830 */
[-C--:B---3--:R-:W-:Y:S08]  /*eaa0*/  HMMA.16816.F32.BF16 R52, R108, R196.reuse, R52 ;  /* 0x000000c46c34723c */ /* 0x088ff00000041834 */
[C---:B------:R-:W-:Y:S08]  /*eab0*/  HMMA.16816.F32.BF16 R56, R184.reuse, R196, R56 ;  /* 0x000000c4b838723c */ /* 0x040ff00000041838 */
[-C--:B------:R-:W-:Y:S08]  /*eac0*/  HMMA.16816.F32.BF16 R60, R184, R198.reuse, R60 ;  /* 0x000000c6b83c723c */ /* 0x080ff0000004183c */
[----:B------:R-:W-:Y:S08]  /*ead0*/  HMMA.16816.F32.BF16 R64, R108, R198, R64 ;  /* 0x000000c66c40723c */ /* 0x000ff00000041840 */
        /* <DEDUP_REMOVED lines=17> */
.L_x_144:
[----:B------:R-:W2:Y:S02]  /*ebf0*/  S2R R0, SR_TID.X ;  /* 0x0000000000007919 */ /* 0x000ea40000002100 */
[----:B--2---:R-:W-:Y:S05]  /*ec00*/  IMAD.SHL.U32 R0, R0, 0x2, RZ ;  /* 0x0000000200007824 */ /* 0x004fea00078e00ff */
[----:B------:R-:W-:Y:S05]  /*ec10*/  LOP3.LUT R0, R0, 0x6, RZ, 0xc0, !PT ;  /* 0x0000000600007812 */ /* 0x000fea00078ec0ff */
[----:B------:R-:W-:Y:S05]  /*ec20*/  IMAD R0, R231, 0x40, R0 ;  /* 0x00000040e7007824 */ /* 0x000fea00078e0200 */
[C---:B------:R-:W-:Y:S02]  /*ec30*/  ISETP.GE.AND P3, PT, R0.reuse, R225, PT ;  /* 0x000000e10000720c */ /* 0x040fe40003f66270 */
[C---:B-1----:R-:W-:Y:S02]  /*ec40*/  IADD3 R104, R0.reuse, 0x8, RZ ;  /* 0x0000000800687810 */ /* 0x042fe40007ffe0ff */
[C---:B------:R-:W-:Y:S02]  /*ec50*/  IADD3 R2, R0.reuse, 0x1, RZ ;  /* 0x0000000100027810 */ /* 0x040fe40007ffe0ff */
[CC--:B------:R-:W-:Y:S02]  /*ec60*/  ISETP.GE.AND P0, PT, R0.reuse, R224.reuse, PT ;  /* 0x000000e00000720c */ /* 0x0c0fe40003f06270 */
[----:B------:R-:W-:Y:S02]  /*ec70*/  ISETP.GE.OR P3, PT, R0, R229, !P3 ;  /* 0x000000e50000720c */ /* 0x000fe40005f66670 */
[----:B------:R-:W-:Y:S02]  /*ec80*/  ISETP.GE.AND P5, PT, R2, R225, PT ;  /* 0x000000e10200720c */ /* 0x000fe40003fa6270 */
[----:B------:R-:W-:Y:S02]  /*ec90*/  FSEL R108, R4, -INF , !P3 ;  /* 0xff800000046c7808 */ /* 0x000fe40005800000 */
[----:B------:R-:W-:Y:S02]  /*eca0*/  ISETP.GE.AND P3, PT, R104, R224, PT ;  /* 0x000000e06800720c */ /* 0x000fe40003f66270 */
[CC--:B------:R-:W-:Y:S02]  /*ecb0*/  ISETP.GE.OR P0, PT, R0.reuse, R228.reuse, !P0 ;  /* 0x000000e40000720c */ /* 0x0c0fe40004706670 */
[----:B------:R-:W-:Y:S02]  /*ecc0*/  IADD3 R103, R0, 0x9, RZ ;  /* 0x0000000900677810 */ /* 0x000fe40007ffe0ff */
[----:B------:R-:W-:Y:S02]  /*ecd0*/  ISETP.GE.OR P3, PT, R104, R228, !P3 ;  /* 0x000000e46800720c */ /* 0x000fe40005f66670 */
[----:B------:R-:W-:Y:S02]  /*ece0*/  IADD3 R102, R0, 0x10, RZ ;  /* 0x0000001000667810 */ /* 0x000fe40007ffe0ff */
[CC--:B------:R-:W-:Y:S02]  /*ecf0*/  ISETP.GE.AND P4, PT, R2.reuse, R224.reuse, PT ;  /* 0x000000e00200720c */ /* 0x0c0fe40003f86270 */
[----:B------:R-:W-:Y:S02]  /*ed00*/  ISETP.GE.OR P5, PT, R2, R229, !P5 ;  /* 0x000000e50200720c */ /* 0x000fe40006fa6670 */
[----:B------:R-:W-:Y:S02]  /*ed10*/  FSEL R111, R6, -INF , !P0 ;  /* 0xff800000066f7808 */ /* 0x000fe40004000000 */
[----:B------:R-:W-:Y:S02]  /*ed20*/  ISETP.GE.AND P0, PT, R103, R224, PT ;  /* 0x000000e06700720c */ /* 0x000fe40003f06270 */
[----:B------:R-:W-:Y:S02]  /*ed30*/  FSEL R180, R18, -INF , !P3 ;  /* 0xff80000012b47808 */ /* 0x000fe40005800000 */
[----:B------:R-:W-:Y:S02]  /*ed40*/  FSEL R176, R5, -INF , !P5 ;  /* 0xff80000005b07808 */ /* 0x000fe40006800000 */
[----:B------:R-:W-:Y:S02]  /*ed50*/  ISETP.GE.AND P5, PT, R104, R225, PT ;  /* 0x000000e16800720c */ /* 0x000fe40003fa6270 */
[----:B------:R-:W-:Y:S02]  /*ed60*/  ISETP.GE.OR P0, PT, R103, R228, !P0 ;  /* 0x000000e46700720c */ /* 0x000fe40004706670 */
[----:B------:R-:W-:Y:S02]  /*ed70*/  ISETP.GE.AND P3, PT, R102, R224, PT ;  /* 0x000000e06600720c */ /* 0x000fe40003f66270 */
[-C--:B------:R-:W-:Y:S02]  /*ed80*/  ISETP.GE.OR P4, PT, R2, R228.reuse, !P4 ;  /* 0x000000e40200720c */ /* 0x080fe40006786670 */
[----:B------:R-:W-:Y:S02]  /*ed90*/  FSEL R181, R19, -INF , !P0 ;  /* 0xff80000013b57808 */ /* 0x000fe40004000000 */
[----:B------:R-:W-:Y:S02]  /*eda0*/  IADD3 R19, R0, 0x18, RZ ;  /* 0x0000001800137810 */ /* 0x000fe40007ffe0ff */
[----:B------:R-:W-:Y:S02]  /*edb0*/  ISETP.GE.OR P3, PT, R102, R228, !P3 ;  /* 0x000000e46600720c */ /* 0x000fe40005f66670 */
[----:B------:R-:W-:Y:S02]  /*edc0*/  FSEL R177, R7, -INF , !P4 ;  /* 0xff80000007b17808 */ /* 0x000fe40006000000 */
[----:B------:R-:W-:Y:S02]  /*edd0*/  ISETP.GE.OR P5, PT, R104, R229, !P5 ;  /* 0x000000e56800720c */ /* 0x000fe40006fa6670 */
[----:B------:R-:W-:Y:S02]  /*ede0*/  IADD3 R101, R0, 0x11, RZ ;  /* 0x0000001100657810 */ /* 0x000fe40007ffe0ff */
[----:B------:R-:W-:Y:S02]  /*edf0*/  ISETP.GE.AND P4, PT, R103, R225, PT ;  /* 0x000000e16700720c */ /* 0x000fe40003f86270 */
[----:B------:R-:W-:Y:S02]  /*ee00*/  FSEL R187, R22, -INF , !P3 ;  /* 0xff80000016bb7808 */ /* 0x000fe40005800000 */
[-C--:B------:R-:W-:Y:S02]  /*ee10*/  ISETP.GE.AND P3, PT, R19, R224.reuse, PT ;  /* 0x000000e01300720c */ /* 0x080fe40003f66270 */
[----:B------:R-:W-:Y:S02]  /*ee20*/  FSEL R179, R16, -INF , !P5 ;  /* 0xff80000010b37808 */ /* 0x000fe40006800000 */
[----:B------:R-:W-:Y:S02]  /*ee30*/  ISETP.GE.AND P0, PT, R101, R224, PT ;  /* 0x000000e06500720c */ /* 0x000fe40003f06270 */
[----:B------:R-:W-:Y:S02]  /*ee40*/  ISETP.GE.OR P4, PT, R103, R229, !P4 ;  /* 0x000000e56700720c */ /* 0x000fe40006786670 */
[----:B------:R-:W-:Y:S02]  /*ee50*/  ISETP.GE.AND P5, PT, R102, R225, PT ;  /* 0x000000e16600720c */ /* 0x000fe40003fa6270 */
[C---:B------:R-:W-:Y:S02]  /*ee60*/  IADD3 R18, R0.reuse, 0x19, RZ ;  /* 0x0000001900127810 */ /* 0x040fe40007ffe0ff */
[-C--:B------:R-:W-:Y:S02]  /*ee70*/  ISETP.GE.OR P0, PT, R101, R228.reuse, !P0 ;  /* 0x000000e46500720c */ /* 0x080fe40004706670 */
[----:B------:R-:W-:Y:S02]  /*ee80*/  ISETP.GE.OR P3, PT, R19, R228, !P3 ;  /* 0x000000e41300720c */ /* 0x000fe40005f66670 */
[----:B------:R-:W-:Y:S02]  /*ee90*/  FSEL R178, R17, -INF , !P4 ;  /* 0xff80000011b27808 */ /* 0x000fe40006000000 */
[----:B------:R-:W-:Y:S02]  /*eea0*/  IADD3 R17, R0, 0x20, RZ ;  /* 0x0000002000117810 */ /* 0x000fe40007ffe0ff */
[----:B------:R-:W-:Y:S02]  /*eeb0*/  ISETP.GE.OR P5, PT, R102, R229, !P5 ;  /* 0x000000e56600720c */ /* 0x000fe40006fa6670 */
[----:B------:R-:W-:Y:S02]  /*eec0*/  FSEL R189, R23, -INF , !P0 ;  /* 0xff80000017bd7808 */ /* 0x000fe40004000000 */
[-C--:B------:R-:W-:Y:S02]  /*eed0*/  ISETP.GE.AND P0, PT, R18, R224.reuse, PT ;  /* 0x000000e01200720c */ /* 0x080fe40003f06270 */
[----:B------:R-:W-:Y:S02]  /*eee0*/  FSEL R185, R20, -INF , !P5 ;  /* 0xff80000014b97808 */ /* 0x000fe40006800000 */
[----:B------:R-:W-:Y:S02]  /*eef0*/  ISETP.GE.AND P5, PT, R19, R225, PT ;  /* 0x000000e11300720c */ /* 0x000fe40003fa6270 */
[----:B------:R-:W-:Y:S02]  /*ef00*/  FSEL R195, R34, -INF , !P3 ;  /* 0xff80000022c37808 */ /* 0x000fe40005800000 */
[----:B------:R-:W-:Y:S02]  /*ef10*/  ISETP.GE.AND P3, PT, R17, R224, PT ;  /* 0x000000e01100720c */ /* 0x000fe40003f66270 */
[----:B------:R-:W-:Y:S02]  /*ef20*/  ISETP.GE.OR P5, PT, R19, R229, !P5 ;  /* 0x000000e51300720c */ /* 0x000fe40006fa6670 */
[-C--:B------:R-:W-:Y:S02]  /*ef30*/  ISETP.GE.OR P0, PT, R18, R228.reuse, !P0 ;  /* 0x000000e41200720c */ /* 0x080fe40004706670 */
[C---:B------:R-:W-:Y:S02]  /*ef40*/  IADD3 R16, R0.reuse, 0x21, RZ ;  /* 0x0000002100107810 */ /* 0x040fe40007ffe0ff */
[----:B------:R-:W-:Y:S02]  /*ef50*/  IADD3 R7, R0, 0x28, RZ ;  /* 0x0000002800077810 */ /* 0x000fe40007ffe0ff */
[C---:B------:R-:W-:Y:S02]  /*ef60*/  ISETP.GE.OR P3, PT, R17.reuse, R228, !P3 ;  /* 0x000000e41100720c */ /* 0x040fe40005f66670 */
[----:B------:R-:W-:Y:S02]  /*ef70*/  FSEL R193, R32, -INF , !P5 ;  /* 0xff80000020c17808 */ /* 0x000fe40006800000 */
[----:B------:R-:W-:Y:S02]  /*ef80*/  FSEL R207, R38, -INF , !P3 ;  /* 0xff80000026cf7808 */ /* 0x000fe40005800000 */
[----:B------:R-:W-:Y:S02]  /*ef90*/  ISETP.GE.AND P5, PT, R17, R225, PT ;  /* 0x000000e11100720c */ /* 0x000fe40003fa6270 */
[-C--:B------:R-:W-:Y:S02]  /*efa0*/  ISETP.GE.AND P3, PT, R7, R224.reuse, PT ;  /* 0x000000e00700720c */ /* 0x080fe40003f66270 */
[----:B------:R-:W-:Y:S02]  /*efb0*/  FSEL R198, R35, -INF , !P0 ;  /* 0xff80000023c67808 */ /* 0x000fe40004000000 */
[C---:B------:R-:W-:Y:S02]  /*efc0*/  ISETP.GE.AND P0, PT, R16.reuse, R224, PT ;  /* 0x000000e01000720c */ /* 0x040fe40003f06270 */
[----:B------:R-:W-:Y:S02]  /*efd0*/  ISETP.GE.OR P5, PT, R17, R229, !P5 ;  /* 0x000000e51100720c */ /* 0x000fe40006fa6670 */
[-C--:B------:R-:W-:Y:S02]  /*efe0*/  ISETP.GE.OR P0, PT, R16, R228.reuse, !P0 ;  /* 0x000000e41000720c */ /* 0x080fe40004706670 */
[----:B------:R-:W-:Y:S02]  /*eff0*/  ISETP.GE.OR P3, PT, R7, R228, !P3 ;  /* 0x000000e40700720c */ /* 0x000fe40005f66670 */
[C---:B------:R-:W-:Y:S02]  /*f000*/  IADD3 R4, R0.reuse, 0x30, RZ ;  /* 0x0000003000047810 */ /* 0x040fe40007ffe0ff */
[----:B------:R-:W-:Y:S02]  /*f010*/  IADD3 R6, R0, 0x29, RZ ;  /* 0x0000002900067810 */ /* 0x000fe40007ffe0ff */
[----:B------:R-:W-:Y:S02]  /*f020*/  FSEL R205, R36, -INF , !P5 ;  /* 0xff80000024cd7808 */ /* 0x000fe40006800000 */
[----:B------:R-:W-:Y:S02]  /*f030*/  FSEL R208, R39, -INF , !P0 ;  /* 0xff80000027d07808 */ /* 0x000fe40004000000 */
[CC--:B------:R-:W-:Y:S02]  /*f040*/  ISETP.GE.AND P5, PT, R7.reuse, R225.reuse, PT ;  /* 0x000000e10700720c */ /* 0x0c0fe40003fa6270 */
[----:B------:R-:W-:Y:S02]  /*f050*/  FSEL R241, R50, -INF , !P3 ;  /* 0xff80000032f17808 */ /* 0x000fe40005800000 */
[----:B------:R-:W-:Y:S02]  /*f060*/  ISETP.GE.AND P3, PT, R4, R225, PT ;  /* 0x000000e10400720c */ /* 0x000fe40003f66270 */
[----:B------:R-:W-:Y:S02]  /*f070*/  ISETP.GE.AND P0, PT, R6, R224, PT ;  /* 0x000000e00600720c */ /* 0x000fe40003f06270 */
[C---:B------:R-:W-:Y:S02]  /*f080*/  ISETP.GE.AND P1, PT, R2.reuse, R223, PT ;  /* 0x000000df0200720c */ /* 0x040fe40003f26270 */
[----:B------:R-:W-:Y:S02]  /*f090*/  ISETP.GE.AND P2, PT, R2, R222, PT ;  /* 0x000000de0200720c */ /* 0x000fe40003f46270 */
[-C--:B------:R-:W-:Y:S02]  /*f0a0*/  ISETP.GE.OR P5, PT, R7, R229.reuse, !P5 ;  /* 0x000000e50700720c */ /* 0x080fe40006fa6670 */
[----:B------:R-:W-:Y:S02]  /*f0b0*/  ISETP.GE.OR P3, PT, R4, R229, !P3 ;  /* 0x000000e50400720c */ /* 0x000fe40005f66670 */
[C---:B------:R-:W-:Y:S02]  /*f0c0*/  ISETP.GE.OR P1, PT, R2.reuse, R227, !P1 ;  /* 0x000000e30200720c */ /* 0x040fe40004f26670 */
[----:B------:R-:W-:Y:S02]  /*f0d0*/  ISETP.GE.OR P2, PT, R2, R226, !P2 ;  /* 0x000000e20200720c */ /* 0x000fe40005746670 */
[----:B------:R-:W-:Y:S02]  /*f0e0*/  ISETP.GE.OR P0, PT, R6, R228, !P0 ;  /* 0x000000e40600720c */ /* 0x000fe40004706670 */
[----:B------:R-:W-:Y:S02]  /*f0f0*/  IADD3 R2, R0, 0x31, RZ ;  /* 0x0000003100027810 */ /* 0x000fe40007ffe0ff */
[----:B------:R-:W-:Y:S02]  /*f100*/  FSEL R209, R52, -INF , !P3 ;  /* 0xff80000034d17808 */ /* 0x000fe40005800000 */
[----:B------:R-:W-:Y:S02]  /*f110*/  FSEL R243, R51, -INF , !P0 ;  /* 0xff80000033f37808 */ /* 0x000fe40004000000 */
[----:B------:R-:W-:Y:S02]  /*f120*/  FSEL R210, R48, -INF , !P5 ;  /* 0xff80000030d27808 */ /* 0x000fe40006800000 */
[----:B------:R-:W-:Y:S02]  /*f130*/  ISETP.GE.AND P5, PT, R4, R224, PT ;  /* 0x000000e00400720c */ /* 0x000fe40003fa6270 */
[C---:B------:R-:W-:Y:S02]  /*f140*/  ISETP.GE.AND P0, PT, R0.reuse, R223, PT ;  /* 0x000000df0000720c */ /* 0x040fe40003f06270 */
[----:B------:R-:W-:Y:S02]  /*f150*/  ISETP.GE.AND P6, PT, R0, R222, PT ;  /* 0x000000de0000720c */ /* 0x000fe40003fc6270 */
[----:B------:R-:W-:Y:S02]  /*f160*/  ISETP.GE.AND P3, PT, R2, R224, PT ;  /* 0x000000e00200720c */ /* 0x000fe40003f66270 */
[C---:B------:R-:W-:Y:S02]  /*f170*/  ISETP.GE.OR P0, PT, R0.reuse, R227, !P0 ;  /* 0x000000e30000720c */ /* 0x040fe40004706670 */
[----:B------:R-:W-:Y:S02]  /*f180*/  ISETP.GE.OR P6, PT, R0, R226, !P6 ;  /* 0x000000e20000720c */ /* 0x000fe400077c6670 */
[-C--:B------:R-:W-:Y:S02]  /*f190*/  ISETP.GE.OR P5, PT, R4, R228.reuse, !P5 ;  /* 0x000000e40400720c */ /* 0x080fe40006fa6670 */
[----:B------:R-:W-:Y:S02]  /*f1a0*/  ISETP.GE.OR P3, PT, R2, R228, !P3 ;  /* 0x000000e40200720c */ /* 0x000fe40005f66670 */
[C---:B------:R-:W-:Y:S02]  /*f1b0*/  IADD3 R5, R0.reuse, 0x38, RZ ;  /* 0x0000003800057810 */ /* 0x040fe40007ffe0ff */
[----:B------:R-:W-:Y:S02]  /*f1c0*/  IADD3 R0, R0, 0x39, RZ ;  /* 0x0000003900007810 */ /* 0x000fe40007ffe0ff */
[----:B------:R-:W-:Y:S02]  /*f1d0*/  FSEL R212, R54, -INF , !P5 ;  /* 0xff80000036d47808 */ /* 0x000fe40006800000 */
[----:B------:R-:W-:Y:S02]  /*f1e0*/  FSEL R50, R55, -INF , !P3 ;  /* 0xff80000037327808 */ /* 0x000fe40005800000 */
[----:B------:R-:W-:Y:S02]  /*f1f0*/  ISETP.GE.AND P5, PT, R0, R225, PT ;  /* 0x000000e10000720c */ /* 0x000fe40003fa6270 */
[----:B------:R-:W-:Y:S02]  /*f200*/  ISETP.GE.AND P3, PT, R5, R224, PT ;  /* 0x000000e00500720c */ /* 0x000fe40003f66270 */
[----:B------:R-:W-:Y:S02]  /*f210*/  FMNMX.FTZ R20, R108, R3, !PT ;  /* 0x000000036c147209 */ /* 0x000fe40007810000 */
[----:B------:R-:W-:Y:S02]  /*f220*/  ISETP.GE.AND P4, PT, R101, R225, PT ;  /* 0x000000e16500720c */ /* 0x000fe40003f86270 */
[-C--:B------:R-:W-:Y:S02]  /*f230*/  ISETP.GE.OR P5, PT, R0, R229.reuse, !P5 ;  /* 0x000000e50000720c */ /* 0x080fe40006fa6670 */
[----:B------:R-:W-:Y:S02]  /*f240*/  ISETP.GE.OR P3, PT, R5, R228, !P3 ;  /* 0x000000e40500720c */ /* 0x000fe40005f66670 */
[----:B------:R-:W-:Y:S02]  /*f250*/  FMNMX.FTZ R20, R176, R20, !PT ;  /* 0x00000014b0147209 */ /* 0x000fe40007810000 */
[----:B------:R-:W-:Y:S02]  /*f260*/  FSEL R65, R65, -INF , !P5 ;  /* 0xff80000041417808 */ /* 0x000fe40006800000 */
[----:B------:R-:W-:Y:S02]  /*f270*/  FSEL R66, R66, -INF , !P3 ;  /* 0xff80000042427808 */ /* 0x000fe40005800000 */
[----:B------:R-:W-:Y:S02]  /*f280*/  FMNMX.FTZ R20, R179, R20, !PT ;  /* 0x00000014b3147209 */ /* 0x000fe40007810000 */
[----:B------:R-:W-:Y:S02]  /*f290*/  ISETP.GE.OR P4, PT, R101, R229, !P4 ;  /* 0x000000e56500720c */ /* 0x000fe40006786670 */
[C---:B------:R-:W-:Y:S02]  /*f2a0*/  ISETP.GE.AND P5, PT, R104.reuse, R223, PT ;  /* 0x000000df6800720c */ /* 0x040fe40003fa6270 */
[----:B------:R-:W-:Y:S02]  /*f2b0*/  ISETP.GE.AND P3, PT, R104, R222, PT ;  /* 0x000000de6800720c */ /* 0x000fe40003f66270 */
[----:B------:R-:W-:Y:S02]  /*f2c0*/  FSEL R186, R21, -INF , !P4 ;  /* 0xff80000015ba7808 */ /* 0x000fe40006000000 */
[----:B------:R-:W-:Y:S02]  /*f2d0*/  ISETP.GE.AND P4, PT, R18, R225, PT ;  /* 0x000000e11200720c */ /* 0x000fe40003f86270 */
[C---:B------:R-:W-:Y:S02]  /*f2e0*/  ISETP.GE.OR P5, PT, R104.reuse, R227, !P5 ;  /* 0x000000e36800720c */ /* 0x040fe40006fa6670 */
[----:B------:R-:W-:Y:S02]  /*f2f0*/  ISETP.GE.OR P3, PT, R104, R226, !P3 ;  /* 0x000000e26800720c */ /* 0x000fe40005f66670 */
[----:B------:R-:W-:Y:S02]  /*f300*/  FMNMX.FTZ R104, R178, R20, !PT ;  /* 0x00000014b2687209 */ /* 0x000fe40007810000 */
[----:B------:R-:W-:Y:S02]  /*f310*/  ISETP.GE.OR P4, PT, R18, R229, !P4 ;  /* 0x000000e51200720c */ /* 0x000fe40006786670 */
[----:B------:R-:W-:Y:S02]  /*f320*/  FMNMX.FTZ R104, R185, R104, !PT ;  /* 0x00000068b9687209 */ /* 0x000fe40007810000 */
[----:B------:R-:W-:Y:S02]  /*f330*/  FSEL R194, R33, -INF , !P4 ;  /* 0xff80000021c27808 */ /* 0x000fe40006000000 */
[----:B------:R-:W-:Y:S02]  /*f340*/  ISETP.GE.AND P4, PT, R16, R225, PT ;  /* 0x000000e11000720c */ /* 0x000fe40003f86270 */
[----:B------:R-:W-:Y:S02]  /*f350*/  FMNMX.FTZ R104, R186, R104, !PT ;  /* 0x00000068ba687209 */ /* 0x000fe40007810000 */
[----:B------:R-:W-:Y:S02]  /*f360*/  ISETP.GE.OR P4, PT, R16, R229, !P4 ;  /* 0x000000e51000720c */ /* 0x000fe40006786670 */
[----:B------:R-:W-:Y:S02]  /*f370*/  FMNMX.FTZ R104, R193, R104, !PT ;  /* 0x00000068c1687209 */ /* 0x000fe40007810000 */
[----:B------:R-:W-:Y:S02]  /*f380*/  FSEL R206, R37, -INF , !P4 ;  /* 0xff80000025ce7808 */ /* 0x000fe40006000000 */
[----:B------:R-:W-:Y:S01]  /*f390*/  ISETP.GE.AND P4, PT, R6, R225, PT ;  /* 0x000000e10600720c */ /* 0x000fe20003f86270 */
[----:B------:R-:W-:Y:S01]  /*f3a0*/  LDSM.16.MT88.4 R36, [R218+0x9000] ;  /* 0x00900000da24783b */ /* 0x000fe20000004200 */
        /* <DEDUP_REMOVED lines=9> */
[C---:B------:R-:W-:Y:S01]  /*f440*/  ISETP.GE.AND P4, PT, R5.reuse, R225, PT ;  /* 0x000000e10500720c */ /* 0x040fe20003f86270 */
[----:B------:R-:W-:Y:S01]  /*f450*/  LDSM.16.MT88.4 R52, [R216+0xa000] ;  /* 0x00a00000d834783b */ /* 0x000fe20000004200 */
[----:B------:R-:W-:Y:S02]  /*f460*/  FMNMX.FTZ R104, R238, R104, !PT ;  /* 0x00000068ee687209 */ /* 0x000fe40007810000 */
[----:B------:R-:W-:Y:S02]  /*f470*/  ISETP.GE.OR P4, PT, R5, R229, !P4 ;  /* 0x000000e50500720c */ /* 0x000fe40006786670 */
[----:B------:R-:W-:Y:S02]  /*f480*/  FMNMX.FTZ R104, R209, R104, !PT ;  /* 0x00000068d1687209 */ /* 0x000fe40007810000 */
[----:B------:R-:W-:Y:S02]  /*f490*/  FSEL R64, R64, -INF , !P4 ;  /* 0xff80000040407808 */ /* 0x000fe40006000000 */
[----:B------:R-:W-:Y:S02]  /*f4a0*/  FMNMX.FTZ R104, R211, R104, !PT ;  /* 0x00000068d3687209 */ /* 0x000fe40007810000 */
[----:B------:R-:W-:Y:S02]  /*f4b0*/  ISETP.GE.AND P4, PT, R0, R224, PT ;  /* 0x000000e00000720c */ /* 0x000fe40003f86270 */
[----:B------:R-:W-:Y:S02]  /*f4c0*/  FMNMX.FTZ R104, R64, R104, !PT ;  /* 0x0000006840687209 */ /* 0x000fe40007810000 */
[----:B------:R-:W-:Y:S02]  /*f4d0*/  FSEL R20, R8, -INF , !P0 ;  /* 0xff80000008147808 */ /* 0x000fe40004000000 */
[----:B------:R-:W-:Y:S02]  /*f4e0*/  FMNMX.FTZ R104, R65, R104, !PT ;  /* 0x0000006841687209 */ /* 0x000fe40007810000 */
[----:B------:R-:W-:Y:S02]  /*f4f0*/  ISETP.GE.OR P4, PT, R0, R228, !P4 ;  /* 0x000000e40000720c */ /* 0x000fe40006786670 */
[----:B------:R-:W-:Y:S01]  /*f500*/  FSEL R21, R10, -INF , !P6 ;  /* 0xff8000000a157808 */ /* 0x000fe20007000000 */
[----:B------:R-:W1:Y:S01]  /*f510*/  SHFL.BFLY PT, R8, R104, 0x2, 0x1f ;  /* 0x0c401f0068087f89 */ /* 0x000e6200000e0000 */
[----:B------:R-:W-:Y:S02]  /*f520*/  FSEL R67, R67, -INF , !P4 ;  /* 0xff80000043437808 */ /* 0x000fe40006000000 */
[----:B------:R-:W-:Y:S02]  /*f530*/  FSEL R10, R9, -INF , !P1 ;  /* 0xff800000090a7808 */ /* 0x000fe40004800000 */
[----:B------:R-:W-:Y:S02]  /*f540*/  FSEL R12, R12, -INF , !P5 ;  /* 0xff8000000c0c7808 */ /* 0x000fe40006800000 */
[-C--:B------:R-:W-:Y:S02]  /*f550*/  ISETP.GE.AND P5, PT, R101, R222.reuse, PT ;  /* 0x000000de6500720c */ /* 0x080fe40003fa6270 */
[C---:B------:R-:W-:Y:S02]  /*f560*/  ISETP.GE.AND P4, PT, R103.reuse, R223, PT ;  /* 0x000000df6700720c */ /* 0x040fe40003f86270 */
[CC--:B------:R-:W-:Y:S02]  /*f570*/  ISETP.GE.AND P0, PT, R103.reuse, R222.reuse, PT ;  /* 0x000000de6700720c */ /* 0x0c0fe40003f06270 */
[C---:B------:R-:W-:Y:S02]  /*f580*/  ISETP.GE.AND P1, PT, R102.reuse, R222, PT ;  /* 0x000000de6600720c */ /* 0x040fe40003f26270 */
[C---:B------:R-:W-:Y:S02]  /*f590*/  ISETP.GE.OR P4, PT, R103.reuse, R227, !P4 ;  /* 0x000000e36700720c */ /* 0x040fe40006786670 */
[-C--:B------:R-:W-:Y:S02]  /*f5a0*/  ISETP.GE.OR P0, PT, R103, R226.reuse, !P0 ;  /* 0x000000e26700720c */ /* 0x080fe40004706670 */
[-C--:B------:R-:W-:Y:S02]  /*f5b0*/  ISETP.GE.OR P1, PT, R102, R226.reuse, !P1 ;  /* 0x000000e26600720c */ /* 0x080fe40004f26670 */
[----:B------:R-:W-:Y:S02]  /*f5c0*/  ISETP.GE.OR P5, PT, R101, R226, !P5 ;  /* 0x000000e26500720c */ /* 0x000fe40006fa6670 */
[----:B------:R-:W-:Y:S02]  /*f5d0*/  FSEL R13, R13, -INF , !P4 ;  /* 0xff8000000d0d7808 */ /* 0x000fe40006000000 */
[-C--:B------:R-:W-:Y:S02]  /*f5e0*/  ISETP.GE.AND P4, PT, R19, R223.reuse, PT ;  /* 0x000000df1300720c */ /* 0x080fe40003f86270 */
[----:B------:R-:W-:Y:S02]  /*f5f0*/  FSEL R15, R15, -INF , !P0 ;  /* 0xff8000000f0f7808 */ /* 0x000fe40004000000 */
[-C--:B------:R-:W-:Y:S02]  /*f600*/  ISETP.GE.AND P0, PT, R18, R223.reuse, PT ;  /* 0x000000df1200720c */ /* 0x080fe40003f06270 */
[----:B------:R-:W-:Y:S02]  /*f610*/  FSEL R197, R26, -INF , !P1 ;  /* 0xff8000001ac57808 */ /* 0x000fe40004800000 */
[----:B------:R-:W-:Y:S02]  /*f620*/  ISETP.GE.AND P1, PT, R17, R222, PT ;  /* 0x000000de1100720c */ /* 0x000fe40003f26270 */
[----:B------:R-:W-:Y:S02]  /*f630*/  FSEL R196, R27, -INF , !P5 ;  /* 0xff8000001bc47808 */ /* 0x000fe40006800000 */
[----:B------:R-:W-:Y:S02]  /*f640*/  ISETP.GE.AND P5, PT, R16, R223, PT ;  /* 0x000000df1000720c */ /* 0x000fe40003fa6270 */
[----:B------:R-:W-:Y:S02]  /*f650*/  FMNMX.FTZ R105, R111, R100, !PT ;  /* 0x000000646f697209 */ /* 0x000fe40007810000 */
[-C--:B------:R-:W-:Y:S02]  /*f660*/  ISETP.GE.OR P4, PT, R19, R227.reuse, !P4 ;  /* 0x000000e31300720c */ /* 0x080fe40006786670 */
[-C--:B------:R-:W-:Y:S02]  /*f670*/  ISETP.GE.OR P0, PT, R18, R227.reuse, !P0 ;  /* 0x000000e31200720c */ /* 0x080fe40004706670 */
[----:B------:R-:W-:Y:S02]  /*f680*/  ISETP.GE.OR P1, PT, R17, R226, !P1 ;  /* 0x000000e21100720c */ /* 0x000fe40004f26670 */
[----:B------:R-:W-:Y:S02]  /*f690*/  ISETP.GE.OR P5, PT, R16, R227, !P5 ;  /* 0x000000e31000720c */ /* 0x000fe40006fa6670 */
[----:B------:R-:W-:Y:S02]  /*f6a0*/  FMNMX.FTZ R105, R177, R105, !PT ;  /* 0x00000069b1697209 */ /* 0x000fe40007810000 */
        /* <DEDUP_REMOVED lines=9> */
[----:B------:R-:W-:Y:S02]  /*f740*/  FSEL R11, R11, -INF , !P2 ;  /* 0xff8000000b0b7808 */ /* 0x000fe40005000000 */
[-C--:B------:R-:W-:Y:S02]  /*f750*/  ISETP.GE.OR P4, PT, R16, R226.reuse, !P4 ;  /* 0x000000e21000720c */ /* 0x080fe40006786670 */
[-C--:B------:R-:W-:Y:S02]  /*f760*/  ISETP.GE.OR P0, PT, R7, R227.reuse, !P0 ;  /* 0x000000e30700720c */ /* 0x080fe40004706670 */
[C---:B------:R-:W-:Y:S02]  /*f770*/  ISETP.GE.OR P5, PT, R4.reuse, R227, !P5 ;  /* 0x000000e30400720c */ /* 0x040fe40006fa6670 */
[----:B------:R-:W-:Y:S02]  /*f780*/  ISETP.GE.OR P1, PT, R4, R226, !P1 ;  /* 0x000000e20400720c */ /* 0x000fe40004f26670 */
[----:B------:R-:W-:Y:S02]  /*f790*/  FMNMX.FTZ R4, R21, R107, !PT ;  /* 0x0000006b15047209 */ /* 0x000fe40007810000 */
[----:B-1----:R-:W-:Y:S02]  /*f7a0*/  FMNMX.FTZ R104, R104, R8, !PT ;  /* 0x0000000868687209 */ /* 0x002fe40007810000 */
[----:B------:R-:W-:Y:S02]  /*f7b0*/  FMNMX.FTZ R105, R181, R105, !PT ;  /* 0x00000069b5697209 */ /* 0x000fe40007810000 */
[----:B------:R-:W-:Y:S01]  /*f7c0*/  FMNMX.FTZ R4, R11, R4, !PT ;  /* 0x000000040b047209 */ /* 0x000fe20007810000 */
[----:B------:R-:W1:Y:S01]  /*f7d0*/  SHFL.BFLY PT, R9, R104, 0x1, 0x1f ;  /* 0x0c201f0068097f89 */ /* 0x000e6200000e0000 */
[----:B------:R-:W-:Y:S02]  /*f7e0*/  FSEL R14, R14, -INF , !P3 ;  /* 0xff8000000e0e7808 */ /* 0x000fe40005800000 */
[----:B------:R-:W-:Y:S02]  /*f7f0*/  FSEL R236, R43, -INF , !P4 ;  /* 0xff8000002bec7808 */ /* 0x000fe40006000000 */
[----:B------:R-:W-:Y:S02]  /*f800*/  FSEL R204, R44, -INF , !P0 ;  /* 0xff8000002ccc7808 */ /* 0x000fe40004000000 */
[C---:B------:R-:W-:Y:S02]  /*f810*/  ISETP.GE.AND P4, PT, R2.reuse, R223, PT ;  /* 0x000000df0200720c */ /* 0x040fe40003f86270 */
[----:B------:R-:W-:Y:S02]  /*f820*/  ISETP.GE.AND P0, PT, R2, R222, PT ;  /* 0x000000de0200720c */ /* 0x000fe40003f06270 */
[----:B------:R-:W-:Y:S02]  /*f830*/  FMNMX.FTZ R105, R187, R105, !PT ;  /* 0x00000069bb697209 */ /* 0x000fe40007810000 */
[----:B------:R-:W-:Y:S02]  /*f840*/  ISETP.GE.AND P6, PT, R102, R223, PT ;  /* 0x000000df6600720c */ /* 0x000fe40003fc6270 */
[C---:B------:R-:W-:Y:S02]  /*f850*/  ISETP.GE.OR P4, PT, R2.reuse, R227, !P4 ;  /* 0x000000e30200720c */ /* 0x040fe40006786670 */
[----:B------:R-:W-:Y:S02]  /*f860*/  ISETP.GE.OR P0, PT, R2, R226, !P0 ;  /* 0x000000e20200720c */ /* 0x000fe40004706670 */
[----:B------:R-:W-:Y:S02]  /*f870*/  FMNMX.FTZ R2, R14, R4, !PT ;  /* 0x000000040e027209 */ /* 0x000fe40007810000 */
[----:B------:R-:W-:Y:S02]  /*f880*/  FMNMX.FTZ R105, R189, R105, !PT ;  /* 0x00000069bd697209 */ /* 0x000fe40007810000 */
[----:B------:R-:W-:Y:S02]  /*f890*/  ISETP.GE.AND P3, PT, R19, R222, PT ;  /* 0x000000de1300720c */ /* 0x000fe40003f66270 */
[----:B------:R-:W-:Y:S02]  /*f8a0*/  ISETP.GE.OR P6, PT, R102, R227, !P6 ;  /* 0x000000e36600720c */ /* 0x000fe400077c6670 */
[----:B------:R-:W-:Y:S02]  /*f8b0*/  FMNMX.FTZ R2, R15, R2, !PT ;  /* 0x000000020f027209 */ /* 0x000fe40007810000 */
[----:B------:R-:W-:Y:S02]  /*f8c0*/  FMNMX.FTZ R105, R195, R105, !PT ;  /* 0x00000069c3697209 */ /* 0x000fe40007810000 */
[----:B------:R-:W-:Y:S02]  /*f8d0*/  ISETP.GE.OR P3, PT, R19, R226, !P3 ;  /* 0x000000e21300720c */ /* 0x000fe40005f66670 */
[----:B------:R-:W-:Y:S02]  /*f8e0*/  ISETP.GE.AND P2, PT, R101, R223, PT ;  /* 0x000000df6500720c */ /* 0x000fe40003f46270 */
[----:B------:R-:W-:Y:S02]  /*f8f0*/  FSEL R188, R24, -INF , !P6 ;  /* 0xff80000018bc7808 */ /* 0x000fe40007000000 */
[----:B------:R-:W-:Y:S02]  /*f900*/  ISETP.GE.AND P6, PT, R18, R222, PT ;  /* 0x000000de1200720c */ /* 0x000fe40003fc6270 */
[----:B------:R-:W-:Y:S02]  /*f910*/  FMNMX.FTZ R2, R197, R2, !PT ;  /* 0x00000002c5027209 */ /* 0x000fe40007810000 */
[----:B------:R-:W-:Y:S02]  /*f920*/  FMNMX.FTZ R105, R198, R105, !PT ;  /* 0x00000069c6697209 */ /* 0x000fe40007810000 */
[----:B------:R-:W-:Y:S02]  /*f930*/  ISETP.GE.OR P6, PT, R18, R226, !P6 ;  /* 0x000000e21200720c */ /* 0x000fe400077c6670 */
[----:B------:R-:W-:Y:S02]  /*f940*/  ISETP.GE.OR P2, PT, R101, R227, !P2 ;  /* 0x000000e36500720c */ /* 0x000fe40005746670 */
[----:B------:R-:W-:Y:S02]  /*f950*/  FSEL R199, R30, -INF , !P3 ;  /* 0xff8000001ec77808 */ /* 0x000fe40005800000 */
[----:B------:R-:W-:Y:S02]  /*f960*/  FMNMX.FTZ R2, R196, R2, !PT ;  /* 0x00000002c4027209 */ /* 0x000fe40007810000 */
[----:B------:R-:W-:Y:S02]  /*f970*/  FMNMX.FTZ R105, R207, R105, !PT ;  /* 0x00000069cf697209 */ /* 0x000fe40007810000 */
[----:B------:R-:W-:Y:S02]  /*f980*/  FSEL R190, R25, -INF , !P2 ;  /* 0xff80000019be7808 */ /* 0x000fe40005000000 */
[----:B------:R-:W-:Y:S02]  /*f990*/  ISETP.GE.AND P2, PT, R17, R223, PT ;  /* 0x000000df1100720c */ /* 0x000fe40003f46270 */
[----:B------:R-:W-:Y:S02]  /*f9a0*/  FSEL R200, R31, -INF , !P6 ;  /* 0xff8000001fc87808 */ /* 0x000fe40007000000 */
[----:B------:R-:W-:Y:S02]  /*f9b0*/  FMNMX.FTZ R2, R199, R2, !PT ;  /* 0x00000002c7027209 */ /* 0x000fe40007810000 */
[----:B------:R-:W-:Y:S02]  /*f9c0*/  ISETP.GE.AND P3, PT, R7, R222, PT ;  /* 0x000000de0700720c */ /* 0x000fe40003f66270 */
[----:B------:R-:W-:Y:S02]  /*f9d0*/  FMNMX.FTZ R105, R208, R105, !PT ;  /* 0x00000069d0697209 */ /* 0x000fe40007810000 */
[----:B------:R-:W-:Y:S02]  /*f9e0*/  ISETP.GE.OR P2, PT, R17, R227, !P2 ;  /* 0x000000e31100720c */ /* 0x000fe40005746670 */
[----:B------:R-:W-:Y:S02]  /*f9f0*/  FMNMX.FTZ R2, R200, R2, !PT ;  /* 0x00000002c8027209 */ /* 0x000fe40007810000 */
[----:B-1----:R-:W-:Y:S02]  /*fa00*/  FMNMX.FTZ R104, R104, R9, !PT ;  /* 0x0000000968687209 */ /* 0x002fe40007810000 */
[----:B------:R-:W-:Y:S02]  /*fa10*/  ISETP.GE.OR P3, PT, R7, R226, !P3 ;  /* 0x000000e20700720c */ /* 0x000fe40005f66670 */
[----:B------:R-:W-:Y:S01]  /*fa20*/  FMNMX.FTZ R105, R241, R105, !PT ;  /* 0x00000069f1697209 */ /* 0x000fe20007810000 */
[----:B------:R-:W-:Y:S01]  /*fa30*/  FMUL.FTZ R109, R104, c[0x0][0x23c] ;  /* 0x00008f00686d7a20 */ /* 0x000fe20000410000 */
[----:B------:R-:W-:Y:S02]  /*fa40*/  FSEL R202, R40, -INF , !P2 ;  /* 0xff80000028ca7808 */ /* 0x000fe40005000000 */
[----:B------:R-:W-:Y:S02]  /*fa50*/  ISETP.GE.AND P2, PT, R6, R222, PT ;  /* 0x000000de0600720c */ /* 0x000fe40003f46270 */
[----:B------:R-:W-:Y:S02]  /*fa60*/  FMNMX.FTZ R2, R235, R2, !PT ;  /* 0x00000002eb027209 */ /* 0x000fe40007810000 */
[----:B------:R-:W-:Y:S02]  /*fa70*/  FSEL R215, R46, -INF , !P3 ;  /* 0xff8000002ed77808 */ /* 0x000fe40005800000 */
[----:B------:R-:W-:Y:S02]  /*fa80*/  FSETP.NEU.FTZ.AND P3, PT, R104, -INF , PT ;  /* 0xff8000006800780b */ /* 0x000fe40003f7d000 */
[----:B------:R-:W-:Y:S02]  /*fa90*/  FMNMX.FTZ R105, R243, R105, !PT ;  /* 0x00000069f3697209 */ /* 0x000fe40007810000 */
[----:B------:R-:W-:Y:S02]  /*faa0*/  ISETP.GE.OR P2, PT, R6, R226, !P2 ;  /* 0x000000e20600720c */ /* 0x000fe40005746670 */
[----:B------:R-:W-:Y:S02]  /*fab0*/  FMNMX.FTZ R2, R236, R2, !PT ;  /* 0x00000002ec027209 */ /* 0x000fe40007810000 */
[----:B------:R-:W-:Y:S02]  /*fac0*/  FSEL R109, R109, RZ, P3 ;  /* 0x000000ff6d6d7208 */ /* 0x000fe40001800000 */
[----:B------:R-:W-:Y:S02]  /*fad0*/  FMNMX.FTZ R105, R212, R105, !PT ;  /* 0x00000069d4697209 */ /* 0x000fe40007810000 */
[----:B------:R-:W-:Y:S02]  /*fae0*/  FSEL R232, R47, -INF , !P2 ;  /* 0xff8000002fe87808 */ /* 0x000fe40005000000 */
[----:B------:R-:W-:Y:S02]  /*faf0*/  FSEL R56, R56, -INF , !P5 ;  /* 0xff80000038387808 */ /* 0x000fe40006800000 */
[C---:B------:R-:W-:Y:S02]  /*fb00*/  ISETP.GE.AND P5, PT, R0.reuse, R223, PT ;  /* 0x000000df0000720c */ /* 0x040fe40003fa6270 */
[----:B------:R-:W-:Y:S02]  /*fb10*/  ISETP.GE.AND P2, PT, R0, R222, PT ;  /* 0x000000de0000720c */ /* 0x000fe40003f46270 */
[----:B------:R-:W-:Y:S02]  /*fb20*/  FMNMX.FTZ R2, R215, R2, !PT ;  /* 0x00000002d7027209 */ /* 0x000fe40007810000 */
[----:B------:R-:W-:Y:S02]  /*fb30*/  FMNMX.FTZ R7, R20, R106, !PT ;  /* 0x0000006a14077209 */ /* 0x000fe40007810000 */
[----:B------:R-:W-:Y:S02]  /*fb40*/  FMNMX.FTZ R105, R50, R105, !PT ;  /* 0x0000006932697209 */ /* 0x000fe40007810000 */
[C---:B------:R-:W-:Y:S02]  /*fb50*/  ISETP.GE.OR P5, PT, R0.reuse, R227, !P5 ;  /* 0x000000e30000720c */ /* 0x040fe40006fa6670 */
[----:B------:R-:W-:Y:S02]  /*fb60*/  ISETP.GE.OR P2, PT, R0, R226, !P2 ;  /* 0x000000e20000720c */ /* 0x000fe40005746670 */
[----:B------:R-:W-:Y:S01]  /*fb70*/  FMNMX.FTZ R0, R232, R2, !PT ;  /* 0x00000002e8007209 */ /* 0x000fe20007810000 */
[--C-:B------:R-:W-:Y:S01]  /*fb80*/  FFMA.FTZ R2, R108, c[0x0][0x23c], -R109.reuse ;  /* 0x00008f006c027a23 */ /* 0x100fe2000001086d */
[----:B------:R-:W-:Y:S02]  /*fb90*/  FMNMX.FTZ R105, R66, R105, !PT ;  /* 0x0000006942697209 */ /* 0x000fe40007810000 */
[----:B------:R-:W-:Y:S01]  /*fba0*/  FMNMX.FTZ R7, R10, R7, !PT ;  /* 0x000000070a077209 */ /* 0x000fe20007810000 */
[----:B------:R1:W-:Y:S01]  /*fbb0*/  MUFU.EX2 R214, R2 ;  /* 0x0000000200d67308 */ /* 0x0003e20000000800 */
[----:B------:R-:W-:Y:S02]  /*fbc0*/  FMNMX.FTZ R105, R67, R105, !PT ;  /* 0x0000006943697209 */ /* 0x000fe40007810000 */
[----:B------:R-:W-:Y:S02]  /*fbd0*/  FMNMX.FTZ R7, R12, R7, !PT ;  /* 0x000000070c077209 */ /* 0x000fe40007810000 */
[C---:B------:R-:W-:Y:S01]  /*fbe0*/  ISETP.GE.AND P6, PT, R6.reuse, R223, PT ;  /* 0x000000df0600720c */ /* 0x040fe20003fc6270 */
[----:B------:R-:W2:Y:S01]  /*fbf0*/  SHFL.BFLY PT, R8, R105, 0x2, 0x1f ;  /* 0x0c401f0069087f89 */ /* 0x000ea200000e0000 */
[----:B------:R-:W-:Y:S02]  /*fc00*/  FMNMX.FTZ R7, R13, R7, !PT ;  /* 0x000000070d077209 */ /* 0x000fe40007810000 */
[----:B------:R-:W-:Y:S02]  /*fc10*/  ISETP.GE.OR P6, PT, R6, R227, !P6 ;  /* 0x000000e30600720c */ /* 0x000fe400077c6670 */
[----:B------:R-:W-:Y:S02]  /*fc20*/  FMNMX.FTZ R6, R188, R7, !PT ;  /* 0x00000007bc067209 */ /* 0x000fe40007810000 */
[----:B------:R-:W-:Y:S02]  /*fc30*/  FSEL R58, R58, -INF , !P1 ;  /* 0xff8000003a3a7808 */ /* 0x000fe40004800000 */
[----:B------:R-:W-:Y:S02]  /*fc40*/  FMNMX.FTZ R6, R190, R6, !PT ;  /* 0x00000006be067209 */ /* 0x000fe40007810000 */
[----:B------:R-:W-:Y:S02]  /*fc50*/  FSEL R57, R57, -INF , !P4 ;  /* 0xff80000039397808 */ /* 0x000fe40006000000 */
[----:B------:R-:W-:Y:S02]  /*fc60*/  FMNMX.FTZ R6, R191, R6, !PT ;  /* 0x00000006bf067209 */ /* 0x000fe40007810000 */
[----:B------:R-:W-:Y:S02]  /*fc70*/  ISETP.GE.AND P4, PT, R5, R222, PT ;  /* 0x000000de0500720c */ /* 0x000fe40003f86270 */
[----:B------:R-:W-:Y:S01]  /*fc80*/  FMNMX.FTZ R6, R192, R6, !PT ;  /* 0x00000006c0067209 */ /* 0x000fe20007810000 */
[----:B-1----:R-:W-:Y:S01]  /*fc90*/  FFMA.FTZ R2, R176, c[0x0][0x23c], -R109 ;  /* 0x00008f00b0027a23 */ /* 0x002fe2000001086d */
[----:B------:R-:W-:Y:S02]  /*fca0*/  FSEL R201, R45, -INF , !P6 ;  /* 0xff8000002dc97808 */ /* 0x000fe40007000000 */
[----:B------:R-:W-:Y:S01]  /*fcb0*/  FMNMX.FTZ R103, R202, R6, !PT ;  /* 0x00000006ca677209 */ /* 0x000fe20007810000 */
[----:B------:R1:W3:Y:S01]  /*fcc0*/  MUFU.EX2 R245, R2 ;  /* 0x0000000200f57308 */ /* 0x0002e20000000800 */
[----:B------:R-:W-:Y:S02]  /*fcd0*/  ISETP.GE.OR P4, PT, R5, R226, !P4 ;  /* 0x000000e20500720c */ /* 0x000fe40006786670 */
[----:B------:R-:W-:Y:S02]  /*fce0*/  FMNMX.FTZ R103, R203, R103, !PT ;  /* 0x00000067cb677209 */ /* 0x000fe40007810000 */
[----:B--2---:R-:W-:Y:S02]  /*fcf0*/  FMNMX.FTZ R105, R105, R8, !PT ;  /* 0x0000000869697209 */ /* 0x004fe40007810000 */
[----:B------:R-:W-:Y:S02]  /*fd00*/  FSEL R59, R59, -INF , !P0 ;  /* 0xff8000003b3b7808 */ /* 0x000fe40004000000 */
[----:B------:R-:W-:Y:S01]  /*fd10*/  FMNMX.FTZ R0, R58, R0, !PT ;  /* 0x000000003a007209 */ /* 0x000fe20007810000 */
[----:B------:R-:W2:Y:S01]  /*fd20*/  SHFL.BFLY PT, R6, R105, 0x1, 0x1f ;  /* 0x0c201f0069067f89 */ /* 0x000ea200000e0000 */
[----:B------:R-:W-:Y:S02]  /*fd30*/  FMNMX.FTZ R103, R204, R103, !PT ;  /* 0x00000067cc677209 */ /* 0x000fe40007810000 */
[----:B------:R-:W-:Y:S02]  /*fd40*/  ISETP.GE.AND P6, PT, R5, R223, PT ;  /* 0x000000df0500720c */ /* 0x000fe40003fc6270 */
[----:B------:R-:W-:Y:S02]  /*fd50*/  FSEL R62, R62, -INF , !P4 ;  /* 0xff8000003e3e7808 */ /* 0x000fe40006000000 */
[----:B------:R-:W-:Y:S02]  /*fd60*/  FMNMX.FTZ R0, R59, R0, !PT ;  /* 0x000000003b007209 */ /* 0x000fe40007810000 */
[----:B------:R-:W-:Y:S02]  /*fd70*/  FMNMX.FTZ R103, R201, R103, !PT ;  /* 0x00000067c9677209 */ /* 0x000fe40007810000 */
[----:B------:R-:W-:Y:S02]  /*fd80*/  ISETP.GE.OR P6, PT, R5, R227, !P6 ;  /* 0x000000e30500720c */ /* 0x000fe400077c6670 */
[----:B------:R-:W-:Y:S02]  /*fd90*/  FMNMX.FTZ R103, R56, R103, !PT ;  /* 0x0000006738677209 */ /* 0x000fe40007810000 */
[----:B------:R-:W-:Y:S02]  /*fda0*/  FSEL R108, R63, -INF , !P2 ;  /* 0xff8000003f6c7808 */ /* 0x000fe40005000000 */
[----:B------:R-:W-:Y:S02]  /*fdb0*/  FMNMX.FTZ R0, R62, R0, !PT ;  /* 0x000000003e007209 */ /* 0x000fe40007810000 */
[----:B------:R-:W-:Y:S02]  /*fdc0*/  FSEL R60, R60, -INF , !P6 ;  /* 0xff8000003c3c7808 */ /* 0x000fe40007000000 */
[----:B------:R-:W-:Y:S02]  /*fdd0*/  FMNMX.FTZ R103, R57, R103, !PT ;  /* 0x0000006739677209 */ /* 0x000fe40007810000 */
[----:B------:R-:W-:Y:S02]  /*fde0*/  FMNMX.FTZ R0, R108, R0, !PT ;  /* 0x000000006c007209 */ /* 0x000fe40007810000 */
[----:B------:R-:W-:Y:S02]  /*fdf0*/  FSEL R61, R61, -INF , !P5 ;  /* 0xff8000003d3d7808 */ /* 0x000fe40006800000 */
[----:B------:R-:W-:Y:S01]  /*fe00*/  FMNMX.FTZ R103, R60, R103, !PT ;  /* 0x000000673c677209 */ /* 0x000fe20007810000 */
[----:B-1----:R-:W1:Y:S01]  /*fe10*/  SHFL.BFLY PT, R2, R0, 0x2, 0x1f ;  /* 0x0c401f0000027f89 */ /* 0x002e6200000e0000 */
[----:B--2---:R-:W-:Y:S02]  /*fe20*/  FMNMX.FTZ R105, R105, R6, !PT ;  /* 0x0000000669697209 */ /* 0x004fe40007810000 */
[----:B------:R-:W-:Y:S02]  /*fe30*/  FMNMX.FTZ R103, R61, R103, !PT ;  /* 0x000000673d677209 */ /* 0x000fe40007810000 */
[C---:B------:R-:W-:Y:S01]  /*fe40*/  FSETP.NEU.FTZ.AND P2, PT, R105.reuse, -INF , PT ;  /* 0xff8000006900780b */ /* 0x040fe20003f5d000 */
[----:B------:R-:W-:Y:S01]  /*fe50*/  FMUL.FTZ R110, R105, c[0x0][0x23c] ;  /* 0x00008f00696e7a20 */ /* 0x000fe20000410000 */
[----:B---3--:R-:W-:Y:S01]  /*fe60*/  F2FP.BF16.PACK_AB R176, R245, R214 ;  /* 0x000000d6f5b0723e */ /* 0x008fe200000010ff */
[----:B------:R-:W2:Y:S03]  /*fe70*/  SHFL.BFLY PT, R4, R103, 0x2, 0x1f ;  /* 0x0c401f0067047f89 */ /* 0x000ea600000e0000 */
[----:B------:R-:W-:Y:S02]  /*fe80*/  FSEL R110, R110, RZ, P2 ;  /* 0x000000ff6e6e7208 */ /* 0x000fe40001000000 */
[----:B-1----:R-:W-:Y:S03]  /*fe90*/  FMNMX.FTZ R0, R0, R2, !PT ;  /* 0x0000000200007209 */ /* 0x002fe60007810000 */
[--C-:B------:R-:W-:Y:S04]  /*fea0*/  FFMA.FTZ R2, R180, c[0x0][0x23c], -R110.reuse ;  /* 0x00008f00b4027a23 */ /* 0x100fe8000001086e */
[----:B------:R1:W-:Y:S01]  /*feb0*/  MUFU.EX2 R249, R2 ;  /* 0x0000000200f97308 */ /* 0x0003e20000000800 */
[----:B--2---:R-:W-:Y:S01]  /*fec0*/  FMNMX.FTZ R103, R103, R4, !PT ;  /* 0x0000000467677209 */ /* 0x004fe20007810000 */
[--C-:B------:R-:W-:Y:S04]  /*fed0*/  FFMA.FTZ R4, R111, c[0x0][0x23c], -R110.reuse ;  /* 0x00008f006f047a23 */ /* 0x100fe8000001086e */
[----:B------:R-:W2:Y:S04]  /*fee0*/  SHFL.BFLY PT, R5, R103, 0x1, 0x1f ;  /* 0x0c201f0067057f89 */ /* 0x000ea800000e0000 */
[----:B------:R3:W-:Y:S04]  /*fef0*/  MUFU.EX2 R233, R4 ;  /* 0x0000000400e97308 */ /* 0x0007e80000000800 */
[----:B-1----:R-:W1:Y:S01]  /*ff00*/  SHFL.BFLY PT, R2, R0, 0x1, 0x1f ;  /* 0x0c201f0000027f89 */ /* 0x002e6200000e0000 */
[----:B--2---:R-:W-:Y:S01]  /*ff10*/  FMNMX.FTZ R103, R103, R5, !PT ;  /* 0x0000000567677209 */ /* 0x004fe20007810000 */
[----:B---3--:R-:W-:Y:S03]  /*ff20*/  FFMA.FTZ R4, R177, c[0x0][0x23c], -R110 ;  /* 0x00008f00b1047a23 */ /* 0x008fe6000001086e */
[C---:B------:R-:W-:Y:S01]  /*ff30*/  FSETP.NEU.FTZ.AND P1, PT, R103.reuse, -INF , PT ;  /* 0xff8000006700780b */ /* 0x040fe20003f3d000 */
[----:B------:R-:W-:Y:S01]  /*ff40*/  FMUL.FTZ R111, R103, c[0x0][0x23c] ;  /* 0x00008f00676f7a20 */ /* 0x000fe20000410000 */
[----:B------:R2:W3:Y:S04]  /*ff50*/  MUFU.EX2 R213, R4 ;  /* 0x0000000400d57308 */ /* 0x0004e80000000800 */
[----:B------:R-:W-:Y:S02]  /*ff60*/  FSEL R111, R111, RZ, P1 ;  /* 0x000000ff6f6f7208 */ /* 0x000fe40000800000 */
[----:B-1----:R-:W-:Y:S03]  /*ff70*/  FMNMX.FTZ R102, R0, R2, !PT ;  /* 0x0000000200667209 */ /* 0x002fe60007810000 */
[----:B------:R-:W-:Y:S01]  /*ff80*/  FFMA.FTZ R0, R12, c[0x0][0x23c], -R111 ;  /* 0x00008f000c007a23 */ /* 0x000fe2000001086f */
[C---:B------:R-:W-:Y:S03]  /*ff90*/  FSETP.NEU.FTZ.AND P0, PT, R102.reuse, -INF , PT ;  /* 0xff8000006600780b */ /* 0x040fe60003f1d000 */
[----:B------:R1:W-:Y:S01]  /*ffa0*/  MUFU.EX2 R244, R0 ;  /* 0x0000000000f47308 */ /* 0x0003e20000000800 */
[----:B------:R-:W-:Y:S05]  /*ffb0*/  FMUL.FTZ R184, R102, c[0x0][0x23c] ;  /* 0x00008f0066b87a20 */ /* 0x000fea0000410000 */
[----:B------:R-:W-:Y:S01]  /*ffc0*/  FSEL R184, R184, RZ, P0 ;  /* 0x000000ffb8b87208 */ /* 0x000fe20000000000 */
[----:B--2---:R-:W-:Y:S01]  /*ffd0*/  FFMA.FTZ R4, R179, c[0x0][0x23c], -R109 ;  /* 0x00008f00b3047a23 */ /* 0x004fe2000001086d */
[----:B---3--:R-:W-:Y:S03]  /*ffe0*/  F2FP.BF16.PACK_AB R177, R213, R233 ;  /* 0x000000e9d5b1723e */ /* 0x008fe600000010ff */
[--C-:B------:R-:W-:Y:S01]  /*fff0*/  FFMA.FTZ R2, R15, c[0x0][0x23c], -R184.reuse ;  /* 0x00008f000f027a23 */ /* 0x100fe200000108b8 */
[----:B------:R2:W-:Y:S10]  /*10000*/  MUFU.EX2 R248, R4 ;  /* 0x0000000400f87308 */ /* 0x0005f40000000800 */
[----:B------:R3:W-:Y:S01]  /*10010*/  MUFU.EX2 R234, R2 ;  /* 0x0000000200ea7308 */ /* 0x0007e20000000800 */
[----:B-1----:R-:W-:Y:S09]  /*10020*/  FFMA.FTZ R0, R13, c[0x0][0x23c], -R111 ;  /* 0x00008f000d007a23 */ /* 0x002ff2000001086f */
[----:B------:R1:W4:Y:S01]  /*10030*/  MUFU.EX2 R237, R0 ;  /* 0x0000000000ed7308 */ /* 0x0003220000000800 */
[----:B--2---:R-:W-:Y:S09]  /*10040*/  FFMA.FTZ R4, R178, c[0x0][0x23c], -R109 ;  /* 0x00008f00b2047a23 */ /* 0x004ff2000001086d */
[----:B------:R2:W5:Y:S01]  /*10050*/  MUFU.EX2 R240, R4 ;  /* 0x0000000400f07308 */ /* 0x0005620000000800 */
[----:B---3--:R-:W-:Y:S01]  /*10060*/  FSEL R2, R105, RZ, P2 ;  /* 0x000000ff69027208 */ /* 0x008fe20001000000 */
[----:B-1----:R-:W-:Y:S01]  /*10070*/  FFMA.FTZ R0, R21, c[0x0][0x23c], -R184 ;  /* 0x00008f0015007a23 */ /* 0x002fe200000108b8 */
[----:B----4-:R-:W-:Y:S07]  /*10080*/  F2FP.BF16.PACK_AB R182, R237, R244 ;  /* 0x000000f4edb6723e */ /* 0x010fee00000010ff */
[----:B------:R1:W-:Y:S01]  /*10090*/  MUFU.EX2 R49, R0 ;  /* 0x0000000000317308 */ /* 0x0003e20000000800 */
[----:B--2---:R-:W-:Y:S01]  /*100a0*/  FFMA.FTZ R4, R181, c[0x0][0x23c], -R110 ;  /* 0x00008f00b5047a23 */ /* 0x004fe2000001086e */
[----:B-----5:R-:W-:Y:S08]  /*100b0*/  F2FP.BF16.PACK_AB R178, R240, R248 ;  /* 0x000000f8f0b2723e */ /* 0x020ff000000010ff */
[----:B------:R-:W2:Y:S01]  /*100c0*/  MUFU.EX2 R239, R4 ;  /* 0x0000000400ef7308 */ /* 0x000ea20000000800 */
[--C-:B-1----:R-:W-:Y:S09]  /*100d0*/  FFMA.FTZ R0, R11, c[0x0][0x23c], -R184.reuse ;  /* 0x00008f000b007a23 */ /* 0x102ff200000108b8 */
[----:B------:R1:W3:Y:S01]  /*100e0*/  MUFU.EX2 R247, R0 ;  /* 0x0000000000f77308 */ /* 0x0002e20000000800 */
[----:B--2---:R-:W-:Y:S01]  /*100f0*/  F2FP.BF16.PACK_AB R179, R239, R249 ;  /* 0x000000f9efb3723e */ /* 0x004fe200000010ff */
[--C-:B------:R-:W-:Y:S02]  /*10100*/  FFMA.FTZ R4, R20, c[0x0][0x23c], -R111.reuse ;  /* 0x00008f0014047a23 */ /* 0x100fe4000001086f */
[----:B------:R-:W2:Y:S06]  /*10110*/  LDSM.16.MT88.4 R20, [R216+0x9000] ;  /* 0x00900000d814783b */ /* 0x000eac0000004200 */
[----:B------:R4:W-:Y:S01]  /*10120*/  MUFU.EX2 R48, R4 ;  /* 0x0000000400307308 */ /* 0x0009e20000000800 */
[----:B-1----:R-:W-:Y:S01]  /*10130*/  FFMA.FTZ R0, R14, c[0x0][0x23c], -R184 ;  /* 0x00008f000e007a23 */ /* 0x002fe200000108b8 */
[----:B---3--:R-:W-:Y:S08]  /*10140*/  F2FP.BF16.PACK_AB R181, R247, R49 ;  /* 0x00000031f7b5723e */ /* 0x008ff000000010ff */
[----:B------:R1:W3:Y:S01]  /*10150*/  MUFU.EX2 R242, R0 ;  /* 0x0000000000f27308 */ /* 0x0002e20000000800 */
[----:B----4-:R-:W-:Y:S09]  /*10160*/  FFMA.FTZ R4, R10, c[0x0][0x23c], -R111 ;  /* 0x00008f000a047a23 */ /* 0x010ff2000001086f */
[----:B------:R-:W4:Y:S01]  /*10170*/  MUFU.EX2 R246, R4 ;  /* 0x0000000400f67308 */ /* 0x000f220000000800 */
[----:B-1----:R-:W-:Y:S02]  /*10180*/  FSEL R0, R104, RZ, P3 ;  /* 0x000000ff68007208 */ /* 0x002fe40001800000 */
[----:B---3--:R-:W-:Y:S03]  /*10190*/  F2FP.BF16.PACK_AB R183, R234, R242 ;  /* 0x000000f2eab7723e */ /* 0x008fe600000010ff */
[----:B------:R-:W-:Y:S04]  /*101a0*/  FADD.FTZ R0, -R0, R3 ;  /* 0x0000000300007221 */ /* 0x000fe80000010100 */
[----:B------:R-:W-:Y:S01]  /*101b0*/  FMUL.FTZ R0, R0, c[0x0][0x23c] ;  /* 0x00008f0000007a20 */ /* 0x000fe20000410000 */
[----:B----4-:R-:W-:Y:S03]  /*101c0*/  F2FP.BF16.PACK_AB R180, R246, R48 ;  /* 0x00000030f6b4723e */ /* 0x010fe600000010ff */
[----:B------:R1:W3:Y:S02]  /*101d0*/  MUFU.EX2 R101, R0 ;  /* 0x0000000000657308 */ /* 0x0002e40000000800 */
[----:B-1----:R-:W-:Y:S01]  /*101e0*/  FADD.FTZ R0, -R2, R100 ;  /* 0x0000006402007221 */ /* 0x002fe20000010100 */
[----:B------:R-:W-:Y:S01]  /*101f0*/  FSEL R2, R103, RZ, P1 ;  /* 0x000000ff67027208 */ /* 0x000fe20000800000 */
[C---:B---3--:R-:W-:Y:S02]  /*10200*/  FMUL.FTZ R32, R101.reuse, R140 ;  /* 0x0000008c65207220 */ /* 0x048fe40000410000 */
[----:B------:R-:W-:Y:S02]  /*10210*/  FMUL.FTZ R0, R0, c[0x0][0x23c] ;  /* 0x00008f0000007a20 */ /* 0x000fe40000410000 */
[----:B------:R-:W-:Y:S02]  /*10220*/  IMAD.MOV.U32 R140, RZ, RZ, R249 ;  /* 0x000000ffff8c7224 */ /* 0x000fe400078e00f9 */
[----:B------:R1:W3:Y:S01]  /*10230*/  MUFU.EX2 R100, R0 ;  /* 0x0000000000647308 */ /* 0x0002e20000000800 */
[C---:B------:R-:W-:Y:S02]  /*10240*/  FMUL.FTZ R33, R101.reuse, R141 ;  /* 0x0000008d65217220 */ /* 0x040fe40000410000 */
[----:B------:R-:W-:Y:S02]  /*10250*/  IMAD.MOV.U32 R141, RZ, RZ, R248 ;  /* 0x000000ffff8d7224 */ /* 0x000fe400078e00f8 */
[C---:B------:R-:W-:Y:S02]  /*10260*/  FMUL.FTZ R4, R101.reuse, R112 ;  /* 0x0000007065047220 */ /* 0x040fe40000410000 */
        /* <DEDUP_REMOVED lines=8> */
[----:B------:R-:W-:Y:S02]  /*102f0*/  FMUL.FTZ R85, R101, R85 ;  /* 0x0000005565557220 */ /* 0x000fe40000410000 */
[----:B-1----:R-:W-:Y:S01]  /*10300*/  FADD.FTZ R0, -R2, R106 ;  /* 0x0000006a02007221 */ /* 0x002fe20000010100 */
[----:B------:R-:W-:Y:S01]  /*10310*/  FSEL R2, R102, RZ, P0 ;  /* 0x000000ff66027208 */ /* 0x000fe20000000000 */
[----:B---3--:R-:W-:Y:S01]  /*10320*/  FMUL.FTZ R34, R100, R142 ;  /* 0x0000008e64227220 */ /* 0x008fe20000410000 */
[----:B------:R-:W-:Y:S01]  /*10330*/  ISETP.GT.AND P0, PT, R231, UR8, PT ;  /* 0x00000008e7007c0c */ /* 0x000fe2000bf04270 */
[----:B------:R-:W-:Y:S02]  /*10340*/  FMUL.FTZ R0, R0, c[0x0][0x23c] ;  /* 0x00008f0000007a20 */ /* 0x000fe40000410000 */
[----:B------:R-:W-:Y:S02]  /*10350*/  IMAD.MOV.U32 R142, RZ, RZ, R247 ;  /* 0x000000ffff8e7224 */ /* 0x000fe400078e00f7 */
[----:B------:R1:W3:Y:S01]  /*10360*/  MUFU.EX2 R3, R0 ;  /* 0x0000000000037308 */ /* 0x0002e20000000800 */
[C---:B------:R-:W-:Y:S02]  /*10370*/  FMUL.FTZ R35, R100.reuse, R143 ;  /* 0x0000008f64237220 */ /* 0x040fe40000410000 */
[----:B------:R-:W-:Y:S02]  /*10380*/  IMAD.MOV.U32 R143, RZ, RZ, R246 ;  /* 0x000000ffff8f7224 */ /* 0x000fe400078e00f6 */
[C---:B------:R-:W-:Y:S02]  /*10390*/  FMUL.FTZ R6, R100.reuse, R114 ;  /* 0x0000007264067220 */ /* 0x040fe40000410000 */
[C---:B------:R-:W-:Y:S02]  /*103a0*/  FMUL.FTZ R7, R100.reuse, R115 ;  /* 0x0000007364077220 */ /* 0x040fe40000410000 */
[----:B------:R-:W4:Y:S01]  /*103b0*/  LDSM.16.MT88.4 R112, [R218+0xa000] ;  /* 0x00a00000da70783b */ /* 0x000f220000004200 */
[C---:B------:R-:W-:Y:S02]  /*103c0*/  FMUL.FTZ R18, R100.reuse, R126 ;  /* 0x0000007e64127220 */ /* 0x040fe40000410000 */
[C---:B------:R-:W-:Y:S02]  /*103d0*/  FMUL.FTZ R19, R100.reuse, R127 ;  /* 0x0000007f64137220 */ /* 0x040fe40000410000 */
[-C--:B--2---:R-:W-:Y:S01]  /*103e0*/  HMMA.16816.F32.BF16 R4, R176, R20.reuse, R4 ;  /* 0x00000014b004723c */ /* 0x084fe20000041804 */
[C---:B------:R-:W-:Y:S02]  /*103f0*/  FMUL.FTZ R51, R100.reuse, R159 ;  /* 0x0000009f64337220 */ /* 0x040fe40000410000 */
[C---:B------:R-:W-:Y:S01]  /*10400*/  FMUL.FTZ R70, R100.reuse, R70 ;  /* 0x0000004664467220 */ /* 0x040fe20000410000 */
[----:B------:R-:W-:Y:S01]  /*10410*/  LDSM.16.MT88.4 R124, [R218+0x9400] ;  /* 0x00940000da7c783b */ /* 0x000fe20000004200 */
[C---:B------:R-:W-:Y:S02]  /*10420*/  FMUL.FTZ R71, R100.reuse, R71 ;  /* 0x0000004764477220 */ /* 0x040fe40000410000 */
[C---:B------:R-:W-:Y:S02]  /*10430*/  FMUL.FTZ R82, R100.reuse, R82 ;  /* 0x0000005264527220 */ /* 0x040fe40000410000 */
[----:B------:R-:W-:Y:S03]  /*10440*/  FMUL.FTZ R83, R100, R83 ;  /* 0x0000005364537220 */ /* 0x000fe60000410000 */
[----:B-1----:R-:W-:Y:S02]  /*10450*/  FADD.FTZ R0, -R2, R107 ;  /* 0x0000006b02007221 */ /* 0x002fe40000010100 */
[----:B------:R-:W-:Y:S02]  /*10460*/  FFMA.FTZ R2, R185, c[0x0][0x23c], -R109 ;  /* 0x00008f00b9027a23 */ /* 0x000fe4000001086d */
[----:B------:R-:W-:Y:S02]  /*10470*/  FMUL.FTZ R0, R0, c[0x0][0x23c] ;  /* 0x00008f0000007a20 */ /* 0x000fe40000410000 */
[----:B------:R1:W-:Y:S01]  /*10480*/  MUFU.EX2 R252, R2 ;  /* 0x0000000200fc7308 */ /* 0x0003e20000000800 */
[----:B------:R-:W-:Y:S02]  /*10490*/  IMAD.MOV.U32 R185, RZ, RZ, R245 ;  /* 0x000000ffffb97224 */ /* 0x000fe400078e00f5 */
[C---:B---3--:R-:W-:Y:S02]  /*104a0*/  FMUL.FTZ R8, R3.reuse, R116 ;  /* 0x0000007403087220 */ /* 0x048fe40000410000 */
[C---:B------:R-:W-:Y:S02]  /*104b0*/  FMUL.FTZ R9, R3.reuse, R117 ;  /* 0x0000007503097220 */ /* 0x040fe40000410000 */
[C---:B------:R-:W-:Y:S02]  /*104c0*/  FMUL.FTZ R12, R3.reuse, R120 ;  /* 0x00000078030c7220 */ /* 0x040fe40000410000 */
[C---:B------:R-:W-:Y:S01]  /*104d0*/  FMUL.FTZ R13, R3.reuse, R121 ;  /* 0x00000079030d7220 */ /* 0x040fe20000410000 */
[----:B------:R-:W2:Y:S01]  /*104e0*/  MUFU.EX2 R0, R0 ;  /* 0x0000000000007308 */ /* 0x000ea20000000800 */
[C---:B------:R-:W-:Y:S02]  /*104f0*/  FMUL.FTZ R24, R3.reuse, R132 ;  /* 0x0000008403187220 */ /* 0x040fe40000410000 */
[C---:B------:R-:W-:Y:S02]  /*10500*/  FMUL.FTZ R25, R3.reuse, R133 ;  /* 0x0000008503197220 */ /* 0x040fe40000410000 */
[C---:B------:R-:W-:Y:S02]  /*10510*/  FMUL.FTZ R28, R3.reuse, R136 ;  /* 0x00000088031c7220 */ /* 0x040fe40000410000 */
[C---:B------:R-:W-:Y:S02]  /*10520*/  FMUL.FTZ R29, R3.reuse, R137 ;  /* 0x00000089031d7220 */ /* 0x040fe40000410000 */
[C---:B------:R-:W-:Y:S02]  /*10530*/  FMUL.FTZ R40, R3.reuse, R148 ;  /* 0x0000009403287220 */ /* 0x040fe40000410000 */
[----:B------:R-:W-:Y:S02]  /*10540*/  IMAD.MOV.U32 R148, RZ, RZ, R234 ;  /* 0x000000ffff947224 */ /* 0x000fe400078e00ea */
[----:B------:R-:W-:Y:S02]  /*10550*/  IMAD.MOV.U32 R136, RZ, RZ, R233 ;  /* 0x000000ffff887224 */ /* 0x000fe400078e00e9 */
[----:B-1----:R-:W-:Y:S02]  /*10560*/  FFMA.FTZ R2, R186, c[0x0][0x23c], -R109 ;  /* 0x00008f00ba027a23 */ /* 0x002fe4000001086d */
[----:B------:R-:W-:Y:S02]  /*10570*/  IMAD.MOV.U32 R186, RZ, RZ, R244 ;  /* 0x000000ffffba7224 */ /* 0x000fe400078e00f4 */
[----:B------:R1:W3:Y:S01]  /*10580*/  MUFU.EX2 R251, R2 ;  /* 0x0000000200fb7308 */ /* 0x0002e20000000800 */
[----:B------:R-:W-:Y:S02]  /*10590*/  IMAD.MOV.U32 R137, RZ, RZ, R214 ;  /* 0x000000ffff897224 */ /* 0x000fe400078e00d6 */
[----:B------:R-:W-:Y:S02]  /*105a0*/  FMUL.FTZ R41, R3, R149 ;  /* 0x0000009503297220 */ /* 0x000fe40000410000 */
[C---:B--2---:R-:W-:Y:S02]  /*105b0*/  FMUL.FTZ R10, R0.reuse, R118 ;  /* 0x00000076000a7220 */ /* 0x044fe40000410000 */
[C---:B------:R-:W-:Y:S02]  /*105c0*/  FMUL.FTZ R11, R0.reuse, R119 ;  /* 0x00000077000b7220 */ /* 0x040fe40000410000 */
[----:B------:R-:W2:Y:S01]  /*105d0*/  LDSM.16.MT88.4 R116, [R216+0xb000] ;  /* 0x00b00000d874783b */ /* 0x000ea20000004200 */
[----:B------:R-:W-:Y:S02]  /*105e0*/  IMAD.MOV.U32 R132, RZ, RZ, R58 ;  /* 0x000000ffff847224 */ /* 0x000fe400078e003a */
[----:B------:R-:W-:Y:S02]  /*105f0*/  IMAD.MOV.U32 R133, RZ, RZ, R61 ;  /* 0x000000ffff857224 */ /* 0x000fe400078e003d */
[C---:B------:R-:W-:Y:S01]  /*10600*/  HMMA.16816.F32.BF16 R8, R180.reuse, R20, R8 ;  /* 0x00000014b408723c */ /* 0x040fe20000041808 */
[C---:B------:R-:W-:Y:S02]  /*10610*/  FMUL.FTZ R14, R0.reuse, R122 ;  /* 0x0000007a000e7220 */ /* 0x040fe40000410000 */
[C---:B------:R-:W-:Y:S02]  /*10620*/  FMUL.FTZ R15, R0.reuse, R123 ;  /* 0x0000007b000f7220 */ /* 0x040fe40000410000 */
[C---:B------:R-:W-:Y:S02]  /*10630*/  FMUL.FTZ R26, R0.reuse, R134 ;  /* 0x00000086001a7220 */ /* 0x040fe40000410000 */
[C---:B------:R-:W-:Y:S02]  /*10640*/  FMUL.FTZ R20, R101.reuse, R128 ;  /* 0x0000008065147220 */ /* 0x040fe40000410000 */
[----:B------:R-:W-:Y:S01]  /*10650*/  FMUL.FTZ R21, R101, R129 ;  /* 0x0000008165157220 */ /* 0x000fe20000410000 */
[-C--:B------:R-:W-:Y:S02]  /*10660*/  HMMA.16816.F32.BF16 R12, R180, R22.reuse, R12 ;  /* 0x00000016b40c723c */ /* 0x080fe4000004180c */
[----:B-1----:R-:W-:Y:S02]  /*10670*/  FFMA.FTZ R2, R187, c[0x0][0x23c], -R110 ;  /* 0x00008f00bb027a23 */ /* 0x002fe4000001086e */
[----:B------:R-:W-:Y:S02]  /*10680*/  IMAD.MOV.U32 R134, RZ, RZ, R60 ;  /* 0x000000ffff867224 */ /* 0x000fe400078e003c */
[----:B------:R1:W-:Y:S01]  /*10690*/  MUFU.EX2 R250, R2 ;  /* 0x0000000200fa7308 */ /* 0x0003e20000000800 */
[C---:B------:R-:W-:Y:S01]  /*106a0*/  FMUL.FTZ R27, R0.reuse, R135 ;  /* 0x00000087001b7220 */ /* 0x040fe20000410000 */
[C---:B------:R-:W-:Y:S01]  /*106b0*/  HMMA.16816.F32.BF16 R16, R176.reuse, R22, R16 ;  /* 0x00000016b010723c */ /* 0x040fe20000041810 */
[C---:B------:R-:W-:Y:S03]  /*106c0*/  FMUL.FTZ R30, R0.reuse, R138 ;  /* 0x0000008a001e7220 */ /* 0x040fe60000410000 */
[C---:B------:R-:W-:Y:S02]  /*106d0*/  FMUL.FTZ R31, R0.reuse, R139 ;  /* 0x0000008b001f7220 */ /* 0x040fe40000410000 */
[----:B------:R-:W-:Y:S02]  /*106e0*/  FMUL.FTZ R47, R0, R155 ;  /* 0x0000009b002f7220 */ /* 0x000fe40000410000 */
[C---:B------:R-:W-:Y:S04]  /*106f0*/  FMUL.FTZ R22, R100.reuse, R130 ;  /* 0x0000008264167220 */ /* 0x040fe80000410000 */
[----:B------:R-:W-:Y:S02]  /*10700*/  FMUL.FTZ R23, R100, R131 ;  /* 0x0000008364177220 */ /* 0x000fe40000410000 */
[----:B------:R-:W-:Y:S01]  /*10710*/  LDSM.16.MT88.4 R128, [R216+0xa400] ;  /* 0x00a40000d880783b */ /* 0x000fe20000004200 */
[----:B------:R-:W-:Y:S02]  /*10720*/  IMAD.MOV.U32 R135, RZ, RZ, R213 ;  /* 0x000000ffff877224 */ /* 0x000fe400078e00d5 */
[----:B------:R-:W-:Y:S02]  /*10730*/  IMAD.MOV.U32 R139, RZ, RZ, R48 ;  /* 0x000000ffff8b7224 */ /* 0x000fe400078e0030 */
[-C--:B------:R-:W-:Y:S01]  /*10740*/  HMMA.16816.F32.BF16 R20, R176, R36.reuse, R20 ;  /* 0x00000024b014723c */ /* 0x080fe20000041814 */
[----:B------:R-:W-:Y:S02]  /*10750*/  FMUL.FTZ R48, R101, R156 ;  /* 0x0000009c65307220 */ /* 0x000fe40000410000 */
[----:B-1----:R-:W-:Y:S02]  /*10760*/  FFMA.FTZ R2, R189, c[0x0][0x23c], -R110 ;  /* 0x00008f00bd027a23 */ /* 0x002fe4000001086e */
[----:B------:R-:W-:Y:S02]  /*10770*/  IMAD.MOV.U32 R156, RZ, RZ, R211 ;  /* 0x000000ffff9c7224 */ /* 0x000fe400078e00d3 */
[----:B------:R1:W5:Y:S01]  /*10780*/  MUFU.EX2 R249, R2 ;  /* 0x0000000200f97308 */ /* 0x0003620000000800 */
[C---:B------:R-:W-:Y:S01]  /*10790*/  HMMA.16816.F32.BF16 R24, R180.reuse, R36, R24 ;  /* 0x00000024b418723c */ /* 0x040fe20000041818 */
[----:B------:R-:W-:Y:S03]  /*107a0*/  IMAD.MOV.U32 R138, RZ, RZ, R49 ;  /* 0x000000ffff8a7224 */ /* 0x000fe600078e0031 */
[C---:B------:R-:W-:Y:S02]  /*107b0*/  FMUL.FTZ R49, R101.reuse, R157 ;  /* 0x0000009d65317220 */ /* 0x040fe40000410000 */
[----:B------:R-:W-:Y:S02]  /*107c0*/  IMAD.MOV.U32 R157, RZ, RZ, R209 ;  /* 0x000000ffff9d7224 */ /* 0x000fe400078e00d1 */
[-C--:B------:R-:W-:Y:S01]  /*107d0*/  HMMA.16816.F32.BF16 R28, R180, R38.reuse, R28 ;  /* 0x00000026b41c723c */ /* 0x080fe2000004181c */
[C---:B------:R-:W-:Y:S03]  /*107e0*/  FMUL.FTZ R36, R101.reuse, R144 ;  /* 0x0000009065247220 */ /* 0x040fe60000410000 */
[----:B------:R-:W-:Y:S02]  /*107f0*/  IMAD.MOV.U32 R144, RZ, RZ, R242 ;  /* 0x000000ffff907224 */ /* 0x000fe400078e00f2 */
[----:B------:R-:W-:Y:S02]  /*10800*/  FMUL.FTZ R37, R101, R145 ;  /* 0x0000009165257220 */ /* 0x000fe40000410000 */
[C---:B------:R-:W-:Y:S01]  /*10810*/  HMMA.16816.F32.BF16 R32, R176.reuse, R38, R32 ;  /* 0x00000026b020723c */ /* 0x040fe20000041820 */
[----:B------:R-:W-:Y:S03]  /*10820*/  IMAD.MOV.U32 R145, RZ, RZ, R240 ;  /* 0x000000ffff917224 */ /* 0x000fe600078e00f0 */
[----:B------:R-:W-:Y:S02]  /*10830*/  IMAD.MOV.U32 R155, RZ, RZ, R212 ;  /* 0x000000ffff9b7224 */ /* 0x000fe400078e00d4 */
[----:B------:R-:W-:Y:S02]  /*10840*/  FMUL.FTZ R42, R0, R150 ;  /* 0x00000096002a7220 */ /* 0x000fe40000410000 */
[----:B-1----:R-:W-:Y:S04]  /*10850*/  FFMA.FTZ R2, R193, c[0x0][0x23c], -R109 ;  /* 0x00008f00c1027a23 */ /* 0x002fe8000001086d */
[----:B------:R1:W-:Y:S01]  /*10860*/  MUFU.EX2 R248, R2 ;  /* 0x0000000200f87308 */ /* 0x0003e20000000800 */
[C---:B------:R-:W-:Y:S02]  /*10870*/  FMUL.FTZ R38, R100.reuse, R146 ;  /* 0x0000009264267220 */ /* 0x040fe40000410000 */
[----:B------:R-:W-:Y:S02]  /*10880*/  IMAD.MOV.U32 R146, RZ, RZ, R239 ;  /* 0x000000ffff927224 */ /* 0x000fe400078e00ef */
[----:B------:R-:W-:Y:S02]  /*10890*/  FMUL.FTZ R39, R100, R147 ;  /* 0x0000009364277220 */ /* 0x000fe40000410000 */
[----:B------:R-:W-:Y:S02]  /*108a0*/  IMAD.MOV.U32 R147, RZ, RZ, R237 ;  /* 0x000000ffff937224 */ /* 0x000fe400078e00ed */
[C---:B------:R-:W-:Y:S02]  /*108b0*/  FMUL.FTZ R43, R0.reuse, R151 ;  /* 0x00000097002b7220 */ /* 0x040fe40000410000 */
[C---:B------:R-:W-:Y:S01]  /*108c0*/  FMUL.FTZ R44, R3.reuse, R152 ;  /* 0x00000098032c7220 */ /* 0x040fe20000410000 */
[-C--:B------:R-:W-:Y:S01]  /*108d0*/  HMMA.16816.F32.BF16 R36, R176, R52.reuse, R36 ;  /* 0x00000034b024723c */ /* 0x080fe20000041824 */
[C---:B------:R-:W-:Y:S02]  /*108e0*/  FMUL.FTZ R45, R3.reuse, R153 ;  /* 0x00000099032d7220 */ /* 0x040fe40000410000 */
[----:B------:R-:W-:Y:S02]  /*108f0*/  FMUL.FTZ R46, R0, R154 ;  /* 0x0000009a002e7220 */ /* 0x000fe40000410000 */
[----:B------:R-:W-:Y:S02]  /*10900*/  IMAD.MOV.U32 R154, RZ, RZ, R50 ;  /* 0x000000ffff9a7224 */ /* 0x000fe400078e0032 */
[----:B------:R-:W-:Y:S01]  /*10910*/  FMUL.FTZ R50, R100, R158 ;  /* 0x0000009e64327220 */ /* 0x000fe20000410000 */
[C---:B------:R-:W-:Y:S01]  /*10920*/  HMMA.16816.F32.BF16 R40, R180.reuse, R52, R40 ;  /* 0x00000034b428723c */ /* 0x040fe20000041828 */
[----:B------:R-:W-:Y:S03]  /*10930*/  FMUL.FTZ R58, R0, R166 ;  /* 0x000000a6003a7220 */ /* 0x000fe60000410000 */
[----:B-1----:R-:W-:Y:S02]  /*10940*/  FFMA.FTZ R2, R194, c[0x0][0x23c], -R109 ;  /* 0x00008f00c2027a23 */ /* 0x002fe4000001086d */
[----:B------:R-:W-:Y:S02]  /*10950*/  FMUL.FTZ R60, R3, R168 ;  /* 0x000000a8033c7220 */ /* 0x000fe40000410000 */
[-C--:B------:R-:W-:Y:S01]  /*10960*/  HMMA.16816.F32.BF16 R44, R180, R54.reuse, R44 ;  /* 0x00000036b42c723c */ /* 0x080fe2000004182c */
[----:B------:R1:W1:Y:S03]  /*10970*/  MUFU.EX2 R247, R2 ;  /* 0x0000000200f77308 */ /* 0x0002660000000800 */
[C---:B------:R-:W-:Y:S02]  /*10980*/  FMUL.FTZ R52, R101.reuse, R160 ;  /* 0x000000a065347220 */ /* 0x040fe40000410000 */
[----:B------:R-:W-:Y:S02]  /*10990*/  FMUL.FTZ R53, R101, R161 ;  /* 0x000000a165357220 */ /* 0x000fe40000410000 */
[C---:B------:R-:W-:Y:S01]  /*109a0*/  HMMA.16816.F32.BF16 R48, R176.reuse, R54, R48 ;  /* 0x00000036b030723c */ /* 0x040fe20000041830 */
[----:B------:R-:W-:Y:S03]  /*109b0*/  IMAD.MOV.U32 R107, RZ, RZ, R59 ;  /* 0x000000ffff6b7224 */ /* 0x000fe600078e003b */
[----:B------:R-:W-:Y:S02]  /*109c0*/  FMUL.FTZ R59, R0, R167 ;  /* 0x000000a7003b7220 */ /* 0x000fe40000410000 */
[----:B------:R-:W-:Y:S02]  /*109d0*/  IMAD.MOV.U32 R150, RZ, RZ, R57 ;  /* 0x000000ffff967224 */ /* 0x000fe400078e0039 */
[C---:B------:R-:W-:Y:S04]  /*109e0*/  FMUL.FTZ R54, R100.reuse, R162 ;  /* 0x000000a264367220 */ /* 0x040fe80000410000 */
[----:B------:R-:W-:Y:S02]  /*109f0*/  FMUL.FTZ R55, R100, R163 ;  /* 0x000000a364377220 */ /* 0x000fe40000410000 */
[C---:B------:R-:W-:Y:S02]  /*10a00*/  FMUL.FTZ R57, R3.reuse, R165 ;  /* 0x000000a503397220 */ /* 0x040fe40000410000 */
[----:B------:R-:W-:Y:S02]  /*10a10*/  FMUL.FTZ R61, R3, R169 ;  /* 0x000000a9033d7220 */ /* 0x000fe40000410000 */
[----:B-1----:R-:W-:Y:S01]  /*10a20*/  FFMA.FTZ R2, R195, c[0x0][0x23c], -R110 ;  /* 0x00008f00c3027a23 */ /* 0x002fe2000001086e */
[-C--:B----4-:R-:W-:Y:S01]  /*10a30*/  HMMA.16816.F32.BF16 R52, R176, R112.reuse, R52 ;  /* 0x00000070b034723c */ /* 0x090fe20000041834 */
[----:B------:R-:W-:Y:S02]  /*10a40*/  IMAD.MOV.U32 R151, RZ, RZ, R56 ;  /* 0x000000ffff977224 */ /* 0x000fe400078e0038 */
[----:B------:R1:W-:Y:S01]  /*10a50*/  MUFU.EX2 R246, R2 ;  /* 0x0000000200f67308 */ /* 0x0003e20000000800 */
[----:B------:R-:W-:Y:S02]  /*10a60*/  FMUL.FTZ R56, R3, R164 ;  /* 0x000000a403387220 */ /* 0x000fe40000410000 */
[C---:B------:R-:W-:Y:S02]  /*10a70*/  FMUL.FTZ R63, R0.reuse, R171 ;  /* 0x000000ab003f7220 */ /* 0x040fe40000410000 */
[----:B------:R-:W-:Y:S03]  /*10a80*/  IMAD.MOV.U32 R187, RZ, RZ, R67 ;  /* 0x000000ffffbb7224 */ /* 0x000fe600078e0043 */
[C---:B------:R-:W-:Y:S01]  /*10a90*/  HMMA.16816.F32.BF16 R56, R180.reuse, R112, R56 ;  /* 0x00000070b438723c */ /* 0x040fe20000041838 */
[----:B------:R-:W-:Y:S02]  /*10aa0*/  IMAD.MOV.U32 R149, RZ, RZ, R62 ;  /* 0x000000ffff957224 */ /* 0x000fe400078e003e */
[----:B------:R-:W-:Y:S02]  /*10ab0*/  FMUL.FTZ R62, R0, R170 ;  /* 0x000000aa003e7220 */ /* 0x000fe40000410000 */
[C---:B------:R-:W-:Y:S02]  /*10ac0*/  FMUL.FTZ R67, R100.reuse, R175 ;  /* 0x000000af64437220 */ /* 0x040fe40000410000 */
[----:B------:R-:W-:Y:S02]  /*10ad0*/  IMAD.MOV.U32 R152, RZ, RZ, R65 ;  /* 0x000000ffff987224 */ /* 0x000fe400078e0041 */
[C---:B------:R-:W-:Y:S01]  /*10ae0*/  FMUL.FTZ R65, R101.reuse, R173 ;  /* 0x000000ad65417220 */ /* 0x040fe20000410000 */
[-C--:B------:R-:W-:Y:S02]  /*10af0*/  HMMA.16816.F32.BF16 R60, R180, R114.reuse, R60 ;  /* 0x00000072b43c723c */ /* 0x080fe4000004183c */
[----:B------:R-:W-:Y:S02]  /*10b00*/  IMAD.MOV.U32 R189, RZ, RZ, R66 ;  /* 0x000000ffffbd7224 */ /* 0x000fe400078e0042 */
[----:B------:R-:W-:Y:S02]  /*10b10*/  FMUL.FTZ R66, R100, R174 ;  /* 0x000000ae64427220 */ /* 0x000fe40000410000 */
[----:B-1----:R-:W-:Y:S02]  /*10b20*/  FFMA.FTZ R2, R198, c[0x0][0x23c], -R110 ;  /* 0x00008f00c6027a23 */ /* 0x002fe4000001086e */
[----:B------:R-:W-:Y:S02]  /*10b30*/  IMAD.MOV.U32 R153, RZ, RZ, R64 ;  /* 0x000000ffff997224 */ /* 0x000fe400078e0040 */
[----:B------:R1:W4:Y:S02]  /*10b40*/  MUFU.EX2 R245, R2 ;  /* 0x0000000200f57308 */ /* 0x0003240000000800 */
[----:B------:R-:W-:Y:S02]  /*10b50*/  FMUL.FTZ R64, R101, R172 ;  /* 0x000000ac65407220 */ /* 0x000fe40000410000 */
[----:B------:R-:W-:Y:S01]  /*10b60*/  LDSM.16.MT88.4 R172, [R218+0xac00] ;  /* 0x00ac0000daac783b */ /* 0x000fe20000004200 */
[C---:B------:R-:W-:Y:S02]  /*10b70*/  FMUL.FTZ R72, R3.reuse, R72 ;  /* 0x0000004803487220 */ /* 0x040fe40000410000 */
[C---:B------:R-:W-:Y:S02]  /*10b80*/  FMUL.FTZ R73, R3.reuse, R73 ;  /* 0x0000004903497220 */ /* 0x040fe40000410000 */
[C---:B------:R-:W-:Y:S01]  /*10b90*/  HMMA.16816.F32.BF16 R64, R176.reuse, R114, R64 ;  /* 0x00000072b040723c */ /* 0x040fe20000041840 */
[C---:B------:R-:W-:Y:S02]  /*10ba0*/  FMUL.FTZ R74, R0.reuse, R74 ;  /* 0x0000004a004a7220 */ /* 0x040fe40000410000 */
[----:B------:R-:W3:Y:S01]  /*10bb0*/  LDSM.16.MT88.4 R112, [R218+0xb000] ;  /* 0x00b00000da70783b */ /* 0x000ee20000004200 */
[C---:B------:R-:W-:Y:S02]  /*10bc0*/  FMUL.FTZ R75, R0.reuse, R75 ;  /* 0x0000004b004b7220 */ /* 0x040fe40000410000 */
[C---:B------:R-:W-:Y:S02]  /*10bd0*/  FMUL.FTZ R76, R3.reuse, R76 ;  /* 0x0000004c034c7220 */ /* 0x040fe40000410000 */
[-C--:B--2---:R-:W-:Y:S01]  /*10be0*/  HMMA.16816.F32.BF16 R68, R176, R116.reuse, R68 ;  /* 0x00000074b044723c */ /* 0x084fe20000041844 */
[C---:B------:R-:W-:Y:S03]  /*10bf0*/  FMUL.FTZ R77, R3.reuse, R77 ;  /* 0x0000004d034d7220 */ /* 0x040fe60000410000 */
[C---:B------:R-:W-:Y:S02]  /*10c00*/  FMUL.FTZ R78, R0.reuse, R78 ;  /* 0x0000004e004e7220 */ /* 0x040fe40000410000 */
[----:B------:R-:W-:Y:S02]  /*10c10*/  FMUL.FTZ R79, R0, R79 ;  /* 0x0000004f004f7220 */ /* 0x000fe40000410000 */
[C---:B------:R-:W-:Y:S01]  /*10c20*/  HMMA.16816.F32.BF16 R72, R180.reuse, R116, R72 ;  /* 0x00000074b448723c */ /* 0x040fe20000041848 */
[--C-:B-1----:R-:W-:Y:S03]  /*10c30*/  FFMA.FTZ R2, R188, c[0x0][0x23c], -R111.reuse ;  /* 0x00008f00bc027a23 */ /* 0x102fe6000001086f */
[C---:B------:R-:W-:Y:S01]  /*10c40*/  FMUL.FTZ R88, R3.reuse, R88 ;  /* 0x0000005803587220 */ /* 0x040fe20000410000 */
[----:B------:R1:W-:Y:S01]  /*10c50*/  MUFU.EX2 R244, R2 ;  /* 0x0000000200f47308 */ /* 0x0003e20000000800 */
[C---:B------:R-:W-:Y:S02]  /*10c60*/  FMUL.FTZ R89, R3.reuse, R89 ;  /* 0x0000005903597220 */ /* 0x040fe40000410000 */
[-C--:B------:R-:W-:Y:S01]  /*10c70*/  HMMA.16816.F32.BF16 R76, R180, R118.reuse, R76 ;  /* 0x00000076b44c723c */ /* 0x080fe2000004184c */
[C---:B------:R-:W-:Y:S03]  /*10c80*/  FMUL.FTZ R90, R0.reuse, R90 ;  /* 0x0000005a005a7220 */ /* 0x040fe60000410000 */
[----:B------:R-:W-:Y:S02]  /*10c90*/  FMUL.FTZ R91, R0, R91 ;  /* 0x0000005b005b7220 */ /* 0x000fe40000410000 */
[C---:B------:R-:W-:Y:S02]  /*10ca0*/  FMUL.FTZ R92, R3.reuse, R92 ;  /* 0x0000005c035c7220 */ /* 0x040fe40000410000 */
[C---:B------:R-:W-:Y:S01]  /*10cb0*/  HMMA.16816.F32.BF16 R80, R176.reuse, R118, R80 ;  /* 0x00000076b050723c */ /* 0x040fe20000041850 */
[C---:B------:R-:W-:Y:S01]  /*10cc0*/  FMUL.FTZ R86, R100.reuse, R86 ;  /* 0x0000005664567220 */ /* 0x040fe20000410000 */
[----:B------:R-:W2:Y:S02]  /*10cd0*/  LDSM.16.MT88.4 R116, [R216+0x9400] ;  /* 0x00940000d874783b */ /* 0x000ea40000004200 */
[----:B------:R-:W-:Y:S02]  /*10ce0*/  FMUL.FTZ R87, R100, R87 ;  /* 0x0000005764577220 */ /* 0x000fe40000410000 */
[----:B------:R-:W-:Y:S02]  /*10cf0*/  FMUL.FTZ R93, R3, R93 ;  /* 0x0000005d035d7220 */ /* 0x000fe40000410000 */
[C---:B------:R-:W-:Y:S03]  /*10d00*/  FMUL.FTZ R94, R0.reuse, R94 ;  /* 0x0000005e005e7220 */ /* 0x040fe60000410000 */
[-C--:B---3--:R-:W-:Y:S01]  /*10d10*/  HMMA.16816.F32.BF16 R84, R176, R112.reuse, R84 ;  /* 0x00000070b054723c */ /* 0x088fe20000041854 */
[----:B------:R-:W-:Y:S02]  /*10d20*/  FMUL.FTZ R95, R0, R95 ;  /* 0x0000005f005f7220 */ /* 0x000fe40000410000 */
[----:B-1----:R-:W-:Y:S02]  /*10d30*/  FFMA.FTZ R2, R190, c[0x0][0x23c], -R111 ;  /* 0x00008f00be027a23 */ /* 0x002fe4000001086f */
[C---:B------:R-:W-:Y:S02]  /*10d40*/  FMUL.FTZ R96, R101.reuse, R96 ;  /* 0x0000006065607220 */ /* 0x040fe40000410000 */
[----:B------:R1:W3:Y:S01]  /*10d50*/  MUFU.EX2 R242, R2 ;  /* 0x0000000200f27308 */ /* 0x0002e20000000800 */
[C---:B------:R-:W-:Y:S01]  /*10d60*/  HMMA.16816.F32.BF16 R88, R180.reuse, R112, R88 ;  /* 0x00000070b458723c */ /* 0x040fe20000041858 */
[----:B------:R-:W-:Y:S03]  /*10d70*/  FMUL.FTZ R97, R101, R97 ;  /* 0x0000006165617220 */ /* 0x000fe60000410000 */
[C---:B------:R-:W-:Y:S02]  /*10d80*/  FMUL.FTZ R98, R100.reuse, R98 ;  /* 0x0000006264627220 */ /* 0x040fe40000410000 */
[----:B------:R-:W-:Y:S01]  /*10d90*/  FMUL.FTZ R99, R100, R99 ;  /* 0x0000006364637220 */ /* 0x000fe20000410000 */
[----:B------:R-:W-:Y:S01]  /*10da0*/  F2FP.BF16.PACK_AB R112, R251, R252 ;  /* 0x000000fcfb70723e */ /* 0x000fe200000010ff */
[-C--:B------:R-:W-:Y:S01]  /*10db0*/  HMMA.16816.F32.BF16 R92, R180, R114.reuse, R92 ;  /* 0x00000072b45c723c */ /* 0x080fe2000004185c */
[----:B------:R-:W-:Y:S03]  /*10dc0*/  LDSM.16.MT88.4 R180, [R216+0xbc00] ;  /* 0x00bc0000d8b4783b */ /* 0x000fe60000004200 */
[----:B-----5:R-:W-:Y:S01]  /*10dd0*/  F2FP.BF16.PACK_AB R113, R249, R250 ;  /* 0x000000faf971723e */ /* 0x020fe200000010ff */
[----:B------:R-:W-:Y:S03]  /*10de0*/  FFMA.FTZ R106, R238, c[0x0][0x23c], -R109 ;  /* 0x00008f00ee6a7a23 */ /* 0x000fe6000001086d */
[----:B------:R-:W-:Y:S01]  /*10df0*/  HMMA.16816.F32.BF16 R96, R176, R114, R96 ;  /* 0x00000072b060723c */ /* 0x000fe20000041860 */
[--C-:B-1----:R-:W-:Y:S06]  /*10e00*/  FFMA.FTZ R2, R191, c[0x0][0x23c], -R111.reuse ;  /* 0x00008f00bf027a23 */ /* 0x102fec000001086f */
[----:B------:R-:W-:Y:S01]  /*10e10*/  F2FP.BF16.PACK_AB R114, R247, R248 ;  /* 0x000000f8f772723e */ /* 0x000fe200000010ff */
[----:B------:R1:W-:Y:S01]  /*10e20*/  MUFU.EX2 R240, R2 ;  /* 0x0000000200f07308 */ /* 0x0003e20000000800 */
[----:B----4-:R-:W-:Y:S03]  /*10e30*/  F2FP.BF16.PACK_AB R115, R245, R246 ;  /* 0x000000f6f573723e */ /* 0x010fe600000010ff */
[----:B---3--:R-:W-:Y:S04]  /*10e40*/  F2FP.BF16.PACK_AB R120, R242, R244 ;  /* 0x000000f4f278723e */ /* 0x008fe800000010ff */
[-C--:B--2---:R-:W-:Y:S01]  /*10e50*/  HMMA.16816.F32.BF16 R4, R112, R116.reuse, R4 ;  /* 0x000000747004723c */ /* 0x084fe20000041804 */
[----:B-1----:R-:W-:Y:S04]  /*10e60*/  FFMA.FTZ R2, R192, c[0x0][0x23c], -R111 ;  /* 0x00008f00c0027a23 */ /* 0x002fe8000001086f */
[----:B------:R1:W2:Y:S02]  /*10e70*/  MUFU.EX2 R239, R2 ;  /* 0x0000000200ef7308 */ /* 0x0002a40000000800 */
[--C-:B-1----:R-:W-:Y:S01]  /*10e80*/  FFMA.FTZ R2, R197, c[0x0][0x23c], -R184.reuse ;  /* 0x00008f00c5027a23 */ /* 0x102fe200000108b8 */
[----:B--2---:R-:W-:Y:S07]  /*10e90*/  F2FP.BF16.PACK_AB R122, R239, R240 ;  /* 0x000000f0ef7a723e */ /* 0x004fee00000010ff */
[----:B------:R1:W-:Y:S02]  /*10ea0*/  MUFU.EX2 R237, R2 ;  /* 0x0000000200ed7308 */ /* 0x0003e40000000800 */
[--C-:B-1----:R-:W-:Y:S08]  /*10eb0*/  FFMA.FTZ R2, R196, c[0x0][0x23c], -R184.reuse ;  /* 0x00008f00c4027a23 */ /* 0x102ff000000108b8 */
[----:B------:R1:W2:Y:S02]  /*10ec0*/  MUFU.EX2 R234, R2 ;  /* 0x0000000200ea7308 */ /* 0x0002a40000000800 */
[--C-:B-1----:R-:W-:Y:S01]  /*10ed0*/  FFMA.FTZ R2, R199, c[0x0][0x23c], -R184.reuse ;  /* 0x00008f00c7027a23 */ /* 0x102fe200000108b8 */
[----:B--2---:R-:W-:Y:S07]  /*10ee0*/  F2FP.BF16.PACK_AB R121, R234, R237 ;  /* 0x000000edea79723e */ /* 0x004fee00000010ff */
[----:B------:R1:W-:Y:S02]  /*10ef0*/  MUFU.EX2 R233, R2 ;  /* 0x0000000200e97308 */ /* 0x0003e40000000800 */
[----:B-1----:R-:W-:Y:S08]  /*10f00*/  FFMA.FTZ R2, R200, c[0x0][0x23c], -R184 ;  /* 0x00008f00c8027a23 */ /* 0x002ff000000108b8 */
[----:B------:R1:W2:Y:S02]  /*10f10*/  MUFU.EX2 R214, R2 ;  /* 0x0000000200d67308 */ /* 0x0002a40000000800 */
[--C-:B-1----:R-:W-:Y:S01]  /*10f20*/  FFMA.FTZ R2, R205, c[0x0][0x23c], -R109.reuse ;  /* 0x00008f00cd027a23 */ /* 0x102fe2000001086d */
[----:B--2---:R-:W-:Y:S07]  /*10f30*/  F2FP.BF16.PACK_AB R123, R214, R233 ;  /* 0x000000e9d67b723e */ /* 0x004fee00000010ff */
[----:B------:R1:W-:Y:S01]  /*10f40*/  MUFU.EX2 R212, R2 ;  /* 0x0000000200d47308 */ /* 0x0003e20000000800 */
[C---:B------:R-:W-:Y:S08]  /*10f50*/  HMMA.16816.F32.BF16 R8, R120.reuse, R116, R8 ;  /* 0x000000747808723c */ /* 0x040ff00000041808 */
[-C--:B------:R-:W-:Y:S08]  /*10f60*/  HMMA.16816.F32.BF16 R12, R120, R118.reuse, R12 ;  /* 0x00000076780c723c */ /* 0x080ff0000004180c */
[C---:B------:R-:W-:Y:S01]  /*10f70*/  HMMA.16816.F32.BF16 R16, R112.reuse, R118, R16 ;  /* 0x000000767010723c */ /* 0x040fe20000041810 */
[----:B------:R-:W2:Y:S03]  /*10f80*/  LDSM.16.MT88.4 R116, [R218+0xa400] ;  /* 0x00a40000da74783b */ /* 0x000ea60000004200 */
[----:B-1----:R-:W-:Y:S04]  /*10f90*/  FFMA.FTZ R2, R206, c[0x0][0x23c], -R109 ;  /* 0x00008f00ce027a23 */ /* 0x002fe8000001086d */
[-C--:B------:R-:W-:Y:S01]  /*10fa0*/  HMMA.16816.F32.BF16 R20, R112, R124.reuse, R20 ;  /* 0x0000007c7014723c */ /* 0x080fe20000041814 */
[----:B------:R1:W3:Y:S07]  /*10fb0*/  MUFU.EX2 R213, R2 ;  /* 0x0000000200d57308 */ /* 0x0002ee0000000800 */
[C---:B------:R-:W-:Y:S08]  /*10fc0*/  HMMA.16816.F32.BF16 R24, R120.reuse, R124, R24 ;  /* 0x0000007c7818723c */ /* 0x040ff00000041818 */
[-C--:B------:R-:W-:Y:S08]  /*10fd0*/  HMMA.16816.F32.BF16 R28, R120, R126.reuse, R28 ;  /* 0x0000007e781c723c */ /* 0x080ff0000004181c */
[C---:B------:R-:W-:Y:S01]  /*10fe0*/  HMMA.16816.F32.BF16 R32, R112.reuse, R126, R32 ;  /* 0x0000007e7020723c */ /* 0x040fe20000041820 */
[--C-:B-1----:R-:W-:Y:S01]  /*10ff0*/  FFMA.FTZ R2, R207, c[0x0][0x23c], -R110.reuse ;  /* 0x00008f00cf027a23 */ /* 0x102fe2000001086e */
[----:B------:R-:W1:Y:S03]  /*11000*/  LDSM.16.MT88.4 R124, [R216+0xb400] ;  /* 0x00b40000d87c783b */ /* 0x000e660000004200 */
[----:B------:R4:W-:Y:S03]  /*11010*/  MUFU.EX2 R211, R2 ;  /* 0x0000000200d37308 */ /* 0x0009e60000000800 */
[-C--:B------:R-:W-:Y:S08]  /*11020*/  HMMA.16816.F32.BF16 R36, R112, R128.reuse, R36 ;  /* 0x000000807024723c */ /* 0x080ff00000041824 */
[C---:B------:R-:W-:Y:S08]  /*11030*/  HMMA.16816.F32.BF16 R40, R120.reuse, R128, R40 ;  /* 0x000000807828723c */ /* 0x040ff00000041828 */
[-C--:B------:R-:W-:Y:S01]  /*11040*/  HMMA.16816.F32.BF16 R44, R120, R130.reuse, R44 ;  /* 0x00000082782c723c */ /* 0x080fe2000004182c */
[--C-:B----4-:R-:W-:Y:S02]  /*11050*/  FFMA.FTZ R2, R208, c[0x0][0x23c], -R110.reuse ;  /* 0x00008f00d0027a23 */ /* 0x110fe4000001086e */
[----:B------:R4:W-:Y:S05]  /*11060*/  MUFU.EX2 R208, R106 ;  /* 0x0000006a00d07308 */ /* 0x0009ea0000000800 */
[C---:B------:R-:W-:Y:S01]  /*11070*/  HMMA.16816.F32.BF16 R48, R112.reuse, R130, R48 ;  /* 0x000000827030723c */ /* 0x040fe20000041830 */
[----:B------:R-:W5:Y:S07]  /*11080*/  LDSM.16.MT88.4 R128, [R218+0xb400] ;  /* 0x00b40000da80783b */ /* 0x000f6e0000004200 */
[-C--:B--2---:R-:W-:Y:S01]  /*11090*/  HMMA.16816.F32.BF16 R52, R112, R116.reuse, R52 ;  /* 0x000000747034723c */ /* 0x084fe20000041834 */
[----:B------:R2:W1:Y:S07]  /*110a0*/  MUFU.EX2 R209, R2 ;  /* 0x0000000200d17308 */ /* 0x00046e0000000800 */
[C---:B------:R-:W-:Y:S01]  /*110b0*/  HMMA.16816.F32.BF16 R56, R120.reuse, R116, R56 ;  /* 0x000000747838723c */ /* 0x040fe20000041838 */
[----:B----4-:R-:W-:Y:S07]  /*110c0*/  FFMA.FTZ R106, R203, c[0x0][0x23c], -R111 ;  /* 0x00008f00cb6a7a23 */ /* 0x010fee000001086f */
[-C--:B------:R-:W-:Y:S01]  /*110d0*/  HMMA.16816.F32.BF16 R60, R120, R118.reuse, R60 ;  /* 0x00000076783c723c */ /* 0x080fe2000004183c */
[----:B------:R-:W-:Y:S07]  /*110e0*/  MUFU.EX2 R203, R106 ;  /* 0x0000006a00cb7308 */ /* 0x000fee0000000800 */
[C---:B------:R-:W-:Y:S01]  /*110f0*/  HMMA.16816.F32.BF16 R64, R112.reuse, R118, R64 ;  /* 0x000000767040723c */ /* 0x040fe20000041840 */
[----:B--2---:R-:W-:Y:S01]  /*11100*/  FFMA.FTZ R2, R210, c[0x0][0x23c], -R109 ;  /* 0x00008f00d2027a23 */ /* 0x004fe2000001086d */
[----:B------:R-:W2:Y:S03]  /*11110*/  LDSM.16.MT88.4 R116, [R216+0x9800] ;  /* 0x00980000d874783b */ /* 0x000ea60000004200 */
[----:B------:R4:W2:Y:S03]  /*11120*/  MUFU.EX2 R210, R2 ;  /* 0x0000000200d27308 */ /* 0x0008a60000000800 */
[-C--:B-1----:R-:W-:Y:S08]  /*11130*/  HMMA.16816.F32.BF16 R68, R112, R124.reuse, R68 ;  /* 0x0000007c7044723c */ /* 0x082ff00000041844 */
[C---:B------:R-:W-:Y:S08]  /*11140*/  HMMA.16816.F32.BF16 R72, R120.reuse, R124, R72 ;  /* 0x0000007c7848723c */ /* 0x040ff00000041848 */
[-C--:B------:R-:W-:Y:S01]  /*11150*/  HMMA.16816.F32.BF16 R76, R120, R126.reuse, R76 ;  /* 0x0000007e784c723c */ /* 0x080fe2000004184c */
[--C-:B----4-:R-:W-:Y:S07]  /*11160*/  FFMA.FTZ R2, R241, c[0x0][0x23c], -R110.reuse ;  /* 0x00008f00f1027a23 */ /* 0x110fee000001086e */
[C---:B------:R-:W-:Y:S01]  /*11170*/  HMMA.16816.F32.BF16 R80, R112.reuse, R126, R80 ;  /* 0x0000007e7050723c */ /* 0x040fe20000041850 */
[----:B------:R1:W-:Y:S01]  /*11180*/  MUFU.EX2 R207, R2 ;  /* 0x0000000200cf7308 */ /* 0x0003e20000000800 */
[----:B------:R-:W4:Y:S06]  /*11190*/  LDSM.16.MT88.4 R124, [R218+0x9800] ;  /* 0x00980000da7c783b */ /* 0x000f2c0000004200 */
[-C--:B-----5:R-:W-:Y:S08]  /*111a0*/  HMMA.16816.F32.BF16 R84, R112, R128.reuse, R84 ;  /* 0x000000807054723c */ /* 0x0a0ff00000041854 */
[C---:B------:R-:W-:Y:S08]  /*111b0*/  HMMA.16816.F32.BF16 R88, R120.reuse, R128, R88 ;  /* 0x000000807858723c */ /* 0x040ff00000041858 */
[-C--:B------:R-:W-:Y:S01]  /*111c0*/  HMMA.16816.F32.BF16 R92, R120, R130.reuse, R92 ;  /* 0x00000082785c723c */ /* 0x080fe2000004185c */
[----:B-1----:R-:W-:Y:S04]  /*111d0*/  FFMA.FTZ R2, R243, c[0x0][0x23c], -R110 ;  /* 0x00008f00f3027a23 */ /* 0x002fe8000001086e */
[----:B------:R1:W5:Y:S03]  /*111e0*/  MUFU.EX2 R206, R2 ;  /* 0x0000000200ce7308 */ /* 0x0003660000000800 */
[----:B------:R-:W-:Y:S01]  /*111f0*/  HMMA.16816.F32.BF16 R96, R112, R130, R96 ;  /* 0x000000827060723c */ /* 0x000fe20000041860 */
[----:B------:R-:W4:Y:S06]  /*11200*/  LDSM.16.MT88.4 R128, [R216+0xa800] ;  /* 0x00a80000d880783b */ /* 0x000f2c0000004200 */
[----:B---3--:R-:W-:Y:S02]  /*11210*/  F2FP.BF16.PACK_AB R112, R213, R212 ;  /* 0x000000d4d570723e */ /* 0x008fe400000010ff */
[----:B------:R-:W-:Y:S03]  /*11220*/  F2FP.BF16.PACK_AB R113, R209, R211 ;  /* 0x000000d3d171723e */ /* 0x000fe600000010ff */
[----:B--2---:R-:W-:Y:S01]  /*11230*/  F2FP.BF16.PACK_AB R114, R208, R210 ;  /* 0x000000d2d072723e */ /* 0x004fe200000010ff */
[--C-:B-1----:R-:W-:Y:S01]  /*11240*/  FFMA.FTZ R2, R202, c[0x0][0x23c], -R111.reuse ;  /* 0x00008f00ca027a23 */ /* 0x102fe2000001086f */
[----:B-----5:R-:W-:Y:S03]  /*11250*/  F2FP.BF16.PACK_AB R115, R206, R207 ;  /* 0x000000cfce73723e */ /* 0x020fe600000010ff */
[----:B------:R1:W2:Y:S04]  /*11260*/  MUFU.EX2 R205, R2 ;  /* 0x0000000200cd7308 */ /* 0x0002a80000000800 */
[-C--:B------:R-:W-:Y:S01]  /*11270*/  HMMA.16816.F32.BF16 R4, R112, R116.reuse, R4 ;  /* 0x000000747004723c */ /* 0x080fe20000041804 */
[--C-:B-1----:R-:W-:Y:S01]  /*11280*/  FFMA.FTZ R2, R204, c[0x0][0x23c], -R111.reuse ;  /* 0x00008f00cc027a23 */ /* 0x102fe2000001086f */
[----:B--2---:R-:W-:Y:S04]  /*11290*/  F2FP.BF16.PACK_AB R120, R203, R205 ;  /* 0x000000cdcb78723e */ /* 0x004fe800000010ff */
[----:B------:R1:W-:Y:S02]  /*112a0*/  MUFU.EX2 R204, R2 ;  /* 0x0000000200cc7308 */ /* 0x0003e40000000800 */
[----:B-1----:R-:W-:Y:S08]  /*112b0*/  FFMA.FTZ R2, R201, c[0x0][0x23c], -R111 ;  /* 0x00008f00c9027a23 */ /* 0x002ff0000001086f */
        /* <DEDUP_REMOVED lines=18> */
[--C-:B-1----:R-:W-:Y:S04]  /*113e0*/  FFMA.FTZ R2, R156, c[0x0][0x23c], -R109.reuse ;  /* 0x00008f009c027a23 */ /* 0x102fe8000001086d */
[-C--:B----4-:R-:W-:Y:S01]  /*113f0*/  HMMA.16816.F32.BF16 R20, R112, R124.reuse, R20 ;  /* 0x0000007c7014723c */ /* 0x090fe20000041814 */
[----:B------:R1:W-:Y:S01]  /*11400*/  MUFU.EX2 R196, R2 ;  /* 0x0000000200c47308 */ /* 0x0003e20000000800 */
[----:B------:R-:W-:Y:S06]  /*11410*/  LDSM.16.MT88.4 R156, [R216+0xac00] ;  /* 0x00ac0000d89c783b */ /* 0x000fec0000004200 */
        /* <DEDUP_REMOVED lines=9> */
[----:B---3--:R-:W-:Y:S07]  /*114b0*/  FFMA.FTZ R2, R154, c[0x0][0x23c], -R110 ;  /* 0x00008f009a027a23 */ /* 0x008fee000001086e */
[C---:B------:R-:W-:Y:S01]  /*114c0*/  HMMA.16816.F32.BF16 R48, R112.reuse, R130, R48 ;  /* 0x000000827030723c */ /* 0x040fe20000041830 */
[----:B------:R3:W4:Y:S01]  /*114d0*/  MUFU.EX2 R193, R2 ;  /* 0x0000000200c17308 */ /* 0x0007220000000800 */
[----:B------:R-:W5:Y:S06]  /*114e0*/  LDSM.16.MT88.4 R128, [R218+0xb800] ;  /* 0x00b80000da80783b */ /* 0x000f6c0000004200 */
[-C--:B--2---:R-:W-:Y:S08]  /*114f0*/  HMMA.16816.F32.BF16 R52, R112, R116.reuse, R52 ;  /* 0x000000747034723c */ /* 0x084ff00000041834 */
[C---:B------:R-:W-:Y:S08]  /*11500*/  HMMA.16816.F32.BF16 R56, R120.reuse, R116, R56 ;  /* 0x000000747838723c */ /* 0x040ff00000041838 */
[-C--:B------:R-:W-:Y:S01]  /*11510*/  HMMA.16816.F32.BF16 R60, R120, R118.reuse, R60 ;  /* 0x00000076783c723c */ /* 0x080fe2000004183c */
[--C-:B---3--:R-:W-:Y:S03]  /*11520*/  FFMA.FTZ R2, R153, c[0x0][0x23c], -R109.reuse ;  /* 0x00008f0099027a23 */ /* 0x108fe6000001086d */
[----:B------:R-:W-:Y:S01]  /*11530*/  FFMA.FTZ R109, R152, c[0x0][0x23c], -R109 ;  /* 0x00008f00986d7a23 */ /* 0x000fe2000001086d */
[----:B------:R2:W-:Y:S01]  /*11540*/  MUFU.EX2 R194, R2 ;  /* 0x0000000200c27308 */ /* 0x0005e20000000800 */
[----:B------:R-:W-:Y:S02]  /*11550*/  IMAD.MOV.U32 R152, RZ, RZ, R149 ;  /* 0x000000ffff987224 */ /* 0x000fe400078e0095 */
[C---:B------:R-:W-:Y:S01]  /*11560*/  HMMA.16816.F32.BF16 R64, R112.reuse, R118, R64 ;  /* 0x000000767040723c */ /* 0x040fe20000041840 */
[----:B------:R-:W-:Y:S03]  /*11570*/  IMAD.MOV.U32 R149, RZ, RZ, R146 ;  /* 0x000000ffff957224 */ /* 0x000fe600078e0092 */
[----:B------:R-:W-:Y:S02]  /*11580*/  IMAD.MOV.U32 R146, RZ, RZ, R186 ;  /* 0x000000ffff927224 */ /* 0x000fe400078e00ba */
[----:B------:R-:W-:Y:S01]  /*11590*/  IMAD.MOV.U32 R243, RZ, RZ, R149 ;  /* 0x000000fffff37224 */ /* 0x000fe200078e0095 */
[----:B------:R4:W3:Y:S01]  /*115a0*/  MUFU.EX2 R192, R109 ;  /* 0x0000006d00c07308 */ /* 0x0008e20000000800 */
[-C--:B-1----:R-:W-:Y:S01]  /*115b0*/  HMMA.16816.F32.BF16 R68, R112, R124.reuse, R68 ;  /* 0x0000007c7044723c */ /* 0x082fe20000041844 */
[----:B------:R-:W-:Y:S07]  /*115c0*/  IMAD.MOV.U32 R215, RZ, RZ, R146 ;  /* 0x000000ffffd77224 */ /* 0x000fee00078e0092 */
[C---:B------:R-:W-:Y:S01]  /*115d0*/  HMMA.16816.F32.BF16 R72, R120.reuse, R124, R72 ;  /* 0x0000007c7848723c */ /* 0x040fe20000041848 */
[--C-:B--2---:R-:W-:Y:S03]  /*115e0*/  FFMA.FTZ R2, R189, c[0x0][0x23c], -R110.reuse ;  /* 0x00008f00bd027a23 */ /* 0x104fe6000001086e */
[----:B------:R-:W-:Y:S04]  /*115f0*/  FFMA.FTZ R110, R187, c[0x0][0x23c], -R110 ;  /* 0x00008f00bb6e7a23 */ /* 0x000fe8000001086e */
[-C--:B------:R-:W-:Y:S01]  /*11600*/  HMMA.16816.F32.BF16 R76, R120, R126.reuse, R76 ;  /* 0x0000007e784c723c */ /* 0x080fe2000004184c */
[----:B------:R1:W-:Y:S03]  /*11610*/  MUFU.EX2 R191, R2 ;  /* 0x0000000200bf7308 */ /* 0x0003e60000000800 */
[----:B----4-:R-:W-:Y:S04]  /*11620*/  F2FP.BF16.PACK_AB R109, R193, R195 ;  /* 0x000000c3c16d723e */ /* 0x010fe800000010ff */
[C---:B------:R-:W-:Y:S03]  /*11630*/  HMMA.16816.F32.BF16 R80, R112.reuse, R126, R80 ;  /* 0x0000007e7050723c */ /* 0x040fe60000041850 */
[----:B------:R3:W-:Y:S05]  /*11640*/  MUFU.EX2 R190, R110 ;  /* 0x0000006e00be7308 */ /* 0x0007ea0000000800 */
[-C--:B-----5:R-:W-:Y:S08]  /*11650*/  HMMA.16816.F32.BF16 R84, R112, R128.reuse, R84 ;  /* 0x000000807054723c */ /* 0x0a0ff00000041854 */
[C---:B------:R-:W-:Y:S01]  /*11660*/  HMMA.16816.F32.BF16 R88, R120.reuse, R128, R88 ;  /* 0x000000807858723c */ /* 0x040fe20000041858 */
[----:B-1----:R-:W-:Y:S03]  /*11670*/  FFMA.FTZ R2, R151, c[0x0][0x23c], -R111 ;  /* 0x00008f0097027a23 */ /* 0x002fe6000001086f */
[----:B------:R-:W-:Y:S01]  /*11680*/  IMAD.MOV.U32 R151, RZ, RZ, R148 ;  /* 0x000000ffff977224 */ /* 0x000fe200078e0094 */
[----:B------:R1:W-:Y:S01]  /*11690*/  MUFU.EX2 R188, R2 ;  /* 0x0000000200bc7308 */ /* 0x0003e20000000800 */
[----:B------:R-:W-:Y:S02]  /*116a0*/  IMAD.MOV.U32 R148, RZ, RZ, R145 ;  /* 0x000000ffff947224 */ /* 0x000fe400078e0091 */
[----:B------:R-:W-:Y:S01]  /*116b0*/  IMAD.MOV.U32 R145, RZ, RZ, R185 ;  /* 0x000000ffff917224 */ /* 0x000fe200078e00b9 */
[-C--:B------:R-:W-:Y:S03]  /*116c0*/  HMMA.16816.F32.BF16 R92, R120, R130.reuse, R92 ;  /* 0x00000082785c723c */ /* 0x080fe6000004185c */
[----:B------:R-:W-:Y:S01]  /*116d0*/  IMAD.MOV.U32 R235, RZ, RZ, R148 ;  /* 0x000000ffffeb7224 */ /* 0x000fe200078e0094 */
[----:B---3--:R-:W-:Y:S01]  /*116e0*/  F2FP.BF16.PACK_AB R110, R192, R194 ;  /* 0x000000c2c06e723e */ /* 0x008fe200000010ff */
[----:B------:R-:W-:Y:S02]  /*116f0*/  IMAD.MOV.U32 R148, RZ, RZ, R145 ;  /* 0x000000ffff947224 */ /* 0x000fe400078e0091 */
[----:B------:R-:W-:Y:S01]  /*11700*/  IMAD.MOV.U32 R238, RZ, RZ, R151 ;  /* 0x000000ffffee7224 */ /* 0x000fe200078e0097 */
[----:B------:R-:W-:Y:S01]  /*11710*/  HMMA.16816.F32.BF16 R96, R112, R130, R96 ;  /* 0x000000827060723c */ /* 0x000fe20000041860 */
[----:B-1----:R-:W-:Y:S03]  /*11720*/  FFMA.FTZ R2, R150, c[0x0][0x23c], -R111 ;  /* 0x00008f0096027a23 */ /* 0x002fe6000001086f */
[----:B------:R-:W-:Y:S02]  /*11730*/  IMAD.MOV.U32 R150, RZ, RZ, R147 ;  /* 0x000000ffff967224 */ /* 0x000fe400078e0093 */
[----:B------:R-:W-:Y:S01]  /*11740*/  IMAD.MOV.U32 R147, RZ, RZ, R144 ;  /* 0x000000ffff937224 */ /* 0x000fe200078e0090 */
[----:B------:R-:W1:Y:S01]  /*11750*/  MUFU.EX2 R189, R2 ;  /* 0x0000000200bd7308 */ /* 0x000e620000000800 */
[----:B------:R-:W-:Y:S04]  /*11760*/  IMAD.MOV.U32 R144, RZ, RZ, R143 ;  /* 0x000000ffff907224 */ /* 0x000fe800078e008f */
[----:B------:R-:W-:Y:S02]  /*11770*/  IMAD.MOV.U32 R143, RZ, RZ, R142 ;  /* 0x000000ffff8f7224 */ /* 0x000fe400078e008e */
        /* <DEDUP_REMOVED lines=9> */
[----:B------:R-:W-:Y:S01]  /*11810*/  IMAD.MOV.U32 R147, RZ, RZ, R144 ;  /* 0x000000ffff937224 */ /* 0x000fe200078e0090 */
[----:B-1----:R-:W-:Y:S01]  /*11820*/  F2FP.BF16.PACK_AB R176, R189, R188 ;  /* 0x000000bcbdb0723e */ /* 0x002fe200000010ff */
[--C-:B------:R-:W-:Y:S02]  /*11830*/  FFMA.FTZ R2, R134, c[0x0][0x23c], -R111.reuse ;  /* 0x00008f0086027a23 */ /* 0x100fe4000001086f */
[----:B------:R-:W-:Y:S02]  /*11840*/  FFMA.FTZ R111, R133, c[0x0][0x23c], -R111 ;  /* 0x00008f00856f7a23 */ /* 0x000fe4000001086f */
[----:B------:R1:W-:Y:S01]  /*11850*/  MUFU.EX2 R187, R2 ;  /* 0x0000000200bb7308 */ /* 0x0003e20000000800 */
[----:B------:R-:W-:Y:S02]  /*11860*/  IMAD.MOV.U32 R144, RZ, RZ, R140 ;  /* 0x000000ffff907224 */ /* 0x000fe400078e008c */
[----:B------:R-:W-:Y:S01]  /*11870*/  LDSM.16.MT88.4 R140, [R218+0x9c00] ;  /* 0x009c0000da8c783b */ /* 0x000fe20000004200 */
[----:B------:R-:W-:Y:S06]  /*11880*/  IMAD.MOV.U32 R241, RZ, RZ, R150 ;  /* 0x000000fffff17224 */ /* 0x000fec00078e0096 */
[----:B------:R2:W3:Y:S01]  /*11890*/  MUFU.EX2 R186, R111 ;  /* 0x0000006f00ba7308 */ /* 0x0004e20000000800 */
[--C-:B-1----:R-:W-:Y:S02]  /*118a0*/  FFMA.FTZ R2, R132, c[0x0][0x23c], -R184.reuse ;  /* 0x00008f0084027a23 */ /* 0x102fe400000108b8 */
[----:B------:R-:W1:Y:S07]  /*118b0*/  LDSM.16.MT88.4 R132, [R216+0x9c00] ;  /* 0x009c0000d884783b */ /* 0x000e6e0000004200 */
[----:B------:R4:W-:Y:S01]  /*118c0*/  MUFU.EX2 R185, R2 ;  /* 0x0000000200b97308 */ /* 0x0009e20000000800 */
[----:B--2---:R-:W-:Y:S02]  /*118d0*/  F2FP.BF16.PACK_AB R111, R190, R191 ;  /* 0x000000bfbe6f723e */ /* 0x004fe400000010ff */
[----:B---3--:R-:W-:Y:S01]  /*118e0*/  F2FP.BF16.PACK_AB R178, R186, R187 ;  /* 0x000000bbbab2723e */ /* 0x008fe200000010ff */
[--C-:B----4-:R-:W-:Y:S06]  /*118f0*/  FFMA.FTZ R2, R107, c[0x0][0x23c], -R184.reuse ;  /* 0x00008f006b027a23 */ /* 0x110fec00000108b8 */
[----:B------:R2:W3:Y:S02]  /*11900*/  MUFU.EX2 R107, R2 ;  /* 0x00000002006b7308 */ /* 0x0004e40000000800 */
[--C-:B--2---:R-:W-:Y:S01]  /*11910*/  FFMA.FTZ R2, R152, c[0x0][0x23c], -R184.reuse ;  /* 0x00008f0098027a23 */ /* 0x104fe200000108b8 */
[----:B---3--:R-:W-:Y:S01]  /*11920*/  F2FP.BF16.PACK_AB R177, R107, R185 ;  /* 0x000000b96bb1723e */ /* 0x008fe200000010ff */
[----:B------:R-:W-:Y:S01]  /*11930*/  FFMA.FTZ R184, R108, c[0x0][0x23c], -R184 ;  /* 0x00008f006cb87a23 */ /* 0x000fe200000108b8 */
[----:B------:R-:W-:Y:S05]  /*11940*/  F2FP.BF16.PACK_AB R108, R196, R197 ;  /* 0x000000c5c46c723e */ /* 0x000fea00000010ff */
[----:B------:R2:W-:Y:S02]  /*11950*/  MUFU.EX2 R106, R2 ;  /* 0x00000002006a7308 */ /* 0x0005e40000000800 */
[-C--:B-1----:R-:W-:Y:S01]  /*11960*/  HMMA.16816.F32.BF16 R112, R108, R132.reuse, R4 ;  /* 0x000000846c70723c */ /* 0x082fe20000041804 */
[----:B------:R-:W1:Y:S07]  /*11970*/  LDSM.16.MT88.4 R4, [R218+0xbc00] ;  /* 0x00bc0000da04783b */ /* 0x000e6e0000004200 */
[----:B------:R-:W3:Y:S01]  /*11980*/  MUFU.EX2 R184, R184 ;  /* 0x000000b800b87308 */ /* 0x000ee20000000800 */
[----:B--2---:R-:W2:Y:S03]  /*11990*/  LDL.LU R2, [R1+0x14] ;  /* 0x0000140001027983 */ /* 0x004ea60000300800 */
[----:B---3--:R-:W-:Y:S07]  /*119a0*/  F2FP.BF16.PACK_AB R179, R184, R106 ;  /* 0x0000006ab8b3723e */ /* 0x008fee00000010ff */
[C---:B------:R-:W-:Y:S07]  /*119b0*/  HMMA.16816.F32.BF16 R116, R176.reuse, R132, R8 ;  /* 0x00000084b074723c */ /* 0x040fee0000041808 */
[----:B------:R-:W-:Y:S01]  /*119c0*/  IMAD.MOV.U32 R10, RZ, RZ, R145 ;  /* 0x000000ffff0a7224 */ /* 0x000fe200078e0091 */
[-C--:B------:R-:W-:Y:S01]  /*119d0*/  HMMA.16816.F32.BF16 R120, R176, R134.reuse, R12 ;  /* 0x00000086b078723c */ /* 0x080fe2000004180c */
[----:B------:R-:W3:Y:S03]  /*119e0*/  LDL.LU R12, [R1+0x18] ;  /* 0x00001800010c7983 */ /* 0x000ee60000300800 */
[----:B------:R-:W-:Y:S02]  /*119f0*/  IMAD.MOV.U32 R8, RZ, RZ, R147 ;  /* 0x000000ffff087224 */ /* 0x000fe400078e0093 */
[----:B------:R-:W-:Y:S02]  /*11a00*/  IMAD.MOV.U32 R9, RZ, RZ, R146 ;  /* 0x000000ffff097224 */ /* 0x000fe400078e0092 */
[C---:B------:R-:W-:Y:S01]  /*11a10*/  HMMA.16816.F32.BF16 R124, R108.reuse, R134, R16 ;  /* 0x000000866c7c723c */ /* 0x040fe20000041810 */
[----:B------:R-:W4:Y:S03]  /*11a20*/  LDL.LU R17, [R1+0xc] ;  /* 0x00000c0001117983 */ /* 0x000f260000300800 */
[----:B------:R-:W-:Y:S01]  /*11a30*/  IMAD.MOV.U32 R15, RZ, RZ, R138 ;  /* 0x000000ffff0f7224 */ /* 0x000fe200078e008a */
[----:B------:R-:W5:Y:S01]  /*11a40*/  LDL.LU R19, [R1+0x10] ;  /* 0x0000100001137983 */ /* 0x000f620000300800 */
[----:B------:R-:W-:Y:S02]  /*11a50*/  IMAD.MOV.U32 R11, RZ, RZ, R148 ;  /* 0x000000ffff0b7224 */ /* 0x000fe400078e0094 */
[-C--:B------:R-:W-:Y:S01]  /*11a60*/  HMMA.16816.F32.BF16 R128, R108, R140.reuse, R20 ;  /* 0x0000008c6c80723c */ /* 0x080fe20000041814 */
[----:B------:R-:W-:Y:S03]  /*11a70*/  IMAD.MOV.U32 R16, RZ, RZ, R137 ;  /* 0x000000ffff107224 */ /* 0x000fe600078e0089 */
[----:B------:R-:W-:Y:S02]  /*11a80*/  IMAD.MOV.U32 R18, RZ, RZ, R136 ;  /* 0x000000ffff127224 */ /* 0x000fe400078e0088 */
[----:B------:R-:W-:Y:S02]  /*11a90*/  IMAD.MOV.U32 R13, RZ, RZ, R144 ;  /* 0x000000ffff0d7224 */ /* 0x000fe400078e0090 */
[C---:B------:R-:W-:Y:S01]  /*11aa0*/  HMMA.16816.F32.BF16 R132, R176.reuse, R140, R24 ;  /* 0x0000008cb084723c */ /* 0x040fe20000041818 */
[----:B------:R-:W-:Y:S07]  /*11ab0*/  IMAD.MOV.U32 R14, RZ, RZ, R139 ;  /* 0x000000ffff0e7224 */ /* 0x000fee00078e008b */
        /* <DEDUP_REMOVED lines=18> */
[----:B--2---:R-:W-:Y:S04]  /*11be0*/  FFMA.FTZ R2, R3, R2, R13 ;  /* 0x0000000203027223 */ /* 0x004fe8000001000d */
[----:B------:R-:W-:Y:S02]  /*11bf0*/  FADD.FTZ R2, R8, R2 ;  /* 0x0000000208027221 */ /* 0x000fe40000010000 */
[----:B---3--:R-:W-:Y:S05]  /*11c00*/  FFMA.FTZ R0, R0, R12, R14 ;  /* 0x0000000c00007223 */ /* 0x008fea000001000e */
[----:B------:R-:W-:Y:S02]  /*11c10*/  FADD.FTZ R0, R9, R0 ;  /* 0x0000000009007221 */ /* 0x000fe40000010000 */
[----:B------:R-:W-:Y:S02]  /*11c20*/  FADD.FTZ R9, R215, R2 ;  /* 0x00000002d7097221 */ /* 0x000fe40000010000 */
[----:B----4-:R-:W-:Y:S02]  /*11c30*/  FFMA.FTZ R101, R101, R17, R16 ;  /* 0x0000001165657223 */ /* 0x010fe40000010010 */
[----:B------:R-:W-:Y:S02]  /*11c40*/  FADD.FTZ R8, R236, R0 ;  /* 0x00000000ec087221 */ /* 0x000fe40000010000 */
[----:B-----5:R-:W-:Y:S02]  /*11c50*/  FFMA.FTZ R100, R100, R19, R18 ;  /* 0x0000001364647223 */ /* 0x020fe40000010012 */
[----:B------:R-:W-:Y:S02]  /*11c60*/  FADD.FTZ R11, R11, R101 ;  /* 0x000000650b0b7221 */ /* 0x000fe40000010000 */
        /* <DEDUP_REMOVED lines=50> */
[----:B------:R-:W-:Y:S01]  /*11f90*/  FADD.FTZ R2, R187, R2 ;  /* 0x00000002bb027221 */ /* 0x000fe20000010000 */
[----:B------:R-:W-:Y:S01]  /*11fa0*/  STL [R1+0xc], R4 ;  /* 0x00000c0401007387 */ /* 0x000fe20000100800 */
[----:B------:R-:W-:Y:S02]  /*11fb0*/  FADD.FTZ R3, R190, R3 ;  /* 0x00000003be037221 */ /* 0x000fe40000010000 */
[----:B------:R-:W-:Y:S02]  /*11fc0*/  FADD.FTZ R0, R106, R0 ;  /* 0x000000006a007221 */ /* 0x000fe40000010000 */
[----:B------:R-:W-:Y:S01]  /*11fd0*/  FADD.FTZ R2, R186, R2 ;  /* 0x00000002ba027221 */ /* 0x000fe20000010000 */
[----:B------:R1:W-:Y:S01]  /*11fe0*/  STL [R1+0x10], R3 ;  /* 0x0000100301007387 */ /* 0x0003e20000100800 */
[----:B------:R-:W-:Y:S02]  /*11ff0*/  FADD.FTZ R0, R184, R0 ;  /* 0x00000000b8007221 */ /* 0x000fe40000010000 */
[----:B------:R-:W-:Y:S01]  /*12000*/  IMAD.MOV.U32 R101, RZ, RZ, R231 ;  /* 0x000000ffff657224 */ /* 0x000fe200078e00e7 */
[----:B------:R2:W-:Y:S01]  /*12010*/  STL [R1+0x14], R2 ;  /* 0x0000140201007387 */ /* 0x0005e20000100800 */
[----:B------:R-:W-:Y:S02]  /*12020*/  IMAD.MOV.U32 R107, RZ, RZ, R102 ;  /* 0x000000ffff6b7224 */ /* 0x000fe400078e0066 */
[----:B------:R-:W-:Y:S01]  /*12030*/  IMAD.MOV.U32 R100, RZ, RZ, R105 ;  /* 0x000000ffff647224 */ /* 0x000fe200078e0069 */
[----:B------:R2:W-:Y:S01]  /*12040*/  STL [R1+0x18], R0 ;  /* 0x0000180001007387 */ /* 0x0005e20000100800 */
[----:B------:R-:W-:Y:S02]  /*12050*/  IMAD.MOV.U32 R106, RZ, RZ, R103 ;  /* 0x000000ffff6a7224 */ /* 0x000fe400078e0067 */
[----:B-1----:R-:W-:Y:S01]  /*12060*/  IMAD.MOV.U32 R3, RZ, RZ, R104 ;  /* 0x000000ffff037224 */ /* 0x002fe200078e0068 */
[----:B--2---:R-:W-:-:S05]  /*12070*/  @P0 BRA `(.L_x_143) ;  /* 0xffffc18000000947 */ /* 0x004fca000383ffff */
.L_x_142:
[----:B-1----:R-:W2:Y:S04]  /*12080*/  LDL.LU R4, [R1+0xc] ;  /* 0x00000c0001047983 */ /* 0x002ea80000300800 */
[----:B------:R-:W3:Y:S04]  /*12090*/  LDL.LU R8, [R1+0x10] ;  /* 0x0000100001087983 */ /* 0x000ee80000300800 */
[----:B------:R-:W4:Y:S04]  /*120a0*/  LDL.LU R7, [R1+0x14] ;  /* 0x0000140001077983 */ /* 0x000f280000300800 */
[----:B------:R-:W4:Y:S04]  /*120b0*/  LDL.LU R6, [R1+0x18] ;  /* 0x0000180001067983 */ /* 0x000f280000300800 */
[----:B------:R-:W4:Y:S04]  /*120c0*/  LDL.LU R110, [R1+0x40] ;  /* 0x00004000016e7983 */ /* 0x000f280000300800 */
[----:B------:R-:W1:Y:S04]  /*120d0*/  S2R R108, SR_CTAID.Y ;  /* 0x00000000006c7919 */ /* 0x000e680000002600 */
[----:B------:R1:W5:Y:S04]  /*120e0*/  LDL R109, [R1+0x44] ;  /* 0x00004400016d7983 */ /* 0x0003680000100800 */
[----:B--2---:R-:W2:Y:S04]  /*120f0*/  SHFL.BFLY PT, R0, R4, 0x2, 0x1f ;  /* 0x0c401f0004007f89 */ /* 0x004ea800000e0000 */
[----:B---3--:R-:W3:Y:S04]  /*12100*/  SHFL.BFLY PT, R2, R8, 0x2, 0x1f ;  /* 0x0c401f0008027f89 */ /* 0x008ee800000e0000 */
[----:B----4-:R-:W4:Y:S01]  /*12110*/  SHFL.BFLY PT, R5, R7, 0x2, 0x1f ;  /* 0x0c401f0007057f89 */ /* 0x010f2200000e0000 */
[----:B--2---:R-:W-:-:S03]  /*12120*/  FADD.FTZ R0, R0, R4 ;  /* 0x0000000400007221 */ /* 0x004fc60000010000 */
[----:B------:R-:W2:Y:S01]  /*12130*/  SHFL.BFLY PT, R4, R6, 0x2, 0x1f ;  /* 0x0c401f0006047f89 */ /* 0x000ea200000e0000 */
[----:B---3--:R-:W-:-:S03]  /*12140*/  FADD.FTZ R2, R2, R8 ;  /* 0x0000000802027221 */ /* 0x008fc60000010000 */
[----:B------:R-:W3:Y:S01]  /*12150*/  SHFL.BFLY PT, R3, R0, 0x1, 0x1f ;  /* 0x0c201f0000037f89 */ /* 0x000ee200000e0000 */
[----:B----4-:R-:W-:-:S03]  /*12160*/  FADD.FTZ R5, R5, R7 ;  /* 0x0000000705057221 */ /* 0x010fc60000010000 */
[----:B------:R-:W4:Y:S01]  /*12170*/  SHFL.BFLY PT, R8, R2, 0x1, 0x1f ;  /* 0x0c201f0002087f89 */ /* 0x000f2200000e0000 */
[----:B------:R-:W-:Y:S01]  /*12180*/  ISETP.NE.AND P0, PT, R110, -0x1, PT ;  /* 0xffffffff6e00780c */ /* 0x000fe20003f05270 */
[----:B--2---:R-:W-:Y:S02]  /*12190*/  FADD.FTZ R4, R4, R6 ;  /* 0x0000000604047221 */ /* 0x004fe40000010000 */
[----:B------:R-:W2:Y:S10]  /*121a0*/  SHFL.BFLY PT, R6, R5, 0x1, 0x1f ;  /* 0x0c201f0005067f89 */ /* 0x000eb400000e0000 */
[----:B-1----:R-:W-:Y:S01]  /*121b0*/  @!P0 SHF.R.S32.HI R10, RZ, 0x1f, R108 ;  /* 0x0000001fff0a8819 */ /* 0x002fe2000001146c */
[----:B---3--:R-:W-:-:S02]  /*121c0*/  FADD.FTZ R48, R0, R3 ;  /* 0x0000000300307221 */ /* 0x008fc40000010000 */
[----:B----4-:R-:W-:Y:S02]  /*121d0*/  FADD.FTZ R47, R2, R8 ;  /* 0x00000008022f7221 */ /* 0x010fe40000010000 */
[----:B------:R-:W-:-:S04]  /*121e0*/  @P0 IMAD.WIDE.U32 R2, R110, c[0x0][0x1e8], RZ ;  /* 0x00007a006e020a25 */ /* 0x000fc800078e00ff */
[----:B------:R-:W-:Y:S01]  /*121f0*/  @!P0 IMAD R10, R10, c[0x0][0x1e0], RZ ;  /* 0x000078000a0a8a24 */ /* 0x000fe200078e02ff */
[----:B------:R-:W-:Y:S01]  /*12200*/  @P0 MOV R106, R2 ;  /* 0x00000002006a0202 */ /* 0x000fe20000000f00 */
[C---:B------:R-:W-:Y:S01]  /*12210*/  @!P0 IMAD.WIDE.U32 R8, R108.reuse, c[0x0][0x1e0], RZ ;  /* 0x000078006c088a25 */ /* 0x040fe200078e00ff */
[----:B------:R-:W1:Y:S03]  /*12220*/  SHFL.BFLY PT, R7, R4, 0x1, 0x1f ;  /* 0x0c201f0004077f89 */ /* 0x000e6600000e0000 */
[----:B------:R-:W-:Y:S02]  /*12230*/  @!P0 IMAD R2, R108, c[0x0][0x1e4], R10 ;  /* 0x000079006c028a24 */ /* 0x000fe400078e020a */
[----:B--2---:R-:W-:-:S05]  /*12240*/  FADD.FTZ R100, R5, R6 ;  /* 0x0000000605647221 */ /* 0x004fca0000010000 */
[----:B------:R-:W-:Y:S01]  /*12250*/  FSETP.NE.FTZ.AND P4, PT, R100, RZ, PT ;  /* 0x000000ff6400720b */ /* 0x000fe20003f95000 */
[----:B------:R-:W-:Y:S01]  /*12260*/  @P0 IMAD R107, R110, c[0x0][0x1ec], R3 ;  /* 0x00007b006e6b0a24 */ /* 0x000fe200078e0203 */
[----:B------:R-:W-:Y:S02]  /*12270*/  @!P0 IADD3 R107, R9, R2, RZ ;  /* 0x00000002096b8210 */ /* 0x000fe40007ffe0ff */
[----:B------:R-:W-:Y:S02]  /*12280*/  MOV R2, 0x3f800000 ;  /* 0x3f80000000027802 */ /* 0x000fe40000000f00 */
[----:B------:R-:W-:Y:S02]  /*12290*/  FSETP.NE.FTZ.AND P6, PT, R48, RZ, PT ;  /* 0x000000ff3000720b */ /* 0x000fe40003fd5000 */
[----:B------:R-:W-:-:S05]  /*122a0*/  MOV R0, 0x3f800000 ;  /* 0x3f80000000007802 */ /* 0x000fca0000000f00 */
[----:B------:R-:W2:Y:S01]  /*122b0*/  @P4 MUFU.RCP R2, R100 ;  /* 0x0000006400024308 */ /* 0x000ea20000001000 */
[----:B-1----:R-:W-:Y:S01]  /*122c0*/  FADD.FTZ R101, R4, R7 ;  /* 0x0000000704657221 */ /* 0x002fe20000010000 */
[----:B------:R-:W-:-:S06]  /*122d0*/  FSETP.NE.FTZ.AND P5, PT, R47, RZ, PT ;  /* 0x000000ff2f00720b */ /* 0x000fcc0003fb5000 */
[----:B------:R-:W1:Y:S01]  /*122e0*/  @P6 MUFU.RCP R0, R48 ;  /* 0x0000003000006308 */ /* 0x000e620000001000 */
[----:B------:R-:W-:Y:S01]  /*122f0*/  FSETP.NE.FTZ.AND P3, PT, R101, RZ, PT ;  /* 0x000000ff6500720b */ /* 0x000fe20003f75000 */
[----:B--2---:R-:W-:Y:S02]  /*12300*/  FMUL.FTZ R18, R2, R73 ;  /* 0x0000004902127220 */ /* 0x004fe40000410000 */
[----:B------:R-:W2:Y:S01]  /*12310*/  S2R R73, SR_TID.X ;  /* 0x0000000000497919 */ /* 0x000ea20000002100 */
[----:B------:R-:W-:Y:S01]  /*12320*/  MOV R3, 0x3f800000 ;  /* 0x3f80000000037802 */ /* 0x000fe20000000f00 */
[C---:B-1----:R-:W-:Y:S02]  /*12330*/  FMUL.FTZ R112, R0.reuse, R112 ;  /* 0x0000007000707220 */ /* 0x042fe40000410000 */
[C---:B------:R-:W-:Y:S02]  /*12340*/  FMUL.FTZ R45, R0.reuse, R113 ;  /* 0x00000071002d7220 */ /* 0x040fe40000410000 */
[----:B------:R-:W-:-:S02]  /*12350*/  FMUL.FTZ R124, R0, R124 ;  /* 0x0000007c007c7220 */ /* 0x000fc40000410000 */
[C---:B------:R-:W-:Y:S02]  /*12360*/  FMUL.FTZ R42, R0.reuse, R125 ;  /* 0x0000007d002a7220 */ /* 0x040fe40000410000 */
[C---:B------:R-:W-:Y:S02]  /*12370*/  FMUL.FTZ R128, R0.reuse, R128 ;  /* 0x0000008000807220 */ /* 0x040fe40000410000 */
[C---:B------:R-:W-:Y:S02]  /*12380*/  FMUL.FTZ R40, R0.reuse, R129 ;  /* 0x0000008100287220 */ /* 0x040fe40000410000 */
[C---:B------:R-:W-:Y:S02]  /*12390*/  FMUL.FTZ R140, R0.reuse, R140 ;  /* 0x0000008c008c7220 */ /* 0x040fe40000410000 */
        /* <DEDUP_REMOVED lines=16> */
[----:B------:R-:W-:Y:S01]  /*124a0*/  FMUL.FTZ R7, R0, R97 ;  /* 0x0000006100077220 */ /* 0x000fe20000410000 */
[----:B------:R-:W-:Y:S01]  /*124b0*/  MOV R0, 0x3f800000 ;  /* 0x3f80000000007802 */ /* 0x000fe20000000f00 */
[----:B------:R-:W1:Y:S08]  /*124c0*/  @P5 MUFU.RCP R3, R47 ;  /* 0x0000002f00035308 */ /* 0x000e700000001000 */
[----:B------:R-:W3:Y:S01]  /*124d0*/  @P3 MUFU.RCP R0, R101 ;  /* 0x0000006500003308 */ /* 0x000ee20000001000 */
[----:B--2---:R-:W-:-:S02]  /*124e0*/  SHF.R.S32.HI R49, RZ, 0x1f, R73 ;  /* 0x0000001fff317819 */ /* 0x004fc40000011449 */
[----:B------:R-:W-:Y:S01]  /*124f0*/  @!P0 MOV R106, R8 ;  /* 0x00000008006a8202 */ /* 0x000fe20000000f00 */
[C---:B-1----:R-:W-:Y:S02]  /*12500*/  FMUL.FTZ R114, R3.reuse, R114 ;  /* 0x0000007203727220 */ /* 0x042fe40000410000 */
        /* <DEDUP_REMOVED lines=22> */
[----:B------:R-:W-:Y:S01]  /*12670*/  FMUL.FTZ R6, R3, R99 ;  /* 0x0000006303067220 */ /* 0x000fe20000410000 */
[----:B------:R-:W-:Y:S01]  /*12680*/  LEA.HI R3, R49, R73, RZ, 0x2 ;  /* 0x0000004931037211 */ /* 0x000fe200078f10ff */
[----:B---3--:R-:W-:-:S02]  /*12690*/  FMUL.FTZ R119, R0, R119 ;  /* 0x0000007700777220 */ /* 0x008fc40000410000 */
        /* <DEDUP_REMOVED lines=22> */
[----:B------:R-:W-:Y:S01]  /*12800*/  FMUL.FTZ R94, R0, R94 ;  /* 0x0000005e005e7220 */ /* 0x000fe20000410000 */
[----:B------:R-:W-:Y:S01]  /*12810*/  SHF.R.S32.HI R0, RZ, 0x2, R3 ;  /* 0x00000002ff007819 */ /* 0x000fe20000011403 */
        /* <DEDUP_REMOVED lines=22> */
[----:B------:R-:W-:Y:S01]  /*12980*/  FMUL.FTZ R5, R2, R93 ;  /* 0x0000005d02057220 */ /* 0x000fe20000410000 */
[----:B------:R-:W-:-:S04]  /*12990*/  SHF.R.S32.HI R2, RZ, 0x1f, R0 ;  /* 0x0000001fff027819 */ /* 0x000fc80000011400 */
[----:B------:R-:W-:-:S04]  /*129a0*/  LEA.HI R2, R2, R0, RZ, 0x3 ;  /* 0x0000000002027211 */ /* 0x000fc800078f18ff */
[----:B------:R-:W-:-:S04]  /*129b0*/  LOP3.LUT R2, R2, 0xfffffff8, RZ, 0xc0, !PT ;  /* 0xfffffff802027812 */ /* 0x000fc800078ec0ff */
[----:B------:R-:W-:-:S04]  /*129c0*/  IADD3 R2, R0, -R2, RZ ;  /* 0x8000000200027210 */ /* 0x000fc80007ffe0ff */
[----:B------:R-:W-:Y:S02]  /*129d0*/  LEA.HI R0, R2, R2, RZ, 0x1 ;  /* 0x0000000202007211 */ /* 0x000fe400078f08ff */
[----:B------:R-:W-:Y:S02]  /*129e0*/  LOP3.LUT R3, R3, 0xfffffffc, RZ, 0xc0, !PT ;  /* 0xfffffffc03037812 */ /* 0x000fe400078ec0ff */
[-C--:B------:R-:W-:Y:S02]  /*129f0*/  LEA.HI R49, R49, R73.reuse, RZ, 0x5 ;  /* 0x0000004931317211 */ /* 0x080fe400078f28ff */
[----:B------:R-:W-:Y:S02]  /*12a00*/  SHF.R.S32.HI R9, RZ, 0x1, R0 ;  /* 0x00000001ff097819 */ /* 0x000fe40000011400 */
[----:B------:R-:W-:Y:S02]  /*12a10*/  LOP3.LUT R4, R0, 0x3fffffe, RZ, 0xc0, !PT ;  /* 0x03fffffe00047812 */ /* 0x000fe400078ec0ff */
[----:B------:R-:W-:-:S02]  /*12a20*/  IADD3 R0, -R3, R73, RZ ;  /* 0x0000004903007210 */ /* 0x000fc40007ffe1ff */
[----:B------:R-:W-:Y:S02]  /*12a30*/  SHF.R.S32.HI R33, RZ, 0x5, R49 ;  /* 0x00000005ff217819 */ /* 0x000fe40000011431 */
[----:B------:R-:W-:Y:S02]  /*12a40*/  SHF.L.U32 R3, R9, 0x6, RZ ;  /* 0x0000000609037819 */ /* 0x000fe400000006ff */
[----:B------:R-:W-:Y:S02]  /*12a50*/  IADD3 R2, R2, -R4, RZ ;  /* 0x8000000402027210 */ /* 0x000fe40007ffe0ff */
[----:B------:R-:W-:Y:S02]  /*12a60*/  LEA R0, R33, R0, 0x8 ;  /* 0x0000000021007211 */ /* 0x000fe400078e40ff */
[----:B------:R-:W-:Y:S02]  /*12a70*/  LOP3.LUT R4, R3, 0xc0, RZ, 0xc0, !PT ;  /* 0x000000c003047812 */ /* 0x000fe400078ec0ff */
[----:B------:R-:W-:-:S02]  /*12a80*/  LOP3.LUT R3, R9, 0x1, RZ, 0xc0, !PT ;  /* 0x0000000109037812 */ /* 0x000fc400078ec0ff */
[----:B------:R-:W-:Y:S02]  /*12a90*/  LEA R0, R2, R0, 0x4 ;  /* 0x0000000002007211 */ /* 0x000fe400078e20ff */
[----:B------:R-:W-:Y:S02]  /*12aa0*/  LEA.HI R2, R4, R4, RZ, 0x1d ;  /* 0x0000000404027211 */ /* 0x000fe400078fe8ff */
[----:B------:R-:W-:Y:S02]  /*12ab0*/  ISETP.NE.U32.AND P1, PT, R3, 0x1, PT ;  /* 0x000000010300780c */ /* 0x000fe40003f25070 */
[----:B------:R-:W-:Y:S02]  /*12ac0*/  LEA R0, R0, R2, 0x1 ;  /* 0x0000000200007211 */ /* 0x000fe400078e08ff */
[----:B------:R-:W-:Y:S02]  /*12ad0*/  LOP3.LUT P0, RZ, R9, 0x2, RZ, 0xc0, !PT ;  /* 0x0000000209ff7812 */ /* 0x000fe4000780c0ff */
[----:B------:R-:W-:-:S02]  /*12ae0*/  SHF.L.U32 R0, R0, 0x1, RZ ;  /* 0x0000000100007819 */ /* 0x000fc400000006ff */
[----:B------:R-:W-:Y:S02]  /*12af0*/  MOV R3, 0x20 ;  /* 0x0000002000037802 */ /* 0x000fe40000000f00 */
[----:B------:R-:W-:Y:S02]  /*12b00*/  F2FP.BF16.PACK_AB R45, R45, R112 ;  /* 0x000000702d2d723e */ /* 0x000fe400000010ff */
[----:B------:R-:W-:Y:S02]  /*12b10*/  F2FP.BF16.PACK_AB R44, R44, R114 ;  /* 0x000000722c2c723e */ /* 0x000fe400000010ff */
[----:B------:R-:W-:Y:S02]  /*12b20*/  IADD3 R2, R0, -0x10, RZ ;  /* 0xfffffff000027810 */ /* 0x000fe40007ffe0ff */
[----:B------:R-:W-:Y:S02]  /*12b30*/  SEL R3, R3, 0xffffffe0, !P0 ;  /* 0xffffffe003037807 */ /* 0x000fe40004000000 */
[----:B------:R-:W-:-:S02]  /*12b40*/  F2FP.BF16.PACK_AB R42, R42, R124 ;  /* 0x0000007c2a2a723e */ /* 0x000fc400000010ff */
[----:B------:R-:W-:Y:S02]  /*12b50*/  F2FP.BF16.PACK_AB R41, R41, R126 ;  /* 0x0000007e2929723e */ /* 0x000fe400000010ff */
[----:B------:R-:W-:Y:S02]  /*12b60*/  @P1 IADD3 R2, R0, 0x10, RZ ;  /* 0x0000001000021810 */ /* 0x000fe40007ffe0ff */
[----:B------:R-:W-:Y:S02]  /*12b70*/  F2FP.BF16.PACK_AB R46, R46, R116 ;  /* 0x000000742e2e723e */ /* 0x000fe400000010ff */
[----:B------:R-:W-:Y:S02]  /*12b80*/  F2FP.BF16.PACK_AB R118, R119, R118 ;  /* 0x000000767776723e */ /* 0x000fe400000010ff */
[----:B------:R-:W-:Y:S02]  /*12b90*/  F2FP.BF16.PACK_AB R43, R43, R120 ;  /* 0x000000782b2b723e */ /* 0x000fe400000010ff */
[----:B------:R-:W-:Y:S01]  /*12ba0*/  F2FP.BF16.PACK_AB R122, R123, R122 ;  /* 0x0000007a7b7a723e */ /* 0x000fe200000010ff */
[----:B------:R-:W-:Y:S01]  /*12bb0*/  STS [R0], R45 ;  /* 0x0000002d00007388 */ /* 0x000fe20000000800 */
[----:B------:R-:W-:-:S02]  /*12bc0*/  F2FP.BF16.PACK_AB R39, R39, R130 ;  /* 0x000000822727723e */ /* 0x000fc400000010ff */
[----:B------:R-:W-:Y:S01]  /*12bd0*/  IADD3 R4, R0, R3, RZ ;  /* 0x0000000300047210 */ /* 0x000fe20007ffe0ff */
[----:B------:R-:W-:Y:S01]  /*12be0*/  STS [R0+0x200], R44 ;  /* 0x0002002c00007388 */ /* 0x000fe20000000800 */
[----:B------:R-:W-:-:S03]  /*12bf0*/  F2FP.BF16.PACK_AB R40, R40, R128 ;  /* 0x000000802828723e */ /* 0x000fc600000010ff */
[----:B------:R-:W-:Y:S01]  /*12c00*/  STS [R2], R42 ;  /* 0x0000002a02007388 */ /* 0x000fe20000000800 */
[----:B------:R-:W-:-:S03]  /*12c10*/  F2FP.BF16.PACK_AB R37, R37, R140 ;  /* 0x0000008c2525723e */ /* 0x000fc600000010ff */
[----:B------:R-:W-:Y:S01]  /*12c20*/  STS [R2+0x200], R41 ;  /* 0x0002002902007388 */ /* 0x000fe20000000800 */
[----:B------:R-:W-:Y:S02]  /*12c30*/  F2FP.BF16.PACK_AB R36, R36, R142 ;  /* 0x0000008e2424723e */ /* 0x000fe400000010ff */
[----:B------:R-:W-:Y:S01]  /*12c40*/  IADD3 R3, R3, R2, RZ ;  /* 0x0000000203037210 */ /* 0x000fe20007ffe0ff */
[----:B------:R-:W-:Y:S01]  /*12c50*/  STS [R0+0x1000], R46 ;  /* 0x0010002e00007388 */ /* 0x000fe20000000800 */
[----:B------:R-:W-:-:S03]  /*12c60*/  F2FP.BF16.PACK_AB R38, R38, R132 ;  /* 0x000000842626723e */ /* 0x000fc600000010ff */
[----:B------:R-:W-:Y:S01]  /*12c70*/  STS [R0+0x1200], R118 ;  /* 0x0012007600007388 */ /* 0x000fe20000000800 */
[----:B------:R-:W-:-:S03]  /*12c80*/  F2FP.BF16.PACK_AB R134, R135, R134 ;  /* 0x000000868786723e */ /* 0x000fc600000010ff */
[----:B------:R-:W-:Y:S01]  /*12c90*/  STS [R2+0x1000], R43 ;  /* 0x0010002b02007388 */ /* 0x000fe20000000800 */
[----:B------:R-:W-:-:S03]  /*12ca0*/  F2FP.BF16.PACK_AB R35, R35, R136 ;  /* 0x000000882323723e */ /* 0x000fc600000010ff */
[----:B------:R-:W-:Y:S01]  /*12cb0*/  STS [R2+0x1200], R122 ;  /* 0x0012007a02007388 */ /* 0x000fe20000000800 */
[----:B------:R-:W-:-:S03]  /*12cc0*/  F2FP.BF16.PACK_AB R138, R139, R138 ;  /* 0x0000008a8b8a723e */ /* 0x000fc600000010ff */
[----:B------:R1:W-:Y:S01]  /*12cd0*/  STS [R4+0x200], R39 ;  /* 0x0002002704007388 */ /* 0x0003e20000000800 */
[----:B------:R-:W-:Y:S02]  /*12ce0*/  F2FP.BF16.PACK_AB R34, R34, R144 ;  /* 0x000000902222723e */ /* 0x000fe400000010ff */
[----:B------:R-:W-:Y:S01]  /*12cf0*/  F2FP.BF16.PACK_AB R32, R32, R146 ;  /* 0x000000922020723e */ /* 0x000fe200000010ff */
[----:B------:R-:W-:Y:S01]  /*12d00*/  STS [R4], R40 ;  /* 0x0000002804007388 */ /* 0x000fe20000000800 */
[----:B------:R-:W-:Y:S02]  /*12d10*/  F2FP.BF16.PACK_AB R30, R30, R156 ;  /* 0x0000009c1e1e723e */ /* 0x000fe400000010ff */
[----:B------:R-:W-:Y:S01]  /*12d20*/  F2FP.BF16.PACK_AB R29, R29, R158 ;  /* 0x0000009e1d1d723e */ /* 0x000fe200000010ff */
[----:B------:R-:W-:Y:S01]  /*12d30*/  STS [R3], R37 ;  /* 0x0000002503007388 */ /* 0x000fe20000000800 */
[----:B------:R-:W-:Y:S02]  /*12d40*/  F2FP.BF16.PACK_AB R31, R31, R148 ;  /* 0x000000941f1f723e */ /* 0x000fe400000010ff */
[----:B------:R-:W-:Y:S01]  /*12d50*/  F2FP.BF16.PACK_AB R150, R151, R150 ;  /* 0x000000969796723e */ /* 0x000fe200000010ff */
[----:B------:R-:W-:Y:S01]  /*12d60*/  STS [R3+0x200], R36 ;  /* 0x0002002403007388 */ /* 0x000fe20000000800 */
[----:B------:R-:W-:-:S02]  /*12d70*/  F2FP.BF16.PACK_AB R28, R28, R152 ;  /* 0x000000981c1c723e */ /* 0x000fc400000010ff */
[----:B------:R-:W-:Y:S01]  /*12d80*/  F2FP.BF16.PACK_AB R154, R155, R154 ;  /* 0x0000009a9b9a723e */ /* 0x000fe200000010ff */
[----:B------:R-:W-:Y:S01]  /*12d90*/  STS [R4+0x1000], R38 ;  /* 0x0010002604007388 */ /* 0x000fe20000000800 */
[----:B------:R-:W-:Y:S02]  /*12da0*/  F2FP.BF16.PACK_AB R27, R27, R160 ;  /* 0x000000a01b1b723e */ /* 0x000fe400000010ff */
[----:B------:R-:W-:Y:S01]  /*12db0*/  F2FP.BF16.PACK_AB R26, R26, R162 ;  /* 0x000000a21a1a723e */ /* 0x000fe200000010ff */
[----:B------:R-:W-:Y:S01]  /*12dc0*/  STS [R4+0x1200], R134 ;  /* 0x0012008604007388 */ /* 0x000fe20000000800 */
[----:B-1----:R-:W1:Y:S03]  /*12dd0*/  LDC.U8 R39, c[0x0][0x329] ;  /* 0x0000ca40ff277b82 */ /* 0x002e660000000000 */
[----:B------:R-:W-:Y:S01]  /*12de0*/  STS [R3+0x1000], R35 ;  /* 0x0010002303007388 */ /* 0x000fe20000000800 */
[----:B------:R-:W-:-:S02]  /*12df0*/  F2FP.BF16.PACK_AB R24, R24, R172 ;  /* 0x000000ac1818723e */ /* 0x000fc400000010ff */
[----:B------:R-:W-:Y:S01]  /*12e00*/  F2FP.BF16.PACK_AB R23, R23, R174 ;  /* 0x000000ae1717723e */ /* 0x000fe200000010ff */
[----:B------:R-:W-:Y:S01]  /*12e10*/  STS [R3+0x1200], R138 ;  /* 0x0012008a03007388 */ /* 0x000fe20000000800 */
[----:B------:R-:W-:Y:S02]  /*12e20*/  F2FP.BF16.PACK_AB R25, R25, R164 ;  /* 0x000000a41919723e */ /* 0x000fe400000010ff */
[----:B------:R-:W-:Y:S01]  /*12e30*/  F2FP.BF16.PACK_AB R166, R167, R166 ;  /* 0x000000a6a7a6723e */ /* 0x000fe200000010ff */
        /* <DEDUP_REMOVED lines=31> */
[----:B------:R-:W-:Y:S01]  /*13030*/  F2FP.BF16.PACK_AB R8, R91, R8 ;  /* 0x000000085b08723e */ /* 0x000fe200000010ff */
[----:B--2---:R-:W2:Y:S02]  /*13040*/  LDC.U8 R26, c[0x0][0x328] ;  /* 0x0000ca00ff1a7b82 */ /* 0x004ea40000000000 */
[----:B------:R-:W-:Y:S01]  /*13050*/  STS [R0+0x4000], R20 ;  /* 0x0040001400007388 */ /* 0x000fe20000000800 */
[----:B------:R-:W-:-:S03]  /*13060*/  F2FP.BF16.PACK_AB R5, R5, R92 ;  /* 0x0000005c0505723e */ /* 0x000fc600000010ff */
[----:B------:R-:W-:Y:S01]  /*13070*/  STS [R0+0x4200], R19 ;  /* 0x0042001300007388 */ /* 0x000fe20000000800 */
[----:B------:R-:W-:-:S03]  /*13080*/  F2FP.BF16.PACK_AB R9, R95, R94 ;  /* 0x0000005e5f09723e */ /* 0x000fc600000010ff */
        /* <DEDUP_REMOVED lines=9> */
[----:B------:R4:W-:Y:S04]  /*13120*/  STS [R3+0x4200], R6 ;  /* 0x0042000603007388 */ /* 0x0009e80000000800 */
[----:B------:R-:W-:Y:S04]  /*13130*/  STS [R4+0x5000], R10 ;  /* 0x0050000a04007388 */ /* 0x000fe80000000800 */
[----:B------:R4:W-:Y:S01]  /*13140*/  STS [R4+0x5200], R8 ;  /* 0x0052000804007388 */ /* 0x0009e20000000800 */
[----:B-1----:R-:W-:-:S03]  /*13150*/  ISETP.NE.AND P1, PT, R39, RZ, PT ;  /* 0x000000ff2700720c */ /* 0x002fc60003f25270 */
[----:B------:R1:W-:Y:S04]  /*13160*/  STS [R3+0x5000], R5 ;  /* 0x0050000503007388 */ /* 0x0003e80000000800 */
[----:B------:R1:W-:Y:S04]  /*13170*/  STS [R3+0x5200], R9 ;  /* 0x0052000903007388 */ /* 0x0003e80000000800 */
[----:B------:R-:W-:Y:S02]  /*13180*/  BAR.SYNC.DEFER_BLOCKING 0x0 ;  /* 0x0000000000007b1d */ /* 0x000fe40000010000 */
[----:B---3--:R-:W-:-:S02]  /*13190*/  @P1 MOV R0, c[0x0][0x210] ;  /* 0x0000840000001a02 */ /* 0x008fc40000000f00 */
[----:B--2---:R-:W-:Y:S02]  /*131a0*/  ISETP.NE.AND P0, PT, R26, RZ, PT ;  /* 0x000000ff1a00720c */ /* 0x004fe40003f05270 */
[----:B----4-:R-:W2:Y:S01]  /*131b0*/  @P6 MUFU.LG2 R6, R48 ;  /* 0x0000003000066308 */ /* 0x010ea20000000c00 */
[----:B------:R-:W-:Y:S02]  /*131c0*/  LOP3.LUT R2, R49, 0xffffffe0, RZ, 0xc0, !PT ;  /* 0xffffffe031027812 */ /* 0x000fe400078ec0ff */
[----:B------:R-:W-:Y:S01]  /*131d0*/  ISETP.NE.OR P2, PT, R39, RZ, !P0 ;  /* 0x000000ff2700720c */ /* 0x000fe20004745670 */
[----:B------:R-:W-:Y:S01]  /*131e0*/  @P1 IMAD R4, R0, c[0x0][0x214], RZ ;  /* 0x0000850000041a24 */ /* 0x000fe200078e02ff */
[----:B------:R-:W-:Y:S01]  /*131f0*/  @!P1 MOV R0, c[0x0][0x214] ;  /* 0x0000850000009a02 */ /* 0x000fe20000000f00 */
[----:B------:R-:W3:Y:S02]  /*13200*/  S2R R8, SR_CTAID.X ;  /* 0x0000000000087919 */ /* 0x000ee40000002500 */
[----:B------:R4:W-:Y:S01]  /*13210*/  @P5 MUFU.LG2 R11, R47 ;  /* 0x0000002f000b5308 */ /* 0x0009e20000000c00 */
[----:B------:R-:W-:Y:S01]  /*13220*/  @!P1 SEL R4, R0, c[0x0][0x234], !P0 ;  /* 0x00008d0000049a07 */ /* 0x000fe20004000000 */
[----:B------:R-:W1:Y:S01]  /*13230*/  S2R R17, SR_CTAID.Z ;  /* 0x0000000000117919 */ /* 0x000e620000002700 */
[----:B------:R-:W-:-:S03]  /*13240*/  ISETP.NE.OR P0, PT, R110, -0x1, P2 ;  /* 0xffffffff6e00780c */ /* 0x000fc60001705670 */
[----:B------:R1:W1:Y:S04]  /*13250*/  LDS.128 R28, [R230] ;  /* 0x00000000e61c7984 */ /* 0x0002680000000c00 */
[----:B------:R1:W1:Y:S04]  /*13260*/  LDS.128 R56, [R230+0x1000] ;  /* 0x00100000e6387984 */ /* 0x0002680000000c00 */
[----:B----4-:R4:W1:Y:S04]  /*13270*/  LDS.128 R44, [R230+0x800] ;  /* 0x00080000e62c7984 */ /* 0x0108680000000c00 */
[----:B------:R4:W2:Y:S04]  /*13280*/  LDS.128 R68, [R230+0x1800] ;  /* 0x00180000e6447984 */ /* 0x0008a80000000c00 */
[----:B------:R4:W3:Y:S04]  /*13290*/  LDS.128 R24, [R230+0x2000] ;  /* 0x00200000e6187984 */ /* 0x0008e80000000c00 */
[----:B------:R4:W3:Y:S04]  /*132a0*/  LDS.128 R40, [R230+0x2800] ;  /* 0x00280000e6287984 */ /* 0x0008e80000000c00 */
[----:B------:R4:W4:Y:S04]  /*132b0*/  LDS.128 R52, [R230+0x3000] ;  /* 0x00300000e6347984 */ /* 0x0009280000000c00 */
[----:B------:R2:W4:Y:S04]  /*132c0*/  LDS.128 R64, [R230+0x3800] ;  /* 0x00380000e6407984 */ /* 0x0005280000000c00 */
[----:B------:R3:W4:Y:S04]  /*132d0*/  LDS.128 R20, [R230+0x4000] ;  /* 0x00400000e6147984 */ /* 0x0007280000000c00 */
[----:B------:R3:W4:Y:S04]  /*132e0*/  LDS.128 R36, [R230+0x4800] ;  /* 0x00480000e6247984 */ /* 0x0007280000000c00 */
[----:B------:R4:W4:Y:S04]  /*132f0*/  LDS.128 R48, [R230+0x5000] ;  /* 0x00500000e6307984 */ /* 0x0009280000000c00 */
[----:B------:R4:W4:Y:S01]  /*13300*/  LDS.128 R60, [R230+0x5800] ;  /* 0x00580000e63c7984 */ /* 0x0009220000000c00 */
[----:B------:R-:W-:Y:S01]  /*13310*/  @P1 MOV R0, 0x1 ;  /* 0x0000000100001802 */ /* 0x000fe20000000f00 */
[----:B------:R-:W-:Y:S01]  /*13320*/  @!P1 IMAD R0, R4, c[0x0][0x1c0], RZ ;  /* 0x0000700004009a24 */ /* 0x000fe200078e02ff */
[----:B------:R-:W3:Y:S01]  /*13330*/  @P4 MUFU.LG2 R10, R100 ;  /* 0x00000064000a4308 */ /* 0x000ee20000000c00 */
[C---:B------:R-:W-:Y:S01]  /*13340*/  @!P0 IMAD R110, R108.reuse, c[0x0][0x214], RZ ;  /* 0x000085006c6e8a24 */ /* 0x040fe200078e02ff */
[----:B-1----:R-:W-:Y:S01]  /*13350*/  @P1 MOV R5, c[0x0][0x210] ;  /* 0x0000840000051a02 */ /* 0x002fe20000000f00 */
[----:B------:R-:W-:Y:S01]  /*13360*/  IMAD R0, R108, R0, RZ ;  /* 0x000000006c007224 */ /* 0x000fe200078e02ff */
[----:B------:R-:W-:Y:S01]  /*13370*/  IADD3 R7, -R2, R73, RZ ;  /* 0x0000004902077210 */ /* 0x000fe20007ffe1ff */
[----:B--2---:R-:W-:Y:S01]  /*13380*/  @P6 FMUL.FTZ R6, R6, 0.69314718246459960938 ;  /* 0x3f31721806066820 */ /* 0x004fe20000410000 */
[----:B------:R-:W-:-:S02]  /*13390*/  @!P1 MOV R5, 0x1 ;  /* 0x0000000100059802 */ /* 0x000fc40000000f00 */
[----:B------:R-:W1:Y:S01]  /*133a0*/  @P3 MUFU.LG2 R9, R101 ;  /* 0x0000006500093308 */ /* 0x000e620000000c00 */
[----:B------:R-:W-:Y:S01]  /*133b0*/  MOV R16, 0x7f800000 ;  /* 0x7f80000000107802 */ /* 0x000fe20000000f00 */
[----:B------:R2:W-:Y:S01]  /*133c0*/  @!P0 STL [R1+0x40], R110 ;  /* 0x0000406e01008387 */ /* 0x0005e20000100800 */
[----:B------:R-:W-:Y:S01]  /*133d0*/  SEL R0, R0, RZ, P2 ;  /* 0x000000ff00007207 */ /* 0x000fe20001000000 */
[----:B------:R-:W-:Y:S01]  /*133e0*/  @P6 FFMA.FTZ R16, R104, c[0x0][0x238], R6 ;  /* 0x00008e0068106a23 */ /* 0x000fe20000010006 */
[----:B------:R-:W-:Y:S01]  /*133f0*/  LOP3.LUT P0, RZ, R7, 0x3, RZ, 0xc0, !PT ;  /* 0x0000000307ff7812 */ /* 0x000fe2000780c0ff */
[----:B---3--:R-:W-:Y:S01]  /*13400*/  IMAD R6, R8, R5, RZ ;  /* 0x0000000508067224 */ /* 0x008fe200078e02ff */
[----:B------:R-:W-:Y:S01]  /*13410*/  CS2R R2, SRZ ;  /* 0x0000000000027805 */ /* 0x000fe2000001ff00 */
[----:B------:R-:W-:Y:S01]  /*13420*/  IMAD R0, R17, R4, R0 ;  /* 0x0000000411007224 */ /* 0x000fe200078e0200 */
[----:B------:R-:W-:Y:S02]  /*13430*/  @!P2 MOV R2, R110 ;  /* 0x0000006e0002a202 */ /* 0x000fe40000000f00 */
[----:B------:R-:W-:Y:S01]  /*13440*/  SHF.L.U32 R8, R6, 0x7, RZ ;  /* 0x0000000706087819 */ /* 0x000fe200000006ff */
[----:B------:R-:W-:Y:S01]  /*13450*/  @P4 FMUL.FTZ R6, R10, 0.69314718246459960938 ;  /* 0x3f3172180a064820 */ /* 0x000fe20000410000 */
[----:B------:R-:W-:Y:S01]  /*13460*/  @!P2 SHF.R.S32.HI R3, RZ, 0x1f, R110 ;  /* 0x0000001fff03a819 */ /* 0x000fe2000001146e */
[----:B------:R-:W-:Y:S01]  /*13470*/  @P5 FMUL.FTZ R7, R11, 0.69314718246459960938 ;  /* 0x3f3172180b075820 */ /* 0x000fe20000410000 */
[----:B------:R-:W-:Y:S01]  /*13480*/  IADD3 R10, P2, P1, R8, R2, R0 ;  /* 0x00000002080a7210 */ /* 0x000fe2000795e000 */
[----:B-1----:R-:W-:Y:S01]  /*13490*/  @P3 FMUL.FTZ R4, R9, 0.69314718246459960938 ;  /* 0x3f31721809043820 */ /* 0x002fe20000410000 */
[----:B------:R-:W-:Y:S01]  /*134a0*/  SHF.R.S32.HI R2, RZ, 0x1f, R8 ;  /* 0x0000001fff027819 */ /* 0x000fe20000011408 */
[----:B------:R-:W-:Y:S01]  /*134b0*/  BSSY B0, `(.L_x_146) ;  /* 0x000002f000007945 */ /* 0x000fe20003800000 */
[----:B------:R-:W-:-:S02]  /*134c0*/  SHF.R.S32.HI R0, RZ, 0x1f, R0 ;  /* 0x0000001fff007819 */ /* 0x000fc40000011400 */
[----:B------:R-:W-:Y:S01]  /*134d0*/  MOV R15, 0x7f800000 ;  /* 0x7f800000000f7802 */ /* 0x000fe20000000f00 */
[----:B------:R-:W-:Y:S01]  /*134e0*/  @P5 FFMA.FTZ R15, R105, c[0x0][0x238], R7 ;  /* 0x00008e00690f5a23 */ /* 0x000fe20000010007 */
[----:B------:R-:W-:Y:S01]  /*134f0*/  MOV R13, 0x7f800000 ;  /* 0x7f800000000d7802 */ /* 0x000fe20000000f00 */
[----:B------:R-:W-:Y:S01]  /*13500*/  @P4 FFMA.FTZ R13, R103, c[0x0][0x238], R6 ;  /* 0x00008e00670d4a23 */ /* 0x000fe20000010006 */
[----:B------:R-:W-:Y:S01]  /*13510*/  MOV R14, 0x7f800000 ;  /* 0x7f800000000e7802 */ /* 0x000fe20000000f00 */
[----:B------:R-:W-:Y:S01]  /*13520*/  @P3 FFMA.FTZ R14, R102, c[0x0][0x238], R4 ;  /* 0x00008e00660e3a23 */ /* 0x000fe20000010004 */
[----:B------:R-:W-:Y:S01]  /*13530*/  IADD3.X R7, R2, R3, R0, P2, P1 ;  /* 0x0000000302077210 */ /* 0x000fe200017e2400 */
[----:B------:R-:W-:Y:S05]  /*13540*/  @P0 BRA `(.L_x_147) ;  /* 0x0000025000000947 */ /* 0x000fea0003800000 */
[----:B--2---:R-:W2:Y:S01]  /*13550*/  LDL.LU R110, [R1+0x5c] ;  /* 0x00005c00016e7983 */ /* 0x004ea20000300800 */
[----:B------:R-:W-:-:S04]  /*13560*/  SHF.R.S32.HI R0, RZ, 0x1f, R33 ;  /* 0x0000001fff007819 */ /* 0x000fc80000011421 */
[----:B------:R-:W-:-:S04]  /*13570*/  LEA.HI R0, R0, R33, RZ, 0x2 ;  /* 0x0000002100007211 */ /* 0x000fc800078f10ff */
[----:B------:R-:W-:-:S05]  /*13580*/  LOP3.LUT R0, R0, 0xffffffc, RZ, 0xc0, !PT ;  /* 0x0ffffffc00007812 */ /* 0x000fca00078ec0ff */
[----:B------:R-:W-:-:S04]  /*13590*/  IMAD.IADD R0, R33, 0x1, -R0 ;  /* 0x0000000121007824 */ /* 0x000fc800078e0a00 */
[----:B--2---:R-:W-:-:S05]  /*135a0*/  IMAD R0, R0, 0x10, R110 ;  /* 0x0000001000007824 */ /* 0x004fca00078e026e */
[CC--:B-----5:R-:W-:Y:S02]  /*135b0*/  ISETP.GE.AND P6, PT, R0.reuse, R109.reuse, PT ;  /* 0x0000006d0000720c */ /* 0x0e0fe40003fc6270 */
        /* <DEDUP_REMOVED lines=30> */
.L_x_147:
[----:B--2---:R-:W-:Y:S05]  /*137a0*/  BSYNC B0 ;  /* 0x0000000000007941 */ /* 0x004fea0003800000 */
.L_x_146:
[----:B-1----:R-:W2:Y:S04]  /*137b0*/  LDL.LU.64 R8, [R1+0x48] ;  /* 0x0000480001087983 */ /* 0x002ea80000300a00 */
[----:B------:R1:W5:Y:S01]  /*137c0*/  LDL.64 R12, [R1+0x38] ;  /* 0x00003800010c7983 */ /* 0x0003620000100a00 */
[----:B------:R-:W-:Y:S01]  /*137d0*/  SHF.R.S32.HI R4, RZ, 0x1f, R17 ;  /* 0x0000001fff047819 */ /* 0x000fe20000011411 */
[----:B------:R-:W-:Y:S02]  /*137e0*/  BSSY B0, `(.L_x_148) ;  /* 0x0000017000007945 */ /* 0x000fe40003800000 */
[----:B------:R-:W3:Y:S02]  /*137f0*/  S2R R3, SR_TID.X ;  /* 0x0000000000037919 */ /* 0x000ee40000002100 */
[----:B------:R-:W-:Y:S01]  /*13800*/  IMAD R4, R4, c[0x0][0x1f0], RZ ;  /* 0x00007c0004047a24 */ /* 0x000fe200078e02ff */
[----:B---3--:R-:W-:-:S04]  /*13810*/  SHF.R.S32.HI R0, RZ, 0x1f, R3 ;  /* 0x0000001fff007819 */ /* 0x008fc80000011403 */
[----:B------:R-:W-:-:S04]  /*13820*/  LEA.HI R0, R0, R3, RZ, 0x2 ;  /* 0x0000000300007211 */ /* 0x000fc800078f10ff */
[----:B------:R-:W-:Y:S01]  /*13830*/  SHF.R.S32.HI R11, RZ, 0x2, R0 ;  /* 0x00000002ff0b7819 */ /* 0x000fe20000011400 */
[----:B------:R-:W-:Y:S01]  /*13840*/  IMAD R0, R17, c[0x0][0x1f4], R4 ;  /* 0x00007d0011007a24 */ /* 0x000fe200078e0204 */
[----:B--2---:R-:W-:-:S05]  /*13850*/  IADD3 R2, P0, R8, R106, RZ ;  /* 0x0000006a08027210 */ /* 0x004fca0007f1e0ff */
[----:B------:R-:W-:Y:S01]  /*13860*/  IMAD.X R3, R9, 0x1, R107, P0 ;  /* 0x0000000109037824 */ /* 0x000fe200000e066b */
[----:B-----5:R-:W-:-:S03]  /*13870*/  ISETP.GE.AND P0, PT, R11, R109, PT ;  /* 0x0000006d0b00720c */ /* 0x020fc60003f06270 */
[----:B------:R-:W-:-:S04]  /*13880*/  IMAD.WIDE.U32 R8, R17, c[0x0][0x1f0], R2 ;  /* 0x00007c0011087a25 */ /* 0x000fc800078e0002 */
[----:B------:R-:W-:-:S06]  /*13890*/  IMAD.IADD R7, R0, 0x1, R9 ;  /* 0x0000000100077824 */ /* 0x000fcc00078e0209 */
[----:B------:R-:W-:Y:S05]  /*138a0*/  @P0 BRA `(.L_x_149) ;  /* 0x000000a000000947 */ /* 0x000fea0003800000 */
[----:B-1----:R-:W-:Y:S01]  /*138b0*/  MOV R6, R8 ;  /* 0x0000000800067202 */ /* 0x002fe20000000f00 */
[----:B------:R-:W-:-:S04]  /*138c0*/  IMAD R0, R13, c[0x0][0x1e8], RZ ;  /* 0x00007a000d007a24 */ /* 0x000fc800078e02ff */
[----:B------:R-:W-:-:S04]  /*138d0*/  IMAD.WIDE.U32 R4, R12, c[0x0][0x1e8], R6 ;  /* 0x00007a000c047a25 */ /* 0x000fc800078e0006 */
[----:B------:R-:W-:Y:S01]  /*138e0*/  IMAD R0, R12, c[0x0][0x1ec], R0 ;  /* 0x00007b000c007a24 */ /* 0x000fe200078e0200 */
[----:B------:R-:W-:-:S04]  /*138f0*/  LEA R2, P0, R4, c[0x0][0x1d0], 0x1 ;  /* 0x0000740004027a11 */ /* 0x000fc800078008ff */
[----:B------:R-:W-:-:S04]  /*13900*/  IADD3 R0, R0, R5, RZ ;  /* 0x0000000500007210 */ /* 0x000fc80007ffe0ff */
[----:B------:R-:W-:-:S05]  /*13910*/  LEA.HI.X R3, R4, c[0x0][0x1d4], R0, 0x1, P0 ;  /* 0x0000750004037a11 */ /* 0x000fca00000f0c00 */
[----:B------:R1:W-:Y:S04]  /*13920*/  STG.E.128 [R2.64], R28 ;  /* 0x0000001c02007986 */ /* 0x0003e8000c101d0e */
[----:B------:R1:W-:Y:S04]  /*13930*/  STG.E.128 [R2.64+0x40], R24 ;  /* 0x0000401802007986 */ /* 0x0003e8000c101d0e */
[----:B----4-:R1:W-:Y:S02]  /*13940*/  STG.E.128 [R2.64+0x80], R20 ;  /* 0x0000801402007986 */ /* 0x0103e4000c101d0e */
.L_x_149:
[----:B-1----:R-:W-:Y:S05]  /*13950*/  BSYNC B0 ;  /* 0x0000000000007941 */ /* 0x002fea0003800000 */
.L_x_148:
[----:B------:R-:W-:Y:S01]  /*13960*/  IADD3 R0, R11, 0x20, RZ ;  /* 0x000000200b007810 */ /* 0x000fe20007ffe0ff */
[----:B------:R-:W-:Y:S03]  /*13970*/  BSSY B0, `(.L_x_150) ;  /* 0x0000010000007945 */ /* 0x000fe60003800000 */
[----:B------:R-:W-:-:S13]  /*13980*/  ISETP.GE.AND P0, PT, R0, R109, PT ;  /* 0x0000006d0000720c */ /* 0x000fda0003f06270 */
[----:B------:R-:W-:Y:S05]  /*13990*/  @P0 BRA `(.L_x_151) ;  /* 0x000000d000000947 */ /* 0x000fea0003800000 */
[----:B------:R-:W-:Y:S01]  /*139a0*/  IADD3 R10, P0, R12, 0x20, RZ ;  /* 0x000000200c0a7810 */ /* 0x000fe20007f1e0ff */
[----:B------:R-:W-:Y:S01]  /*139b0*/  IMAD.MOV.U32 R2, RZ, RZ, R8 ;  /* 0x000000ffff027224 */ /* 0x000fe200078e0008 */
        /* <DEDUP_REMOVED lines=10> */
[----:B----4-:R1:W-:Y:S02]  /*13a60*/  STG.E.128 [R2.64+0x80], R36 ;  /* 0x0000802402007986 */ /* 0x0103e4000c101d0e */
.L_x_151:
[----:B------:R-:W-:Y:S05]  /*13a70*/  BSYNC B0 ;  /* 0x0000000000007941 */ /* 0x000fea0003800000 */
.L_x_150:
        /* <DEDUP_REMOVED lines=15> */
[----:B----4-:R1:W-:Y:S04]  /*13b70*/  STG.E.128 [R2.64+0x40], R52 ;  /* 0x0000403402007986 */ /* 0x0103e8000c101d0e */
[----:B------:R1:W-:Y:S02]  /*13b80*/  STG.E.128 [R2.64+0x80], R48 ;  /* 0x0000803002007986 */ /* 0x0003e4000c101d0e */
.L_x_153:
[----:B------:R-:W-:Y:S05]  /*13b90*/  BSYNC B0 ;  /* 0x0000000000007941 */ /* 0x000fea0003800000 */
.L_x_152:
[----:B------:R-:W2:Y:S02]  /*13ba0*/  LDL.LU R0, [R1+0x58] ;  /* 0x0000580001007983 */ /* 0x000ea40000300800 */
[----:B--2---:R-:W-:-:S13]  /*13bb0*/  ISETP.GE.AND P0, PT, R0, R109, PT ;  /* 0x0000006d0000720c */ /* 0x004fda0003f06270 */
[----:B------:R-:W-:Y:S05]  /*13bc0*/  @P0 EXIT ;  /* 0x000000000000094d */ /* 0x000fea0003800000 */
        /* <DEDUP_REMOVED lines=11> */
[----:B----4-:R-:W-:Y:S04]  /*13c80*/  STG.E.128 [R2.64+0x40], R64 ;  /* 0x0000404002007986 */ /* 0x010fe8000c101d0e */
[----:B------:R-:W-:Y:S01]  /*13c90*/  STG.E.128 [R2.64+0x80], R60 ;  /* 0x0000803c02007986 */ /* 0x000fe2000c101d0e */
[----:B------:R-:W-:Y:S05]  /*13ca0*/  EXIT ;  /* 0x000000000000794d */ /* 0x000fea0003800000 */
.L_x_154:
        /* <DEDUP_REMOVED lines=13> */
.L_x_1029:


//--------------------- .text._ZN5flash16flash_fwd_kernelI23Flash_fwd_kernel_traitsILi96ELi128ELi64ELi4ELb0ELb0EN7cutlass10bfloat16_tE19Flash_kernel_traitsILi96ELi128ELi64ELi4ES3_EELb0ELb0ELb1ELb0ELb0ELb0ELb0ELb0EEEvNS_16Flash_fwd_paramsE --------------------------
	.section	.text._ZN5flash16flash_fwd_kernelI23Flash_fwd_kernel_traitsILi96ELi128ELi64ELi4ELb0ELb0EN7cutlass10bfloat16_tE19Flash_kernel_traitsILi96ELi128ELi64ELi4ES3_EELb0ELb0ELb1ELb0ELb0ELb0ELb0ELb0EEEvNS_16Flash_fwd_paramsE,"ax",@progbits
	.sectioninfo	@"SHI_REGISTERS=255"
	.align	128
        .global         _ZN5flash16flash_fwd_kernelI23Flash_fwd_kernel_traitsILi96ELi128ELi64ELi4ELb0ELb0EN7cutlass10bfloat16_tE19Flash_kernel_traitsILi96ELi128ELi64ELi4ES3_EELb0ELb0ELb1ELb0ELb0ELb0ELb0ELb0EEEvNS_16Flash_fwd_paramsE
        .type           _ZN5flash16flash_fwd_kernelI23Flash_fwd_kernel_traitsILi96ELi128ELi64ELi4ELb0ELb0EN7cutlass10bfloat16_tE19Flash_kernel_traitsILi96ELi128ELi64ELi4ES3_EELb0ELb0ELb1ELb0ELb0ELb0ELb0ELb0EEEvNS_16Flash_fwd_paramsE,@function
        .size           _ZN5flash16flash_fwd_kernelI23Flash_fwd_kernel_traitsILi96ELi128ELi64ELi4ELb0ELb0EN7cutlass10bfloat16_tE19Flash_kernel_traitsILi96ELi128ELi64ELi4ES3_EELb0ELb0ELb1ELb0ELb0ELb0ELb0ELb0EEEvNS_16Flash_fwd_paramsE,(.L_x_1030 - _ZN5flash16flash_fwd_kernelI23Flash_fwd_kernel_traitsILi96ELi128ELi64ELi4ELb0ELb0EN7cutlass10bfloat16_tE19Flash_kernel_traitsILi96ELi128ELi64ELi4ES3_EELb0ELb0ELb1ELb0ELb0ELb0ELb0ELb0EEEvNS_16Flash_fwd_paramsE)
        .other          _ZN5flash16flash_fwd_kernelI23Flash_fwd_kernel_traitsILi96ELi128ELi64ELi4ELb0ELb0EN7cutlass10bfloat16_tE19Flash_kernel_traitsILi96ELi128ELi64ELi4ES3_EELb0ELb0ELb1ELb0ELb0ELb0ELb0ELb0EEEvNS_16Flash_fwd_paramsE,@"STO_CUDA_ENTRY STV_DEFAULT"
_ZN5flash16flash_fwd_kernelI23Flash_fwd_kernel_traitsILi96ELi128ELi64ELi4ELb0ELb0EN7cutlass10bfloat16_tE19Flash_kernel_traitsILi96ELi128ELi64ELi4ES3_EELb0ELb0ELb1ELb0ELb0ELb0ELb0ELb0EEEvNS_16Flash_fwd_paramsE:
.text._ZN5flash16flash_fwd_kernelI23Flash_fwd_kernel_traitsILi96ELi128ELi64ELi4ELb0ELb0EN7cutlass10bfloat16_tE19Flash_kernel_traitsILi96ELi128ELi64ELi4ES3_EELb0ELb0ELb1ELb0ELb0ELb0ELb0ELb0EEEvNS_16Flash_fwd_paramsE:
        /* <DEDUP_REMOVED lines=16> */
[----:B------:R-:W-:-:S03]  /*0100*/  ISETP.EQ.OR.EX P1, PT, RZ, c[0x0][0x24c], !P3, P1 ;  /* 0x00009300ff007a0c */ /* 0x000fc60005f22710 */
[----:B------:R1:W2:Y:S01]  /*0110*/  @P2 LDG.E R0, [R2.64+0x4] ;  /* 0x0000040c02002981 */ /* 0x0002a2000c1e1900 */
[----:B------:R-:W-:-:S09]  /*0120*/  IMAD.WIDE R4, R11, R6, c[0x0][0x248] ;  /* 0x000092000b047625 */ /* 0x000fd200078e0206 */
[----:B------:R3:W5:Y:S01]  /*0130*/  @!P1 LDG.E R8, [R4.64] ;  /* 0x0000000c04089981 */ /* 0x000762000c1e1900 */
[----:B------:R-:W-:-:S03]  /*0140*/  IMAD.MOV.U32 R7, RZ, RZ, RZ ;  /* 0x000000ffff077224 */ /* 0x000fc600078e00ff */
[----:B------:R-:W4:Y:S04]  /*0150*/  S2R R35, SR_CTAID.X ;  /* 0x0000000000237919 */ /* 0x000f280000002500 */
[----:B------:R-:W2:Y:S01]  /*0160*/  S2R R24, SR_CTAID.Z ;  /* 0x0000000000187919 */ /* 0x000ea20000002700 */
[----:B-1----:R-:W-:-:S05]  /*0170*/  @P0 IMAD.WIDE R2, R11, R6, c[0x0][0x250] ;  /* 0x000094000b020625 */ /* 0x002fca00078e0206 */
[----:B------:R3:W5:Y:S01]  /*0180*/  @P0 LDG.E R7, [R2.64] ;  /* 0x0000000c02070981 */ /* 0x000762000c1e1900 */
[----:B------:R-:W-:-:S04]  /*0190*/  ISETP.NE.U32.AND P0, PT, RZ, c[0x0][0x248], PT ;  /* 0x00009200ff007a0c */ /* 0x000fc80003f05070 */
[----:B------:R-:W-:Y:S01]  /*01a0*/  ISETP.NE.AND.EX P0, PT, RZ, c[0x0][0x24c], PT, P0 ;  /* 0x00009300ff007a0c */ /* 0x000fe20003f05300 */
[----:B--2---:R-:W-:Y:S02]  /*01b0*/  @P2 IMAD.IADD R31, R0, 0x1, -R25 ;  /* 0x00000001001f2824 */ /* 0x004fe400078e0a19 */
[----:B------:R-:W-:Y:S01]  /*01c0*/  @!P2 IMAD.MOV.U32 R31, RZ, RZ, c[0x0][0x214] ;  /* 0x00008500ff1fa624 */ /* 0x000fe200078e00ff */
[----:B------:R3:W-:Y:S04]  /*01d0*/  STL [R1+0x34], R25 ;  /* 0x0000341901007387 */ /* 0x0007e80000100800 */
[----:B------:R3:W-:Y:S05]  /*01e0*/  STL [R1+0x5c], R31 ;  /* 0x00005c1f01007387 */ /* 0x0007ea0000100800 */
[----:B------:R-:W-:Y:S05]  /*01f0*/  @!P0 BRA `(.L_x_155) ;  /* 0x0000004000008947 */ /* 0x000fea0003800000 */
[----:B----4-:R-:W2:Y:S02]  /*0200*/  @P3 LDG.E R0, [R4.64+0x4] ;  /* 0x0000040c04003981 */ /* 0x010ea4000c1e1900 */
[----:B--2--5:R-:W-:-:S06]  /*0210*/  @P3 IADD3 R0, R0, -R8, RZ ;  /* 0x8000000800003210 */ /* 0x024fcc0007ffe0ff */
[----:B------:R1:W5:Y:S01]  /*0220*/  @!P3 LDG.E R0, [R4.64] ;  /* 0x0000000c0400b981 */ /* 0x000362000c1e1900 */
[----:B------:R-:W-:Y:S05]  /*0230*/  BRA `(.L_x_156) ;  /* 0x0000001000007947 */ /* 0x000fea0003800000 */
.L_x_155:
[----:B----4-:R-:W-:Y:S02]  /*0240*/  MOV R0, c[0x0][0x218] ;  /* 0x0000860000007a02 */ /* 0x010fe40000000f00 */
.L_x_156:
[----:B------:R-:W-:-:S04]  /*0250*/  ISETP.NE.U32.AND P2, PT, RZ, c[0x0][0x258], PT ;  /* 0x00009600ff007a0c */ /* 0x000fc80003f45070 */
[----:B------:R-:W-:-:S13]  /*0260*/  ISETP.NE.AND.EX P2, PT, RZ, c[0x0][0x25c], PT, P2 ;  /* 0x00009700ff007a0c */ /* 0x000fda0003f45320 */
[----:B---3--:R-:W-:-:S06]  /*0270*/  @P2 IMAD.WIDE R2, R11, R6, c[0x0][0x258] ;  /* 0x000096000b022625 */ /* 0x008fcc00078e0206 */
        /* <DEDUP_REMOVED lines=9> */
[----:B------:R-:W-:Y:S01]  /*0310*/  IADD3 R0, -R31, 0xbf, R30 ;  /* 0x000000bf1f007810 */ /* 0x000fe20007ffe11e */
[----:B------:R-:W2:Y:S01]  /*0320*/  S2R R29, SR_TID.X ;  /* 0x00000000001d7919 */ /* 0x000ea20000002100 */
[C---:B------:R-:W-:Y:S02]  /*0330*/  IADD3 R3, R53.reuse, R30, -R31 ;  /* 0x0000001e35037210 */ /* 0x040fe40007ffe81f */
[----:B------:R-:W-:Y:S02]  /*0340*/  IADD3 R2, R53, 0x3f, RZ ;  /* 0x0000003f35027810 */ /* 0x000fe40007ffe0ff */
[----:B------:R-:W-:Y:S02]  /*0350*/  IADD3 R0, R0, c[0x0][0x2e8], R53 ;  /* 0x0000ba0000007a10 */ /* 0x000fe40007ffe035 */
[----:B------:R-:W-:Y:S02]  /*0360*/  IADD3 R3, R3, -c[0x0][0x2e4], RZ ;  /* 0x8000b90003037a10 */ /* 0x000fe40007ffe0ff */
[----:B-1----:R-:W-:-:S02]  /*0370*/  SHF.R.S32.HI R5, RZ, 0x1f, R2 ;  /* 0x0000001fff057819 */ /* 0x002fc40000011402 */
[----:B------:R-:W-:Y:S02]  /*0380*/  SHF.R.S32.HI R4, RZ, 0x1f, R0 ;  /* 0x0000001fff047819 */ /* 0x000fe40000011400 */
[----:B------:R-:W-:Y:S02]  /*0390*/  SHF.R.S32.HI R6, RZ, 0x1f, R3 ;  /* 0x0000001fff067819 */ /* 0x000fe40000011403 */
[----:B------:R-:W-:Y:S02]  /*03a0*/  LEA.HI R5, R5, R2, RZ, 0x6 ;  /* 0x0000000205057211 */ /* 0x000fe400078f30ff */
[----:B------:R-:W-:Y:S02]  /*03b0*/  LEA.HI R0, R4, R0, RZ, 0x6 ;  /* 0x0000000004007211 */ /* 0x000fe400078f30ff */
[----:B------:R-:W-:Y:S02]  /*03c0*/  LEA.HI R2, R6, R3, RZ, 0x6 ;  /* 0x0000000306027211 */ /* 0x000fe400078f30ff */
[----:B------:R-:W-:-:S02]  /*03d0*/  SHF.R.S32.HI R3, RZ, 0x6, R5 ;  /* 0x00000006ff037819 */ /* 0x000fc40000011405 */
[----:B------:R-:W-:Y:S02]  /*03e0*/  SHF.R.S32.HI R0, RZ, 0x6, R0 ;  /* 0x00000006ff007819 */ /* 0x000fe40000011400 */
[----:B------:R-:W-:Y:S02]  /*03f0*/  SHF.R.S32.HI R2, RZ, 0x6, R2 ;  /* 0x00000006ff027819 */ /* 0x000fe40000011402 */
[----:B------:R-:W-:Y:S02]  /*0400*/  IMNMX R154, R3, R0, PT ;  /* 0x00000000039a7217 */ /* 0x000fe40003800200 */
[----:B------:R-:W-:-:S03]  /*0410*/  IMNMX R155, RZ, R2, !PT ;  /* 0x00000002ff9b7217 */ /* 0x000fc60007800200 */
[----:B------:R1:W-:Y:S01]  /*0420*/  STL [R1+0xc], R154 ;  /* 0x00000c9a01007387 */ /* 0x0003e20000100800 */
[----:B------:R-:W-:-:S03]  /*0430*/  ISETP.GT.AND P0, PT, R154, R155, PT ;  /* 0x0000009b9a00720c */ /* 0x000fc60003f04270 */
[----:B------:R1:W-:Y:S10]  /*0440*/  STL [R1+0x30], R155 ;  /* 0x0000309b01007387 */ /* 0x0003f40000100800 */
[----:B------:R-:W-:Y:S05]  /*0450*/  @P0 BRA `(.L_x_157) ;  /* 0x00000a8000000947 */ /* 0x000fea0003800000 */
[----:B--2---:R-:W2:Y:S01]  /*0460*/  LDC.U8 R2, c[0x0][0x329] ;  /* 0x0000ca40ff027b82 */ /* 0x004ea20000000000 */
        /* <DEDUP_REMOVED lines=8> */
[----:B------:R-:W-:Y:S01]  /*04f0*/  @!P0 SHF.R.S32.HI R5, RZ, 0x1f, R11 ;  /* 0x0000001fff058819 */ /* 0x000fe2000001140b */
[----:B------:R-:W-:-:S04]  /*0500*/  IMAD.IADD R20, R29, 0x1, -R9 ;  /* 0x000000011d147824 */ /* 0x000fc800078e0a09 */
[----:B------:R-:W-:Y:S02]  /*0510*/  @!P0 IMAD R6, R5, c[0x0][0x1e0], RZ ;  /* 0x0000780005068a24 */ /* 0x000fe400078e02ff */
[----:B------:R-:W-:Y:S01]  /*0520*/  IMAD.SHL.U32 R14, R20, 0x8, RZ ;  /* 0x00000008140e7824 */ /* 0x000fe200078e00ff */
[----:B--2---:R-:W-:Y:S01]  /*0530*/  ISETP.NE.AND P1, PT, R2, RZ, PT ;  /* 0x000000ff0200720c */ /* 0x004fe20003f25270 */
[----:B------:R-:W-:-:S03]  /*0540*/  @!P0 IMAD R6, R11, c[0x0][0x1e4], R6 ;  /* 0x000079000b068a24 */ /* 0x000fc600078e0206 */
[----:B------:R-:W-:Y:S02]  /*0550*/  IADD3 R23, R14, 0x40, RZ ;  /* 0x000000400e177810 */ /* 0x000fe40007ffe0ff */
[----:B---3--:R-:W-:-:S04]  /*0560*/  ISETP.NE.AND P2, PT, R3, RZ, PT ;  /* 0x000000ff0300720c */ /* 0x008fc80003f45270 */
[----:B------:R-:W-:-:S03]  /*0570*/  ISETP.NE.OR P3, PT, R2, RZ, !P2 ;  /* 0x000000ff0200720c */ /* 0x000fc60005765670 */
[----:B------:R-:W-:Y:S02]  /*0580*/  @P1 IMAD.MOV.U32 R0, RZ, RZ, c[0x0][0x210] ;  /* 0x00008400ff001624 */ /* 0x000fe400078e00ff */
[----:B------:R-:W-:Y:S02]  /*0590*/  @!P1 IMAD.MOV.U32 R4, RZ, RZ, c[0x0][0x214] ;  /* 0x00008500ff049624 */ /* 0x000fe400078e00ff */
[----:B------:R-:W-:Y:S02]  /*05a0*/  @P1 IMAD R0, R0, c[0x0][0x214], RZ ;  /* 0x0000850000001a24 */ /* 0x000fe400078e02ff */
[----:B------:R-:W-:Y:S01]  /*05b0*/  @P0 IMAD.WIDE.U32 R2, R25, c[0x0][0x1e8], RZ ;  /* 0x00007a0019020a25 */ /* 0x000fe200078e00ff */
[----:B------:R-:W-:Y:S02]  /*05c0*/  @!P1 SEL R0, R4, c[0x0][0x234], !P2 ;  /* 0x00008d0004009a07 */ /* 0x000fe40005000000 */
[----:B------:R-:W-:Y:S01]  /*05d0*/  ISETP.GE.AND P2, PT, R10, R15, PT ;  /* 0x0000000f0a00720c */ /* 0x000fe20003f46270 */
        /* <DEDUP_REMOVED lines=8> */
[----:B------:R-:W-:Y:S01]  /*0660*/  @!P0 IMAD.IADD R8, R5, 0x1, R6 ;  /* 0x0000000105088824 */ /* 0x000fe200078e0206 */
[----:B------:R-:W-:Y:S01]  /*0670*/  SHF.R.S32.HI R11, RZ, 0x1f, R10 ;  /* 0x0000001fff0b7819 */ /* 0x000fe2000001140a */
[----:B------:R-:W-:Y:S01]  /*0680*/  IMAD R6, R24, R0, R3 ;  /* 0x0000000018067224 */ /* 0x000fe200078e0203 */
[----:B------:R-:W-:Y:S01]  /*0690*/  SHF.R.S32.HI R0, RZ, 0x1f, R24 ;  /* 0x0000001fff007819 */ /* 0x000fe20000011418 */
[----:B------:R-:W-:Y:S01]  /*06a0*/  @P1 IMAD.MOV.U32 R19, RZ, RZ, c[0x0][0x210] ;  /* 0x00008400ff131624 */ /* 0x000fe200078e00ff */
[----:B------:R-:W-:Y:S01]  /*06b0*/  @!P3 SEL R7, R7, R25, !P0 ;  /* 0x000000190707b207 */ /* 0x000fe20004000000 */
[----:B------:R-:W-:Y:S01]  /*06c0*/  @!P1 IMAD.MOV.U32 R19, RZ, RZ, 0x1 ;  /* 0x00000001ff139424 */ /* 0x000fe200078e00ff */
[----:B------:R-:W-:Y:S01]  /*06d0*/  IADD3 R4, P0, R14, R2, RZ ;  /* 0x000000020e047210 */ /* 0x000fe20007f1e0ff */
[----:B------:R-:W-:Y:S01]  /*06e0*/  IMAD R0, R0, c[0x0][0x1f0], RZ ;  /* 0x00007c0000007a24 */ /* 0x000fe200078e02ff */
[----:B------:R-:W-:-:S02]  /*06f0*/  CS2R R2, SRZ ;  /* 0x0000000000027805 */ /* 0x000fc4000001ff00 */
[----:B------:R-:W-:Y:S01]  /*0700*/  LEA.HI.X.SX32 R5, R14, R8, 0x1, P0 ;  /* 0x000000080e057211 */ /* 0x000fe200000f0eff */
[----:B------:R-:W-:Y:S01]  /*0710*/  IMAD R8, R24, c[0x0][0x1f4], R0 ;  /* 0x00007d0018087a24 */ /* 0x000fe200078e0200 */
[----:B------:R-:W-:Y:S01]  /*0720*/  @!P3 MOV R2, R7 ;  /* 0x000000070002b202 */ /* 0x000fe20000000f00 */
[----:B------:R-:W-:Y:S01]  /*0730*/  IMAD R0, R30, R19, RZ ;  /* 0x000000131e007224 */ /* 0x000fe200078e02ff */
[----:B------:R-:W-:Y:S01]  /*0740*/  @!P3 SHF.R.S32.HI R3, RZ, 0x1f, R7 ;  /* 0x0000001fff03b819 */ /* 0x000fe20000011407 */
[----:B------:R-:W-:Y:S01]  /*0750*/  IMAD.WIDE.U32 R12, R24, c[0x0][0x1f0], R4 ;  /* 0x00007c00180c7a25 */ /* 0x000fe200078e0004 */
[----:B------:R-:W-:Y:S02]  /*0760*/  IADD3 R24, R14, 0x20, RZ ;  /* 0x000000200e187810 */ /* 0x000fe40007ffe0ff */
[----:B------:R-:W-:Y:S01]  /*0770*/  SHF.R.S32.HI R4, RZ, 0x1f, R0 ;  /* 0x0000001fff047819 */ /* 0x000fe20000011400 */
[----:B------:R-:W-:Y:S01]  /*0780*/  IMAD.IADD R9, R13, 0x1, R8 ;  /* 0x000000010d097824 */ /* 0x000fe200078e0208 */
[----:B------:R-:W-:-:S02]  /*0790*/  IADD3 R22, P1, P0, R0, R2, R6 ;  /* 0x0000000200167210 */ /* 0x000fc4000783e006 */
[----:B------:R-:W-:Y:S01]  /*07a0*/  SHF.R.S32.HI R0, RZ, 0x1f, R6 ;  /* 0x0000001fff007819 */ /* 0x000fe20000011406 */
[----:B------:R-:W-:-:S03]  /*07b0*/  IMAD.WIDE R6, R35, 0x80, R10 ;  /* 0x0000008023067825 */ /* 0x000fc600078e020a */
[----:B------:R-:W-:Y:S01]  /*07c0*/  IADD3.X R21, R4, R3, R0, P1, P0 ;  /* 0x0000000304157210 */ /* 0x000fe20000fe0400 */
        /* <DEDUP_REMOVED lines=14> */
.L_x_159:
[----:B------:R-:W-:Y:S05]  /*08b0*/  BSYNC B0 ;  /* 0x0000000000007941 */ /* 0x000fea0003800000 */
.L_x_158:
        /* <DEDUP_REMOVED lines=8> */
[----:B--2---:R-:W-:Y:S01]  /*0940*/  IMAD.X R2, RZ, RZ, R7, P0 ;  /* 0x000000ffff027224 */ /* 0x004fe200000e0607 */
        /* <DEDUP_REMOVED lines=11> */
.L_x_161:
[----:B------:R-:W-:Y:S05]  /*0a00*/  BSYNC B0 ;  /* 0x0000000000007941 */ /* 0x000fea0003800000 */
.L_x_160:
        /* <DEDUP_REMOVED lines=20> */
.L_x_163:
[----:B------:R-:W-:Y:S05]  /*0b50*/  BSYNC B0 ;  /* 0x0000000000007941 */ /* 0x000fea0003800000 */
.L_x_162:
[----:B------:R-:W-:Y:S01]  /*0b60*/  IADD3 R17, R10, 0x60, RZ ;  /* 0x000000600a117810 */ /* 0x000fe20007ffe0ff */
[----:B------:R-:W-:Y:S03]  /*0b70*/  BSSY B0, `(.L_x_164) ;  /* 0x0000013000007945 */ /* 0x000fe60003800000 */
[----:B------:R-:W-:-:S13]  /*0b80*/  ISETP.GE.AND P0, PT, R17, R15, PT ;  /* 0x0000000f1100720c */ /* 0x000fda0003f06270 */
        /* <DEDUP_REMOVED lines=17> */
.L_x_165:
[----:B------:R-:W-:Y:S05]  /*0ca0*/  BSYNC B0 ;  /* 0x0000000000007941 */ /* 0x000fea0003800000 */
.L_x_164:
[----:B------:R-:W-:-:S04]  /*0cb0*/  ISETP.NE.AND P6, PT, R20, RZ, PT ;  /* 0x000000ff1400720c */ /* 0x000fc80003fc5270 */
        /* <DEDUP_REMOVED lines=34> */
.L_x_157:
        /* <DEDUP_REMOVED lines=27> */
.L_x_166:
[----:B------:R-:W-:Y:S02]  /*1090*/  IABS R4, c[0x0][0x1c8] ;  /* 0x0000720000047a13 */ /* 0x000fe40000000000 */
[----:B------:R-:W-:Y:S02]  /*10a0*/  IABS R5, R24 ;  /* 0x0000001800057213 */ /* 0x000fe40000000000 */
[----:B------:R-:W2:Y:S01]  /*10b0*/  I2F.RP R2, R4 ;  /* 0x0000000400027306 */ /* 0x000ea20000209400 */
[----:B------:R-:W-:-:S07]  /*10c0*/  SHF.R.S32.HI R19, RZ, 0x1f, R24 ;  /* 0x0000001fff137819 */ /* 0x000fce0000011418 */
[----:B--2---:R-:W2:Y:S02]  /*10d0*/  MUFU.RCP R2, R2 ;  /* 0x0000000200027308 */ /* 0x004ea40000001000 */
[----:B--2---:R-:W-:-:S06]  /*10e0*/  IADD3 R2, R2, 0xffffffe, RZ ;  /* 0x0ffffffe02027810 */ /* 0x004fcc0007ffe0ff */
[----:B------:R-:W2:Y:S02]  /*10f0*/  F2I.FTZ.U32.TRUNC.NTZ R3, R2 ;  /* 0x0000000200037305 */ /* 0x000ea4000021f000 */
[----:B--2---:R-:W-:Y:S02]  /*1100*/  IMAD.MOV R0, RZ, RZ, -R3 ;  /* 0x000000ffff007224 */ /* 0x004fe400078e0a03 */
        /* <DEDUP_REMOVED lines=34> */
.L_x_167:
[----:B------:R-:W-:Y:S01]  /*1330*/  SHF.R.S32.HI R5, RZ, 0x1f, R29 ;  /* 0x0000001fff057819 */ /* 0x000fe2000001141d */
[----:B------:R-:W-:Y:S01]  /*1340*/  IMAD R19, R19, c[0x0][0x1a8], RZ ;  /* 0x00006a0013137a24 */ /* 0x000fe200078e02ff */
[----:B------:R-:W-:Y:S01]  /*1350*/  SHF.R.S32.HI R12, RZ, 0x1f, R10 ;  /* 0x0000001fff0c7819 */ /* 0x000fe2000001140a */
[----:B------:R-:W-:Y:S01]  /*1360*/  IMAD.IADD R40, R31, 0x1, -R30 ;  /* 0x000000011f287824 */ /* 0x000fe200078e0a1e */
[CC--:B------:R-:W-:Y:S01]  /*1370*/  LEA.HI R3, R5.reuse, R29.reuse, RZ, 0x2 ;  /* 0x0000001d05037211 */ /* 0x0c0fe200078f10ff */
[----:B------:R-:W-:Y:S01]  /*1380*/  IMAD R19, R24, c[0x0][0x1ac], R19 ;  /* 0x00006b0018137a24 */ /* 0x000fe200078e0213 */
[----:B------:R-:W-:Y:S01]  /*1390*/  LEA.HI R28, R5, R29, RZ, 0x3 ;  /* 0x0000001d051c7211 */ /* 0x000fe200078f18ff */
[----:B------:R-:W-:Y:S01]  /*13a0*/  BSSY B0, `(.L_x_168) ;  /* 0x0000066000007945 */ /* 0x000fe20003800000 */
[----:B------:R-:W-:-:S02]  /*13b0*/  LOP3.LUT R0, R3, 0xfffffffc, RZ, 0xc0, !PT ;  /* 0xfffffffc03007812 */ /* 0x000fc400078ec0ff */
[----:B------:R-:W-:Y:S02]  /*13c0*/  SHF.R.S32.HI R26, RZ, 0x3, R28 ;  /* 0x00000003ff1a7819 */ /* 0x000fe4000001141c */
[----:B------:R-:W-:Y:S01]  /*13d0*/  SHF.R.S32.HI R4, RZ, 0x2, R3 ;  /* 0x00000002ff047819 */ /* 0x000fe20000011403 */
[----:B------:R-:W-:Y:S01]  /*13e0*/  IMAD.IADD R0, R29, 0x1, -R0 ;  /* 0x000000011d007824 */ /* 0x000fe200078e0a00 */
[-C--:B------:R-:W-:Y:S01]  /*13f0*/  LEA.HI R27, R5, R29.reuse, RZ, 0x4 ;  /* 0x0000001d051b7211 */ /* 0x080fe200078f20ff */
[----:B------:R-:W-:Y:S01]  /*1400*/  IMAD.SHL.U32 R2, R26, 0x40, RZ ;  /* 0x000000401a027824 */ /* 0x000fe200078e00ff */
[----:B------:R-:W-:Y:S01]  /*1410*/  LEA.HI R3, R3, R4, RZ, 0x1 ;  /* 0x0000000403037211 */ /* 0x000fe200078f08ff */
[----:B------:R-:W-:Y:S01]  /*1420*/  IMAD.SHL.U32 R156, R0, 0x8, RZ ;  /* 0x00000008009c7824 */ /* 0x000fe200078e00ff */
[----:B------:R-:W-:Y:S02]  /*1430*/  LEA.HI R23, R5, R29, RZ, 0x5 ;  /* 0x0000001d05177211 */ /* 0x000fe400078f28ff */
[----:B------:R-:W-:-:S02]  /*1440*/  LOP3.LUT R0, R2, 0xc0, RZ, 0xc0, !PT ;  /* 0x000000c002007812 */ /* 0x000fc400078ec0ff */
[----:B------:R-:W-:Y:S02]  /*1450*/  LOP3.LUT R3, R3, 0x7fffffe, RZ, 0xc0, !PT ;  /* 0x07fffffe03037812 */ /* 0x000fe400078ec0ff */
[----:B------:R-:W-:Y:S02]  /*1460*/  LOP3.LUT R5, R27, 0xfffffff0, RZ, 0xc0, !PT ;  /* 0xfffffff01b057812 */ /* 0x000fe400078ec0ff */
[----:B------:R-:W-:Y:S01]  /*1470*/  LOP3.LUT R2, R0, 0x18, R156, 0xf8, !PT ;  /* 0x0000001800027812 */ /* 0x000fe200078ef89c */
[----:B------:R-:W-:Y:S01]  /*1480*/  IMAD.IADD R3, R4, 0x1, -R3 ;  /* 0x0000000104037824 */ /* 0x000fe200078e0a03 */
[----:B------:R-:W-:Y:S01]  /*1490*/  SHF.R.S32.HI R25, RZ, 0x5, R23 ;  /* 0x00000005ff197819 */ /* 0x000fe20000011417 */
[----:B------:R-:W-:Y:S01]  /*14a0*/  IMAD.IADD R20, R29, 0x1, -R5 ;  /* 0x000000011d147824 */ /* 0x000fe200078e0a05 */
[----:B------:R-:W-:Y:S02]  /*14b0*/  SHF.R.U32.HI R0, RZ, 0x3, R0 ;  /* 0x00000003ff007819 */ /* 0x000fe40000011600 */
[----:B------:R-:W-:-:S02]  /*14c0*/  SHF.R.S32.HI R5, RZ, 0x1f, R4 ;  /* 0x0000001fff057819 */ /* 0x000fc40000011404 */
[----:B------:R-:W-:Y:S01]  /*14d0*/  LOP3.LUT R2, R2, R0, RZ, 0x3c, !PT ;  /* 0x0000000002027212 */ /* 0x000fe200078e3cff */
[----:B------:R-:W-:Y:S01]  /*14e0*/  IMAD R0, R25, 0x8, R3 ;  /* 0x0000000819007824 */ /* 0x000fe200078e0203 */
[----:B------:R-:W-:Y:S01]  /*14f0*/  LEA.HI R22, R20, R20, RZ, 0x1 ;  /* 0x0000001414167211 */ /* 0x000fe200078f08ff */
[C---:B------:R-:W-:Y:S01]  /*1500*/  IMAD R13, R5.reuse, c[0x0][0x1a0], RZ ;  /* 0x00006800050d7a24 */ /* 0x040fe200078e02ff */
[----:B------:R-:W-:Y:S01]  /*1510*/  SHF.R.S32.HI R157, RZ, 0x1f, R156 ;  /* 0x0000001fff9d7819 */ /* 0x000fe2000001149c */
[----:B------:R-:W-:Y:S01]  /*1520*/  IMAD.U32 R222, R0, 0x20, R2 ;  /* 0x0000002000de7824 */ /* 0x000fe200078e0002 */
[--C-:B------:R-:W-:Y:S01]  /*1530*/  SHF.R.S32.HI R11, RZ, 0x1, R22.reuse ;  /* 0x00000001ff0b7819 */ /* 0x100fe20000011416 */
[----:B------:R-:W-:Y:S01]  /*1540*/  IMAD R0, R5, c[0x0][0x198], RZ ;  /* 0x0000660005007a24 */ /* 0x000fe200078e02ff */
[----:B------:R-:W-:Y:S01]  /*1550*/  SHF.R.S32.HI R2, RZ, 0x1f, R22 ;  /* 0x0000001fff027819 */ /* 0x000fe20000011416 */
[----:B------:R-:W-:Y:S01]  /*1560*/  IMAD.WIDE.U32 R6, R4, c[0x0][0x198], R156 ;  /* 0x0000660004067a25 */ /* 0x000fe200078e009c */
[C---:B------:R-:W-:Y:S01]  /*1570*/  IADD3 R8, P0, R156.reuse, R9, RZ ;  /* 0x000000099c087210 */ /* 0x040fe20007f1e0ff */
[----:B------:R2:W-:Y:S01]  /*1580*/  STL.64 [R1+0x38], R156 ;  /* 0x0000389c01007387 */ /* 0x0005e20000100a00 */
[----:B------:R-:W-:Y:S01]  /*1590*/  IADD3 R151, R156, 0x20, RZ ;  /* 0x000000209c977810 */ /* 0x000fe20007ffe0ff */
[----:B------:R-:W-:Y:S01]  /*15a0*/  IMAD R15, R4, c[0x0][0x19c], R0 ;  /* 0x00006700040f7a24 */ /* 0x000fe200078e0200 */
[----:B------:R-:W-:Y:S01]  /*15b0*/  LEA.HI R0, R2, R11, RZ, 0x2 ;  /* 0x0000000b02007211 */ /* 0x000fe200078f10ff */
[----:B------:R-:W-:Y:S01]  /*15c0*/  IMAD.WIDE.U32 R2, R4, c[0x0][0x1a0], R156 ;  /* 0x0000680004027a25 */ /* 0x000fe200078e009c */
[----:B------:R-:W-:Y:S01]  /*15d0*/  IADD3 R6, P1, R16, R6, RZ ;  /* 0x0000000610067210 */ /* 0x000fe20007f3e0ff */
[----:B------:R2:W-:Y:S01]  /*15e0*/  STL [R1+0x58], R40 ;  /* 0x0000582801007387 */ /* 0x0005e20000100800 */
[----:B------:R-:W-:Y:S01]  /*15f0*/  LOP3.LUT R0, R0, 0xfffffffc, RZ, 0xc0, !PT ;  /* 0xfffffffc00007812 */ /* 0x000fe200078ec0ff */
[----:B------:R-:W-:Y:S01]  /*1600*/  IMAD.X R9, R157, 0x1, R17, P0 ;  /* 0x000000019d097824 */ /* 0x000fe200000e0611 */
[----:B------:R-:W-:Y:S01]  /*1610*/  IADD3 R2, P0, R14, R2, RZ ;  /* 0x000000020e027210 */ /* 0x000fe20007f1e0ff */
[----:B------:R-:W-:Y:S01]  /*1620*/  IMAD R13, R4, c[0x0][0x1a4], R13 ;  /* 0x00006900040d7a24 */ /* 0x000fe200078e020d */
[----:B------:R-:W-:Y:S01]  /*1630*/  IADD3.X R7, R21, R7, R15, P1, !PT ;  /* 0x0000000715077210 */ /* 0x000fe20000ffe40f */
[----:B------:R-:W-:Y:S01]  /*1640*/  IMAD.WIDE.U32 R16, R24, c[0x0][0x1a8], R8 ;  /* 0x00006a0018107a25 */ /* 0x000fe200078e0008 */
[----:B------:R-:W-:-:S02]  /*1650*/  IADD3 R150, R156, 0x40, RZ ;  /* 0x000000409c967810 */ /* 0x000fc40007ffe0ff */
[----:B------:R-:W-:Y:S01]  /*1660*/  IADD3.X R3, R18, R3, R13, P0, !PT ;  /* 0x0000000312037210 */ /* 0x000fe200007fe40d */
[----:B------:R-:W-:Y:S01]  /*1670*/  IMAD.IADD R24, R11, 0x1, -R0 ;  /* 0x000000010b187824 */ /* 0x000fe200078e0a00 */
[----:B------:R-:W-:Y:S01]  /*1680*/  ISETP.GE.AND P0, PT, R4, R40, PT ;  /* 0x000000280400720c */ /* 0x000fe20003f06270 */
[C---:B------:R-:W-:Y:S01]  /*1690*/  IMAD R0, R12.reuse, c[0x0][0x1b8], RZ ;  /* 0x00006e000c007a24 */ /* 0x040fe200078e02ff */
[----:B------:R-:W-:Y:S01]  /*16a0*/  LOP3.LUT R9, R23, 0xffffffe0, RZ, 0xc0, !PT ;  /* 0xffffffe017097812 */ /* 0x000fe200078ec0ff */
[----:B------:R-:W-:Y:S01]  /*16b0*/  IMAD R8, R12, c[0x0][0x1b0], RZ ;  /* 0x00006c000c087a24 */ /* 0x000fe200078e02ff */
[----:B------:R-:W-:Y:S01]  /*16c0*/  LOP3.LUT P1, RZ, R24, 0x2, RZ, 0xc0, !PT ;  /* 0x0000000218ff7812 */ /* 0x000fe2000782c0ff */
[C---:B------:R-:W-:Y:S02]  /*16d0*/  IMAD R0, R10.reuse, c[0x0][0x1bc], R0 ;  /* 0x00006f000a007a24 */ /* 0x040fe400078e0200 */
[----:B------:R-:W-:-:S04]  /*16e0*/  IMAD.WIDE.U32 R36, R10, c[0x0][0x1b0], R6 ;  /* 0x00006c000a247a25 */ /* 0x000fc800078e0006 */
[C---:B------:R-:W-:Y:S01]  /*16f0*/  IMAD.WIDE.U32 R32, R10.reuse, c[0x0][0x1b8], R2 ;  /* 0x00006e000a207a25 */ /* 0x040fe200078e0002 */
[----:B------:R2:W-:Y:S03]  /*1700*/  STL.64 [R1+0x48], R36 ;  /* 0x0000482401007387 */ /* 0x0005e60000100a00 */
[----:B------:R-:W-:Y:S01]  /*1710*/  IMAD R8, R10, c[0x0][0x1b4], R8 ;  /* 0x00006d000a087a24 */ /* 0x000fe200078e0208 */
[----:B------:R2:W-:Y:S01]  /*1720*/  STL.64 [R1+0x60], R32 ;  /* 0x0000602001007387 */ /* 0x0005e20000100a00 */
[----:B------:R-:W-:-:S03]  /*1730*/  IMAD.WIDE R6, R35, 0x80, R4 ;  /* 0x0000008023067825 */ /* 0x000fc600078e0204 */
[----:B------:R2:W-:Y:S01]  /*1740*/  STL [R1+0x50], R151 ;  /* 0x0000509701007387 */ /* 0x0005e20000100800 */
[----:B------:R-:W-:Y:S02]  /*1750*/  IMAD.IADD R35, R33, 0x1, R0 ;  /* 0x0000000121237824 */ /* 0x000fe400078e0200 */
[----:B------:R-:W-:Y:S01]  /*1760*/  IMAD.IADD R39, R37, 0x1, R8 ;  /* 0x0000000125277824 */ /* 0x000fe200078e0208 */
[----:B------:R2:W-:Y:S01]  /*1770*/  STL [R1+0x54], R150 ;  /* 0x0000549601007387 */ /* 0x0005e20000100800 */
[----:B------:R-:W-:Y:S02]  /*1780*/  IMAD.MOV.U32 R21, RZ, RZ, 0x10 ;  /* 0x00000010ff157424 */ /* 0x000fe400078e00ff */
[----:B------:R-:W-:Y:S01]  /*1790*/  IMAD.IADD R18, R29, 0x1, -R9 ;  /* 0x000000011d127824 */ /* 0x000fe200078e0a09 */
[----:B------:R2:W-:Y:S01]  /*17a0*/  STL [R1+0x14], R35 ;  /* 0x0000142301007387 */ /* 0x0005e20000100800 */
[----:B------:R-:W-:Y:S01]  /*17b0*/  IMAD.SHL.U32 R222, R222, 0x2, RZ ;  /* 0x00000002dede7824 */ /* 0x000fe200078e00ff */
[----:B------:R-:W-:Y:S01]  /*17c0*/  SEL R2, R21, 0xfffffff0, !P1 ;  /* 0xfffffff015027807 */ /* 0x000fe20004800000 */
[----:B------:R-:W-:Y:S01]  /*17d0*/  IMAD.IADD R11, R17, 0x1, R19 ;  /* 0x00000001110b7824 */ /* 0x000fe200078e0213 */
[----:B------:R2:W-:Y:S01]  /*17e0*/  STL [R1+0x44], R39 ;  /* 0x0000442701007387 */ /* 0x0005e20000100800 */
[----:B------:R-:W-:Y:S05]  /*17f0*/  @P0 BRA `(.L_x_169) ;  /* 0x0000020000000947 */ /* 0x000fea0003800000 */
[----:B------:R-:W-:Y:S01]  /*1800*/  ISETP.GE.AND P4, PT, R156, c[0x0][0x220], PT ;  /* 0x000088009c007a0c */ /* 0x000fe20003f86270 */
        /* <DEDUP_REMOVED lines=31> */
.L_x_169:
[----:B------:R-:W-:Y:S05]  /*1a00*/  BSYNC B0 ;  /* 0x0000000000007941 */ /* 0x000fea0003800000 */
.L_x_168:
[----:B------:R-:W-:Y:S01]  /*1a10*/  IADD3 R19, R4, 0x20, RZ ;  /* 0x0000002004137810 */ /* 0x000fe20007ffe0ff */
[----:B------:R-:W-:Y:S03]  /*1a20*/  BSSY B0, `(.L_x_170) ;  /* 0x0000024000007945 */ /* 0x000fe60003800000 */
[----:B------:R-:W-:-:S13]  /*1a30*/  ISETP.GE.AND P0, PT, R19, R40, PT ;  /* 0x000000281300720c */ /* 0x000fda0003f06270 */
[----:B------:R-:W-:Y:S05]  /*1a40*/  @P0 BRA `(.L_x_171) ;  /* 0x0000021000000947 */ /* 0x000fea0003800000 */
[----:B------:R-:W-:Y:S01]  /*1a50*/  IADD3 R0, P0, R6, 0x20, RZ ;  /* 0x0000002006007810 */ /* 0x000fe20007f1e0ff */
[----:B---3--:R-:W-:Y:S01]  /*1a60*/  IMAD.MOV.U32 R8, RZ, RZ, R16 ;  /* 0x000000ffff087224 */ /* 0x008fe200078e0010 */
        /* <DEDUP_REMOVED lines=31> */
.L_x_171:
[----:B------:R-:W-:Y:S05]  /*1c60*/  BSYNC B0 ;  /* 0x0000000000007941 */ /* 0x000fea0003800000 */
.L_x_170:
        /* <DEDUP_REMOVED lines=37> */
.L_x_173:
[----:B------:R-:W-:Y:S05]  /*1ec0*/  BSYNC B0 ;  /* 0x0000000000007941 */ /* 0x000fea0003800000 */
.L_x_172:
[----:B------:R-:W-:Y:S01]  /*1ed0*/  IADD3 R0, R4, 0x60, RZ ;  /* 0x0000006004007810 */ /* 0x000fe20007ffe0ff */
[----:B------:R-:W-:Y:S01]  /*1ee0*/  UMOV UR8, 0x6 ;  /* 0x0000000600087882 */ /* 0x000fe20000000000 */
[----:B------:R-:W-:Y:S01]  /*1ef0*/  BSSY B0, `(.L_x_174) ;  /* 0x0000026000007945 */ /* 0x000fe20003800000 */
[----:B------:R-:W-:Y:S01]  /*1f00*/  ULDC.64 UR6, c[0x0][0x198] ;  /* 0x0000660000067ab9 */ /* 0x000fe20000000a00 */
[----:B------:R-:W-:Y:S01]  /*1f10*/  ISETP.GE.AND P0, PT, R0, R40, PT ;  /* 0x000000280000720c */ /* 0x000fe20003f06270 */
[----:B------:R-:W-:Y:S02]  /*1f20*/  USHF.L.U64.HI UR9, UR6, UR8, UR7 ;  /* 0x0000000806097299 */ /* 0x000fe40008010207 */
[----:B------:R-:W-:-:S10]  /*1f30*/  USHF.L.U32 UR10, UR6, 0x6, URZ ;  /* 0x00000006060a7899 */ /* 0x000fd4000800063f */
[----:B------:R-:W-:Y:S05]  /*1f40*/  @P0 BRA `(.L_x_175) ;  /* 0x0000020000000947 */ /* 0x000fea0003800000 */
[----:B------:R-:W-:Y:S01]  /*1f50*/  IADD3 R0, P0, R6, 0x60, RZ ;  /* 0x0000006006007810 */ /* 0x000fe20007f1e0ff */
[----:B------:R-:W-:Y:S01]  /*1f60*/  IMAD.MOV.U32 R10, RZ, RZ, R16 ;  /* 0x000000ffff0a7224 */ /* 0x000fe200078e0010 */
[----:B------:R-:W-:Y:S02]  /*1f70*/  ISETP.GE.AND P3, PT, R156, c[0x0][0x220], PT ;  /* 0x000088009c007a0c */ /* 0x000fe40003f66270 */
[----:B------:R-:W-:Y:S01]  /*1f80*/  ISETP.GE.AND P2, PT, R151, c[0x0][0x220], PT ;  /* 0x0000880097007a0c */ /* 0x000fe20003f46270 */
[----:B------:R-:W-:Y:S01]  /*1f90*/  IMAD.X R6, RZ, RZ, R7, P0 ;  /* 0x000000ffff067224 */ /* 0x000fe200000e0607 */
[----:B------:R-:W-:Y:S01]  /*1fa0*/  ISETP.GE.AND P0, PT, R150, c[0x0][0x220], PT ;  /* 0x0000880096007a0c */ /* 0x000fe20003f06270 */
[----:B------:R-:W-:-:S04]  /*1fb0*/  IMAD.WIDE.U32 R10, R0, c[0x0][0x190], R10 ;  /* 0x00006400000a7a25 */ /* 0x000fc800078e000a */
[----:B------:R-:W-:-:S04]  /*1fc0*/  IMAD R6, R6, c[0x0][0x190], RZ ;  /* 0x0000640006067a24 */ /* 0x000fc800078e02ff */
[----:B------:R-:W-:Y:S01]  /*1fd0*/  IMAD R0, R0, c[0x0][0x194], R6 ;  /* 0x0000650000007a24 */ /* 0x000fe200078e0206 */
[C---:B---3--:R-:W-:Y:S01]  /*1fe0*/  @!P3 LEA R8, P4, R10.reuse, c[0x0][0x160], 0x1 ;  /* 0x000058000a08ba11 */ /* 0x048fe200078808ff */
        /* <DEDUP_REMOVED lines=22> */
.L_x_175:
[----:B------:R-:W-:Y:S05]  /*2150*/  BSYNC B0 ;  /* 0x0000000000007941 */ /* 0x000fea0003800000 */
.L_x_174:
[----:B------:R-:W-:Y:S01]  /*2160*/  MOV R102, R38 ;  /* 0x0000002600667202 */ /* 0x000fe20000000f00 */
[----:B------:R-:W-:Y:S01]  /*2170*/  IMAD.MOV.U32 R102, RZ, RZ, R36 ;  /* 0x000000ffff667224 */ /* 0x000fe200078e0024 */
[----:B------:R-:W-:Y:S01]  /*2180*/  MOV R103, R39 ;  /* 0x0000002700677202 */ /* 0x000fe20000000f00 */
[----:B------:R-:W-:Y:S01]  /*2190*/  BSSY B0, `(.L_x_176) ;  /* 0x0000027000007945 */ /* 0x000fe20003800000 */
[----:B------:R-:W-:-:S03]  /*21a0*/  IADD3 R52, R154, -0x1, RZ ;  /* 0xffffffff9a347810 */ /* 0x000fc60007ffe0ff */
[----:B------:R4:W-:Y:S01]  /*21b0*/  STL.64 [R1+0x40], R102 ;  /* 0x0000406601007387 */ /* 0x0009e20000100a00 */
[----:B---3--:R-:W-:Y:S01]  /*21c0*/  SHF.R.S32.HI R12, RZ, 0x1f, R52 ;  /* 0x0000001fff0c7819 */ /* 0x008fe20000011434 */
[C---:B------:R-:W-:Y:S01]  /*21d0*/  IMAD R14, R52.reuse, -0x40, R53 ;  /* 0xffffffc0340e7824 */ /* 0x040fe200078e0235 */
[----:B------:R-:W-:Y:S01]  /*21e0*/  MOV R101, R52 ;  /* 0x0000003400657202 */ /* 0x000fe20000000f00 */
[C---:B------:R-:W-:Y:S02]  /*21f0*/  IMAD R0, R52.reuse, UR9, RZ ;  /* 0x0000000934007c24 */ /* 0x040fe4000f8e02ff */
[----:B------:R-:W-:Y:S01]  /*2200*/  IMAD.WIDE.U32 R6, R52, UR10, R102 ;  /* 0x0000000a34067c25 */ /* 0x000fe2000f8e0066 */
[----:B------:R-:W-:-:S03]  /*2210*/  ISETP.GE.AND P0, PT, R4, R14, PT ;  /* 0x0000000e0400720c */ /* 0x000fc60003f06270 */
[----:B------:R-:W-:-:S04]  /*2220*/  IMAD R0, R12, UR10, R0 ;  /* 0x0000000a0c007c24 */ /* 0x000fc8000f8e0200 */
[----:B------:R-:W-:-:S06]  /*2230*/  IMAD.IADD R0, R7, 0x1, R0 ;  /* 0x0000000107007824 */ /* 0x000fcc00078e0200 */
        /* <DEDUP_REMOVED lines=28> */
.L_x_177:
[----:B------:R-:W-:Y:S05]  /*2400*/  BSYNC B0 ;  /* 0x0000000000007941 */ /* 0x000fea0003800000 */
.L_x_176:
[----:B------:R-:W-:Y:S01]  /*2410*/  ISETP.GE.AND P0, PT, R19, R14, PT ;  /* 0x0000000e1300720c */ /* 0x000fe20003f06270 */
[----:B------:R-:W-:Y:S01]  /*2420*/  UMOV UR7, 0x5 ;  /* 0x0000000500077882 */ /* 0x000fe20000000000 */
[----:B------:R-:W-:Y:S01]  /*2430*/  BSSY B0, `(.L_x_178) ;  /* 0x0000023000007945 */ /* 0x000fe20003800000 */
[----:B------:R-:W-:Y:S02]  /*2440*/  ULDC UR14, c[0x0][0x19c] ;  /* 0x00006700000e7ab9 */ /* 0x000fe40000000800 */
[----:B------:R-:W-:Y:S02]  /*2450*/  USHF.L.U32 UR11, UR6, 0x5, URZ ;  /* 0x00000005060b7899 */ /* 0x000fe4000800063f */
[----:B------:R-:W-:Y:S02]  /*2460*/  ULDC.64 UR4, c[0x0][0x1a0] ;  /* 0x0000680000047ab9 */ /* 0x000fe40000000a00 */
[----:B------:R-:W-:Y:S02]  /*2470*/  USHF.L.U64.HI UR6, UR6, UR7, UR14 ;  /* 0x0000000706067299 */ /* 0x000fe4000801020e */
[----:B------:R-:W-:-:S02]  /*2480*/  USHF.L.U64.HI UR8, UR4, UR8, UR5 ;  /* 0x0000000804087299 */ /* 0x000fc40008010205 */
[----:B------:R-:W-:Y:S01]  /*2490*/  USHF.L.U32 UR14, UR4, 0x6, URZ ;  /* 0x00000006040e7899 */ /* 0x000fe2000800063f */
[----:B------:R-:W-:Y:S06]  /*24a0*/  @P0 BRA `(.L_x_179) ;  /* 0x000001b000000947 */ /* 0x000fec0003800000 */
[----:B------:R-:W-:Y:S02]  /*24b0*/  ISETP.GE.AND P3, PT, R156, c[0x0][0x220], PT ;  /* 0x000088009c007a0c */ /* 0x000fe40003f66270 */
[----:B------:R-:W-:Y:S02]  /*24c0*/  ISETP.GE.AND P2, PT, R151, c[0x0][0x220], PT ;  /* 0x0000880097007a0c */ /* 0x000fe40003f46270 */
[----:B------:R-:W-:Y:S02]  /*24d0*/  IADD3 R6, P1, R6, UR11, RZ ;  /* 0x0000000b06067c10 */ /* 0x000fe4000ff3e0ff */
[----:B------:R-:W-:Y:S02]  /*24e0*/  ISETP.GE.AND P0, PT, R150, c[0x0][0x220], PT ;  /* 0x0000880096007a0c */ /* 0x000fe40003f06270 */
[----:B------:R-:W-:-:S05]  /*24f0*/  IADD3.X R0, R0, UR6, RZ, P1, !PT ;  /* 0x0000000600007c10 */ /* 0x000fca0008ffe4ff */
[C---:B---3--:R-:W-:Y:S01]  /*2500*/  @!P3 LEA R10, P4, R6.reuse, c[0x0][0x168], 0x1 ;  /* 0x00005a00060aba11 */ /* 0x048fe200078808ff */
        /* <DEDUP_REMOVED lines=21> */
.L_x_179:
[----:B------:R-:W-:Y:S05]  /*2660*/  BSYNC B0 ;  /* 0x0000000000007941 */ /* 0x000fea0003800000 */
.L_x_178:
[----:B------:R-:W0:Y:S01]  /*2670*/  LDGDEPBAR ;  /* 0x00000000000079af */ /* 0x000e220000000000 */
[----:B------:R-:W-:Y:S01]  /*2680*/  LOP3.LUT R0, R22, 0x7fffffe, RZ, 0xc0, !PT ;  /* 0x07fffffe16007812 */ /* 0x000fe200078ec0ff */
[----:B---3--:R-:W-:Y:S01]  /*2690*/  IMAD R10, R25, 0x10, R30 ;  /* 0x00000010190a7824 */ /* 0x008fe200078e021e */
[----:B------:R-:W-:Y:S01]  /*26a0*/  LOP3.LUT R3, R28, 0xfffffff8, RZ, 0xc0, !PT ;  /* 0xfffffff81c037812 */ /* 0x000fe200078ec0ff */
[----:B------:R-:W-:Y:S01]  /*26b0*/  IMAD.MOV.U32 R16, RZ, RZ, R34 ;  /* 0x000000ffff107224 */ /* 0x000fe200078e0022 */
[----:B------:R-:W-:Y:S01]  /*26c0*/  ISETP.GE.AND P0, PT, R4, R14, PT ;  /* 0x0000000e0400720c */ /* 0x000fe20003f06270 */
[----:B------:R-:W-:Y:S01]  /*26d0*/  IMAD.IADD R8, R20, 0x1, -R0 ;  /* 0x0000000114087824 */ /* 0x000fe200078e0a00 */
[----:B------:R-:W-:Y:S01]  /*26e0*/  SHF.R.S32.HI R4, RZ, 0x1f, R18 ;  /* 0x0000001fff047819 */ /* 0x000fe20000011412 */
[----:B------:R-:W-:Y:S01]  /*26f0*/  IMAD.IADD R0, R29, 0x1, -R3 ;  /* 0x000000011d007824 */ /* 0x000fe200078e0a03 */
[----:B------:R-:W-:Y:S01]  /*2700*/  SHF.R.S32.HI R5, RZ, 0x1f, R20 ;  /* 0x0000001fff057819 */ /* 0x000fe20000011414 */
[----:B------:R-:W-:Y:S01]  /*2710*/  IMAD R3, R52, UR8, RZ ;  /* 0x0000000834037c24 */ /* 0x000fe2000f8e02ff */
[----:B------:R-:W-:Y:S01]  /*2720*/  SHF.R.S32.HI R9, RZ, 0x4, R27 ;  /* 0x00000004ff097819 */ /* 0x000fe2000001141b */
[----:B------:R-:W-:Y:S01]  /*2730*/  IMAD.MOV.U32 R17, RZ, RZ, R35 ;  /* 0x000000ffff117224 */ /* 0x000fe200078e0023 */
[----:B------:R-:W-:Y:S01]  /*2740*/  LEA.HI R4, R4, R18, RZ, 0x2 ;  /* 0x0000001204047211 */ /* 0x000fe200078f10ff */
[----:B------:R-:W-:Y:S01]  /*2750*/  IMAD R12, R12, UR14, R3 ;  /* 0x0000000e0c0c7c24 */ /* 0x000fe2000f8e0203 */
[----:B------:R-:W-:Y:S01]  /*2760*/  LEA.HI R7, R5, R20, RZ, 0x3 ;  /* 0x0000001405077211 */ /* 0x000fe200078f18ff */
[----:B------:R-:W-:Y:S01]  /*2770*/  IMAD.MOV.U32 R16, RZ, RZ, R32 ;  /* 0x000000ffff107224 */ /* 0x000fe200078e0020 */
[----:B------:R-:W-:Y:S01]  /*2780*/  LEA.HI R6, R0, R0, RZ, 0x1 ;  /* 0x0000000000067211 */ /* 0x000fe200078f08ff */
[----:B------:R-:W-:Y:S01]  /*2790*/  IMAD.SHL.U32 R13, R26, 0x8, RZ ;  /* 0x000000081a0d7824 */ /* 0x000fe200078e00ff */
[----:B------:R-:W-:Y:S01]  /*27a0*/  LEA.HI R5, R27, R9, RZ, 0x1 ;  /* 0x000000091b057211 */ /* 0x000fe200078f08ff */
[----:B------:R-:W-:Y:S01]  /*27b0*/  IMAD.SHL.U32 R29, R29, 0x2, RZ ;  /* 0x000000021d1d7824 */ /* 0x000fe200078e00ff */
[----:B------:R-:W-:Y:S01]  /*27c0*/  SHF.R.S32.HI R4, RZ, 0x2, R4 ;  /* 0x00000002ff047819 */ /* 0x000fe20000011404 */
[----:B------:R3:W-:Y:S01]  /*27d0*/  STL.64 [R1+0x10], R16 ;  /* 0x0000101001007387 */ /* 0x0007e20000100a00 */
[----:B------:R-:W-:Y:S01]  /*27e0*/  LOP3.LUT R3, R6, 0x7fffffe, RZ, 0xc0, !PT ;  /* 0x07fffffe06037812 */ /* 0x000fe200078ec0ff */
[----:B------:R-:W-:-:S04]  /*27f0*/  DEPBAR.LE SB0, 0x0 ;  /* 0x000080000000791a */ /* 0x000fc80000000000 */
[----:B------:R-:W-:Y:S01]  /*2800*/  BAR.SYNC.DEFER_BLOCKING 0x0 ;  /* 0x0000000000007b1d */ /* 0x000fe20000010000 */
[----:B------:R-:W-:Y:S01]  /*2810*/  LOP3.LUT R5, R5, 0xfffffffe, RZ, 0xc0, !PT ;  /* 0xfffffffe05057812 */ /* 0x000fe200078ec0ff */
[----:B------:R-:W-:Y:S01]  /*2820*/  IMAD.IADD R54, R10, 0x1, R4 ;  /* 0x000000010a367824 */ /* 0x000fe200078e0204 */
[----:B------:R-:W-:Y:S01]  /*2830*/  LOP3.LUT R148, R29, 0x6, RZ, 0xc0, !PT ;  /* 0x000000061d947812 */ /* 0x000fe200078ec0ff */
[----:B------:R-:W-:Y:S02]  /*2840*/  IMAD.SHL.U32 R4, R24, 0x40, RZ ;  /* 0x0000004018047824 */ /* 0x000fe400078e00ff */
[----:B------:R-:W-:Y:S01]  /*2850*/  IMAD.IADD R11, R0, 0x1, -R3 ;  /* 0x00000001000b7824 */ /* 0x000fe200078e0a03 */
[----:B------:R-:W-:Y:S01]  /*2860*/  SHF.R.S32.HI R0, RZ, 0x1, R6 ;  /* 0x00000001ff007819 */ /* 0x000fe20000011406 */
[----:B------:R-:W-:Y:S01]  /*2870*/  IMAD.IADD R9, R9, 0x1, -R5 ;  /* 0x0000000109097824 */ /* 0x000fe200078e0a05 */
[----:B------:R-:W-:Y:S01]  /*2880*/  LOP3.LUT R3, R4, 0xc0, RZ, 0xc0, !PT ;  /* 0x000000c004037812 */ /* 0x000fe200078ec0ff */
[----:B------:R-:W-:Y:S01]  /*2890*/  IMAD.SHL.U32 R5, R7, 0x20, RZ ;  /* 0x0000002007057824 */ /* 0x000fe200078e00ff */
[C---:B------:R-:W-:Y:S01]  /*28a0*/  LOP3.LUT P1, RZ, R0.reuse, 0x2, RZ, 0xc0, !PT ;  /* 0x0000000200ff7812 */ /* 0x040fe2000782c0ff */
[C---:B------:R-:W-:Y:S01]  /*28b0*/  IMAD.SHL.U32 R4, R9.reuse, 0x8, RZ ;  /* 0x0000000809047824 */ /* 0x040fe200078e00ff */
[----:B------:R-:W-:Y:S01]  /*28c0*/  SHF.R.U32.HI R6, RZ, 0x3, R3 ;  /* 0x00000003ff067819 */ /* 0x000fe20000011603 */
[----:B------:R-:W-:Y:S01]  /*28d0*/  IMAD.SHL.U32 R0, R0, 0x40, RZ ;  /* 0x0000004000007824 */ /* 0x000fe200078e00ff */
[----:B------:R-:W-:Y:S01]  /*28e0*/  BSSY B0, `(.L_x_180) ;  /* 0x0000033000007945 */ /* 0x000fe20003800000 */
[----:B------:R-:W-:Y:S01]  /*28f0*/  IMAD R9, R9, 0x8, R11 ;  /* 0x0000000809097824 */ /* 0x000fe200078e020b */
[----:B------:R-:W-:-:S02]  /*2900*/  LOP3.LUT R7, R3, 0x8, R4, 0xf8, !PT ;  /* 0x0000000803077812 */ /* 0x000fc400078ef804 */
[----:B------:R-:W-:Y:S02]  /*2910*/  LOP3.LUT R3, R5, 0xffffff00, RZ, 0xc0, !PT ;  /* 0xffffff0005037812 */ /* 0x000fe400078ec0ff */
[----:B------:R-:W-:Y:S01]  /*2920*/  LOP3.LUT R0, R0, 0xc0, RZ, 0xc0, !PT ;  /* 0x000000c000007812 */ /* 0x000fe200078ec0ff */
[----:B------:R3:W-:Y:S03]  /*2930*/  @P0 STS [R222+0x9000], RZ ;  /* 0x009000ffde000388 */ /* 0x0007e60000000800 */
[----:B------:R-:W-:Y:S01]  /*2940*/  LOP3.LUT R4, R0, 0x8, R13, 0xf8, !PT ;  /* 0x0000000800047812 */ /* 0x000fe200078ef80d */
[--C-:B------:R-:W-:Y:S01]  /*2950*/  IMAD R5, R25, 0x200, R3.reuse ;  /* 0x0000020019057824 */ /* 0x100fe200078e0203 */
[----:B------:R-:W-:Y:S01]  /*2960*/  SHF.R.U32.HI R0, RZ, 0x3, R0 ;  /* 0x00000003ff007819 */ /* 0x000fe20000011600 */
[----:B------:R3:W-:Y:S01]  /*2970*/  @P0 STS [R222+0x9004], RZ ;  /* 0x009004ffde000388 */ /* 0x0007e20000000800 */
[C---:B------:R-:W-:Y:S01]  /*2980*/  IMAD R10, R8.reuse, 0x20, R3 ;  /* 0x00000020080a7824 */ /* 0x040fe200078e0203 */
[----:B------:R-:W-:Y:S01]  /*2990*/  LOP3.LUT R3, R7, R6, RZ, 0x3c, !PT ;  /* 0x0000000607037212 */ /* 0x000fe200078e3cff */
[----:B------:R-:W-:Y:S01]  /*29a0*/  IMAD R8, R8, 0x20, R5 ;  /* 0x0000002008087824 */ /* 0x000fe200078e0205 */
[----:B------:R3:W-:Y:S01]  /*29b0*/  @P0 STS.64 [R222+0x9008], RZ ;  /* 0x009008ffde000388 */ /* 0x0007e20000000a00 */
[----:B------:R-:W-:Y:S01]  /*29c0*/  LOP3.LUT R0, R4, R0, RZ, 0x3c, !PT ;  /* 0x0000000004007212 */ /* 0x000fe200078e3cff */
[----:B------:R-:W-:Y:S01]  /*29d0*/  IMAD.WIDE.U32 R6, R52, UR14, R16 ;  /* 0x0000000e34067c25 */ /* 0x000fe2000f8e0010 */
[----:B------:R-:W-:Y:S01]  /*29e0*/  SEL R4, R21, 0xfffffff0, !P1 ;  /* 0xfffffff015047807 */ /* 0x000fe20004800000 */
[----:B------:R3:W-:Y:S02]  /*29f0*/  @P0 STS.128 [R222+0xa000], RZ ;  /* 0x00a000ffde000388 */ /* 0x0007e40000000c00 */
[----:B------:R-:W-:-:S02]  /*2a00*/  IMAD.IADD R5, R3, 0x1, R10 ;  /* 0x0000000103057824 */ /* 0x000fc400078e020a */
[----:B------:R3:W-:Y:S01]  /*2a10*/  @P0 STS.128 [R222+0xb000], RZ ;  /* 0x00b000ffde000388 */ /* 0x0007e20000000c00 */
[----:B------:R-:W-:Y:S02]  /*2a20*/  IMAD.IADD R3, R3, 0x1, R8 ;  /* 0x0000000103037824 */ /* 0x000fe400078e0208 */
[----:B------:R-:W-:Y:S02]  /*2a30*/  IMAD.U32 R0, R9, 0x20, R0 ;  /* 0x0000002009007824 */ /* 0x000fe400078e0000 */
[----:B------:R-:W-:Y:S01]  /*2a40*/  IMAD.IADD R8, R7, 0x1, R12 ;  /* 0x0000000107087824 */ /* 0x000fe200078e020c */
        /* <DEDUP_REMOVED lines=28> */
.L_x_181:
[----:B------:R-:W-:Y:S05]  /*2c10*/  BSYNC B0 ;  /* 0x0000000000007941 */ /* 0x000fea0003800000 */
.L_x_180:
[----:B------:R-:W-:Y:S01]  /*2c20*/  ISETP.GE.AND P0, PT, R19, R14, PT ;  /* 0x0000000e1300720c */ /* 0x000fe20003f06270 */
[----:B------:R-:W-:Y:S01]  /*2c30*/  ULDC UR5, c[0x0][0x1a4] ;  /* 0x0000690000057ab9 */ /* 0x000fe20000000800 */
[C-C-:B------:R-:W-:Y:S01]  /*2c40*/  IADD3 R9, R53.reuse, 0x1, -R31.reuse ;  /* 0x0000000135097810 */ /* 0x140fe20007ffe81f */
[----:B------:R-:W-:Y:S01]  /*2c50*/  USHF.L.U32 UR15, UR4, 0x5, URZ ;  /* 0x00000005040f7899 */ /* 0x000fe2000800063f */
[----:B------:R-:W-:Y:S01]  /*2c60*/  BSSY B0, `(.L_x_182) ;  /* 0x0000023000007945 */ /* 0x000fe20003800000 */
[----:B------:R-:W-:Y:S01]  /*2c70*/  USHF.L.U64.HI UR5, UR4, UR7, UR5 ;  /* 0x0000000704057299 */ /* 0x000fe20008010205 */
[----:B------:R-:W-:Y:S02]  /*2c80*/  IADD3 R100, R53, -c[0x0][0x2e4], -R31 ;  /* 0x8000b90035647a10 */ /* 0x000fe40007ffe81f */
[----:B------:R-:W-:-:S05]  /*2c90*/  IADD3 R55, R9, c[0x0][0x2e8], RZ ;  /* 0x0000ba0009377a10 */ /* 0x000fca0007ffe0ff */
[----:B------:R1:W-:Y:S04]  /*2ca0*/  @P0 STS.128 [R222+0x9800], RZ ;  /* 0x009800ffde000388 */ /* 0x0003e80000000c00 */
[----:B------:R1:W-:Y:S04]  /*2cb0*/  @P0 STS.128 [R222+0xa800], RZ ;  /* 0x00a800ffde000388 */ /* 0x0003e80000000c00 */
[----:B------:R1:W-:Y:S01]  /*2cc0*/  @P0 STS.128 [R222+0xb800], RZ ;  /* 0x00b800ffde000388 */ /* 0x0003e20000000c00 */
[----:B------:R-:W-:Y:S05]  /*2cd0*/  @P0 BRA `(.L_x_183) ;  /* 0x000001b000000947 */ /* 0x000fea0003800000 */
[----:B------:R-:W-:Y:S02]  /*2ce0*/  ISETP.GE.AND P3, PT, R156, c[0x0][0x220], PT ;  /* 0x000088009c007a0c */ /* 0x000fe40003f66270 */
[----:B------:R-:W-:-:S02]  /*2cf0*/  ISETP.GE.AND P2, PT, R151, c[0x0][0x220], PT ;  /* 0x0000880097007a0c */ /* 0x000fc40003f46270 */
        /* <DEDUP_REMOVED lines=25> */
.L_x_183:
[----:B------:R-:W-:Y:S05]  /*2e90*/  BSYNC B0 ;  /* 0x0000000000007941 */ /* 0x000fea0003800000 */
.L_x_182:
[----:B------:R-:W-:Y:S01]  /*2ea0*/  IMAD.SHL.U32 R220, R3, 0x2, RZ ;  /* 0x0000000203dc7824 */ /* 0x000fe200078e00ff */
[----:B------:R-:W-:Y:S01]  /*2eb0*/  IADD3 R3, R54, 0x40, RZ ;  /* 0x0000004036037810 */ /* 0x000fe20007ffe0ff */
[----:B------:R-:W-:Y:S01]  /*2ec0*/  IMAD.SHL.U32 R217, R0, 0x2, RZ ;  /* 0x0000000200d97824 */ /* 0x000fe200078e00ff */
[----:B------:R-:W-:Y:S01]  /*2ed0*/  IADD3 R0, R54, 0x48, RZ ;  /* 0x0000004836007810 */ /* 0x000fe20007ffe0ff */
[----:B------:R-:W-:Y:S01]  /*2ee0*/  IMAD R221, R2, 0x2, R220 ;  /* 0x0000000202dd7824 */ /* 0x000fe200078e02dc */
[----:B-1----:R-:W-:Y:S01]  /*2ef0*/  LDSM.16.M88.4 R8, [R220+0x1000] ;  /* 0x00100000dc08783b */ /* 0x002fe20000000200 */
[----:B------:R-:W-:Y:S01]  /*2f00*/  IMAD R219, R4, 0x2, R217 ;  /* 0x0000000204db7824 */ /* 0x000fe200078e02d9 */
[C---:B------:R-:W-:Y:S01]  /*2f10*/  IADD3 R4, R54.reuse, 0x8, RZ ;  /* 0x0000000836047810 */ /* 0x040fe20007ffe0ff */
[--C-:B------:R-:W-:Y:S01]  /*2f20*/  IMAD.IADD R7, R54, 0x1, R55.reuse ;  /* 0x0000000136077824 */ /* 0x100fe200078e0237 */
[----:B------:R-:W1:Y:S03]  /*2f30*/  LDSM.16.M88.4 R24, [R217+0x6c00] ;  /* 0x006c0000d918783b */ /* 0x000e660000000200 */
[----:B------:R-:W-:Y:S01]  /*2f40*/  IMAD.IADD R6, R4, 0x1, R55 ;  /* 0x0000000104067824 */ /* 0x000fe200078e0237 */
[----:B------:R-:W-:Y:S01]  /*2f50*/  LDSM.16.M88.4 R12, [R220] ;  /* 0x00000000dc0c783b */ /* 0x000fe20000000200 */
[----:B------:R-:W-:-:S03]  /*2f60*/  IMNMX R230, R7, R53, PT ;  /* 0x0000003507e67217 */ /* 0x000fc60003800200 */
[----:B------:R-:W5:Y:S01]  /*2f70*/  LDSM.16.M88.4 R20, [R217+0x6000] ;  /* 0x00600000d914783b */ /* 0x000f620000000200 */
[----:B------:R-:W-:-:S03]  /*2f80*/  IMNMX R229, R6, R53, PT ;  /* 0x0000003506e57217 */ /* 0x000fc60003800200 */
[----:B------:R-:W2:Y:S04]  /*2f90*/  LDSM.16.M88.4 R28, [R217+0x6800] ;  /* 0x00680000d91c783b */ /* 0x000ea80000000200 */
[----:B--2---:R-:W2:Y:S04]  /*2fa0*/  LDSM.16.M88.4 R32, [R217+0x6400] ;  /* 0x00640000d920783b */ /* 0x004ea80000000200 */
[----:B---3--:R-:W-:Y:S04]  /*2fb0*/  LDSM.16.M88.4 R16, [R221+0x1000] ;  /* 0x00100000dd10783b */ /* 0x008fe80000000200 */
[----:B------:R-:W3:Y:S04]  /*2fc0*/  LDSM.16.M88.4 R56, [R219+0x6c00] ;  /* 0x006c0000db38783b */ /* 0x000ee80000000200 */
[----:B------:R-:W4:Y:S04]  /*2fd0*/  LDSM.16.M88.4 R60, [R219+0x6800] ;  /* 0x00680000db3c783b */ /* 0x000f280000000200 */
[----:B------:R-:W2:Y:S04]  /*2fe0*/  LDSM.16.M88.4 R40, [R219+0x6000] ;  /* 0x00600000db28783b */ /* 0x000ea80000000200 */
[----:B------:R-:W2:Y:S01]  /*2ff0*/  LDSM.16.M88.4 R48, [R219+0x6400] ;  /* 0x00640000db30783b */ /* 0x000ea20000000200 */
[----:B-1----:R-:W-:Y:S03]  /*3000*/  HMMA.16816.F32.BF16 R36, R8, R24, RZ ;  /* 0x000000180824723c */ /* 0x002fe600000418ff */
[----:B------:R-:W0:Y:S05]  /*3010*/  LDGDEPBAR ;  /* 0x00000000000079af */ /* 0x000e2a0000000000 */
[-C--:B-----5:R-:W-:Y:S08]  /*3020*/  HMMA.16816.F32.BF16 R96, R12, R20.reuse, RZ ;  /* 0x000000140c60723c */ /* 0x0a0ff000000418ff */
[C---:B------:R-:W-:Y:S08]  /*3030*/  HMMA.16816.F32.BF16 R76, R8.reuse, R20, RZ ;  /* 0x00000014084c723c */ /* 0x040ff000000418ff */
[-C--:B------:R-:W-:Y:S08]  /*3040*/  HMMA.16816.F32.BF16 R72, R8, R22.reuse, RZ ;  /* 0x000000160848723c */ /* 0x080ff000000418ff */
[----:B------:R-:W-:Y:S01]  /*3050*/  HMMA.16816.F32.BF16 R108, R12, R22, RZ ;  /* 0x000000160c6c723c */ /* 0x000fe200000418ff */
[----:B------:R-:W1:Y:S07]  /*3060*/  LDSM.16.M88.4 R20, [R221] ;  /* 0x00000000dd14783b */ /* 0x000e6e0000000200 */
[C---:B------:R-:W-:Y:S08]  /*3070*/  HMMA.16816.F32.BF16 R44, R8.reuse, R28, RZ ;  /* 0x0000001c082c723c */ /* 0x040ff000000418ff */
[C---:B--2---:R-:W-:Y:S08]  /*3080*/  HMMA.16816.F32.BF16 R68, R8.reuse, R32, RZ ;  /* 0x000000200844723c */ /* 0x044ff000000418ff */
[C---:B------:R-:W-:Y:S08]  /*3090*/  HMMA.16816.F32.BF16 R64, R8.reuse, R34, RZ ;  /* 0x000000220840723c */ /* 0x040ff000000418ff */
[C---:B------:R-:W-:Y:S08]  /*30a0*/  HMMA.16816.F32.BF16 R80, R8.reuse, R30, RZ ;  /* 0x0000001e0850723c */ /* 0x040ff000000418ff */
[----:B------:R-:W-:Y:S08]  /*30b0*/  HMMA.16816.F32.BF16 R8, R8, R26, RZ ;  /* 0x0000001a0808723c */ /* 0x000ff000000418ff */
        /* <DEDUP_REMOVED lines=9> */
[C---:B---3--:R-:W-:Y:S01]  /*3150*/  HMMA.16816.F32.BF16 R136, R16.reuse, R56, R36 ;  /* 0x000000381088723c */ /* 0x048fe20000041824 */
[----:B------:R-:W2:Y:S07]  /*3160*/  LDSM.16.M88.4 R36, [R217+0x7400] ;  /* 0x00740000d924783b */ /* 0x000eae0000000200 */
[C---:B----4-:R-:W-:Y:S01]  /*3170*/  HMMA.16816.F32.BF16 R140, R16.reuse, R60, R44 ;  /* 0x0000003c108c723c */ /* 0x050fe2000004182c */
[----:B------:R-:W3:Y:S07]  /*3180*/  LDSM.16.M88.4 R44, [R217+0x7000] ;  /* 0x00700000d92c783b */ /* 0x000eee0000000200 */
[C---:B------:R-:W-:Y:S08]  /*3190*/  HMMA.16816.F32.BF16 R144, R16.reuse, R42, R72 ;  /* 0x0000002a1090723c */ /* 0x040ff00000041848 */
[C---:B------:R-:W-:Y:S08]  /*31a0*/  HMMA.16816.F32.BF16 R72, R16.reuse, R50, R64 ;  /* 0x000000321048723c */ /* 0x040ff00000041840 */
[C---:B------:R-:W-:Y:S08]  /*31b0*/  HMMA.16816.F32.BF16 R76, R16.reuse, R40, R76 ;  /* 0x00000028104c723c */ /* 0x040ff0000004184c */
[C---:B------:R-:W-:Y:S08]  /*31c0*/  HMMA.16816.F32.BF16 R68, R16.reuse, R48, R68 ;  /* 0x000000301044723c */ /* 0x040ff00000041844 */
[C---:B------:R-:W-:Y:S08]  /*31d0*/  HMMA.16816.F32.BF16 R64, R16.reuse, R62, R80 ;  /* 0x0000003e1040723c */ /* 0x040ff00000041850 */
[----:B------:R-:W-:Y:S01]  /*31e0*/  HMMA.16816.F32.BF16 R128, R16, R58, R8 ;  /* 0x0000003a1080723c */ /* 0x000fe20000041808 */
[----:B------:R-:W4:Y:S04]  /*31f0*/  LDSM.16.M88.4 R16, [R220+0x2000] ;  /* 0x00200000dc10783b */ /* 0x000f280000000200 */
[----:B------:R-:W-:Y:S03]  /*3200*/  LDSM.16.M88.4 R8, [R221+0x3000] ;  /* 0x00300000dd08783b */ /* 0x000fe60000000200 */
[C---:B-1----:R-:W-:Y:S08]  /*3210*/  HMMA.16816.F32.BF16 R120, R20.reuse, R60, R88 ;  /* 0x0000003c1478723c */ /* 0x042ff00000041858 */
[C---:B------:R-:W-:Y:S08]  /*3220*/  HMMA.16816.F32.BF16 R124, R20.reuse, R40, R96 ;  /* 0x00000028147c723c */ /* 0x040ff00000041860 */
[C---:B------:R-:W-:Y:S08]  /*3230*/  HMMA.16816.F32.BF16 R112, R20.reuse, R56, R84 ;  /* 0x000000381470723c */ /* 0x040ff00000041854 */
[C---:B------:R-:W-:Y:S01]  /*3240*/  HMMA.16816.F32.BF16 R88, R20.reuse, R58, R24 ;  /* 0x0000003a1458723c */ /* 0x040fe20000041818 */
[----:B------:R-:W1:Y:S04]  /*3250*/  LDSM.16.M88.4 R56, [R219+0x7400] ;  /* 0x00740000db38783b */ /* 0x000e680000000200 */
[----:B------:R-:W-:Y:S03]  /*3260*/  LDSM.16.M88.4 R24, [R221+0x2000] ;  /* 0x00200000dd18783b */ /* 0x000fe60000000200 */
[C---:B------:R-:W-:Y:S01]  /*3270*/  HMMA.16816.F32.BF16 R96, R20.reuse, R62, R116 ;  /* 0x0000003e1460723c */ /* 0x040fe20000041874 */
[----:B------:R-:W5:Y:S07]  /*3280*/  LDSM.16.M88.4 R60, [R219+0x7c00] ;  /* 0x007c0000db3c783b */ /* 0x000f6e0000000200 */
[C---:B------:R-:W-:Y:S01]  /*3290*/  HMMA.16816.F32.BF16 R108, R20.reuse, R42, R108 ;  /* 0x0000002a146c723c */ /* 0x040fe2000004186c */
[----:B------:R-:W1:Y:S07]  /*32a0*/  LDSM.16.M88.4 R40, [R219+0x7000] ;  /* 0x00700000db28783b */ /* 0x000e6e0000000200 */
[C---:B------:R-:W-:Y:S08]  /*32b0*/  HMMA.16816.F32.BF16 R132, R20.reuse, R48, R92 ;  /* 0x000000301484723c */ /* 0x040ff0000004185c */
[----:B------:R-:W-:Y:S01]  /*32c0*/  HMMA.16816.F32.BF16 R104, R20, R50, R104 ;  /* 0x000000321468723c */ /* 0x000fe20000041868 */
[----:B------:R-:W1:Y:S07]  /*32d0*/  LDSM.16.M88.4 R48, [R219+0x7800] ;  /* 0x00780000db30783b */ /* 0x000e6e0000000200 */
[C---:B--2---:R-:W-:Y:S08]  /*32e0*/  HMMA.16816.F32.BF16 R72, R12.reuse, R38, R72 ;  /* 0x000000260c48723c */ /* 0x044ff00000041848 */
[C---:B------:R-:W-:Y:S08]  /*32f0*/  HMMA.16816.F32.BF16 R20, R12.reuse, R28, R136 ;  /* 0x0000001c0c14723c */ /* 0x040ff00000041888 */
[C---:B---3--:R-:W-:Y:S08]  /*3300*/  HMMA.16816.F32.BF16 R84, R12.reuse, R44, R76 ;  /* 0x0000002c0c54723c */ /* 0x048ff0000004184c */
        /* <DEDUP_REMOVED lines=9> */
[----:B------:R-:W-:Y:S08]  /*33a0*/  HMMA.16816.F32.BF16 R36, R16, R34, R96 ;  /* 0x000000221024723c */ /* 0x000ff00000041860 */
[----:B-1----:R-:W-:Y:S08]  /*33b0*/  HMMA.16816.F32.BF16 R104, R8, R58, R72 ;  /* 0x0000003a0868723c */ /* 0x002ff00000041848 */
[C---:B------:R-:W-:Y:S08]  /*33c0*/  HMMA.16816.F32.BF16 R112, R16.reuse, R28, R112 ;  /* 0x0000001c1070723c */ /* 0x040ff00000041870 */
[----:B------:R-:W-:Y:S01]  /*33d0*/  HMMA.16816.F32.BF16 R96, R16, R30, R88 ;  /* 0x0000001e1060723c */ /* 0x000fe20000041858 */
[----:B------:R-:W-:Y:S07]  /*33e0*/  LDSM.16.M88.4 R28, [R217+0x8000] ;  /* 0x00800000d91c783b */ /* 0x000fee0000000200 */
[C---:B-----5:R-:W-:Y:S01]  /*33f0*/  HMMA.16816.F32.BF16 R72, R8.reuse, R60, R20 ;  /* 0x0000003c0848723c */ /* 0x060fe20000041814 */
[----:B------:R-:W1:Y:S07]  /*3400*/  LDSM.16.M88.4 R20, [R220+0x4000] ;  /* 0x00400000dc14783b */ /* 0x000e6e0000000200 */
[C---:B------:R-:W-:Y:S08]  /*3410*/  HMMA.16816.F32.BF16 R88, R8.reuse, R40, R84 ;  /* 0x000000280858723c */ /* 0x040ff00000041854 */
[C---:B------:R-:W-:Y:S08]  /*3420*/  HMMA.16816.F32.BF16 R116, R8.reuse, R42, R80 ;  /* 0x0000002a0874723c */ /* 0x040ff00000041850 */
[C---:B------:R-:W-:Y:S08]  /*3430*/  HMMA.16816.F32.BF16 R84, R8.reuse, R48, R68 ;  /* 0x000000300854723c */ /* 0x040ff00000041844 */
[C---:B------:R-:W-:Y:S01]  /*3440*/  HMMA.16816.F32.BF16 R108, R8.reuse, R56, R76 ;  /* 0x00000038086c723c */ /* 0x040fe2000004184c */
[----:B------:R-:W-:Y:S07]  /*3450*/  LDSM.16.M88.4 R76, [R217+0x8800] ;  /* 0x00880000d94c783b */ /* 0x000fee0000000200 */
[C---:B------:R-:W-:Y:S08]  /*3460*/  HMMA.16816.F32.BF16 R80, R8.reuse, R50, R64 ;  /* 0x000000320850723c */ /* 0x040ff00000041840 */
[----:B------:R-:W-:Y:S01]  /*3470*/  HMMA.16816.F32.BF16 R68, R8, R62, R12 ;  /* 0x0000003e0844723c */ /* 0x000fe2000004180c */
[----:B------:R-:W2:Y:S04]  /*3480*/  LDSM.16.M88.4 R8, [R220+0x5000] ;  /* 0x00500000dc08783b */ /* 0x000ea80000000200 */
[----:B------:R-:W-:Y:S03]  /*3490*/  LDSM.16.M88.4 R12, [R221+0x5000] ;  /* 0x00500000dd0c783b */ /* 0x000fe60000000200 */
[----:B------:R-:W-:Y:S01]  /*34a0*/  HMMA.16816.F32.BF16 R120, R16, R32, R120 ;  /* 0x000000201078723c */ /* 0x000fe20000041878 */
[----:B------:R-:W3:Y:S04]  /*34b0*/  LDSM.16.M88.4 R32, [R217+0x8400] ;  /* 0x00840000d920783b */ /* 0x000ee80000000200 */
[----:B------:R-:W-:Y:S03]  /*34c0*/  LDSM.16.M88.4 R16, [R221+0x4000] ;  /* 0x00400000dd10783b */ /* 0x000fe60000000200 */
[C---:B------:R-:W-:Y:S01]  /*34d0*/  HMMA.16816.F32.BF16 R44, R24.reuse, R40, R92 ;  /* 0x00000028182c723c */ /* 0x040fe2000004185c */
[----:B------:R-:W4:Y:S07]  /*34e0*/  LDSM.16.M88.4 R92, [R217+0x8c00] ;  /* 0x008c0000d95c783b */ /* 0x000f2e0000000200 */
[C---:B------:R-:W-:Y:S08]  /*34f0*/  HMMA.16816.F32.BF16 R64, R24.reuse, R42, R124 ;  /* 0x0000002a1840723c */ /* 0x040ff0000004187c */
[C---:B------:R-:W-:Y:S01]  /*3500*/  HMMA.16816.F32.BF16 R124, R24.reuse, R50, R36 ;  /* 0x00000032187c723c */ /* 0x040fe20000041824 */
[----:B------:R-:W5:Y:S07]  /*3510*/  LDSM.16.M88.4 R36, [R219+0x8000] ;  /* 0x00800000db24783b */ /* 0x000f6e0000000200 */
[C---:B------:R-:W-:Y:S08]  /*3520*/  HMMA.16816.F32.BF16 R40, R24.reuse, R56, R132 ;  /* 0x000000381828723c */ /* 0x040ff00000041884 */
[C---:B------:R-:W-:Y:S08]  /*3530*/  HMMA.16816.F32.BF16 R128, R24.reuse, R58, R128 ;  /* 0x0000003a1880723c */ /* 0x040ff00000041880 */
[C---:B------:R-:W-:Y:S08]  /*3540*/  HMMA.16816.F32.BF16 R120, R24.reuse, R48, R120 ;  /* 0x000000301878723c */ /* 0x040ff00000041878 */
[C---:B------:R-:W-:Y:S08]  /*3550*/  HMMA.16816.F32.BF16 R112, R24.reuse, R60, R112 ;  /* 0x0000003c1870723c */ /* 0x040ff00000041870 */
[----:B------:R-:W-:Y:S08]  /*3560*/  HMMA.16816.F32.BF16 R96, R24, R62, R96 ;  /* 0x0000003e1860723c */ /* 0x000ff00000041860 */
[-C--:B-1----:R-:W-:Y:S08]  /*3570*/  HMMA.16816.F32.BF16 R24, R20, R28.reuse, R44 ;  /* 0x0000001c1418723c */ /* 0x082ff0000004182c */
[C---:B--2---:R-:W-:Y:S08]  /*3580*/  HMMA.16816.F32.BF16 R48, R8.reuse, R28, R88 ;  /* 0x0000001c0830723c */ /* 0x044ff00000041858 */
[-C--:B------:R-:W-:Y:S08]  /*3590*/  HMMA.16816.F32.BF16 R60, R8, R30.reuse, R116 ;  /* 0x0000001e083c723c */ /* 0x080ff00000041874 */
[----:B------:R-:W-:Y:S08]  /*35a0*/  HMMA.16816.F32.BF16 R44, R20, R30, R64 ;  /* 0x0000001e142c723c */ /* 0x000ff00000041840 */
[C---:B---3--:R-:W-:Y:S08]  /*35b0*/  HMMA.16816.F32.BF16 R88, R8.reuse, R32, R108 ;  /* 0x000000200858723c */ /* 0x048ff0000004186c */
[C---:B------:R-:W-:Y:S08]  /*35c0*/  HMMA.16816.F32.BF16 R104, R8.reuse, R34, R104 ;  /* 0x000000220868723c */ /* 0x040ff00000041868 */
[C---:B------:R-:W-:Y:S08]  /*35d0*/  HMMA.16816.F32.BF16 R84, R8.reuse, R76, R84 ;  /* 0x0000004c0854723c */ /* 0x040ff00000041854 */
[C---:B------:R-:W-:Y:S08]  /*35e0*/  HMMA.16816.F32.BF16 R80, R8.reuse, R78, R80 ;  /* 0x0000004e0850723c */ /* 0x040ff00000041850 */
[C---:B----4-:R-:W-:Y:S08]  /*35f0*/  HMMA.16816.F32.BF16 R72, R8.reuse, R92, R72 ;  /* 0x0000005c0848723c */ /* 0x050ff00000041848 */
[----:B------:R-:W-:Y:S07]  /*3600*/  HMMA.16816.F32.BF16 R68, R8, R94, R68 ;  /* 0x0000005e0844723c */ /* 0x000fee0000041844 */
[--C-:B------:R-:W-:Y:S01]  /*3610*/  IMAD.IADD R9, R54, 0x1, R100.reuse ;  /* 0x0000000136097824 */ /* 0x100fe200078e0264 */
[----:B-----5:R-:W-:Y:S01]  /*3620*/  HMMA.16816.F32.BF16 R28, R16, R36, R24 ;  /* 0x00000024101c723c */ /* 0x020fe20000041818 */
[----:B------:R-:W-:-:S02]  /*3630*/  IMAD.IADD R11, R4, 0x1, R100 ;  /* 0x00000001040b7824 */ /* 0x000fc400078e0264 */
[C-C-:B------:R-:W-:Y:S01]  /*3640*/  IMAD.IADD R10, R3.reuse, 0x1, R100.reuse ;  /* 0x00000001030a7824 */ /* 0x140fe200078e0264 */
[----:B------:R-:W-:Y:S01]  /*3650*/  IMNMX R226, RZ, R9, !PT ;  /* 0x00000009ffe27217 */ /* 0x000fe20007800200 */
[C---:B------:R-:W-:Y:S01]  /*3660*/  IMAD.IADD R8, R0.reuse, 0x1, R100 ;  /* 0x0000000100087824 */ /* 0x040fe200078e0264 */
[----:B------:R-:W-:Y:S01]  /*3670*/  IMNMX R225, RZ, R11, !PT ;  /* 0x0000000bffe17217 */ /* 0x000fe20007800200 */
[--C-:B------:R-:W-:Y:S01]  /*3680*/  IMAD.IADD R4, R3, 0x1, R55.reuse ;  /* 0x0000000103047824 */ /* 0x100fe200078e0237 */
[----:B------:R-:W-:Y:S01]  /*3690*/  IMNMX R224, RZ, R10, !PT ;  /* 0x0000000affe07217 */ /* 0x000fe20007800200 */
[----:B------:R-:W-:Y:S01]  /*36a0*/  HMMA.16816.F32.BF16 R24, R12, R36, R48 ;  /* 0x000000240c18723c */ /* 0x000fe20000041830 */
[----:B------:R-:W-:Y:S01]  /*36b0*/  IMNMX R223, RZ, R8, !PT ;  /* 0x00000008ffdf7217 */ /* 0x000fe20007800200 */
[----:B------:R-:W-:Y:S01]  /*36c0*/  IMAD.IADD R3, R0, 0x1, R55 ;  /* 0x0000000100037824 */ /* 0x000fe200078e0237 */
[----:B------:R-:W1:Y:S01]  /*36d0*/  LDSM.16.M88.4 R8, [R219+0x8400] ;  /* 0x00840000db08783b */ /* 0x000e620000000200 */
[----:B------:R-:W-:Y:S01]  /*36e0*/  IMAD R0, R52, 0x40, R148 ;  /* 0x0000004034007824 */ /* 0x000fe200078e0294 */
[----:B------:R-:W-:-:S02]  /*36f0*/  IMNMX R228, R4, R53, PT ;  /* 0x0000003504e47217 */ /* 0x000fc40003800200 */
[----:B------:R-:W-:Y:S01]  /*3700*/  IMNMX R227, R3, R53, PT ;  /* 0x0000003503e37217 */ /* 0x000fe20003800200 */
[----:B------:R-:W-:Y:S01]  /*3710*/  HMMA.16816.F32.BF16 R56, R20, R32, R40 ;  /* 0x000000201438723c */ /* 0x000fe20000041828 */
[C---:B------:R-:W-:Y:S02]  /*3720*/  ISETP.GE.AND P3, PT, R0.reuse, R230, PT ;  /* 0x000000e60000720c */ /* 0x040fe40003f66270 */
[C---:B------:R-:W-:Y:S02]  /*3730*/  IADD3 R3, R0.reuse, 0x1, RZ ;  /* 0x0000000100037810 */ /* 0x040fe40007ffe0ff */
[----:B------:R-:W-:Y:S02]  /*3740*/  ISETP.LT.OR P3, PT, R0, R226, P3 ;  /* 0x000000e20000720c */ /* 0x000fe40001f61670 */
[C---:B------:R-:W-:Y:S01]  /*3750*/  ISETP.GE.AND P0, PT, R3.reuse, R228, PT ;  /* 0x000000e40300720c */ /* 0x040fe20003f06270 */
[----:B------:R-:W-:Y:S01]  /*3760*/  HMMA.16816.F32.BF16 R48, R12, R38, R60 ;  /* 0x000000260c30723c */ /* 0x000fe2000004183c */
[----:B------:R-:W-:-:S02]  /*3770*/  ISETP.GE.AND P2, PT, R3, R227, PT ;  /* 0x000000e30300720c */ /* 0x000fc40003f46270 */
[----:B------:R-:W-:Y:S02]  /*3780*/  ISETP.GE.AND P4, PT, R0, R228, PT ;  /* 0x000000e40000720c */ /* 0x000fe40003f86270 */
[CC--:B------:R-:W-:Y:S02]  /*3790*/  ISETP.LT.OR P0, PT, R3.reuse, R224.reuse, P0 ;  /* 0x000000e00300720c */ /* 0x0c0fe40000701670 */
[----:B------:R-:W-:Y:S01]  /*37a0*/  FSEL R63, R28, -INF , !P3 ;  /* 0xff8000001c3f7808 */ /* 0x000fe20005800000 */
[----:B------:R-:W-:Y:S01]  /*37b0*/  HMMA.16816.F32.BF16 R44, R16, R38, R44 ;  /* 0x00000026102c723c */ /* 0x000fe2000004182c */
[C---:B------:R-:W-:Y:S02]  /*37c0*/  ISETP.GE.AND P3, PT, R0.reuse, R227, PT ;  /* 0x000000e30000720c */ /* 0x040fe40003f66270 */
[----:B------:R-:W-:Y:S02]  /*37d0*/  ISETP.LT.OR P2, PT, R3, R223, P2 ;  /* 0x000000df0300720c */ /* 0x000fe40001741670 */
[----:B------:R-:W-:-:S02]  /*37e0*/  ISETP.LT.OR P4, PT, R0, R224, P4 ;  /* 0x000000e00000720c */ /* 0x000fc40002781670 */
[C---:B------:R-:W-:Y:S01]  /*37f0*/  ISETP.LT.OR P3, PT, R0.reuse, R223, P3 ;  /* 0x000000df0000720c */ /* 0x040fe20001f61670 */
[C---:B------:R-:W-:Y:S01]  /*3800*/  HMMA.16816.F32.BF16 R40, R20.reuse, R34, R128 ;  /* 0x000000221428723c */ /* 0x040fe20000041880 */
[C---:B------:R-:W-:Y:S02]  /*3810*/  ISETP.GE.AND P6, PT, R3.reuse, R230, PT ;  /* 0x000000e60300720c */ /* 0x040fe40003fc6270 */
[-C--:B------:R-:W-:Y:S02]  /*3820*/  ISETP.GE.AND P5, PT, R3, R229.reuse, PT ;  /* 0x000000e50300720c */ /* 0x080fe40003fa6270 */
[----:B------:R-:W-:Y:S02]  /*3830*/  ISETP.GE.AND P1, PT, R0, R229, PT ;  /* 0x000000e50000720c */ /* 0x000fe40003f26270 */
[----:B------:R-:W-:Y:S01]  /*3840*/  FSEL R54, R24, -INF , !P4 ;  /* 0xff80000018367808 */ /* 0x000fe20006000000 */
[----:B------:R-:W-:Y:S01]  /*3850*/  HMMA.16816.F32.BF16 R32, R20, R76, R120 ;  /* 0x0000004c1420723c */ /* 0x000fe20000041878 */
[----:B------:R-:W-:-:S02]  /*3860*/  FSEL R61, R26, -INF , !P3 ;  /* 0xff8000001a3d7808 */ /* 0x000fc40005800000 */
[----:B------:R-:W-:Y:S02]  /*3870*/  FSEL R55, R25, -INF , !P0 ;  /* 0xff80000019377808 */ /* 0x000fe40004000000 */
[----:B------:R-:W-:Y:S02]  /*3880*/  FSEL R60, R27, -INF , !P2 ;  /* 0xff8000001b3c7808 */ /* 0x000fe40005000000 */
[----:B------:R-:W2:Y:S01]  /*3890*/  LDSM.16.M88.4 R24, [R219+0x8800] ;  /* 0x00880000db18783b */ /* 0x000ea20000000200 */
[C---:B------:R-:W-:Y:S01]  /*38a0*/  ISETP.LT.OR P6, PT, R3.reuse, R226, P6 ;  /* 0x000000e20300720c */ /* 0x040fe200037c1670 */
[----:B-1----:R-:W-:Y:S01]  /*38b0*/  HMMA.16816.F32.BF16 R36, R16, R8, R56 ;  /* 0x000000081024723c */ /* 0x002fe20000041838 */
[-C--:B------:R-:W-:Y:S02]  /*38c0*/  ISETP.LT.OR P5, PT, R3, R225.reuse, P5 ;  /* 0x000000e10300720c */ /* 0x080fe40002fa1670 */
[C---:B------:R-:W-:Y:S02]  /*38d0*/  ISETP.LT.OR P1, PT, R0.reuse, R225, P1 ;  /* 0x000000e10000720c */ /* 0x040fe40000f21670 */
[----:B------:R-:W-:-:S02]  /*38e0*/  IADD3 R3, R0, 0x8, RZ ;  /* 0x0000000800037810 */ /* 0x000fc40007ffe0ff */
[----:B------:R-:W-:Y:S02]  /*38f0*/  FSEL R67, R30, -INF , !P1 ;  /* 0xff8000001e437808 */ /* 0x000fe40004800000 */
[C---:B------:R-:W-:Y:S02]  /*3900*/  ISETP.GE.AND P1, PT, R3.reuse, R230, PT ;  /* 0x000000e60300720c */ /* 0x040fe40003f26270 */
[----:B------:R-:W-:Y:S02]  /*3910*/  IADD3 R4, R0, 0x9, RZ ;  /* 0x0000000900047810 */ /* 0x000fe40007ffe0ff */
[C---:B------:R-:W-:Y:S02]  /*3920*/  ISETP.LT.OR P1, PT, R3.reuse, R226, P1 ;  /* 0x000000e20300720c */ /* 0x040fe40000f21670 */
[----:B------:R-:W-:Y:S02]  /*3930*/  ISETP.GE.AND P3, PT, R3, R228, PT ;  /* 0x000000e40300720c */ /* 0x000fe40003f66270 */
[----:B------:R-:W-:-:S02]  /*3940*/  FSEL R59, R44, -INF , !P1 ;  /* 0xff8000002c3b7808 */ /* 0x000fc40004800000 */
[-C--:B------:R-:W-:Y:S02]  /*3950*/  ISETP.GE.AND P0, PT, R3, R227.reuse, PT ;  /* 0x000000e30300720c */ /* 0x080fe40003f06270 */
[----:B------:R-:W-:Y:S02]  /*3960*/  FSEL R62, R29, -INF , !P6 ;  /* 0xff8000001d3e7808 */ /* 0x000fe40007000000 */
[----:B------:R-:W-:Y:S02]  /*3970*/  FSEL R66, R31, -INF , !P5 ;  /* 0xff8000001f427808 */ /* 0x000fe40006800000 */
[C---:B------:R-:W-:Y:S01]  /*3980*/  ISETP.GE.AND P2, PT, R4.reuse, R228, PT ;  /* 0x000000e40400720c */ /* 0x040fe20003f46270 */
[----:B------:R-:W-:Y:S01]  /*3990*/  HMMA.16816.F32.BF16 R28, R12, R8, R88 ;  /* 0x000000080c1c723c */ /* 0x000fe20000041858 */
[----:B------:R-:W-:Y:S02]  /*39a0*/  ISETP.GE.AND P1, PT, R4, R227, PT ;  /* 0x000000e30400720c */ /* 0x000fe40003f26270 */
[----:B------:R-:W-:-:S02]  /*39b0*/  ISETP.GE.AND P4, PT, R3, R229, PT ;  /* 0x000000e50300720c */ /* 0x000fc40003f86270 */
[C---:B------:R-:W-:Y:S02]  /*39c0*/  ISETP.GE.AND P6, PT, R4.reuse, R230, PT ;  /* 0x000000e60400720c */ /* 0x040fe40003fc6270 */
[C---:B------:R-:W-:Y:S02]  /*39d0*/  ISETP.GE.AND P5, PT, R4.reuse, R229, PT ;  /* 0x000000e50400720c */ /* 0x040fe40003fa6270 */
[CC--:B------:R-:W-:Y:S02]  /*39e0*/  ISETP.LT.OR P3, PT, R3.reuse, R224.reuse, P3 ;  /* 0x000000e00300720c */ /* 0x0c0fe40001f61670 */
[-C--:B------:R-:W-:Y:S02]  /*39f0*/  ISETP.LT.OR P0, PT, R3, R223.reuse, P0 ;  /* 0x000000df0300720c */ /* 0x080fe40000701670 */
[C---:B------:R-:W-:Y:S02]  /*3a00*/  ISETP.LT.OR P2, PT, R4.reuse, R224, P2 ;  /* 0x000000e00400720c */ /* 0x040fe40001741670 */
[----:B------:R-:W-:-:S02]  /*3a10*/  ISETP.LT.OR P1, PT, R4, R223, P1 ;  /* 0x000000df0400720c */ /* 0x000fc40000f21670 */
[-C--:B------:R-:W-:Y:S02]  /*3a20*/  ISETP.LT.OR P4, PT, R3, R225.reuse, P4 ;  /* 0x000000e10300720c */ /* 0x080fe40002781670 */
[C---:B------:R-:W-:Y:S02]  /*3a30*/  ISETP.LT.OR P6, PT, R4.reuse, R226, P6 ;  /* 0x000000e20400720c */ /* 0x040fe400037c1670 */
[----:B------:R-:W-:Y:S02]  /*3a40*/  ISETP.LT.OR P5, PT, R4, R225, P5 ;  /* 0x000000e10400720c */ /* 0x000fe40002fa1670 */
[----:B------:R-:W-:Y:S02]  /*3a50*/  FSEL R53, R48, -INF , !P3 ;  /* 0xff80000030357808 */ /* 0x000fe40005800000 */
[----:B------:R-:W-:Y:S02]  /*3a60*/  FSEL R56, R50, -INF , !P0 ;  /* 0xff80000032387808 */ /* 0x000fe40004000000 */
[----:B------:R-:W-:-:S02]  /*3a70*/  FSEL R52, R49, -INF , !P2 ;  /* 0xff80000031347808 */ /* 0x000fc40005000000 */
[----:B------:R-:W-:Y:S02]  /*3a80*/  FSEL R57, R51, -INF , !P1 ;  /* 0xff80000033397808 */ /* 0x000fe40004800000 */
[----:B------:R-:W-:Y:S01]  /*3a90*/  FSEL R65, R46, -INF , !P4 ;  /* 0xff8000002e417808 */ /* 0x000fe20006000000 */
[----:B------:R-:W-:Y:S01]  /*3aa0*/  HMMA.16816.F32.BF16 R48, R16, R10, R40 ;  /* 0x0000000a1030723c */ /* 0x000fe20000041828 */
[----:B------:R-:W-:Y:S02]  /*3ab0*/  FSEL R58, R45, -INF , !P6 ;  /* 0xff8000002d3a7808 */ /* 0x000fe40007000000 */
[----:B------:R-:W-:Y:S02]  /*3ac0*/  FSEL R64, R47, -INF , !P5 ;  /* 0xff8000002f407808 */ /* 0x000fe40006800000 */
[C---:B------:R-:W-:Y:S02]  /*3ad0*/  IADD3 R3, R0.reuse, 0x10, RZ ;  /* 0x0000001000037810 */ /* 0x040fe40007ffe0ff */
[----:B------:R-:W-:Y:S01]  /*3ae0*/  IADD3 R4, R0, 0x11, RZ ;  /* 0x0000001100047810 */ /* 0x000fe20007ffe0ff */
[----:B------:R-:W-:Y:S01]  /*3af0*/  HMMA.16816.F32.BF16 R44, R20, R78, R124 ;  /* 0x0000004e142c723c */ /* 0x000fe2000004187c */
[----:B------:R-:W-:-:S02]  /*3b00*/  ISETP.GE.AND P4, PT, R3, R230, PT ;  /* 0x000000e60300720c */ /* 0x000fc40003f86270 */
[C---:B------:R-:W-:Y:S02]  /*3b10*/  ISETP.GE.AND P3, PT, R3.reuse, R229, PT ;  /* 0x000000e50300720c */ /* 0x040fe40003f66270 */
[C---:B------:R-:W-:Y:S02]  /*3b20*/  ISETP.GE.AND P0, PT, R3.reuse, R228, PT ;  /* 0x000000e40300720c */ /* 0x040fe40003f06270 */
[----:B------:R-:W-:Y:S01]  /*3b30*/  ISETP.GE.AND P2, PT, R3, R227, PT ;  /* 0x000000e30300720c */ /* 0x000fe20003f46270 */
[----:B------:R-:W-:Y:S01]  /*3b40*/  HMMA.16816.F32.BF16 R40, R12, R10, R104 ;  /* 0x0000000a0c28723c */ /* 0x000fe20000041868 */
[----:B------:R-:W1:Y:S01]  /*3b50*/  LDSM.16.M88.4 R8, [R219+0x8c00] ;  /* 0x008c0000db08783b */ /* 0x000e620000000200 */
[----:B------:R-:W-:Y:S01]  /*3b60*/  ISETP.GE.AND P1, PT, R4, R230, PT ;  /* 0x000000e60400720c */ /* 0x000fe20003f26270 */
[----:B------:R-:W-:-:S04]  /*3b70*/  DEPBAR.LE SB0, 0x0 ;  /* 0x000080000000791a */ /* 0x000fc80000000000 */
[C---:B------:R-:W-:Y:S02]  /*3b80*/  ISETP.GE.AND P6, PT, R4.reuse, R229, PT ;  /* 0x000000e50400720c */ /* 0x040fe40003fc6270 */
[C---:B------:R-:W-:Y:S02]  /*3b90*/  ISETP.LT.OR P4, PT, R3.reuse, R226, P4 ;  /* 0x000000e20300720c */ /* 0x040fe40002781670 */
[C---:B------:R-:W-:Y:S02]  /*3ba0*/  ISETP.LT.OR P3, PT, R3.reuse, R225, P3 ;  /* 0x000000e10300720c */ /* 0x040fe40001f61670 */
[C---:B------:R-:W-:Y:S02]  /*3bb0*/  ISETP.LT.OR P0, PT, R3.reuse, R224, P0 ;  /* 0x000000e00300720c */ /* 0x040fe40000701670 */
[----:B------:R-:W-:Y:S01]  /*3bc0*/  ISETP.LT.OR P2, PT, R3, R223, P2 ;  /* 0x000000df0300720c */ /* 0x000fe20001741670 */
[----:B--2---:R-:W-:Y:S01]  /*3bd0*/  HMMA.16816.F32.BF16 R44, R16, R26, R44 ;  /* 0x0000001a102c723c */ /* 0x004fe2000004182c */
[----:B------:R-:W-:-:S02]  /*3be0*/  ISETP.LT.OR P1, PT, R4, R226, P1 ;  /* 0x000000e20400720c */ /* 0x000fc40000f21670 */
[----:B------:R-:W-:Y:S02]  /*3bf0*/  ISETP.LT.OR P6, PT, R4, R225, P6 ;  /* 0x000000e10400720c */ /* 0x000fe400037c1670 */
[----:B------:R-:W-:Y:S02]  /*3c00*/  IADD3 R3, R0, 0x18, RZ ;  /* 0x0000001800037810 */ /* 0x000fe40007ffe0ff */
[----:B------:R-:W-:Y:S01]  /*3c10*/  FSEL R148, R36, -INF , !P4 ;  /* 0xff80000024947808 */ /* 0x000fe20006000000 */
[----:B------:R-:W-:Y:S01]  /*3c20*/  BAR.SYNC.DEFER_BLOCKING 0x0 ;  /* 0x0000000000007b1d */ /* 0x000fe20000010000 */
[C---:B------:R-:W-:Y:S02]  /*3c30*/  ISETP.GE.AND P5, PT, R4.reuse, R228, PT ;  /* 0x000000e40400720c */ /* 0x040fe40003fa6270 */
[----:B------:R-:W-:Y:S02]  /*3c40*/  ISETP.GE.AND P4, PT, R4, R227, PT ;  /* 0x000000e30400720c */ /* 0x000fe40003f86270 */
[----:B------:R-:W-:-:S02]  /*3c50*/  FSEL R153, R38, -INF , !P3 ;  /* 0xff80000026997808 */ /* 0x000fc40005800000 */
[----:B------:R-:W-:Y:S02]  /*3c60*/  FSEL R149, R37, -INF , !P1 ;  /* 0xff80000025957808 */ /* 0x000fe40004800000 */
[----:B------:R-:W-:Y:S02]  /*3c70*/  FSEL R168, R39, -INF , !P6 ;  /* 0xff80000027a87808 */ /* 0x000fe40007000000 */
[----:B------:R-:W-:Y:S01]  /*3c80*/  ISETP.GE.AND P3, PT, R3, R230, PT ;  /* 0x000000e60300720c */ /* 0x000fe20003f66270 */
[----:B------:R-:W-:Y:S01]  /*3c90*/  HMMA.16816.F32.BF16 R36, R16, R24, R32 ;  /* 0x000000181024723c */ /* 0x000fe20000041820 */
[C---:B------:R-:W-:Y:S02]  /*3ca0*/  ISETP.LT.OR P5, PT, R4.reuse, R224, P5 ;  /* 0x000000e00400720c */ /* 0x040fe40002fa1670 */
[----:B------:R-:W-:Y:S02]  /*3cb0*/  ISETP.LT.OR P4, PT, R4, R223, P4 ;  /* 0x000000df0400720c */ /* 0x000fe40002781670 */
[----:B------:R-:W-:-:S02]  /*3cc0*/  IADD3 R4, R0, 0x19, RZ ;  /* 0x0000001900047810 */ /* 0x000fc40007ffe0ff */
[C---:B------:R-:W-:Y:S01]  /*3cd0*/  ISETP.LT.OR P3, PT, R3.reuse, R226, P3 ;  /* 0x000000e20300720c */ /* 0x040fe20001f61670 */
[----:B------:R-:W-:Y:S01]  /*3ce0*/  HMMA.16816.F32.BF16 R32, R20, R92, R112 ;  /* 0x0000005c1420723c */ /* 0x000fe20000041870 */
[----:B------:R-:W-:Y:S02]  /*3cf0*/  FSEL R106, R28, -INF , !P0 ;  /* 0xff8000001c6a7808 */ /* 0x000fe40004000000 */
[C---:B------:R-:W-:Y:S02]  /*3d00*/  ISETP.GE.AND P0, PT, R3.reuse, R229, PT ;  /* 0x000000e50300720c */ /* 0x040fe40003f06270 */
[----:B------:R-:W-:Y:S02]  /*3d10*/  FSEL R138, R30, -INF , !P2 ;  /* 0xff8000001e8a7808 */ /* 0x000fe40005000000 */
[C---:B------:R-:W-:Y:S02]  /*3d20*/  ISETP.GE.AND P2, PT, R3.reuse, R228, PT ;  /* 0x000000e40300720c */ /* 0x040fe40003f46270 */
[----:B------:R-:W-:-:S02]  /*3d30*/  ISETP.GE.AND P1, PT, R3, R227, PT ;  /* 0x000000e30300720c */ /* 0x000fc40003f26270 */
[----:B------:R-:W-:Y:S02]  /*3d40*/  ISETP.GE.AND P6, PT, R4, R228, PT ;  /* 0x000000e40400720c */ /* 0x000fe40003fc6270 */
[----:B------:R-:W-:Y:S02]  /*3d50*/  FSEL R100, R29, -INF , !P5 ;  /* 0xff8000001d647808 */ /* 0x000fe40006800000 */
[----:B------:R-:W-:Y:S02]  /*3d60*/  FSEL R136, R31, -INF , !P4 ;  /* 0xff8000001f887808 */ /* 0x000fe40006000000 */
[----:B------:R-:W-:Y:S01]  /*3d70*/  FSEL R152, R48, -INF , !P3 ;  /* 0xff80000030987808 */ /* 0x000fe20005800000 */
[----:B------:R-:W-:Y:S01]  /*3d80*/  HMMA.16816.F32.BF16 R28, R12, R24, R84 ;  /* 0x000000180c1c723c */ /* 0x000fe20000041854 */
[----:B------:R-:W-:Y:S02]  /*3d90*/  ISETP.GE.AND P3, PT, R4, R227, PT ;  /* 0x000000e30400720c */ /* 0x000fe40003f66270 */
[----:B------:R-:W-:-:S02]  /*3da0*/  ISETP.LT.OR P0, PT, R3, R225, P0 ;  /* 0x000000e10300720c */ /* 0x000fc40000701670 */
[CC--:B------:R-:W-:Y:S02]  /*3db0*/  ISETP.LT.OR P2, PT, R3.reuse, R224.reuse, P2 ;  /* 0x000000e00300720c */ /* 0x0c0fe40001741670 */
[-C--:B------:R-:W-:Y:S01]  /*3dc0*/  ISETP.LT.OR P1, PT, R3, R223.reuse, P1 ;  /* 0x000000df0300720c */ /* 0x080fe20000f21670 */
[----:B-1----:R-:W-:Y:S01]  /*3dd0*/  HMMA.16816.F32.BF16 R32, R16, R8, R32 ;  /* 0x000000081020723c */ /* 0x002fe20000041820 */
[----:B------:R-:W-:Y:S02]  /*3de0*/  ISETP.LT.OR P6, PT, R4, R224, P6 ;  /* 0x000000e00400720c */ /* 0x000fe400037c1670 */
[----:B------:R-:W-:Y:S02]  /*3df0*/  IADD3 R3, R0, 0x20, RZ ;  /* 0x0000002000037810 */ /* 0x000fe40007ffe0ff */
[----:B------:R-:W-:Y:S02]  /*3e00*/  ISETP.LT.OR P3, PT, R4, R223, P3 ;  /* 0x000000df0400720c */ /* 0x000fe40001f61670 */
[----:B------:R-:W-:-:S02]  /*3e10*/  FSEL R165, R50, -INF , !P0 ;  /* 0xff80000032a57808 */ /* 0x000fc40004000000 */
[----:B------:R-:W-:Y:S02]  /*3e20*/  FSEL R48, R40, -INF , !P2 ;  /* 0xff80000028307808 */ /* 0x000fe40005000000 */
[----:B------:R-:W-:Y:S02]  /*3e30*/  FSEL R107, R42, -INF , !P1 ;  /* 0xff8000002a6b7808 */ /* 0x000fe40004800000 */
[----:B------:R-:W-:Y:S02]  /*3e40*/  FSEL R50, R41, -INF , !P6 ;  /* 0xff80000029327808 */ /* 0x000fe40007000000 */
[CC--:B------:R-:W-:Y:S02]  /*3e50*/  ISETP.GE.AND P5, PT, R4.reuse, R230.reuse, PT ;  /* 0x000000e60400720c */ /* 0x0c0fe40003fa6270 */
[----:B------:R-:W-:Y:S02]  /*3e60*/  ISETP.GE.AND P4, PT, R4, R229, PT ;  /* 0x000000e50400720c */ /* 0x000fe40003f86270 */
[----:B------:R-:W-:-:S02]  /*3e70*/  ISETP.GE.AND P0, PT, R3, R230, PT ;  /* 0x000000e60300720c */ /* 0x000fc40003f06270 */
[C---:B------:R-:W-:Y:S02]  /*3e80*/  ISETP.GE.AND P2, PT, R3.reuse, R229, PT ;  /* 0x000000e50300720c */ /* 0x040fe40003f46270 */
[C---:B------:R-:W-:Y:S02]  /*3e90*/  ISETP.GE.AND P1, PT, R3.reuse, R228, PT ;  /* 0x000000e40300720c */ /* 0x040fe40003f26270 */
[----:B------:R-:W-:Y:S02]  /*3ea0*/  ISETP.GE.AND P6, PT, R3, R227, PT ;  /* 0x000000e30300720c */ /* 0x000fe40003fc6270 */
[----:B------:R-:W-:Y:S02]  /*3eb0*/  FSEL R137, R43, -INF , !P3 ;  /* 0xff8000002b897808 */ /* 0x000fe40005800000 */
[----:B------:R-:W-:Y:S01]  /*3ec0*/  HMMA.16816.F32.BF16 R40, R12, R26, R80 ;  /* 0x0000001a0c28723c */ /* 0x000fe20000041850 */
[C---:B------:R-:W-:Y:S02]  /*3ed0*/  ISETP.LT.OR P5, PT, R4.reuse, R226, P5 ;  /* 0x000000e20400720c */ /* 0x040fe40002fa1670 */
[----:B------:R-:W-:-:S02]  /*3ee0*/  ISETP.LT.OR P4, PT, R4, R225, P4 ;  /* 0x000000e10400720c */ /* 0x000fc40002781670 */
[C---:B------:R-:W-:Y:S02]  /*3ef0*/  ISETP.LT.OR P0, PT, R3.reuse, R226, P0 ;  /* 0x000000e20300720c */ /* 0x040fe40000701670 */
[C---:B------:R-:W-:Y:S01]  /*3f00*/  ISETP.LT.OR P2, PT, R3.reuse, R225, P2 ;  /* 0x000000e10300720c */ /* 0x040fe20001741670 */
[----:B------:R-:W-:Y:S01]  /*3f10*/  HMMA.16816.F32.BF16 R24, R20, R94, R96 ;  /* 0x0000005e1418723c */ /* 0x000fe20000041860 */
[C---:B------:R-:W-:Y:S02]  /*3f20*/  ISETP.LT.OR P1, PT, R3.reuse, R224, P1 ;  /* 0x000000e00300720c */ /* 0x040fe40000f21670 */
[----:B------:R-:W-:Y:S02]  /*3f30*/  ISETP.LT.OR P6, PT, R3, R223, P6 ;  /* 0x000000df0300720c */ /* 0x000fe400037c1670 */
[C---:B------:R-:W-:Y:S02]  /*3f40*/  IADD3 R4, R0.reuse, 0x21, RZ ;  /* 0x0000002100047810 */ /* 0x040fe40007ffe0ff */
[----:B------:R-:W-:Y:S01]  /*3f50*/  IADD3 R3, R0, 0x28, RZ ;  /* 0x0000002800037810 */ /* 0x000fe20007ffe0ff */
[----:B------:R-:W-:Y:S01]  /*3f60*/  HMMA.16816.F32.BF16 R20, R12, R8, R72 ;  /* 0x000000080c14723c */ /* 0x000fe20000041848 */
[----:B------:R-:W-:-:S02]  /*3f70*/  FSEL R139, R49, -INF , !P5 ;  /* 0xff800000318b7808 */ /* 0x000fc40006800000 */
[----:B------:R-:W-:Y:S02]  /*3f80*/  FSEL R164, R51, -INF , !P4 ;  /* 0xff80000033a47808 */ /* 0x000fe40006000000 */
[----:B------:R-:W-:Y:S02]  /*3f90*/  FSEL R181, R36, -INF , !P0 ;  /* 0xff80000024b57808 */ /* 0x000fe40004000000 */
[----:B------:R-:W-:Y:S01]  /*3fa0*/  FSEL R183, R38, -INF , !P2 ;  /* 0xff80000026b77808 */ /* 0x000fe20005000000 */
[----:B------:R-:W-:Y:S01]  /*3fb0*/  HMMA.16816.F32.BF16 R12, R12, R10, R68 ;  /* 0x0000000a0c0c723c */ /* 0x000fe20000041844 */
[C---:B------:R-:W-:Y:S02]  /*3fc0*/  ISETP.GE.AND P3, PT, R4.reuse, R230, PT ;  /* 0x000000e60400720c */ /* 0x040fe40003f66270 */
[C---:B------:R-:W-:Y:S02]  /*3fd0*/  ISETP.GE.AND P5, PT, R4.reuse, R229, PT ;  /* 0x000000e50400720c */ /* 0x040fe40003fa6270 */
[----:B------:R-:W-:-:S02]  /*3fe0*/  ISETP.GE.AND P4, PT, R4, R228, PT ;  /* 0x000000e40400720c */ /* 0x000fc40003f86270 */
[C---:B------:R-:W-:Y:S01]  /*3ff0*/  ISETP.GE.AND P0, PT, R4.reuse, R227, PT ;  /* 0x000000e30400720c */ /* 0x040fe20003f06270 */
[----:B------:R-:W-:Y:S01]  /*4000*/  HMMA.16816.F32.BF16 R16, R16, R10, R24 ;  /* 0x0000000a1010723c */ /* 0x000fe20000041818 */
        /* <DEDUP_REMOVED lines=33> */
[----:B------:R-:W-:Y:S02]  /*4220*/  FSEL R167, R41, -INF , !P0 ;  /* 0xff80000029a77808 */ /* 0x000fe40004000000 */
[----:B------:R-:W-:-:S02]  /*4230*/  FSEL R176, R45, -INF , !P5 ;  /* 0xff8000002db07808 */ /* 0x000fc40006800000 */
[C---:B------:R-:W-:Y:S02]  /*4240*/  ISETP.GE.AND P1, PT, R3.reuse, R230, PT ;  /* 0x000000e60300720c */ /* 0x040fe40003f26270 */
        /* <DEDUP_REMOVED lines=11> */
[----:B------:R-:W-:Y:S02]  /*4300*/  ISETP.GE.AND P5, PT, R3, R227, PT ;  /* 0x000000e30300720c */ /* 0x000fe40003fa6270 */
[----:B------:R-:W-:Y:S02]  /*4310*/  FSEL R172, R43, -INF , !P2 ;  /* 0xff8000002bac7808 */ /* 0x000fe40005000000 */
[----:B------:R-:W-:Y:S02]  /*4320*/  ISETP.LT.OR P5, PT, R3, R223, P5 ;  /* 0x000000df0300720c */ /* 0x000fe40002fa1670 */
[----:B------:R-:W-:Y:S02]  /*4330*/  FSEL R178, R47, -INF , !P4 ;  /* 0xff8000002fb27808 */ /* 0x000fe40006000000 */
[----:B------:R-:W-:Y:S02]  /*4340*/  FSEL R195, R32, -INF , !P1 ;  /* 0xff80000020c37808 */ /* 0x000fe40004800000 */
[----:B------:R-:W-:-:S02]  /*4350*/  FSEL R188, R22, -INF , !P0 ;  /* 0xff80000016bc7808 */ /* 0x000fc40004000000 */
[C---:B------:R-:W-:Y:S02]  /*4360*/  ISETP.GE.AND P4, PT, R4.reuse, R229, PT ;  /* 0x000000e50400720c */ /* 0x040fe40003f86270 */
[CC--:B------:R-:W-:Y:S02]  /*4370*/  ISETP.GE.AND P2, PT, R4.reuse, R228.reuse, PT ;  /* 0x000000e40400720c */ /* 0x0c0fe40003f46270 */
[----:B------:R-:W-:Y:S02]  /*4380*/  ISETP.GE.AND P1, PT, R4, R227, PT ;  /* 0x000000e30400720c */ /* 0x000fe40003f26270 */
[----:B------:R-:W-:Y:S02]  /*4390*/  ISETP.GE.AND P0, PT, R3, R228, PT ;  /* 0x000000e40300720c */ /* 0x000fe40003f06270 */
[----:B------:R-:W-:Y:S02]  /*43a0*/  FSEL R189, R14, -INF , !P5 ;  /* 0xff8000000ebd7808 */ /* 0x000fe40006800000 */
[----:B------:R-:W-:-:S02]  /*43b0*/  ISETP.GT.AND P5, PT, R101, R155, PT ;  /* 0x0000009b6500720c */ /* 0x000fc40003fa4270 */
[C---:B------:R-:W-:Y:S02]  /*43c0*/  ISETP.LT.OR P4, PT, R4.reuse, R225, P4 ;  /* 0x000000e10400720c */ /* 0x040fe40002781670 */
[CC--:B------:R-:W-:Y:S02]  /*43d0*/  ISETP.LT.OR P2, PT, R4.reuse, R224.reuse, P2 ;  /* 0x000000e00400720c */ /* 0x0c0fe40001741670 */
        /* <DEDUP_REMOVED lines=52> */
[C---:B------:R-:W-:Y:S02]  /*4720*/  @!P4 LEA R8, P2, R0.reuse, c[0x0][0x168], 0x1 ;  /* 0x00005a000008ca11 */ /* 0x040fe400078408ff */
        /* <DEDUP_REMOVED lines=32> */
.L_x_186:
[----:B------:R-:W-:Y:S05]  /*4930*/  BSYNC B0 ;  /* 0x0000000000007941 */ /* 0x000fea0003800000 */
.L_x_185:
[----:B------:R-:W0:Y:S02]  /*4940*/  LDGDEPBAR ;  /* 0x00000000000079af */ /* 0x000e240000000000 */
.L_x_184:
        /* <DEDUP_REMOVED lines=71> */
[C---:B------:R-:W-:Y:S02]  /*4dc0*/  FSETP.NEU.FTZ.AND P0, PT, R103.reuse, -INF , PT ;  /* 0xff8000006700780b */ /* 0x040fe40003f1d000 */
[----:B------:R-:W-:Y:S01]  /*4dd0*/  FMNMX.FTZ R4, R178, R3, !PT ;  /* 0x00000003b2047209 */ /* 0x000fe20007810000 */
[----:B------:R-:W-:-:S03]  /*4de0*/  FMUL.FTZ R3, R103, c[0x0][0x23c] ;  /* 0x00008f0067037a20 */ /* 0x000fc60000410000 */
        /* <DEDUP_REMOVED lines=27> */
[----:B------:R3:W-:Y:S01]  /*4fa0*/  MUFU.EX2 R251, R5 ;  /* 0x0000000500fb7308 */ /* 0x0007e20000000800 */
[----:B--2---:R-:W-:Y:S01]  /*4fb0*/  FFMA.FTZ R7, R61, c[0x0][0x23c], -R0 ;  /* 0x00008f003d077a23 */ /* 0x004fe20000010800 */
[----:B-1----:R-:W-:-:S02]  /*4fc0*/  FMNMX.FTZ R105, R4, R6, !PT ;  /* 0x0000000604697209 */ /* 0x002fc40007810000 */
[----:B----4-:R-:W-:Y:S01]  /*4fd0*/  F2FP.BF16.PACK_AB R4, R14, R15 ;  /* 0x0000000f0e04723e */ /* 0x010fe200000010ff */
[----:B-----5:R-:W-:-:S03]  /*4fe0*/  FMUL.FTZ R2, R104, c[0x0][0x23c] ;  /* 0x00008f0068027a20 */ /* 0x020fc60000410000 */
[----:B------:R-:W-:Y:S01]  /*4ff0*/  MUFU.EX2 R37, R7 ;  /* 0x0000000700257308 */ /* 0x000fe20000000800 */
[----:B------:R-:W-:Y:S01]  /*5000*/  FMUL.FTZ R8, R105, c[0x0][0x23c] ;  /* 0x00008f0069087a20 */ /* 0x000fe20000410000 */
[----:B---3--:R-:W-:Y:S02]  /*5010*/  F2FP.BF16.PACK_AB R6, R13, R36 ;  /* 0x000000240d06723e */ /* 0x008fe400000010ff */
[----:B------:R-:W-:Y:S02]  /*5020*/  FSEL R2, R2, RZ, P0 ;  /* 0x000000ff02027208 */ /* 0x000fe40000000000 */
[----:B------:R-:W-:Y:S01]  /*5030*/  FSETP.NEU.FTZ.AND P0, PT, R105, -INF , PT ;  /* 0xff8000006900780b */ /* 0x000fe20003f1d000 */
[----:B------:R-:W-:Y:S02]  /*5040*/  FFMA.FTZ R5, R57, c[0x0][0x23c], -R0 ;  /* 0x00008f0039057a23 */ /* 0x000fe40000010800 */
[--C-:B------:R-:W-:Y:S01]  /*5050*/  FFMA.FTZ R9, R59, c[0x0][0x23c], -R2.reuse ;  /* 0x00008f003b097a23 */ /* 0x100fe20000010802 */
[----:B------:R-:W-:Y:S01]  /*5060*/  FSEL R12, R8, RZ, P0 ;  /* 0x000000ff080c7208 */ /* 0x000fe20000000000 */
[----:B------:R1:W2:Y:S01]  /*5070*/  MUFU.EX2 R252, R5 ;  /* 0x0000000500fc7308 */ /* 0x0002a20000000800 */
[----:B------:R-:W-:-:S07]  /*5080*/  FFMA.FTZ R8, R58, c[0x0][0x23c], -R2 ;  /* 0x00008f003a087a23 */ /* 0x000fce0000010802 */
[----:B------:R3:W-:Y:S01]  /*5090*/  MUFU.EX2 R249, R8 ;  /* 0x0000000800f97308 */ /* 0x0007e20000000800 */
[----:B-1----:R-:W-:Y:S01]  /*50a0*/  FFMA.FTZ R5, R63, c[0x0][0x23c], -R2 ;  /* 0x00008f003f057a23 */ /* 0x002fe20000010802 */
[----:B--2---:R-:W-:-:S06]  /*50b0*/  F2FP.BF16.PACK_AB R7, R252, R250 ;  /* 0x000000fafc07723e */ /* 0x004fcc00000010ff */
[----:B------:R-:W1:Y:S01]  /*50c0*/  MUFU.EX2 R248, R9 ;  /* 0x0000000900f87308 */ /* 0x000e620000000800 */
[----:B---3--:R-:W-:-:S07]  /*50d0*/  FFMA.FTZ R8, R67, c[0x0][0x23c], -R12 ;  /* 0x00008f0043087a23 */ /* 0x008fce000001080c */
[----:B------:R2:W-:Y:S08]  /*50e0*/  MUFU.EX2 R247, R5 ;  /* 0x0000000500f77308 */ /* 0x0005f00000000800 */
[----:B------:R3:W-:Y:S01]  /*50f0*/  MUFU.EX2 R239, R8 ;  /* 0x0000000800ef7308 */ /* 0x0007e20000000800 */
[----:B-1----:R-:W-:Y:S01]  /*5100*/  F2FP.BF16.PACK_AB R10, R249, R248 ;  /* 0x000000f8f90a723e */ /* 0x002fe200000010ff */
[----:B--2---:R-:W-:-:S06]  /*5110*/  FFMA.FTZ R5, R62, c[0x0][0x23c], -R2 ;  /* 0x00008f003e057a23 */ /* 0x004fcc0000010802 */
[----:B------:R1:W-:Y:S01]  /*5120*/  MUFU.EX2 R242, R5 ;  /* 0x0000000500f27308 */ /* 0x0003e20000000800 */
[----:B---3--:R-:W-:-:S07]  /*5130*/  FFMA.FTZ R8, R66, c[0x0][0x23c], -R12 ;  /* 0x00008f0042087a23 */ /* 0x008fce000001080c */
[----:B------:R2:W3:Y:S01]  /*5140*/  MUFU.EX2 R238, R8 ;  /* 0x0000000800ee7308 */ /* 0x0004e20000000800 */
[----:B-1----:R-:W-:-:S07]  /*5150*/  F2FP.BF16.PACK_AB R5, R251, R37 ;  /* 0x00000025fb05723e */ /* 0x002fce00000010ff */
[----:B------:R-:W-:Y:S01]  /*5160*/  HMMA.16816.F32.BF16 R120, R4, R28, RZ ;  /* 0x0000001c0478723c */ /* 0x000fe200000418ff */
[----:B--2---:R-:W-:Y:S01]  /*5170*/  FFMA.FTZ R8, R65, c[0x0][0x23c], -R12 ;  /* 0x00008f0041087a23 */ /* 0x004fe2000001080c */
[----:B---3--:R-:W-:-:S03]  /*5180*/  F2FP.BF16.PACK_AB R9, R238, R239 ;  /* 0x000000efee09723e */ /* 0x008fc600000010ff */
        /* <DEDUP_REMOVED lines=9> */
[----:B--2---:R-:W-:-:S05]  /*5220*/  F2FP.BF16.PACK_AB R11, R246, R241 ;  /* 0x000000f1f60b723e */ /* 0x004fca00000010ff */
[C---:B------:R-:W-:Y:S08]  /*5230*/  HMMA.16816.F32.BF16 R88, R4.reuse, R30, RZ ;  /* 0x0000001e0458723c */ /* 0x040ff000000418ff */
[C---:B------:R-:W-:Y:S08]  /*5240*/  HMMA.16816.F32.BF16 R84, R4.reuse, R26, RZ ;  /* 0x0000001a0454723c */ /* 0x040ff000000418ff */
[C---:B------:R-:W-:Y:S08]  /*5250*/  HMMA.16816.F32.BF16 R80, R4.reuse, R22, RZ ;  /* 0x000000160450723c */ /* 0x040ff000000418ff */
[C---:B------:R-:W-:Y:S08]  /*5260*/  HMMA.16816.F32.BF16 R76, R4.reuse, R18, RZ ;  /* 0x00000012044c723c */ /* 0x040ff000000418ff */
[C---:B------:R-:W-:Y:S08]  /*5270*/  HMMA.16816.F32.BF16 R72, R4.reuse, R34, RZ ;  /* 0x000000220448723c */ /* 0x040ff000000418ff */
[----:B------:R-:W-:Y:S07]  /*5280*/  HMMA.16816.F32.BF16 R64, R4, R42, RZ ;  /* 0x0000002a0440723c */ /* 0x000fee00000418ff */
[----:B------:R-:W-:Y:S01]  /*5290*/  FFMA.FTZ R4, R106, c[0x0][0x23c], -R3 ;  /* 0x00008f006a047a23 */ /* 0x000fe20000010803 */
[----:B------:R-:W-:Y:S01]  /*52a0*/  HMMA.16816.F32.BF16 R68, R8, R28, RZ ;  /* 0x0000001c0844723c */ /* 0x000fe200000418ff */
[----:B------:R-:W-:-:S02]  /*52b0*/  MOV R106, R37 ;  /* 0x00000025006a7202 */ /* 0x000fc40000000f00 */
[----:B------:R1:W-:Y:S05]  /*52c0*/  MUFU.EX2 R240, R4 ;  /* 0x0000000400f07308 */ /* 0x0003ea0000000800 */
[C---:B------:R-:W-:Y:S01]  /*52d0*/  HMMA.16816.F32.BF16 R132, R8.reuse, R30, RZ ;  /* 0x0000001e0884723c */ /* 0x040fe200000418ff */
[----:B------:R-:W-:Y:S07]  /*52e0*/  LDSM.16.MT88.4 R28, [R218+0xa400] ;  /* 0x00a40000da1c783b */ /* 0x000fee0000004200 */
[----:B------:R-:W-:Y:S01]  /*52f0*/  HMMA.16816.F32.BF16 R60, R8, R24, RZ ;  /* 0x00000018083c723c */ /* 0x000fe200000418ff */
[----:B-1----:R-:W-:Y:S01]  /*5300*/  FFMA.FTZ R4, R100, c[0x0][0x23c], -R3 ;  /* 0x00008f0064047a23 */ /* 0x002fe20000010803 */
[----:B------:R-:W-:-:S02]  /*5310*/  MOV R100, R36 ;  /* 0x0000002400647202 */ /* 0x000fc40000000f00 */
[----:B------:R-:W-:Y:S01]  /*5320*/  LDSM.16.MT88.4 R36, [R218+0xb400] ;  /* 0x00b40000da24783b */ /* 0x000fe20000004200 */
[----:B------:R1:W-:Y:S03]  /*5330*/  MUFU.EX2 R245, R4 ;  /* 0x0000000400f57308 */ /* 0x0003e60000000800 */
[C---:B------:R-:W-:Y:S01]  /*5340*/  HMMA.16816.F32.BF16 R128, R8.reuse, R26, RZ ;  /* 0x0000001a0880723c */ /* 0x040fe200000418ff */
[----:B------:R-:W2:Y:S07]  /*5350*/  LDSM.16.MT88.4 R24, [R216+0x9400] ;  /* 0x00940000d818783b */ /* 0x000eae0000004200 */
[----:B------:R-:W-:Y:S01]  /*5360*/  HMMA.16816.F32.BF16 R56, R8, R20, RZ ;  /* 0x000000140838723c */ /* 0x000fe200000418ff */
[----:B-1----:R-:W-:-:S07]  /*5370*/  FFMA.FTZ R4, R48, c[0x0][0x23c], -R3 ;  /* 0x00008f0030047a23 */ /* 0x002fce0000010803 */
[C---:B------:R-:W-:Y:S01]  /*5380*/  HMMA.16816.F32.BF16 R124, R8.reuse, R22, RZ ;  /* 0x00000016087c723c */ /* 0x040fe200000418ff */
[----:B------:R-:W1:Y:S01]  /*5390*/  LDSM.16.MT88.4 R20, [R218+0x9400] ;  /* 0x00940000da14783b */ /* 0x000e620000004200 */
[----:B------:R3:W-:Y:S06]  /*53a0*/  MUFU.EX2 R244, R4 ;  /* 0x0000000400f47308 */ /* 0x0007ec0000000800 */
[C---:B------:R-:W-:Y:S08]  /*53b0*/  HMMA.16816.F32.BF16 R52, R8.reuse, R16, RZ ;  /* 0x000000100834723c */ /* 0x040ff000000418ff */
[----:B------:R-:W-:Y:S01]  /*53c0*/  HMMA.16816.F32.BF16 R140, R8, R18, RZ ;  /* 0x00000012088c723c */ /* 0x000fe200000418ff */
[----:B------:R-:W4:Y:S01]  /*53d0*/  LDSM.16.MT88.4 R16, [R216+0xa400] ;  /* 0x00a40000d810783b */ /* 0x000f220000004200 */
[----:B---3--:R-:W-:-:S04]  /*53e0*/  FFMA.FTZ R4, R50, c[0x0][0x23c], -R3 ;  /* 0x00008f0032047a23 */ /* 0x008fc80000010803 */
[----:B------:R3:W5:Y:S02]  /*53f0*/  MUFU.EX2 R243, R4 ;  /* 0x0000000400f37308 */ /* 0x0007640000000800 */
[C---:B------:R-:W-:Y:S08]  /*5400*/  HMMA.16816.F32.BF16 R48, R8.reuse, R32, RZ ;  /* 0x000000200830723c */ /* 0x040ff000000418ff */
[----:B------:R-:W-:Y:S01]  /*5410*/  HMMA.16816.F32.BF16 R144, R8, R34, RZ ;  /* 0x000000220890723c */ /* 0x000fe200000418ff */
[----:B------:R-:W1:Y:S01]  /*5420*/  LDSM.16.MT88.4 R32, [R216+0xb400] ;  /* 0x00b40000d820783b */ /* 0x000e620000004200 */
[----:B---3--:R-:W-:-:S06]  /*5430*/  FFMA.FTZ R4, R138, c[0x0][0x23c], -R0 ;  /* 0x00008f008a047a23 */ /* 0x008fcc0000010800 */
[----:B------:R-:W-:Y:S01]  /*5440*/  HMMA.16816.F32.BF16 R44, R8, R40, RZ ;  /* 0x00000028082c723c */ /* 0x000fe200000418ff */
[----:B-----5:R-:W-:Y:S01]  /*5450*/  F2FP.BF16.PACK_AB R6, R243, R244 ;  /* 0x000000f4f306723e */ /* 0x020fe200000010ff */
[----:B------:R3:W-:Y:S02]  /*5460*/  MUFU.EX2 R234, R4 ;  /* 0x0000000400ea7308 */ /* 0x0007e40000000800 */
[----:B---3--:R-:W-:-:S06]  /*5470*/  FFMA.FTZ R4, R136, c[0x0][0x23c], -R0 ;  /* 0x00008f0088047a23 */ /* 0x008fcc0000010800 */
[----:B------:R3:W5:Y:S02]  /*5480*/  MUFU.EX2 R237, R4 ;  /* 0x0000000400ed7308 */ /* 0x0007640000000800 */
[--C-:B---3--:R-:W-:Y:S01]  /*5490*/  FFMA.FTZ R4, R107, c[0x0][0x23c], -R0.reuse ;  /* 0x00008f006b047a23 */ /* 0x108fe20000010800 */
[----:B------:R-:W-:Y:S01]  /*54a0*/  MOV R107, R13 ;  /* 0x0000000d006b7202 */ /* 0x000fe20000000f00 */
[----:B------:R-:W-:Y:S01]  /*54b0*/  FFMA.FTZ R13, R173, c[0x0][0x23c], -R0 ;  /* 0x00008f00ad0d7a23 */ /* 0x000fe20000010800 */
[----:B-----5:R-:W-:-:S03]  /*54c0*/  F2FP.BF16.PACK_AB R5, R237, R234 ;  /* 0x000000eaed05723e */ /* 0x020fc600000010ff */
[----:B------:R3:W-:Y:S08]  /*54d0*/  MUFU.EX2 R236, R4 ;  /* 0x0000000400ec7308 */ /* 0x0007f00000000800 */
[----:B------:R5:W-:Y:S01]  /*54e0*/  MUFU.EX2 R203, R13 ;  /* 0x0000000d00cb7308 */ /* 0x000be20000000800 */
[----:B---3--:R-:W-:-:S07]  /*54f0*/  FFMA.FTZ R4, R137, c[0x0][0x23c], -R0 ;  /* 0x00008f0089047a23 */ /* 0x008fce0000010800 */
[----:B------:R3:W1:Y:S01]  /*5500*/  MUFU.EX2 R235, R4 ;  /* 0x0000000400eb7308 */ /* 0x0006620000000800 */
[----:B-----5:R-:W-:-:S07]  /*5510*/  FFMA.FTZ R13, R172, c[0x0][0x23c], -R0 ;  /* 0x00008f00ac0d7a23 */ /* 0x020fce0000010800 */
[----:B------:R5:W-:Y:S01]  /*5520*/  MUFU.EX2 R204, R13 ;  /* 0x0000000d00cc7308 */ /* 0x000be20000000800 */
[----:B---3--:R-:W-:Y:S01]  /*5530*/  FFMA.FTZ R4, R148, c[0x0][0x23c], -R2 ;  /* 0x00008f0094047a23 */ /* 0x008fe20000010802 */
[----:B-1----:R-:W-:-:S06]  /*5540*/  F2FP.BF16.PACK_AB R7, R235, R236 ;  /* 0x000000eceb07723e */ /* 0x002fcc00000010ff */
[----:B------:R1:W-:Y:S01]  /*5550*/  MUFU.EX2 R233, R4 ;  /* 0x0000000400e97308 */ /* 0x0003e20000000800 */
[----:B-----5:R-:W-:-:S07]  /*5560*/  FFMA.FTZ R13, R181, c[0x0][0x23c], -R2 ;  /* 0x00008f00b50d7a23 */ /* 0x020fce0000010802 */
[----:B------:R3:W-:Y:S01]  /*5570*/  MUFU.EX2 R202, R13 ;  /* 0x0000000d00ca7308 */ /* 0x0007e20000000800 */
[--C-:B-1----:R-:W-:Y:S02]  /*5580*/  FFMA.FTZ R4, R149, c[0x0][0x23c], -R2.reuse ;  /* 0x00008f0095047a23 */ /* 0x102fe40000010802 */
[----:B------:R-:W-:Y:S05]  /*5590*/  HMMA.16816.F32.BF16 R148, R8, R42, RZ ;  /* 0x0000002a0894723c */ /* 0x000fea00000418ff */
[----:B------:R1:W5:Y:S01]  /*55a0*/  MUFU.EX2 R232, R4 ;  /* 0x0000000400e87308 */ /* 0x0003620000000800 */
[--C-:B---3--:R-:W-:Y:S02]  /*55b0*/  FFMA.FTZ R13, R179, c[0x0][0x23c], -R2.reuse ;  /* 0x00008f00b30d7a23 */ /* 0x108fe40000010802 */
[----:B------:R-:W-:-:S05]  /*55c0*/  FFMA.FTZ R8, R152, c[0x0][0x23c], -R2 ;  /* 0x00008f0098087a23 */ /* 0x000fca0000010802 */
[----:B------:R3:W-:Y:S08]  /*55d0*/  MUFU.EX2 R201, R13 ;  /* 0x0000000d00c97308 */ /* 0x0007f00000000800 */
[----:B------:R4:W-:Y:S01]  /*55e0*/  MUFU.EX2 R231, R8 ;  /* 0x0000000800e77308 */ /* 0x0009e20000000800 */
[----:B-1----:R-:W-:-:S07]  /*55f0*/  F2FP.BF16.PACK_AB R4, R245, R240 ;  /* 0x000000f0f504723e */ /* 0x002fce00000010ff */
[----:B--2---:R-:W-:Y:S01]  /*5600*/  HMMA.16816.F32.BF16 R160, R4, R24, R120 ;  /* 0x0000001804a0723c */ /* 0x004fe20000041878 */
[----:B---3--:R-:W-:-:S04]  /*5610*/  FFMA.FTZ R13, R177, c[0x0][0x23c], -R2 ;  /* 0x00008f00b10d7a23 */ /* 0x008fc80000010802 */
[----:B------:R1:W-:Y:S01]  /*5620*/  MUFU.EX2 R200, R13 ;  /* 0x0000000d00c87308 */ /* 0x0003e20000000800 */
[--C-:B----4-:R-:W-:Y:S02]  /*5630*/  FFMA.FTZ R8, R139, c[0x0][0x23c], -R2.reuse ;  /* 0x00008f008b087a23 */ /* 0x110fe40000010802 */
[C---:B------:R-:W-:Y:S05]  /*5640*/  HMMA.16816.F32.BF16 R120, R4.reuse, R26, R88 ;  /* 0x0000001a0478723c */ /* 0x040fea0000041858 */
[----:B------:R2:W-:Y:S03]  /*5650*/  MUFU.EX2 R215, R8 ;  /* 0x0000000800d77308 */ /* 0x0005e60000000800 */
[----:B------:R-:W-:Y:S01]  /*5660*/  HMMA.16816.F32.BF16 R136, R4, R22, R84 ;  /* 0x000000160488723c */ /* 0x000fe20000041854 */
[----:B-1----:R-:W-:-:S07]  /*5670*/  FFMA.FTZ R13, R176, c[0x0][0x23c], -R2 ;  /* 0x00008f00b00d7a23 */ /* 0x002fce0000010802 */
[----:B------:R-:W-:Y:S01]  /*5680*/  HMMA.16816.F32.BF16 R156, R4, R20, R116 ;  /* 0x00000014049c723c */ /* 0x000fe20000041874 */
[----:B------:R1:W-:Y:S01]  /*5690*/  MUFU.EX2 R181, R13 ;  /* 0x0000000d00b57308 */ /* 0x0003e20000000800 */
[----:B--2---:R-:W-:-:S06]  /*56a0*/  FFMA.FTZ R8, R153, c[0x0][0x23c], -R12 ;  /* 0x00008f0099087a23 */ /* 0x004fcc000001080c */
[C---:B------:R-:W-:Y:S01]  /*56b0*/  HMMA.16816.F32.BF16 R152, R4.reuse, R16, R112 ;  /* 0x000000100498723c */ /* 0x040fe20000041870 */
[----:B------:R2:W-:Y:S07]  /*56c0*/  MUFU.EX2 R213, R8 ;  /* 0x0000000800d57308 */ /* 0x0005ee0000000800 */
[----:B------:R-:W-:Y:S01]  /*56d0*/  HMMA.16816.F32.BF16 R112, R4, R28, R108 ;  /* 0x0000001c0470723c */ /* 0x000fe2000004186c */
[----:B-1----:R-:W-:Y:S01]  /*56e0*/  FFMA.FTZ R13, R183, c[0x0][0x23c], -R12 ;  /* 0x00008f00b70d7a23 */ /* 0x002fe2000001080c */
[----:B------:R-:W-:-:S03]  /*56f0*/  MOV R183, R107 ;  /* 0x0000006b00b77202 */ /* 0x000fc60000000f00 */
[----:B------:R1:W-:Y:S03]  /*5700*/  MUFU.EX2 R179, R13 ;  /* 0x0000000d00b37308 */ /* 0x0003e60000000800 */
[----:B------:R-:W-:Y:S01]  /*5710*/  HMMA.16816.F32.BF16 R108, R4, R32, R96 ;  /* 0x00000020046c723c */ /* 0x000fe20000041860 */
[----:B--2---:R-:W-:-:S04]  /*5720*/  FFMA.FTZ R8, R168, c[0x0][0x23c], -R12 ;  /* 0x00008f00a8087a23 */ /* 0x004fc8000001080c */
[----:B------:R2:W3:Y:S03]  /*5730*/  MUFU.EX2 R214, R8 ;  /* 0x0000000800d67308 */ /* 0x0004e60000000800 */
[----:B------:R-:W-:Y:S01]  /*5740*/  HMMA.16816.F32.BF16 R96, R4, R36, R92 ;  /* 0x000000240460723c */ /* 0x000fe2000004185c */
[----:B-1----:R-:W-:Y:S01]  /*5750*/  FFMA.FTZ R13, R182, c[0x0][0x23c], -R12 ;  /* 0x00008f00b60d7a23 */ /* 0x002fe2000001080c */
[----:B------:R-:W-:-:S06]  /*5760*/  MOV R182, R100 ;  /* 0x0000006400b67202 */ /* 0x000fcc0000000f00 */
        /* <DEDUP_REMOVED lines=11> */
[----:B------:R2:W4:Y:S02]  /*5820*/  MUFU.EX2 R211, R8 ;  /* 0x0000000800d37308 */ /* 0x0005240000000800 */
[----:B-----5:R-:W-:Y:S02]  /*5830*/  F2FP.BF16.PACK_AB R4, R232, R233 ;  /* 0x000000e9e804723e */ /* 0x020fe400000010ff */
[----:B---3--:R-:W-:Y:S02]  /*5840*/  F2FP.BF16.PACK_AB R5, R214, R213 ;  /* 0x000000d5d605723e */ /* 0x008fe400000010ff */
[----:B------:R-:W-:Y:S01]  /*5850*/  F2FP.BF16.PACK_AB R6, R215, R231 ;  /* 0x000000e7d706723e */ /* 0x000fe200000010ff */
[----:B-1----:R-:W-:Y:S01]  /*5860*/  FFMA.FTZ R13, R178, c[0x0][0x23c], -R12 ;  /* 0x00008f00b20d7a23 */ /* 0x002fe2000001080c */
[----:B------:R-:W-:-:S03]  /*5870*/  MOV R178, R15 ;  /* 0x0000000f00b27202 */ /* 0x000fc60000000f00 */
[----:B------:R-:W-:Y:S01]  /*5880*/  MUFU.EX2 R107, R13 ;  /* 0x0000000d006b7308 */ /* 0x000fe20000000800 */
[----:B--2---:R-:W-:Y:S01]  /*5890*/  FFMA.FTZ R8, R170, c[0x0][0x23c], -R3 ;  /* 0x00008f00aa087a23 */ /* 0x004fe20000010803 */
[----:B----4-:R-:W-:-:S06]  /*58a0*/  F2FP.BF16.PACK_AB R7, R211, R212 ;  /* 0x000000d4d307723e */ /* 0x010fcc00000010ff */
[----:B------:R1:W-:Y:S01]  /*58b0*/  MUFU.EX2 R210, R8 ;  /* 0x0000000800d27308 */ /* 0x0003e20000000800 */
[C---:B------:R-:W-:Y:S08]  /*58c0*/  HMMA.16816.F32.BF16 R76, R4.reuse, R24, R68 ;  /* 0x00000018044c723c */ /* 0x040ff00000041844 */
[----:B------:R-:W-:Y:S01]  /*58d0*/  HMMA.16816.F32.BF16 R72, R4, R20, R60 ;  /* 0x000000140448723c */ /* 0x000fe2000004183c */
[----:B-1----:R-:W-:-:S04]  /*58e0*/  FFMA.FTZ R8, R169, c[0x0][0x23c], -R3 ;  /* 0x00008f00a9087a23 */ /* 0x002fc80000010803 */
        /* <DEDUP_REMOVED lines=8> */
[----:B------:R-:W3:Y:S01]  /*5970*/  LDSM.16.MT88.4 R16, [R216+0x9800] ;  /* 0x00980000d810783b */ /* 0x000ee20000004200 */
[----:B-1----:R-:W-:-:S03]  /*5980*/  FFMA.FTZ R8, R167, c[0x0][0x23c], -R3 ;  /* 0x00008f00a7087a23 */ /* 0x002fc60000010803 */
[----:B------:R-:W-:Y:S01]  /*5990*/  LDSM.16.MT88.4 R124, [R216+0x9c00] ;  /* 0x009c0000d87c783b */ /* 0x000fe20000004200 */
[----:B------:R1:W4:Y:S02]  /*59a0*/  MUFU.EX2 R207, R8 ;  /* 0x0000000800cf7308 */ /* 0x0003240000000800 */
[C---:B------:R-:W-:Y:S01]  /*59b0*/  HMMA.16816.F32.BF16 R48, R4.reuse, R22, R128 ;  /* 0x000000160430723c */ /* 0x040fe20000041880 */
[----:B------:R-:W5:Y:S07]  /*59c0*/  LDSM.16.MT88.4 R20, [R216+0xa800] ;  /* 0x00a80000d814783b */ /* 0x000f6e0000004200 */
[----:B------:R-:W-:Y:S01]  /*59d0*/  HMMA.16816.F32.BF16 R40, R4, R30, R140 ;  /* 0x0000001e0428723c */ /* 0x000fe2000004188c */
[----:B------:R-:W3:Y:S04]  /*59e0*/  LDSM.16.MT88.4 R28, [R216+0xb800] ;  /* 0x00b80000d81c783b */ /* 0x000ee80000004200 */
[----:B------:R-:W-:Y:S01]  /*59f0*/  LDSM.16.MT88.4 R140, [R218+0x9c00] ;  /* 0x009c0000da8c783b */ /* 0x000fe20000004200 */
[----:B-1----:R-:W-:-:S02]  /*5a00*/  FFMA.FTZ R8, R175, c[0x0][0x23c], -R0 ;  /* 0x00008f00af087a23 */ /* 0x002fc40000010800 */
[C---:B------:R-:W-:Y:S01]  /*5a10*/  HMMA.16816.F32.BF16 R52, R4.reuse, R34, R144 ;  /* 0x000000220434723c */ /* 0x040fe20000041890 */
[----:B------:R-:W1:Y:S01]  /*5a20*/  LDSM.16.MT88.4 R32, [R218+0xb800] ;  /* 0x00b80000da20783b */ /* 0x000e620000004200 */
[----:B------:R2:W-:Y:S06]  /*5a30*/  MUFU.EX2 R206, R8 ;  /* 0x0000000800ce7308 */ /* 0x0005ec0000000800 */
[C---:B------:R-:W-:Y:S01]  /*5a40*/  HMMA.16816.F32.BF16 R56, R4.reuse, R26, R132 ;  /* 0x0000001a0438723c */ /* 0x040fe20000041884 */
[----:B------:R-:W-:Y:S07]  /*5a50*/  LDSM.16.MT88.4 R24, [R218+0xa800] ;  /* 0x00a80000da18783b */ /* 0x000fee0000004200 */
[----:B------:R-:W-:Y:S01]  /*5a60*/  HMMA.16816.F32.BF16 R36, R4, R38, R148 ;  /* 0x000000260424723c */ /* 0x000fe20000041894 */
[----:B--2---:R-:W-:-:S02]  /*5a70*/  FFMA.FTZ R8, R174, c[0x0][0x23c], -R0 ;  /* 0x00008f00ae087a23 */ /* 0x004fc40000010800 */
[----:B------:R-:W-:Y:S02]  /*5a80*/  LDSM.16.MT88.4 R172, [R218+0xac00] ;  /* 0x00ac0000daac783b */ /* 0x000fe40000004200 */
[----:B------:R2:W2:Y:S02]  /*5a90*/  MUFU.EX2 R205, R8 ;  /* 0x0000000800cd7308 */ /* 0x0004a40000000800 */
[----:B------:R-:W-:Y:S02]  /*5aa0*/  F2FP.BF16.PACK_AB R4, R209, R210 ;  /* 0x000000d2d104723e */ /* 0x000fe400000010ff */
[----:B----4-:R-:W-:Y:S02]  /*5ab0*/  F2FP.BF16.PACK_AB R6, R207, R208 ;  /* 0x000000d0cf06723e */ /* 0x010fe400000010ff */
[----:B------:R-:W-:Y:S01]  /*5ac0*/  F2FP.BF16.PACK_AB R7, R204, R203 ;  /* 0x000000cbcc07723e */ /* 0x000fe200000010ff */
[----:B--2---:R-:W2:Y:S01]  /*5ad0*/  LDSM.16.MT88.4 R8, [R218+0x9800] ;  /* 0x00980000da08783b */ /* 0x004ea20000004200 */
[----:B------:R-:W-:-:S07]  /*5ae0*/  F2FP.BF16.PACK_AB R5, R205, R206 ;  /* 0x000000cecd05723e */ /* 0x000fce00000010ff */
[C---:B---3--:R-:W-:Y:S08]  /*5af0*/  HMMA.16816.F32.BF16 R116, R4.reuse, R16, R160 ;  /* 0x000000100474723c */ /* 0x048ff000000418a0 */
[C---:B-----5:R-:W-:Y:S08]  /*5b00*/  HMMA.16816.F32.BF16 R148, R4.reuse, R20, R152 ;  /* 0x000000140494723c */ /* 0x060ff00000041898 */
[C---:B------:R-:W-:Y:S08]  /*5b10*/  HMMA.16816.F32.BF16 R144, R4.reuse, R28, R108 ;  /* 0x0000001c0490723c */ /* 0x040ff0000004186c */
[C---:B-1----:R-:W-:Y:S08]  /*5b20*/  HMMA.16816.F32.BF16 R160, R4.reuse, R32, R96 ;  /* 0x0000002004a0723c */ /* 0x042ff00000041860 */
[C---:B--2---:R-:W-:Y:S01]  /*5b30*/  HMMA.16816.F32.BF16 R132, R4.reuse, R8, R156 ;  /* 0x000000080484723c */ /* 0x044fe2000004189c */
        /* <DEDUP_REMOVED lines=15> */
[C---:B------:R-:W-:Y:S01]  /*5c30*/  HMMA.16816.F32.BF16 R44, R4.reuse, R22, R44 ;  /* 0x00000016042c723c */ /* 0x040fe2000004182c */
[----:B------:R-:W-:Y:S02]  /*5c40*/  MOV R185, R14 ;  /* 0x0000000e00b97202 */ /* 0x000fe40000000f00 */
        /* <DEDUP_REMOVED lines=9> */
[----:B------:R-:W-:Y:S01]  /*5ce0*/  FFMA.FTZ R3, R187, c[0x0][0x23c], -R3 ;  /* 0x00008f00bb037a23 */ /* 0x000fe20000010803 */
[----:B----4-:R-:W-:Y:S01]  /*5cf0*/  F2FP.BF16.PACK_AB R92, R100, R106 ;  /* 0x0000006a645c723e */ /* 0x010fe200000010ff */
[----:B------:R3:W-:Y:S05]  /*5d00*/  MUFU.EX2 R23, R8 ;  /* 0x0000000800177308 */ /* 0x0007ea0000000800 */
[C---:B------:R-:W-:Y:S03]  /*5d10*/  HMMA.16816.F32.BF16 R40, R4.reuse, R26, R40 ;  /* 0x0000001a0428723c */ /* 0x040fe60000041828 */
[----:B------:R4:W5:Y:S05]  /*5d20*/  MUFU.EX2 R22, R3 ;  /* 0x0000000300167308 */ /* 0x00096a0000000800 */
[----:B------:R-:W-:Y:S01]  /*5d30*/  HMMA.16816.F32.BF16 R60, R4, R28, R60 ;  /* 0x0000001c043c723c */ /* 0x000fe2000004183c */
[----:B---3--:R-:W-:-:S04]  /*5d40*/  FADD.FTZ R8, R180, R251 ;  /* 0x000000fbb4087221 */ /* 0x008fc80000010000 */
[----:B------:R-:W-:-:S03]  /*5d50*/  FADD.FTZ R8, R250, R8 ;  /* 0x00000008fa087221 */ /* 0x000fc60000010000 */
[----:B------:R-:W-:Y:S01]  /*5d60*/  HMMA.16816.F32.BF16 R52, R4, R30, R52 ;  /* 0x0000001e0434723c */ /* 0x000fe20000041834 */
[----:B----4-:R-:W-:Y:S01]  /*5d70*/  FFMA.FTZ R3, R188, c[0x0][0x23c], -R0 ;  /* 0x00008f00bc037a23 */ /* 0x010fe20000010800 */
[----:B-----5:R-:W-:-:S03]  /*5d80*/  F2FP.BF16.PACK_AB R94, R22, R23 ;  /* 0x00000017165e723e */ /* 0x020fc600000010ff */
[----:B------:R3:W-:Y:S03]  /*5d90*/  MUFU.EX2 R21, R3 ;  /* 0x0000000300157308 */ /* 0x0007e60000000800 */
[C---:B------:R-:W-:Y:S08]  /*5da0*/  HMMA.16816.F32.BF16 R84, R4.reuse, R32, R168 ;  /* 0x000000200454723c */ /* 0x040ff000000418a8 */
[----:B------:R-:W-:Y:S01]  /*5db0*/  HMMA.16816.F32.BF16 R36, R4, R34, R36 ;  /* 0x000000220424723c */ /* 0x000fe20000041824 */
[----:B------:R-:W4:Y:S01]  /*5dc0*/  LDSM.16.MT88.4 R4, [R218+0xbc00] ;  /* 0x00bc0000da04783b */ /* 0x000f220000004200 */
[----:B---3--:R-:W-:-:S04]  /*5dd0*/  FFMA.FTZ R3, R190, c[0x0][0x23c], -R0 ;  /* 0x00008f00be037a23 */ /* 0x008fc80000010800 */
[----:B------:R3:W5:Y:S02]  /*5de0*/  MUFU.EX2 R20, R3 ;  /* 0x0000000300147308 */ /* 0x0007640000000800 */
[--C-:B---3--:R-:W-:Y:S01]  /*5df0*/  FFMA.FTZ R3, R189, c[0x0][0x23c], -R0.reuse ;  /* 0x00008f00bd037a23 */ /* 0x108fe20000010800 */
[----:B-----5:R-:W-:Y:S01]  /*5e00*/  F2FP.BF16.PACK_AB R93, R20, R21 ;  /* 0x00000015145d723e */ /* 0x020fe200000010ff */
[----:B------:R-:W-:-:S04]  /*5e10*/  FFMA.FTZ R0, R191, c[0x0][0x23c], -R0 ;  /* 0x00008f00bf007a23 */ /* 0x000fc80000010800 */
[----:B------:R3:W-:Y:S08]  /*5e20*/  MUFU.EX2 R18, R3 ;  /* 0x0000000300127308 */ /* 0x0007f00000000800 */
[----:B------:R5:W1:Y:S01]  /*5e30*/  MUFU.EX2 R19, R0 ;  /* 0x0000000000137308 */ /* 0x000a620000000800 */
[----:B---3--:R-:W-:-:S04]  /*5e40*/  FADD.FTZ R3, R247, R242 ;  /* 0x000000f2f7037221 */ /* 0x008fc80000010000 */
[----:B------:R-:W-:Y:S02]  /*5e50*/  FADD.FTZ R3, R248, R3 ;  /* 0x00000003f8037221 */ /* 0x000fe40000010000 */
[----:B-----5:R-:W-:Y:S01]  /*5e60*/  FFMA.FTZ R0, R195, c[0x0][0x23c], -R2 ;  /* 0x00008f00c3007a23 */ /* 0x020fe20000010802 */
[----:B-1----:R-:W-:Y:S01]  /*5e70*/  F2FP.BF16.PACK_AB R95, R19, R18 ;  /* 0x00000012135f723e */ /* 0x002fe200000010ff */
[----:B------:R-:W-:Y:S02]  /*5e80*/  FADD.FTZ R3, R249, R3 ;  /* 0x00000003f9037221 */ /* 0x000fe40000010000 */
[----:B------:R1:W-:Y:S02]  /*5e90*/  MUFU.EX2 R17, R0 ;  /* 0x0000000000117308 */ /* 0x0003e40000000800 */
[----:B------:R-:W-:Y:S02]  /*5ea0*/  FADD.FTZ R3, R233, R3 ;  /* 0x00000003e9037221 */ /* 0x000fe40000010000 */
[----:B------:R-:W-:Y:S02]  /*5eb0*/  HMMA.16816.F32.BF16 R168, R92, R174, R88 ;  /* 0x000000ae5ca8723c */ /* 0x000fe40000041858 */
[----:B------:R-:W-:-:S06]  /*5ec0*/  FADD.FTZ R3, R232, R3 ;  /* 0x00000003e8037221 */ /* 0x000fcc0000010000 */
[----:B------:R-:W-:Y:S01]  /*5ed0*/  HMMA.16816.F32.BF16 R116, R92, R124, R116 ;  /* 0x0000007c5c74723c */ /* 0x000fe20000041874 */
[----:B-1----:R-:W-:-:S04]  /*5ee0*/  FFMA.FTZ R0, R192, c[0x0][0x23c], -R2 ;  /* 0x00008f00c0007a23 */ /* 0x002fc80000010802 */
[----:B------:R1:W3:Y:S03]  /*5ef0*/  MUFU.EX2 R16, R0 ;  /* 0x0000000000107308 */ /* 0x0002e60000000800 */
[C---:B------:R-:W-:Y:S08]  /*5f00*/  HMMA.16816.F32.BF16 R120, R92.reuse, R126, R120 ;  /* 0x0000007e5c78723c */ /* 0x040ff00000041878 */
[----:B------:R-:W-:Y:S01]  /*5f10*/  HMMA.16816.F32.BF16 R132, R92, R140, R132 ;  /* 0x0000008c5c84723c */ /* 0x000fe20000041884 */
[----:B-1----:R-:W-:-:S07]  /*5f20*/  FFMA.FTZ R0, R193, c[0x0][0x23c], -R2 ;  /* 0x00008f00c1007a23 */ /* 0x002fce0000010802 */
[C---:B------:R-:W-:Y:S01]  /*5f30*/  HMMA.16816.F32.BF16 R136, R92.reuse, R142, R136 ;  /* 0x0000008e5c88723c */ /* 0x040fe20000041888 */
[----:B------:R-:W-:Y:S01]  /*5f40*/  FFMA.FTZ R2, R194, c[0x0][0x23c], -R2 ;  /* 0x00008f00c2027a23 */ /* 0x000fe20000010802 */
[----:B------:R1:W-:Y:S06]  /*5f50*/  MUFU.EX2 R15, R0 ;  /* 0x00000000000f7308 */ /* 0x0003ec0000000800 */
[C---:B------:R-:W-:Y:S02]  /*5f60*/  HMMA.16816.F32.BF16 R148, R92.reuse, R156, R148 ;  /* 0x0000009c5c94723c */ /* 0x040fe40000041894 */
[----:B------:R5:W-:Y:S06]  /*5f70*/  MUFU.EX2 R14, R2 ;  /* 0x00000002000e7308 */ /* 0x000bec0000000800 */
[----:B------:R-:W-:Y:S01]  /*5f80*/  HMMA.16816.F32.BF16 R152, R92, R158, R152 ;  /* 0x0000009e5c98723c */ /* 0x000fe20000041898 */
[----:B-1----:R-:W-:-:S04]  /*5f90*/  FFMA.FTZ R0, R199, c[0x0][0x23c], -R12 ;  /* 0x00008f00c7007a23 */ /* 0x002fc8000001080c */
[----:B------:R1:W-:Y:S03]  /*5fa0*/  MUFU.EX2 R13, R0 ;  /* 0x00000000000d7308 */ /* 0x0003e60000000800 */
[----:B------:R-:W-:Y:S01]  /*5fb0*/  HMMA.16816.F32.BF16 R164, R92, R172, R164 ;  /* 0x000000ac5ca4723c */ /* 0x000fe200000418a4 */
[----:B-----5:R-:W-:-:S04]  /*5fc0*/  FADD.FTZ R2, R239, R238 ;  /* 0x000000eeef027221 */ /* 0x020fc80000010000 */
[----:B------:R-:W-:-:S03]  /*5fd0*/  FADD.FTZ R2, R241, R2 ;  /* 0x00000002f1027221 */ /* 0x000fc60000010000 */
[----:B--2---:R-:W-:Y:S01]  /*5fe0*/  HMMA.16816.F32.BF16 R72, R92, R80, R144 ;  /* 0x000000505c48723c */ /* 0x004fe20000041890 */
[----:B------:R-:W-:Y:S02]  /*5ff0*/  FADD.FTZ R2, R246, R2 ;  /* 0x00000002f6027221 */ /* 0x000fe40000010000 */
[----:B-1----:R-:W-:-:S05]  /*6000*/  FFMA.FTZ R0, R198, c[0x0][0x23c], -R12 ;  /* 0x00008f00c6007a23 */ /* 0x002fca000001080c */
[----:B------:R-:W-:Y:S01]  /*6010*/  HMMA.16816.F32.BF16 R76, R92, R82, R108 ;  /* 0x000000525c4c723c */ /* 0x000fe2000004186c */
[----:B------:R-:W-:Y:S01]  /*6020*/  FADD.FTZ R2, R213, R2 ;  /* 0x00000002d5027221 */ /* 0x000fe20000010000 */
[----:B------:R1:W2:Y:S03]  /*6030*/  MUFU.EX2 R11, R0 ;  /* 0x00000000000b7308 */ /* 0x0002a60000000800 */
[----:B------:R-:W-:-:S03]  /*6040*/  FADD.FTZ R2, R214, R2 ;  /* 0x00000002d6027221 */ /* 0x000fc60000010000 */
[C---:B----4-:R-:W-:Y:S08]  /*6050*/  HMMA.16816.F32.BF16 R88, R92.reuse, R4, R160 ;  /* 0x000000045c58723c */ /* 0x050ff000000418a0 */
[----:B------:R-:W-:Y:S01]  /*6060*/  HMMA.16816.F32.BF16 R92, R92, R6, R96 ;  /* 0x000000065c5c723c */ /* 0x000fe20000041860 */
[----:B-1----:R-:W-:-:S04]  /*6070*/  FFMA.FTZ R0, R196, c[0x0][0x23c], -R12 ;  /* 0x00008f00c4007a23 */ /* 0x002fc8000001080c */
[----:B------:R1:W-:Y:S02]  /*6080*/  MUFU.EX2 R10, R0 ;  /* 0x00000000000a7308 */ /* 0x0003e40000000800 */
[----:B---3--:R-:W-:Y:S02]  /*6090*/  F2FP.BF16.PACK_AB R96, R16, R17 ;  /* 0x000000111060723e */ /* 0x008fe400000010ff */
[----:B--2---:R-:W-:Y:S02]  /*60a0*/  F2FP.BF16.PACK_AB R97, R11, R13 ;  /* 0x0000000d0b61723e */ /* 0x004fe400000010ff */
[----:B------:R-:W-:Y:S01]  /*60b0*/  F2FP.BF16.PACK_AB R98, R14, R15 ;  /* 0x0000000f0e62723e */ /* 0x000fe200000010ff */
[----:B-1----:R-:W-:-:S04]  /*60c0*/  FFMA.FTZ R0, R197, c[0x0][0x23c], -R12 ;  /* 0x00008f00c5007a23 */ /* 0x002fc8000001080c */
[----:B------:R1:W2:Y:S02]  /*60d0*/  MUFU.EX2 R9, R0 ;  /* 0x0000000000097308 */ /* 0x0002a40000000800 */
[----:B-1----:R-:W-:Y:S01]  /*60e0*/  FADD.FTZ R0, R178, R185 ;  /* 0x000000b9b2007221 */ /* 0x002fe20000010000 */
[----:B--2---:R-:W-:-:S03]  /*60f0*/  F2FP.BF16.PACK_AB R99, R9, R10 ;  /* 0x0000000a0963723e */ /* 0x004fc600000010ff */
[----:B------:R-:W-:-:S04]  /*6100*/  FADD.FTZ R0, R182, R0 ;  /* 0x00000000b6007221 */ /* 0x000fc80000010000 */
[----:B------:R-:W-:Y:S01]  /*6110*/  HMMA.16816.F32.BF16 R84, R96, R4, R84 ;  /* 0x000000046054723c */ /* 0x000fe20000041854 */
[----:B------:R-:W-:-:S04]  /*6120*/  FADD.FTZ R0, R183, R0 ;  /* 0x00000000b7007221 */ /* 0x000fc80000010000 */
[----:B------:R-:W-:Y:S02]  /*6130*/  FADD.FTZ R0, R240, R0 ;  /* 0x00000000f0007221 */ /* 0x000fe40000010000 */
        /* <DEDUP_REMOVED lines=63> */
[----:B------:R-:W4:Y:S04]  /*6530*/  LDL R180, [R1+0x50] ;  /* 0x0000500001b47983 */ /* 0x000f280000100800 */
[----:B------:R-:W5:Y:S04]  /*6540*/  LDL R182, [R1+0x54] ;  /* 0x0000540001b67983 */ /* 0x000f680000100800 */
[----:B------:R-:W5:Y:S04]  /*6550*/  LDL.64 R184, [R1+0x10] ;  /* 0x0000100001b87983 */ /* 0x000f680000100a00 */
[----:B------:R-:W5:Y:S04]  /*6560*/  LDL R183, [R1+0x30] ;  /* 0x0000300001b77983 */ /* 0x000f680000100800 */
[----:B------:R-:W-:Y:S01]  /*6570*/  BAR.SYNC.DEFER_BLOCKING 0x0 ;  /* 0x0000000000007b1d */ /* 0x000fe20000010000 */
[----:B--2---:R-:W-:-:S05]  /*6580*/  IMAD.MOV.U32 R101, RZ, RZ, R178 ;  /* 0x000000ffff657224 */ /* 0x004fca00078e00b2 */
[----:B------:R-:W-:Y:S02]  /*6590*/  IADD3 R2, R101, -0x2, RZ ;  /* 0xfffffffe65027810 */ /* 0x000fe40007ffe0ff */
[----:B---3--:R-:W-:Y:S02]  /*65a0*/  ISETP.GE.AND P4, PT, R24, c[0x0][0x220], PT ;  /* 0x0000880018007a0c */ /* 0x008fe40003f86270 */
[----:B----4-:R-:W-:Y:S01]  /*65b0*/  ISETP.GE.AND P3, PT, R180, c[0x0][0x220], PT ;  /* 0x00008800b4007a0c */ /* 0x010fe20003f66270 */
[----:B------:R-:W-:Y:S01]  /*65c0*/  IMAD R0, R2, UR8, RZ ;  /* 0x0000000802007c24 */ /* 0x000fe2000f8e02ff */
[----:B-1----:R-:W-:Y:S02]  /*65d0*/  SHF.R.S32.HI R4, RZ, 0x1f, R2 ;  /* 0x0000001fff047819 */ /* 0x002fe40000011402 */
[----:B-----5:R-:W-:-:S03]  /*65e0*/  ISETP.GE.AND P2, PT, R182, c[0x0][0x220], PT ;  /* 0x00008800b6007a0c */ /* 0x020fc60003f46270 */
[----:B------:R-:W-:Y:S02]  /*65f0*/  IMAD R0, R4, UR14, R0 ;  /* 0x0000000e04007c24 */ /* 0x000fe4000f8e0200 */
[----:B------:R-:W-:-:S04]  /*6600*/  IMAD.WIDE.U32 R2, R2, UR14, R184 ;  /* 0x0000000e02027c25 */ /* 0x000fc8000f8e00b8 */
[----:B------:R-:W-:Y:S01]  /*6610*/  IMAD.IADD R3, R3, 0x1, R0 ;  /* 0x0000000103037824 */ /* 0x000fe200078e0200 */
[C---:B------:R-:W-:Y:S02]  /*6620*/  @!P4 LEA R12, P6, R2.reuse, c[0x0][0x170], 0x1 ;  /* 0x00005c00020cca11 */ /* 0x040fe400078c08ff */
[C---:B------:R-:W-:Y:S02]  /*6630*/  @!P3 LEA R10, P1, R2.reuse, c[0x0][0x170], 0x1 ;  /* 0x00005c00020aba11 */ /* 0x040fe400078208ff */
[C---:B------:R-:W-:Y:S02]  /*6640*/  @!P2 LEA R8, P0, R2.reuse, c[0x0][0x170], 0x1 ;  /* 0x00005c000208aa11 */ /* 0x040fe400078008ff */
[C---:B------:R-:W-:Y:S02]  /*6650*/  IADD3 R0, P5, R2.reuse, UR15, RZ ;  /* 0x0000000f02007c10 */ /* 0x040fe4000ffbe0ff */
[C-C-:B------:R-:W-:Y:S02]  /*6660*/  @!P4 LEA.HI.X R13, R2.reuse, c[0x0][0x174], R3.reuse, 0x1, P6 ;  /* 0x00005d00020dca11 */ /* 0x140fe400030f0c03 */
[----:B------:R-:W-:-:S02]  /*6670*/  @!P3 LEA.HI.X R11, R2, c[0x0][0x174], R3, 0x1, P1 ;  /* 0x00005d00020bba11 */ /* 0x000fc400008f0c03 */
[----:B------:R-:W-:Y:S02]  /*6680*/  @!P2 LEA.HI.X R9, R2, c[0x0][0x174], R3, 0x1, P0 ;  /* 0x00005d000209aa11 */ /* 0x000fe400000f0c03 */
[C---:B------:R-:W-:Y:S02]  /*6690*/  @!P4 LEA R6, P0, R0.reuse, c[0x0][0x170], 0x1 ;  /* 0x00005c000006ca11 */ /* 0x040fe400078008ff */
[----:B------:R-:W-:Y:S01]  /*66a0*/  IADD3.X R3, R3, UR5, RZ, P5, !PT ;  /* 0x0000000503037c10 */ /* 0x000fe2000affe4ff */
[----:B------:R-:W-:Y:S01]  /*66b0*/  @P4 STS [R222+0x9000], RZ ;  /* 0x009000ffde004388 */ /* 0x000fe20000000800 */
[----:B------:R-:W-:-:S03]  /*66c0*/  @!P3 LEA R4, P5, R0, c[0x0][0x170], 0x1 ;  /* 0x00005c000004ba11 */ /* 0x000fc600078a08ff */
[----:B------:R-:W-:Y:S01]  /*66d0*/  @P4 STS [R222+0x9004], RZ ;  /* 0x009004ffde004388 */ /* 0x000fe20000000800 */
[----:B------:R-:W-:-:S03]  /*66e0*/  @!P2 LEA R2, P1, R0, c[0x0][0x170], 0x1 ;  /* 0x00005c000002aa11 */ /* 0x000fc600078208ff */
[----:B------:R-:W-:Y:S01]  /*66f0*/  @P4 STS.64 [R222+0x9008], RZ ;  /* 0x009008ffde004388 */ /* 0x000fe20000000a00 */
[----:B------:R-:W-:-:S03]  /*6700*/  @!P4 LEA.HI.X R7, R0, c[0x0][0x174], R3, 0x1, P0 ;  /* 0x00005d000007ca11 */ /* 0x000fc600000f0c03 */
[----:B------:R-:W-:Y:S01]  /*6710*/  @!PT LDS RZ, [RZ] ;  /* 0x00000000fffff984 */ /* 0x000fe20000000800 */
[----:B------:R-:W-:Y:S01]  /*6720*/  @!PT LDS RZ, [RZ] ;  /* 0x00000000fffff984 */ /* 0x000fe20000000800 */
[----:B------:R-:W-:Y:S01]  /*6730*/  @!PT LDS RZ, [RZ] ;  /* 0x00000000fffff984 */ /* 0x000fe20000000800 */
[----:B------:R1:W-:Y:S01]  /*6740*/  @!P4 LDGSTS.E.BYPASS.LTC128B.128 [R222+0x9000], [R12.64] ;  /* 0x090000000cdecfae */ /* 0x0003e2000b901d4c */
[----:B------:R-:W-:-:S03]  /*6750*/  @!P3 LEA.HI.X R5, R0, c[0x0][0x174], R3, 0x1, P5 ;  /* 0x00005d000005ba11 */ /* 0x000fc600028f0c03 */
[----:B------:R-:W-:Y:S01]  /*6760*/  @P3 STS.128 [R222+0xa000], RZ ;  /* 0x00a000ffde003388 */ /* 0x000fe20000000c00 */
[----:B------:R-:W-:-:S03]  /*6770*/  @!P2 LEA.HI.X R3, R0, c[0x0][0x174], R3, 0x1, P1 ;  /* 0x00005d000003aa11 */ /* 0x000fc600008f0c03 */
[----:B------:R-:W-:Y:S01]  /*6780*/  @!PT LDS RZ, [RZ] ;  /* 0x00000000fffff984 */ /* 0x000fe20000000800 */
[----:B------:R-:W-:Y:S01]  /*6790*/  @!PT LDS RZ, [RZ] ;  /* 0x00000000fffff984 */ /* 0x000fe20000000800 */
[----:B------:R-:W-:Y:S01]  /*67a0*/  @!PT LDS RZ, [RZ] ;  /* 0x00000000fffff984 */ /* 0x000fe20000000800 */
[----:B------:R2:W-:Y:S04]  /*67b0*/  @!P3 LDGSTS.E.BYPASS.LTC128B.128 [R222+0xa000], [R10.64+0x40] ;  /* 0x0a0000400adebfae */ /* 0x0005e8000b901d4c */
[----:B------:R-:W-:Y:S04]  /*67c0*/  @P2 STS.128 [R222+0xb000], RZ ;  /* 0x00b000ffde002388 */ /* 0x000fe80000000c00 */
        /* <DEDUP_REMOVED lines=8> */
[----:B------:R3:W-:Y:S04]  /*6850*/  @!P4 LDGSTS.E.BYPASS.LTC128B.128 [R222+0x9800], [R6.64] ;  /* 0x0980000006decfae */ /* 0x0007e8000b901d4c */
        /* <DEDUP_REMOVED lines=10> */
[----:B--2---:R-:W-:Y:S04]  /*6900*/  LDSM.16.M88.4 R8, [R220] ;  /* 0x00000000dc08783b */ /* 0x004fe80000000200 */
[----:B------:R-:W2:Y:S04]  /*6910*/  LDSM.16.M88.4 R28, [R217+0x6000] ;  /* 0x00600000d91c783b */ /* 0x000ea80000000200 */
[----:B------:R-:W-:Y:S04]  /*6920*/  LDSM.16.M88.4 R24, [R217+0x6400] ;  /* 0x00640000d918783b */ /* 0x000fe80000000200 */
[----:B------:R-:W-:Y:S04]  /*6930*/  LDSM.16.M88.4 R20, [R217+0x6800] ;  /* 0x00680000d914783b */ /* 0x000fe80000000200 */
[----:B---3--:R-:W3:Y:S04]  /*6940*/  LDSM.16.M88.4 R4, [R220+0x1000] ;  /* 0x00100000dc04783b */ /* 0x008ee80000000200 */
[----:B------:R-:W5:Y:S04]  /*6950*/  LDSM.16.M88.4 R16, [R217+0x6c00] ;  /* 0x006c0000d910783b */ /* 0x000f680000000200 */
[----:B-1----:R-:W-:Y:S04]  /*6960*/  LDSM.16.M88.4 R12, [R221+0x1000] ;  /* 0x00100000dd0c783b */ /* 0x002fe80000000200 */
[----:B------:R-:W1:Y:S04]  /*6970*/  LDSM.16.M88.4 R44, [R219+0x6400] ;  /* 0x00640000db2c783b */ /* 0x000e680000000200 */
[----:B------:R-:W1:Y:S04]  /*6980*/  LDSM.16.M88.4 R36, [R219+0x6c00] ;  /* 0x006c0000db24783b */ /* 0x000e680000000200 */
[----:B------:R-:W1:Y:S04]  /*6990*/  LDSM.16.M88.4 R40, [R219+0x6800] ;  /* 0x00680000db28783b */ /* 0x000e680000000200 */
[----:B------:R-:W1:Y:S01]  /*69a0*/  LDSM.16.M88.4 R48, [R219+0x6000] ;  /* 0x00600000db30783b */ /* 0x000e620000000200 */
[----:B------:R-:W-:Y:S01]  /*69b0*/  IMAD.MOV.U32 R231, RZ, RZ, R183 ;  /* 0x000000ffffe77224 */ /* 0x000fe200078e00b7 */
[C---:B--2---:R-:W-:Y:S02]  /*69c0*/  HMMA.16816.F32.BF16 R240, R8.reuse, R28, RZ ;  /* 0x0000001c08f0723c */ /* 0x044fe400000418ff */
[----:B------:R-:W2:Y:S04]  /*69d0*/  S2R R0, SR_TID.X ;  /* 0x0000000000007919 */ /* 0x000ea80000002100 */
[----:B------:R-:W0:Y:S02]  /*69e0*/  LDGDEPBAR ;  /* 0x00000000000079af */ /* 0x000e240000000000 */
[----:B------:R-:W-:Y:S08]  /*69f0*/  HMMA.16816.F32.BF16 R236, R8, R30, RZ ;  /* 0x0000001e08ec723c */ /* 0x000ff000000418ff */
[C---:B---3--:R-:W-:Y:S08]  /*6a00*/  HMMA.16816.F32.BF16 R60, R4.reuse, R28, RZ ;  /* 0x0000001c043c723c */ /* 0x048ff000000418ff */
[C---:B------:R-:W-:Y:S08]  /*6a10*/  HMMA.16816.F32.BF16 R56, R4.reuse, R30, RZ ;  /* 0x0000001e0438723c */ /* 0x040ff000000418ff */
[C---:B------:R-:W-:Y:S08]  /*6a20*/  HMMA.16816.F32.BF16 R52, R4.reuse, R24, RZ ;  /* 0x000000180434723c */ /* 0x040ff000000418ff */
[C---:B------:R-:W-:Y:S08]  /*6a30*/  HMMA.16816.F32.BF16 R32, R4.reuse, R20, RZ ;  /* 0x000000140420723c */ /* 0x040ff000000418ff */
        /* <DEDUP_REMOVED lines=8> */
[C---:B------:R-:W-:Y:S08]  /*6ac0*/  HMMA.16816.F32.BF16 R212, R8.reuse, R22, RZ ;  /* 0x0000001608d4723c */ /* 0x040ff000000418ff */
[C---:B------:R-:W-:Y:S08]  /*6ad0*/  HMMA.16816.F32.BF16 R192, R8.reuse, R16, RZ ;  /* 0x0000001008c0723c */ /* 0x040ff000000418ff */
[----:B------:R-:W-:Y:S01]  /*6ae0*/  HMMA.16816.F32.BF16 R200, R8, R18, RZ ;  /* 0x0000001208c8723c */ /* 0x000fe200000418ff */
[----:B------:R-:W3:Y:S04]  /*6af0*/  LDSM.16.M88.4 R8, [R221] ;  /* 0x00000000dd08783b */ /* 0x000ee80000000200 */
[----:B------:R-:W-:Y:S03]  /*6b00*/  LDSM.16.M88.4 R16, [R217+0x7000] ;  /* 0x00700000d910783b */ /* 0x000fe60000000200 */
[C---:B-1----:R-:W-:Y:S08]  /*6b10*/  HMMA.16816.F32.BF16 R188, R12.reuse, R44, R52 ;  /* 0x0000002c0cbc723c */ /* 0x042ff00000041834 */
[C---:B------:R-:W-:Y:S01]  /*6b20*/  HMMA.16816.F32.BF16 R176, R12.reuse, R36, R28 ;  /* 0x000000240cb0723c */ /* 0x040fe2000004181c */
[----:B------:R-:W-:Y:S07]  /*6b30*/  LDSM.16.M88.4 R28, [R217+0x7c00] ;  /* 0x007c0000d91c783b */ /* 0x000fee0000000200 */
[C---:B------:R-:W-:Y:S01]  /*6b40*/  HMMA.16816.F32.BF16 R52, R12.reuse, R38, R4 ;  /* 0x000000260c34723c */ /* 0x040fe20000041804 */
[----:B------:R-:W1:Y:S07]  /*6b50*/  LDSM.16.M88.4 R4, [R220+0x3000] ;  /* 0x00300000dc04783b */ /* 0x000e6e0000000200 */
[C---:B------:R-:W-:Y:S01]  /*6b60*/  HMMA.16816.F32.BF16 R184, R12.reuse, R40, R32 ;  /* 0x000000280cb8723c */ /* 0x040fe20000041820 */
[----:B------:R-:W5:Y:S07]  /*6b70*/  LDSM.16.M88.4 R32, [R217+0x7800] ;  /* 0x00780000d920783b */ /* 0x000f6e0000000200 */
[C---:B------:R-:W-:Y:S08]  /*6b80*/  HMMA.16816.F32.BF16 R196, R12.reuse, R48, R60 ;  /* 0x000000300cc4723c */ /* 0x040ff0000004183c */
[C---:B------:R-:W-:Y:S08]  /*6b90*/  HMMA.16816.F32.BF16 R64, R12.reuse, R50, R56 ;  /* 0x000000320c40723c */ /* 0x040ff00000041838 */
[C---:B------:R-:W-:Y:S08]  /*6ba0*/  HMMA.16816.F32.BF16 R60, R12.reuse, R46, R108 ;  /* 0x0000002e0c3c723c */ /* 0x040ff0000004186c */
[----:B------:R-:W-:Y:S01]  /*6bb0*/  HMMA.16816.F32.BF16 R56, R12, R42, R180 ;  /* 0x0000002a0c38723c */ /* 0x000fe200000418b4 */
[----:B------:R-:W1:Y:S07]  /*6bc0*/  LDSM.16.M88.4 R12, [R220+0x2000] ;  /* 0x00200000dc0c783b */ /* 0x000e6e0000000200 */
[C---:B---3--:R-:W-:Y:S08]  /*6bd0*/  HMMA.16816.F32.BF16 R20, R8.reuse, R48, R240 ;  /* 0x000000300814723c */ /* 0x048ff000000418f0 */
[C---:B------:R-:W-:Y:S08]  /*6be0*/  HMMA.16816.F32.BF16 R244, R8.reuse, R40, R204 ;  /* 0x0000002808f4723c */ /* 0x040ff000000418cc */
[C---:B------:R-:W-:Y:S08]  /*6bf0*/  HMMA.16816.F32.BF16 R248, R8.reuse, R36, R192 ;  /* 0x0000002408f8723c */ /* 0x040ff000000418c0 */
[C---:B------:R-:W-:Y:S01]  /*6c00*/  HMMA.16816.F32.BF16 R192, R8.reuse, R50, R236 ;  /* 0x0000003208c0723c */ /* 0x040fe200000418ec */
[----:B------:R-:W-:Y:S07]  /*6c10*/  LDSM.16.M88.4 R48, [R219+0x7800] ;  /* 0x00780000db30783b */ /* 0x000fee0000000200 */
[----:B------:R-:W-:Y:S08]  /*6c20*/  HMMA.16816.F32.BF16 R204, R8, R46, R232 ;  /* 0x0000002e08cc723c */ /* 0x000ff000000418e8 */
[----:B-1----:R-:W-:Y:S08]  /*6c30*/  HMMA.16816.F32.BF16 R180, R4, R28, R176 ;  /* 0x0000001c04b4723c */ /* 0x002ff000000418b0 */
[C---:B------:R-:W-:Y:S01]  /*6c40*/  HMMA.16816.F32.BF16 R240, R8.reuse, R44, R208 ;  /* 0x0000002c08f0723c */ /* 0x040fe200000418d0 */
[----:B------:R-:W-:Y:S07]  /*6c50*/  LDSM.16.M88.4 R44, [R219+0x7c00] ;  /* 0x007c0000db2c783b */ /* 0x000fee0000000200 */
[C---:B------:R-:W-:Y:S08]  /*6c60*/  HMMA.16816.F32.BF16 R236, R8.reuse, R42, R212 ;  /* 0x0000002a08ec723c */ /* 0x040ff000000418d4 */
[----:B------:R-:W-:Y:S01]  /*6c70*/  HMMA.16816.F32.BF16 R232, R8, R38, R200 ;  /* 0x0000002608e8723c */ /* 0x000fe200000418c8 */
[----:B------:R-:W-:Y:S04]  /*6c80*/  LDSM.16.M88.4 R36, [R219+0x7400] ;  /* 0x00740000db24783b */ /* 0x000fe80000000200 */
[----:B------:R-:W-:Y:S03]  /*6c90*/  LDSM.16.M88.4 R8, [R221+0x2000] ;  /* 0x00200000dd08783b */ /* 0x000fe60000000200 */
[C---:B------:R-:W-:Y:S08]  /*6ca0*/  HMMA.16816.F32.BF16 R176, R4.reuse, R18, R64 ;  /* 0x0000001204b0723c */ /* 0x040ff00000041840 */
[C---:B------:R-:W-:Y:S08]  /*6cb0*/  HMMA.16816.F32.BF16 R108, R4.reuse, R26, R60 ;  /* 0x0000001a046c723c */ /* 0x040ff0000004183c */
[C---:B------:R-:W-:Y:S08]  /*6cc0*/  HMMA.16816.F32.BF16 R212, R4.reuse, R16, R196 ;  /* 0x0000001004d4723c */ /* 0x040ff000000418c4 */
[C---:B------:R-:W-:Y:S08]  /*6cd0*/  HMMA.16816.F32.BF16 R208, R4.reuse, R24, R188 ;  /* 0x0000001804d0723c */ /* 0x040ff000000418bc */
[C---:B-----5:R-:W-:Y:S08]  /*6ce0*/  HMMA.16816.F32.BF16 R200, R4.reuse, R32, R184 ;  /* 0x0000002004c8723c */ /* 0x060ff000000418b8 */
[C---:B------:R-:W-:Y:S08]  /*6cf0*/  HMMA.16816.F32.BF16 R64, R4.reuse, R34, R56 ;  /* 0x000000220440723c */ /* 0x040ff00000041838 */
[----:B------:R-:W-:Y:S01]  /*6d00*/  HMMA.16816.F32.BF16 R60, R4, R30, R52 ;  /* 0x0000001e043c723c */ /* 0x000fe20000041834 */
[----:B------:R-:W1:Y:S07]  /*6d10*/  LDSM.16.M88.4 R4, [R221+0x3000] ;  /* 0x00300000dd04783b */ /* 0x000e6e0000000200 */
[C---:B------:R-:W-:Y:S01]  /*6d20*/  HMMA.16816.F32.BF16 R56, R12.reuse, R16, R20 ;  /* 0x000000100c38723c */ /* 0x040fe20000041814 */
[----:B------:R-:W3:Y:S07]  /*6d30*/  LDSM.16.M88.4 R20, [R219+0x7000] ;  /* 0x00700000db14783b */ /* 0x000eee0000000200 */
[C---:B------:R-:W-:Y:S01]  /*6d40*/  HMMA.16816.F32.BF16 R40, R12.reuse, R18, R192 ;  /* 0x000000120c28723c */ /* 0x040fe200000418c0 */
[----:B------:R-:W-:Y:S07]  /*6d50*/  LDSM.16.M88.4 R16, [R220+0x4000] ;  /* 0x00400000dc10783b */ /* 0x000fee0000000200 */
[C---:B------:R-:W-:Y:S08]  /*6d60*/  HMMA.16816.F32.BF16 R188, R12.reuse, R32, R244 ;  /* 0x000000200cbc723c */ /* 0x040ff000000418f4 */
[C---:B------:R-:W-:Y:S01]  /*6d70*/  HMMA.16816.F32.BF16 R196, R12.reuse, R34, R236 ;  /* 0x000000220cc4723c */ /* 0x040fe200000418ec */
[----:B------:R-:W5:Y:S07]  /*6d80*/  LDSM.16.M88.4 R32, [R217+0x8000] ;  /* 0x00800000d920783b */ /* 0x000f6e0000000200 */
[----:B------:R-:W-:Y:S08]  /*6d90*/  HMMA.16816.F32.BF16 R52, R12, R24, R240 ;  /* 0x000000180c34723c */ /* 0x000ff000000418f0 */
[----:B-1----:R-:W-:Y:S08]  /*6da0*/  HMMA.16816.F32.BF16 R60, R4, R46, R60 ;  /* 0x0000002e043c723c */ /* 0x002ff0000004183c */
[C---:B------:R-:W-:Y:S08]  /*6db0*/  HMMA.16816.F32.BF16 R184, R12.reuse, R26, R204 ;  /* 0x0000001a0cb8723c */ /* 0x040ff000000418cc */
[C---:B------:R-:W-:Y:S08]  /*6dc0*/  HMMA.16816.F32.BF16 R204, R12.reuse, R28, R248 ;  /* 0x0000001c0ccc723c */ /* 0x040ff000000418f8 */
[----:B------:R-:W-:Y:S01]  /*6dd0*/  HMMA.16816.F32.BF16 R192, R12, R30, R232 ;  /* 0x0000001e0cc0723c */ /* 0x000fe200000418e8 */
[----:B------:R-:W-:Y:S07]  /*6de0*/  LDSM.16.M88.4 R12, [R220+0x5000] ;  /* 0x00500000dc0c783b */ /* 0x000fee0000000200 */
[C---:B---3--:R-:W-:Y:S08]  /*6df0*/  HMMA.16816.F32.BF16 R244, R4.reuse, R20, R212 ;  /* 0x0000001404f4723c */ /* 0x048ff000000418d4 */
[C---:B------:R-:W-:Y:S08]  /*6e00*/  HMMA.16816.F32.BF16 R236, R4.reuse, R36, R208 ;  /* 0x0000002404ec723c */ /* 0x040ff000000418d0 */
[C---:B------:R-:W-:Y:S01]  /*6e10*/  HMMA.16816.F32.BF16 R240, R4.reuse, R22, R176 ;  /* 0x0000001604f0723c */ /* 0x040fe200000418b0 */
[----:B------:R-:W-:Y:S01]  /*6e20*/  IMAD.MOV.U32 R107, RZ, RZ, R60 ;  /* 0x000000ffff6b7224 */ /* 0x000fe200078e003c */
[----:B------:R-:W-:Y:S06]  /*6e30*/  LDSM.16.M88.4 R28, [R217+0x8400] ;  /* 0x00840000d91c783b */ /* 0x000fec0000000200 */
[C---:B------:R-:W-:Y:S08]  /*6e40*/  HMMA.16816.F32.BF16 R212, R4.reuse, R48, R200 ;  /* 0x0000003004d4723c */ /* 0x040ff000000418c8 */
[C---:B------:R-:W-:Y:S08]  /*6e50*/  HMMA.16816.F32.BF16 R232, R4.reuse, R38, R108 ;  /* 0x0000002604e8723c */ /* 0x040ff0000004186c */
[C---:B------:R-:W-:Y:S08]  /*6e60*/  HMMA.16816.F32.BF16 R208, R4.reuse, R50, R64 ;  /* 0x0000003204d0723c */ /* 0x040ff00000041840 */
[----:B------:R-:W-:Y:S08]  /*6e70*/  HMMA.16816.F32.BF16 R200, R4, R44, R180 ;  /* 0x0000002c04c8723c */ /* 0x000ff000000418b4 */
[C---:B------:R-:W-:Y:S01]  /*6e80*/  HMMA.16816.F32.BF16 R4, R8.reuse, R22, R40 ;  /* 0x000000160804723c */ /* 0x040fe20000041828 */
[----:B------:R-:W1:Y:S07]  /*6e90*/  LDSM.16.M88.4 R40, [R217+0x8c00] ;  /* 0x008c0000d928783b */ /* 0x000e6e0000000200 */
[----:B------:R-:W-:Y:S01]  /*6ea0*/  HMMA.16816.F32.BF16 R24, R8, R20, R56 ;  /* 0x000000140818723c */ /* 0x000fe20000041838 */
[----:B------:R-:W-:Y:S01]  /*6eb0*/  IMAD.MOV.U32 R106, RZ, RZ, R61 ;  /* 0x000000ffff6a7224 */ /* 0x000fe200078e003d */
[----:B------:R-:W3:Y:S01]  /*6ec0*/  LDSM.16.M88.4 R20, [R217+0x8800] ;  /* 0x00880000d914783b */ /* 0x000ee20000000200 */
[----:B----4-:R-:W-:-:S02]  /*6ed0*/  IMAD.MOV.U32 R3, RZ, RZ, R62 ;  /* 0x000000ffff037224 */ /* 0x010fc400078e003e */
[----:B------:R-:W-:-:S03]  /*6ee0*/  IMAD.MOV.U32 R2, RZ, RZ, R63 ;  /* 0x000000ffff027224 */ /* 0x000fc600078e003f */
[C---:B------:R-:W-:Y:S08]  /*6ef0*/  HMMA.16816.F32.BF16 R56, R8.reuse, R36, R52 ;  /* 0x000000240838723c */ /* 0x040ff00000041834 */
[C---:B------:R-:W-:Y:S08]  /*6f00*/  HMMA.16816.F32.BF16 R60, R8.reuse, R38, R184 ;  /* 0x00000026083c723c */ /* 0x040ff000000418b8 */
[C---:B------:R-:W-:Y:S08]  /*6f10*/  HMMA.16816.F32.BF16 R36, R8.reuse, R44, R204 ;  /* 0x0000002c0824723c */ /* 0x040ff000000418cc */
[----:B------:R-:W-:Y:S08]  /*6f20*/  HMMA.16816.F32.BF16 R44, R8, R46, R192 ;  /* 0x0000002e082c723c */ /* 0x000ff000000418c0 */
[C---:B-----5:R-:W-:Y:S01]  /*6f30*/  HMMA.16816.F32.BF16 R64, R16.reuse, R32, R24 ;  /* 0x000000201040723c */ /* 0x060fe20000041818 */
[----:B------:R-:W-:Y:S07]  /*6f40*/  LDSM.16.M88.4 R24, [R219+0x8000] ;  /* 0x00800000db18783b */ /* 0x000fee0000000200 */
[----:B------:R-:W-:Y:S01]  /*6f50*/  HMMA.16816.F32.BF16 R108, R16, R34, R4 ;  /* 0x00000022106c723c */ /* 0x000fe20000041804 */
[----:B------:R-:W4:Y:S07]  /*6f60*/  LDSM.16.M88.4 R4, [R221+0x5000] ;  /* 0x00500000dd04783b */ /* 0x000f2e0000000200 */
[C---:B------:R-:W-:Y:S08]  /*6f70*/  HMMA.16816.F32.BF16 R52, R8.reuse, R48, R188 ;  /* 0x000000300834723c */ /* 0x040ff000000418bc */
[----:B------:R-:W-:Y:S01]  /*6f80*/  HMMA.16816.F32.BF16 R48, R8, R50, R196 ;  /* 0x000000320830723c */ /* 0x000fe200000418c4 */
[----:B------:R-:W5:Y:S07]  /*6f90*/  LDSM.16.M88.4 R8, [R221+0x4000] ;  /* 0x00400000dd08783b */ /* 0x000f6e0000000200 */
[C---:B-1----:R-:W-:Y:S08]  /*6fa0*/  HMMA.16816.F32.BF16 R180, R16.reuse, R42, R44 ;  /* 0x0000002a10b4723c */ /* 0x042ff0000004182c */
[----:B------:R-:W-:Y:S08]  /*6fb0*/  HMMA.16816.F32.BF16 R248, R16, R40, R36 ;  /* 0x0000002810f8723c */ /* 0x000ff00000041824 */
[----:B------:R-:W-:Y:S01]  /*6fc0*/  HMMA.16816.F32.BF16 R36, R12, R32, R244 ;  /* 0x000000200c24723c */ /* 0x000fe200000418f4 */
[----:B--2---:R-:W-:-:S07]  /*6fd0*/  IMAD.SHL.U32 R0, R0, 0x2, RZ ;  /* 0x0000000200007824 */ /* 0x004fce00078e00ff */
[C---:B------:R-:W-:Y:S07]  /*6fe0*/  HMMA.16816.F32.BF16 R176, R16.reuse, R28, R56 ;  /* 0x0000001c10b0723c */ /* 0x040fee0000041838 */
[----:B------:R-:W-:Y:S01]  /*6ff0*/  IMAD.MOV.U32 R59, RZ, RZ, R180 ;  /* 0x000000ffff3b7224 */ /* 0x000fe200078e00b4 */
[----:B---3--:R-:W-:Y:S01]  /*7000*/  HMMA.16816.F32.BF16 R196, R16, R20, R52 ;  /* 0x0000001410c4723c */ /* 0x008fe20000041834 */
[----:B------:R-:W-:Y:S02]  /*7010*/  IMAD.MOV.U32 R58, RZ, RZ, R181 ;  /* 0x000000ffff3a7224 */ /* 0x000fe400078e00b5 */
[----:B------:R-:W-:-:S02]  /*7020*/  IMAD.MOV.U32 R57, RZ, RZ, R182 ;  /* 0x000000ffff397224 */ /* 0x000fc400078e00b6 */
[----:B------:R-:W-:-:S03]  /*7030*/  IMAD.MOV.U32 R56, RZ, RZ, R183 ;  /* 0x000000ffff387224 */ /* 0x000fc600078e00b7 */
[----:B------:R-:W-:Y:S01]  /*7040*/  HMMA.16816.F32.BF16 R204, R16, R22, R48 ;  /* 0x0000001610cc723c */ /* 0x000fe20000041830 */
[----:B------:R-:W-:-:S07]  /*7050*/  LOP3.LUT R0, R0, 0x6, RZ, 0xc0, !PT ;  /* 0x0000000600007812 */ /* 0x000fce00078ec0ff */
[C---:B------:R-:W-:Y:S08]  /*7060*/  HMMA.16816.F32.BF16 R32, R12.reuse, R34, R240 ;  /* 0x000000220c20723c */ /* 0x040ff000000418f0 */
[C---:B------:R-:W-:Y:S08]  /*7070*/  HMMA.16816.F32.BF16 R180, R12.reuse, R20, R212 ;  /* 0x000000140cb4723c */ /* 0x040ff000000418d4 */
[----:B------:R-:W-:Y:S08]  /*7080*/  HMMA.16816.F32.BF16 R184, R12, R22, R208 ;  /* 0x000000160cb8723c */ /* 0x000ff000000418d0 */
[----:B------:R-:W-:Y:S01]  /*7090*/  HMMA.16816.F32.BF16 R188, R16, R30, R60 ;  /* 0x0000001e10bc723c */ /* 0x000fe2000004183c */
[----:B------:R-:W1:Y:S01]  /*70a0*/  LDSM.16.M88.4 R16, [R219+0x8400] ;  /* 0x00840000db10783b */ /* 0x000e620000000200 */
[----:B------:R-:W-:-:S06]  /*70b0*/  IADD3 R208, R101, -0x2, RZ ;  /* 0xfffffffe65d07810 */ /* 0x000fcc0007ffe0ff */
[----:B----4-:R-:W-:Y:S01]  /*70c0*/  HMMA.16816.F32.BF16 R20, R4, R24, R36 ;  /* 0x000000180414723c */ /* 0x010fe20000041824 */
[----:B------:R-:W-:-:S07]  /*70d0*/  IMAD R0, R208, 0x40, R0 ;  /* 0x00000040d0007824 */ /* 0x000fce00078e0200 */
[----:B------:R-:W-:Y:S01]  /*70e0*/  HMMA.16816.F32.BF16 R48, R12, R28, R236 ;  /* 0x0000001c0c30723c */ /* 0x000fe200000418ec */
[----:B------:R-:W-:-:S07]  /*70f0*/  ISETP.GE.AND P0, PT, R0, R227, PT ;  /* 0x000000e30000720c */ /* 0x000fce0003f06270 */
[----:B------:R-:W-:Y:S01]  /*7100*/  HMMA.16816.F32.BF16 R52, R12, R30, R232 ;  /* 0x0000001e0c34723c */ /* 0x000fe200000418e8 */
[----:B------:R-:W-:-:S07]  /*7110*/  ISETP.GE.AND P1, PT, R0, R228, PT ;  /* 0x000000e40000720c */ /* 0x000fce0003f26270 */
[----:B-----5:R-:W-:Y:S01]  /*7120*/  HMMA.16816.F32.BF16 R28, R8, R24, R64 ;  /* 0x00000018081c723c */ /* 0x020fe20000041840 */
[C---:B------:R-:W-:Y:S02]  /*7130*/  ISETP.LT.OR P0, PT, R0.reuse, R223, P0 ;  /* 0x000000df0000720c */ /* 0x040fe40000701670 */
[----:B------:R-:W-:-:S05]  /*7140*/  ISETP.LT.OR P1, PT, R0, R224, P1 ;  /* 0x000000e00000720c */ /* 0x000fca0000f21670 */
[----:B------:R-:W-:Y:S01]  /*7150*/  HMMA.16816.F32.BF16 R36, R8, R26, R108 ;  /* 0x0000001a0824723c */ /* 0x000fe2000004186c */
[----:B------:R-:W-:-:S06]  /*7160*/  FSEL R61, R22, -INF , !P0 ;  /* 0xff800000163d7808 */ /* 0x000fcc0004000000 */
[----:B------:R-:W-:Y:S01]  /*7170*/  IMAD.MOV.U32 R111, RZ, RZ, R2 ;  /* 0x000000ffff6f7224 */ /* 0x000fe200078e0002 */
[----:B------:R-:W-:Y:S01]  /*7180*/  IADD3 R2, R0, 0x1, RZ ;  /* 0x0000000100027810 */ /* 0x000fe20007ffe0ff */
[----:B------:R-:W-:Y:S01]  /*7190*/  HMMA.16816.F32.BF16 R44, R4, R26, R32 ;  /* 0x0000001a042c723c */ /* 0x000fe20000041820 */
[----:B------:R-:W-:Y:S02]  /*71a0*/  IMAD.MOV.U32 R243, RZ, RZ, R56 ;  /* 0x000000fffff37224 */ /* 0x000fe400078e0038 */
[----:B------:R-:W-:Y:S01]  /*71b0*/  ISETP.GE.AND P0, PT, R2, R227, PT ;  /* 0x000000e30200720c */ /* 0x000fe20003f06270 */
[----:B------:R-:W-:Y:S01]  /*71c0*/  IMAD.MOV.U32 R110, RZ, RZ, R3 ;  /* 0x000000ffff6e7224 */ /* 0x000fe200078e0003 */
[----:B------:R-:W-:Y:S02]  /*71d0*/  FSEL R56, R20, -INF , !P1 ;  /* 0xff80000014387808 */ /* 0x000fe40004800000 */
[C---:B------:R-:W-:Y:S02]  /*71e0*/  ISETP.GE.AND P1, PT, R2.reuse, R229, PT ;  /* 0x000000e50200720c */ /* 0x040fe40003f26270 */
[----:B------:R-:W-:-:S02]  /*71f0*/  ISETP.LT.OR P0, PT, R2, R223, P0 ;  /* 0x000000df0200720c */ /* 0x000fc40000701670 */
[----:B------:R-:W-:Y:S02]  /*7200*/  ISETP.GE.AND P6, PT, R0, R230, PT ;  /* 0x000000e60000720c */ /* 0x000fe40003fc6270 */
[----:B------:R-:W-:Y:S02]  /*7210*/  ISETP.GE.AND P5, PT, R2, R228, PT ;  /* 0x000000e40200720c */ /* 0x000fe40003fa6270 */
[----:B------:R-:W-:Y:S02]  /*7220*/  IADD3 R3, R0, 0x8, RZ ;  /* 0x0000000800037810 */ /* 0x000fe40007ffe0ff */
[----:B------:R-:W-:Y:S02]  /*7230*/  ISETP.LT.OR P1, PT, R2, R225, P1 ;  /* 0x000000e10200720c */ /* 0x000fe40000f21670 */
[----:B------:R-:W-:Y:S02]  /*7240*/  FSEL R60, R23, -INF , !P0 ;  /* 0xff800000173c7808 */ /* 0x000fe40004000000 */
[----:B------:R-:W-:-:S02]  /*7250*/  ISETP.LT.OR P6, PT, R0, R226, P6 ;  /* 0x000000e20000720c */ /* 0x000fc400037c1670 */
[----:B------:R-:W-:Y:S02]  /*7260*/  ISETP.LT.OR P5, PT, R2, R224, P5 ;  /* 0x000000e00200720c */ /* 0x000fe40002fa1670 */
[----:B------:R-:W-:Y:S01]  /*7270*/  ISETP.GE.AND P0, PT, R3, R230, PT ;  /* 0x000000e60300720c */ /* 0x000fe20003f06270 */
[----:B------:R-:W-:Y:S01]  /*7280*/  IMAD.MOV.U32 R108, RZ, RZ, R107 ;  /* 0x000000ffff6c7224 */ /* 0x000fe200078e006b */
[----:B------:R-:W-:Y:S01]  /*7290*/  FSEL R107, R31, -INF , !P1 ;  /* 0xff8000001f6b7808 */ /* 0x000fe20004800000 */
[----:B------:R-:W-:Y:S01]  /*72a0*/  IMAD.MOV.U32 R240, RZ, RZ, R59 ;  /* 0x000000fffff07224 */ /* 0x000fe200078e003b */
[----:B------:R-:W-:Y:S02]  /*72b0*/  FSEL R63, R28, -INF , !P6 ;  /* 0xff8000001c3f7808 */ /* 0x000fe40007000000 */
[----:B------:R-:W-:Y:S02]  /*72c0*/  FSEL R59, R21, -INF , !P5 ;  /* 0xff800000153b7808 */ /* 0x000fe40006800000 */
[C---:B------:R-:W-:Y:S01]  /*72d0*/  ISETP.LT.OR P1, PT, R3.reuse, R226, P0 ;  /* 0x000000e20300720c */ /* 0x040fe20000721670 */
[----:B-1----:R-:W-:Y:S01]  /*72e0*/  HMMA.16816.F32.BF16 R32, R8, R16, R176 ;  /* 0x000000100820723c */ /* 0x002fe200000418b0 */
[----:B------:R-:W-:Y:S01]  /*72f0*/  ISETP.GE.AND P6, PT, R2, R230, PT ;  /* 0x000000e60200720c */ /* 0x000fe20003fc6270 */
[----:B------:R-:W-:Y:S01]  /*7300*/  IMAD.MOV.U32 R241, RZ, RZ, R58 ;  /* 0x000000fffff17224 */ /* 0x000fe200078e003a */
[----:B------:R-:W-:Y:S01]  /*7310*/  ISETP.GE.AND P5, PT, R0, R229, PT ;  /* 0x000000e50000720c */ /* 0x000fe20003fa6270 */
[----:B------:R-:W1:Y:S01]  /*7320*/  LDSM.16.M88.4 R20, [R219+0x8800] ;  /* 0x00880000db14783b */ /* 0x000e620000000200 */
[----:B------:R-:W-:-:S02]  /*7330*/  ISETP.GE.AND P0, PT, R3, R227, PT ;  /* 0x000000e30300720c */ /* 0x000fc40003f06270 */
        /* <DEDUP_REMOVED lines=8> */
[CC--:B------:R-:W-:Y:S02]  /*73c0*/  ISETP.GE.AND P6, PT, R3.reuse, R228.reuse, PT ;  /* 0x000000e40300720c */ /* 0x0c0fe40003fc6270 */
[----:B------:R-:W-:Y:S02]  /*73d0*/  ISETP.GE.AND P5, PT, R3, R229, PT ;  /* 0x000000e50300720c */ /* 0x000fe40003fa6270 */
[C---:B------:R-:W-:Y:S02]  /*73e0*/  ISETP.GE.AND P1, PT, R2.reuse, R228, PT ;  /* 0x000000e40200720c */ /* 0x040fe40003f26270 */
[----:B------:R-:W-:-:S02]  /*73f0*/  ISETP.GE.AND P0, PT, R2, R227, PT ;  /* 0x000000e30200720c */ /* 0x000fc40003f06270 */
[CC--:B------:R-:W-:Y:S02]  /*7400*/  ISETP.LT.OR P6, PT, R3.reuse, R224.reuse, P6 ;  /* 0x000000e00300720c */ /* 0x0c0fe400037c1670 */
[C---:B------:R-:W-:Y:S02]  /*7410*/  ISETP.LT.OR P1, PT, R2.reuse, R224, P1 ;  /* 0x000000e00200720c */ /* 0x040fe40000f21670 */
[----:B------:R-:W-:Y:S02]  /*7420*/  ISETP.LT.OR P5, PT, R3, R225, P5 ;  /* 0x000000e10300720c */ /* 0x000fe40002fa1670 */
[----:B------:R-:W-:Y:S02]  /*7430*/  ISETP.LT.OR P0, PT, R2, R223, P0 ;  /* 0x000000df0200720c */ /* 0x000fe40000701670 */
[----:B------:R-:W-:Y:S01]  /*7440*/  IADD3 R3, R0, 0x10, RZ ;  /* 0x0000001000037810 */ /* 0x000fe20007ffe0ff */
[----:B------:R-:W-:Y:S01]  /*7450*/  HMMA.16816.F32.BF16 R192, R12, R40, R200 ;  /* 0x000000280cc0723c */ /* 0x000fe200000418c8 */
[----:B------:R-:W-:Y:S01]  /*7460*/  IMAD.MOV.U32 R242, RZ, RZ, R57 ;  /* 0x000000fffff27224 */ /* 0x000fe200078e0039 */
[----:B------:R-:W-:-:S02]  /*7470*/  FSEL R57, R47, -INF , !P0 ;  /* 0xff8000002f397808 */ /* 0x000fc40004000000 */
[----:B------:R-:W-:-:S03]  /*7480*/  ISETP.GE.AND P0, PT, R3, R230, PT ;  /* 0x000000e60300720c */ /* 0x000fc60003f06270 */
[----:B------:R-:W-:Y:S02]  /*7490*/  FSEL R41, R44, -INF , !P6 ;  /* 0xff8000002c297808 */ /* 0x000fe40007000000 */
[----:B------:R-:W-:Y:S02]  /*74a0*/  FSEL R40, R45, -INF , !P1 ;  /* 0xff8000002d287808 */ /* 0x000fe40004800000 */
[C---:B------:R-:W-:Y:S02]  /*74b0*/  ISETP.GE.AND P6, PT, R2.reuse, R230, PT ;  /* 0x000000e60200720c */ /* 0x040fe40003fc6270 */
[C---:B------:R-:W-:Y:S01]  /*74c0*/  ISETP.GE.AND P1, PT, R2.reuse, R229, PT ;  /* 0x000000e50200720c */ /* 0x040fe20003f26270 */
[----:B------:R-:W-:Y:S01]  /*74d0*/  HMMA.16816.F32.BF16 R24, R4, R16, R48 ;  /* 0x000000100418723c */ /* 0x000fe20000041830 */
[C---:B------:R-:W-:Y:S02]  /*74e0*/  ISETP.LT.OR P6, PT, R2.reuse, R226, P6 ;  /* 0x000000e20200720c */ /* 0x040fe400037c1670 */
[----:B------:R-:W-:-:S02]  /*74f0*/  ISETP.LT.OR P1, PT, R2, R225, P1 ;  /* 0x000000e10200720c */ /* 0x000fc40000f21670 */
[----:B------:R-:W-:Y:S02]  /*7500*/  ISETP.LT.OR P0, PT, R3, R226, P0 ;  /* 0x000000e20300720c */ /* 0x000fe40000701670 */
[----:B------:R-:W-:Y:S02]  /*7510*/  IADD3 R2, R0, 0x11, RZ ;  /* 0x0000001100027810 */ /* 0x000fe40007ffe0ff */
[----:B------:R-:W-:Y:S02]  /*7520*/  FSEL R177, R32, -INF , !P0 ;  /* 0xff80000020b17808 */ /* 0x000fe40004000000 */
[C---:B------:R-:W-:Y:S01]  /*7530*/  ISETP.GE.AND P0, PT, R2.reuse, R230, PT ;  /* 0x000000e60200720c */ /* 0x040fe20003f06270 */
[----:B------:R-:W-:Y:S03]  /*7540*/  HMMA.16816.F32.BF16 R52, R4, R18, R52 ;  /* 0x000000120434723c */ /* 0x000fe60000041834 */
[----:B------:R-:W-:-:S05]  /*7550*/  ISETP.LT.OR P0, PT, R2, R226, P0 ;  /* 0x000000e20200720c */ /* 0x000fca0000701670 */
[----:B------:R-:W-:Y:S01]  /*7560*/  HMMA.16816.F32.BF16 R48, R8, R18, R188 ;  /* 0x000000120830723c */ /* 0x000fe200000418bc */
[----:B------:R-:W-:Y:S01]  /*7570*/  IMAD.MOV.U32 R109, RZ, RZ, R106 ;  /* 0x000000ffff6d7224 */ /* 0x000fe200078e006a */
[----:B------:R-:W-:Y:S01]  /*7580*/  FSEL R67, R38, -INF , !P5 ;  /* 0xff80000026437808 */ /* 0x000fe20006800000 */
[----:B------:R-:W2:Y:S01]  /*7590*/  LDSM.16.M88.4 R16, [R219+0x8c00] ;  /* 0x008c0000db10783b */ /* 0x000ea20000000200 */
[----:B------:R-:W-:Y:S01]  /*75a0*/  FSEL R62, R37, -INF , !P6 ;  /* 0xff800000253e7808 */ /* 0x000fe20007000000 */
[----:B------:R-:W-:Y:S01]  /*75b0*/  IMAD.MOV.U32 R247, RZ, RZ, R231 ;  /* 0x000000fffff77224 */ /* 0x000fe200078e00e7 */
[----:B------:R-:W-:Y:S01]  /*75c0*/  FSEL R106, R39, -INF , !P1 ;  /* 0xff800000276a7808 */ /* 0x000fe20004800000 */
[----:B------:R-:W-:-:S04]  /*75d0*/  DEPBAR.LE SB0, 0x0 ;  /* 0x000080000000791a */ /* 0x000fc80000000000 */
[----:B------:R-:W-:Y:S02]  /*75e0*/  FSEL R201, R33, -INF , !P0 ;  /* 0xff80000021c97808 */ /* 0x000fe40004000000 */
[C---:B------:R-:W-:Y:S02]  /*75f0*/  ISETP.GE.AND P6, PT, R3.reuse, R229, PT ;  /* 0x000000e50300720c */ /* 0x040fe40003fc6270 */
[C---:B------:R-:W-:Y:S02]  /*7600*/  ISETP.GE.AND P5, PT, R3.reuse, R228, PT ;  /* 0x000000e40300720c */ /* 0x040fe40003fa6270 */
[CC--:B------:R-:W-:Y:S02]  /*7610*/  ISETP.GE.AND P1, PT, R3.reuse, R227.reuse, PT ;  /* 0x000000e30300720c */ /* 0x0c0fe40003f26270 */
[----:B------:R-:W-:Y:S02]  /*7620*/  ISETP.GE.AND P0, PT, R2, R227, PT ;  /* 0x000000e30200720c */ /* 0x000fe40003f06270 */
[----:B------:R-:W-:-:S02]  /*7630*/  ISETP.LT.OR P6, PT, R3, R225, P6 ;  /* 0x000000e10300720c */ /* 0x000fc400037c1670 */
[C---:B------:R-:W-:Y:S02]  /*7640*/  ISETP.LT.OR P5, PT, R3.reuse, R224, P5 ;  /* 0x000000e00300720c */ /* 0x040fe40002fa1670 */
[-C--:B------:R-:W-:Y:S02]  /*7650*/  ISETP.LT.OR P1, PT, R3, R223.reuse, P1 ;  /* 0x000000df0300720c */ /* 0x080fe40000f21670 */
        /* <DEDUP_REMOVED lines=9> */
[----:B------:R-:W-:Y:S01]  /*76f0*/  ISETP.GE.AND P0, PT, R3, R227, PT ;  /* 0x000000e30300720c */ /* 0x000fe20003f06270 */
[----:B-1----:R-:W-:Y:S01]  /*7700*/  HMMA.16816.F32.BF16 R36, R8, R20, R196 ;  /* 0x000000140824723c */ /* 0x002fe200000418c4 */
        /* <DEDUP_REMOVED lines=16> */
[----:B------:R-:W-:Y:S01]  /*7810*/  ISETP.LT.OR P0, PT, R2, R223, P0 ;  /* 0x000000df0200720c */ /* 0x000fe20000701670 */
[----:B------:R-:W-:Y:S01]  /*7820*/  HMMA.16816.F32.BF16 R28, R4, R20, R180 ;  /* 0x00000014041c723c */ /* 0x000fe200000418b4 */
[----:B------:R-:W-:Y:S02]  /*7830*/  IADD3 R3, R0, 0x20, RZ ;  /* 0x0000002000037810 */ /* 0x000fe40007ffe0ff */
[----:B------:R-:W-:-:S02]  /*7840*/  FSEL R48, R52, -INF , !P6 ;  /* 0xff80000034307808 */ /* 0x000fc40007000000 */
[----:B------:R-:W-:Y:S02]  /*7850*/  FSEL R53, R53, -INF , !P1 ;  /* 0xff80000035357808 */ /* 0x000fe40004800000 */
[----:B------:R-:W-:Y:S02]  /*7860*/  FSEL R189, R55, -INF , !P0 ;  /* 0xff80000037bd7808 */ /* 0x000fe40004000000 */
[CC--:B------:R-:W-:Y:S02]  /*7870*/  ISETP.GE.AND P6, PT, R2.reuse, R230.reuse, PT ;  /* 0x000000e60200720c */ /* 0x0c0fe40003fc6270 */
[C---:B------:R-:W-:Y:S02]  /*7880*/  ISETP.GE.AND P1, PT, R2.reuse, R229, PT ;  /* 0x000000e50200720c */ /* 0x040fe40003f26270 */
[----:B------:R-:W-:Y:S02]  /*7890*/  ISETP.GE.AND P0, PT, R3, R230, PT ;  /* 0x000000e60300720c */ /* 0x000fe40003f06270 */
[----:B------:R-:W-:-:S02]  /*78a0*/  ISETP.LT.OR P6, PT, R2, R226, P6 ;  /* 0x000000e20200720c */ /* 0x000fc400037c1670 */
[----:B------:R-:W-:Y:S02]  /*78b0*/  ISETP.LT.OR P1, PT, R2, R225, P1 ;  /* 0x000000e10200720c */ /* 0x000fe40000f21670 */
[----:B------:R-:W-:Y:S02]  /*78c0*/  ISETP.LT.OR P0, PT, R3, R226, P0 ;  /* 0x000000e20300720c */ /* 0x000fe40000701670 */
[----:B------:R-:W-:Y:S02]  /*78d0*/  IADD3 R2, R0, 0x21, RZ ;  /* 0x0000002100027810 */ /* 0x000fe40007ffe0ff */
[----:B------:R-:W-:Y:S01]  /*78e0*/  FSEL R232, R36, -INF , !P0 ;  /* 0xff80000024e87808 */ /* 0x000fe20004000000 */
[----:B------:R-:W-:Y:S01]  /*78f0*/  HMMA.16816.F32.BF16 R24, R4, R22, R184 ;  /* 0x000000160418723c */ /* 0x000fe200000418b8 */
[----:B------:R-:W-:Y:S02]  /*7900*/  ISETP.GE.AND P0, PT, R2, R230, PT ;  /* 0x000000e60200720c */ /* 0x000fe40003f06270 */
[----:B------:R-:W-:-:S02]  /*7910*/  FSEL R202, R50, -INF , !P5 ;  /* 0xff80000032ca7808 */ /* 0x000fc40006800000 */
[----:B------:R-:W-:-:S03]  /*7920*/  ISETP.GE.AND P5, PT, R3, R228, PT ;  /* 0x000000e40300720c */ /* 0x000fc60003fa6270 */
[----:B------:R-:W-:Y:S01]  /*7930*/  HMMA.16816.F32.BF16 R20, R8, R22, R204 ;  /* 0x000000160814723c */ /* 0x000fe200000418cc */
[----:B------:R-:W-:Y:S02]  /*7940*/  ISETP.LT.OR P0, PT, R2, R226, P0 ;  /* 0x000000e20200720c */ /* 0x000fe40000701670 */
[----:B------:R-:W-:Y:S02]  /*7950*/  FSEL R191, R49, -INF , !P6 ;  /* 0xff80000031bf7808 */ /* 0x000fe40007000000 */
[----:B------:R-:W-:Y:S02]  /*7960*/  FSEL R203, R51, -INF , !P1 ;  /* 0xff80000033cb7808 */ /* 0x000fe40004800000 */
[----:B------:R-:W-:Y:S02]  /*7970*/  ISETP.LT.OR P5, PT, R3, R224, P5 ;  /* 0x000000e00300720c */ /* 0x000fe40002fa1670 */
[----:B------:R-:W-:Y:S02]  /*7980*/  FSEL R233, R37, -INF , !P0 ;  /* 0xff80000025e97808 */ /* 0x000fe40004000000 */
[----:B------:R-:W-:-:S02]  /*7990*/  ISETP.GE.AND P6, PT, R3, R229, PT ;  /* 0x000000e50300720c */ /* 0x000fc40003fc6270 */
[CC--:B------:R-:W-:Y:S02]  /*79a0*/  ISETP.GE.AND P1, PT, R3.reuse, R227.reuse, PT ;  /* 0x000000e30300720c */ /* 0x0c0fe40003f26270 */
[----:B------:R-:W-:Y:S02]  /*79b0*/  ISETP.GE.AND P0, PT, R2, R227, PT ;  /* 0x000000e30200720c */ /* 0x000fe40003f06270 */
[----:B------:R-:W-:Y:S02]  /*79c0*/  FSEL R207, R28, -INF , !P5 ;  /* 0xff8000001ccf7808 */ /* 0x000fe40006800000 */
[C---:B------:R-:W-:Y:S02]  /*79d0*/  ISETP.LT.OR P6, PT, R3.reuse, R225, P6 ;  /* 0x000000e10300720c */ /* 0x040fe400037c1670 */
[----:B------:R-:W-:Y:S02]  /*79e0*/  ISETP.GE.AND P5, PT, R2, R228, PT ;  /* 0x000000e40200720c */ /* 0x000fe40003fa6270 */
[----:B------:R-:W-:-:S02]  /*79f0*/  ISETP.LT.OR P1, PT, R3, R223, P1 ;  /* 0x000000df0300720c */ /* 0x000fc40000f21670 */
[----:B------:R-:W-:Y:S02]  /*7a00*/  ISETP.LT.OR P0, PT, R2, R223, P0 ;  /* 0x000000df0200720c */ /* 0x000fe40000701670 */
[----:B------:R-:W-:Y:S02]  /*7a10*/  IADD3 R3, R0, 0x28, RZ ;  /* 0x0000002800037810 */ /* 0x000fe40007ffe0ff */
[----:B------:R-:W-:Y:S02]  /*7a20*/  FSEL R239, R38, -INF , !P6 ;  /* 0xff80000026ef7808 */ /* 0x000fe40007000000 */
[----:B------:R-:W-:Y:S02]  /*7a30*/  ISETP.LT.OR P5, PT, R2, R224, P5 ;  /* 0x000000e00200720c */ /* 0x000fe40002fa1670 */
[----:B------:R-:W-:Y:S02]  /*7a40*/  FSEL R212, R30, -INF , !P1 ;  /* 0xff8000001ed47808 */ /* 0x000fe40004800000 */
[----:B------:R-:W-:-:S02]  /*7a50*/  FSEL R213, R31, -INF , !P0 ;  /* 0xff8000001fd57808 */ /* 0x000fc40004000000 */
[C---:B------:R-:W-:Y:S02]  /*7a60*/  ISETP.GE.AND P6, PT, R2.reuse, R229, PT ;  /* 0x000000e50200720c */ /* 0x040fe40003fc6270 */
[C---:B------:R-:W-:Y:S01]  /*7a70*/  ISETP.GE.AND P1, PT, R3.reuse, R230, PT ;  /* 0x000000e60300720c */ /* 0x040fe20003f26270 */
[----:B------:R-:W-:Y:S01]  /*7a80*/  BAR.SYNC.DEFER_BLOCKING 0x0 ;  /* 0x0000000000007b1d */ /* 0x000fe20000010000 */
[----:B------:R-:W-:Y:S01]  /*7a90*/  ISETP.GE.AND P0, PT, R3, R227, PT ;  /* 0x000000e30300720c */ /* 0x000fe20003f06270 */
[----:B--2---:R-:W-:Y:S01]  /*7aa0*/  HMMA.16816.F32.BF16 R44, R8, R16, R248 ;  /* 0x00000010082c723c */ /* 0x004fe200000418f8 */
[----:B------:R-:W-:Y:S02]  /*7ab0*/  FSEL R204, R29, -INF , !P5 ;  /* 0xff8000001dcc7808 */ /* 0x000fe40006800000 */
        /* <DEDUP_REMOVED lines=9> */
[C---:B------:R-:W-:Y:S02]  /*7b50*/  ISETP.GE.AND P5, PT, R3.reuse, R229, PT ;  /* 0x000000e50300720c */ /* 0x040fe40003fa6270 */
[C---:B------:R-:W-:Y:S01]  /*7b60*/  ISETP.GE.AND P0, PT, R2.reuse, R227, PT ;  /* 0x000000e30200720c */ /* 0x040fe20003f06270 */
[----:B------:R-:W-:Y:S01]  /*7b70*/  HMMA.16816.F32.BF16 R32, R4, R16, R192 ;  /* 0x000000100420723c */ /* 0x000fe200000418c0 */
[CC--:B------:R-:W-:Y:S02]  /*7b80*/  ISETP.LT.OR P6, PT, R3.reuse, R224.reuse, P6 ;  /* 0x000000e00300720c */ /* 0x0c0fe400037c1670 */
[----:B------:R-:W-:Y:S02]  /*7b90*/  ISETP.LT.OR P1, PT, R2, R224, P1 ;  /* 0x000000e00200720c */ /* 0x000fe40000f21670 */
[----:B------:R-:W-:-:S02]  /*7ba0*/  ISETP.LT.OR P5, PT, R3, R225, P5 ;  /* 0x000000e10300720c */ /* 0x000fc40002fa1670 */
[----:B------:R-:W-:Y:S01]  /*7bb0*/  ISETP.LT.OR P0, PT, R2, R223, P0 ;  /* 0x000000df0200720c */ /* 0x000fe20000701670 */
[----:B------:R-:W-:Y:S01]  /*7bc0*/  HMMA.16816.F32.BF16 R12, R12, R42, R108 ;  /* 0x0000002a0c0c723c */ /* 0x000fe2000004186c */
[----:B------:R-:W-:Y:S02]  /*7bd0*/  IADD3 R3, R0, 0x30, RZ ;  /* 0x0000003000037810 */ /* 0x000fe40007ffe0ff */
[----:B------:R-:W-:Y:S02]  /*7be0*/  FSEL R205, R24, -INF , !P6 ;  /* 0xff80000018cd7808 */ /* 0x000fe40007000000 */
[----:B------:R-:W-:Y:S02]  /*7bf0*/  FSEL R206, R25, -INF , !P1 ;  /* 0xff80000019ce7808 */ /* 0x000fe40004800000 */
[----:B------:R-:W-:Y:S02]  /*7c00*/  FSEL R211, R27, -INF , !P0 ;  /* 0xff8000001bd37808 */ /* 0x000fe40004000000 */
[----:B------:R-:W-:-:S02]  /*7c10*/  ISETP.GE.AND P6, PT, R2, R230, PT ;  /* 0x000000e60200720c */ /* 0x000fc40003fc6270 */
[C---:B------:R-:W-:Y:S02]  /*7c20*/  ISETP.GE.AND P1, PT, R2.reuse, R229, PT ;  /* 0x000000e50200720c */ /* 0x040fe40003f26270 */
[C---:B------:R-:W-:Y:S02]  /*7c30*/  ISETP.GE.AND P0, PT, R3.reuse, R230, PT ;  /* 0x000000e60300720c */ /* 0x040fe40003f06270 */
[CC--:B------:R-:W-:Y:S02]  /*7c40*/  ISETP.LT.OR P6, PT, R2.reuse, R226.reuse, P6 ;  /* 0x000000e20200720c */ /* 0x0c0fe400037c1670 */
[----:B------:R-:W-:Y:S02]  /*7c50*/  ISETP.LT.OR P1, PT, R2, R225, P1 ;  /* 0x000000e10200720c */ /* 0x000fe40000f21670 */
[----:B------:R-:W-:Y:S02]  /*7c60*/  ISETP.LT.OR P0, PT, R3, R226, P0 ;  /* 0x000000e20300720c */ /* 0x000fe40000701670 */
[----:B------:R-:W-:-:S02]  /*7c70*/  IADD3 R2, R0, 0x31, RZ ;  /* 0x0000003100027810 */ /* 0x000fc40007ffe0ff */
[----:B------:R-:W-:Y:S02]  /*7c80*/  FSEL R234, R22, -INF , !P5 ;  /* 0xff80000016ea7808 */ /* 0x000fe40006800000 */
[----:B------:R-:W-:Y:S02]  /*7c90*/  FSEL R215, R21, -INF , !P6 ;  /* 0xff80000015d77808 */ /* 0x000fe40007000000 */
[----:B------:R-:W-:Y:S02]  /*7ca0*/  FSEL R250, R44, -INF , !P0 ;  /* 0xff8000002cfa7808 */ /* 0x000fe40004000000 */
[C---:B------:R-:W-:Y:S02]  /*7cb0*/  ISETP.GE.AND P6, PT, R3.reuse, R229, PT ;  /* 0x000000e50300720c */ /* 0x040fe40003fc6270 */
[C---:B------:R-:W-:Y:S02]  /*7cc0*/  ISETP.GE.AND P5, PT, R3.reuse, R228, PT ;  /* 0x000000e40300720c */ /* 0x040fe40003fa6270 */
[----:B------:R-:W-:Y:S01]  /*7cd0*/  ISETP.GE.AND P0, PT, R2, R230, PT ;  /* 0x000000e60200720c */ /* 0x000fe20003f06270 */
[----:B------:R-:W-:Y:S01]  /*7ce0*/  HMMA.16816.F32.BF16 R8, R8, R18, R240 ;  /* 0x000000120808723c */ /* 0x000fe200000418f0 */
[----:B------:R-:W-:-:S02]  /*7cf0*/  ISETP.LT.OR P6, PT, R3, R225, P6 ;  /* 0x000000e10300720c */ /* 0x000fc400037c1670 */
[----:B------:R-:W-:Y:S02]  /*7d00*/  ISETP.LT.OR P5, PT, R3, R224, P5 ;  /* 0x000000e00300720c */ /* 0x000fe40002fa1670 */
[----:B------:R-:W-:Y:S02]  /*7d10*/  ISETP.LT.OR P0, PT, R2, R226, P0 ;  /* 0x000000e20200720c */ /* 0x000fe40000701670 */
[----:B------:R-:W-:Y:S02]  /*7d20*/  FSEL R235, R23, -INF , !P1 ;  /* 0xff80000017eb7808 */ /* 0x000fe40004800000 */
[----:B------:R-:W-:Y:S02]  /*7d30*/  FSEL R44, R46, -INF , !P6 ;  /* 0xff8000002e2c7808 */ /* 0x000fe40007000000 */
[----:B------:R-:W-:Y:S02]  /*7d40*/  FSEL R241, R32, -INF , !P5 ;  /* 0xff80000020f17808 */ /* 0x000fe40006800000 */
[----:B------:R-:W-:-:S02]  /*7d50*/  FSEL R248, R45, -INF , !P0 ;  /* 0xff8000002df87808 */ /* 0x000fc40004000000 */
[C---:B------:R-:W-:Y:S02]  /*7d60*/  ISETP.GE.AND P1, PT, R3.reuse, R227, PT ;  /* 0x000000e30300720c */ /* 0x040fe40003f26270 */
[C---:B------:R-:W-:Y:S02]  /*7d70*/  ISETP.GE.AND P6, PT, R2.reuse, R229, PT ;  /* 0x000000e50200720c */ /* 0x040fe40003fc6270 */
[C---:B------:R-:W-:Y:S02]  /*7d80*/  ISETP.GE.AND P5, PT, R2.reuse, R228, PT ;  /* 0x000000e40200720c */ /* 0x040fe40003fa6270 */
[C---:B------:R-:W-:Y:S01]  /*7d90*/  ISETP.GE.AND P0, PT, R2.reuse, R227, PT ;  /* 0x000000e30200720c */ /* 0x040fe20003f06270 */
[----:B------:R-:W-:Y:S01]  /*7da0*/  HMMA.16816.F32.BF16 R4, R4, R18, R12 ;  /* 0x000000120404723c */ /* 0x000fe2000004180c */
[----:B------:R-:W-:Y:S02]  /*7db0*/  ISETP.LT.OR P1, PT, R3, R223, P1 ;  /* 0x000000df0300720c */ /* 0x000fe40000f21670 */
[----:B------:R-:W-:-:S02]  /*7dc0*/  ISETP.LT.OR P6, PT, R2, R225, P6 ;  /* 0x000000e10200720c */ /* 0x000fc400037c1670 */
[C---:B------:R-:W-:Y:S02]  /*7dd0*/  ISETP.LT.OR P5, PT, R2.reuse, R224, P5 ;  /* 0x000000e00200720c */ /* 0x040fe40002fa1670 */
[----:B------:R-:W-:Y:S02]  /*7de0*/  ISETP.LT.OR P0, PT, R2, R223, P0 ;  /* 0x000000df0200720c */ /* 0x000fe40000701670 */
[----:B------:R-:W-:Y:S02]  /*7df0*/  IADD3 R2, R0, 0x38, RZ ;  /* 0x0000003800027810 */ /* 0x000fe40007ffe0ff */
[----:B------:R-:W-:Y:S02]  /*7e00*/  FSEL R242, R34, -INF , !P1 ;  /* 0xff80000022f27808 */ /* 0x000fe40004800000 */
[----:B------:R-:W-:Y:S02]  /*7e10*/  ISETP.GE.AND P1, PT, R2, R229, PT ;  /* 0x000000e50200720c */ /* 0x000fe40003f26270 */
[----:B------:R-:W-:-:S02]  /*7e20*/  IADD3 R0, R0, 0x39, RZ ;  /* 0x0000003900007810 */ /* 0x000fc40007ffe0ff */
[----:B------:R-:W-:-:S04]  /*7e30*/  ISETP.LT.OR P1, PT, R2, R225, P1 ;  /* 0x000000e10200720c */ /* 0x000fc80000f21670 */
[----:B------:R-:W-:Y:S02]  /*7e40*/  FSEL R251, R10, -INF , !P1 ;  /* 0xff8000000afb7808 */ /* 0x000fe40004800000 */
[C---:B------:R-:W-:Y:S01]  /*7e50*/  ISETP.GE.AND P1, PT, R0.reuse, R228, PT ;  /* 0x000000e40000720c */ /* 0x040fe20003f26270 */
[----:B------:R-:W-:Y:S01]  /*7e60*/  IMAD.MOV.U32 R246, RZ, RZ, R247 ;  /* 0x000000fffff67224 */ /* 0x000fe200078e00f7 */
[----:B------:R-:W-:Y:S02]  /*7e70*/  FSEL R47, R47, -INF , !P6 ;  /* 0xff8000002f2f7808 */ /* 0x000fe40007000000 */
[----:B------:R-:W-:Y:S02]  /*7e80*/  ISETP.LT.OR P1, PT, R0, R224, P1 ;  /* 0x000000e00000720c */ /* 0x000fe40000f21670 */
[----:B------:R-:W-:Y:S02]  /*7e90*/  FSEL R238, R33, -INF , !P5 ;  /* 0xff80000021ee7808 */ /* 0x000fe40006800000 */
[----:B------:R-:W-:-:S02]  /*7ea0*/  FSEL R245, R35, -INF , !P0 ;  /* 0xff80000023f57808 */ /* 0x000fc40004000000 */
[C---:B------:R-:W-:Y:S02]  /*7eb0*/  ISETP.GE.AND P6, PT, R2.reuse, R230, PT ;  /* 0x000000e60200720c */ /* 0x040fe40003fc6270 */
[C---:B------:R-:W-:Y:S02]  /*7ec0*/  ISETP.GE.AND P5, PT, R2.reuse, R228, PT ;  /* 0x000000e40200720c */ /* 0x040fe40003fa6270 */
[----:B------:R-:W-:Y:S02]  /*7ed0*/  ISETP.GE.AND P0, PT, R2, R227, PT ;  /* 0x000000e30200720c */ /* 0x000fe40003f06270 */
[----:B------:R-:W-:Y:S02]  /*7ee0*/  FSEL R240, R5, -INF , !P1 ;  /* 0xff80000005f07808 */ /* 0x000fe40004800000 */
[----:B------:R-:W-:Y:S02]  /*7ef0*/  ISETP.GT.AND P1, PT, R208, R246, PT ;  /* 0x000000f6d000720c */ /* 0x000fe40003f24270 */
[----:B------:R-:W-:-:S02]  /*7f00*/  ISETP.LT.OR P6, PT, R2, R226, P6 ;  /* 0x000000e20200720c */ /* 0x000fc400037c1670 */
[C---:B------:R-:W-:Y:S02]  /*7f10*/  ISETP.LT.OR P5, PT, R2.reuse, R224, P5 ;  /* 0x000000e00200720c */ /* 0x040fe40002fa1670 */
[----:B------:R-:W-:Y:S02]  /*7f20*/  ISETP.LT.OR P0, PT, R2, R223, P0 ;  /* 0x000000df0200720c */ /* 0x000fe40000701670 */
[----:B------:R-:W-:Y:S02]  /*7f30*/  FSEL R247, R8, -INF , !P6 ;  /* 0xff80000008f77808 */ /* 0x000fe40007000000 */
[----:B------:R-:W-:Y:S02]  /*7f40*/  FSEL R237, R4, -INF , !P5 ;  /* 0xff80000004ed7808 */ /* 0x000fe40006800000 */
[----:B------:R-:W-:Y:S02]  /*7f50*/  FSEL R244, R6, -INF , !P0 ;  /* 0xff80000006f47808 */ /* 0x000fe40004000000 */
[----:B------:R-:W-:-:S02]  /*7f60*/  ISETP.GE.AND P6, PT, R0, R230, PT ;  /* 0x000000e60000720c */ /* 0x000fc40003fc6270 */
[C---:B------:R-:W-:Y:S02]  /*7f70*/  ISETP.GE.AND P5, PT, R0.reuse, R229, PT ;  /* 0x000000e50000720c */ /* 0x040fe40003fa6270 */
[C---:B------:R-:W-:Y:S02]  /*7f80*/  ISETP.GE.AND P0, PT, R0.reuse, R227, PT ;  /* 0x000000e30000720c */ /* 0x040fe40003f06270 */
[C---:B------:R-:W-:Y:S02]  /*7f90*/  ISETP.LT.OR P6, PT, R0.reuse, R226, P6 ;  /* 0x000000e20000720c */ /* 0x040fe400037c1670 */
[C---:B------:R-:W-:Y:S02]  /*7fa0*/  ISETP.LT.OR P5, PT, R0.reuse, R225, P5 ;  /* 0x000000e10000720c */ /* 0x040fe40002fa1670 */
[----:B------:R-:W-:Y:S02]  /*7fb0*/  ISETP.LT.OR P0, PT, R0, R223, P0 ;  /* 0x000000df0000720c */ /* 0x000fe40000701670 */
[----:B------:R-:W-:-:S02]  /*7fc0*/  FSEL R246, R9, -INF , !P6 ;  /* 0xff80000009f67808 */ /* 0x000fc40007000000 */
[----:B------:R-:W-:Y:S02]  /*7fd0*/  FSEL R243, R7, -INF , !P0 ;  /* 0xff80000007f37808 */ /* 0x000fe40004000000 */
[----:B------:R-:W-:Y:S01]  /*7fe0*/  FSEL R249, R11, -INF , !P5 ;  /* 0xff8000000bf97808 */ /* 0x000fe20006800000 */
[----:B------:R-:W-:Y:S05]  /*7ff0*/  @!P1 BRA `(.L_x_188) ;  /* 0x000003c000009947 */ /* 0x000fea0003800000 */
[----:B------:R-:W2:Y:S04]  /*8000*/  LDL.64 R108, [R1+0x48] ;  /* 0x00004800016c7983 */ /* 0x000ea80000100a00 */
[----:B------:R-:W3:Y:S01]  /*8010*/  LDL.64 R110, [R1+0x40] ;  /* 0x00004000016e7983 */ /* 0x000ee20000100a00 */
[----:B------:R-:W-:Y:S01]  /*8020*/  IADD3 R0, R101, -0x3, RZ ;  /* 0xfffffffd65007810 */ /* 0x000fe20007ffe0ff */
[----:B------:R-:W-:Y:S02]  /*8030*/  BSSY B0, `(.L_x_189) ;  /* 0x0000037000007945 */ /* 0x000fe40003800000 */
[----:B------:R1:W-:Y:S01]  /*8040*/  @P4 STS [R222+0x6000], RZ ;  /* 0x006000ffde004388 */ /* 0x0003e20000000800 */
[----:B------:R-:W-:Y:S01]  /*8050*/  SHF.R.S32.HI R4, RZ, 0x1f, R0 ;  /* 0x0000001fff047819 */ /* 0x000fe20000011400 */
[----:B------:R-:W-:-:S02]  /*8060*/  IMAD.WIDE.U32 R2, R0, c[0x0][0x198], RZ ;  /* 0x0000660000027a25 */ /* 0x000fc400078e00ff */
[----:B------:R1:W-:Y:S02]  /*8070*/  @P4 STS [R222+0x6004], RZ ;  /* 0x006004ffde004388 */ /* 0x0003e40000000800 */
[----:B------:R-:W-:Y:S02]  /*8080*/  IMAD R4, R4, c[0x0][0x198], RZ ;  /* 0x0000660004047a24 */ /* 0x000fe400078e02ff */
[----:B------:R1:W-:Y:S02]  /*8090*/  @P4 STS.64 [R222+0x6008], RZ ;  /* 0x006008ffde004388 */ /* 0x0003e40000000a00 */
[----:B------:R-:W-:-:S04]  /*80a0*/  IMAD R4, R0, c[0x0][0x19c], R4 ;  /* 0x0000670000047a24 */ /* 0x000fc800078e0204 */
[----:B------:R-:W-:Y:S01]  /*80b0*/  IMAD.IADD R3, R3, 0x1, R4 ;  /* 0x0000000103037824 */ /* 0x000fe200078e0204 */
[----:B--2---:R-:W-:-:S04]  /*80c0*/  LEA R0, P5, R2, R108, 0x6 ;  /* 0x0000006c02007211 */ /* 0x004fc800078a30ff */
[----:B------:R-:W-:Y:S02]  /*80d0*/  @!P4 LEA R12, P0, R0, c[0x0][0x168], 0x1 ;  /* 0x00005a00000cca11 */ /* 0x000fe400078008ff */
[----:B---3--:R-:W-:Y:S02]  /*80e0*/  LEA.HI.X R3, R2, R111, R3, 0x6, P5 ;  /* 0x0000006f02037211 */ /* 0x008fe400028f3403 */
[C---:B------:R-:W-:Y:S02]  /*80f0*/  @!P3 LEA R8, P5, R0.reuse, c[0x0][0x168], 0x1 ;  /* 0x00005a000008ba11 */ /* 0x040fe400078a08ff */
[C-C-:B------:R-:W-:Y:S02]  /*8100*/  @!P4 LEA.HI.X R13, R0.reuse, c[0x0][0x16c], R3.reuse, 0x1, P0 ;  /* 0x00005b00000dca11 */ /* 0x140fe400000f0c03 */
[C---:B------:R-:W-:Y:S02]  /*8110*/  @!P2 LEA R6, P0, R0.reuse, c[0x0][0x168], 0x1 ;  /* 0x00005a000006aa11 */ /* 0x040fe400078008ff */
[C---:B------:R-:W-:Y:S01]  /*8120*/  IADD3 R2, P6, R0.reuse, UR11, RZ ;  /* 0x0000000b00027c10 */ /* 0x040fe2000ffde0ff */
[----:B------:R-:W-:Y:S01]  /*8130*/  @!PT LDS RZ, [RZ] ;  /* 0x00000000fffff984 */ /* 0x000fe20000000800 */
[----:B------:R-:W-:Y:S01]  /*8140*/  @!PT LDS RZ, [RZ] ;  /* 0x00000000fffff984 */ /* 0x000fe20000000800 */
[----:B------:R-:W-:Y:S01]  /*8150*/  @!PT LDS RZ, [RZ] ;  /* 0x00000000fffff984 */ /* 0x000fe20000000800 */
[----:B------:R1:W-:Y:S01]  /*8160*/  @!P4 LDGSTS.E.BYPASS.LTC128B.128 [R222+0x6000], [R12.64] ;  /* 0x060000000cdecfae */ /* 0x0003e2000b901d4c */
[----:B------:R-:W-:-:S02]  /*8170*/  @!P3 LEA.HI.X R9, R0, c[0x0][0x16c], R3, 0x1, P5 ;  /* 0x00005b000009ba11 */ /* 0x000fc400028f0c03 */
        /* <DEDUP_REMOVED lines=11> */
[----:B------:R-:W-:-:S03]  /*8230*/  @!P3 LEA.HI.X R5, R2, c[0x0][0x16c], R3, 0x1, P0 ;  /* 0x00005b000205ba11 */ /* 0x000fc600000f0c03 */
        /* <DEDUP_REMOVED lines=22> */
.L_x_190:
[----:B------:R-:W-:Y:S05]  /*83a0*/  BSYNC B0 ;  /* 0x0000000000007941 */ /* 0x000fea0003800000 */
.L_x_189:
[----:B------:R-:W0:Y:S02]  /*83b0*/  LDGDEPBAR ;  /* 0x00000000000079af */ /* 0x000e240000000000 */
.L_x_188:
[----:B------:R-:W2:Y:S04]  /*83c0*/  LDL.LU R30, [R1+0x18] ;  /* 0x00001800011e7983 */ /* 0x000ea80000300800 */
[----:B------:R-:W3:Y:S01]  /*83d0*/  LDL.LU R29, [R1+0x1c] ;  /* 0x00001c00011d7983 */ /* 0x000ee20000300800 */
[----:B------:R-:W-:Y:S02]  /*83e0*/  FMNMX.FTZ R0, R103, R56, !PT ;  /* 0x0000003867007209 */ /* 0x000fe40007810000 */
[----:B------:R-:W-:Y:S01]  /*83f0*/  MOV R49, R252 ;  /* 0x000000fc00317202 */ /* 0x000fe20000000f00 */
[----:B------:R-:W-:Y:S01]  /*8400*/  LDSM.16.MT88.4 R16, [R216+0x9000] ;  /* 0x00900000d810783b */ /* 0x000fe20000004200 */
[----:B------:R-:W-:Y:S02]  /*8410*/  FMNMX.FTZ R0, R59, R0, !PT ;  /* 0x000000003b007209 */ /* 0x000fe40007810000 */
[----:B------:R-:W-:Y:S01]  /*8420*/  MOV R54, R100 ;  /* 0x0000006400367202 */ /* 0x000fe20000000f00 */
[----:B------:R-:W-:Y:S01]  /*8430*/  LDSM.16.MT88.4 R24, [R216+0xa000] ;  /* 0x00a00000d818783b */ /* 0x000fe20000004200 */
[----:B------:R-:W-:-:S03]  /*8440*/  FMNMX.FTZ R0, R41, R0, !PT ;  /* 0x0000000029007209 */ /* 0x000fc60007810000 */
[----:B------:R-:W-:Y:S01]  /*8450*/  LDSM.16.MT88.4 R20, [R218+0x9000] ;  /* 0x00900000da14783b */ /* 0x000fe20000004200 */
[----:B------:R-:W-:-:S03]  /*8460*/  FMNMX.FTZ R0, R40, R0, !PT ;  /* 0x0000000028007209 */ /* 0x000fc60007810000 */
[----:B------:R-:W-:Y:S01]  /*8470*/  LDSM.16.MT88.4 R32, [R216+0xb000] ;  /* 0x00b00000d820783b */ /* 0x000fe20000004200 */
[----:B------:R-:W-:-:S03]  /*8480*/  FMNMX.FTZ R0, R178, R0, !PT ;  /* 0x00000000b2007209 */ /* 0x000fc60007810000 */
[----:B------:R-:W-:Y:S01]  /*8490*/  STL [R1+0x68], R217 ;  /* 0x000068d901007387 */ /* 0x000fe20000100800 */
[----:B------:R-:W-:-:S04]  /*84a0*/  FMNMX.FTZ R0, R176, R0, !PT ;  /* 0x00000000b0007209 */ /* 0x000fc80007810000 */
        /* <DEDUP_REMOVED lines=21> */
[----:B-1----:R-:W1:Y:S01]  /*8600*/  SHFL.BFLY PT, R5, R0, 0x2, 0x1f ;  /* 0x0c401f0000057f89 */ /* 0x002e6200000e0000 */
        /* <DEDUP_REMOVED lines=14> */
[----:B------:R-:W-:Y:S01]  /*86f0*/  FMNMX.FTZ R4, R201, R4, !PT ;  /* 0x00000004c9047209 */ /* 0x000fe20007810000 */
[----:B------:R-:W1:Y:S01]  /*8700*/  SHFL.BFLY PT, R6, R0, 0x1, 0x1f ;  /* 0x0c201f0000067f89 */ /* 0x000e6200000e0000 */
[----:B------:R-:W-:-:S02]  /*8710*/  FMNMX.FTZ R2, R106, R2, !PT ;  /* 0x000000026a027209 */ /* 0x000fc40007810000 */
[----:B------:R-:W-:Y:S01]  /*8720*/  FMNMX.FTZ R4, R200, R4, !PT ;  /* 0x00000004c8047209 */ /* 0x000fe20007810000 */
[----:B------:R-:W4:Y:S01]  /*8730*/  SHFL.BFLY PT, R5, R3, 0x2, 0x1f ;  /* 0x0c401f0003057f89 */ /* 0x000f2200000e0000 */
        /* <DEDUP_REMOVED lines=10> */
[----:B-1----:R-:W-:-:S02]  /*87e0*/  FMNMX.FTZ R36, R0, R6, !PT ;  /* 0x0000000600247209 */ /* 0x002fc40007810000 */
[----:B------:R-:W-:Y:S02]  /*87f0*/  FMNMX.FTZ R0, R236, R2, !PT ;  /* 0x00000002ec007209 */ /* 0x000fe40007810000 */
[----:B------:R-:W-:Y:S01]  /*8800*/  FMNMX.FTZ R2, R250, R4, !PT ;  /* 0x00000004fa027209 */ /* 0x000fe20007810000 */
[----:B------:R-:W-:Y:S01]  /*8810*/  STL [R1+0x4], R36 ;  /* 0x0000042401007387 */ /* 0x000fe20000100800 */
[----:B----4-:R-:W-:Y:S02]  /*8820*/  FMNMX.FTZ R3, R3, R5, !PT ;  /* 0x0000000503037209 */ /* 0x010fe40007810000 */
[----:B------:R-:W-:Y:S01]  /*8830*/  FMNMX.FTZ R4, R248, R2, !PT ;  /* 0x00000002f8047209 */ /* 0x000fe20007810000 */
[----:B------:R-:W-:Y:S01]  /*8840*/  FMUL.FTZ R2, R36, c[0x0][0x23c] ;  /* 0x00008f0024027a20 */ /* 0x000fe20000410000 */
[----:B------:R-:W-:Y:S01]  /*8850*/  FMNMX.FTZ R0, R234, R0, !PT ;  /* 0x00000000ea007209 */ /* 0x000fe20007810000 */
[----:B------:R-:W1:Y:S01]  /*8860*/  SHFL.BFLY PT, R6, R3, 0x1, 0x1f ;  /* 0x0c201f0003067f89 */ /* 0x000e6200000e0000 */
[----:B------:R-:W-:-:S02]  /*8870*/  FMNMX.FTZ R4, R247, R4, !PT ;  /* 0x00000004f7047209 */ /* 0x000fc40007810000 */
[----:B------:R-:W-:Y:S02]  /*8880*/  FMNMX.FTZ R0, R235, R0, !PT ;  /* 0x00000000eb007209 */ /* 0x000fe40007810000 */
[----:B------:R-:W-:Y:S02]  /*8890*/  FMNMX.FTZ R4, R246, R4, !PT ;  /* 0x00000004f6047209 */ /* 0x000fe40007810000 */
[----:B------:R-:W-:Y:S02]  /*88a0*/  FMNMX.FTZ R5, R44, R0, !PT ;  /* 0x000000002c057209 */ /* 0x000fe40007810000 */
[----:B------:R-:W-:Y:S01]  /*88b0*/  FSETP.NEU.FTZ.AND P5, PT, R36, -INF , PT ;  /* 0xff8000002400780b */ /* 0x000fe20003fbd000 */
[----:B------:R-:W4:Y:S01]  /*88c0*/  SHFL.BFLY PT, R7, R4, 0x2, 0x1f ;  /* 0x0c401f0004077f89 */ /* 0x000f2200000e0000 */
[----:B------:R-:W-:Y:S02]  /*88d0*/  FMNMX.FTZ R5, R47, R5, !PT ;  /* 0x000000052f057209 */ /* 0x000fe40007810000 */
[----:B------:R-:W-:-:S02]  /*88e0*/  FSEL R2, R2, RZ, P5 ;  /* 0x000000ff02027208 */ /* 0x000fc40002800000 */
[----:B------:R-:W-:-:S03]  /*88f0*/  FMNMX.FTZ R5, R251, R5, !PT ;  /* 0x00000005fb057209 */ /* 0x000fc60007810000 */
[----:B------:R-:W-:Y:S01]  /*8900*/  FFMA.FTZ R0, R56, c[0x0][0x23c], -R2 ;  /* 0x00008f0038007a23 */ /* 0x000fe20000010802 */
[----:B------:R-:W-:-:S03]  /*8910*/  FMNMX.FTZ R5, R249, R5, !PT ;  /* 0x00000005f9057209 */ /* 0x000fc60007810000 */
[----:B------:R4:W-:Y:S01]  /*8920*/  MUFU.EX2 R31, R0 ;  /* 0x00000000001f7308 */ /* 0x0009e20000000800 */
[----:B-1----:R-:W-:Y:S01]  /*8930*/  FMNMX.FTZ R37, R3, R6, !PT ;  /* 0x0000000603257209 */ /* 0x002fe20007810000 */
[----:B------:R-:W-:Y:S01]  /*8940*/  FFMA.FTZ R3, R41, c[0x0][0x23c], -R2 ;  /* 0x00008f0029037a23 */ /* 0x000fe20000010802 */
[----:B------:R-:W-:Y:S02]  /*8950*/  SHFL.BFLY PT, R6, R5, 0x2, 0x1f ;  /* 0x0c401f0005067f89 */ /* 0x000fe400000e0000 */
[----:B------:R-:W-:-:S03]  /*8960*/  FSETP.NEU.FTZ.AND P0, PT, R37, -INF , PT ;  /* 0xff8000002500780b */ /* 0x000fc60003f1d000 */
[----:B------:R1:W-:Y:S01]  /*8970*/  MUFU.EX2 R55, R3 ;  /* 0x0000000300377308 */ /* 0x0003e20000000800 */
[----:B------:R-:W-:Y:S01]  /*8980*/  STL [R1], R37 ;  /* 0x0000002501007387 */ /* 0x000fe20000100800 */
[----:B----4-:R-:W-:Y:S01]  /*8990*/  FMNMX.FTZ R4, R4, R7, !PT ;  /* 0x0000000704047209 */ /* 0x010fe20007810000 */
[----:B------:R-:W-:-:S04]  /*89a0*/  FFMA.FTZ R0, R59, c[0x0][0x23c], -R2 ;  /* 0x00008f003b007a23 */ /* 0x000fc80000010802 */
[----:B------:R-:W4:Y:S01]  /*89b0*/  SHFL.BFLY PT, R8, R4, 0x1, 0x1f ;  /* 0x0c201f0004087f89 */ /* 0x000f2200000e0000 */
[----:B------:R4:W-:Y:S01]  /*89c0*/  MUFU.EX2 R39, R0 ;  /* 0x0000000000277308 */ /* 0x0009e20000000800 */
[----:B-1----:R-:W-:Y:S02]  /*89d0*/  FFMA.FTZ R3, R40, c[0x0][0x23c], -R2 ;  /* 0x00008f0028037a23 */ /* 0x002fe40000010802 */
[----:B------:R-:W-:Y:S05]  /*89e0*/  LDSM.16.MT88.4 R40, [R218+0xa000] ;  /* 0x00a00000da28783b */ /* 0x000fea0000004200 */
[----:B------:R1:W-:Y:S01]  /*89f0*/  MUFU.EX2 R50, R3 ;  /* 0x0000000300327308 */ /* 0x0003e20000000800 */
[----:B----4-:R-:W-:-:S05]  /*8a00*/  FMUL.FTZ R0, R37, c[0x0][0x23c] ;  /* 0x00008f0025007a20 */ /* 0x010fca0000410000 */
[----:B------:R-:W-:Y:S02]  /*8a10*/  FSEL R0, R0, RZ, P0 ;  /* 0x000000ff00007208 */ /* 0x000fe40000000000 */
[----:B------:R-:W-:-:S03]  /*8a20*/  FMNMX.FTZ R252, R4, R8, !PT ;  /* 0x0000000804fc7209 */ /* 0x000fc60007810000 */
[----:B-1----:R-:W-:-:S04]  /*8a30*/  FFMA.FTZ R3, R61, c[0x0][0x23c], -R0 ;  /* 0x00008f003d037a23 */ /* 0x002fc80000010800 */
[----:B------:R1:W-:Y:S02]  /*8a40*/  MUFU.EX2 R109, R3 ;  /* 0x00000003006d7308 */ /* 0x0003e40000000800 */
[----:B-1----:R-:W-:-:S06]  /*8a50*/  FFMA.FTZ R3, R60, c[0x0][0x23c], -R0 ;  /* 0x00008f003c037a23 */ /* 0x002fcc0000010800 */
[----:B------:R1:W-:Y:S02]  /*8a60*/  MUFU.EX2 R51, R3 ;  /* 0x0000000300337308 */ /* 0x0003e40000000800 */
[----:B-1----:R-:W-:Y:S01]  /*8a70*/  FMNMX.FTZ R3, R5, R6, !PT ;  /* 0x0000000605037209 */ /* 0x002fe20007810000 */
[----:B------:R-:W-:Y:S01]  /*8a80*/  FFMA.FTZ R5, R58, c[0x0][0x23c], -R0 ;  /* 0x00008f003a057a23 */ /* 0x000fe20000010800 */
[----:B------:R-:W-:-:S04]  /*8a90*/  FSEL R6, R36, RZ, P5 ;  /* 0x000000ff24067208 */ /* 0x000fc80002800000 */
[----:B------:R1:W-:Y:S01]  /*8aa0*/  MUFU.EX2 R108, R5 ;  /* 0x00000005006c7308 */ /* 0x0003e20000000800 */
[----:B------:R-:W4:Y:S01]  /*8ab0*/  SHFL.BFLY PT, R7, R3, 0x1, 0x1f ;  /* 0x0c201f0003077f89 */ /* 0x000f2200000e0000 */
[----:B------:R-:W-:Y:S01]  /*8ac0*/  FADD.FTZ R6, R103, -R6 ;  /* 0x8000000667067221 */ /* 0x000fe20000010000 */
[----:B------:R-:W-:-:S03]  /*8ad0*/  MOV R103, R54 ;  /* 0x0000003600677202 */ /* 0x000fc60000000f00 */
[----:B------:R-:W-:-:S04]  /*8ae0*/  FMUL.FTZ R6, R6, c[0x0][0x23c] ;  /* 0x00008f0006067a20 */ /* 0x000fc80000410000 */
[----:B------:R-:W4:Y:S01]  /*8af0*/  MUFU.EX2 R101, R6 ;  /* 0x0000000600657308 */ /* 0x000f220000000800 */
[----:B-1----:R-:W-:-:S07]  /*8b00*/  FFMA.FTZ R5, R57, c[0x0][0x23c], -R0 ;  /* 0x00008f0039057a23 */ /* 0x002fce0000010800 */
[----:B------:R1:W1:Y:S01]  /*8b10*/  MUFU.EX2 R46, R5 ;  /* 0x00000005002e7308 */ /* 0x0002620000000800 */
[----:B----4-:R-:W-:Y:S01]  /*8b20*/  FMNMX.FTZ R38, R3, R7, !PT ;  /* 0x0000000703267209 */ /* 0x010fe20007810000 */
[----:B------:R-:W-:Y:S01]  /*8b30*/  FMUL.FTZ R120, R120, R101 ;  /* 0x0000006578787220 */ /* 0x000fe20000410000 */
[----:B------:R-:W-:Y:S01]  /*8b40*/  F2FP.BF16.PACK_AB R6, R50, R55 ;  /* 0x000000373206723e */ /* 0x000fe200000010ff */
[-C--:B------:R-:W-:Y:S02]  /*8b50*/  FMUL.FTZ R121, R121, R101.reuse ;  /* 0x0000006579797220 */ /* 0x080fe40000410000 */
[-C--:B------:R-:W-:Y:S01]  /*8b60*/  FMUL.FTZ R152, R152, R101.reuse ;  /* 0x0000006598987220 */ /* 0x080fe20000410000 */
[----:B------:R-:W-:Y:S01]  /*8b70*/  STL [R1+0x8], R38 ;  /* 0x0000082601007387 */ /* 0x000fe20000100800 */
[-C--:B------:R-:W-:Y:S02]  /*8b80*/  FMUL.FTZ R153, R153, R101.reuse ;  /* 0x0000006599997220 */ /* 0x080fe40000410000 */
[-C--:B------:R-:W-:Y:S01]  /*8b90*/  FMUL.FTZ R136, R136, R101.reuse ;  /* 0x0000006588887220 */ /* 0x080fe20000410000 */
[----:B-1----:R-:W-:Y:S01]  /*8ba0*/  FSEL R5, R37, RZ, P0 ;  /* 0x000000ff25057208 */ /* 0x002fe20000000000 */
[-C--:B------:R-:W-:Y:S01]  /*8bb0*/  FMUL.FTZ R137, R137, R101.reuse ;  /* 0x0000006589897220 */ /* 0x080fe20000410000 */
[----:B------:R-:W-:Y:S01]  /*8bc0*/  FSETP.NEU.FTZ.AND P0, PT, R252, -INF , PT ;  /* 0xff800000fc00780b */ /* 0x000fe20003f1d000 */
[-C--:B------:R-:W-:Y:S01]  /*8bd0*/  FMUL.FTZ R116, R116, R101.reuse ;  /* 0x0000006574747220 */ /* 0x080fe20000410000 */
[----:B------:R-:W-:Y:S01]  /*8be0*/  F2FP.BF16.PACK_AB R7, R46, R108 ;  /* 0x0000006c2e07723e */ /* 0x000fe200000010ff */
[----:B------:R-:W-:Y:S01]  /*8bf0*/  FADD.FTZ R4, R102, -R5 ;  /* 0x8000000566047221 */ /* 0x000fe20000010000 */
[----:B------:R-:W-:Y:S01]  /*8c00*/  FSEL R5, R252, RZ, P0 ;  /* 0x000000fffc057208 */ /* 0x000fe20000000000 */
[----:B------:R-:W-:-:S02]  /*8c10*/  FMUL.FTZ R117, R117, R101 ;  /* 0x0000006575757220 */ /* 0x000fc40000410000 */
[----:B------:R-:W-:Y:S02]  /*8c20*/  FMUL.FTZ R100, R4, c[0x0][0x23c] ;  /* 0x00008f0004647a20 */ /* 0x000fe40000410000 */
[----:B------:R-:W-:Y:S02]  /*8c30*/  FMUL.FTZ R4, R252, c[0x0][0x23c] ;  /* 0x00008f00fc047a20 */ /* 0x000fe40000410000 */
[----:B------:R-:W-:Y:S01]  /*8c40*/  FADD.FTZ R28, R104, -R5 ;  /* 0x80000005681c7221 */ /* 0x000fe20000010000 */
[----:B------:R-:W-:Y:S01]  /*8c50*/  F2FP.BF16.PACK_AB R5, R51, R109 ;  /* 0x0000006d3305723e */ /* 0x000fe200000010ff */
[----:B------:R-:W1:Y:S01]  /*8c60*/  MUFU.EX2 R100, R100 ;  /* 0x0000006400647308 */ /* 0x000e620000000800 */
[----:B------:R-:W-:Y:S01]  /*8c70*/  FSEL R8, R4, RZ, P0 ;  /* 0x000000ff04087208 */ /* 0x000fe20000000000 */
[----:B------:R-:W-:Y:S01]  /*8c80*/  FMUL.FTZ R164, R164, R101 ;  /* 0x00000065a4a47220 */ /* 0x000fe20000410000 */
[----:B------:R-:W-:Y:S01]  /*8c90*/  F2FP.BF16.PACK_AB R4, R39, R31 ;  /* 0x0000001f2704723e */ /* 0x000fe200000010ff */
[----:B------:R-:W-:Y:S01]  /*8ca0*/  FMUL.FTZ R165, R165, R101 ;  /* 0x00000065a5a57220 */ /* 0x000fe20000410000 */
[----:B------:R-:W-:Y:S01]  /*8cb0*/  FSETP.NEU.FTZ.AND P0, PT, R38, -INF , PT ;  /* 0xff8000002600780b */ /* 0x000fe20003f1d000 */
[----:B------:R-:W-:-:S02]  /*8cc0*/  FFMA.FTZ R9, R64, c[0x0][0x23c], -R8 ;  /* 0x00008f0040097a23 */ /* 0x000fc40000010808 */
[----:B------:R-:W-:Y:S01]  /*8cd0*/  FFMA.FTZ R3, R63, c[0x0][0x23c], -R8 ;  /* 0x00008f003f037a23 */ /* 0x000fe20000010808 */
[----:B------:R-:W-:Y:S01]  /*8ce0*/  FSEL R10, R38, RZ, P0 ;  /* 0x000000ff260a7208 */ /* 0x000fe20000000000 */
[----:B------:R4:W2:Y:S01]  /*8cf0*/  MUFU.EX2 R12, R9 ;  /* 0x00000009000c7308 */ /* 0x0008a20000000800 */
[-C--:B------:R-:W-:Y:S02]  /*8d00*/  FMUL.FTZ R72, R72, R101.reuse ;  /* 0x0000006548487220 */ /* 0x080fe40000410000 */
[----:B------:R-:W-:Y:S02]  /*8d10*/  FMUL.FTZ R73, R73, R101 ;  /* 0x0000006549497220 */ /* 0x000fe40000410000 */
[----:B------:R-:W-:Y:S02]  /*8d20*/  FADD.FTZ R11, R105, -R10 ;  /* 0x8000000a690b7221 */ /* 0x000fe40000010000 */
[-C--:B-1----:R-:W-:Y:S01]  /*8d30*/  FMUL.FTZ R122, R122, R100.reuse ;  /* 0x000000647a7a7220 */ /* 0x082fe20000410000 */
[----:B------:R1:W-:Y:S01]  /*8d40*/  MUFU.EX2 R45, R3 ;  /* 0x00000003002d7308 */ /* 0x0003e20000000800 */
[----:B------:R-:W-:-:S02]  /*8d50*/  FMUL.FTZ R123, R123, R100 ;  /* 0x000000647b7b7220 */ /* 0x000fc40000410000 */
[-C--:B------:R-:W-:Y:S02]  /*8d60*/  FMUL.FTZ R154, R154, R100.reuse ;  /* 0x000000649a9a7220 */ /* 0x080fe40000410000 */
[-C--:B------:R-:W-:Y:S02]  /*8d70*/  FMUL.FTZ R155, R155, R100.reuse ;  /* 0x000000649b9b7220 */ /* 0x080fe40000410000 */
[-C--:B------:R-:W-:Y:S01]  /*8d80*/  FMUL.FTZ R138, R138, R100.reuse ;  /* 0x000000648a8a7220 */ /* 0x080fe20000410000 */
[----:B------:R-:W-:Y:S01]  /*8d90*/  HMMA.16816.F32.BF16 R192, R4, R18, R120 ;  /* 0x0000001204c0723c */ /* 0x000fe20000041878 */
[----:B----4-:R-:W-:Y:S02]  /*8da0*/  FFMA.FTZ R9, R65, c[0x0][0x23c], -R8 ;  /* 0x00008f0041097a23 */ /* 0x010fe40000010808 */
[-C--:B------:R-:W-:Y:S02]  /*8db0*/  FMUL.FTZ R139, R139, R100.reuse ;  /* 0x000000648b8b7220 */ /* 0x080fe40000410000 */
[----:B------:R4:W3:Y:S01]  /*8dc0*/  MUFU.EX2 R52, R9 ;  /* 0x0000000900347308 */ /* 0x0008e20000000800 */
[----:B------:R-:W-:-:S02]  /*8dd0*/  FMUL.FTZ R118, R118, R100 ;  /* 0x0000006476767220 */ /* 0x000fc40000410000 */
[C---:B------:R-:W-:Y:S01]  /*8de0*/  HMMA.16816.F32.BF16 R120, R4.reuse, R26, R152 ;  /* 0x0000001a0478723c */ /* 0x040fe20000041898 */
[----:B-1----:R-:W-:Y:S02]  /*8df0*/  FMUL.FTZ R3, R38, c[0x0][0x23c] ;  /* 0x00008f0026037a20 */ /* 0x002fe40000410000 */
[-C--:B------:R-:W-:Y:S02]  /*8e00*/  FMUL.FTZ R119, R119, R100.reuse ;  /* 0x0000006477777220 */ /* 0x080fe40000410000 */
[-C--:B------:R-:W-:Y:S01]  /*8e10*/  FMUL.FTZ R166, R166, R100.reuse ;  /* 0x00000064a6a67220 */ /* 0x080fe20000410000 */
[----:B------:R-:W-:Y:S01]  /*8e20*/  FSEL R3, R3, RZ, P0 ;  /* 0x000000ff03037208 */ /* 0x000fe20000000000 */
[----:B------:R-:W-:Y:S01]  /*8e30*/  FMUL.FTZ R167, R167, R100 ;  /* 0x00000064a7a77220 */ /* 0x000fe20000410000 */
[----:B--2---:R-:W-:Y:S01]  /*8e40*/  MOV R152, R12 ;  /* 0x0000000c00987202 */ /* 0x004fe20000000f00 */
[-C--:B------:R-:W-:Y:S01]  /*8e50*/  FMUL.FTZ R74, R74, R100.reuse ;  /* 0x000000644a4a7220 */ /* 0x080fe20000410000 */
[----:B------:R-:W1:Y:S01]  /*8e60*/  LDSM.16.MT88.4 R12, [R218+0xb000] ;  /* 0x00b00000da0c783b */ /* 0x000e620000004200 */
[----:B------:R-:W-:Y:S01]  /*8e70*/  FFMA.FTZ R10, R67, c[0x0][0x23c], -R3 ;  /* 0x00008f00430a7a23 */ /* 0x000fe20000010803 */
[C---:B------:R-:W-:Y:S01]  /*8e80*/  HMMA.16816.F32.BF16 R184, R4.reuse, R22, R136 ;  /* 0x0000001604b8723c */ /* 0x040fe20000041888 */
[----:B----4-:R-:W-:Y:S01]  /*8e90*/  FFMA.FTZ R9, R62, c[0x0][0x23c], -R8 ;  /* 0x00008f003e097a23 */ /* 0x010fe20000010808 */
[----:B------:R-:W-:Y:S01]  /*8ea0*/  MOV R154, R51 ;  /* 0x00000033009a7202 */ /* 0x000fe20000000f00 */
[----:B------:R-:W-:Y:S01]  /*8eb0*/  FMUL.FTZ R75, R75, R100 ;  /* 0x000000644b4b7220 */ /* 0x000fe20000410000 */
[----:B------:R2:W-:Y:S01]  /*8ec0*/  MUFU.EX2 R136, R10 ;  /* 0x0000000a00887308 */ /* 0x0005e20000000800 */
[-C--:B------:R-:W-:Y:S01]  /*8ed0*/  FMUL.FTZ R92, R92, R101.reuse ;  /* 0x000000655c5c7220 */ /* 0x080fe20000410000 */
[----:B---3--:R-:W-:Y:S01]  /*8ee0*/  MOV R155, R52 ;  /* 0x00000034009b7202 */ /* 0x008fe20000000f00 */
[----:B------:R-:W-:Y:S01]  /*8ef0*/  FMUL.FTZ R93, R93, R101 ;  /* 0x000000655d5d7220 */ /* 0x000fe20000410000 */
[C---:B------:R-:W-:Y:S01]  /*8f00*/  HMMA.16816.F32.BF16 R196, R4.reuse, R16, R116 ;  /* 0x0000001004c4723c */ /* 0x040fe20000041874 */
[-C--:B------:R-:W-:Y:S01]  /*8f10*/  FMUL.FTZ R94, R94, R100.reuse ;  /* 0x000000645e5e7220 */ /* 0x080fe20000410000 */
[----:B------:R-:W-:Y:S01]  /*8f20*/  MOV R139, R109 ;  /* 0x0000006d008b7202 */ /* 0x000fe20000000f00 */
[----:B------:R-:W-:Y:S01]  /*8f30*/  FMUL.FTZ R95, R95, R100 ;  /* 0x000000645f5f7220 */ /* 0x000fe20000410000 */
[----:B------:R3:W-:Y:S01]  /*8f40*/  MUFU.EX2 R102, R9 ;  /* 0x0000000900667308 */ /* 0x0007e20000000800 */
[----:B------:R-:W-:Y:S01]  /*8f50*/  FMUL.FTZ R28, R28, c[0x0][0x23c] ;  /* 0x00008f001c1c7a20 */ /* 0x000fe20000410000 */
[----:B------:R-:W-:Y:S01]  /*8f60*/  MOV R138, R108 ;  /* 0x0000006c008a7202 */ /* 0x000fe20000000f00 */
[-C--:B------:R-:W-:Y:S01]  /*8f70*/  FMUL.FTZ R148, R148, R101.reuse ;  /* 0x0000006594947220 */ /* 0x080fe20000410000 */
[----:B------:R-:W-:Y:S01]  /*8f80*/  HMMA.16816.F32.BF16 R116, R4, R40, R164 ;  /* 0x000000280474723c */ /* 0x000fe200000418a4 */
[----:B------:R-:W-:Y:S01]  /*8f90*/  FMUL.FTZ R149, R149, R101 ;  /* 0x0000006595957220 */ /* 0x000fe20000410000 */
[----:B------:R-:W-:Y:S01]  /*8fa0*/  MOV R137, R55 ;  /* 0x0000003700897202 */ /* 0x000fe20000000f00 */
[----:B------:R-:W-:-:S02]  /*8fb0*/  FMUL.FTZ R150, R150, R100 ;  /* 0x0000006496967220 */ /* 0x000fc40000410000 */
[----:B--2---:R-:W-:Y:S02]  /*8fc0*/  FMUL.FTZ R10, R11, c[0x0][0x23c] ;  /* 0x00008f000b0a7a20 */ /* 0x004fe40000410000 */
[----:B------:R2:W4:Y:S01]  /*8fd0*/  MUFU.EX2 R11, R28 ;  /* 0x0000001c000b7308 */ /* 0x0005220000000800 */
[----:B------:R-:W-:Y:S01]  /*8fe0*/  FMUL.FTZ R151, R151, R100 ;  /* 0x0000006497977220 */ /* 0x000fe20000410000 */
[----:B------:R-:W-:Y:S01]  /*8ff0*/  MOV R164, R38 ;  /* 0x0000002600a47202 */ /* 0x000fe20000000f00 */
[----:B------:R-:W-:Y:S01]  /*9000*/  FMUL.FTZ R132, R132, R101 ;  /* 0x0000006584847220 */ /* 0x000fe20000410000 */
[----:B------:R-:W-:Y:S01]  /*9010*/  MOV R165, R37 ;  /* 0x0000002500a57202 */ /* 0x000fe20000000f00 */
[----:B---3--:R-:W-:Y:S01]  /*9020*/  FFMA.FTZ R9, R66, c[0x0][0x23c], -R3 ;  /* 0x00008f0042097a23 */ /* 0x008fe20000010803 */
[----:B------:R-:W-:Y:S01]  /*9030*/  MOV R166, R36 ;  /* 0x0000002400a67202 */ /* 0x000fe20000000f00 */
[----:B------:R-:W-:Y:S01]  /*9040*/  FMUL.FTZ R133, R133, R101 ;  /* 0x0000006585857220 */ /* 0x000fe20000410000 */
[----:B------:R-:W3:Y:S01]  /*9050*/  MUFU.EX2 R10, R10 ;  /* 0x0000000a000a7308 */ /* 0x000ee20000000800 */
[-C--:B------:R-:W-:Y:S01]  /*9060*/  FMUL.FTZ R134, R134, R100.reuse ;  /* 0x0000006486867220 */ /* 0x080fe20000410000 */
[----:B------:R-:W-:Y:S01]  /*9070*/  HMMA.16816.F32.BF16 R180, R4, R24, R148 ;  /* 0x0000001804b4723c */ /* 0x000fe20000041894 */
[----:B------:R-:W-:-:S02]  /*9080*/  FMUL.FTZ R135, R135, R100 ;  /* 0x0000006487877220 */ /* 0x000fc40000410000 */
[-C--:B------:R-:W-:Y:S02]  /*9090*/  FMUL.FTZ R168, R168, R101.reuse ;  /* 0x00000065a8a87220 */ /* 0x080fe40000410000 */
[----:B------:R-:W-:Y:S01]  /*90a0*/  FMUL.FTZ R169, R169, R101 ;  /* 0x00000065a9a97220 */ /* 0x000fe20000410000 */
[----:B------:R1:W-:Y:S01]  /*90b0*/  MUFU.EX2 R217, R9 ;  /* 0x0000000900d97308 */ /* 0x0003e20000000800 */
[-C--:B------:R-:W-:Y:S01]  /*90c0*/  FMUL.FTZ R170, R170, R100.reuse ;  /* 0x00000064aaaa7220 */ /* 0x080fe20000410000 */
[----:B------:R-:W-:Y:S01]  /*90d0*/  HMMA.16816.F32.BF16 R132, R4, R20, R132 ;  /* 0x000000140484723c */ /* 0x000fe20000041884 */
[----:B------:R-:W-:Y:S01]  /*90e0*/  FMUL.FTZ R171, R171, R100 ;  /* 0x00000064abab7220 */ /* 0x000fe20000410000 */
[----:B--2---:R-:W-:Y:S01]  /*90f0*/  MOV R28, R39 ;  /* 0x00000027001c7202 */ /* 0x004fe20000000f00 */
[-C--:B------:R-:W-:Y:S02]  /*9100*/  FMUL.FTZ R76, R76, R101.reuse ;  /* 0x000000654c4c7220 */ /* 0x080fe40000410000 */
[----:B------:R-:W-:-:S02]  /*9110*/  FMUL.FTZ R77, R77, R101 ;  /* 0x000000654d4d7220 */ /* 0x000fc40000410000 */
[-C--:B------:R-:W-:Y:S01]  /*9120*/  FMUL.FTZ R78, R78, R100.reuse ;  /* 0x000000644e4e7220 */ /* 0x080fe20000410000 */
[----:B------:R-:W-:Y:S01]  /*9130*/  HMMA.16816.F32.BF16 R168, R4, R42, R168 ;  /* 0x0000002a04a8723c */ /* 0x000fe200000418a8 */
[-C--:B------:R-:W-:Y:S02]  /*9140*/  FMUL.FTZ R79, R79, R100.reuse ;  /* 0x000000644f4f7220 */ /* 0x080fe40000410000 */
[-C--:B------:R-:W-:Y:S02]  /*9150*/  FMUL.FTZ R88, R88, R101.reuse ;  /* 0x0000006558587220 */ /* 0x080fe40000410000 */
[----:B------:R-:W-:Y:S02]  /*9160*/  FMUL.FTZ R89, R89, R101 ;  /* 0x0000006559597220 */ /* 0x000fe40000410000 */
[----:B-1----:R-:W-:Y:S02]  /*9170*/  FFMA.FTZ R9, R107, c[0x0][0x23c], -R3 ;  /* 0x00008f006b097a23 */ /* 0x002fe40000010803 */
[----:B------:R-:W-:-:S02]  /*9180*/  FMUL.FTZ R90, R90, R100 ;  /* 0x000000645a5a7220 */ /* 0x000fc40000410000 */
[----:B------:R-:W1:Y:S01]  /*9190*/  MUFU.EX2 R110, R9 ;  /* 0x00000009006e7308 */ /* 0x000e620000000800 */
[----:B------:R-:W-:Y:S02]  /*91a0*/  FMUL.FTZ R91, R91, R100 ;  /* 0x000000645b5b7220 */ /* 0x000fe40000410000 */
[-C--:B----4-:R-:W-:Y:S02]  /*91b0*/  FMUL.FTZ R144, R144, R11.reuse ;  /* 0x0000000b90907220 */ /* 0x090fe40000410000 */
[-C--:B------:R-:W-:Y:S02]  /*91c0*/  FMUL.FTZ R145, R145, R11.reuse ;  /* 0x0000000b91917220 */ /* 0x080fe40000410000 */
[-C--:B---3--:R-:W-:Y:S01]  /*91d0*/  FMUL.FTZ R146, R146, R10.reuse ;  /* 0x0000000a92927220 */ /* 0x088fe20000410000 */
[----:B------:R-:W-:Y:S01]  /*91e0*/  HMMA.16816.F32.BF16 R148, R4, R12, R88 ;  /* 0x0000000c0494723c */ /* 0x000fe20000041858 */
[----:B------:R-:W-:Y:S02]  /*91f0*/  FMUL.FTZ R147, R147, R10 ;  /* 0x0000000a93937220 */ /* 0x000fe40000410000 */
[----:B------:R-:W-:-:S02]  /*9200*/  FMUL.FTZ R160, R160, R11 ;  /* 0x0000000ba0a07220 */ /* 0x000fc40000410000 */
[-C--:B------:R-:W-:Y:S02]  /*9210*/  FMUL.FTZ R161, R161, R11.reuse ;  /* 0x0000000ba1a17220 */ /* 0x080fe40000410000 */
[----:B------:R-:W-:Y:S01]  /*9220*/  FMUL.FTZ R162, R162, R10 ;  /* 0x0000000aa2a27220 */ /* 0x000fe20000410000 */
[----:B-1----:R-:W-:Y:S01]  /*9230*/  MOV R167, R110 ;  /* 0x0000006e00a77202 */ /* 0x002fe20000000f00 */
[----:B------:R-:W-:Y:S01]  /*9240*/  FFMA.FTZ R9, R106, c[0x0][0x23c], -R3 ;  /* 0x00008f006a097a23 */ /* 0x000fe20000010803 */
[----:B------:R-:W-:Y:S01]  /*9250*/  HMMA.16816.F32.BF16 R108, R4, R32, R72 ;  /* 0x00000020046c723c */ /* 0x000fe20000041848 */
[----:B------:R-:W-:Y:S02]  /*9260*/  FMUL.FTZ R163, R163, R10 ;  /* 0x0000000aa3a37220 */ /* 0x000fe40000410000 */
[----:B------:R1:W2:Y:S01]  /*9270*/  MUFU.EX2 R51, R9 ;  /* 0x0000000900337308 */ /* 0x0002a20000000800 */
[-C--:B------:R-:W-:Y:S02]  /*9280*/  FMUL.FTZ R172, R172, R11.reuse ;  /* 0x0000000bacac7220 */ /* 0x080fe40000410000 */
[----:B------:R-:W-:-:S02]  /*9290*/  FMUL.FTZ R173, R173, R11 ;  /* 0x0000000badad7220 */ /* 0x000fc40000410000 */
[C---:B------:R-:W-:Y:S01]  /*92a0*/  HMMA.16816.F32.BF16 R72, R4.reuse, R14, R92 ;  /* 0x0000000e0448723c */ /* 0x040fe2000004185c */
[-C--:B------:R-:W-:Y:S02]  /*92b0*/  FMUL.FTZ R174, R174, R10.reuse ;  /* 0x0000000aaeae7220 */ /* 0x080fe40000410000 */
[----:B------:R-:W-:Y:S02]  /*92c0*/  FMUL.FTZ R175, R175, R10 ;  /* 0x0000000aafaf7220 */ /* 0x000fe40000410000 */
[-C--:B------:R-:W-:Y:S02]  /*92d0*/  FMUL.FTZ R156, R156, R11.reuse ;  /* 0x0000000b9c9c7220 */ /* 0x080fe40000410000 */
[----:B------:R-:W-:Y:S01]  /*92e0*/  MOV R94, R30 ;  /* 0x0000001e005e7202 */ /* 0x000fe20000000f00 */
[----:B------:R-:W-:Y:S01]  /*92f0*/  HMMA.16816.F32.BF16 R104, R4, R34, R76 ;  /* 0x000000220468723c */ /* 0x000fe2000004184c */
[----:B------:R-:W-:Y:S02]  /*9300*/  FMUL.FTZ R157, R157, R11 ;  /* 0x0000000b9d9d7220 */ /* 0x000fe40000410000 */
[----:B-1----:R-:W-:Y:S01]  /*9310*/  FFMA.FTZ R9, R177, c[0x0][0x23c], -R8 ;  /* 0x00008f00b1097a23 */ /* 0x002fe20000010808 */
[----:B------:R-:W-:Y:S01]  /*9320*/  MOV R177, R28 ;  /* 0x0000001c00b17202 */ /* 0x000fe20000000f00 */
[----:B------:R-:W-:-:S02]  /*9330*/  FMUL.FTZ R158, R158, R10 ;  /* 0x0000000a9e9e7220 */ /* 0x000fc40000410000 */
[----:B------:R1:W3:Y:S01]  /*9340*/  MUFU.EX2 R95, R9 ;  /* 0x00000009005f7308 */ /* 0x0002e20000000800 */
[----:B------:R-:W-:Y:S01]  /*9350*/  F2FP.BF16.PACK_AB R4, R152, R45 ;  /* 0x0000002d9804723e */ /* 0x000fe200000010ff */
[----:B------:R-:W-:Y:S01]  /*9360*/  FMUL.FTZ R159, R159, R10 ;  /* 0x0000000a9f9f7220 */ /* 0x000fe20000410000 */
[----:B------:R-:W-:Y:S01]  /*9370*/  F2FP.BF16.PACK_AB R5, R167, R217 ;  /* 0x000000d9a705723e */ /* 0x000fe200000010ff */
[----:B------:R-:W-:Y:S01]  /*9380*/  FMUL.FTZ R140, R140, R11 ;  /* 0x0000000b8c8c7220 */ /* 0x000fe20000410000 */
[----:B------:R-:W-:Y:S01]  /*9390*/  F2FP.BF16.PACK_AB R6, R102, R155 ;  /* 0x0000009b6606723e */ /* 0x000fe200000010ff */
[----:B------:R-:W-:Y:S01]  /*93a0*/  FMUL.FTZ R141, R141, R11 ;  /* 0x0000000b8d8d7220 */ /* 0x000fe20000410000 */
[----:B--2---:R-:W-:Y:S01]  /*93b0*/  F2FP.BF16.PACK_AB R7, R51, R136 ;  /* 0x000000883307723e */ /* 0x004fe200000010ff */
[-C--:B------:R-:W-:Y:S02]  /*93c0*/  FMUL.FTZ R142, R142, R10.reuse ;  /* 0x0000000a8e8e7220 */ /* 0x080fe40000410000 */
[----:B------:R-:W-:-:S02]  /*93d0*/  FMUL.FTZ R143, R143, R10 ;  /* 0x0000000a8f8f7220 */ /* 0x000fc40000410000 */
[-C--:B------:R-:W-:Y:S02]  /*93e0*/  FMUL.FTZ R112, R112, R11.reuse ;  /* 0x0000000b70707220 */ /* 0x080fe40000410000 */
[C---:B------:R-:W-:Y:S01]  /*93f0*/  HMMA.16816.F32.BF16 R60, R4.reuse, R24, R144 ;  /* 0x00000018043c723c */ /* 0x040fe20000041890 */
[----:B------:R-:W-:Y:S02]  /*9400*/  FMUL.FTZ R113, R113, R11 ;  /* 0x0000000b71717220 */ /* 0x000fe40000410000 */
[----:B-1----:R-:W-:Y:S01]  /*9410*/  FFMA.FTZ R9, R178, c[0x0][0x23c], -R2 ;  /* 0x00008f00b2097a23 */ /* 0x002fe20000010802 */
[----:B------:R-:W-:Y:S01]  /*9420*/  MOV R178, R154 ;  /* 0x0000009a00b27202 */ /* 0x000fe20000000f00 */
[-C--:B------:R-:W-:Y:S01]  /*9430*/  FMUL.FTZ R114, R114, R10.reuse ;  /* 0x0000000a72727220 */ /* 0x080fe20000410000 */
[----:B------:R-:W-:Y:S01]  /*9440*/  MOV R154, R49 ;  /* 0x00000031009a7202 */ /* 0x000fe20000000f00 */
[----:B------:R1:W2:Y:S01]  /*9450*/  MUFU.EX2 R92, R9 ;  /* 0x00000009005c7308 */ /* 0x0002a20000000800 */
[----:B------:R-:W-:Y:S01]  /*9460*/  FMUL.FTZ R115, R115, R10 ;  /* 0x0000000a73737220 */ /* 0x000fe20000410000 */
[----:B------:R-:W-:Y:S01]  /*9470*/  HMMA.16816.F32.BF16 R56, R4, R26, R156 ;  /* 0x0000001a0438723c */ /* 0x000fe2000004189c */
[-C--:B------:R-:W-:Y:S01]  /*9480*/  FMUL.FTZ R124, R124, R11.reuse ;  /* 0x0000000b7c7c7220 */ /* 0x080fe20000410000 */
[----:B------:R-:W-:Y:S01]  /*9490*/  MOV R147, R136 ;  /* 0x0000008800937202 */ /* 0x000fe20000000f00 */
[----:B------:R-:W-:Y:S01]  /*94a0*/  FMUL.FTZ R125, R125, R11 ;  /* 0x0000000b7d7d7220 */ /* 0x000fe20000410000 */
[----:B------:R-:W-:Y:S01]  /*94b0*/  LDSM.16.MT88.4 R24, [R218+0x9400] ;  /* 0x00940000da18783b */ /* 0x000fe20000004200 */
[----:B------:R-:W-:-:S02]  /*94c0*/  FMUL.FTZ R126, R126, R10 ;  /* 0x0000000a7e7e7220 */ /* 0x000fc40000410000 */
[----:B------:R-:W-:Y:S01]  /*94d0*/  FMUL.FTZ R127, R127, R10 ;  /* 0x0000000a7f7f7220 */ /* 0x000fe20000410000 */
[C---:B------:R-:W-:Y:S01]  /*94e0*/  HMMA.16816.F32.BF16 R64, R4.reuse, R22, R140 ;  /* 0x000000160440723c */ /* 0x040fe2000004188c */
[-C--:B------:R-:W-:Y:S01]  /*94f0*/  FMUL.FTZ R128, R128, R11.reuse ;  /* 0x0000000b80807220 */ /* 0x080fe20000410000 */
[----:B------:R-:W-:Y:S01]  /*9500*/  MOV R157, R102 ;  /* 0x00000066009d7202 */ /* 0x000fe20000000f00 */
[----:B------:R-:W-:Y:S01]  /*9510*/  FMUL.FTZ R129, R129, R11 ;  /* 0x0000000b81817220 */ /* 0x000fe20000410000 */
[----:B------:R-:W-:Y:S01]  /*9520*/  MOV R158, R51 ;  /* 0x00000033009e7202 */ /* 0x000fe20000000f00 */
[----:B------:R-:W-:Y:S01]  /*9530*/  FMUL.FTZ R130, R130, R10 ;  /* 0x0000000a82827220 */ /* 0x000fe20000410000 */
[----:B------:R-:W-:Y:S01]  /*9540*/  MOV R159, R50 ;  /* 0x00000032009f7202 */ /* 0x000fe20000000f00 */
[--C-:B-1----:R-:W-:Y:S01]  /*9550*/  FFMA.FTZ R9, R176, c[0x0][0x23c], -R2.reuse ;  /* 0x00008f00b0097a23 */ /* 0x102fe20000010802 */
[----:B------:R-:W-:Y:S01]  /*9560*/  MOV R140, R46 ;  /* 0x0000002e008c7202 */ /* 0x000fe20000000f00 */
[----:B------:R-:W-:Y:S01]  /*9570*/  FMUL.FTZ R131, R131, R10 ;  /* 0x0000000a83837220 */ /* 0x000fe20000410000 */
[----:B------:R-:W-:Y:S01]  /*9580*/  MOV R142, R47 ;  /* 0x0000002f008e7202 */ /* 0x000fe20000000f00 */
[----:B------:R1:W4:Y:S01]  /*9590*/  MUFU.EX2 R30, R9 ;  /* 0x00000009001e7308 */ /* 0x0003220000000800 */
        /* <DEDUP_REMOVED lines=13> */
[----:B------:R-:W-:Y:S01]  /*9670*/  HMMA.16816.F32.BF16 R76, R4, R18, R124 ;  /* 0x00000012044c723c */ /* 0x000fe2000004187c */
[----:B------:R-:W-:Y:S01]  /*9680*/  FMUL.FTZ R83, R83, R10 ;  /* 0x0000000a53537220 */ /* 0x000fe20000410000 */
[----:B------:R-:W-:Y:S01]  /*9690*/  LDSM.16.MT88.4 R16, [R218+0xa400] ;  /* 0x00a40000da10783b */ /* 0x000fe20000004200 */
[----:B-1----:R-:W-:Y:S01]  /*96a0*/  FFMA.FTZ R9, R48, c[0x0][0x23c], -R2 ;  /* 0x00008f0030097a23 */ /* 0x002fe20000010802 */
[----:B---3--:R-:W-:Y:S01]  /*96b0*/  MOV R141, R95 ;  /* 0x0000005f008d7202 */ /* 0x008fe20000000f00 */
[----:B------:R-:W-:-:S02]  /*96c0*/  FMUL.FTZ R84, R84, R11 ;  /* 0x0000000b54547220 */ /* 0x000fc40000410000 */
[----:B------:R1:W-:Y:S01]  /*96d0*/  MUFU.EX2 R153, R9 ;  /* 0x0000000900997308 */ /* 0x0003e20000000800 */
[-C--:B------:R-:W-:Y:S01]  /*96e0*/  FMUL.FTZ R85, R85, R11.reuse ;  /* 0x0000000b55557220 */ /* 0x080fe20000410000 */
[C---:B------:R-:W-:Y:S01]  /*96f0*/  HMMA.16816.F32.BF16 R36, R4.reuse, R20, R128 ;  /* 0x000000140424723c */ /* 0x040fe20000041880 */
[-C--:B------:R-:W-:Y:S01]  /*9700*/  FMUL.FTZ R86, R86, R10.reuse ;  /* 0x0000000a56567220 */ /* 0x080fe20000410000 */
[----:B------:R-:W-:Y:S01]  /*9710*/  LDSM.16.MT88.4 R20, [R216+0xa400] ;  /* 0x00a40000d814783b */ /* 0x000fe20000004200 */
[-C--:B------:R-:W-:Y:S02]  /*9720*/  FMUL.FTZ R87, R87, R10.reuse ;  /* 0x0000000a57577220 */ /* 0x080fe40000410000 */
[-C--:B------:R-:W-:Y:S02]  /*9730*/  FMUL.FTZ R96, R96, R11.reuse ;  /* 0x0000000b60607220 */ /* 0x080fe40000410000 */
[----:B------:R-:W-:Y:S01]  /*9740*/  FMUL.FTZ R97, R97, R11 ;  /* 0x0000000b61617220 */ /* 0x000fe20000410000 */
[----:B------:R-:W-:Y:S01]  /*9750*/  HMMA.16816.F32.BF16 R48, R4, R32, R68 ;  /* 0x000000200430723c */ /* 0x000fe20000041844 */
[----:B------:R-:W-:-:S02]  /*9760*/  FMUL.FTZ R98, R98, R10 ;  /* 0x0000000a62627220 */ /* 0x000fc40000410000 */
[----:B------:R-:W-:Y:S02]  /*9770*/  FMUL.FTZ R99, R99, R10 ;  /* 0x0000000a63637220 */ /* 0x000fe40000410000 */
[----:B-1----:R-:W-:-:S03]  /*9780*/  FFMA.FTZ R9, R53, c[0x0][0x23c], -R2 ;  /* 0x00008f0035097a23 */ /* 0x002fc60000010802 */
[C---:B------:R-:W-:Y:S01]  /*9790*/  HMMA.16816.F32.BF16 R52, R4.reuse, R40, R160 ;  /* 0x000000280434723c */ /* 0x040fe200000418a0 */
[----:B------:R1:W3:Y:S06]  /*97a0*/  MUFU.EX2 R145, R9 ;  /* 0x0000000900917308 */ /* 0x0002ec0000000800 */
[----:B--2---:R-:W-:Y:S01]  /*97b0*/  MOV R162, R92 ;  /* 0x0000005c00a27202 */ /* 0x004fe20000000f00 */
[----:B------:R-:W-:Y:S01]  /*97c0*/  HMMA.16816.F32.BF16 R40, R4, R42, R172 ;  /* 0x0000002a0428723c */ /* 0x000fe200000418ac */
[----:B------:R-:W-:Y:S02]  /*97d0*/  MOV R161, R137 ;  /* 0x0000008900a17202 */ /* 0x000fe40000000f00 */
[----:B------:R-:W-:-:S04]  /*97e0*/  MOV R160, R94 ;  /* 0x0000005e00a07202 */ /* 0x000fc80000000f00 */
[----:B----4-:R-:W-:Y:S01]  /*97f0*/  MOV R175, R30 ;  /* 0x0000001e00af7202 */ /* 0x010fe20000000f00 */
[C---:B------:R-:W-:Y:S01]  /*9800*/  HMMA.16816.F32.BF16 R80, R4.reuse, R34, R80 ;  /* 0x000000220450723c */ /* 0x040fe20000041850 */
[----:B------:R-:W-:Y:S01]  /*9810*/  MOV R174, R29 ;  /* 0x0000001d00ae7202 */ /* 0x000fe20000000f00 */
[--C-:B-1----:R-:W-:Y:S01]  /*9820*/  FFMA.FTZ R9, R179, c[0x0][0x23c], -R0.reuse ;  /* 0x00008f00b3097a23 */ /* 0x102fe20000010800 */
[----:B------:R-:W-:Y:S01]  /*9830*/  MOV R179, R31 ;  /* 0x0000001f00b37202 */ /* 0x000fe20000000f00 */
[----:B------:R-:W-:Y:S01]  /*9840*/  LDSM.16.MT88.4 R32, [R218+0xb400] ;  /* 0x00b40000da20783b */ /* 0x000fe20000004200 */
[----:B------:R-:W-:Y:S01]  /*9850*/  MOV R173, R178 ;  /* 0x000000b200ad7202 */ /* 0x000fe20000000f00 */
[----:B------:R1:W-:Y:S02]  /*9860*/  MUFU.EX2 R163, R9 ;  /* 0x0000000900a37308 */ /* 0x0003e40000000800 */
[----:B------:R-:W2:Y:S01]  /*9870*/  LDSM.16.MT88.4 R28, [R216+0x9400] ;  /* 0x00940000d81c783b */ /* 0x000ea20000004200 */
[C---:B------:R-:W-:Y:S08]  /*9880*/  HMMA.16816.F32.BF16 R44, R4.reuse, R12, R84 ;  /* 0x0000000c042c723c */ /* 0x040ff00000041854 */
[----:B------:R-:W-:Y:S01]  /*9890*/  HMMA.16816.F32.BF16 R96, R4, R14, R96 ;  /* 0x0000000e0460723c */ /* 0x000fe20000041860 */
[----:B------:R-:W4:Y:S01]  /*98a0*/  LDSM.16.MT88.4 R12, [R216+0xb400] ;  /* 0x00b40000d80c783b */ /* 0x000f220000004200 */
[----:B-1----:R-:W-:-:S05]  /*98b0*/  FFMA.FTZ R9, R188, c[0x0][0x23c], -R0 ;  /* 0x00008f00bc097a23 */ /* 0x002fca0000010800 */
[----:B------:R-:W-:Y:S01]  /*98c0*/  F2FP.BF16.PACK_AB R4, R175, R162 ;  /* 0x000000a2af04723e */ /* 0x000fe200000010ff */
[----:B------:R1:W1:Y:S01]  /*98d0*/  MUFU.EX2 R172, R9 ;  /* 0x0000000900ac7308 */ /* 0x0002620000000800 */
[----:B---3--:R-:W-:Y:S01]  /*98e0*/  F2FP.BF16.PACK_AB R6, R145, R153 ;  /* 0x000000999106723e */ /* 0x008fe200000010ff */
[----:B-1----:R-:W-:Y:S01]  /*98f0*/  FFMA.FTZ R9, R190, c[0x0][0x23c], -R0 ;  /* 0x00008f00be097a23 */ /* 0x002fe20000010800 */
[----:B------:R-:W-:-:S05]  /*9900*/  F2FP.BF16.PACK_AB R5, R172, R163 ;  /* 0x000000a3ac05723e */ /* 0x000fca00000010ff */
[----:B------:R1:W-:Y:S02]  /*9910*/  MUFU.EX2 R144, R9 ;  /* 0x0000000900907308 */ /* 0x0003e40000000800 */
[----:B-1----:R-:W-:-:S06]  /*9920*/  FFMA.FTZ R9, R189, c[0x0][0x23c], -R0 ;  /* 0x00008f00bd097a23 */ /* 0x002fcc0000010800 */
[----:B------:R1:W3:Y:S02]  /*9930*/  MUFU.EX2 R146, R9 ;  /* 0x0000000900927308 */ /* 0x0002e40000000800 */
[----:B-1----:R-:W-:Y:S01]  /*9940*/  FFMA.FTZ R9, R201, c[0x0][0x23c], -R8 ;  /* 0x00008f00c9097a23 */ /* 0x002fe20000010808 */
[----:B---3--:R-:W-:-:S05]  /*9950*/  F2FP.BF16.PACK_AB R7, R146, R144 ;  /* 0x000000909207723e */ /* 0x008fca00000010ff */
[----:B------:R1:W3:Y:S02]  /*9960*/  MUFU.EX2 R201, R9 ;  /* 0x0000000900c97308 */ /* 0x0002e40000000800 */
[C---:B--2---:R-:W-:Y:S08]  /*9970*/  HMMA.16816.F32.BF16 R136, R4.reuse, R30, R192 ;  /* 0x0000001e0488723c */ /* 0x044ff000000418c0 */
[----:B------:R-:W-:Y:S01]  /*9980*/  HMMA.16816.F32.BF16 R128, R4, R26, R184 ;  /* 0x0000001a0480723c */ /* 0x000fe200000418b8 */
[----:B-1----:R-:W-:-:S04]  /*9990*/  FFMA.FTZ R9, R200, c[0x0][0x23c], -R8 ;  /* 0x00008f00c8097a23 */ /* 0x002fc80000010808 */
[----:B------:R1:W-:Y:S03]  /*99a0*/  MUFU.EX2 R200, R9 ;  /* 0x0000000900c87308 */ /* 0x0003e60000000800 */
[C---:B------:R-:W-:Y:S08]  /*99b0*/  HMMA.16816.F32.BF16 R124, R4.reuse, R20, R180 ;  /* 0x00000014047c723c */ /* 0x040ff000000418b4 */
[----:B------:R-:W-:Y:S01]  /*99c0*/  HMMA.16816.F32.BF16 R84, R4, R28, R196 ;  /* 0x0000001c0454723c */ /* 0x000fe200000418c4 */
[----:B-1----:R-:W-:-:S07]  /*99d0*/  FFMA.FTZ R9, R191, c[0x0][0x23c], -R8 ;  /* 0x00008f00bf097a23 */ /* 0x002fce0000010808 */
[----:B------:R-:W-:Y:S01]  /*99e0*/  HMMA.16816.F32.BF16 R132, R4, R24, R132 ;  /* 0x000000180484723c */ /* 0x000fe20000041884 */
[----:B------:R-:W-:Y:S01]  /*99f0*/  MOV R196, R146 ;  /* 0x0000009200c47202 */ /* 0x000fe20000000f00 */
[----:B------:R1:W-:Y:S01]  /*9a00*/  MUFU.EX2 R195, R9 ;  /* 0x0000000900c37308 */ /* 0x0003e20000000800 */
[----:B------:R-:W-:Y:S02]  /*9a10*/  MOV R197, R164 ;  /* 0x000000a400c57202 */ /* 0x000fe40000000f00 */
[----:B------:R-:W-:-:S03]  /*9a20*/  MOV R198, R165 ;  /* 0x000000a500c67202 */ /* 0x000fc60000000f00 */
[----:B------:R-:W-:Y:S01]  /*9a30*/  HMMA.16816.F32.BF16 R120, R4, R22, R120 ;  /* 0x000000160478723c */ /* 0x000fe20000041878 */
[----:B------:R-:W-:-:S07]  /*9a40*/  MOV R199, R166 ;  /* 0x000000a600c77202 */ /* 0x000fce0000000f00 */
[----:B------:R-:W-:Y:S01]  /*9a50*/  HMMA.16816.F32.BF16 R116, R4, R16, R116 ;  /* 0x000000100474723c */ /* 0x000fe20000041874 */
[----:B-1----:R-:W-:Y:S01]  /*9a60*/  FFMA.FTZ R9, R210, c[0x0][0x23c], -R3 ;  /* 0x00008f00d2097a23 */ /* 0x002fe20000010803 */
[----:B------:R-:W-:-:S03]  /*9a70*/  MOV R210, R145 ;  /* 0x0000009100d27202 */ /* 0x000fc60000000f00 */
[----:B------:R1:W-:Y:S03]  /*9a80*/  MUFU.EX2 R194, R9 ;  /* 0x0000000900c27308 */ /* 0x0003e60000000800 */
[C---:B------:R-:W-:Y:S08]  /*9a90*/  HMMA.16816.F32.BF16 R112, R4.reuse, R18, R168 ;  /* 0x000000120470723c */ /* 0x040ff000000418a8 */
[----:B----4-:R-:W-:Y:S01]  /*9aa0*/  HMMA.16816.F32.BF16 R108, R4, R12, R108 ;  /* 0x0000000c046c723c */ /* 0x010fe2000004186c */
[----:B-1----:R-:W-:-:S07]  /*9ab0*/  FFMA.FTZ R9, R209, c[0x0][0x23c], -R3 ;  /* 0x00008f00d1097a23 */ /* 0x002fce0000010803 */
[C---:B------:R-:W-:Y:S01]  /*9ac0*/  HMMA.16816.F32.BF16 R104, R4.reuse, R14, R104 ;  /* 0x0000000e0468723c */ /* 0x040fe20000041868 */
[----:B------:R-:W-:Y:S01]  /*9ad0*/  MOV R209, R144 ;  /* 0x0000009000d17202 */ /* 0x000fe20000000f00 */
[----:B------:R1:W2:Y:S06]  /*9ae0*/  MUFU.EX2 R193, R9 ;  /* 0x0000000900c17308 */ /* 0x0002ac0000000800 */
[C---:B------:R-:W-:Y:S08]  /*9af0*/  HMMA.16816.F32.BF16 R92, R4.reuse, R32, R148 ;  /* 0x00000020045c723c */ /* 0x040ff00000041894 */
[----:B------:R-:W-:Y:S01]  /*9b00*/  HMMA.16816.F32.BF16 R72, R4, R34, R72 ;  /* 0x000000220448723c */ /* 0x000fe20000041848 */
[----:B-1----:R-:W-:Y:S01]  /*9b10*/  FFMA.FTZ R9, R202, c[0x0][0x23c], -R3 ;  /* 0x00008f00ca097a23 */ /* 0x002fe20000010803 */
[----:B------:R-:W-:-:S03]  /*9b20*/  MOV R202, R153 ;  /* 0x0000009900ca7202 */ /* 0x000fc60000000f00 */
[----:B------:R1:W-:Y:S02]  /*9b30*/  MUFU.EX2 R192, R9 ;  /* 0x0000000900c07308 */ /* 0x0003e40000000800 */
[----:B---3--:R-:W-:Y:S02]  /*9b40*/  F2FP.BF16.PACK_AB R4, R201, R141 ;  /* 0x0000008dc904723e */ /* 0x008fe400000010ff */
[----:B--2---:R-:W-:Y:S02]  /*9b50*/  F2FP.BF16.PACK_AB R5, R193, R194 ;  /* 0x000000c2c105723e */ /* 0x004fe400000010ff */
[----:B------:R-:W-:Y:S01]  /*9b60*/  F2FP.BF16.PACK_AB R6, R195, R200 ;  /* 0x000000c8c306723e */ /* 0x000fe200000010ff */
[----:B-1----:R-:W-:Y:S01]  /*9b70*/  FFMA.FTZ R9, R203, c[0x0][0x23c], -R3 ;  /* 0x00008f00cb097a23 */ /* 0x002fe20000010803 */
[----:B------:R-:W-:Y:S02]  /*9b80*/  MOV R203, R172 ;  /* 0x000000ac00cb7202 */ /* 0x000fe40000000f00 */
[----:B------:R-:W-:Y:S01]  /*9b90*/  MOV R172, R177 ;  /* 0x000000b100ac7202 */ /* 0x000fe20000000f00 */
[----:B------:R1:W2:Y:S02]  /*9ba0*/  MUFU.EX2 R191, R9 ;  /* 0x0000000900bf7308 */ /* 0x0002a40000000800 */
[----:B-1----:R-:W-:Y:S01]  /*9bb0*/  FFMA.FTZ R9, R207, c[0x0][0x23c], -R2 ;  /* 0x00008f00cf097a23 */ /* 0x002fe20000010802 */
[----:B--2---:R-:W-:-:S02]  /*9bc0*/  F2FP.BF16.PACK_AB R7, R191, R192 ;  /* 0x000000c0bf07723e */ /* 0x004fc400000010ff */
[----:B------:R-:W-:-:S03]  /*9bd0*/  MOV R207, R175 ;  /* 0x000000af00cf7202 */ /* 0x000fc60000000f00 */
[----:B------:R1:W-:Y:S01]  /*9be0*/  MUFU.EX2 R190, R9 ;  /* 0x0000000900be7308 */ /* 0x0003e20000000800 */
[----:B------:R-:W-:Y:S01]  /*9bf0*/  MOV R175, R147 ;  /* 0x0000009300af7202 */ /* 0x000fe20000000f00 */
[C---:B------:R-:W-:Y:S01]  /*9c00*/  HMMA.16816.F32.BF16 R68, R4.reuse, R24, R36 ;  /* 0x000000180444723c */ /* 0x040fe20000041824 */
[----:B------:R-:W2:Y:S07]  /*9c10*/  LDSM.16.MT88.4 R36, [R216+0x9800] ;  /* 0x00980000d824783b */ /* 0x000eae0000004200 */
[----:B------:R-:W-:Y:S01]  /*9c20*/  HMMA.16816.F32.BF16 R88, R4, R28, R88 ;  /* 0x0000001c0458723c */ /* 0x000fe20000041858 */
[----:B-1----:R-:W-:Y:S01]  /*9c30*/  FFMA.FTZ R9, R204, c[0x0][0x23c], -R2 ;  /* 0x00008f00cc097a23 */ /* 0x002fe20000010802 */
[----:B------:R-:W-:-:S02]  /*9c40*/  MOV R204, R174 ;  /* 0x000000ae00cc7202 */ /* 0x000fc40000000f00 */
[----:B------:R-:W-:Y:S01]  /*9c50*/  MOV R174, R176 ;  /* 0x000000b000ae7202 */ /* 0x000fe20000000f00 */
[----:B------:R1:W3:Y:S03]  /*9c60*/  MUFU.EX2 R189, R9 ;  /* 0x0000000900bd7308 */ /* 0x0002e60000000800 */
[C---:B------:R-:W-:Y:S01]  /*9c70*/  HMMA.16816.F32.BF16 R76, R4.reuse, R30, R76 ;  /* 0x0000001e044c723c */ /* 0x040fe2000004184c */
[----:B------:R-:W4:Y:S07]  /*9c80*/  LDSM.16.MT88.4 R28, [R218+0x9800] ;  /* 0x00980000da1c783b */ /* 0x000f2e0000004200 */
[----:B------:R-:W-:Y:S01]  /*9c90*/  HMMA.16816.F32.BF16 R48, R4, R12, R48 ;  /* 0x0000000c0430723c */ /* 0x000fe20000041830 */
[----:B-1----:R-:W-:-:S07]  /*9ca0*/  FFMA.FTZ R9, R205, c[0x0][0x23c], -R2 ;  /* 0x00008f00cd097a23 */ /* 0x002fce0000010802 */
[C---:B------:R-:W-:Y:S01]  /*9cb0*/  HMMA.16816.F32.BF16 R80, R4.reuse, R14, R80 ;  /* 0x0000000e0450723c */ /* 0x040fe20000041850 */
[----:B------:R-:W1:Y:S01]  /*9cc0*/  LDSM.16.MT88.4 R12, [R216+0xb800] ;  /* 0x00b80000d80c783b */ /* 0x000e620000004200 */
[----:B------:R-:W-:Y:S01]  /*9cd0*/  MOV R205, R179 ;  /* 0x000000b300cd7202 */ /* 0x000fe20000000f00 */
[----:B------:R2:W-:Y:S05]  /*9ce0*/  MUFU.EX2 R188, R9 ;  /* 0x0000000900bc7308 */ /* 0x0005ea0000000800 */
[C---:B------:R-:W-:Y:S01]  /*9cf0*/  HMMA.16816.F32.BF16 R64, R4.reuse, R26, R64 ;  /* 0x0000001a0440723c */ /* 0x040fe20000041840 */
[----:B------:R-:W1:Y:S07]  /*9d00*/  LDSM.16.MT88.4 R24, [R216+0xa800] ;  /* 0x00a80000d818783b */ /* 0x000e6e0000004200 */
[----:B------:R-:W-:Y:S01]  /*9d10*/  HMMA.16816.F32.BF16 R60, R4, R20, R60 ;  /* 0x00000014043c723c */ /* 0x000fe2000004183c */
[----:B--2---:R-:W-:Y:S01]  /*9d20*/  FFMA.FTZ R9, R206, c[0x0][0x23c], -R2 ;  /* 0x00008f00ce097a23 */ /* 0x004fe20000010802 */
[----:B------:R-:W-:-:S03]  /*9d30*/  MOV R206, R167 ;  /* 0x000000a700ce7202 */ /* 0x000fc60000000f00 */
[----:B------:R2:W1:Y:S03]  /*9d40*/  MUFU.EX2 R187, R9 ;  /* 0x0000000900bb7308 */ /* 0x0004660000000800 */
[C---:B------:R-:W-:Y:S01]  /*9d50*/  HMMA.16816.F32.BF16 R56, R4.reuse, R22, R56 ;  /* 0x000000160438723c */ /* 0x040fe20000041838 */
[----:B------:R-:W-:Y:S07]  /*9d60*/  LDSM.16.MT88.4 R20, [R218+0xb800] ;  /* 0x00b80000da14783b */ /* 0x000fee0000004200 */
[----:B------:R-:W-:Y:S01]  /*9d70*/  HMMA.16816.F32.BF16 R52, R4, R16, R52 ;  /* 0x000000100434723c */ /* 0x000fe20000041834 */
[----:B--2---:R-:W-:-:S07]  /*9d80*/  FFMA.FTZ R9, R212, c[0x0][0x23c], -R0 ;  /* 0x00008f00d4097a23 */ /* 0x004fce0000010800 */
[C---:B------:R-:W-:Y:S01]  /*9d90*/  HMMA.16816.F32.BF16 R40, R4.reuse, R18, R40 ;  /* 0x000000120428723c */ /* 0x040fe20000041828 */
[----:B------:R-:W2:Y:S01]  /*9da0*/  LDSM.16.MT88.4 R16, [R218+0xa800] ;  /* 0x00a80000da10783b */ /* 0x000ea20000004200 */
[----:B------:R-:W-:Y:S01]  /*9db0*/  MOV R212, R152 ;  /* 0x0000009800d47202 */ /* 0x000fe20000000f00 */
[----:B------:R1:W-:Y:S05]  /*9dc0*/  MUFU.EX2 R186, R9 ;  /* 0x0000000900ba7308 */ /* 0x0003ea0000000800 */
[C---:B------:R-:W-:Y:S08]  /*9dd0*/  HMMA.16816.F32.BF16 R44, R4.reuse, R32, R44 ;  /* 0x00000020042c723c */ /* 0x040ff0000004182c */
[----:B------:R-:W-:Y:S01]  /*9de0*/  HMMA.16816.F32.BF16 R32, R4, R34, R96 ;  /* 0x000000220420723c */ /* 0x000fe20000041860 */
[----:B-1----:R-:W-:Y:S01]  /*9df0*/  FFMA.FTZ R9, R213, c[0x0][0x23c], -R0 ;  /* 0x00008f00d5097a23 */ /* 0x002fe20000010800 */
[----:B------:R-:W-:-:S03]  /*9e00*/  MOV R213, R154 ;  /* 0x0000009a00d57202 */ /* 0x000fc60000000f00 */
[----:B------:R1:W1:Y:S02]  /*9e10*/  MUFU.EX2 R185, R9 ;  /* 0x0000000900b97308 */ /* 0x0002640000000800 */
[----:B---3--:R-:W-:Y:S02]  /*9e20*/  F2FP.BF16.PACK_AB R4, R189, R190 ;  /* 0x000000bebd04723e */ /* 0x008fe400000010ff */
[----:B------:R-:W-:Y:S01]  /*9e30*/  F2FP.BF16.PACK_AB R6, R187, R188 ;  /* 0x000000bcbb06723e */ /* 0x000fe200000010ff */
[--C-:B-1----:R-:W-:Y:S01]  /*9e40*/  FFMA.FTZ R9, R214, c[0x0][0x23c], -R0.reuse ;  /* 0x00008f00d6097a23 */ /* 0x102fe20000010800 */
[----:B------:R-:W-:Y:S02]  /*9e50*/  F2FP.BF16.PACK_AB R5, R185, R186 ;  /* 0x000000bab905723e */ /* 0x000fe400000010ff */
[----:B------:R-:W-:Y:S01]  /*9e60*/  MOV R214, R155 ;  /* 0x0000009b00d67202 */ /* 0x000fe20000000f00 */
[----:B------:R1:W-:Y:S02]  /*9e70*/  MUFU.EX2 R184, R9 ;  /* 0x0000000900b87308 */ /* 0x0003e40000000800 */
[----:B-1----:R-:W-:Y:S01]  /*9e80*/  FFMA.FTZ R9, R211, c[0x0][0x23c], -R0 ;  /* 0x00008f00d3097a23 */ /* 0x002fe20000010800 */
[----:B------:R-:W-:-:S05]  /*9e90*/  MOV R211, R103 ;  /* 0x0000006700d37202 */ /* 0x000fca0000000f00 */
[----:B------:R1:W3:Y:S02]  /*9ea0*/  MUFU.EX2 R183, R9 ;  /* 0x0000000900b77308 */ /* 0x0002e40000000800 */
[----:B-1----:R-:W-:Y:S01]  /*9eb0*/  FFMA.FTZ R9, R232, c[0x0][0x23c], -R8 ;  /* 0x00008f00e8097a23 */ /* 0x002fe20000010808 */
[----:B---3--:R-:W-:Y:S02]  /*9ec0*/  F2FP.BF16.PACK_AB R7, R183, R184 ;  /* 0x000000b8b707723e */ /* 0x008fe400000010ff */
[----:B------:R-:W-:-:S03]  /*9ed0*/  MOV R232, R156 ;  /* 0x0000009c00e87202 */ /* 0x000fc60000000f00 */
[----:B------:R1:W-:Y:S02]  /*9ee0*/  MUFU.EX2 R182, R9 ;  /* 0x0000000900b67308 */ /* 0x0003e40000000800 */
[C---:B------:R-:W-:Y:S08]  /*9ef0*/  HMMA.16816.F32.BF16 R144, R4.reuse, R38, R136 ;  /* 0x000000260490723c */ /* 0x040ff00000041888 */
[----:B----4-:R-:W-:Y:S01]  /*9f00*/  HMMA.16816.F32.BF16 R136, R4, R30, R128 ;  /* 0x0000001e0488723c */ /* 0x010fe20000041880 */
[----:B-1----:R-:W-:Y:S01]  /*9f10*/  FFMA.FTZ R9, R233, c[0x0][0x23c], -R8 ;  /* 0x00008f00e9097a23 */ /* 0x002fe20000010808 */
[----:B------:R-:W-:-:S02]  /*9f20*/  MOV R233, R161 ;  /* 0x000000a100e97202 */ /* 0x000fc40000000f00 */
[----:B------:R-:W-:Y:S01]  /*9f30*/  MOV R161, R143 ;  /* 0x0000008f00a17202 */ /* 0x000fe20000000f00 */
[----:B------:R1:W3:Y:S03]  /*9f40*/  MUFU.EX2 R180, R9 ;  /* 0x0000000900b47308 */ /* 0x0002e60000000800 */
[C---:B------:R-:W-:Y:S08]  /*9f50*/  HMMA.16816.F32.BF16 R128, R4.reuse, R12, R108 ;  /* 0x0000000c0480723c */ /* 0x040ff0000004186c */
[----:B------:R-:W-:Y:S01]  /*9f60*/  HMMA.16816.F32.BF16 R96, R4, R36, R84 ;  /* 0x000000240460723c */ /* 0x000fe20000041854 */
[----:B-1----:R-:W-:-:S07]  /*9f70*/  FFMA.FTZ R9, R231, c[0x0][0x23c], -R8 ;  /* 0x00008f00e7097a23 */ /* 0x002fce0000010808 */
[C---:B------:R-:W-:Y:S01]  /*9f80*/  HMMA.16816.F32.BF16 R108, R4.reuse, R14, R104 ;  /* 0x0000000e046c723c */ /* 0x040fe20000041868 */
[----:B------:R-:W-:Y:S01]  /*9f90*/  MOV R231, R175 ;  /* 0x000000af00e77202 */ /* 0x000fe20000000f00 */
[----:B------:R1:W-:Y:S06]  /*9fa0*/  MUFU.EX2 R181, R9 ;  /* 0x0000000900b57308 */ /* 0x0003ec0000000800 */
[C---:B------:R-:W-:Y:S08]  /*9fb0*/  HMMA.16816.F32.BF16 R132, R4.reuse, R28, R132 ;  /* 0x0000001c0484723c */ /* 0x040ff00000041884 */
[----:B------:R-:W-:Y:S01]  /*9fc0*/  HMMA.16816.F32.BF16 R148, R4, R24, R124 ;  /* 0x000000180494723c */ /* 0x000fe2000004187c */
[----:B------:R-:W4:Y:S01]  /*9fd0*/  LDSM.16.MT88.4 R124, [R216+0x9c00] ;  /* 0x009c0000d87c783b */ /* 0x000f220000004200 */
[----:B-1----:R-:W-:Y:S01]  /*9fe0*/  FFMA.FTZ R9, R215, c[0x0][0x23c], -R8 ;  /* 0x00008f00d7097a23 */ /* 0x002fe20000010808 */
[----:B------:R-:W-:-:S03]  /*9ff0*/  MOV R215, R174 ;  /* 0x000000ae00d77202 */ /* 0x000fc60000000f00 */
[----:B------:R1:W1:Y:S02]  /*a000*/  MUFU.EX2 R179, R9 ;  /* 0x0000000900b37308 */ /* 0x0002640000000800 */
[C---:B------:R-:W-:Y:S08]  /*a010*/  HMMA.16816.F32.BF16 R152, R4.reuse, R26, R120 ;  /* 0x0000001a0498723c */ /* 0x040ff00000041878 */
[----:B--2---:R-:W-:Y:S01]  /*a020*/  HMMA.16816.F32.BF16 R164, R4, R16, R116 ;  /* 0x0000001004a4723c */ /* 0x004fe20000041874 */
[----:B-1----:R-:W-:-:S07]  /*a030*/  FFMA.FTZ R9, R239, c[0x0][0x23c], -R3 ;  /* 0x00008f00ef097a23 */ /* 0x002fce0000010803 */
[C---:B------:R-:W-:Y:S01]  /*a040*/  HMMA.16816.F32.BF16 R168, R4.reuse, R18, R112 ;  /* 0x0000001204a8723c */ /* 0x040fe20000041870 */
[----:B------:R-:W-:Y:S01]  /*a050*/  MOV R239, R173 ;  /* 0x000000ad00ef7202 */ /* 0x000fe20000000f00 */
[----:B------:R1:W-:Y:S06]  /*a060*/  MUFU.EX2 R178, R9 ;  /* 0x0000000900b27308 */ /* 0x0003ec0000000800 */
[C---:B------:R-:W-:Y:S08]  /*a070*/  HMMA.16816.F32.BF16 R104, R4.reuse, R20, R92 ;  /* 0x000000140468723c */ /* 0x040ff0000004185c */
[----:B------:R-:W-:Y:S01]  /*a080*/  HMMA.16816.F32.BF16 R84, R4, R22, R72 ;  /* 0x000000160454723c */ /* 0x000fe20000041848 */
[----:B-1----:R-:W-:Y:S01]  /*a090*/  FFMA.FTZ R9, R236, c[0x0][0x23c], -R3 ;  /* 0x00008f00ec097a23 */ /* 0x002fe20000010803 */
[----:B------:R-:W-:-:S02]  /*a0a0*/  MOV R236, R172 ;  /* 0x000000ac00ec7202 */ /* 0x000fc40000000f00 */
[----:B------:R-:W-:Y:S01]  /*a0b0*/  LDSM.16.MT88.4 R172, [R218+0xac00] ;  /* 0x00ac0000daac783b */ /* 0x000fe20000004200 */
[----:B------:R1:W2:Y:S02]  /*a0c0*/  MUFU.EX2 R177, R9 ;  /* 0x0000000900b17308 */ /* 0x0002a40000000800 */
[----:B---3--:R-:W-:Y:S02]  /*a0d0*/  F2FP.BF16.PACK_AB R4, R180, R182 ;  /* 0x000000b6b404723e */ /* 0x008fe400000010ff */
[----:B------:R-:W-:Y:S02]  /*a0e0*/  F2FP.BF16.PACK_AB R6, R179, R181 ;  /* 0x000000b5b306723e */ /* 0x000fe400000010ff */
[----:B------:R-:W-:Y:S02]  /*a0f0*/  MOV R75, R211 ;  /* 0x000000d3004b7202 */ /* 0x000fe40000000f00 */
[----:B------:R-:W-:Y:S02]  /*a100*/  MOV R74, R214 ;  /* 0x000000d6004a7202 */ /* 0x000fe40000000f00 */
[----:B------:R-:W-:-:S02]  /*a110*/  MOV R73, R213 ;  /* 0x000000d500497202 */ /* 0x000fc40000000f00 */
[----:B------:R-:W-:Y:S02]  /*a120*/  MOV R211, R157 ;  /* 0x0000009d00d37202 */ /* 0x000fe40000000f00 */
[----:B------:R-:W-:Y:S02]  /*a130*/  MOV R214, R158 ;  /* 0x0000009e00d67202 */ /* 0x000fe40000000f00 */
[----:B------:R-:W-:Y:S01]  /*a140*/  MOV R213, R159 ;  /* 0x0000009f00d57202 */ /* 0x000fe20000000f00 */
[----:B-1----:R-:W-:Y:S01]  /*a150*/  FFMA.FTZ R9, R234, c[0x0][0x23c], -R3 ;  /* 0x00008f00ea097a23 */ /* 0x002fe20000010803 */
[----:B--2---:R-:W-:Y:S01]  /*a160*/  F2FP.BF16.PACK_AB R5, R177, R178 ;  /* 0x000000b2b105723e */ /* 0x004fe200000010ff */
[----:B------:R-:W-:Y:S01]  /*a170*/  LDSM.16.MT88.4 R156, [R216+0xac00] ;  /* 0x00ac0000d89c783b */ /* 0x000fe20000004200 */
[----:B------:R-:W-:Y:S01]  /*a180*/  MOV R234, R206 ;  /* 0x000000ce00ea7202 */ /* 0x000fe20000000f00 */
[----:B------:R1:W-:Y:S01]  /*a190*/  MUFU.EX2 R176, R9 ;  /* 0x0000000900b07308 */ /* 0x0003e20000000800 */
[----:B------:R-:W-:-:S02]  /*a1a0*/  MOV R206, R141 ;  /* 0x0000008d00ce7202 */ /* 0x000fc40000000f00 */
[----:B------:R-:W-:Y:S01]  /*a1b0*/  MOV R72, R142 ;  /* 0x0000008e00487202 */ /* 0x000fe20000000f00 */
[----:B-1----:R-:W-:Y:S01]  /*a1c0*/  FFMA.FTZ R9, R235, c[0x0][0x23c], -R3 ;  /* 0x00008f00eb097a23 */ /* 0x002fe20000010803 */
[----:B------:R-:W-:Y:S02]  /*a1d0*/  MOV R235, R212 ;  /* 0x000000d400eb7202 */ /* 0x000fe40000000f00 */
[----:B------:R-:W-:Y:S01]  /*a1e0*/  MOV R212, R140 ;  /* 0x0000008c00d47202 */ /* 0x000fe20000000f00 */
[----:B------:R-:W1:Y:S01]  /*a1f0*/  MUFU.EX2 R103, R9 ;  /* 0x0000000900677308 */ /* 0x000e620000000800 */
[----:B------:R-:W2:Y:S01]  /*a200*/  LDSM.16.MT88.4 R140, [R218+0x9c00] ;  /* 0x009c0000da8c783b */ /* 0x000ea20000004200 */
[----:B-1----:R-:W-:Y:S01]  /*a210*/  F2FP.BF16.PACK_AB R7, R103, R176 ;  /* 0x000000b06707723e */ /* 0x002fe200000010ff */
[----:B------:R-:W-:Y:S01]  /*a220*/  FFMA.FTZ R9, R241, c[0x0][0x23c], -R2 ;  /* 0x00008f00f1097a23 */ /* 0x000fe20000010802 */
[----:B------:R-:W-:-:S05]  /*a230*/  MOV R241, R73 ;  /* 0x0000004900f17202 */ /* 0x000fca0000000f00 */
[C---:B------:R-:W-:Y:S07]  /*a240*/  HMMA.16816.F32.BF16 R112, R4.reuse, R36, R88 ;  /* 0x000000240470723c */ /* 0x040fee0000041858 */
[----:B------:R-:W-:Y:S01]  /*a250*/  MOV R91, R102 ;  /* 0x00000066005b7202 */ /* 0x000fe20000000f00 */
[C---:B------:R-:W-:Y:S01]  /*a260*/  HMMA.16816.F32.BF16 R64, R4.reuse, R30, R64 ;  /* 0x0000001e0440723c */ /* 0x040fe20000041840 */
[----:B------:R1:W-:Y:S06]  /*a270*/  MUFU.EX2 R102, R9 ;  /* 0x0000000900667308 */ /* 0x0003ec0000000800 */
[----:B------:R-:W-:Y:S01]  /*a280*/  MOV R31, R74 ;  /* 0x0000004a001f7202 */ /* 0x000fe20000000f00 */
[C---:B------:R-:W-:Y:S08]  /*a290*/  HMMA.16816.F32.BF16 R68, R4.reuse, R28, R68 ;  /* 0x0000001c0444723c */ /* 0x040ff00000041844 */
[----:B------:R-:W-:Y:S01]  /*a2a0*/  HMMA.16816.F32.BF16 R56, R4, R26, R56 ;  /* 0x0000001a0438723c */ /* 0x000fe20000041838 */
[----:B-1----:R-:W-:Y:S01]  /*a2b0*/  FFMA.FTZ R9, R238, c[0x0][0x23c], -R2 ;  /* 0x00008f00ee097a23 */ /* 0x002fe20000010802 */
[----:B------:R-:W-:-:S03]  /*a2c0*/  MOV R238, R75 ;  /* 0x0000004b00ee7202 */ /* 0x000fc60000000f00 */
[----:B------:R1:W3:Y:S03]  /*a2d0*/  MUFU.EX2 R30, R9 ;  /* 0x00000009001e7308 */ /* 0x0002e60000000800 */
[C---:B------:R-:W-:Y:S08]  /*a2e0*/  HMMA.16816.F32.BF16 R60, R4.reuse, R24, R60 ;  /* 0x00000018043c723c */ /* 0x040ff0000004183c */
[----:B------:R-:W-:Y:S01]  /*a2f0*/  HMMA.16816.F32.BF16 R32, R4, R22, R32 ;  /* 0x000000160420723c */ /* 0x000fe20000041820 */
[--C-:B-1----:R-:W-:Y:S01]  /*a300*/  FFMA.FTZ R9, R237, c[0x0][0x23c], -R2.reuse ;  /* 0x00008f00ed097a23 */ /* 0x102fe20000010802 */
[----:B---3--:R-:W-:Y:S01]  /*a310*/  F2FP.BF16.PACK_AB R92, R30, R102 ;  /* 0x000000661e5c723e */ /* 0x008fe200000010ff */
[----:B------:R-:W-:-:S05]  /*a320*/  FFMA.FTZ R2, R240, c[0x0][0x23c], -R2 ;  /* 0x00008f00f0027a23 */ /* 0x000fca0000010802 */
[C---:B------:R-:W-:Y:S01]  /*a330*/  HMMA.16816.F32.BF16 R48, R4.reuse, R12, R48 ;  /* 0x0000000c0430723c */ /* 0x040fe20000041830 */
[----:B------:R1:W-:Y:S01]  /*a340*/  MUFU.EX2 R29, R9 ;  /* 0x00000009001d7308 */ /* 0x0003e20000000800 */
[----:B------:R-:W-:Y:S02]  /*a350*/  MOV R240, R217 ;  /* 0x000000d900f07202 */ /* 0x000fe40000000f00 */
[----:B------:R-:W-:Y:S01]  /*a360*/  MOV R237, R205 ;  /* 0x000000cd00ed7202 */ /* 0x000fe20000000f00 */
[----:B------:R3:W5:Y:S01]  /*a370*/  LDL.LU R217, [R1+0x68] ;  /* 0x0000680001d97983 */ /* 0x0007620000300800 */
[----:B------:R-:W-:Y:S02]  /*a380*/  MOV R205, R162 ;  /* 0x000000a200cd7202 */ /* 0x000fe40000000f00 */
[C---:B------:R-:W-:Y:S01]  /*a390*/  HMMA.16816.F32.BF16 R36, R4.reuse, R38, R76 ;  /* 0x000000260424723c */ /* 0x040fe2000004184c */
[----:B------:R2:W2:Y:S07]  /*a3a0*/  MUFU.EX2 R28, R2 ;  /* 0x00000002001c7308 */ /* 0x0004ae0000000800 */
[----:B------:R-:W-:Y:S01]  /*a3b0*/  HMMA.16816.F32.BF16 R52, R4, R16, R52 ;  /* 0x000000100434723c */ /* 0x000fe20000041834 */
[----:B-1----:R-:W-:-:S02]  /*a3c0*/  MOV R9, R204 ;  /* 0x000000cc00097202 */ /* 0x002fc40000000f00 */
[----:B------:R-:W-:-:S05]  /*a3d0*/  MOV R204, R163 ;  /* 0x000000a300cc7202 */ /* 0x000fca0000000f00 */
[C---:B------:R-:W-:Y:S01]  /*a3e0*/  HMMA.16816.F32.BF16 R40, R4.reuse, R18, R40 ;  /* 0x000000120428723c */ /* 0x040fe20000041828 */
[--C-:B--2---:R-:W-:Y:S01]  /*a3f0*/  FFMA.FTZ R2, R242, c[0x0][0x23c], -R0.reuse ;  /* 0x00008f00f2027a23 */ /* 0x104fe20000010800 */
[----:B------:R-:W-:Y:S02]  /*a400*/  F2FP.BF16.PACK_AB R94, R28, R29 ;  /* 0x0000001d1c5e723e */ /* 0x000fe400000010ff */
[----:B------:R-:W-:Y:S01]  /*a410*/  MOV R242, R160 ;  /* 0x000000a000f27202 */ /* 0x000fe20000000f00 */
[----:B------:R1:W-:Y:S03]  /*a420*/  MUFU.EX2 R27, R2 ;  /* 0x00000002001b7308 */ /* 0x0003e60000000800 */
[C---:B------:R-:W-:Y:S01]  /*a430*/  HMMA.16816.F32.BF16 R12, R4.reuse, R14, R80 ;  /* 0x0000000e040c723c */ /* 0x040fe20000041850 */
[----:B------:R-:W2:Y:S07]  /*a440*/  LDSM.16.MT88.4 R80, [R216+0xbc00] ;  /* 0x00bc0000d850783b */ /* 0x000eae0000004200 */
[----:B------:R-:W-:Y:S01]  /*a450*/  HMMA.16816.F32.BF16 R44, R4, R20, R44 ;  /* 0x00000014042c723c */ /* 0x000fe2000004182c */
[----:B------:R-:W2:Y:S01]  /*a460*/  LDSM.16.MT88.4 R4, [R218+0xbc00] ;  /* 0x00bc0000da04783b */ /* 0x000ea20000004200 */
[----:B-1----:R-:W-:Y:S01]  /*a470*/  FFMA.FTZ R2, R245, c[0x0][0x23c], -R0 ;  /* 0x00008f00f5027a23 */ /* 0x002fe20000010800 */
[----:B------:R-:W-:-:S03]  /*a480*/  MOV R245, R161 ;  /* 0x000000a100f57202 */ /* 0x000fc60000000f00 */
[----:B------:R1:W1:Y:S02]  /*a490*/  MUFU.EX2 R26, R2 ;  /* 0x00000002001a7308 */ /* 0x0002640000000800 */
[--C-:B-1----:R-:W-:Y:S01]  /*a4a0*/  FFMA.FTZ R2, R244, c[0x0][0x23c], -R0.reuse ;  /* 0x00008f00f4027a23 */ /* 0x102fe20000010800 */
[----:B------:R-:W-:Y:S01]  /*a4b0*/  F2FP.BF16.PACK_AB R93, R26, R27 ;  /* 0x0000001b1a5d723e */ /* 0x000fe200000010ff */
[----:B------:R-:W-:-:S04]  /*a4c0*/  FFMA.FTZ R0, R243, c[0x0][0x23c], -R0 ;  /* 0x00008f00f3007a23 */ /* 0x000fc80000010800 */
[----:B------:R1:W-:Y:S08]  /*a4d0*/  MUFU.EX2 R25, R2 ;  /* 0x0000000200197308 */ /* 0x0003f00000000800 */
[----:B------:R2:W2:Y:S01]  /*a4e0*/  MUFU.EX2 R24, R0 ;  /* 0x0000000000187308 */ /* 0x0004a20000000800 */
[----:B-1----:R-:W-:-:S07]  /*a4f0*/  FFMA.FTZ R2, R250, c[0x0][0x23c], -R8 ;  /* 0x00008f00fa027a23 */ /* 0x002fce0000010808 */
[----:B------:R1:W-:Y:S01]  /*a500*/  MUFU.EX2 R21, R2 ;  /* 0x0000000200157308 */ /* 0x0003e20000000800 */
[----:B--2---:R-:W-:Y:S01]  /*a510*/  FFMA.FTZ R0, R248, c[0x0][0x23c], -R8 ;  /* 0x00008f00f8007a23 */ /* 0x004fe20000010808 */
[----:B------:R-:W-:-:S06]  /*a520*/  F2FP.BF16.PACK_AB R95, R24, R25 ;  /* 0x00000019185f723e */ /* 0x000fcc00000010ff */
[----:B------:R2:W2:Y:S01]  /*a530*/  MUFU.EX2 R23, R0 ;  /* 0x0000000000177308 */ /* 0x0004a20000000800 */
[----:B----4-:R-:W-:Y:S01]  /*a540*/  HMMA.16816.F32.BF16 R116, R92, R124, R96 ;  /* 0x0000007c5c74723c */ /* 0x010fe20000041860 */
[----:B-1----:R-:W-:-:S07]  /*a550*/  FFMA.FTZ R2, R238, R101, R237 ;  /* 0x00000065ee027223 */ /* 0x002fce00000100ed */
[----:B------:R-:W-:Y:S01]  /*a560*/  HMMA.16816.F32.BF16 R120, R92, R126, R144 ;  /* 0x0000007e5c78723c */ /* 0x000fe20000041890 */
[----:B--2---:R-:W-:-:S04]  /*a570*/  FFMA.FTZ R0, R247, c[0x0][0x23c], -R8 ;  /* 0x00008f00f7007a23 */ /* 0x004fc80000010808 */
[----:B------:R1:W-:Y:S03]  /*a580*/  MUFU.EX2 R22, R0 ;  /* 0x0000000000167308 */ /* 0x0003e60000000800 */
[----:B------:R-:W-:Y:S01]  /*a590*/  HMMA.16816.F32.BF16 R132, R92, R140, R132 ;  /* 0x0000008c5c84723c */ /* 0x000fe20000041884 */
[----:B-1----:R-:W-:-:S04]  /*a5a0*/  FFMA.FTZ R0, R246, c[0x0][0x23c], -R8 ;  /* 0x00008f00f6007a23 */ /* 0x002fc80000010808 */
[----:B------:R1:W-:Y:S02]  /*a5b0*/  MUFU.EX2 R20, R0 ;  /* 0x0000000000147308 */ /* 0x0003e40000000800 */
[----:B-1----:R-:W-:-:S06]  /*a5c0*/  FFMA.FTZ R0, R91, c[0x0][0x23c], -R3 ;  /* 0x00008f005b007a23 */ /* 0x002fcc0000010803 */
[----:B------:R1:W-:Y:S02]  /*a5d0*/  MUFU.EX2 R19, R0 ;  /* 0x0000000000137308 */ /* 0x0003e40000000800 */
[----:B-1----:R-:W-:-:S06]  /*a5e0*/  FFMA.FTZ R0, R72, c[0x0][0x23c], -R3 ;  /* 0x00008f0048007a23 */ /* 0x002fcc0000010803 */
[----:B------:R1:W2:Y:S02]  /*a5f0*/  MUFU.EX2 R18, R0 ;  /* 0x0000000000127308 */ /* 0x0002a40000000800 */
[--C-:B-1----:R-:W-:Y:S02]  /*a600*/  FFMA.FTZ R0, R251, c[0x0][0x23c], -R3.reuse ;  /* 0x00008f00fb007a23 */ /* 0x102fe40000010803 */
[----:B------:R-:W-:-:S04]  /*a610*/  FFMA.FTZ R3, R249, c[0x0][0x23c], -R3 ;  /* 0x00008f00f9037a23 */ /* 0x000fc80000010803 */
[----:B------:R1:W-:Y:S08]  /*a620*/  MUFU.EX2 R17, R0 ;  /* 0x0000000000117308 */ /* 0x0003f00000000800 */
[----:B------:R4:W3:Y:S01]  /*a630*/  MUFU.EX2 R16, R3 ;  /* 0x0000000300107308 */ /* 0x0008e20000000800 */
[----:B------:R-:W-:Y:S01]  /*a640*/  FFMA.FTZ R8, R242, R11, R245 ;  /* 0x0000000bf2087223 */ /* 0x000fe200000100f5 */
[----:B------:R-:W-:-:S02]  /*a650*/  F2FP.BF16.PACK_AB R96, R23, R21 ;  /* 0x000000151760723e */ /* 0x000fc400000010ff */
[----:B--2---:R-:W-:Y:S01]  /*a660*/  F2FP.BF16.PACK_AB R97, R18, R19 ;  /* 0x000000131261723e */ /* 0x004fe200000010ff */
[----:B------:R-:W-:Y:S01]  /*a670*/  FADD.FTZ R8, R235, R8 ;  /* 0x00000008eb087221 */ /* 0x000fe20000010000 */
[----:B------:R-:W-:Y:S01]  /*a680*/  F2FP.BF16.PACK_AB R98, R20, R22 ;  /* 0x000000161462723e */ /* 0x000fe200000010ff */
[----:B-1----:R-:W-:Y:S01]  /*a690*/  FFMA.FTZ R0, R241, R100, R31 ;  /* 0x00000064f1007223 */ /* 0x002fe2000001001f */
[----:B------:R-:W-:Y:S01]  /*a6a0*/  HMMA.16816.F32.BF16 R136, R92, R142, R136 ;  /* 0x0000008e5c88723c */ /* 0x000fe20000041888 */
[----:B----4-:R-:W-:Y:S01]  /*a6b0*/  FFMA.FTZ R3, R9, R10, R240 ;  /* 0x0000000a09037223 */ /* 0x010fe200000100f0 */
[----:B---3--:R-:W-:Y:S01]  /*a6c0*/  F2FP.BF16.PACK_AB R99, R16, R17 ;  /* 0x000000111063723e */ /* 0x008fe200000010ff */
[----:B------:R-:W-:Y:S02]  /*a6d0*/  FADD.FTZ R10, R236, R2 ;  /* 0x00000002ec0a7221 */ /* 0x000fe40000010000 */
[----:B------:R-:W-:-:S03]  /*a6e0*/  FADD.FTZ R11, R234, R3 ;  /* 0x00000003ea0b7221 */ /* 0x000fc60000010000 */
[----:B------:R-:W-:Y:S01]  /*a6f0*/  HMMA.16816.F32.BF16 R148, R92, R156, R148 ;  /* 0x0000009c5c94723c */ /* 0x000fe20000041894 */
[----:B------:R-:W-:Y:S02]  /*a700*/  FADD.FTZ R9, R239, R0 ;  /* 0x00000000ef097221 */ /* 0x000fe40000010000 */
[----:B------:R-:W-:Y:S02]  /*a710*/  FADD.FTZ R3, R215, R8 ;  /* 0x00000008d7037221 */ /* 0x000fe40000010000 */
[----:B------:R-:W-:-:S03]  /*a720*/  FADD.FTZ R2, R231, R11 ;  /* 0x0000000be7027221 */ /* 0x000fc60000010000 */
        /* <DEDUP_REMOVED lines=9> */
[----:B------:R-:W-:Y:S01]  /*a7c0*/  HMMA.16816.F32.BF16 R88, R92, R4, R104 ;  /* 0x000000045c58723c */ /* 0x000fe20000041868 */
[----:B------:R-:W-:-:S07]  /*a7d0*/  FADD.FTZ R3, R206, R3 ;  /* 0x00000003ce037221 */ /* 0x000fce0000010000 */
[----:B------:R-:W-:Y:S01]  /*a7e0*/  HMMA.16816.F32.BF16 R92, R92, R6, R84 ;  /* 0x000000065c5c723c */ /* 0x000fe20000041854 */
[----:B------:R-:W-:-:S07]  /*a7f0*/  FADD.FTZ R2, R194, R2 ;  /* 0x00000002c2027221 */ /* 0x000fce0000010000 */
[----:B------:R-:W-:Y:S07]  /*a800*/  HMMA.16816.F32.BF16 R84, R96, R4, R44 ;  /* 0x000000046054723c */ /* 0x000fee000004182c */
[----:B------:R-:W-:-:S04]  /*a810*/  FADD.FTZ R4, R232, R9 ;  /* 0x00000009e8047221 */ /* 0x000fc80000010000 */
        /* <DEDUP_REMOVED lines=46> */
[----:B------:R-:W-:Y:S01]  /*ab00*/  FADD.FTZ R0, R24, R0 ;  /* 0x0000000018007221 */ /* 0x000fe20000010000 */
[----:B------:R1:W-:Y:S04]  /*ab10*/  STL [R1+0x18], R4 ;  /* 0x0000180401007387 */ /* 0x0003e80000100800 */
[----:B------:R1:W-:Y:S04]  /*ab20*/  STL [R1+0x1c], R3 ;  /* 0x00001c0301007387 */ /* 0x0003e80000100800 */
[----:B------:R1:W-:Y:S04]  /*ab30*/  STL [R1+0x20], R2 ;  /* 0x0000200201007387 */ /* 0x0003e80000100800 */
[----:B------:R1:W-:Y:S01]  /*ab40*/  STL [R1+0x24], R0 ;  /* 0x0000240001007387 */ /* 0x0003e20000100800 */
[----:B------:R-:W-:Y:S01]  /*ab50*/  HMMA.16816.F32.BF16 R128, R96, R140, R68 ;  /* 0x0000008c6080723c */ /* 0x000fe20000041844 */
[----:B------:R-:W-:-:S02]  /*ab60*/  MOV R101, R208 ;  /* 0x000000d000657202 */ /* 0x000fc40000000f00 */
[----:B------:R-:W-:-:S05]  /*ab70*/  MOV R105, R197 ;  /* 0x000000c500697202 */ /* 0x000fca0000000f00 */
[----:B------:R-:W-:Y:S01]  /*ab80*/  HMMA.16816.F32.BF16 R112, R96, R124, R112 ;  /* 0x0000007c6070723c */ /* 0x000fe20000041870 */
[----:B------:R-:W-:Y:S02]  /*ab90*/  MOV R104, R252 ;  /* 0x000000fc00687202 */ /* 0x000fe40000000f00 */
[----:B------:R-:W-:-:S05]  /*aba0*/  MOV R102, R198 ;  /* 0x000000c600667202 */ /* 0x000fca0000000f00 */
[----:B------:R-:W-:Y:S01]  /*abb0*/  HMMA.16816.F32.BF16 R144, R96, R156, R60 ;  /* 0x0000009c6090723c */ /* 0x000fe2000004183c */
[----:B------:R-:W-:-:S07]  /*abc0*/  MOV R103, R199 ;  /* 0x000000c700677202 */ /* 0x000fce0000000f00 */
        /* <DEDUP_REMOVED lines=8> */
[----:B------:R-:W-:Y:S07]  /*ac50*/  @!P1 BRA `(.L_x_187) ;  /* 0x0000496000009947 */ /* 0x000fee0003800000 */
[----:B-1----:R-:W2:Y:S01]  /*ac60*/  LDL R198, [R1+0xc] ;  /* 0x00000c0001c67983 */ /* 0x002ea20000100800 */
[----:B------:R-:W-:-:S04]  /*ac70*/  DEPBAR.LE SB0, 0x0 ;  /* 0x000080000000791a */ /* 0x000fc80000000000 */
[----:B------:R-:W3:Y:S04]  /*ac80*/  LDL.64 R202, [R1+0x60] ;  /* 0x0000600001ca7983 */ /* 0x000ee80000100a00 */
[----:B------:R-:W4:Y:S04]  /*ac90*/  LDL.64 R196, [R1+0x10] ;  /* 0x0000100001c47983 */ /* 0x000f280000100a00 */
[----:B------:R-:W3:Y:S04]  /*aca0*/  LDL R199, [R1+0x30] ;  /* 0x0000300001c77983 */ /* 0x000ee80000100800 */
[----:B------:R-:W-:Y:S06]  /*acb0*/  BAR.SYNC.DEFER_BLOCKING 0x0 ;  /* 0x0000000000007b1d */ /* 0x000fec0000010000 */
[----:B------:R-:W-:Y:S04]  /*acc0*/  @P4 STS [R222+0x9000], RZ ;  /* 0x009000ffde004388 */ /* 0x000fe80000000800 */
[----:B------:R-:W-:Y:S04]  /*acd0*/  @P4 STS [R222+0x9004], RZ ;  /* 0x009004ffde004388 */ /* 0x000fe80000000800 */
[----:B------:R-:W-:Y:S01]  /*ace0*/  @P4 STS.64 [R222+0x9008], RZ ;  /* 0x009008ffde004388 */ /* 0x000fe20000000a00 */
[----:B--2---:R-:W-:-:S04]  /*acf0*/  IADD3 R231, R198, -0x3, RZ ;  /* 0xfffffffdc6e77810 */ /* 0x004fc80007ffe0ff */
[----:B------:R-:W-:Y:S01]  /*ad00*/  SHF.R.S32.HI R0, RZ, 0x1f, R231 ;  /* 0x0000001fff007819 */ /* 0x000fe200000114e7 */
[----:B------:R-:W-:-:S04]  /*ad10*/  IMAD.WIDE.U32 R2, R231, c[0x0][0x1a0], RZ ;  /* 0x00006800e7027a25 */ /* 0x000fc800078e00ff */
[----:B------:R-:W-:-:S04]  /*ad20*/  IMAD R0, R0, c[0x0][0x1a0], RZ ;  /* 0x0000680000007a24 */ /* 0x000fc800078e02ff */
[----:B------:R-:W-:Y:S01]  /*ad30*/  IMAD R4, R231, c[0x0][0x1a4], R0 ;  /* 0x00006900e7047a24 */ /* 0x000fe200078e0200 */
[----:B---3--:R-:W-:-:S03]  /*ad40*/  LEA R0, P0, R2, R202, 0x6 ;  /* 0x000000ca02007211 */ /* 0x008fc600078030ff */
[----:B------:R-:W-:Y:S01]  /*ad50*/  IMAD.IADD R3, R3, 0x1, R4 ;  /* 0x0000000103037824 */ /* 0x000fe200078e0204 */
[C---:B------:R-:W-:Y:S02]  /*ad60*/  @!P4 LEA R14, P5, R0.reuse, c[0x0][0x170], 0x1 ;  /* 0x00005c00000eca11 */ /* 0x040fe400078a08ff */
[----:B------:R-:W-:Y:S02]  /*ad70*/  @!P3 LEA R10, P1, R0, c[0x0][0x170], 0x1 ;  /* 0x00005c00000aba11 */ /* 0x000fe400078208ff */
[----:B----4-:R-:W-:Y:S02]  /*ad80*/  LEA.HI.X R3, R2, R197, R3, 0x6, P0 ;  /* 0x000000c502037211 */ /* 0x010fe400000f3403 */
[C---:B------:R-:W-:Y:S02]  /*ad90*/  @!P2 LEA R8, P0, R0.reuse, c[0x0][0x170], 0x1 ;  /* 0x00005c000008aa11 */ /* 0x040fe400078008ff */
[C---:B------:R-:W-:Y:S02]  /*ada0*/  IADD3 R2, P6, R0.reuse, UR15, RZ ;  /* 0x0000000f00027c10 */ /* 0x040fe4000ffde0ff */
[----:B------:R-:W-:-:S02]  /*adb0*/  @!P4 LEA.HI.X R15, R0, c[0x0][0x174], R3, 0x1, P5 ;  /* 0x00005d00000fca11 */ /* 0x000fc400028f0c03 */
[C-C-:B------:R-:W-:Y:S02]  /*adc0*/  @!P3 LEA.HI.X R11, R0.reuse, c[0x0][0x174], R3.reuse, 0x1, P1 ;  /* 0x00005d00000bba11 */ /* 0x140fe400008f0c03 */
[----:B------:R-:W-:Y:S01]  /*add0*/  @!P2 LEA.HI.X R9, R0, c[0x0][0x174], R3, 0x1, P0 ;  /* 0x00005d000009aa11 */ /* 0x000fe200000f0c03 */
[----:B------:R-:W-:Y:S01]  /*ade0*/  @!PT LDS RZ, [RZ] ;  /* 0x00000000fffff984 */ /* 0x000fe20000000800 */
[----:B------:R-:W-:Y:S01]  /*adf0*/  @!PT LDS RZ, [RZ] ;  /* 0x00000000fffff984 */ /* 0x000fe20000000800 */
[----:B------:R-:W-:Y:S01]  /*ae00*/  @!PT LDS RZ, [RZ] ;  /* 0x00000000fffff984 */ /* 0x000fe20000000800 */
[----:B------:R1:W-:Y:S01]  /*ae10*/  @!P4 LDGSTS.E.BYPASS.LTC128B.128 [R222+0x9000], [R14.64] ;  /* 0x090000000edecfae */ /* 0x0003e2000b901d4c */
[C---:B------:R-:W-:Y:S02]  /*ae20*/  @!P4 LEA R12, P5, R2.reuse, c[0x0][0x170], 0x1 ;  /* 0x00005c00020cca11 */ /* 0x040fe400078a08ff */
[----:B------:R-:W-:Y:S02]  /*ae30*/  IADD3.X R3, R3, UR5, RZ, P6, !PT ;  /* 0x0000000503037c10 */ /* 0x000fe4000b7fe4ff */
[C---:B------:R-:W-:Y:S01]  /*ae40*/  @!P3 LEA R6, P1, R2.reuse, c[0x0][0x170], 0x1 ;  /* 0x00005c000206ba11 */ /* 0x040fe200078208ff */
[----:B------:R-:W-:Y:S01]  /*ae50*/  @P3 STS.128 [R222+0xa000], RZ ;  /* 0x00a000ffde003388 */ /* 0x000fe20000000c00 */
[----:B------:R-:W-:-:S02]  /*ae60*/  @!P2 LEA R4, P0, R2, c[0x0][0x170], 0x1 ;  /* 0x00005c000204aa11 */ /* 0x000fc400078008ff */
[C-C-:B------:R-:W-:Y:S01]  /*ae70*/  @!P4 LEA.HI.X R13, R2.reuse, c[0x0][0x174], R3.reuse, 0x1, P5 ;  /* 0x00005d00020dca11 */ /* 0x140fe200028f0c03 */
[----:B------:R-:W-:Y:S01]  /*ae80*/  @!PT LDS RZ, [RZ] ;  /* 0x00000000fffff984 */ /* 0x000fe20000000800 */
[----:B------:R-:W-:Y:S01]  /*ae90*/  @!PT LDS RZ, [RZ] ;  /* 0x00000000fffff984 */ /* 0x000fe20000000800 */
[----:B------:R-:W-:Y:S01]  /*aea0*/  @!PT LDS RZ, [RZ] ;  /* 0x00000000fffff984 */ /* 0x000fe20000000800 */
[----:B------:R2:W-:Y:S01]  /*aeb0*/  @!P3 LDGSTS.E.BYPASS.LTC128B.128 [R222+0xa000], [R10.64+0x40] ;  /* 0x0a0000400adebfae */ /* 0x0005e2000b901d4c */
        /* <DEDUP_REMOVED lines=22> */
[----:B-----5:R-:W-:Y:S04]  /*b020*/  LDSM.16.M88.4 R28, [R217+0x6000] ;  /* 0x00600000d91c783b */ /* 0x020fe80000000200 */
[----:B--2---:R-:W2:Y:S04]  /*b030*/  LDSM.16.M88.4 R8, [R220+0x1000] ;  /* 0x00100000dc08783b */ /* 0x004ea80000000200 */
[----:B-1----:R-:W1:Y:S04]  /*b040*/  LDSM.16.M88.4 R12, [R220] ;  /* 0x00000000dc0c783b */ /* 0x002e680000000200 */
[----:B------:R-:W4:Y:S04]  /*b050*/  LDSM.16.M88.4 R24, [R217+0x6400] ;  /* 0x00640000d918783b */ /* 0x000f280000000200 */
[----:B------:R-:W4:Y:S04]  /*b060*/  LDSM.16.M88.4 R20, [R217+0x6800] ;  /* 0x00680000d914783b */ /* 0x000f280000000200 */
[----:B------:R-:W4:Y:S04]  /*b070*/  LDSM.16.M88.4 R16, [R217+0x6c00] ;  /* 0x006c0000d910783b */ /* 0x000f280000000200 */
[----:B---3--:R-:W-:Y:S04]  /*b080*/  LDSM.16.M88.4 R4, [R221+0x1000] ;  /* 0x00100000dd04783b */ /* 0x008fe80000000200 */
[----:B------:R-:W3:Y:S04]  /*b090*/  LDSM.16.M88.4 R40, [R219+0x6400] ;  /* 0x00640000db28783b */ /* 0x000ee80000000200 */
[----:B------:R-:W3:Y:S04]  /*b0a0*/  LDSM.16.M88.4 R36, [R219+0x6800] ;  /* 0x00680000db24783b */ /* 0x000ee80000000200 */
[----:B------:R-:W3:Y:S04]  /*b0b0*/  LDSM.16.M88.4 R32, [R219+0x6c00] ;  /* 0x006c0000db20783b */ /* 0x000ee80000000200 */
[----:B------:R-:W3:Y:S01]  /*b0c0*/  LDSM.16.M88.4 R44, [R219+0x6000] ;  /* 0x00600000db2c783b */ /* 0x000ee20000000200 */
[----:B--2---:R-:W-:Y:S01]  /*b0d0*/  HMMA.16816.F32.BF16 R60, R8, R28, RZ ;  /* 0x0000001c083c723c */ /* 0x004fe200000418ff */
[----:B------:R-:W-:-:S02]  /*b0e0*/  IMAD.MOV.U32 R0, RZ, RZ, R199 ;  /* 0x000000ffff007224 */ /* 0x000fc400078e00c7 */
[----:B------:R-:W0:Y:S05]  /*b0f0*/  LDGDEPBAR ;  /* 0x00000000000079af */ /* 0x000e2a0000000000 */
[----:B-1----:R-:W-:Y:S08]  /*b100*/  HMMA.16816.F32.BF16 R212, R12, R28, RZ ;  /* 0x0000001c0cd4723c */ /* 0x002ff000000418ff */
[-C--:B------:R-:W-:Y:S08]  /*b110*/  HMMA.16816.F32.BF16 R100, R8, R30.reuse, RZ ;  /* 0x0000001e0864723c */ /* 0x080ff000000418ff */
[----:B------:R-:W-:Y:S08]  /*b120*/  HMMA.16816.F32.BF16 R208, R12, R30, RZ ;  /* 0x0000001e0cd0723c */ /* 0x000ff000000418ff */
[C---:B----4-:R-:W-:Y:S08]  /*b130*/  HMMA.16816.F32.BF16 R56, R8.reuse, R24, RZ ;  /* 0x000000180838723c */ /* 0x050ff000000418ff */
        /* <DEDUP_REMOVED lines=9> */
[C---:B------:R-:W-:Y:S01]  /*b1d0*/  HMMA.16816.F32.BF16 R200, R12.reuse, R22, RZ ;  /* 0x000000160cc8723c */ /* 0x040fe200000418ff */
[----:B------:R-:W-:Y:S07]  /*b1e0*/  LDSM.16.M88.4 R20, [R217+0x7800] ;  /* 0x00780000d914783b */ /* 0x000fee0000000200 */
[C---:B------:R-:W-:Y:S08]  /*b1f0*/  HMMA.16816.F32.BF16 R104, R12.reuse, R16, RZ ;  /* 0x000000100c68723c */ /* 0x040ff000000418ff */
[----:B------:R-:W-:Y:S01]  /*b200*/  HMMA.16816.F32.BF16 R188, R12, R18, RZ ;  /* 0x000000120cbc723c */ /* 0x000fe200000418ff */
[----:B------:R-:W1:Y:S04]  /*b210*/  LDSM.16.M88.4 R12, [R221] ;  /* 0x00000000dd0c783b */ /* 0x000e680000000200 */
[----:B------:R-:W-:Y:S03]  /*b220*/  LDSM.16.M88.4 R16, [R217+0x7c00] ;  /* 0x007c0000d910783b */ /* 0x000fe60000000200 */
[C---:B---3--:R-:W-:Y:S08]  /*b230*/  HMMA.16816.F32.BF16 R192, R4.reuse, R40, R56 ;  /* 0x0000002804c0723c */ /* 0x048ff00000041838 */
        /* <DEDUP_REMOVED lines=13> */
[C---:B------:R-:W-:Y:S08]  /*b310*/  HMMA.16816.F32.BF16 R248, R12.reuse, R32, R104 ;  /* 0x000000200cf8723c */ /* 0x040ff00000041868 */
[C---:B------:R-:W-:Y:S08]  /*b320*/  HMMA.16816.F32.BF16 R104, R12.reuse, R46, R208 ;  /* 0x0000002e0c68723c */ /* 0x040ff000000418d0 */
[C---:B------:R-:W-:Y:S01]  /*b330*/  HMMA.16816.F32.BF16 R100, R12.reuse, R42, R204 ;  /* 0x0000002a0c64723c */ /* 0x040fe200000418cc */
[----:B------:R-:W-:Y:S07]  /*b340*/  LDSM.16.M88.4 R40, [R219+0x7800] ;  /* 0x00780000db28783b */ /* 0x000fee0000000200 */
[C---:B------:R-:W-:Y:S01]  /*b350*/  HMMA.16816.F32.BF16 R64, R12.reuse, R38, R200 ;  /* 0x000000260c40723c */ /* 0x040fe200000418c8 */
[----:B------:R-:W-:Y:S07]  /*b360*/  LDSM.16.M88.4 R36, [R219+0x7c00] ;  /* 0x007c0000db24783b */ /* 0x000fee0000000200 */
[----:B------:R-:W-:Y:S01]  /*b370*/  HMMA.16816.F32.BF16 R32, R12, R34, R188 ;  /* 0x000000220c20723c */ /* 0x000fe200000418bc */
[----:B------:R-:W-:Y:S07]  /*b380*/  LDSM.16.M88.4 R12, [R221+0x3000] ;  /* 0x00300000dd0c783b */ /* 0x000fee0000000200 */
[C---:B--2---:R-:W-:Y:S08]  /*b390*/  HMMA.16816.F32.BF16 R204, R4.reuse, R20, R184 ;  /* 0x0000001404cc723c */ /* 0x044ff000000418b8 */
[C---:B------:R-:W-:Y:S01]  /*b3a0*/  HMMA.16816.F32.BF16 R184, R4.reuse, R26, R56 ;  /* 0x0000001a04b8723c */ /* 0x040fe20000041838 */
[----:B------:R-:W1:Y:S07]  /*b3b0*/  LDSM.16.M88.4 R56, [R219+0x7000] ;  /* 0x00700000db38783b */ /* 0x000e6e0000000200 */
[----:B------:R-:W-:Y:S01]  /*b3c0*/  HMMA.16816.F32.BF16 R188, R4, R22, R52 ;  /* 0x0000001604bc723c */ /* 0x000fe20000041834 */
[----:B------:R-:W2:Y:S07]  /*b3d0*/  LDSM.16.M88.4 R52, [R219+0x7400] ;  /* 0x00740000db34783b */ /* 0x000eae0000000200 */
[-C--:B---3--:R-:W-:Y:S08]  /*b3e0*/  HMMA.16816.F32.BF16 R244, R8, R28.reuse, R212 ;  /* 0x0000001c08f4723c */ /* 0x088ff000000418d4 */
[C---:B------:R-:W-:Y:S08]  /*b3f0*/  HMMA.16816.F32.BF16 R60, R4.reuse, R28, R60 ;  /* 0x0000001c043c723c */ /* 0x040ff0000004183c */
[----:B------:R-:W-:Y:S08]  /*b400*/  HMMA.16816.F32.BF16 R48, R4, R18, R48 ;  /* 0x000000120430723c */ /* 0x000ff00000041830 */
[C---:B------:R-:W-:Y:S08]  /*b410*/  HMMA.16816.F32.BF16 R240, R8.reuse, R24, R196 ;  /* 0x0000001808f0723c */ /* 0x040ff000000418c4 */
[----:B------:R-:W-:Y:S08]  /*b420*/  HMMA.16816.F32.BF16 R212, R8, R20, R180 ;  /* 0x0000001408d4723c */ /* 0x000ff000000418b4 */
[C---:B------:R-:W-:Y:S08]  /*b430*/  HMMA.16816.F32.BF16 R192, R4.reuse, R24, R192 ;  /* 0x0000001804c0723c */ /* 0x040ff000000418c0 */
        /* <DEDUP_REMOVED lines=9> */
[----:B------:R-:W4:Y:S03]  /*b4d0*/  LDSM.16.M88.4 R16, [R217+0x8000] ;  /* 0x00800000d910783b */ /* 0x000f260000000200 */
[C---:B-1----:R-:W-:Y:S01]  /*b4e0*/  HMMA.16816.F32.BF16 R176, R12.reuse, R56, R60 ;  /* 0x000000380cb0723c */ /* 0x042fe2000004183c */
[----:B------:R-:W1:Y:S07]  /*b4f0*/  LDSM.16.M88.4 R32, [R217+0x8400] ;  /* 0x00840000d920783b */ /* 0x000e6e0000000200 */
[C---:B------:R-:W-:Y:S01]  /*b500*/  HMMA.16816.F32.BF16 R24, R12.reuse, R38, R48 ;  /* 0x000000260c18723c */ /* 0x040fe20000041830 */
[----:B------:R-:W1:Y:S07]  /*b510*/  LDSM.16.M88.4 R48, [R217+0x8800] ;  /* 0x00880000d930783b */ /* 0x000e6e0000000200 */
[C---:B------:R-:W-:Y:S01]  /*b520*/  HMMA.16816.F32.BF16 R108, R12.reuse, R58, R44 ;  /* 0x0000003a0c6c723c */ /* 0x040fe2000004182c */
[----:B------:R-:W1:Y:S07]  /*b530*/  LDSM.16.M88.4 R44, [R217+0x8c00] ;  /* 0x008c0000d92c783b */ /* 0x000e6e0000000200 */
[C---:B--2---:R-:W-:Y:S08]  /*b540*/  HMMA.16816.F32.BF16 R104, R12.reuse, R52, R192 ;  /* 0x000000340c68723c */ /* 0x044ff000000418c0 */
[C---:B------:R-:W-:Y:S08]  /*b550*/  HMMA.16816.F32.BF16 R100, R12.reuse, R54, R184 ;  /* 0x000000360c64723c */ /* 0x040ff000000418b8 */
[C---:B------:R-:W-:Y:S08]  /*b560*/  HMMA.16816.F32.BF16 R64, R12.reuse, R40, R204 ;  /* 0x000000280c40723c */ /* 0x040ff000000418cc */
[C---:B------:R-:W-:Y:S08]  /*b570*/  HMMA.16816.F32.BF16 R60, R12.reuse, R42, R188 ;  /* 0x0000002a0c3c723c */ /* 0x040ff000000418bc */
[----:B------:R-:W-:Y:S01]  /*b580*/  HMMA.16816.F32.BF16 R28, R12, R36, R208 ;  /* 0x000000240c1c723c */ /* 0x000fe200000418d0 */
[----:B------:R-:W2:Y:S07]  /*b590*/  LDSM.16.M88.4 R12, [R220+0x4000] ;  /* 0x00400000dc0c783b */ /* 0x000eae0000000200 */
        /* <DEDUP_REMOVED lines=9> */
[C---:B----4-:R-:W-:Y:S08]  /*b630*/  HMMA.16816.F32.BF16 R188, R4.reuse, R16, R176 ;  /* 0x0000001004bc723c */ /* 0x050ff000000418b0 */
[C---:B------:R-:W-:Y:S08]  /*b640*/  HMMA.16816.F32.BF16 R184, R4.reuse, R18, R108 ;  /* 0x0000001204b8723c */ /* 0x040ff0000004186c */
[C---:B-1----:R-:W-:Y:S08]  /*b650*/  HMMA.16816.F32.BF16 R180, R4.reuse, R32, R104 ;  /* 0x0000002004b4723c */ /* 0x042ff00000041868 */
        /* <DEDUP_REMOVED lines=8> */
[C---:B--2---:R-:W-:Y:S01]  /*b6e0*/  HMMA.16816.F32.BF16 R60, R12.reuse, R16, R20 ;  /* 0x000000100c3c723c */ /* 0x044fe20000041814 */
[----:B------:R-:W2:Y:S07]  /*b6f0*/  LDSM.16.M88.4 R20, [R219+0x8800] ;  /* 0x00880000db14783b */ /* 0x000eae0000000200 */
[----:B------:R-:W-:Y:S01]  /*b700*/  HMMA.16816.F32.BF16 R56, R12, R18, R56 ;  /* 0x000000120c38723c */ /* 0x000fe20000041838 */
[----:B------:R-:W3:Y:S01]  /*b710*/  LDSM.16.M88.4 R16, [R219+0x8c00] ;  /* 0x008c0000db10783b */ /* 0x000ee20000000200 */
[----:B------:R-:W-:Y:S01]  /*b720*/  ISETP.GT.AND P0, PT, R231, R0, PT ;  /* 0x00000000e700720c */ /* 0x000fe20003f04270 */
[----:B------:R-:W-:-:S05]  /*b730*/  DEPBAR.LE SB0, 0x0 ;  /* 0x000080000000791a */ /* 0x000fca0000000000 */
        /* <DEDUP_REMOVED lines=25> */
[----:B------:R-:W3:Y:S04]  /*b8d0*/  LDL.64 R2, [R1+0x40] ;  /* 0x0000400001027983 */ /* 0x000ee80000100a00 */
[----:B------:R-:W4:Y:S01]  /*b8e0*/  LDL.LU R0, [R1+0xc] ;  /* 0x00000c0001007983 */ /* 0x000f220000300800 */
[----:B------:R-:W-:Y:S03]  /*b8f0*/  BSSY B0, `(.L_x_192) ;  /* 0x000003c000007945 */ /* 0x000fe60003800000 */
[----:B------:R1:W-:Y:S04]  /*b900*/  @P4 STS [R222+0x6000], RZ ;  /* 0x006000ffde004388 */ /* 0x0003e80000000800 */
[----:B------:R1:W-:Y:S04]  /*b910*/  @P4 STS [R222+0x6004], RZ ;  /* 0x006004ffde004388 */ /* 0x0003e80000000800 */
[----:B------:R1:W-:Y:S01]  /*b920*/  @P4 STS.64 [R222+0x6008], RZ ;  /* 0x006008ffde004388 */ /* 0x0003e20000000a00 */
[----:B--2---:R-:W-:-:S02]  /*b930*/  IMAD.MOV.U32 R248, RZ, RZ, R250 ;  /* 0x000000fffff87224 */ /* 0x004fc400078e00fa */
[----:B------:R-:W-:Y:S02]  /*b940*/  IMAD.MOV.U32 R249, RZ, RZ, R251 ;  /* 0x000000fffff97224 */ /* 0x000fe400078e00fb */
[----:B---3--:R-:W-:Y:S02]  /*b950*/  IMAD.MOV.U32 R250, RZ, RZ, R2 ;  /* 0x000000fffffa7224 */ /* 0x008fe400078e0002 */
[----:B------:R-:W-:Y:S01]  /*b960*/  IMAD.MOV.U32 R251, RZ, RZ, R3 ;  /* 0x000000fffffb7224 */ /* 0x000fe200078e0003 */
[----:B----4-:R-:W-:-:S04]  /*b970*/  IADD3 R0, R0, -0x4, RZ ;  /* 0xfffffffc00007810 */ /* 0x010fc80007ffe0ff */
[----:B------:R-:W-:-:S05]  /*b980*/  SHF.R.S32.HI R2, RZ, 0x1f, R0 ;  /* 0x0000001fff027819 */ /* 0x000fca0000011400 */
[----:B------:R-:W-:Y:S02]  /*b990*/  IMAD R4, R2, c[0x0][0x198], RZ ;  /* 0x0000660002047a24 */ /* 0x000fe400078e02ff */
[----:B------:R-:W-:-:S04]  /*b9a0*/  IMAD.WIDE.U32 R2, R0, c[0x0][0x198], RZ ;  /* 0x0000660000027a25 */ /* 0x000fc800078e00ff */
[----:B------:R-:W-:Y:S01]  /*b9b0*/  IMAD R4, R0, c[0x0][0x19c], R4 ;  /* 0x0000670000047a24 */ /* 0x000fe200078e0204 */
[----:B------:R-:W-:-:S03]  /*b9c0*/  LEA R0, P0, R2, R248, 0x6 ;  /* 0x000000f802007211 */ /* 0x000fc600078030ff */
[----:B------:R-:W-:Y:S01]  /*b9d0*/  IMAD.IADD R3, R3, 0x1, R4 ;  /* 0x0000000103037824 */ /* 0x000fe200078e0204 */
[C---:B------:R-:W-:Y:S02]  /*b9e0*/  @!P4 LEA R12, P5, R0.reuse, c[0x0][0x168], 0x1 ;  /* 0x00005a00000cca11 */ /* 0x040fe400078a08ff */
[----:B------:R-:W-:Y:S02]  /*b9f0*/  @!P2 LEA R6, P1, R0, c[0x0][0x168], 0x1 ;  /* 0x00005a000006aa11 */ /* 0x000fe400078208ff */
[----:B------:R-:W-:Y:S02]  /*ba00*/  LEA.HI.X R3, R2, R251, R3, 0x6, P0 ;  /* 0x000000fb02037211 */ /* 0x000fe400000f3403 */
        /* <DEDUP_REMOVED lines=42> */
.L_x_193:
[----:B------:R-:W-:Y:S05]  /*bcb0*/  BSYNC B0 ;  /* 0x0000000000007941 */ /* 0x000fea0003800000 */
.L_x_192:
[----:B------:R-:W0:Y:S02]  /*bcc0*/  LDGDEPBAR ;  /* 0x00000000000079af */ /* 0x000e240000000000 */
.L_x_191:
[----:B------:R-:W2:Y:S04]  /*bcd0*/  LDL.LU R3, [R1+0x20] ;  /* 0x0000200001037983 */ /* 0x000ea80000300800 */
[----:B------:R-:W3:Y:S04]  /*bce0*/  LDL.LU R2, [R1+0x24] ;  /* 0x0000240001027983 */ /* 0x000ee80000300800 */
[----:B-1----:R-:W4:Y:S04]  /*bcf0*/  LDL.LU R5, [R1+0x1c] ;  /* 0x00001c0001057983 */ /* 0x002f280000300800 */
[----:B------:R-:W4:Y:S04]  /*bd00*/  LDL.LU R4, [R1+0x18] ;  /* 0x0000180001047983 */ /* 0x000f280000300800 */
[----:B------:R1:W-:Y:S04]  /*bd10*/  STL [R1+0x68], R217 ;  /* 0x000068d901007387 */ /* 0x0003e80000100800 */
[----:B------:R-:W4:Y:S04]  /*bd20*/  LDL.LU R17, [R1+0x4] ;  /* 0x0000040001117983 */ /* 0x000f280000300800 */
        /* <DEDUP_REMOVED lines=17> */
[----:B------:R-:W-:Y:S01]  /*be40*/  FSEL R12, R46, -INF , !P2 ;  /* 0xff8000002e0c7808 */ /* 0x000fe20005000000 */
[----:B--2---:R-:W-:Y:S01]  /*be50*/  IMAD.MOV.U32 R189, RZ, RZ, R3 ;  /* 0x000000ffffbd7224 */ /* 0x004fe200078e0003 */
[----:B---3--:R-:W-:-:S02]  /*be60*/  MOV R188, R2 ;  /* 0x0000000200bc7202 */ /* 0x008fc40000000f00 */
[----:B------:R-:W-:Y:S01]  /*be70*/  IADD3 R2, R0, 0x1, RZ ;  /* 0x0000000100027810 */ /* 0x000fe20007ffe0ff */
[----:B----4-:R-:W-:-:S03]  /*be80*/  IMAD.MOV.U32 R33, RZ, RZ, R5 ;  /* 0x000000ffff217224 */ /* 0x010fc600078e0005 */
[C---:B------:R-:W-:Y:S02]  /*be90*/  ISETP.GE.AND P3, PT, R2.reuse, R230, PT ;  /* 0x000000e60200720c */ /* 0x040fe40003f66270 */
[C---:B------:R-:W-:Y:S01]  /*bea0*/  ISETP.GE.AND P6, PT, R2.reuse, R229, PT ;  /* 0x000000e50200720c */ /* 0x040fe20003fc6270 */
[----:B------:R-:W-:Y:S01]  /*beb0*/  IMAD.MOV.U32 R190, RZ, RZ, R4 ;  /* 0x000000ffffbe7224 */ /* 0x000fe200078e0004 */
        /* <DEDUP_REMOVED lines=18> */
[----:B------:R-:W-:Y:S01]  /*bfe0*/  LDSM.16.MT88.4 R44, [R218+0xa000] ;  /* 0x00a00000da2c783b */ /* 0x000fe20000004200 */
[----:B------:R-:W-:-:S02]  /*bff0*/  ISETP.GE.AND P0, PT, R3, R230, PT ;  /* 0x000000e60300720c */ /* 0x000fc40003f06270 */
[C---:B------:R-:W-:Y:S02]  /*c000*/  ISETP.GE.AND P6, PT, R3.reuse, R229, PT ;  /* 0x000000e50300720c */ /* 0x040fe40003fc6270 */
[C---:B------:R-:W-:Y:S02]  /*c010*/  ISETP.GE.AND P5, PT, R3.reuse, R228, PT ;  /* 0x000000e40300720c */ /* 0x040fe40003fa6270 */
[----:B------:R-:W-:Y:S02]  /*c020*/  ISETP.GE.AND P4, PT, R3, R227, PT ;  /* 0x000000e30300720c */ /* 0x000fe40003f86270 */
[C---:B------:R-:W-:Y:S02]  /*c030*/  ISETP.LT.OR P1, PT, R2.reuse, R225, P1 ;  /* 0x000000e10200720c */ /* 0x040fe40000f21670 */
[C---:B------:R-:W-:Y:S02]  /*c040*/  ISETP.LT.OR P2, PT, R2.reuse, R224, P2 ;  /* 0x000000e00200720c */ /* 0x040fe40001741670 */
[----:B------:R-:W-:-:S02]  /*c050*/  ISETP.LT.OR P3, PT, R2, R223, P3 ;  /* 0x000000df0200720c */ /* 0x000fc40001f61670 */
[C---:B------:R-:W-:Y:S02]  /*c060*/  IADD3 R2, R0.reuse, 0x10, RZ ;  /* 0x0000001000027810 */ /* 0x040fe40007ffe0ff */
[C---:B------:R-:W-:Y:S02]  /*c070*/  ISETP.LT.OR P0, PT, R3.reuse, R226, P0 ;  /* 0x000000e20300720c */ /* 0x040fe40000701670 */
[C---:B------:R-:W-:Y:S02]  /*c080*/  ISETP.LT.OR P6, PT, R3.reuse, R225, P6 ;  /* 0x000000e10300720c */ /* 0x040fe400037c1670 */
[C---:B------:R-:W-:Y:S02]  /*c090*/  ISETP.LT.OR P5, PT, R3.reuse, R224, P5 ;  /* 0x000000e00300720c */ /* 0x040fe40002fa1670 */
[----:B------:R-:W-:Y:S02]  /*c0a0*/  ISETP.LT.OR P4, PT, R3, R223, P4 ;  /* 0x000000df0300720c */ /* 0x000fe40002781670 */
[----:B------:R-:W-:-:S02]  /*c0b0*/  IADD3 R3, R0, 0x11, RZ ;  /* 0x0000001100037810 */ /* 0x000fc40007ffe0ff */
[----:B------:R-:W-:Y:S02]  /*c0c0*/  FSEL R11, R184, -INF , !P2 ;  /* 0xff800000b80b7808 */ /* 0x000fe40005000000 */
[----:B------:R-:W-:Y:S02]  /*c0d0*/  FSEL R35, R58, -INF , !P1 ;  /* 0xff8000003a237808 */ /* 0x000fe40004800000 */
[----:B------:R-:W-:Y:S02]  /*c0e0*/  ISETP.GE.AND P2, PT, R2, R229, PT ;  /* 0x000000e50200720c */ /* 0x000fe40003f46270 */
[----:B------:R-:W-:Y:S02]  /*c0f0*/  FSEL R15, R186, -INF , !P3 ;  /* 0xff800000ba0f7808 */ /* 0x000fe40005800000 */
[C---:B------:R-:W-:Y:S02]  /*c100*/  ISETP.GE.AND P1, PT, R2.reuse, R230, PT ;  /* 0x000000e60200720c */ /* 0x040fe40003f26270 */
[----:B------:R-:W-:-:S02]  /*c110*/  ISETP.GE.AND P3, PT, R2, R228, PT ;  /* 0x000000e40200720c */ /* 0x000fc40003f66270 */
[----:B------:R-:W-:Y:S02]  /*c120*/  FSEL R27, R57, -INF , !P0 ;  /* 0xff800000391b7808 */ /* 0x000fe40004000000 */
[----:B------:R-:W-:Y:S02]  /*c130*/  FSEL R16, R187, -INF , !P4 ;  /* 0xff800000bb107808 */ /* 0x000fe40006000000 */
[C---:B------:R-:W-:Y:S02]  /*c140*/  ISETP.GE.AND P0, PT, R2.reuse, R227, PT ;  /* 0x000000e30200720c */ /* 0x040fe40003f06270 */
[----:B------:R-:W-:Y:S02]  /*c150*/  ISETP.GE.AND P4, PT, R3, R230, PT ;  /* 0x000000e60300720c */ /* 0x000fe40003f86270 */
[C---:B------:R-:W-:Y:S02]  /*c160*/  ISETP.LT.OR P2, PT, R2.reuse, R225, P2 ;  /* 0x000000e10200720c */ /* 0x040fe40001741670 */
[----:B------:R-:W-:-:S02]  /*c170*/  ISETP.LT.OR P1, PT, R2, R226, P1 ;  /* 0x000000e20200720c */ /* 0x000fc40000f21670 */
[C---:B------:R-:W-:Y:S02]  /*c180*/  ISETP.LT.OR P3, PT, R2.reuse, R224, P3 ;  /* 0x000000e00200720c */ /* 0x040fe40001f61670 */
[----:B------:R-:W-:Y:S02]  /*c190*/  ISETP.LT.OR P0, PT, R2, R223, P0 ;  /* 0x000000df0200720c */ /* 0x000fe40000701670 */
[----:B------:R-:W-:Y:S02]  /*c1a0*/  ISETP.LT.OR P4, PT, R3, R226, P4 ;  /* 0x000000e20300720c */ /* 0x000fe40002781670 */
[----:B------:R-:W-:Y:S02]  /*c1b0*/  IADD3 R2, R0, 0x18, RZ ;  /* 0x0000001800027810 */ /* 0x000fe40007ffe0ff */
[----:B------:R-:W-:Y:S02]  /*c1c0*/  FSEL R59, R59, -INF , !P6 ;  /* 0xff8000003b3b7808 */ /* 0x000fe40007000000 */
[----:B------:R-:W-:-:S02]  /*c1d0*/  FSEL R193, R54, -INF , !P2 ;  /* 0xff80000036c17808 */ /* 0x000fc40005000000 */
[----:B------:R-:W-:Y:S02]  /*c1e0*/  FSEL R13, R185, -INF , !P5 ;  /* 0xff800000b90d7808 */ /* 0x000fe40006800000 */
[C---:B------:R-:W-:Y:S02]  /*c1f0*/  ISETP.GE.AND P6, PT, R3.reuse, R229, PT ;  /* 0x000000e50300720c */ /* 0x040fe40003fc6270 */
[----:B------:R-:W-:Y:S02]  /*c200*/  FSEL R52, R52, -INF , !P1 ;  /* 0xff80000034347808 */ /* 0x000fe40004800000 */
[----:B------:R-:W-:Y:S02]  /*c210*/  FSEL R54, R180, -INF , !P3 ;  /* 0xff800000b4367808 */ /* 0x000fe40005800000 */
[C---:B------:R-:W-:Y:S02]  /*c220*/  ISETP.GE.AND P5, PT, R3.reuse, R228, PT ;  /* 0x000000e40300720c */ /* 0x040fe40003fa6270 */
[----:B------:R-:W-:-:S02]  /*c230*/  ISETP.GE.AND P1, PT, R3, R227, PT ;  /* 0x000000e30300720c */ /* 0x000fc40003f26270 */
[----:B------:R-:W-:Y:S02]  /*c240*/  FSEL R182, R182, -INF , !P0 ;  /* 0xff800000b6b67808 */ /* 0x000fe40004000000 */
[----:B------:R-:W-:Y:S02]  /*c250*/  FSEL R180, R53, -INF , !P4 ;  /* 0xff80000035b47808 */ /* 0x000fe40006000000 */
[C---:B------:R-:W-:Y:S02]  /*c260*/  ISETP.GE.AND P2, PT, R2.reuse, R230, PT ;  /* 0x000000e60200720c */ /* 0x040fe40003f46270 */
[C---:B------:R-:W-:Y:S02]  /*c270*/  ISETP.GE.AND P3, PT, R2.reuse, R229, PT ;  /* 0x000000e50200720c */ /* 0x040fe40003f66270 */
[C---:B------:R-:W-:Y:S02]  /*c280*/  ISETP.GE.AND P0, PT, R2.reuse, R228, PT ;  /* 0x000000e40200720c */ /* 0x040fe40003f06270 */
[----:B------:R-:W-:-:S02]  /*c290*/  ISETP.GE.AND P4, PT, R2, R227, PT ;  /* 0x000000e30200720c */ /* 0x000fc40003f86270 */
[C---:B------:R-:W-:Y:S02]  /*c2a0*/  ISETP.LT.OR P6, PT, R3.reuse, R225, P6 ;  /* 0x000000e10300720c */ /* 0x040fe400037c1670 */
[C---:B------:R-:W-:Y:S02]  /*c2b0*/  ISETP.LT.OR P5, PT, R3.reuse, R224, P5 ;  /* 0x000000e00300720c */ /* 0x040fe40002fa1670 */
[----:B------:R-:W-:Y:S02]  /*c2c0*/  ISETP.LT.OR P1, PT, R3, R223, P1 ;  /* 0x000000df0300720c */ /* 0x000fe40000f21670 */
[C---:B------:R-:W-:Y:S02]  /*c2d0*/  ISETP.LT.OR P2, PT, R2.reuse, R226, P2 ;  /* 0x000000e20200720c */ /* 0x040fe40001741670 */
[C---:B------:R-:W-:Y:S02]  /*c2e0*/  ISETP.LT.OR P3, PT, R2.reuse, R225, P3 ;  /* 0x000000e10200720c */ /* 0x040fe40001f61670 */
[----:B------:R-:W-:-:S02]  /*c2f0*/  ISETP.LT.OR P0, PT, R2, R224, P0 ;  /* 0x000000e00200720c */ /* 0x000fc40000701670 */
[----:B------:R-:W-:Y:S02]  /*c300*/  ISETP.LT.OR P4, PT, R2, R223, P4 ;  /* 0x000000df0200720c */ /* 0x000fe40002781670 */
[C---:B------:R-:W-:Y:S02]  /*c310*/  IADD3 R3, R0.reuse, 0x19, RZ ;  /* 0x0000001900037810 */ /* 0x040fe40007ffe0ff */
[----:B------:R-:W-:Y:S02]  /*c320*/  IADD3 R2, R0, 0x20, RZ ;  /* 0x0000002000027810 */ /* 0x000fe40007ffe0ff */
[----:B------:R-:W-:Y:S02]  /*c330*/  FSEL R192, R55, -INF , !P6 ;  /* 0xff80000037c07808 */ /* 0x000fe40007000000 */
[----:B------:R-:W-:Y:S02]  /*c340*/  FSEL R53, R181, -INF , !P5 ;  /* 0xff800000b5357808 */ /* 0x000fe40006800000 */
[----:B------:R-:W-:-:S02]  /*c350*/  FSEL R55, R183, -INF , !P1 ;  /* 0xff800000b7377808 */ /* 0x000fc40004800000 */
[C---:B------:R-:W-:Y:S02]  /*c360*/  ISETP.GE.AND P1, PT, R3.reuse, R230, PT ;  /* 0x000000e60300720c */ /* 0x040fe40003f26270 */
        /* <DEDUP_REMOVED lines=8> */
[C---:B------:R-:W-:Y:S02]  /*c3f0*/  ISETP.LT.OR P5, PT, R3.reuse, R224, P5 ;  /* 0x000000e00300720c */ /* 0x040fe40002fa1670 */
[----:B------:R-:W-:Y:S02]  /*c400*/  ISETP.LT.OR P2, PT, R3, R223, P2 ;  /* 0x000000df0300720c */ /* 0x000fe40001741670 */
[----:B------:R-:W-:-:S02]  /*c410*/  ISETP.LT.OR P3, PT, R2, R226, P3 ;  /* 0x000000e20200720c */ /* 0x000fc40001f61670 */
[----:B------:R-:W-:Y:S02]  /*c420*/  IADD3 R3, R0, 0x21, RZ ;  /* 0x0000002100037810 */ /* 0x000fe40007ffe0ff */
[----:B------:R-:W-:Y:S02]  /*c430*/  FSEL R40, R176, -INF , !P0 ;  /* 0xff800000b0287808 */ /* 0x000fe40004000000 */
[----:B------:R-:W-:Y:S02]  /*c440*/  FSEL R176, R41, -INF , !P1 ;  /* 0xff80000029b07808 */ /* 0x000fe40004800000 */
[----:B------:R-:W-:Y:S02]  /*c450*/  FSEL R194, R43, -INF , !P6 ;  /* 0xff8000002bc27808 */ /* 0x000fe40007000000 */
[----:B------:R-:W-:Y:S02]  /*c460*/  FSEL R41, R177, -INF , !P5 ;  /* 0xff800000b1297808 */ /* 0x000fe40006800000 */
[----:B------:R-:W-:-:S02]  /*c470*/  FSEL R179, R179, -INF , !P2 ;  /* 0xff800000b3b37808 */ /* 0x000fc40005000000 */
[----:B------:R-:W-:Y:S02]  /*c480*/  FSEL R245, R36, -INF , !P3 ;  /* 0xff80000024f57808 */ /* 0x000fe40005800000 */
[C---:B------:R-:W-:Y:S02]  /*c490*/  ISETP.GE.AND P2, PT, R3.reuse, R230, PT ;  /* 0x000000e60300720c */ /* 0x040fe40003f46270 */
[C---:B------:R-:W-:Y:S02]  /*c4a0*/  ISETP.GE.AND P6, PT, R3.reuse, R229, PT ;  /* 0x000000e50300720c */ /* 0x040fe40003fc6270 */
[C---:B------:R-:W-:Y:S02]  /*c4b0*/  ISETP.GE.AND P5, PT, R3.reuse, R228, PT ;  /* 0x000000e40300720c */ /* 0x040fe40003fa6270 */
[----:B------:R-:W-:Y:S02]  /*c4c0*/  ISETP.GE.AND P3, PT, R3, R227, PT ;  /* 0x000000e30300720c */ /* 0x000fe40003f66270 */
        /* <DEDUP_REMOVED lines=8> */
[----:B------:R-:W-:Y:S02]  /*c550*/  FMNMX.FTZ R3, R17, R8, !PT ;  /* 0x0000000811037209 */ /* 0x000fe40007810000 */
[C---:B------:R-:W-:Y:S02]  /*c560*/  ISETP.LT.OR P0, PT, R2.reuse, R225, P0 ;  /* 0x000000e10200720c */ /* 0x040fe40000701670 */
[C---:B------:R-:W-:Y:S02]  /*c570*/  ISETP.LT.OR P4, PT, R2.reuse, R224, P4 ;  /* 0x000000e00200720c */ /* 0x040fe40002781670 */
[----:B------:R-:W-:Y:S02]  /*c580*/  ISETP.LT.OR P1, PT, R2, R223, P1 ;  /* 0x000000df0200720c */ /* 0x000fe40000f21670 */
[----:B------:R-:W-:-:S02]  /*c590*/  IADD3 R2, R0, 0x28, RZ ;  /* 0x0000002800027810 */ /* 0x000fc40007ffe0ff */
[----:B------:R-:W-:Y:S02]  /*c5a0*/  FMNMX.FTZ R3, R10, R3, !PT ;  /* 0x000000030a037209 */ /* 0x000fe40007810000 */
        /* <DEDUP_REMOVED lines=8> */
[----:B------:R-:W-:Y:S02]  /*c630*/  FMNMX.FTZ R3, R11, R3, !PT ;  /* 0x000000030b037209 */ /* 0x000fe40007810000 */
[C---:B------:R-:W-:Y:S02]  /*c640*/  ISETP.LT.OR P0, PT, R2.reuse, R226, P0 ;  /* 0x000000e20200720c */ /* 0x040fe40000701670 */
[----:B------:R-:W-:-:S02]  /*c650*/  ISETP.LT.OR P4, PT, R2, R225, P4 ;  /* 0x000000e10200720c */ /* 0x000fc40002781670 */
[C---:B------:R-:W-:Y:S02]  /*c660*/  ISETP.LT.OR P1, PT, R2.reuse, R224, P1 ;  /* 0x000000e00200720c */ /* 0x040fe40000f21670 */
[----:B------:R-:W-:Y:S02]  /*c670*/  ISETP.LT.OR P2, PT, R2, R223, P2 ;  /* 0x000000df0200720c */ /* 0x000fe40001741670 */
[----:B------:R-:W-:Y:S02]  /*c680*/  IADD3 R2, R0, 0x29, RZ ;  /* 0x0000002900027810 */ /* 0x000fe40007ffe0ff */
[----:B------:R-:W-:Y:S02]  /*c690*/  FMNMX.FTZ R3, R13, R3, !PT ;  /* 0x000000030d037209 */ /* 0x000fe40007810000 */
[----:B------:R-:W-:Y:S02]  /*c6a0*/  FSEL R203, R39, -INF , !P6 ;  /* 0xff80000027cb7808 */ /* 0x000fe40007000000 */
[----:B------:R-:W-:-:S02]  /*c6b0*/  FSEL R177, R109, -INF , !P5 ;  /* 0xff8000006db17808 */ /* 0x000fc40006800000 */
[----:B------:R-:W-:Y:S02]  /*c6c0*/  FSEL R237, R111, -INF , !P3 ;  /* 0xff8000006fed7808 */ /* 0x000fe40005800000 */
[----:B------:R-:W-:Y:S02]  /*c6d0*/  FSEL R232, R104, -INF , !P1 ;  /* 0xff80000068e87808 */ /* 0x000fe40004800000 */
[C---:B------:R-:W-:Y:S02]  /*c6e0*/  ISETP.GE.AND P6, PT, R2.reuse, R230, PT ;  /* 0x000000e60200720c */ /* 0x040fe40003fc6270 */
[C---:B------:R-:W-:Y:S02]  /*c6f0*/  ISETP.GE.AND P3, PT, R2.reuse, R229, PT ;  /* 0x000000e50200720c */ /* 0x040fe40003f66270 */
[C---:B------:R-:W-:Y:S02]  /*c700*/  ISETP.GE.AND P5, PT, R2.reuse, R228, PT ;  /* 0x000000e40200720c */ /* 0x040fe40003fa6270 */
[----:B------:R-:W-:-:S02]  /*c710*/  ISETP.GE.AND P1, PT, R2, R227, PT ;  /* 0x000000e30200720c */ /* 0x000fc40003f26270 */
[----:B------:R-:W-:Y:S02]  /*c720*/  FMNMX.FTZ R3, R54, R3, !PT ;  /* 0x0000000336037209 */ /* 0x000fe40007810000 */
[C---:B------:R-:W-:Y:S02]  /*c730*/  ISETP.LT.OR P6, PT, R2.reuse, R226, P6 ;  /* 0x000000e20200720c */ /* 0x040fe400037c1670 */
[C---:B------:R-:W-:Y:S02]  /*c740*/  ISETP.LT.OR P3, PT, R2.reuse, R225, P3 ;  /* 0x000000e10200720c */ /* 0x040fe40001f61670 */
[C---:B------:R-:W-:Y:S02]  /*c750*/  ISETP.LT.OR P5, PT, R2.reuse, R224, P5 ;  /* 0x000000e00200720c */ /* 0x040fe40002fa1670 */
[----:B------:R-:W-:Y:S02]  /*c760*/  ISETP.LT.OR P1, PT, R2, R223, P1 ;  /* 0x000000df0200720c */ /* 0x000fe40000f21670 */
[----:B------:R-:W-:-:S04]  /*c770*/  FMNMX.FTZ R2, R53, R3, !PT ;  /* 0x0000000335027209 */ /* 0x000fc80007810000 */
[----:B------:R-:W-:-:S04]  /*c780*/  FMNMX.FTZ R6, R40, R2, !PT ;  /* 0x0000000228067209 */ /* 0x000fc80007810000 */
[----:B------:R-:W-:Y:S02]  /*c790*/  FMNMX.FTZ R6, R41, R6, !PT ;  /* 0x0000000629067209 */ /* 0x000fe40007810000 */
[C---:B------:R-:W-:Y:S02]  /*c7a0*/  IADD3 R4, R0.reuse, 0x30, RZ ;  /* 0x0000003000047810 */ /* 0x040fe40007ffe0ff */
[----:B------:R-:W-:Y:S02]  /*c7b0*/  FMNMX.FTZ R5, R191, R12, !PT ;  /* 0x0000000cbf057209 */ /* 0x000fe40007810000 */
[----:B------:R-:W-:Y:S02]  /*c7c0*/  FMNMX.FTZ R6, R195, R6, !PT ;  /* 0x00000006c3067209 */ /* 0x000fe40007810000 */
[----:B------:R-:W-:Y:S02]  /*c7d0*/  FSEL R239, R107, -INF , !P1 ;  /* 0xff8000006bef7808 */ /* 0x000fe40004800000 */
[----:B------:R-:W-:-:S02]  /*c7e0*/  IADD3 R3, R0, 0x31, RZ ;  /* 0x0000003100037810 */ /* 0x000fc40007ffe0ff */
[----:B------:R-:W-:Y:S02]  /*c7f0*/  ISETP.GE.AND P1, PT, R4, R228, PT ;  /* 0x000000e40400720c */ /* 0x000fe40003f26270 */
[----:B------:R-:W-:Y:S02]  /*c800*/  FMNMX.FTZ R5, R14, R5, !PT ;  /* 0x000000050e057209 */ /* 0x000fe40007810000 */
[----:B------:R-:W-:Y:S02]  /*c810*/  FMNMX.FTZ R7, R177, R6, !PT ;  /* 0x00000006b1077209 */ /* 0x000fe40007810000 */
[----:B------:R-:W-:Y:S02]  /*c820*/  FSEL R236, R106, -INF , !P2 ;  /* 0xff8000006aec7808 */ /* 0x000fe40005000000 */
[----:B------:R-:W-:Y:S02]  /*c830*/  FSEL R106, R105, -INF , !P5 ;  /* 0xff800000696a7808 */ /* 0x000fe40006800000 */
[----:B------:R-:W-:-:S02]  /*c840*/  ISETP.GE.AND P5, PT, R3, R228, PT ;  /* 0x000000e40300720c */ /* 0x000fc40003fa6270 */
[-C--:B------:R-:W-:Y:S02]  /*c850*/  ISETP.LT.OR P1, PT, R4, R224.reuse, P1 ;  /* 0x000000e00400720c */ /* 0x080fe40000f21670 */
[----:B------:R-:W-:Y:S02]  /*c860*/  FMNMX.FTZ R5, R15, R5, !PT ;  /* 0x000000050f057209 */ /* 0x000fe40007810000 */
[----:B------:R-:W-:Y:S02]  /*c870*/  IADD3 R2, R0, 0x38, RZ ;  /* 0x0000003800027810 */ /* 0x000fe40007ffe0ff */
[----:B------:R-:W-:Y:S02]  /*c880*/  FMNMX.FTZ R7, R232, R7, !PT ;  /* 0x00000007e8077209 */ /* 0x000fe40007810000 */
[----:B------:R-:W-:Y:S02]  /*c890*/  ISETP.LT.OR P5, PT, R3, R224, P5 ;  /* 0x000000e00300720c */ /* 0x000fe40002fa1670 */
[----:B------:R-:W-:-:S02]  /*c8a0*/  FSEL R235, R100, -INF , !P1 ;  /* 0xff80000064eb7808 */ /* 0x000fc40004800000 */
[----:B------:R-:W-:Y:S02]  /*c8b0*/  FMNMX.FTZ R5, R16, R5, !PT ;  /* 0x0000000510057209 */ /* 0x000fe40007810000 */
[----:B------:R-:W-:Y:S02]  /*c8c0*/  IADD3 R0, R0, 0x39, RZ ;  /* 0x0000003900007810 */ /* 0x000fe40007ffe0ff */
[----:B------:R-:W-:Y:S02]  /*c8d0*/  ISETP.GE.AND P1, PT, R2, R228, PT ;  /* 0x000000e40200720c */ /* 0x000fe40003f26270 */
[----:B------:R-:W-:Y:S02]  /*c8e0*/  FMNMX.FTZ R7, R106, R7, !PT ;  /* 0x000000076a077209 */ /* 0x000fe40007810000 */
[----:B------:R-:W-:Y:S02]  /*c8f0*/  FSEL R61, R101, -INF , !P5 ;  /* 0xff800000653d7808 */ /* 0x000fe40006800000 */
[----:B------:R-:W-:-:S02]  /*c900*/  FMNMX.FTZ R5, R182, R5, !PT ;  /* 0x00000005b6057209 */ /* 0x000fc40007810000 */
[----:B------:R-:W-:Y:S02]  /*c910*/  ISETP.GE.AND P5, PT, R0, R228, PT ;  /* 0x000000e40000720c */ /* 0x000fe40003fa6270 */
[-C--:B------:R-:W-:Y:S02]  /*c920*/  ISETP.LT.OR P1, PT, R2, R224.reuse, P1 ;  /* 0x000000e00200720c */ /* 0x080fe40000f21670 */
[----:B------:R-:W-:Y:S02]  /*c930*/  FMNMX.FTZ R7, R235, R7, !PT ;  /* 0x00000007eb077209 */ /* 0x000fe40007810000 */
[----:B------:R-:W-:Y:S02]  /*c940*/  FMNMX.FTZ R5, R55, R5, !PT ;  /* 0x0000000537057209 */ /* 0x000fe40007810000 */
[----:B------:R-:W-:Y:S02]  /*c950*/  ISETP.LT.OR P5, PT, R0, R224, P5 ;  /* 0x000000e00000720c */ /* 0x000fe40002fa1670 */
[----:B------:R-:W-:-:S02]  /*c960*/  FSEL R64, R64, -INF , !P1 ;  /* 0xff80000040407808 */ /* 0x000fc40004800000 */
[----:B------:R-:W-:Y:S02]  /*c970*/  FMNMX.FTZ R7, R61, R7, !PT ;  /* 0x000000073d077209 */ /* 0x000fe40007810000 */
[----:B------:R-:W-:Y:S02]  /*c980*/  FMNMX.FTZ R5, R178, R5, !PT ;  /* 0x00000005b2057209 */ /* 0x000fe40007810000 */
[----:B------:R-:W-:Y:S02]  /*c990*/  FSEL R217, R65, -INF , !P5 ;  /* 0xff80000041d97808 */ /* 0x000fe40006800000 */
[----:B------:R-:W-:Y:S02]  /*c9a0*/  FMNMX.FTZ R7, R64, R7, !PT ;  /* 0x0000000740077209 */ /* 0x000fe40007810000 */
[----:B------:R-:W-:Y:S02]  /*c9b0*/  FMNMX.FTZ R6, R179, R5, !PT ;  /* 0x00000005b3067209 */ /* 0x000fe40007810000 */
[----:B------:R-:W-:-:S02]  /*c9c0*/  FMNMX.FTZ R5, R217, R7, !PT ;  /* 0x00000007d9057209 */ /* 0x000fc40007810000 */
[-C--:B------:R-:W-:Y:S02]  /*c9d0*/  ISETP.GE.AND P2, PT, R4, R227.reuse, PT ;  /* 0x000000e30400720c */ /* 0x080fe40003f46270 */
[----:B------:R-:W-:Y:S01]  /*c9e0*/  FMNMX.FTZ R6, R234, R6, !PT ;  /* 0x00000006ea067209 */ /* 0x000fe20007810000 */
[----:B------:R-:W1:Y:S01]  /*c9f0*/  SHFL.BFLY PT, R9, R5, 0x2, 0x1f ;  /* 0x0c401f0005097f89 */ /* 0x000e6200000e0000 */
[----:B------:R-:W-:Y:S02]  /*ca00*/  ISETP.GE.AND P1, PT, R3, R227, PT ;  /* 0x000000e30300720c */ /* 0x000fe40003f26270 */
[-C--:B------:R-:W-:Y:S02]  /*ca10*/  ISETP.LT.OR P2, PT, R4, R223.reuse, P2 ;  /* 0x000000df0400720c */ /* 0x080fe40001741670 */
[----:B------:R-:W-:Y:S02]  /*ca20*/  FMNMX.FTZ R6, R237, R6, !PT ;  /* 0x00000006ed067209 */ /* 0x000fe40007810000 */
[----:B------:R-:W-:-:S02]  /*ca30*/  ISETP.LT.OR P1, PT, R3, R223, P1 ;  /* 0x000000df0300720c */ /* 0x000fc40000f21670 */
[----:B------:R-:W-:Y:S02]  /*ca40*/  FSEL R36, R102, -INF , !P2 ;  /* 0xff80000066247808 */ /* 0x000fe40005000000 */
[C---:B------:R-:W-:Y:S02]  /*ca50*/  ISETP.GE.AND P5, PT, R4.reuse, R230, PT ;  /* 0x000000e60400720c */ /* 0x040fe40003fa6270 */
[----:B------:R-:W-:Y:S02]  /*ca60*/  ISETP.GE.AND P2, PT, R4, R229, PT ;  /* 0x000000e50400720c */ /* 0x000fe40003f46270 */
[----:B------:R-:W-:Y:S02]  /*ca70*/  FMNMX.FTZ R6, R236, R6, !PT ;  /* 0x00000006ec067209 */ /* 0x000fe40007810000 */
[----:B------:R-:W-:Y:S02]  /*ca80*/  FSEL R60, R103, -INF , !P1 ;  /* 0xff800000673c7808 */ /* 0x000fe40004800000 */
[----:B------:R-:W-:-:S02]  /*ca90*/  FSEL R240, R48, -INF , !P0 ;  /* 0xff80000030f07808 */ /* 0x000fc40004000000 */
[-C--:B------:R-:W-:Y:S02]  /*caa0*/  ISETP.GE.AND P1, PT, R2, R227.reuse, PT ;  /* 0x000000e30200720c */ /* 0x080fe40003f26270 */
[----:B------:R-:W-:Y:S02]  /*cab0*/  ISETP.GE.AND P0, PT, R0, R227, PT ;  /* 0x000000e30000720c */ /* 0x000fe40003f06270 */
[C---:B------:R-:W-:Y:S02]  /*cac0*/  ISETP.LT.OR P5, PT, R4.reuse, R226, P5 ;  /* 0x000000e20400720c */ /* 0x040fe40002fa1670 */
[----:B------:R-:W-:Y:S02]  /*cad0*/  ISETP.LT.OR P2, PT, R4, R225, P2 ;  /* 0x000000e10400720c */ /* 0x000fe40001741670 */
[----:B------:R-:W-:Y:S02]  /*cae0*/  FMNMX.FTZ R4, R239, R6, !PT ;  /* 0x00000006ef047209 */ /* 0x000fe40007810000 */
[----:B------:R-:W-:-:S02]  /*caf0*/  ISETP.LT.OR P1, PT, R2, R223, P1 ;  /* 0x000000df0200720c */ /* 0x000fc40000f21670 */
[----:B------:R-:W-:Y:S02]  /*cb00*/  ISETP.LT.OR P0, PT, R0, R223, P0 ;  /* 0x000000df0000720c */ /* 0x000fe40000701670 */
[----:B------:R-:W-:Y:S02]  /*cb10*/  FMNMX.FTZ R4, R36, R4, !PT ;  /* 0x0000000424047209 */ /* 0x000fe40007810000 */
[----:B------:R-:W-:Y:S02]  /*cb20*/  FSEL R66, R66, -INF , !P1 ;  /* 0xff80000042427808 */ /* 0x000fe40004800000 */
[----:B------:R-:W-:Y:S02]  /*cb30*/  FSEL R67, R67, -INF , !P0 ;  /* 0xff80000043437808 */ /* 0x000fe40004000000 */
[C---:B------:R-:W-:Y:S02]  /*cb40*/  ISETP.GE.AND P1, PT, R3.reuse, R230, PT ;  /* 0x000000e60300720c */ /* 0x040fe40003f26270 */
[----:B------:R-:W-:-:S02]  /*cb50*/  ISETP.GE.AND P0, PT, R3, R229, PT ;  /* 0x000000e50300720c */ /* 0x000fc40003f06270 */
[----:B------:R-:W-:Y:S02]  /*cb60*/  FMNMX.FTZ R7, R252, R24, !PT ;  /* 0x00000018fc077209 */ /* 0x000fe40007810000 */
[----:B------:R-:W-:Y:S02]  /*cb70*/  FMNMX.FTZ R4, R60, R4, !PT ;  /* 0x000000043c047209 */ /* 0x000fe40007810000 */
[----:B------:R-:W-:Y:S02]  /*cb80*/  FMNMX.FTZ R6, R215, R32, !PT ;  /* 0x00000020d7067209 */ /* 0x000fe40007810000 */
[C---:B------:R-:W-:Y:S02]  /*cb90*/  ISETP.LT.OR P1, PT, R3.reuse, R226, P1 ;  /* 0x000000e20300720c */ /* 0x040fe40000f21670 */
[----:B------:R-:W-:Y:S02]  /*cba0*/  ISETP.LT.OR P0, PT, R3, R225, P0 ;  /* 0x000000e10300720c */ /* 0x000fe40000701670 */
[----:B------:R-:W-:-:S02]  /*cbb0*/  FMNMX.FTZ R7, R25, R7, !PT ;  /* 0x0000000719077209 */ /* 0x000fc40007810000 */
[----:B------:R-:W-:Y:S02]  /*cbc0*/  FMNMX.FTZ R3, R66, R4, !PT ;  /* 0x0000000442037209 */ /* 0x000fe40007810000 */
[----:B-1----:R-:W-:Y:S02]  /*cbd0*/  FMNMX.FTZ R4, R5, R9, !PT ;  /* 0x0000000905047209 */ /* 0x002fe40007810000 */
[----:B------:R-:W-:Y:S02]  /*cbe0*/  FMNMX.FTZ R5, R34, R6, !PT ;  /* 0x0000000622057209 */ /* 0x000fe40007810000 */
[----:B------:R-:W-:Y:S02]  /*cbf0*/  FMNMX.FTZ R6, R26, R7, !PT ;  /* 0x000000071a067209 */ /* 0x000fe40007810000 */
[----:B------:R-:W-:Y:S02]  /*cc00*/  FMNMX.FTZ R3, R67, R3, !PT ;  /* 0x0000000343037209 */ /* 0x000fe40007810000 */
[----:B------:R-:W-:-:S02]  /*cc10*/  FMNMX.FTZ R6, R27, R6, !PT ;  /* 0x000000061b067209 */ /* 0x000fc40007810000 */
[----:B------:R-:W-:Y:S01]  /*cc20*/  FMNMX.FTZ R5, R35, R5, !PT ;  /* 0x0000000523057209 */ /* 0x000fe20007810000 */
[----:B------:R-:W1:Y:S01]  /*cc30*/  SHFL.BFLY PT, R7, R3, 0x2, 0x1f ;  /* 0x0c401f0003077f89 */ /* 0x000e6200000e0000 */
[----:B------:R-:W-:Y:S02]  /*cc40*/  FMNMX.FTZ R6, R52, R6, !PT ;  /* 0x0000000634067209 */ /* 0x000fe40007810000 */
[----:B------:R-:W-:Y:S02]  /*cc50*/  FMNMX.FTZ R5, R59, R5, !PT ;  /* 0x000000053b057209 */ /* 0x000fe40007810000 */
[----:B------:R-:W-:Y:S02]  /*cc60*/  FMNMX.FTZ R6, R180, R6, !PT ;  /* 0x00000006b4067209 */ /* 0x000fe40007810000 */
[----:B------:R-:W-:Y:S02]  /*cc70*/  FSEL R244, R50, -INF , !P4 ;  /* 0xff80000032f47808 */ /* 0x000fe40006000000 */
[----:B------:R-:W-:-:S02]  /*cc80*/  FSEL R107, R49, -INF , !P6 ;  /* 0xff800000316b7808 */ /* 0x000fc40007000000 */
[C---:B------:R-:W-:Y:S02]  /*cc90*/  ISETP.GE.AND P4, PT, R2.reuse, R230, PT ;  /* 0x000000e60200720c */ /* 0x040fe40003f86270 */
[C---:B------:R-:W-:Y:S02]  /*cca0*/  ISETP.GE.AND P6, PT, R2.reuse, R229, PT ;  /* 0x000000e50200720c */ /* 0x040fe40003fc6270 */
[----:B------:R-:W-:Y:S02]  /*ccb0*/  FMNMX.FTZ R5, R193, R5, !PT ;  /* 0x00000005c1057209 */ /* 0x000fe40007810000 */
[----:B------:R-:W-:Y:S01]  /*ccc0*/  FMNMX.FTZ R6, R181, R6, !PT ;  /* 0x00000006b5067209 */ /* 0x000fe20007810000 */
[----:B------:R-:W2:Y:S01]  /*ccd0*/  SHFL.BFLY PT, R9, R4, 0x1, 0x1f ;  /* 0x0c201f0004097f89 */ /* 0x000ea200000e0000 */
[C---:B------:R-:W-:Y:S02]  /*cce0*/  ISETP.LT.OR P4, PT, R2.reuse, R226, P4 ;  /* 0x000000e20200720c */ /* 0x040fe40002781670 */
[----:B------:R-:W-:-:S02]  /*ccf0*/  ISETP.LT.OR P6, PT, R2, R225, P6 ;  /* 0x000000e10200720c */ /* 0x000fc400037c1670 */
[----:B------:R-:W-:Y:S02]  /*cd00*/  FMNMX.FTZ R2, R192, R5, !PT ;  /* 0x00000005c0027209 */ /* 0x000fe40007810000 */
[----:B------:R-:W-:Y:S02]  /*cd10*/  FMNMX.FTZ R5, R176, R6, !PT ;  /* 0x00000006b0057209 */ /* 0x000fe40007810000 */
[----:B------:R-:W-:Y:S02]  /*cd20*/  FMNMX.FTZ R2, R183, R2, !PT ;  /* 0x00000002b7027209 */ /* 0x000fe40007810000 */
[----:B------:R-:W-:Y:S02]  /*cd30*/  FMNMX.FTZ R5, R245, R5, !PT ;  /* 0x00000005f5057209 */ /* 0x000fe40007810000 */
[----:B------:R-:W-:Y:S02]  /*cd40*/  FSEL R243, R51, -INF , !P3 ;  /* 0xff80000033f37808 */ /* 0x000fe40005800000 */
[----:B------:R-:W-:Y:S01]  /*cd50*/  FSEL R242, R20, -INF , !P5 ;  /* 0xff80000014f27808 */ /* 0x000fe20006800000 */
[----:B------:R-:W-:Y:S01]  /*cd60*/  LDSM.16.MT88.4 R48, [R216+0xb000] ;  /* 0x00b00000d830783b */ /* 0x000fe20000004200 */
[----:B------:R-:W-:-:S02]  /*cd70*/  ISETP.GE.AND P3, PT, R0, R230, PT ;  /* 0x000000e60000720c */ /* 0x000fc40003f66270 */
[----:B------:R-:W-:Y:S02]  /*cd80*/  ISETP.GE.AND P5, PT, R0, R229, PT ;  /* 0x000000e50000720c */ /* 0x000fe40003fa6270 */
[----:B------:R-:W-:Y:S02]  /*cd90*/  FMNMX.FTZ R2, R194, R2, !PT ;  /* 0x00000002c2027209 */ /* 0x000fe40007810000 */
[----:B------:R-:W-:Y:S02]  /*cda0*/  FMNMX.FTZ R5, R246, R5, !PT ;  /* 0x00000005f6057209 */ /* 0x000fe40007810000 */
[C---:B------:R-:W-:Y:S02]  /*cdb0*/  ISETP.LT.OR P3, PT, R0.reuse, R226, P3 ;  /* 0x000000e20000720c */ /* 0x040fe40001f61670 */
[----:B------:R-:W-:Y:S02]  /*cdc0*/  ISETP.LT.OR P5, PT, R0, R225, P5 ;  /* 0x000000e10000720c */ /* 0x000fe40002fa1670 */
[----:B------:R-:W-:-:S02]  /*cdd0*/  FMNMX.FTZ R2, R251, R2, !PT ;  /* 0x00000002fb027209 */ /* 0x000fc40007810000 */
[----:B-1----:R-:W-:Y:S02]  /*cde0*/  FMNMX.FTZ R0, R3, R7, !PT ;  /* 0x0000000703007209 */ /* 0x002fe40007810000 */
[----:B------:R-:W-:Y:S02]  /*cdf0*/  FMNMX.FTZ R3, R240, R5, !PT ;  /* 0x00000005f0037209 */ /* 0x000fe40007810000 */
[----:B------:R-:W-:Y:S02]  /*ce00*/  FMNMX.FTZ R2, R203, R2, !PT ;  /* 0x00000002cb027209 */ /* 0x000fe40007810000 */
[----:B------:R-:W-:Y:S02]  /*ce10*/  FMNMX.FTZ R3, R107, R3, !PT ;  /* 0x000000036b037209 */ /* 0x000fe40007810000 */
[----:B------:R-:W-:Y:S02]  /*ce20*/  FMNMX.FTZ R2, R244, R2, !PT ;  /* 0x00000002f4027209 */ /* 0x000fe40007810000 */
[----:B------:R-:W-:-:S02]  /*ce30*/  FSEL R202, R21, -INF , !P1 ;  /* 0xff80000015ca7808 */ /* 0x000fc40004800000 */
[----:B------:R-:W-:Y:S02]  /*ce40*/  FMNMX.FTZ R3, R242, R3, !PT ;  /* 0x00000003f2037209 */ /* 0x000fe40007810000 */
[----:B------:R-:W-:Y:S02]  /*ce50*/  FSEL R42, R22, -INF , !P2 ;  /* 0xff800000162a7808 */ /* 0x000fe40005000000 */
[----:B--2---:R-:W-:Y:S02]  /*ce60*/  FMNMX.FTZ R103, R4, R9, !PT ;  /* 0x0000000904677209 */ /* 0x004fe40007810000 */
[----:B------:R-:W-:Y:S02]  /*ce70*/  FMNMX.FTZ R2, R243, R2, !PT ;  /* 0x00000002f3027209 */ /* 0x000fe40007810000 */
[----:B------:R-:W-:Y:S02]  /*ce80*/  FSEL R233, R28, -INF , !P4 ;  /* 0xff8000001ce97808 */ /* 0x000fe40006000000 */
[----:B------:R-:W-:-:S02]  /*ce90*/  FMNMX.FTZ R4, R202, R3, !PT ;  /* 0x00000003ca047209 */ /* 0x000fc40007810000 */
[----:B------:R-:W-:Y:S02]  /*cea0*/  FSEL R62, R23, -INF , !P0 ;  /* 0xff800000173e7808 */ /* 0x000fe40004000000 */
[----:B------:R-:W-:Y:S02]  /*ceb0*/  FMNMX.FTZ R3, R42, R2, !PT ;  /* 0x000000022a037209 */ /* 0x000fe40007810000 */
[----:B------:R-:W-:Y:S01]  /*cec0*/  FSEL R56, R29, -INF , !P3 ;  /* 0xff8000001d387808 */ /* 0x000fe20005800000 */
[----:B------:R-:W1:Y:S01]  /*ced0*/  SHFL.BFLY PT, R6, R0, 0x1, 0x1f ;  /* 0x0c201f0000067f89 */ /* 0x000e6200000e0000 */
[----:B------:R-:W-:Y:S02]  /*cee0*/  FMNMX.FTZ R4, R233, R4, !PT ;  /* 0x00000004e9047209 */ /* 0x000fe40007810000 */
[----:B------:R-:W-:Y:S01]  /*cef0*/  FMNMX.FTZ R5, R62, R3, !PT ;  /* 0x000000033e057209 */ /* 0x000fe20007810000 */
[----:B------:R-:W-:Y:S01]  /*cf00*/  LDSM.16.MT88.4 R20, [R218+0x9000] ;  /* 0x00900000da14783b */ /* 0x000fe20000004200 */
[----:B------:R-:W-:Y:S01]  /*cf10*/  FMNMX.FTZ R3, R56, R4, !PT ;  /* 0x0000000438037209 */ /* 0x000fe20007810000 */
[----:B------:R-:W-:-:S04]  /*cf20*/  FMUL.FTZ R2, R103, c[0x0][0x23c] ;  /* 0x00008f0067027a20 */ /* 0x000fc80000410000 */
[----:B------:R-:W2:Y:S01]  /*cf30*/  SHFL.BFLY PT, R7, R3, 0x2, 0x1f ;  /* 0x0c401f0003077f89 */ /* 0x000ea200000e0000 */
[----:B------:R-:W-:Y:S02]  /*cf40*/  FSETP.NEU.FTZ.AND P0, PT, R103, -INF , PT ;  /* 0xff8000006700780b */ /* 0x000fe40003f1d000 */
[----:B------:R-:W-:Y:S02]  /*cf50*/  FSEL R214, R30, -INF , !P6 ;  /* 0xff8000001ed67808 */ /* 0x000fe40007000000 */
[----:B------:R-:W-:Y:S02]  /*cf60*/  FSEL R2, R2, RZ, P0 ;  /* 0x000000ff02027208 */ /* 0x000fe40000000000 */
[----:B------:R-:W-:Y:S02]  /*cf70*/  FSEL R43, R31, -INF , !P5 ;  /* 0xff8000001f2b7808 */ /* 0x000fe40006800000 */
[----:B------:R-:W-:Y:S01]  /*cf80*/  FMNMX.FTZ R5, R214, R5, !PT ;  /* 0x00000005d6057209 */ /* 0x000fe20007810000 */
[----:B------:R-:W-:Y:S01]  /*cf90*/  FFMA.FTZ R4, R8, c[0x0][0x23c], -R2 ;  /* 0x00008f0008047a23 */ /* 0x000fe20000010802 */
[----:B------:R-:W-:Y:S03]  /*cfa0*/  LDSM.16.MT88.4 R28, [R216+0xa000] ;  /* 0x00a00000d81c783b */ /* 0x000fe60000004200 */
[----:B------:R3:W-:Y:S01]  /*cfb0*/  MUFU.EX2 R213, R4 ;  /* 0x0000000400d57308 */ /* 0x0007e20000000800 */
[----:B-1----:R-:W-:-:S02]  /*cfc0*/  FMNMX.FTZ R102, R0, R6, !PT ;  /* 0x0000000600667209 */ /* 0x002fc40007810000 */
[----:B--2---:R-:W-:Y:S02]  /*cfd0*/  FMNMX.FTZ R3, R3, R7, !PT ;  /* 0x0000000703037209 */ /* 0x004fe40007810000 */
[----:B---3--:R-:W-:-:S05]  /*cfe0*/  FMNMX.FTZ R4, R43, R5, !PT ;  /* 0x000000052b047209 */ /* 0x008fca0007810000 */
[----:B------:R-:W1:Y:S04]  /*cff0*/  SHFL.BFLY PT, R6, R4, 0x2, 0x1f ;  /* 0x0c401f0004067f89 */ /* 0x000e6800000e0000 */
[----:B------:R-:W2:Y:S01]  /*d000*/  SHFL.BFLY PT, R8, R3, 0x1, 0x1f ;  /* 0x0c201f0003087f89 */ /* 0x000ea200000e0000 */
[--C-:B------:R-:W-:Y:S01]  /*d010*/  FFMA.FTZ R5, R10, c[0x0][0x23c], -R2.reuse ;  /* 0x00008f000a057a23 */ /* 0x100fe20000010802 */
[C---:B------:R-:W-:Y:S01]  /*d020*/  FSETP.NEU.FTZ.AND P1, PT, R102.reuse, -INF , PT ;  /* 0xff8000006600780b */ /* 0x040fe20003f3d000 */
[----:B------:R-:W-:Y:S02]  /*d030*/  FMUL.FTZ R0, R102, c[0x0][0x23c] ;  /* 0x00008f0066007a20 */ /* 0x000fe40000410000 */
[----:B------:R3:W-:Y:S03]  /*d040*/  MUFU.EX2 R57, R5 ;  /* 0x0000000500397308 */ /* 0x0007e60000000800 */
[----:B------:R-:W-:Y:S01]  /*d050*/  FSEL R0, R0, RZ, P1 ;  /* 0x000000ff00007208 */ /* 0x000fe20000800000 */
[----:B---3--:R-:W-:-:S04]  /*d060*/  FFMA.FTZ R5, R11, c[0x0][0x23c], -R2 ;  /* 0x00008f000b057a23 */ /* 0x008fc80000010802 */
[----:B------:R3:W-:Y:S01]  /*d070*/  MUFU.EX2 R63, R5 ;  /* 0x00000005003f7308 */ /* 0x0007e20000000800 */
[----:B-1----:R-:W-:Y:S02]  /*d080*/  FMNMX.FTZ R4, R4, R6, !PT ;  /* 0x0000000604047209 */ /* 0x002fe40007810000 */
[----:B--2---:R-:W-:-:S03]  /*d090*/  FMNMX.FTZ R104, R3, R8, !PT ;  /* 0x0000000803687209 */ /* 0x004fc60007810000 */
[----:B------:R-:W1:Y:S01]  /*d0a0*/  SHFL.BFLY PT, R7, R4, 0x1, 0x1f ;  /* 0x0c201f0004077f89 */ /* 0x000e6200000e0000 */
[----:B---3--:R-:W-:-:S04]  /*d0b0*/  FFMA.FTZ R5, R13, c[0x0][0x23c], -R2 ;  /* 0x00008f000d057a23 */ /* 0x008fc80000010802 */
[----:B------:R2:W-:Y:S01]  /*d0c0*/  MUFU.EX2 R38, R5 ;  /* 0x0000000500267308 */ /* 0x0005e20000000800 */
[----:B------:R-:W-:Y:S01]  /*d0d0*/  FSEL R6, R103, RZ, P0 ;  /* 0x000000ff67067208 */ /* 0x000fe20000000000 */
[C---:B------:R-:W-:Y:S01]  /*d0e0*/  FMUL.FTZ R3, R104.reuse, c[0x0][0x23c] ;  /* 0x00008f0068037a20 */ /* 0x040fe20000410000 */
[----:B------:R-:W-:Y:S01]  /*d0f0*/  FSETP.NEU.FTZ.AND P0, PT, R104, -INF , PT ;  /* 0xff8000006800780b */ /* 0x000fe20003f1d000 */
[----:B--2---:R-:W-:-:S04]  /*d100*/  FFMA.FTZ R5, R12, c[0x0][0x23c], -R0 ;  /* 0x00008f000c057a23 */ /* 0x004fc80000010800 */
[----:B------:R2:W-:Y:S01]  /*d110*/  MUFU.EX2 R212, R5 ;  /* 0x0000000500d47308 */ /* 0x0005e20000000800 */
[----:B------:R-:W-:Y:S01]  /*d120*/  FSEL R8, R3, RZ, P0 ;  /* 0x000000ff03087208 */ /* 0x000fe20000000000 */
[----:B--2---:R-:W-:-:S06]  /*d130*/  FFMA.FTZ R5, R14, c[0x0][0x23c], -R0 ;  /* 0x00008f000e057a23 */ /* 0x004fcc0000010800 */
[----:B------:R2:W-:Y:S01]  /*d140*/  MUFU.EX2 R58, R5 ;  /* 0x00000005003a7308 */ /* 0x0005e20000000800 */
[----:B------:R-:W-:Y:S02]  /*d150*/  FFMA.FTZ R9, R24, c[0x0][0x23c], -R8 ;  /* 0x00008f0018097a23 */ /* 0x000fe40000010808 */
[----:B--2---:R-:W-:-:S05]  /*d160*/  FFMA.FTZ R5, R15, c[0x0][0x23c], -R0 ;  /* 0x00008f000f057a23 */ /* 0x004fca0000010800 */
[----:B------:R2:W-:Y:S01]  /*d170*/  MUFU.EX2 R108, R5 ;  /* 0x00000005006c7308 */ /* 0x0005e20000000800 */
[----:B-1----:R-:W-:Y:S01]  /*d180*/  FMNMX.FTZ R105, R4, R7, !PT ;  /* 0x0000000704697209 */ /* 0x002fe20007810000 */
[----:B--2---:R-:W-:-:S06]  /*d190*/  FFMA.FTZ R5, R16, c[0x0][0x23c], -R0 ;  /* 0x00008f0010057a23 */ /* 0x004fcc0000010800 */
[----:B------:R1:W-:Y:S08]  /*d1a0*/  MUFU.EX2 R201, R5 ;  /* 0x0000000500c97308 */ /* 0x0003f00000000800 */
[----:B------:R2:W-:Y:S01]  /*d1b0*/  MUFU.EX2 R37, R9 ;  /* 0x0000000900257308 */ /* 0x0005e20000000800 */
[----:B-1----:R-:W-:-:S05]  /*d1c0*/  FSEL R5, R102, RZ, P1 ;  /* 0x000000ff66057208 */ /* 0x002fca0000800000 */
[----:B------:R-:W-:Y:S02]  /*d1d0*/  FADD.FTZ R5, R191, -R5 ;  /* 0x80000005bf057221 */ /* 0x000fe40000010000 */
[----:B--2---:R-:W-:Y:S02]  /*d1e0*/  FFMA.FTZ R9, R25, c[0x0][0x23c], -R8 ;  /* 0x00008f0019097a23 */ /* 0x004fe40000010808 */
[----:B------:R-:W-:Y:S02]  /*d1f0*/  FMUL.FTZ R5, R5, c[0x0][0x23c] ;  /* 0x00008f0005057a20 */ /* 0x000fe40000410000 */
[----:B------:R-:W1:Y:S01]  /*d200*/  MUFU.EX2 R12, R9 ;  /* 0x00000009000c7308 */ /* 0x000e620000000800 */
[----:B------:R-:W-:-:S07]  /*d210*/  FMUL.FTZ R3, R105, c[0x0][0x23c] ;  /* 0x00008f0069037a20 */ /* 0x000fce0000410000 */
[----:B------:R2:W-:Y:S01]  /*d220*/  MUFU.EX2 R100, R5 ;  /* 0x0000000500647308 */ /* 0x0005e20000000800 */
[----:B------:R-:W-:Y:S02]  /*d230*/  FADD.FTZ R6, R17, -R6 ;  /* 0x8000000611067221 */ /* 0x000fe40000010000 */
[----:B------:R-:W3:Y:S01]  /*d240*/  LDSM.16.MT88.4 R16, [R216+0x9000] ;  /* 0x00900000d810783b */ /* 0x000ee20000004200 */
[----:B--2---:R-:W-:Y:S02]  /*d250*/  FSEL R5, R104, RZ, P0 ;  /* 0x000000ff68057208 */ /* 0x004fe40000000000 */
[----:B------:R-:W-:-:S04]  /*d260*/  FSETP.NEU.FTZ.AND P0, PT, R105, -INF , PT ;  /* 0xff8000006900780b */ /* 0x000fc80003f1d000 */
[----:B------:R-:W-:-:S05]  /*d270*/  FSEL R3, R3, RZ, P0 ;  /* 0x000000ff03037208 */ /* 0x000fca0000000000 */
[----:B------:R-:W-:Y:S02]  /*d280*/  FFMA.FTZ R11, R34, c[0x0][0x23c], -R3 ;  /* 0x00008f00220b7a23 */ /* 0x000fe40000010803 */
[----:B-1----:R-:W-:Y:S02]  /*d290*/  IMAD.MOV.U32 R34, RZ, RZ, R12 ;  /* 0x000000ffff227224 */ /* 0x002fe400078e000c */
[----:B------:R-:W1:Y:S01]  /*d2a0*/  LDSM.16.MT88.4 R12, [R218+0xb000] ;  /* 0x00b00000da0c783b */ /* 0x000e620000004200 */
[----:B------:R-:W-:Y:S01]  /*d2b0*/  FFMA.FTZ R9, R26, c[0x0][0x23c], -R8 ;  /* 0x00008f001a097a23 */ /* 0x000fe20000010808 */
[----:B------:R-:W-:Y:S01]  /*d2c0*/  FSEL R10, R105, RZ, P0 ;  /* 0x000000ff690a7208 */ /* 0x000fe20000000000 */
[----:B------:R-:W-:Y:S02]  /*d2d0*/  FMUL.FTZ R6, R6, c[0x0][0x23c] ;  /* 0x00008f0006067a20 */ /* 0x000fe40000410000 */
[----:B------:R2:W-:Y:S01]  /*d2e0*/  MUFU.EX2 R200, R9 ;  /* 0x0000000900c87308 */ /* 0x0005e20000000800 */
[----:B------:R-:W-:-:S02]  /*d2f0*/  IMAD.MOV.U32 R191, RZ, RZ, R33 ;  /* 0x000000ffffbf7224 */ /* 0x000fc400078e0021 */
[----:B------:R-:W-:Y:S02]  /*d300*/  FADD.FTZ R24, R215, -R10 ;  /* 0x8000000ad7187221 */ /* 0x000fe40000010000 */
[----:B------:R-:W-:Y:S02]  /*d310*/  FADD.FTZ R33, R252, -R5 ;  /* 0x80000005fc217221 */ /* 0x000fe40000010000 */
[----:B------:R-:W-:Y:S01]  /*d320*/  FFMA.FTZ R10, R35, c[0x0][0x23c], -R3 ;  /* 0x00008f00230a7a23 */ /* 0x000fe20000010803 */
[----:B------:R-:W4:Y:S01]  /*d330*/  MUFU.EX2 R101, R6 ;  /* 0x0000000600657308 */ /* 0x000f220000000800 */
[----:B--2---:R-:W-:-:S07]  /*d340*/  FFMA.FTZ R9, R27, c[0x0][0x23c], -R8 ;  /* 0x00008f001b097a23 */ /* 0x004fce0000010808 */
[----:B------:R2:W-:Y:S01]  /*d350*/  MUFU.EX2 R249, R11 ;  /* 0x0000000b00f97308 */ /* 0x0005e20000000800 */
[----:B------:R-:W-:-:S07]  /*d360*/  IMAD.MOV.U32 R247, RZ, RZ, R190 ;  /* 0x000000fffff77224 */ /* 0x000fce00078e00be */
[----:B------:R1:W-:Y:S08]  /*d370*/  MUFU.EX2 R252, R9 ;  /* 0x0000000900fc7308 */ /* 0x0003f00000000800 */
[----:B------:R3:W-:Y:S01]  /*d380*/  MUFU.EX2 R248, R10 ;  /* 0x0000000a00f87308 */ /* 0x0007e20000000800 */
[----:B--2---:R-:W-:Y:S02]  /*d390*/  FMUL.FTZ R11, R33, c[0x0][0x23c] ;  /* 0x00008f00210b7a20 */ /* 0x004fe40000410000 */
[----:B-1----:R-:W-:-:S05]  /*d3a0*/  FFMA.FTZ R9, R32, c[0x0][0x23c], -R3 ;  /* 0x00008f0020097a23 */ /* 0x002fca0000010803 */
[----:B------:R1:W-:Y:S01]  /*d3b0*/  MUFU.EX2 R250, R9 ;  /* 0x0000000900fa7308 */ /* 0x0003e20000000800 */
[----:B---3--:R-:W-:Y:S02]  /*d3c0*/  FMUL.FTZ R10, R24, c[0x0][0x23c] ;  /* 0x00008f00180a7a20 */ /* 0x008fe40000410000 */
[----:B------:R-:W-:Y:S02]  /*d3d0*/  IMAD.MOV.U32 R33, RZ, RZ, R60 ;  /* 0x000000ffff217224 */ /* 0x000fe400078e003c */
[----:B------:R-:W-:-:S03]  /*d3e0*/  IMAD.MOV.U32 R60, RZ, RZ, R247 ;  /* 0x000000ffff3c7224 */ /* 0x000fc600078e00f7 */
[----:B------:R-:W2:Y:S01]  /*d3f0*/  MUFU.EX2 R11, R11 ;  /* 0x0000000b000b7308 */ /* 0x000ea20000000800 */
[----:B-1----:R-:W-:-:S07]  /*d400*/  FFMA.FTZ R9, R59, c[0x0][0x23c], -R3 ;  /* 0x00008f003b097a23 */ /* 0x002fce0000010803 */
[----:B------:R-:W1:Y:S01]  /*d410*/  MUFU.EX2 R10, R10 ;  /* 0x0000000a000a7308 */ /* 0x000e620000000800 */
[----:B------:R-:W-:Y:S01]  /*d420*/  F2FP.BF16.PACK_AB R4, R57, R213 ;  /* 0x000000d53904723e */ /* 0x000fe200000010ff */
[----:B----4-:R-:W-:Y:S01]  /*d430*/  FMUL.FTZ R116, R116, R101 ;  /* 0x0000006574747220 */ /* 0x010fe20000410000 */
[----:B------:R-:W-:Y:S01]  /*d440*/  F2FP.BF16.PACK_AB R6, R38, R63 ;  /* 0x0000003f2606723e */ /* 0x000fe200000010ff */
[----:B------:R-:W-:-:S04]  /*d450*/  FMUL.FTZ R117, R117, R101 ;  /* 0x0000006575757220 */ /* 0x000fc80000410000 */
[----:B------:R3:W4:Y:S01]  /*d460*/  MUFU.EX2 R247, R9 ;  /* 0x0000000900f77308 */ /* 0x0007220000000800 */
[----:B------:R-:W-:Y:S01]  /*d470*/  F2FP.BF16.PACK_AB R5, R58, R212 ;  /* 0x000000d43a05723e */ /* 0x000fe200000010ff */
[----:B------:R-:W-:Y:S01]  /*d480*/  FMUL.FTZ R118, R118, R100 ;  /* 0x0000006476767220 */ /* 0x000fe20000410000 */
[----:B------:R-:W-:Y:S01]  /*d490*/  F2FP.BF16.PACK_AB R7, R201, R108 ;  /* 0x0000006cc907723e */ /* 0x000fe200000010ff */
[-C--:B------:R-:W-:Y:S02]  /*d4a0*/  FMUL.FTZ R119, R119, R100.reuse ;  /* 0x0000006477777220 */ /* 0x080fe40000410000 */
[-C--:B------:R-:W-:Y:S02]  /*d4b0*/  FMUL.FTZ R168, R168, R101.reuse ;  /* 0x00000065a8a87220 */ /* 0x080fe40000410000 */
[----:B------:R-:W-:Y:S02]  /*d4c0*/  FMUL.FTZ R169, R169, R101 ;  /* 0x00000065a9a97220 */ /* 0x000fe40000410000 */
[----:B------:R-:W-:-:S02]  /*d4d0*/  FMUL.FTZ R170, R170, R100 ;  /* 0x00000064aaaa7220 */ /* 0x000fc40000410000 */
[-C--:B------:R-:W-:Y:S02]  /*d4e0*/  FMUL.FTZ R171, R171, R100.reuse ;  /* 0x00000064abab7220 */ /* 0x080fe40000410000 */
[-C--:B------:R-:W-:Y:S02]  /*d4f0*/  FMUL.FTZ R120, R120, R101.reuse ;  /* 0x0000006578787220 */ /* 0x080fe40000410000 */
[----:B---3--:R-:W-:Y:S02]  /*d500*/  FFMA.FTZ R9, R52, c[0x0][0x23c], -R8 ;  /* 0x00008f0034097a23 */ /* 0x008fe40000010808 */
[-C--:B------:R-:W-:Y:S02]  /*d510*/  FMUL.FTZ R121, R121, R101.reuse ;  /* 0x0000006579797220 */ /* 0x080fe40000410000 */
[-C--:B------:R-:W-:Y:S02]  /*d520*/  FMUL.FTZ R122, R122, R100.reuse ;  /* 0x000000647a7a7220 */ /* 0x080fe40000410000 */
[----:B------:R-:W-:Y:S01]  /*d530*/  FMUL.FTZ R123, R123, R100 ;  /* 0x000000647b7b7220 */ /* 0x000fe20000410000 */
[----:B------:R-:W-:Y:S01]  /*d540*/  MOV R32, R242 ;  /* 0x000000f200207202 */ /* 0x000fe20000000f00 */
        /* <DEDUP_REMOVED lines=15> */
[-C--:B------:R-:W-:Y:S01]  /*d640*/  FMUL.FTZ R79, R79, R100.reuse ;  /* 0x000000644f4f7220 */ /* 0x080fe20000410000 */
[----:B------:R3:W-:Y:S01]  /*d650*/  MUFU.EX2 R242, R9 ;  /* 0x0000000900f27308 */ /* 0x0007e20000000800 */
[-C--:B------:R-:W-:Y:S02]  /*d660*/  FMUL.FTZ R136, R136, R101.reuse ;  /* 0x0000006588887220 */ /* 0x080fe40000410000 */
[----:B------:R-:W-:Y:S02]  /*d670*/  FMUL.FTZ R137, R137, R101 ;  /* 0x0000006589897220 */ /* 0x000fe40000410000 */
[----:B------:R-:W-:-:S02]  /*d680*/  FMUL.FTZ R138, R138, R100 ;  /* 0x000000648a8a7220 */ /* 0x000fc40000410000 */
[-C--:B------:R-:W-:Y:S02]  /*d690*/  FMUL.FTZ R139, R139, R100.reuse ;  /* 0x000000648b8b7220 */ /* 0x080fe40000410000 */
[-C--:B------:R-:W-:Y:S02]  /*d6a0*/  FMUL.FTZ R148, R148, R101.reuse ;  /* 0x0000006594947220 */ /* 0x080fe40000410000 */
[----:B------:R-:W-:Y:S02]  /*d6b0*/  FMUL.FTZ R149, R149, R101 ;  /* 0x0000006595957220 */ /* 0x000fe40000410000 */
[-C--:B------:R-:W-:Y:S02]  /*d6c0*/  FMUL.FTZ R150, R150, R100.reuse ;  /* 0x0000006496967220 */ /* 0x080fe40000410000 */
[----:B------:R-:W-:Y:S02]  /*d6d0*/  FMUL.FTZ R151, R151, R100 ;  /* 0x0000006497977220 */ /* 0x000fe40000410000 */
[----:B------:R-:W-:-:S02]  /*d6e0*/  IMAD.MOV.U32 R241, RZ, RZ, R191 ;  /* 0x000000fffff17224 */ /* 0x000fc400078e00bf */
[-C--:B------:R-:W-:Y:S02]  /*d6f0*/  FMUL.FTZ R72, R72, R101.reuse ;  /* 0x0000006548487220 */ /* 0x080fe40000410000 */
[-C--:B------:R-:W-:Y:S02]  /*d700*/  FMUL.FTZ R73, R73, R101.reuse ;  /* 0x0000006549497220 */ /* 0x080fe40000410000 */
[-C--:B------:R-:W-:Y:S02]  /*d710*/  FMUL.FTZ R74, R74, R100.reuse ;  /* 0x000000644a4a7220 */ /* 0x080fe40000410000 */
[----:B------:R-:W-:Y:S02]  /*d720*/  FMUL.FTZ R75, R75, R100 ;  /* 0x000000644b4b7220 */ /* 0x000fe40000410000 */
[-C--:B------:R-:W-:Y:S02]  /*d730*/  FMUL.FTZ R88, R88, R101.reuse ;  /* 0x0000006558587220 */ /* 0x080fe40000410000 */
[----:B------:R-:W-:-:S02]  /*d740*/  FMUL.FTZ R89, R89, R101 ;  /* 0x0000006559597220 */ /* 0x000fc40000410000 */
[-C--:B------:R-:W-:Y:S02]  /*d750*/  FMUL.FTZ R90, R90, R100.reuse ;  /* 0x000000645a5a7220 */ /* 0x080fe40000410000 */
[-C--:B------:R-:W-:Y:S02]  /*d760*/  FMUL.FTZ R91, R91, R100.reuse ;  /* 0x000000645b5b7220 */ /* 0x080fe40000410000 */
[-C--:B------:R-:W-:Y:S02]  /*d770*/  FMUL.FTZ R92, R92, R101.reuse ;  /* 0x000000655c5c7220 */ /* 0x080fe40000410000 */
[----:B------:R-:W-:Y:S02]  /*d780*/  FMUL.FTZ R93, R93, R101 ;  /* 0x000000655d5d7220 */ /* 0x000fe40000410000 */
[-C--:B------:R-:W-:Y:S02]  /*d790*/  FMUL.FTZ R94, R94, R100.reuse ;  /* 0x000000645e5e7220 */ /* 0x080fe40000410000 */
[----:B------:R-:W-:Y:S01]  /*d7a0*/  FMUL.FTZ R95, R95, R100 ;  /* 0x000000645f5f7220 */ /* 0x000fe20000410000 */
[----:B------:R-:W-:Y:S01]  /*d7b0*/  HMMA.16816.F32.BF16 R208, R4, R16, R116 ;  /* 0x0000001004d0723c */ /* 0x000fe20000041874 */
[----:B---3--:R-:W-:Y:S01]  /*d7c0*/  FFMA.FTZ R9, R54, c[0x0][0x23c], -R2 ;  /* 0x00008f0036097a23 */ /* 0x008fe20000010802 */
[----:B------:R-:W-:Y:S01]  /*d7d0*/  MOV R24, R37 ;  /* 0x0000002500187202 */ /* 0x000fe20000000f00 */
[----:B------:R-:W-:Y:S01]  /*d7e0*/  IMAD.MOV.U32 R27, RZ, RZ, R42 ;  /* 0x000000ffff1b7224 */ /* 0x000fe200078e002a */
[----:B------:R-:W-:Y:S01]  /*d7f0*/  MOV R238, R188 ;  /* 0x000000bc00ee7202 */ /* 0x000fe20000000f00 */
[----:B------:R-:W-:-:S03]  /*d800*/  IMAD.MOV.U32 R42, RZ, RZ, R241 ;  /* 0x000000ffff2a7224 */ /* 0x000fc600078e00f1 */
[----:B------:R-:W-:Y:S01]  /*d810*/  HMMA.16816.F32.BF16 R116, R4, R46, R168 ;  /* 0x0000002e0474723c */ /* 0x000fe200000418a8 */
[----:B------:R-:W-:Y:S01]  /*d820*/  IMAD.MOV.U32 R215, RZ, RZ, R189 ;  /* 0x000000ffffd77224 */ /* 0x000fe200078e00bd */
[----:B------:R3:W-:Y:S01]  /*d830*/  MUFU.EX2 R241, R9 ;  /* 0x0000000900f17308 */ /* 0x0007e20000000800 */
[----:B--2---:R-:W-:-:S04]  /*d840*/  FMUL.FTZ R156, R156, R11 ;  /* 0x0000000b9c9c7220 */ /* 0x004fc80000410000 */
[----:B------:R-:W-:Y:S01]  /*d850*/  IMAD.MOV.U32 R168, RZ, RZ, R108 ;  /* 0x000000ffffa87224 */ /* 0x000fe200078e006c */
[----:B------:R-:W-:Y:S01]  /*d860*/  HMMA.16816.F32.BF16 R204, R4, R18, R120 ;  /* 0x0000001204cc723c */ /* 0x000fe20000041878 */
[----:B------:R-:W-:Y:S02]  /*d870*/  FMUL.FTZ R157, R157, R11 ;  /* 0x0000000b9d9d7220 */ /* 0x000fe40000410000 */
[-C--:B-1----:R-:W-:Y:S02]  /*d880*/  FMUL.FTZ R158, R158, R10.reuse ;  /* 0x0000000a9e9e7220 */ /* 0x082fe40000410000 */
[----:B------:R-:W-:-:S03]  /*d890*/  FMUL.FTZ R159, R159, R10 ;  /* 0x0000000a9f9f7220 */ /* 0x000fc60000410000 */
[----:B------:R-:W-:Y:S01]  /*d8a0*/  HMMA.16816.F32.BF16 R196, R4, R20, R132 ;  /* 0x0000001404c4723c */ /* 0x000fe20000041884 */
[----:B---3--:R-:W-:Y:S02]  /*d8b0*/  FFMA.FTZ R9, R53, c[0x0][0x23c], -R2 ;  /* 0x00008f0035097a23 */ /* 0x008fe40000010802 */
[----:B------:R-:W-:-:S05]  /*d8c0*/  IMAD.MOV.U32 R35, RZ, RZ, R238 ;  /* 0x000000ffff237224 */ /* 0x000fca00078e00ee */
[----:B------:R-:W-:Y:S01]  /*d8d0*/  HMMA.16816.F32.BF16 R184, R4, R30, R152 ;  /* 0x0000001e04b8723c */ /* 0x000fe20000041898 */
[----:B------:R1:W2:Y:S01]  /*d8e0*/  MUFU.EX2 R238, R9 ;  /* 0x0000000900ee7308 */ /* 0x0002a20000000800 */
[----:B------:R-:W-:-:S06]  /*d8f0*/  FMUL.FTZ R160, R160, R11 ;  /* 0x0000000ba0a07220 */ /* 0x000fcc0000410000 */
[----:B------:R-:W-:Y:S01]  /*d900*/  HMMA.16816.F32.BF16 R120, R4, R44, R164 ;  /* 0x0000002c0478723c */ /* 0x000fe200000418a4 */
[----:B------:R-:W-:-:S07]  /*d910*/  FMUL.FTZ R161, R161, R11 ;  /* 0x0000000ba1a17220 */ /* 0x000fce0000410000 */
[----:B------:R-:W-:Y:S01]  /*d920*/  HMMA.16816.F32.BF16 R108, R4, R50, R76 ;  /* 0x00000032046c723c */ /* 0x000fe2000004184c */
[----:B-1----:R-:W-:Y:S02]  /*d930*/  FFMA.FTZ R9, R40, c[0x0][0x23c], -R2 ;  /* 0x00008f0028097a23 */ /* 0x002fe40000010802 */
[----:B------:R-:W-:-:S05]  /*d940*/  FMUL.FTZ R162, R162, R10 ;  /* 0x0000000aa2a27220 */ /* 0x000fca0000410000 */
[----:B------:R-:W-:Y:S01]  /*d950*/  HMMA.16816.F32.BF16 R132, R4, R22, R136 ;  /* 0x000000160484723c */ /* 0x000fe20000041888 */
[----:B------:R-:W-:-:S07]  /*d960*/  FMUL.FTZ R163, R163, R10 ;  /* 0x0000000aa3a37220 */ /* 0x000fce0000410000 */
[----:B------:R-:W-:Y:S01]  /*d970*/  HMMA.16816.F32.BF16 R188, R4, R28, R148 ;  /* 0x0000001c04bc723c */ /* 0x000fe20000041894 */
[----:B------:R-:W-:Y:S01]  /*d980*/  IMAD.MOV.U32 R136, RZ, RZ, R60 ;  /* 0x000000ffff887224 */ /* 0x000fe200078e003c */
[----:B------:R-:W-:-:S06]  /*d990*/  MOV R139, R63 ;  /* 0x0000003f008b7202 */ /* 0x000fcc0000000f00 */
[----:B------:R-:W-:Y:S01]  /*d9a0*/  HMMA.16816.F32.BF16 R164, R4, R48, R72 ;  /* 0x0000003004a4723c */ /* 0x000fe20000041848 */
[----:B------:R-:W-:-:S07]  /*d9b0*/  IMAD.MOV.U32 R138, RZ, RZ, R62 ;  /* 0x000000ffff8a7224 */ /* 0x000fce00078e003e */
[----:B------:R-:W-:Y:S01]  /*d9c0*/  HMMA.16816.F32.BF16 R152, R4, R12, R88 ;  /* 0x0000000c0498723c */ /* 0x000fe20000041858 */
[----:B------:R-:W-:-:S07]  /*d9d0*/  IMAD.MOV.U32 R137, RZ, RZ, R66 ;  /* 0x000000ffff897224 */ /* 0x000fce00078e0042 */
[----:B------:R-:W-:Y:S01]  /*d9e0*/  HMMA.16816.F32.BF16 R76, R4, R14, R92 ;  /* 0x0000000e044c723c */ /* 0x000fe2000004185c */
[----:B------:R-:W-:-:S06]  /*d9f0*/  IMAD.MOV.U32 R170, RZ, RZ, R136 ;  /* 0x000000ffffaa7224 */ /* 0x000fcc00078e0088 */
[----:B------:R-:W-:Y:S02]  /*da00*/  F2FP.BF16.PACK_AB R4, R34, R24 ;  /* 0x000000182204723e */ /* 0x000fe400000010ff */
[----:B------:R-:W-:Y:S02]  /*da10*/  F2FP.BF16.PACK_AB R5, R249, R250 ;  /* 0x000000faf905723e */ /* 0x000fe400000010ff */
[----:B------:R-:W-:Y:S02]  /*da20*/  F2FP.BF16.PACK_AB R6, R252, R200 ;  /* 0x000000c8fc06723e */ /* 0x000fe400000010ff */
[----:B----4-:R-:W-:Y:S01]  /*da30*/  F2FP.BF16.PACK_AB R7, R247, R248 ;  /* 0x000000f8f707723e */ /* 0x010fe200000010ff */
[----:B------:R-:W-:Y:S01]  /*da40*/  IMAD.MOV.U32 R26, RZ, RZ, R61 ;  /* 0x000000ffff1a7224 */ /* 0x000fe200078e003d */
[----:B------:R-:W-:Y:S01]  /*da50*/  MOV R136, R27 ;  /* 0x0000001b00887202 */ /* 0x000fe20000000f00 */
[----:B------:R-:W-:Y:S01]  /*da60*/  IMAD.MOV.U32 R27, RZ, RZ, R235 ;  /* 0x000000ffff1b7224 */ /* 0x000fe200078e00eb */
[----:B------:R-:W-:Y:S01]  /*da70*/  MOV R169, R32 ;  /* 0x0000002000a97202 */ /* 0x000fe20000000f00 */
[-C--:B------:R-:W-:Y:S01]  /*da80*/  FMUL.FTZ R144, R144, R11.reuse ;  /* 0x0000000b90907220 */ /* 0x080fe20000410000 */
[----:B------:R1:W-:Y:S01]  /*da90*/  MUFU.EX2 R235, R9 ;  /* 0x0000000900eb7308 */ /* 0x0003e20000000800 */
[----:B------:R-:W-:Y:S01]  /*daa0*/  HMMA.16816.F32.BF16 R60, R4, R30, R156 ;  /* 0x0000001e043c723c */ /* 0x000fe2000004189c */
[----:B------:R-:W-:-:S02]  /*dab0*/  FMUL.FTZ R145, R145, R11 ;  /* 0x0000000b91917220 */ /* 0x000fc40000410000 */
[-C--:B------:R-:W-:Y:S02]  /*dac0*/  FMUL.FTZ R146, R146, R10.reuse ;  /* 0x0000000a92927220 */ /* 0x080fe40000410000 */
[----:B------:R-:W-:Y:S02]  /*dad0*/  FMUL.FTZ R147, R147, R10 ;  /* 0x0000000a93937220 */ /* 0x000fe40000410000 */
[----:B------:R-:W-:Y:S02]  /*dae0*/  IMAD.MOV.U32 R156, RZ, RZ, R35 ;  /* 0x000000ffff9c7224 */ /* 0x000fe400078e0023 */
[----:B------:R-:W-:Y:S02]  /*daf0*/  IMAD.MOV.U32 R171, RZ, RZ, R137 ;  /* 0x000000ffffab7224 */ /* 0x000fe400078e0089 */
[----:B------:R-:W-:Y:S02]  /*db00*/  IMAD.MOV.U32 R35, RZ, RZ, R138 ;  /* 0x000000ffff237224 */ /* 0x000fe400078e008a */
[----:B------:R-:W-:-:S02]  /*db10*/  IMAD.MOV.U32 R32, RZ, RZ, R139 ;  /* 0x000000ffff207224 */ /* 0x000fc400078e008b */
[----:B-1----:R-:W-:Y:S02]  /*db20*/  FFMA.FTZ R9, R41, c[0x0][0x23c], -R2 ;  /* 0x00008f0029097a23 */ /* 0x002fe40000010802 */
[----:B------:R-:W-:Y:S02]  /*db30*/  IMAD.MOV.U32 R137, RZ, RZ, R57 ;  /* 0x000000ffff897224 */ /* 0x000fe400078e0039 */
[----:B------:R-:W-:Y:S02]  /*db40*/  IMAD.MOV.U32 R138, RZ, RZ, R58 ;  /* 0x000000ffff8a7224 */ /* 0x000fe400078e003a */
[----:B------:R-:W-:Y:S02]  /*db50*/  IMAD.MOV.U32 R139, RZ, RZ, R56 ;  /* 0x000000ffff8b7224 */ /* 0x000fe400078e0038 */
[----:B------:R-:W-:Y:S01]  /*db60*/  HMMA.16816.F32.BF16 R56, R4, R44, R160 ;  /* 0x0000002c0438723c */ /* 0x000fe200000418a0 */
[-C--:B------:R-:W-:Y:S02]  /*db70*/  FMUL.FTZ R172, R172, R11.reuse ;  /* 0x0000000bacac7220 */ /* 0x080fe40000410000 */
[----:B------:R-:W-:-:S02]  /*db80*/  FMUL.FTZ R173, R173, R11 ;  /* 0x0000000badad7220 */ /* 0x000fc40000410000 */
[-C--:B------:R-:W-:Y:S02]  /*db90*/  FMUL.FTZ R174, R174, R10.reuse ;  /* 0x0000000aaeae7220 */ /* 0x080fe40000410000 */
[----:B------:R-:W-:Y:S01]  /*dba0*/  MOV R160, R233 ;  /* 0x000000e900a07202 */ /* 0x000fe20000000f00 */
[----:B------:R-:W-:Y:S01]  /*dbb0*/  FMUL.FTZ R175, R175, R10 ;  /* 0x0000000aafaf7220 */ /* 0x000fe20000410000 */
[----:B------:R1:W3:Y:S01]  /*dbc0*/  MUFU.EX2 R233, R9 ;  /* 0x0000000900e97308 */ /* 0x0002e20000000800 */
[----:B------:R-:W-:Y:S02]  /*dbd0*/  IMAD.MOV.U32 R94, RZ, RZ, R67 ;  /* 0x000000ffff5e7224 */ /* 0x000fe400078e0043 */
[----:B------:R-:W-:Y:S02]  /*dbe0*/  IMAD.MOV.U32 R25, RZ, RZ, R64 ;  /* 0x000000ffff197224 */ /* 0x000fe400078e0040 */
[----:B------:R-:W-:Y:S01]  /*dbf0*/  HMMA.16816.F32.BF16 R64, R4, R28, R144 ;  /* 0x0000001c0440723c */ /* 0x000fe20000041890 */
[----:B------:R-:W-:Y:S01]  /*dc00*/  IMAD.MOV.U32 R157, RZ, RZ, R170 ;  /* 0x000000ffff9d7224 */ /* 0x000fe200078e00aa */
[----:B------:R-:W4:Y:S01]  /*dc10*/  LDSM.16.MT88.4 R28, [R216+0x9400] ;  /* 0x00940000d81c783b */ /* 0x000f220000004200 */
[----:B------:R-:W-:-:S02]  /*dc20*/  IMAD.MOV.U32 R170, RZ, RZ, R215 ;  /* 0x000000ffffaa7224 */ /* 0x000fc400078e00d7 */
[----:B-1----:R-:W-:-:S03]  /*dc30*/  FFMA.FTZ R9, R182, c[0x0][0x23c], -R0 ;  /* 0x00008f00b6097a23 */ /* 0x002fc60000010800 */
[----:B------:R-:W-:Y:S01]  /*dc40*/  HMMA.16816.F32.BF16 R44, R4, R46, R172 ;  /* 0x0000002e042c723c */ /* 0x000fe200000418ac */
[----:B------:R1:W-:Y:S06]  /*dc50*/  MUFU.EX2 R215, R9 ;  /* 0x0000000900d77308 */ /* 0x0003ec0000000800 */
[----:B------:R-:W-:Y:S02]  /*dc60*/  IMAD.MOV.U32 R175, RZ, RZ, R169 ;  /* 0x000000ffffaf7224 */ /* 0x000fe400078e00a9 */
[----:B------:R-:W-:Y:S02]  /*dc70*/  IMAD.MOV.U32 R169, RZ, RZ, R214 ;  /* 0x000000ffffa97224 */ /* 0x000fe400078e00d6 */
[----:B------:R-:W-:-:S02]  /*dc80*/  IMAD.MOV.U32 R93, RZ, RZ, R36 ;  /* 0x000000ffff5d7224 */ /* 0x000fc400078e0024 */
[----:B-1----:R-:W-:-:S04]  /*dc90*/  FFMA.FTZ R9, R55, c[0x0][0x23c], -R0 ;  /* 0x00008f0037097a23 */ /* 0x002fc80000010800 */
[----:B------:R1:W1:Y:S01]  /*dca0*/  MUFU.EX2 R214, R9 ;  /* 0x0000000900d67308 */ /* 0x0002620000000800 */
[----:B------:R-:W-:Y:S02]  /*dcb0*/  IMAD.MOV.U32 R159, RZ, RZ, R94 ;  /* 0x000000ffff9f7224 */ /* 0x000fe400078e005e */
[----:B------:R-:W-:Y:S01]  /*dcc0*/  IMAD.MOV.U32 R94, RZ, RZ, R213 ;  /* 0x000000ffff5e7224 */ /* 0x000fe200078e00d5 */
[----:B------:R-:W-:Y:S01]  /*dcd0*/  MOV R145, R139 ;  /* 0x0000008b00917202 */ /* 0x000fe20000000f00 */
[----:B------:R-:W-:Y:S02]  /*dce0*/  IMAD.MOV.U32 R147, RZ, RZ, R137 ;  /* 0x000000ffff937224 */ /* 0x000fe400078e0089 */
[----:B------:R-:W-:Y:S01]  /*dcf0*/  IMAD.MOV.U32 R146, RZ, RZ, R138 ;  /* 0x000000ffff927224 */ /* 0x000fe200078e008a */
[----:B------:R-:W-:Y:S01]  /*dd00*/  MOV R163, R93 ;  /* 0x0000005d00a37202 */ /* 0x000fe20000000f00 */
[----:B------:R-:W-:Y:S02]  /*dd10*/  IMAD.MOV.U32 R158, RZ, RZ, R24 ;  /* 0x000000ffff9e7224 */ /* 0x000fe400078e0018 */
[----:B-1----:R-:W-:-:S02]  /*dd20*/  FFMA.FTZ R9, R178, c[0x0][0x23c], -R0 ;  /* 0x00008f00b2097a23 */ /* 0x002fc40000010800 */
[----:B------:R-:W-:Y:S02]  /*dd30*/  IMAD.MOV.U32 R139, RZ, RZ, R27 ;  /* 0x000000ffff8b7224 */ /* 0x000fe400078e001b */
[----:B------:R1:W-:Y:S01]  /*dd40*/  MUFU.EX2 R213, R9 ;  /* 0x0000000900d57308 */ /* 0x0003e20000000800 */
[----:B------:R-:W-:Y:S02]  /*dd50*/  IMAD.MOV.U32 R138, RZ, RZ, R26 ;  /* 0x000000ffff8a7224 */ /* 0x000fe400078e001a */
[----:B------:R-:W-:Y:S02]  /*dd60*/  IMAD.MOV.U32 R137, RZ, RZ, R25 ;  /* 0x000000ffff897224 */ /* 0x000fe400078e0019 */
[----:B------:R-:W2:Y:S01]  /*dd70*/  LDSM.16.MT88.4 R24, [R218+0x9400] ;  /* 0x00940000da18783b */ /* 0x000ea20000004200 */
[----:B------:R-:W-:Y:S02]  /*dd80*/  IMAD.MOV.U32 R93, RZ, RZ, R212 ;  /* 0x000000ffff5d7224 */ /* 0x000fe400078e00d4 */
[----:B------:R-:W-:-:S02]  /*dd90*/  FMUL.FTZ R124, R124, R11 ;  /* 0x0000000b7c7c7220 */ /* 0x000fc40000410000 */
[----:B-1----:R-:W-:-:S04]  /*dda0*/  FFMA.FTZ R9, R179, c[0x0][0x23c], -R0 ;  /* 0x00008f00b3097a23 */ /* 0x002fc80000010800 */
        /* <DEDUP_REMOVED lines=31> */
[----:B------:R-:W-:Y:S01]  /*dfa0*/  FMUL.FTZ R99, R99, R10 ;  /* 0x0000000a63637220 */ /* 0x000fe20000410000 */
[----:B------:R-:W-:Y:S01]  /*dfb0*/  HMMA.16816.F32.BF16 R148, R4, R18, R124 ;  /* 0x000000120494723c */ /* 0x000fe2000004187c */
[----:B-1----:R-:W-:Y:S02]  /*dfc0*/  FFMA.FTZ R9, R180, c[0x0][0x23c], -R8 ;  /* 0x00008f00b4097a23 */ /* 0x002fe40000010808 */
[----:B------:R-:W-:Y:S01]  /*dfd0*/  IMAD.MOV.U32 R174, RZ, RZ, R171 ;  /* 0x000000ffffae7224 */ /* 0x000fe200078e00ab */
[----:B------:R-:W-:Y:S01]  /*dfe0*/  MOV R171, R42 ;  /* 0x0000002a00ab7202 */ /* 0x000fe20000000f00 */
[----:B------:R-:W-:Y:S02]  /*dff0*/  IMAD.MOV.U32 R95, RZ, RZ, R38 ;  /* 0x000000ffff5f7224 */ /* 0x000fe400078e0026 */
[----:B------:R-:W-:Y:S02]  /*e000*/  IMAD.MOV.U32 R124, RZ, RZ, R136 ;  /* 0x000000ffff7c7224 */ /* 0x000fe400078e0088 */
[----:B------:R-:W-:-:S02]  /*e010*/  IMAD.MOV.U32 R136, RZ, RZ, R43 ;  /* 0x000000ffff887224 */ /* 0x000fc400078e002b */
[----:B------:R-:W-:Y:S01]  /*e020*/  IMAD.MOV.U32 R92, RZ, RZ, R202 ;  /* 0x000000ffff5c7224 */ /* 0x000fe200078e00ca */
[----:B------:R-:W-:Y:S01]  /*e030*/  HMMA.16816.F32.BF16 R40, R4, R48, R68 ;  /* 0x000000300428723c */ /* 0x000fe20000041844 */
[----:B------:R1:W1:Y:S01]  /*e040*/  MUFU.EX2 R202, R9 ;  /* 0x0000000900ca7308 */ /* 0x0002620000000800 */
[----:B------:R-:W-:Y:S01]  /*e050*/  IMAD.MOV.U32 R162, RZ, RZ, R95 ;  /* 0x000000ffffa27224 */ /* 0x000fe200078e005f */
[----:B------:R-:W-:-:S05]  /*e060*/  MOV R95, R203 ;  /* 0x000000cb005f7202 */ /* 0x000fca0000000f00 */
[C---:B------:R-:W-:Y:S08]  /*e070*/  HMMA.16816.F32.BF16 R88, R4.reuse, R16, R112 ;  /* 0x000000100458723c */ /* 0x040ff00000041870 */
[----:B------:R-:W-:Y:S01]  /*e080*/  HMMA.16816.F32.BF16 R72, R4, R20, R128 ;  /* 0x000000140448723c */ /* 0x000fe20000041880 */
[----:B-1----:R-:W-:-:S07]  /*e090*/  FFMA.FTZ R9, R181, c[0x0][0x23c], -R8 ;  /* 0x00008f00b5097a23 */ /* 0x002fce0000010808 */
[C---:B------:R-:W-:Y:S01]  /*e0a0*/  HMMA.16816.F32.BF16 R52, R4.reuse, R12, R84 ;  /* 0x0000000c0434723c */ /* 0x040fe20000041854 */
[----:B------:R1:W-:Y:S07]  /*e0b0*/  MUFU.EX2 R203, R9 ;  /* 0x0000000900cb7308 */ /* 0x0003ee0000000800 */
[C---:B------:R-:W-:Y:S08]  /*e0c0*/  HMMA.16816.F32.BF16 R36, R4.reuse, R22, R140 ;  /* 0x000000160424723c */ /* 0x040ff0000004188c */
[----:B------:R-:W-:Y:S01]  /*e0d0*/  HMMA.16816.F32.BF16 R48, R4, R50, R80 ;  /* 0x000000320430723c */ /* 0x000fe20000041850 */
[----:B-1----:R-:W-:-:S07]  /*e0e0*/  FFMA.FTZ R9, R176, c[0x0][0x23c], -R8 ;  /* 0x00008f00b0097a23 */ /* 0x002fce0000010808 */
[----:B------:R-:W-:Y:S01]  /*e0f0*/  HMMA.16816.F32.BF16 R96, R4, R14, R96 ;  /* 0x0000000e0460723c */ /* 0x000fe20000041860 */
[----:B------:R-:W-:Y:S01]  /*e100*/  IMAD.MOV.U32 R113, RZ, RZ, R94 ;  /* 0x000000ffff717224 */ /* 0x000fe200078e005e */
[----:B------:R-:W-:Y:S01]  /*e110*/  MOV R114, R169 ;  /* 0x000000a900727202 */ /* 0x000fe20000000f00 */
[----:B------:R-:W-:Y:S01]  /*e120*/  IMAD.MOV.U32 R112, RZ, RZ, R93 ;  /* 0x000000ffff707224 */ /* 0x000fe200078e005d */
[----:B------:R-:W1:Y:S03]  /*e130*/  LDSM.16.MT88.4 R20, [R216+0xa400] ;  /* 0x00a40000d814783b */ /* 0x000e660000004200 */
[----:B--2---:R-:W-:Y:S01]  /*e140*/  F2FP.BF16.PACK_AB R4, R238, R241 ;  /* 0x000000f1ee04723e */ /* 0x004fe200000010ff */
[----:B------:R-:W-:Y:S01]  /*e150*/  IMAD.MOV.U32 R161, RZ, RZ, R33 ;  /* 0x000000ffffa17224 */ /* 0x000fe200078e0021 */
[----:B---3--:R-:W-:Y:S01]  /*e160*/  F2FP.BF16.PACK_AB R6, R233, R235 ;  /* 0x000000ebe906723e */ /* 0x008fe200000010ff */
[----:B------:R-:W-:Y:S01]  /*e170*/  IMAD.MOV.U32 R127, RZ, RZ, R35 ;  /* 0x000000ffff7f7224 */ /* 0x000fe200078e0023 */
[----:B------:R-:W-:Y:S01]  /*e180*/  F2FP.BF16.PACK_AB R5, R214, R215 ;  /* 0x000000d7d605723e */ /* 0x000fe200000010ff */
[----:B------:R-:W-:Y:S01]  /*e190*/  IMAD.MOV.U32 R125, RZ, RZ, R32 ;  /* 0x000000ffff7d7224 */ /* 0x000fe200078e0020 */
[----:B------:R-:W-:Y:S01]  /*e1a0*/  F2FP.BF16.PACK_AB R7, R212, R213 ;  /* 0x000000d5d407723e */ /* 0x000fe200000010ff */
[----:B------:R-:W-:Y:S01]  /*e1b0*/  IMAD.MOV.U32 R94, RZ, RZ, R201 ;  /* 0x000000ffff5e7224 */ /* 0x000fe200078e00c9 */
[----:B------:R-:W-:Y:S01]  /*e1c0*/  MOV R126, R34 ;  /* 0x00000022007e7202 */ /* 0x000fe20000000f00 */
[----:B------:R-:W-:Y:S01]  /*e1d0*/  IMAD.MOV.U32 R176, RZ, RZ, R92 ;  /* 0x000000ffffb07224 */ /* 0x000fe200078e005c */
[----:B------:R-:W2:Y:S03]  /*e1e0*/  LDSM.16.MT88.4 R16, [R218+0xa400] ;  /* 0x00a40000da10783b */ /* 0x000ea60000004200 */
[----:B----4-:R-:W-:Y:S01]  /*e1f0*/  HMMA.16816.F32.BF16 R140, R4, R30, R204 ;  /* 0x0000001e048c723c */ /* 0x010fe200000418cc */
[----:B------:R3:W-:Y:S01]  /*e200*/  MUFU.EX2 R204, R9 ;  /* 0x0000000900cc7308 */ /* 0x0007e20000000800 */
[----:B------:R-:W-:Y:S01]  /*e210*/  IMAD.MOV.U32 R115, RZ, RZ, R170 ;  /* 0x000000ffff737224 */ /* 0x000fe200078e00aa */
[----:B------:R-:W-:Y:S01]  /*e220*/  MOV R170, R138 ;  /* 0x0000008a00aa7202 */ /* 0x000fe20000000f00 */
[----:B------:R-:W-:Y:S01]  /*e230*/  IMAD.MOV.U32 R92, RZ, RZ, R171 ;  /* 0x000000ffff5c7224 */ /* 0x000fe200078e00ab */
[----:B------:R-:W4:Y:S02]  /*e240*/  LDSM.16.MT88.4 R12, [R216+0xb400] ;  /* 0x00b40000d80c783b */ /* 0x000f240000004200 */
[----:B------:R-:W-:-:S02]  /*e250*/  IMAD.MOV.U32 R207, RZ, RZ, R200 ;  /* 0x000000ffffcf7224 */ /* 0x000fc400078e00c8 */
[----:B------:R-:W-:Y:S01]  /*e260*/  IMAD.MOV.U32 R93, RZ, RZ, R136 ;  /* 0x000000ffff5d7224 */ /* 0x000fe200078e0088 */
[----:B------:R-:W1:Y:S01]  /*e270*/  LDSM.16.MT88.4 R32, [R218+0xb400] ;  /* 0x00b40000da20783b */ /* 0x000e620000004200 */
[----:B---3--:R-:W-:-:S04]  /*e280*/  FFMA.FTZ R9, R193, c[0x0][0x23c], -R3 ;  /* 0x00008f00c1097a23 */ /* 0x008fc80000010803 */
[----:B------:R3:W-:Y:S01]  /*e290*/  MUFU.EX2 R201, R9 ;  /* 0x0000000900c97308 */ /* 0x0007e20000000800 */
[----:B------:R-:W-:Y:S02]  /*e2a0*/  IMAD.MOV.U32 R171, RZ, RZ, R137 ;  /* 0x000000ffffab7224 */ /* 0x000fe400078e0089 */
[----:B------:R-:W-:Y:S02]  /*e2b0*/  IMAD.MOV.U32 R169, RZ, RZ, R139 ;  /* 0x000000ffffa97224 */ /* 0x000fe400078e008b */
[----:B------:R-:W-:Y:S01]  /*e2c0*/  HMMA.16816.F32.BF16 R136, R4, R24, R196 ;  /* 0x000000180488723c */ /* 0x000fe200000418c4 */
[----:B---3--:R-:W-:-:S04]  /*e2d0*/  FFMA.FTZ R9, R192, c[0x0][0x23c], -R3 ;  /* 0x00008f00c0097a23 */ /* 0x008fc80000010803 */
[----:B------:R3:W1:Y:S02]  /*e2e0*/  MUFU.EX2 R200, R9 ;  /* 0x0000000900c87308 */ /* 0x0006640000000800 */
[----:B---3--:R-:W-:-:S06]  /*e2f0*/  FFMA.FTZ R9, R183, c[0x0][0x23c], -R3 ;  /* 0x00008f00b7097a23 */ /* 0x008fcc0000010803 */
[----:B------:R3:W-:Y:S02]  /*e300*/  MUFU.EX2 R199, R9 ;  /* 0x0000000900c77308 */ /* 0x0007e40000000800 */
[----:B---3--:R-:W-:-:S06]  /*e310*/  FFMA.FTZ R9, R194, c[0x0][0x23c], -R3 ;  /* 0x00008f00c2097a23 */ /* 0x008fcc0000010803 */
        /* <DEDUP_REMOVED lines=10> */
[----:B------:R3:W-:Y:S01]  /*e3c0*/  MUFU.EX2 R193, R9 ;  /* 0x0000000900c17308 */ /* 0x0007e20000000800 */
[----:B------:R-:W-:Y:S01]  /*e3d0*/  HMMA.16816.F32.BF16 R84, R4, R28, R208 ;  /* 0x0000001c0454723c */ /* 0x000fe200000418d0 */
[----:B---3--:R-:W-:-:S06]  /*e3e0*/  FFMA.FTZ R9, R237, c[0x0][0x23c], -R0 ;  /* 0x00008f00ed097a23 */ /* 0x008fcc0000010800 */
[----:B------:R3:W2:Y:S01]  /*e3f0*/  MUFU.EX2 R192, R9 ;  /* 0x0000000900c07308 */ /* 0x0006a20000000800 */
[----:B-1----:R-:W-:Y:S01]  /*e400*/  HMMA.16816.F32.BF16 R128, R4, R20, R188 ;  /* 0x000000140480723c */ /* 0x002fe200000418bc */
[----:B------:R-:W-:Y:S01]  /*e410*/  IMAD.MOV.U32 R208, RZ, RZ, R125 ;  /* 0x000000ffffd07224 */ /* 0x000fe200078e007d */
[----:B------:R-:W-:Y:S01]  /*e420*/  MOV R211, R92 ;  /* 0x0000005c00d37202 */ /* 0x000fe20000000f00 */
[----:B------:R-:W-:Y:S02]  /*e430*/  IMAD.MOV.U32 R209, RZ, RZ, R114 ;  /* 0x000000ffffd17224 */ /* 0x000fe400078e0072 */
[----:B---3--:R-:W-:-:S04]  /*e440*/  FFMA.FTZ R9, R236, c[0x0][0x23c], -R0 ;  /* 0x00008f00ec097a23 */ /* 0x008fc80000010800 */
[----:B------:R1:W-:Y:S01]  /*e450*/  MUFU.EX2 R183, R9 ;  /* 0x0000000900b77308 */ /* 0x0003e20000000800 */
[----:B------:R-:W-:Y:S01]  /*e460*/  IMAD.MOV.U32 R190, RZ, RZ, R124 ;  /* 0x000000ffffbe7224 */ /* 0x000fe200078e007c */
[----:B------:R-:W-:Y:S01]  /*e470*/  MOV R188, R127 ;  /* 0x0000007f00bc7202 */ /* 0x000fe20000000f00 */
[----:B------:R-:W-:Y:S02]  /*e480*/  IMAD.MOV.U32 R189, RZ, RZ, R126 ;  /* 0x000000ffffbd7224 */ /* 0x000fe400078e007e */
[----:B------:R-:W-:Y:S01]  /*e490*/  HMMA.16816.F32.BF16 R124, R4, R22, R184 ;  /* 0x00000016047c723c */ /* 0x000fe200000418b8 */
[----:B------:R-:W-:Y:S02]  /*e4a0*/  IMAD.MOV.U32 R210, RZ, RZ, R115 ;  /* 0x000000ffffd27224 */ /* 0x000fe400078e0073 */
[----:B------:R-:W-:Y:S02]  /*e4b0*/  IMAD.MOV.U32 R172, RZ, RZ, R93 ;  /* 0x000000ffffac7224 */ /* 0x000fe400078e005d */
[----:B------:R-:W-:-:S02]  /*e4c0*/  IMAD.MOV.U32 R173, RZ, RZ, R94 ;  /* 0x000000ffffad7224 */ /* 0x000fc400078e005e */
[----:B-1----:R-:W-:Y:S01]  /*e4d0*/  FFMA.FTZ R9, R239, c[0x0][0x23c], -R0 ;  /* 0x00008f00ef097a23 */ /* 0x002fe20000010800 */
[C---:B------:R-:W-:Y:S01]  /*e4e0*/  HMMA.16816.F32.BF16 R132, R4.reuse, R26, R132 ;  /* 0x0000001a0484723c */ /* 0x040fe20000041884 */
[----:B------:R-:W-:Y:S02]  /*e4f0*/  IMAD.MOV.U32 R187, RZ, RZ, R112 ;  /* 0x000000ffffbb7224 */ /* 0x000fe400078e0070 */
[----:B------:R1:W3:Y:S01]  /*e500*/  MUFU.EX2 R182, R9 ;  /* 0x0000000900b67308 */ /* 0x0002e20000000800 */
[----:B------:R-:W-:Y:S02]  /*e510*/  IMAD.MOV.U32 R186, RZ, RZ, R113 ;  /* 0x000000ffffba7224 */ /* 0x000fe400078e0071 */
[----:B------:R-:W-:Y:S02]  /*e520*/  IMAD.MOV.U32 R185, RZ, RZ, R95 ;  /* 0x000000ffffb97224 */ /* 0x000fe400078e005f */
[C---:B--2---:R-:W-:Y:S08]  /*e530*/  HMMA.16816.F32.BF16 R120, R4.reuse, R16, R120 ;  /* 0x000000100478723c */ /* 0x044ff00000041878 */
[----:B------:R-:W-:Y:S01]  /*e540*/  HMMA.16816.F32.BF16 R116, R4, R18, R116 ;  /* 0x000000120474723c */ /* 0x000fe20000041874 */
[----:B-1----:R-:W-:-:S07]  /*e550*/  FFMA.FTZ R9, R245, c[0x0][0x23c], -R8 ;  /* 0x00008f00f5097a23 */ /* 0x002fce0000010808 */
[C---:B----4-:R-:W-:Y:S01]  /*e560*/  HMMA.16816.F32.BF16 R112, R4.reuse, R12, R164 ;  /* 0x0000000c0470723c */ /* 0x050fe200000418a4 */
[----:B------:R1:W-:Y:S07]  /*e570*/  MUFU.EX2 R181, R9 ;  /* 0x0000000900b57308 */ /* 0x0003ee0000000800 */
[C---:B------:R-:W-:Y:S08]  /*e580*/  HMMA.16816.F32.BF16 R108, R4.reuse, R14, R108 ;  /* 0x0000000e046c723c */ /* 0x040ff0000004186c */
[----:B------:R-:W-:Y:S01]  /*e590*/  HMMA.16816.F32.BF16 R92, R4, R32, R152 ;  /* 0x00000020045c723c */ /* 0x000fe20000041898 */
[----:B-1----:R-:W-:-:S07]  /*e5a0*/  FFMA.FTZ R9, R246, c[0x0][0x23c], -R8 ;  /* 0x00008f00f6097a23 */ /* 0x002fce0000010808 */
[----:B------:R-:W-:Y:S01]  /*e5b0*/  HMMA.16816.F32.BF16 R76, R4, R34, R76 ;  /* 0x00000022044c723c */ /* 0x000fe2000004184c */
[----:B------:R1:W2:Y:S06]  /*e5c0*/  MUFU.EX2 R179, R9 ;  /* 0x0000000900b37308 */ /* 0x0002ac0000000800 */
[----:B------:R-:W-:Y:S02]  /*e5d0*/  F2FP.BF16.PACK_AB R4, R202, R242 ;  /* 0x000000f2ca04723e */ /* 0x000fe400000010ff */
[----:B------:R-:W-:Y:S02]  /*e5e0*/  F2FP.BF16.PACK_AB R5, R200, R201 ;  /* 0x000000c9c805723e */ /* 0x000fe400000010ff */
[----:B------:R-:W-:-:S02]  /*e5f0*/  F2FP.BF16.PACK_AB R6, R204, R203 ;  /* 0x000000cbcc06723e */ /* 0x000fc400000010ff */
[----:B------:R-:W-:Y:S01]  /*e600*/  F2FP.BF16.PACK_AB R7, R198, R199 ;  /* 0x000000c7c607723e */ /* 0x000fe200000010ff */
[----:B-1----:R-:W-:-:S06]  /*e610*/  FFMA.FTZ R9, R240, c[0x0][0x23c], -R8 ;  /* 0x00008f00f0097a23 */ /* 0x002fcc0000010808 */
[C---:B------:R-:W-:Y:S01]  /*e620*/  HMMA.16816.F32.BF16 R68, R4.reuse, R26, R36 ;  /* 0x0000001a0444723c */ /* 0x040fe20000041824 */
[----:B------:R-:W1:Y:S01]  /*e630*/  LDSM.16.MT88.4 R36, [R216+0x9800] ;  /* 0x00980000d824783b */ /* 0x000e620000004200 */
[----:B------:R4:W-:Y:S06]  /*e640*/  MUFU.EX2 R180, R9 ;  /* 0x0000000900b47308 */ /* 0x0009ec0000000800 */
[C---:B------:R-:W-:Y:S08]  /*e650*/  HMMA.16816.F32.BF16 R88, R4.reuse, R28, R88 ;  /* 0x0000001c0458723c */ /* 0x040ff00000041858 */
[----:B------:R-:W-:Y:S01]  /*e660*/  HMMA.16816.F32.BF16 R80, R4, R30, R148 ;  /* 0x0000001e0450723c */ /* 0x000fe20000041894 */
[----:B------:R-:W1:Y:S01]  /*e670*/  LDSM.16.MT88.4 R28, [R218+0x9800] ;  /* 0x00980000da1c783b */ /* 0x000e620000004200 */
[----:B----4-:R-:W-:-:S06]  /*e680*/  FFMA.FTZ R9, R107, c[0x0][0x23c], -R8 ;  /* 0x00008f006b097a23 */ /* 0x010fcc0000010808 */
[C---:B------:R-:W-:Y:S01]  /*e690*/  HMMA.16816.F32.BF16 R40, R4.reuse, R12, R40 ;  /* 0x0000000c0428723c */ /* 0x040fe20000041828 */
[----:B------:R4:W-:Y:S07]  /*e6a0*/  MUFU.EX2 R178, R9 ;  /* 0x0000000900b27308 */ /* 0x0009ee0000000800 */
[C---:B------:R-:W-:Y:S01]  /*e6b0*/  HMMA.16816.F32.BF16 R48, R4.reuse, R14, R48 ;  /* 0x0000000e0430723c */ /* 0x040fe20000041830 */
[----:B------:R-:W1:Y:S07]  /*e6c0*/  LDSM.16.MT88.4 R12, [R216+0xb800] ;  /* 0x00b80000d80c783b */ /* 0x000e6e0000004200 */
[C---:B------:R-:W-:Y:S01]  /*e6d0*/  HMMA.16816.F32.BF16 R72, R4.reuse, R24, R72 ;  /* 0x000000180448723c */ /* 0x040fe20000041848 */
[----:B------:R-:W1:Y:S07]  /*e6e0*/  LDSM.16.MT88.4 R24, [R216+0xa800] ;  /* 0x00a80000d818783b */ /* 0x000e6e0000004200 */
[----:B------:R-:W-:Y:S01]  /*e6f0*/  HMMA.16816.F32.BF16 R64, R4, R20, R64 ;  /* 0x000000140440723c */ /* 0x000fe20000041840 */
[----:B----4-:R-:W-:-:S07]  /*e700*/  FFMA.FTZ R9, R251, c[0x0][0x23c], -R3 ;  /* 0x00008f00fb097a23 */ /* 0x010fce0000010803 */
[C---:B------:R-:W-:Y:S01]  /*e710*/  HMMA.16816.F32.BF16 R60, R4.reuse, R22, R60 ;  /* 0x00000016043c723c */ /* 0x040fe2000004183c */
[----:B------:R-:W-:Y:S07]  /*e720*/  LDSM.16.MT88.4 R20, [R218+0xb800] ;  /* 0x00b80000da14783b */ /* 0x000fee0000004200 */
[C---:B------:R-:W-:Y:S08]  /*e730*/  HMMA.16816.F32.BF16 R56, R4.reuse, R16, R56 ;  /* 0x000000100438723c */ /* 0x040ff00000041838 */
[----:B------:R-:W-:Y:S01]  /*e740*/  HMMA.16816.F32.BF16 R44, R4, R18, R44 ;  /* 0x00000012042c723c */ /* 0x000fe2000004182c */
[----:B------:R-:W4:Y:S01]  /*e750*/  LDSM.16.MT88.4 R16, [R218+0xa800] ;  /* 0x00a80000da10783b */ /* 0x000f220000004200 */
[----:B------:R1:W-:Y:S01]  /*e760*/  MUFU.EX2 R177, R9 ;  /* 0x0000000900b17308 */ /* 0x0003e20000000800 */
[----:B------:R-:W-:Y:S01]  /*e770*/  MOV R246, R176 ;  /* 0x000000b000f67202 */ /* 0x000fe20000000f00 */
[----:B-1----:R-:W-:-:S06]  /*e780*/  FFMA.FTZ R9, R185, c[0x0][0x23c], -R3 ;  /* 0x00008f00b9097a23 */ /* 0x002fcc0000010803 */
[----:B------:R1:W1:Y:S01]  /*e790*/  MUFU.EX2 R176, R9 ;  /* 0x0000000900b07308 */ /* 0x0002620000000800 */
[----:B------:R-:W-:Y:S01]  /*e7a0*/  HMMA.16816.F32.BF16 R52, R4, R32, R52 ;  /* 0x000000200434723c */ /* 0x000fe20000041834 */
[----:B-1----:R-:W-:-:S06]  /*e7b0*/  FFMA.FTZ R9, R244, c[0x0][0x23c], -R3 ;  /* 0x00008f00f4097a23 */ /* 0x002fcc0000010803 */
[----:B------:R1:W-:Y:S01]  /*e7c0*/  MUFU.EX2 R107, R9 ;  /* 0x00000009006b7308 */ /* 0x0003e20000000800 */
[----:B------:R-:W-:Y:S01]  /*e7d0*/  HMMA.16816.F32.BF16 R32, R4, R34, R96 ;  /* 0x000000220420723c */ /* 0x000fe20000041860 */
[----:B------:R-:W-:Y:S02]  /*e7e0*/  IMAD.MOV.U32 R191, RZ, RZ, R145 ;  /* 0x000000ffffbf7224 */ /* 0x000fe400078e0091 */
[----:B-1----:R-:W-:-:S04]  /*e7f0*/  FFMA.FTZ R9, R243, c[0x0][0x23c], -R3 ;  /* 0x00008f00f3097a23 */ /* 0x002fc80000010803 */
[----:B------:R1:W1:Y:S01]  /*e800*/  MUFU.EX2 R106, R9 ;  /* 0x00000009006a7308 */ /* 0x0002620000000800 */
[----:B------:R-:W-:Y:S02]  /*e810*/  F2FP.BF16.PACK_AB R4, R196, R197 ;  /* 0x000000c5c404723e */ /* 0x000fe400000010ff */
[----:B------:R-:W-:Y:S02]  /*e820*/  F2FP.BF16.PACK_AB R6, R194, R195 ;  /* 0x000000c3c206723e */ /* 0x000fe400000010ff */
[----:B------:R-:W-:Y:S02]  /*e830*/  F2FP.BF16.PACK_AB R5, R192, R193 ;  /* 0x000000c1c005723e */ /* 0x000fe400000010ff */
[----:B---3--:R-:W-:Y:S01]  /*e840*/  F2FP.BF16.PACK_AB R7, R182, R183 ;  /* 0x000000b7b607723e */ /* 0x008fe200000010ff */
[----:B------:R-:W-:Y:S01]  /*e850*/  IMAD.MOV.U32 R205, RZ, RZ, R147 ;  /* 0x000000ffffcd7224 */ /* 0x000fe200078e0093 */
[----:B------:R-:W-:Y:S01]  /*e860*/  MOV R206, R146 ;  /* 0x0000009200ce7202 */ /* 0x000fe20000000f00 */
[----:B------:R-:W-:Y:S01]  /*e870*/  IMAD.MOV.U32 R240, RZ, RZ, R174 ;  /* 0x000000fffff07224 */ /* 0x000fe200078e00ae */
[----:B------:R-:W-:Y:S01]  /*e880*/  MOV R174, R162 ;  /* 0x000000a200ae7202 */ /* 0x000fe20000000f00 */
[----:B------:R-:W-:-:S02]  /*e890*/  IMAD.MOV.U32 R234, RZ, RZ, R186 ;  /* 0x000000ffffea7224 */ /* 0x000fc400078e00ba */
[C---:B------:R-:W-:Y:S01]  /*e8a0*/  HMMA.16816.F32.BF16 R144, R4.reuse, R38, R140 ;  /* 0x000000260490723c */ /* 0x040fe2000004188c */
[----:B------:R-:W-:Y:S01]  /*e8b0*/  MOV R237, R187 ;  /* 0x000000bb00ed7202 */ /* 0x000fe20000000f00 */
[----:B------:R-:W-:Y:S02]  /*e8c0*/  IMAD.MOV.U32 R236, RZ, RZ, R188 ;  /* 0x000000ffffec7224 */ /* 0x000fe400078e00bc */
[----:B------:R-:W-:Y:S02]  /*e8d0*/  IMAD.MOV.U32 R232, RZ, RZ, R189 ;  /* 0x000000ffffe87224 */ /* 0x000fe400078e00bd */
[----:B------:R-:W-:Y:S02]  /*e8e0*/  IMAD.MOV.U32 R239, RZ, RZ, R190 ;  /* 0x000000ffffef7224 */ /* 0x000fe400078e00be */
[----:B------:R-:W-:Y:S01]  /*e8f0*/  IMAD.MOV.U32 R143, RZ, RZ, R175 ;  /* 0x000000ffff8f7224 */ /* 0x000fe200078e00af */
[----:B------:R-:W-:Y:S01]  /*e900*/  HMMA.16816.F32.BF16 R148, R4, R30, R132 ;  /* 0x0000001e0494723c */ /* 0x000fe20000041884 */
[----:B------:R-:W-:-:S02]  /*e910*/  IMAD.MOV.U32 R142, RZ, RZ, R160 ;  /* 0x000000ffff8e7224 */ /* 0x000fc400078e00a0 */
[----:B------:R-:W-:Y:S02]  /*e920*/  IMAD.MOV.U32 R141, RZ, RZ, R161 ;  /* 0x000000ffff8d7224 */ /* 0x000fe400078e00a1 */
[----:B------:R-:W-:Y:S02]  /*e930*/  IMAD.MOV.U32 R140, RZ, RZ, R163 ;  /* 0x000000ffff8c7224 */ /* 0x000fe400078e00a3 */
[----:B------:R-:W-:Y:S01]  /*e940*/  IMAD.MOV.U32 R245, RZ, RZ, R191 ;  /* 0x000000fffff57224 */ /* 0x000fe200078e00bf */
[----:B------:R-:W-:Y:S01]  /*e950*/  MOV R134, R170 ;  /* 0x000000aa00867202 */ /* 0x000fe20000000f00 */
[----:B------:R-:W-:Y:S01]  /*e960*/  IMAD.MOV.U32 R175, RZ, RZ, R168 ;  /* 0x000000ffffaf7224 */ /* 0x000fe200078e00a8 */
[----:B------:R-:W-:Y:S01]  /*e970*/  HMMA.16816.F32.BF16 R160, R4, R14, R108 ;  /* 0x0000000e04a0723c */ /* 0x000fe2000004186c */
[----:B------:R-:W-:Y:S02]  /*e980*/  IMAD.MOV.U32 R133, RZ, RZ, R169 ;  /* 0x000000ffff857224 */ /* 0x000fe400078e00a9 */
[----:B------:R-:W-:-:S05]  /*e990*/  IMAD.MOV.U32 R135, RZ, RZ, R171 ;  /* 0x000000ffff877224 */ /* 0x000fca00078e00ab */
[----:B------:R-:W-:Y:S01]  /*e9a0*/  HMMA.16816.F32.BF16 R84, R4, R36, R84 ;  /* 0x000000240454723c */ /* 0x000fe20000041854 */
[----:B-1----:R-:W-:-:S07]  /*e9b0*/  FFMA.FTZ R9, R133, c[0x0][0x23c], -R2 ;  /* 0x00008f0085097a23 */ /* 0x002fce0000010802 */
[C---:B------:R-:W-:Y:S08]  /*e9c0*/  HMMA.16816.F32.BF16 R136, R4.reuse, R28, R136 ;  /* 0x0000001c0488723c */ /* 0x040ff00000041888 */
[C---:B------:R-:W-:Y:S08]  /*e9d0*/  HMMA.16816.F32.BF16 R152, R4.reuse, R24, R128 ;  /* 0x000000180498723c */ /* 0x040ff00000041880 */
[C---:B------:R-:W-:Y:S08]  /*e9e0*/  HMMA.16816.F32.BF16 R188, R4.reuse, R26, R124 ;  /* 0x0000001a04bc723c */ /* 0x040ff0000004187c */
[C---:B----4-:R-:W-:Y:S08]  /*e9f0*/  HMMA.16816.F32.BF16 R164, R4.reuse, R16, R120 ;  /* 0x0000001004a4723c */ /* 0x050ff00000041878 */
[C---:B------:R-:W-:Y:S08]  /*ea00*/  HMMA.16816.F32.BF16 R168, R4.reuse, R18, R116 ;  /* 0x0000001204a8723c */ /* 0x040ff00000041874 */
[C---:B------:R-:W-:Y:S08]  /*ea10*/  HMMA.16816.F32.BF16 R184, R4.reuse, R12, R112 ;  /* 0x0000000c04b8723c */ /* 0x040ff00000041870 */
[C---:B------:R-:W-:Y:S08]  /*ea20*/  HMMA.16816.F32.BF16 R108, R4.reuse, R20, R92 ;  /* 0x00000014046c723c */ /* 0x040ff0000004185c */
[----:B------:R-:W-:Y:S01]  /*ea30*/  HMMA.16816.F32.BF16 R96, R4, R22, R76 ;  /* 0x000000160460723c */ /* 0x000fe2000004184c */
[----:B------:R-:W-:Y:S01]  /*ea40*/  IMAD.MOV.U32 R251, RZ, RZ, R217 ;  /* 0x000000fffffb7224 */ /* 0x000fe200078e00d9 */
[----:B------:R-:W-:Y:S01]  /*ea50*/  LDSM.16.MT88.4 R124, [R216+0x9c00] ;  /* 0x009c0000d87c783b */ /* 0x000fe20000004200 */
[----:B------:R-:W-:-:S03]  /*ea60*/  IMAD.MOV.U32 R133, RZ, RZ, R143 ;  /* 0x000000ffff857224 */ /* 0x000fc600078e008f */
[----:B------:R1:W5:Y:S01]  /*ea70*/  LDL.LU R217, [R1+0x68] ;  /* 0x0000680001d97983 */ /* 0x0003620000300800 */
[----:B--2---:R-:W-:Y:S02]  /*ea80*/  F2FP.BF16.PACK_AB R4, R179, R181 ;  /* 0x000000b5b304723e */ /* 0x004fe400000010ff */
[----:B------:R-:W-:Y:S02]  /*ea90*/  F2FP.BF16.PACK_AB R5, R176, R177 ;  /* 0x000000b1b005723e */ /* 0x000fe400000010ff */
[----:B------:R-:W-:Y:S02]  /*eaa0*/  F2FP.BF16.PACK_AB R6, R178, R180 ;  /* 0x000000b4b206723e */ /* 0x000fe400000010ff */
[----:B------:R-:W-:-:S07]  /*eab0*/  F2FP.BF16.PACK_AB R7, R106, R107 ;  /* 0x0000006b6a07723e */ /* 0x000fce00000010ff */
[C---:B------:R-:W-:Y:S01]  /*eac0*/  HMMA.16816.F32.BF16 R68, R4.reuse, R30, R68 ;  /* 0x0000001e0444723c */ /* 0x040fe20000041844 */
[----:B------:R2:W-:Y:S07]  /*ead0*/  MUFU.EX2 R31, R9 ;  /* 0x00000009001f7308 */ /* 0x0005ee0000000800 */
[----:B------:R-:W-:Y:S01]  /*eae0*/  HMMA.16816.F32.BF16 R128, R4, R28, R72 ;  /* 0x0000001c0480723c */ /* 0x000fe20000041848 */
[----:B--2---:R-:W-:-:S04]  /*eaf0*/  FFMA.FTZ R9, R134, c[0x0][0x23c], -R2 ;  /* 0x00008f0086097a23 */ /* 0x004fc80000010802 */
[----:B------:R2:W3:Y:S03]  /*eb00*/  MUFU.EX2 R30, R9 ;  /* 0x00000009001e7308 */ /* 0x0004e60000000800 */
[----:B------:R-:W-:Y:S01]  /*eb10*/  HMMA.16816.F32.BF16 R60, R4, R26, R60 ;  /* 0x0000001a043c723c */ /* 0x000fe2000004183c */
[--C-:B--2---:R-:W-:Y:S02]  /*eb20*/  FFMA.FTZ R9, R135, c[0x0][0x23c], -R2.reuse ;  /* 0x00008f0087097a23 */ /* 0x104fe40000010802 */
[----:B------:R-:W-:-:S04]  /*eb30*/  FFMA.FTZ R2, R251, c[0x0][0x23c], -R2 ;  /* 0x00008f00fb027a23 */ /* 0x000fc80000010802 */
[----:B------:R2:W-:Y:S01]  /*eb40*/  MUFU.EX2 R28, R2 ;  /* 0x00000002001c7308 */ /* 0x0005e20000000800 */
[----:B------:R-:W-:Y:S01]  /*eb50*/  HMMA.16816.F32.BF16 R64, R4, R24, R64 ;  /* 0x000000180440723c */ /* 0x000fe20000041840 */
[----:B--2---:R-:W-:-:S06]  /*eb60*/  FFMA.FTZ R2, R140, c[0x0][0x23c], -R0 ;  /* 0x00008f008c027a23 */ /* 0x004fcc0000010800 */
[----:B------:R2:W-:Y:S01]  /*eb70*/  MUFU.EX2 R27, R2 ;  /* 0x00000002001b7308 */ /* 0x0005e20000000800 */
[----:B------:R-:W-:Y:S01]  /*eb80*/  IMAD.MOV.U32 R135, RZ, RZ, R246 ;  /* 0x000000ffff877224 */ /* 0x000fe200078e00f6 */
[----:B------:R-:W-:Y:S01]  /*eb90*/  MOV R251, R245 ;  /* 0x000000f500fb7202 */ /* 0x000fe20000000f00 */
[----:B------:R-:W-:Y:S01]  /*eba0*/  IMAD.MOV.U32 R246, RZ, RZ, R236 ;  /* 0x000000fffff67224 */ /* 0x000fe200078e00ec */
[----:B------:R-:W-:Y:S01]  /*ebb0*/  MOV R236, R210 ;  /* 0x000000d200ec7202 */ /* 0x000fe20000000f00 */
[----:B------:R-:W-:Y:S02]  /*ebc0*/  IMAD.MOV.U32 R245, RZ, RZ, R209 ;  /* 0x000000fffff57224 */ /* 0x000fe400078e00d1 */
[----:B--2---:R-:W-:-:S04]  /*ebd0*/  FFMA.FTZ R2, R141, c[0x0][0x23c], -R0 ;  /* 0x00008f008d027a23 */ /* 0x004fc80000010800 */
[----:B------:R2:W-:Y:S01]  /*ebe0*/  MUFU.EX2 R26, R2 ;  /* 0x00000002001a7308 */ /* 0x0005e20000000800 */
[----:B------:R-:W-:Y:S02]  /*ebf0*/  IMAD.MOV.U32 R134, RZ, RZ, R142 ;  /* 0x000000ffff867224 */ /* 0x000fe400078e008e */
[----:B------:R-:W-:Y:S01]  /*ec00*/  IMAD.MOV.U32 R209, RZ, RZ, R172 ;  /* 0x000000ffffd17224 */ /* 0x000fe200078e00ac */
[----:B------:R-:W-:Y:S01]  /*ec10*/  MOV R172, R175 ;  /* 0x000000af00ac7202 */ /* 0x000fe20000000f00 */
[----:B------:R-:W-:Y:S01]  /*ec20*/  IMAD.MOV.U32 R210, RZ, RZ, R174 ;  /* 0x000000ffffd27224 */ /* 0x000fe200078e00ae */
[----:B------:R-:W-:Y:S01]  /*ec30*/  HMMA.16816.F32.BF16 R44, R4, R18, R44 ;  /* 0x00000012042c723c */ /* 0x000fe2000004182c */
[----:B------:R-:W-:Y:S01]  /*ec40*/  IMAD.MOV.U32 R174, RZ, RZ, R157 ;  /* 0x000000ffffae7224 */ /* 0x000fe200078e009d */
[----:B------:R-:W4:Y:S01]  /*ec50*/  LDSM.16.MT88.4 R140, [R218+0x9c00] ;  /* 0x009c0000da8c783b */ /* 0x000f220000004200 */
[--C-:B--2---:R-:W-:Y:S02]  /*ec60*/  FFMA.FTZ R2, R240, c[0x0][0x23c], -R0.reuse ;  /* 0x00008f00f0027a23 */ /* 0x104fe40000010800 */
[----:B------:R-:W-:-:S02]  /*ec70*/  FFMA.FTZ R0, R159, c[0x0][0x23c], -R0 ;  /* 0x00008f009f007a23 */ /* 0x000fc40000010800 */
[----:B------:R-:W-:Y:S02]  /*ec80*/  IMAD.MOV.U32 R240, RZ, RZ, R239 ;  /* 0x000000fffff07224 */ /* 0x000fe400078e00ef */
[----:B------:R2:W-:Y:S01]  /*ec90*/  MUFU.EX2 R24, R0 ;  /* 0x0000000000187308 */ /* 0x0005e20000000800 */
[----:B------:R-:W-:Y:S02]  /*eca0*/  IMAD.MOV.U32 R239, RZ, RZ, R234 ;  /* 0x000000ffffef7224 */ /* 0x000fe400078e00ea */
[----:B------:R-:W-:Y:S02]  /*ecb0*/  IMAD.MOV.U32 R234, RZ, RZ, R211 ;  /* 0x000000ffffea7224 */ /* 0x000fe400078e00d3 */
[----:B------:R-:W-:Y:S02]  /*ecc0*/  IMAD.MOV.U32 R211, RZ, RZ, R173 ;  /* 0x000000ffffd37224 */ /* 0x000fe400078e00ad */
[----:B------:R-:W-:Y:S02]  /*ecd0*/  IMAD.MOV.U32 R173, RZ, RZ, R156 ;  /* 0x000000ffffad7224 */ /* 0x000fe400078e009c */
[----:B------:R-:W-:Y:S01]  /*ece0*/  IMAD.MOV.U32 R175, RZ, RZ, R158 ;  /* 0x000000ffffaf7224 */ /* 0x000fe200078e009e */
[----:B------:R-:W-:Y:S01]  /*ecf0*/  HMMA.16816.F32.BF16 R112, R4, R36, R88 ;  /* 0x000000240470723c */ /* 0x000fe20000041858 */
[----:B------:R-:W-:-:S02]  /*ed00*/  IMAD.MOV.U32 R244, RZ, RZ, R245 ;  /* 0x000000fffff47224 */ /* 0x000fc400078e00f5 */
[----:B--2---:R-:W-:Y:S01]  /*ed10*/  FFMA.FTZ R0, R133, c[0x0][0x23c], -R8 ;  /* 0x00008f0085007a23 */ /* 0x004fe20000010808 */
[----:B------:R-:W2:Y:S01]  /*ed20*/  LDSM.16.MT88.4 R156, [R216+0xac00] ;  /* 0x00ac0000d89c783b */ /* 0x000ea20000004200 */
[----:B------:R-:W-:Y:S02]  /*ed30*/  IMAD.MOV.U32 R133, RZ, RZ, R134 ;  /* 0x000000ffff857224 */ /* 0x000fe400078e0086 */
[----:B------:R1:W-:Y:S01]  /*ed40*/  MUFU.EX2 R19, R0 ;  /* 0x0000000000137308 */ /* 0x0003e20000000800 */
[----:B------:R-:W-:Y:S01]  /*ed50*/  MOV R134, R251 ;  /* 0x000000fb00867202 */ /* 0x000fe20000000f00 */
[----:B------:R-:W-:Y:S01]  /*ed60*/  IMAD.MOV.U32 R243, RZ, RZ, R246 ;  /* 0x000000fffff37224 */ /* 0x000fe200078e00f6 */
[----:B------:R-:W-:Y:S01]  /*ed70*/  MOV R245, R234 ;  /* 0x000000ea00f57202 */ /* 0x000fe20000000f00 */
[----:B------:R-:W-:Y:S01]  /*ed80*/  IMAD.MOV.U32 R251, RZ, RZ, R209 ;  /* 0x000000fffffb7224 */ /* 0x000fe200078e00d1 */
[C---:B------:R-:W-:Y:S01]  /*ed90*/  HMMA.16816.F32.BF16 R36, R4.reuse, R38, R80 ;  /* 0x000000260424723c */ /* 0x040fe20000041850 */
[----:B------:R-:W-:Y:S01]  /*eda0*/  IMAD.MOV.U32 R209, RZ, RZ, R172 ;  /* 0x000000ffffd17224 */ /* 0x000fe200078e00ac */
[----:B------:R-:W-:Y:S01]  /*edb0*/  MOV R246, R174 ;  /* 0x000000ae00f67202 */ /* 0x000fe20000000f00 */
[----:B------:R-:W-:Y:S01]  /*edc0*/  IMAD.MOV.U32 R234, RZ, RZ, R173 ;  /* 0x000000ffffea7224 */ /* 0x000fe200078e00ad */
[----:B------:R-:W-:Y:S04]  /*edd0*/  LDSM.16.MT88.4 R80, [R216+0xbc00] ;  /* 0x00bc0000d850783b */ /* 0x000fe80000004200 */
[----:B------:R-:W-:Y:S01]  /*ede0*/  HMMA.16816.F32.BF16 R56, R4, R16, R56 ;  /* 0x000000100438723c */ /* 0x000fe20000041838 */
[----:B-1----:R-:W-:-:S02]  /*edf0*/  FFMA.FTZ R0, R135, c[0x0][0x23c], -R8 ;  /* 0x00008f0087007a23 */ /* 0x002fc40000010808 */
[----:B------:R-:W-:Y:S02]  /*ee00*/  IMAD.MOV.U32 R135, RZ, RZ, R240 ;  /* 0x000000ffff877224 */ /* 0x000fe400078e00f0 */
[----:B------:R-:W-:-:S03]  /*ee10*/  IMAD.MOV.U32 R240, RZ, RZ, R175 ;  /* 0x000000fffff07224 */ /* 0x000fc600078e00af */
[C---:B------:R-:W-:Y:S01]  /*ee20*/  HMMA.16816.F32.BF16 R40, R4.reuse, R12, R40 ;  /* 0x0000000c0428723c */ /* 0x040fe20000041828 */
[----:B------:R-:W1:Y:S01]  /*ee30*/  LDSM.16.MT88.4 R172, [R218+0xac00] ;  /* 0x00ac0000daac783b */ /* 0x000e620000004200 */
[----:B------:R2:W-:Y:S06]  /*ee40*/  MUFU.EX2 R16, R0 ;  /* 0x0000000000107308 */ /* 0x0005ec0000000800 */
[C---:B------:R-:W-:Y:S08]  /*ee50*/  HMMA.16816.F32.BF16 R48, R4.reuse, R14, R48 ;  /* 0x0000000e0430723c */ /* 0x040ff00000041830 */
[----:B------:R-:W-:Y:S01]  /*ee60*/  HMMA.16816.F32.BF16 R52, R4, R20, R52 ;  /* 0x000000140434723c */ /* 0x000fe20000041834 */
[----:B--2---:R-:W-:-:S07]  /*ee70*/  FFMA.FTZ R0, R133, c[0x0][0x23c], -R8 ;  /* 0x00008f0085007a23 */ /* 0x004fce0000010808 */
[----:B------:R-:W-:Y:S01]  /*ee80*/  HMMA.16816.F32.BF16 R32, R4, R22, R32 ;  /* 0x000000160420723c */ /* 0x000fe20000041820 */
[----:B------:R-:W2:Y:S01]  /*ee90*/  LDSM.16.MT88.4 R4, [R218+0xbc00] ;  /* 0x00bc0000da04783b */ /* 0x000ea20000004200 */
[----:B------:R1:W-:Y:S08]  /*eea0*/  MUFU.EX2 R17, R0 ;  /* 0x0000000000117308 */ /* 0x0003f00000000800 */
[----:B------:R-:W2:Y:S01]  /*eeb0*/  MUFU.EX2 R29, R9 ;  /* 0x00000009001d7308 */ /* 0x000ea20000000800 */
[----:B-1----:R-:W-:-:S07]  /*eec0*/  FFMA.FTZ R0, R134, c[0x0][0x23c], -R8 ;  /* 0x00008f0086007a23 */ /* 0x002fce0000010808 */
[----:B------:R1:W-:Y:S08]  /*eed0*/  MUFU.EX2 R18, R0 ;  /* 0x0000000000127308 */ /* 0x0003f00000000800 */
[----:B------:R-:W2:Y:S01]  /*eee0*/  MUFU.EX2 R25, R2 ;  /* 0x0000000200197308 */ /* 0x000ea20000000800 */
[----:B-1----:R-:W-:-:S07]  /*eef0*/  FFMA.FTZ R0, R135, c[0x0][0x23c], -R3 ;  /* 0x00008f0087007a23 */ /* 0x002fce0000010803 */
[----:B------:R1:W-:Y:S01]  /*ef00*/  MUFU.EX2 R12, R0 ;  /* 0x00000000000c7308 */ /* 0x0003e20000000800 */
[----:B---3--:R-:W-:Y:S01]  /*ef10*/  F2FP.BF16.PACK_AB R92, R30, R31 ;  /* 0x0000001f1e5c723e */ /* 0x008fe200000010ff */
[----:B-1----:R-:W-:-:S06]  /*ef20*/  FFMA.FTZ R0, R243, c[0x0][0x23c], -R3 ;  /* 0x00008f00f3007a23 */ /* 0x002fcc0000010803 */
[----:B------:R1:W3:Y:S01]  /*ef30*/  MUFU.EX2 R13, R0 ;  /* 0x00000000000d7308 */ /* 0x0002e20000000800 */
[----:B--2---:R-:W-:Y:S02]  /*ef40*/  F2FP.BF16.PACK_AB R94, R28, R29 ;  /* 0x0000001d1c5e723e */ /* 0x004fe400000010ff */
[----:B------:R-:W-:Y:S02]  /*ef50*/  F2FP.BF16.PACK_AB R93, R26, R27 ;  /* 0x0000001b1a5d723e */ /* 0x000fe400000010ff */
[----:B------:R-:W-:Y:S01]  /*ef60*/  F2FP.BF16.PACK_AB R95, R24, R25 ;  /* 0x00000019185f723e */ /* 0x000fe200000010ff */
[--C-:B-1----:R-:W-:Y:S02]  /*ef70*/  FFMA.FTZ R0, R244, c[0x0][0x23c], -R3.reuse ;  /* 0x00008f00f4007a23 */ /* 0x102fe40000010803 */
[----:B------:R-:W-:Y:S02]  /*ef80*/  FFMA.FTZ R3, R251, c[0x0][0x23c], -R3 ;  /* 0x00008f00fb037a23 */ /* 0x000fe40000010803 */
[----:B------:R1:W-:Y:S08]  /*ef90*/  MUFU.EX2 R14, R0 ;  /* 0x00000000000e7308 */ /* 0x0003f00000000800 */
[----:B------:R2:W2:Y:S01]  /*efa0*/  MUFU.EX2 R15, R3 ;  /* 0x00000003000f7308 */ /* 0x0004a20000000800 */
[----:B----4-:R-:W-:Y:S01]  /*efb0*/  HMMA.16816.F32.BF16 R132, R92, R140, R136 ;  /* 0x0000008c5c84723c */ /* 0x010fe20000041888 */
        /* <DEDUP_REMOVED lines=95> */
[----:B------:R-:W-:-:S07]  /*f5b0*/  IMAD.MOV.U32 R101, RZ, RZ, R231 ;  /* 0x000000ffff657224 */ /* 0x000fce00078e00e7 */
.L_x_187:
[----:B-1----:R-:W2:Y:S02]  /*f5c0*/  LDL R0, [R1+0x30] ;  /* 0x0000300001007983 */ /* 0x002ea40000100800 */
[----:B--2---:R-:W-:-:S13]  /*f5d0*/  ISETP.GT.AND P0, PT, R101, R0, PT ;  /* 0x000000006500720c */ /* 0x004fda0003f04270 */
[----:B------:R-:W-:Y:S05]  /*f5e0*/  @!P0 BRA `(.L_x_194) ;  /* 0x0000471000008947 */ /* 0x000fea0003800000 */
[----:B------:R-:W2:Y:S01]  /*f5f0*/  LDL R2, [R1+0x50] ;  /* 0x0000500001027983 */ /* 0x000ea20000100800 */
[----:B------:R-:W-:Y:S01]  /*f600*/  IMAD.MOV.U32 R100, RZ, RZ, R105 ;  /* 0x000000ffff647224 */ /* 0x000fe200078e0069 */
[----:B------:R-:W-:Y:S01]  /*f610*/  MOV R107, R102 ;  /* 0x00000066006b7202 */ /* 0x000fe20000000f00 */
[----:B------:R-:W-:Y:S01]  /*f620*/  IMAD.MOV.U32 R3, RZ, RZ, R104 ;  /* 0x000000ffff037224 */ /* 0x000fe200078e0068 */
[----:B------:R-:W3:Y:S01]  /*f630*/  LDL R0, [R1+0x54] ;  /* 0x0000540001007983 */ /* 0x000ee20000100800 */
[----:B------:R-:W-:-:S03]  /*f640*/  IMAD.MOV.U32 R106, RZ, RZ, R103 ;  /* 0x000000ffff6a7224 */ /* 0x000fc600078e0067 */
[----:B------:R-:W4:Y:S04]  /*f650*/  LDL.LU.64 R6, [R1+0x10] ;  /* 0x0000100001067983 */ /* 0x000f280000300a00 */
[----:B------:R-:W4:Y:S04]  /*f660*/  LDL.LU.64 R4, [R1+0x60] ;  /* 0x0000600001047983 */ /* 0x000f280000300a00 */
[----:B------:R-:W2:Y:S01]  /*f670*/  LDL.64 R8, [R1+0x38] ;  /* 0x0000380001087983 */ /* 0x000ea20000100a00 */
[----:B----4-:R-:W-:-:S05]  /*f680*/  MOV R5, R7 ;  /* 0x0000000700057202 */ /* 0x010fca0000000f00 */
[----:B------:R1:W-:Y:S01]  /*f690*/  STL.64 [R1+0x28], R4 ;  /* 0x0000280401007387 */ /* 0x0003e20000100a00 */
[----:B--2---:R-:W-:Y:S02]  /*f6a0*/  ISETP.GE.AND P6, PT, R8, c[0x0][0x220], PT ;  /* 0x0000880008007a0c */ /* 0x004fe40003fc6270 */
[----:B------:R-:W-:Y:S02]  /*f6b0*/  ISETP.GE.AND P5, PT, R2, c[0x0][0x220], PT ;  /* 0x0000880002007a0c */ /* 0x000fe40003fa6270 */
[----:B---3--:R-:W-:Y:S01]  /*f6c0*/  ISETP.GE.AND P4, PT, R0, c[0x0][0x220], PT ;  /* 0x0000880000007a0c */ /* 0x008fe20003f86270 */
[----:B------:R-:W-:Y:S05]  /*f6d0*/  BRA `(.L_x_195) ;  /* 0x000003a000007947 */ /* 0x000fea0003800000 */
.L_x_197:
[----:B------:R-:W2:Y:S01]  /*f6e0*/  LDL.64 R234, [R1+0x48] ;  /* 0x0000480001ea7983 */ /* 0x000ea20000100a00 */
[----:B------:R-:W-:Y:S03]  /*f6f0*/  IADD3 R0, R101, -0x2, RZ ;  /* 0xfffffffe65007810 */ /* 0x000fe60007ffe0ff */
[----:B------:R-:W3:Y:S01]  /*f700*/  LDL.64 R104, [R1+0x40] ;  /* 0x0000400001687983 */ /* 0x000ee20000100a00 */
[----:B------:R-:W-:Y:S01]  /*f710*/  SHF.R.S32.HI R2, RZ, 0x1f, R0 ;  /* 0x0000001fff027819 */ /* 0x000fe20000011400 */
[----:B------:R-:W-:Y:S02]  /*f720*/  IMAD.WIDE.U32 R102, R0, c[0x0][0x198], RZ ;  /* 0x0000660000667a25 */ /* 0x000fe400078e00ff */
[----:B------:R1:W-:Y:S02]  /*f730*/  @P6 STS [R222+0x6000], RZ ;  /* 0x006000ffde006388 */ /* 0x0003e40000000800 */
[----:B------:R-:W-:Y:S02]  /*f740*/  IMAD R2, R2, c[0x0][0x198], RZ ;  /* 0x0000660002027a24 */ /* 0x000fe400078e02ff */
[----:B------:R1:W-:Y:S02]  /*f750*/  @P6 STS [R222+0x6004], RZ ;  /* 0x006004ffde006388 */ /* 0x0003e40000000800 */
[----:B------:R-:W-:Y:S02]  /*f760*/  IMAD R2, R0, c[0x0][0x19c], R2 ;  /* 0x0000670000027a24 */ /* 0x000fe400078e0202 */
[----:B------:R1:W-:Y:S02]  /*f770*/  @P6 STS.64 [R222+0x6008], RZ ;  /* 0x006008ffde006388 */ /* 0x0003e40000000a00 */
[----:B------:R-:W-:Y:S01]  /*f780*/  IMAD.IADD R101, R103, 0x1, R2 ;  /* 0x0000000167657824 */ /* 0x000fe200078e0202 */
[----:B--2---:R-:W-:Y:S04]  /*f790*/  LEA R0, P0, R102, R234, 0x6 ;  /* 0x000000ea66007211 */ /* 0x004fe800078030ff */
[----:B------:R-:W-:Y:S02]  /*f7a0*/  @!P6 LEA R180, P1, R0, c[0x0][0x168], 0x1 ;  /* 0x00005a0000b4ea11 */ /* 0x000fe400078208ff */
[----:B---3--:R-:W-:Y:S02]  /*f7b0*/  LEA.HI.X R101, R102, R105, R101, 0x6, P0 ;  /* 0x0000006966657211 */ /* 0x008fe400000f3465 */
[C---:B------:R-:W-:Y:S02]  /*f7c0*/  @!P5 LEA R176, P0, R0.reuse, c[0x0][0x168], 0x1 ;  /* 0x00005a0000b0da11 */ /* 0x040fe400078008ff */
[C-C-:B------:R-:W-:Y:S02]  /*f7d0*/  @!P6 LEA.HI.X R181, R0.reuse, c[0x0][0x16c], R101.reuse, 0x1, P1 ;  /* 0x00005b0000b5ea11 */ /* 0x140fe400008f0c65 */
[C-C-:B------:R-:W-:Y:S02]  /*f7e0*/  @!P5 LEA.HI.X R177, R0.reuse, c[0x0][0x16c], R101.reuse, 0x1, P0 ;  /* 0x00005b0000b1da11 */ /* 0x140fe400000f0c65 */
[C---:B------:R-:W-:Y:S01]  /*f7f0*/  @!P4 LEA R110, P2, R0.reuse, c[0x0][0x168], 0x1 ;  /* 0x00005a00006eca11 */ /* 0x040fe200078408ff */
[----:B------:R-:W-:Y:S01]  /*f800*/  @!PT LDS RZ, [RZ] ;  /* 0x00000000fffff984 */ /* 0x000fe20000000800 */
[----:B------:R-:W-:Y:S01]  /*f810*/  @!PT LDS RZ, [RZ] ;  /* 0x00000000fffff984 */ /* 0x000fe20000000800 */
[----:B------:R-:W-:Y:S01]  /*f820*/  @!PT LDS RZ, [RZ] ;  /* 0x00000000fffff984 */ /* 0x000fe20000000800 */
[----:B------:R1:W-:Y:S01]  /*f830*/  @!P6 LDGSTS.E.BYPASS.LTC128B.128 [R222+0x6000], [R180.64] ;  /* 0x06000000b4deefae */ /* 0x0003e2000b901d4c */
[C---:B------:R-:W-:Y:S02]  /*f840*/  IADD3 R2, P3, R0.reuse, UR11, RZ ;  /* 0x0000000b00027c10 */ /* 0x040fe4000ff7e0ff */
[----:B------:R-:W-:Y:S01]  /*f850*/  @!P4 LEA.HI.X R111, R0, c[0x0][0x16c], R101, 0x1, P2 ;  /* 0x00005b00006fca11 */ /* 0x000fe200010f0c65 */
[----:B------:R1:W-:Y:S01]  /*f860*/  @P5 STS.128 [R222+0x7000], RZ ;  /* 0x007000ffde005388 */ /* 0x0003e20000000c00 */
[C---:B------:R-:W-:Y:S02]  /*f870*/  @!P5 LEA R108, P1, R2.reuse, c[0x0][0x168], 0x1 ;  /* 0x00005a00026cda11 */ /* 0x040fe400078208ff */
[C---:B------:R-:W-:Y:S01]  /*f880*/  @!P4 LEA R104, P0, R2.reuse, c[0x0][0x168], 0x1 ;  /* 0x00005a000268ca11 */ /* 0x040fe200078008ff */
[----:B------:R-:W-:Y:S01]  /*f890*/  @!PT LDS RZ, [RZ] ;  /* 0x00000000fffff984 */ /* 0x000fe20000000800 */
[----:B------:R-:W-:Y:S01]  /*f8a0*/  @!PT LDS RZ, [RZ] ;  /* 0x00000000fffff984 */ /* 0x000fe20000000800 */
[----:B------:R-:W-:Y:S01]  /*f8b0*/  @!PT LDS RZ, [RZ] ;  /* 0x00000000fffff984 */ /* 0x000fe20000000800 */
[----:B------:R1:W-:Y:S01]  /*f8c0*/  @!P5 LDGSTS.E.BYPASS.LTC128B.128 [R222+0x7000], [R176.64+0x40] ;  /* 0x07000040b0dedfae */ /* 0x0003e2000b901d4c */
[----:B------:R-:W-:Y:S02]  /*f8d0*/  IADD3.X R102, R101, UR6, RZ, P3, !PT ;  /* 0x0000000665667c10 */ /* 0x000fe40009ffe4ff */
[C---:B------:R-:W-:Y:S01]  /*f8e0*/  @!P6 LEA R178, P3, R2.reuse, c[0x0][0x168], 0x1 ;  /* 0x00005a0002b2ea11 */ /* 0x040fe200078608ff */
[----:B------:R1:W-:Y:S01]  /*f8f0*/  @P4 STS.128 [R222+0x8000], RZ ;  /* 0x008000ffde004388 */ /* 0x0003e20000000c00 */
[C-C-:B------:R-:W-:Y:S02]  /*f900*/  @!P5 LEA.HI.X R109, R2.reuse, c[0x0][0x16c], R102.reuse, 0x1, P1 ;  /* 0x00005b00026dda11 */ /* 0x140fe400008f0c66 */
[C-C-:B------:R-:W-:Y:S01]  /*f910*/  @!P6 LEA.HI.X R179, R2.reuse, c[0x0][0x16c], R102.reuse, 0x1, P3 ;  /* 0x00005b0002b3ea11 */ /* 0x140fe200018f0c66 */
[----:B------:R-:W-:Y:S01]  /*f920*/  @!PT LDS RZ, [RZ] ;  /* 0x00000000fffff984 */ /* 0x000fe20000000800 */
[----:B------:R-:W-:Y:S01]  /*f930*/  @!PT LDS RZ, [RZ] ;  /* 0x00000000fffff984 */ /* 0x000fe20000000800 */
[----:B------:R-:W-:Y:S01]  /*f940*/  @!PT LDS RZ, [RZ] ;  /* 0x00000000fffff984 */ /* 0x000fe20000000800 */
[----:B------:R1:W-:Y:S01]  /*f950*/  @!P4 LDGSTS.E.BYPASS.LTC128B.128 [R222+0x8000], [R110.64+0x80] ;  /* 0x080000806edecfae */ /* 0x0003e2000b901d4c */
[----:B------:R-:W-:Y:S03]  /*f960*/  @!P4 LEA.HI.X R105, R2, c[0x0][0x16c], R102, 0x1, P0 ;  /* 0x00005b000269ca11 */ /* 0x000fe600000f0c66 */
        /* <DEDUP_REMOVED lines=17> */
.L_x_195:
[----:B-1----:R-:W2:Y:S01]  /*fa80*/  LDL.64 R4, [R1+0x28] ;  /* 0x0000280001047983 */ /* 0x002ea20000100a00 */
[----:B------:R-:W-:Y:S04]  /*fa90*/  DEPBAR.LE SB0, 0x0 ;  /* 0x000080000000791a */ /* 0x000fe80000000000 */
[----:B------:R-:W-:Y:S01]  /*faa0*/  IADD3 R231, R101, -0x1, RZ ;  /* 0xffffffff65e77810 */ /* 0x000fe20007ffe0ff */
[----:B------:R-:W-:Y:S03]  /*fab0*/  BAR.SYNC.DEFER_BLOCKING 0x0 ;  /* 0x0000000000007b1d */ /* 0x000fe60000010000 */
[----:B------:R-:W-:Y:S01]  /*fac0*/  SHF.R.S32.HI R2, RZ, 0x1f, R231 ;  /* 0x0000001fff027819 */ /* 0x000fe200000114e7 */
[C---:B------:R-:W-:Y:S04]  /*fad0*/  IMAD R0, R231.reuse, UR8, RZ ;  /* 0x00000008e7007c24 */ /* 0x040fe8000f8e02ff */
[----:B------:R-:W-:Y:S01]  /*fae0*/  IMAD R2, R2, UR14, R0 ;  /* 0x0000000e02027c24 */ /* 0x000fe2000f8e0200 */
[----:B------:R-:W-:Y:S06]  /*faf0*/  @P6 STS [R222+0x9000], RZ ;  /* 0x009000ffde006388 */ /* 0x000fec0000000800 */
[----:B------:R-:W-:Y:S06]  /*fb00*/  @P6 STS [R222+0x9004], RZ ;  /* 0x009004ffde006388 */ /* 0x000fec0000000800 */
[----:B------:R-:W-:Y:S06]  /*fb10*/  @P6 STS.64 [R222+0x9008], RZ ;  /* 0x009008ffde006388 */ /* 0x000fec0000000a00 */
[----:B------:R-:W3:Y:S01]  /*fb20*/  LDL R232, [R1+0x30] ;  /* 0x0000300001e87983 */ /* 0x000ee20000100800 */
[----:B--2---:R-:W-:Y:S04]  /*fb30*/  IMAD.WIDE.U32 R4, R231, UR14, R4 ;  /* 0x0000000ee7047c25 */ /* 0x004fe8000f8e0004 */
[----:B------:R-:W-:Y:S01]  /*fb40*/  IMAD.IADD R2, R5, 0x1, R2 ;  /* 0x0000000105027824 */ /* 0x000fe200078e0202 */
[C---:B------:R-:W-:Y:S02]  /*fb50*/  @!P6 LEA R16, P1, R4.reuse, c[0x0][0x170], 0x1 ;  /* 0x00005c000410ea11 */ /* 0x040fe400078208ff */
        /* <DEDUP_REMOVED lines=9> */
[----:B------:R-:W-:Y:S02]  /*fbf0*/  @!P4 LEA.HI.X R11, R4, c[0x0][0x174], R2, 0x1, P2 ;  /* 0x00005d00040bca11 */ /* 0x000fe400010f0c02 */
[----:B------:R-:W-:Y:S01]  /*fc00*/  IADD3.X R5, R2, UR5, RZ, P3, !PT ;  /* 0x0000000502057c10 */ /* 0x000fe20009ffe4ff */
[----:B------:R-:W-:Y:S01]  /*fc10*/  @P5 STS.128 [R222+0xa000], RZ ;  /* 0x00a000ffde005388 */ /* 0x000fe20000000c00 */
[C---:B------:R-:W-:Y:S02]  /*fc20*/  @!P6 LEA R14, P3, R0.reuse, c[0x0][0x170], 0x1 ;  /* 0x00005c00000eea11 */ /* 0x040fe400078608ff */
[C---:B------:R-:W-:Y:S02]  /*fc30*/  @!P5 LEA R8, P1, R0.reuse, c[0x0][0x170], 0x1 ;  /* 0x00005c000008da11 */ /* 0x040fe400078208ff */
[C-C-:B------:R-:W-:Y:S01]  /*fc40*/  @!P6 LEA.HI.X R15, R0.reuse, c[0x0][0x174], R5.reuse, 0x1, P3 ;  /* 0x00005d00000fea11 */ /* 0x140fe200018f0c05 */
[----:B------:R-:W-:Y:S01]  /*fc50*/  @!PT LDS RZ, [RZ] ;  /* 0x00000000fffff984 */ /* 0x000fe20000000800 */
[----:B------:R-:W-:Y:S01]  /*fc60*/  @!PT LDS RZ, [RZ] ;  /* 0x00000000fffff984 */ /* 0x000fe20000000800 */
[----:B------:R-:W-:Y:S01]  /*fc70*/  @!PT LDS RZ, [RZ] ;  /* 0x00000000fffff984 */ /* 0x000fe20000000800 */
[----:B------:R2:W-:Y:S01]  /*fc80*/  @!P5 LDGSTS.E.BYPASS.LTC128B.128 [R222+0xa000], [R12.64+0x40] ;  /* 0x0a0000400cdedfae */ /* 0x0005e2000b901d4c */
[C-C-:B------:R-:W-:Y:S02]  /*fc90*/  @!P5 LEA.HI.X R9, R0.reuse, c[0x0][0x174], R5.reuse, 0x1, P1 ;  /* 0x00005d000009da11 */ /* 0x140fe400008f0c05 */
[C---:B------:R-:W-:Y:S03]  /*fca0*/  @!P4 LEA R6, P0, R0.reuse, c[0x0][0x170], 0x1 ;  /* 0x00005c000006ca11 */ /* 0x040fe600078008ff */
[----:B------:R-:W-:Y:S01]  /*fcb0*/  @P4 STS.128 [R222+0xb000], RZ ;  /* 0x00b000ffde004388 */ /* 0x000fe20000000c00 */
[----:B------:R-:W-:Y:S05]  /*fcc0*/  @!P4 LEA.HI.X R7, R0, c[0x0][0x174], R5, 0x1, P0 ;  /* 0x00005d000007ca11 */ /* 0x000fea00000f0c05 */
[----:B------:R-:W-:Y:S01]  /*fcd0*/  @!PT LDS RZ, [RZ] ;  /* 0x00000000fffff984 */ /* 0x000fe20000000800 */
[----:B------:R-:W-:Y:S01]  /*fce0*/  @!PT LDS RZ, [RZ] ;  /* 0x00000000fffff984 */ /* 0x000fe20000000800 */
[----:B------:R-:W-:Y:S01]  /*fcf0*/  @!PT LDS RZ, [RZ] ;  /* 0x00000000fffff984 */ /* 0x000fe20000000800 */
[----:B------:R4:W-:Y:S06]  /*fd00*/  @!P4 LDGSTS.E.BYPASS.LTC128B.128 [R222+0xb000], [R10.64+0x80] ;  /* 0x0b0000800adecfae */ /* 0x0009ec000b901d4c */
[----:B------:R-:W-:Y:S01]  /*fd10*/  @P6 STS.128 [R222+0x9800], RZ ;  /* 0x009800ffde006388 */ /* 0x000fe20000000c00 */
[----:B---3--:R-:W-:Y:S05]  /*fd20*/  ISETP.GT.AND P0, PT, R231, R232, PT ;  /* 0x000000e8e700720c */ /* 0x008fea0003f04270 */
        /* <DEDUP_REMOVED lines=15> */
[----:B-1---5:R-:W3:Y:S06]  /*fe20*/  LDSM.16.M88.4 R16, [R217+0x6000] ;  /* 0x00600000d910783b */ /* 0x022eec0000000200 */
[----:B------:R-:W4:Y:S06]  /*fe30*/  LDSM.16.M88.4 R60, [R220+0x1000] ;  /* 0x00100000dc3c783b */ /* 0x000f2c0000000200 */
[----:B------:R-:W1:Y:S06]  /*fe40*/  LDSM.16.M88.4 R32, [R217+0x6400] ;  /* 0x00640000d920783b */ /* 0x000e6c0000000200 */
[----:B------:R-:W0:Y:S06]  /*fe50*/  LDGDEPBAR ;  /* 0x00000000000079af */ /* 0x000e2c0000000000 */
[----:B------:R-:W1:Y:S06]  /*fe60*/  LDSM.16.M88.4 R48, [R217+0x6800] ;  /* 0x00680000d930783b */ /* 0x000e6c0000000200 */
[----:B------:R-:W1:Y:S06]  /*fe70*/  LDSM.16.M88.4 R108, [R217+0x6c00] ;  /* 0x006c0000d96c783b */ /* 0x000e6c0000000200 */
[----:B------:R-:W-:Y:S01]  /*fe80*/  LDSM.16.M88.4 R176, [R221] ;  /* 0x00000000ddb0783b */ /* 0x000fe20000000200 */
[-C--:B---3--:R-:W-:Y:S05]  /*fe90*/  HMMA.16816.F32.BF16 R4, R64, R16.reuse, RZ ;  /* 0x000000104004723c */ /* 0x088fea00000418ff */
[----:B------:R-:W3:Y:S03]  /*fea0*/  LDSM.16.M88.4 R180, [R219+0x6000] ;  /* 0x00600000dbb4783b */ /* 0x000ee60000000200 */
[C---:B----4-:R-:W-:Y:S03]  /*feb0*/  HMMA.16816.F32.BF16 R8, R60.reuse, R16, RZ ;  /* 0x000000103c08723c */ /* 0x050fe600000418ff */
[----:B------:R-:W4:Y:S06]  /*fec0*/  LDSM.16.M88.4 R184, [R221+0x1000] ;  /* 0x00100000ddb8783b */ /* 0x000f2c0000000200 */
        /* <DEDUP_REMOVED lines=13> */
[-C--:B------:R-:W-:Y:S08]  /*ffa0*/  HMMA.16816.F32.BF16 R36, R64, R48.reuse, RZ ;  /* 0x000000304024723c */ /* 0x080ff000000418ff */
        /* <DEDUP_REMOVED lines=8> */
[-C--:B---3--:R-:W-:Y:S08]  /*10030*/  HMMA.16816.F32.BF16 R4, R176, R180.reuse, R4 ;  /* 0x000000b4b004723c */ /* 0x088ff00000041804 */
[C---:B----4-:R-:W-:Y:S08]  /*10040*/  HMMA.16816.F32.BF16 R8, R184.reuse, R180, R8 ;  /* 0x000000b4b808723c */ /* 0x050ff00000041808 */
        /* <DEDUP_REMOVED lines=43> */
[C---:B------:R-:W-:Y:S08]  /*10300*/  HMMA.16816.F32.BF16 R8, R196.reuse, R192, R8 ;  /* 0x000000c0c408723c */ /* 0x040ff00000041808 */
        /* <DEDUP_REMOVED lines=18> */
[----:B------:R-:W1:Y:S06]  /*10430*/  LDSM.16.M88.4 R176, [R221+0x4000] ;  /* 0x00400000ddb0783b */ /* 0x000e6c0000000200 */
        /* <DEDUP_REMOVED lines=37> */
.L_x_196:
[----:B------:R-:W2:Y:S08]  /*10690*/  S2R R0, SR_TID.X ;  /* 0x0000000000007919 */ /* 0x000eb00000002100 */
[----:B------:R-:W-:Y:S01]  /*106a0*/  STL [R1+0x68], R217 ;  /* 0x000068d901007387 */ /* 0x000fe20000100800 */
[----:B--2---:R-:W-:Y:S05]  /*106b0*/  IMAD.SHL.U32 R0, R0, 0x2, RZ ;  /* 0x0000000200007824 */ /* 0x004fea00078e00ff */
[----:B------:R-:W-:Y:S05]  /*106c0*/  LOP3.LUT R0, R0, 0x6, RZ, 0xc0, !PT ;  /* 0x0000000600007812 */ /* 0x000fea00078ec0ff */
[----:B------:R-:W-:Y:S05]  /*106d0*/  IMAD R0, R231, 0x40, R0 ;  /* 0x00000040e7007824 */ /* 0x000fea00078e0200 */
[C---:B------:R-:W-:Y:S02]  /*106e0*/  ISETP.GE.AND P3, PT, R0.reuse, R226, PT ;  /* 0x000000e20000720c */ /* 0x040fe40003f66270 */
[C---:B------:R-:W-:Y:S02]  /*106f0*/  ISETP.GE.AND P1, PT, R0.reuse, R225, PT ;  /* 0x000000e10000720c */ /* 0x040fe40003f26270 */
[C---:B-1----:R-:W-:Y:S02]  /*10700*/  IADD3 R105, R0.reuse, 0x8, RZ ;  /* 0x0000000800697810 */ /* 0x042fe40007ffe0ff */
[C---:B------:R-:W-:Y:S02]  /*10710*/  ISETP.GE.OR P3, PT, R0.reuse, R230, !P3 ;  /* 0x000000e60000720c */ /* 0x040fe40005f66670 */
[----:B------:R-:W-:Y:S02]  /*10720*/  ISETP.GE.OR P1, PT, R0, R229, !P1 ;  /* 0x000000e50000720c */ /* 0x000fe40004f26670 */
[----:B------:R-:W-:Y:S02]  /*10730*/  FSEL R110, R4, -INF , !P3 ;  /* 0xff800000046e7808 */ /* 0x000fe40005800000 */
[----:B------:R-:W-:Y:S02]  /*10740*/  FSEL R111, R6, -INF , !P1 ;  /* 0xff800000066f7808 */ /* 0x000fe40004800000 */
[C---:B------:R-:W-:Y:S02]  /*10750*/  ISETP.GE.AND P3, PT, R105.reuse, R226, PT ;  /* 0x000000e26900720c */ /* 0x040fe40003f66270 */
[C---:B------:R-:W-:Y:S02]  /*10760*/  ISETP.GE.AND P1, PT, R105.reuse, R225, PT ;  /* 0x000000e16900720c */ /* 0x040fe40003f26270 */
[C---:B------:R-:W-:Y:S02]  /*10770*/  IADD3 R103, R0.reuse, 0x10, RZ ;  /* 0x0000001000677810 */ /* 0x040fe40007ffe0ff */
[C---:B------:R-:W-:Y:S02]  /*10780*/  ISETP.GE.OR P3, PT, R105.reuse, R230, !P3 ;  /* 0x000000e66900720c */ /* 0x040fe40005f66670 */
[----:B------:R-:W-:Y:S02]  /*10790*/  ISETP.GE.OR P1, PT, R105, R229, !P1 ;  /* 0x000000e56900720c */ /* 0x000fe40004f26670 */
[----:B------:R-:W-:Y:S02]  /*107a0*/  IADD3 R108, R0, 0x1, RZ ;  /* 0x00000001006c7810 */ /* 0x000fe40007ffe0ff */
[----:B------:R-:W-:Y:S02]  /*107b0*/  FSEL R180, R18, -INF , !P1 ;  /* 0xff80000012b47808 */ /* 0x000fe40004800000 */
[C---:B------:R-:W-:Y:S02]  /*107c0*/  ISETP.GE.AND P1, PT, R103.reuse, R225, PT ;  /* 0x000000e16700720c */ /* 0x040fe40003f26270 */
[----:B------:R-:W-:Y:S02]  /*107d0*/  FSEL R179, R16, -INF , !P3 ;  /* 0xff80000010b37808 */ /* 0x000fe40005800000 */
[C---:B------:R-:W-:Y:S02]  /*107e0*/  ISETP.GE.AND P3, PT, R103.reuse, R226, PT ;  /* 0x000000e26700720c */ /* 0x040fe40003f66270 */
[C---:B------:R-:W-:Y:S02]  /*107f0*/  ISETP.GE.OR P1, PT, R103.reuse, R229, !P1 ;  /* 0x000000e56700720c */ /* 0x040fe40004f26670 */
[----:B------:R-:W-:Y:S02]  /*10800*/  ISETP.GE.OR P3, PT, R103, R230, !P3 ;  /* 0x000000e66700720c */ /* 0x000fe40005f66670 */
[----:B------:R-:W-:Y:S02]  /*10810*/  IADD3 R101, R0, 0x18, RZ ;  /* 0x0000001800657810 */ /* 0x000fe40007ffe0ff */
[CC--:B------:R-:W-:Y:S02]  /*10820*/  ISETP.GE.AND P2, PT, R108.reuse, R226.reuse, PT ;  /* 0x000000e26c00720c */ /* 0x0c0fe40003f46270 */
[-C--:B------:R-:W-:Y:S02]  /*10830*/  ISETP.GE.AND P0, PT, R108, R225.reuse, PT ;  /* 0x000000e16c00720c */ /* 0x080fe40003f06270 */
[----:B------:R-:W-:Y:S02]  /*10840*/  FSEL R187, R22, -INF , !P1 ;  /* 0xff80000016bb7808 */ /* 0x000fe40004800000 */
[----:B------:R-:W-:Y:S02]  /*10850*/  IADD3 R104, R0, 0x9, RZ ;  /* 0x0000000900687810 */ /* 0x000fe40007ffe0ff */
[----:B------:R-:W-:Y:S02]  /*10860*/  FSEL R185, R20, -INF , !P3 ;  /* 0xff80000014b97808 */ /* 0x000fe40005800000 */
[C---:B------:R-:W-:Y:S02]  /*10870*/  ISETP.GE.AND P3, PT, R101.reuse, R226, PT ;  /* 0x000000e26500720c */ /* 0x040fe40003f66270 */
[----:B------:R-:W-:Y:S02]  /*10880*/  ISETP.GE.AND P1, PT, R101, R225, PT ;  /* 0x000000e16500720c */ /* 0x000fe40003f26270 */
[CC--:B------:R-:W-:Y:S02]  /*10890*/  ISETP.GE.OR P2, PT, R108.reuse, R230.reuse, !P2 ;  /* 0x000000e66c00720c */ /* 0x0c0fe40005746670 */
[-C--:B------:R-:W-:Y:S02]  /*108a0*/  ISETP.GE.OR P0, PT, R108, R229.reuse, !P0 ;  /* 0x000000e56c00720c */ /* 0x080fe40004706670 */
[----:B------:R-:W-:Y:S02]  /*108b0*/  IADD3 R18, R0, 0x20, RZ ;  /* 0x0000002000127810 */ /* 0x000fe40007ffe0ff */
[----:B------:R-:W-:Y:S02]  /*108c0*/  FSEL R176, R5, -INF , !P2 ;  /* 0xff80000005b07808 */ /* 0x000fe40005000000 */
[----:B------:R-:W-:Y:S02]  /*108d0*/  FSEL R177, R7, -INF , !P0 ;  /* 0xff80000007b17808 */ /* 0x000fe40004000000 */
[C---:B------:R-:W-:Y:S02]  /*108e0*/  ISETP.GE.OR P3, PT, R101.reuse, R230, !P3 ;  /* 0x000000e66500720c */ /* 0x040fe40005f66670 */
[----:B------:R-:W-:Y:S02]  /*108f0*/  ISETP.GE.OR P1, PT, R101, R229, !P1 ;  /* 0x000000e56500720c */ /* 0x000fe40004f26670 */
[C---:B------:R-:W-:Y:S02]  /*10900*/  ISETP.GE.AND P0, PT, R104.reuse, R225, PT ;  /* 0x000000e16800720c */ /* 0x040fe40003f06270 */
[CC--:B------:R-:W-:Y:S02]  /*10910*/  ISETP.GE.AND P2, PT, R104.reuse, R226.reuse, PT ;  /* 0x000000e26800720c */ /* 0x0c0fe40003f46270 */
[----:B------:R-:W-:Y:S02]  /*10920*/  ISETP.GE.OR P0, PT, R104, R229, !P0 ;  /* 0x000000e56800720c */ /* 0x000fe40004706670 */
[----:B------:R-:W-:Y:S02]  /*10930*/  IADD3 R102, R0, 0x11, RZ ;  /* 0x0000001100667810 */ /* 0x000fe40007ffe0ff */
[----:B------:R-:W-:Y:S02]  /*10940*/  FSEL R192, R32, -INF , !P3 ;  /* 0xff80000020c07808 */ /* 0x000fe40005800000 */
[----:B------:R-:W-:Y:S02]  /*10950*/  ISETP.GE.AND P3, PT, R18, R226, PT ;  /* 0x000000e21200720c */ /* 0x000fe40003f66270 */
[----:B------:R-:W-:Y:S02]  /*10960*/  FSEL R195, R34, -INF , !P1 ;  /* 0xff80000022c37808 */ /* 0x000fe40004800000 */
[----:B------:R-:W-:Y:S02]  /*10970*/  ISETP.GE.AND P1, PT, R18, R225, PT ;  /* 0x000000e11200720c */ /* 0x000fe40003f26270 */
[-C--:B------:R-:W-:Y:S02]  /*10980*/  ISETP.GE.OR P2, PT, R104, R230.reuse, !P2 ;  /* 0x000000e66800720c */ /* 0x080fe40005746670 */
[----:B------:R-:W-:Y:S02]  /*10990*/  FSEL R181, R19, -INF , !P0 ;  /* 0xff80000013b57808 */ /* 0x000fe40004000000 */
[----:B------:R-:W-:Y:S02]  /*109a0*/  IADD3 R16, R0, 0x28, RZ ;  /* 0x0000002800107810 */ /* 0x000fe40007ffe0ff */
[C---:B------:R-:W-:Y:S02]  /*109b0*/  ISETP.GE.OR P3, PT, R18.reuse, R230, !P3 ;  /* 0x000000e61200720c */ /* 0x040fe40005f66670 */
[----:B------:R-:W-:Y:S02]  /*109c0*/  ISETP.GE.OR P1, PT, R18, R229, !P1 ;  /* 0x000000e51200720c */ /* 0x000fe40004f26670 */
[----:B------:R-:W-:Y:S02]  /*109d0*/  FSEL R178, R17, -INF , !P2 ;  /* 0xff80000011b27808 */ /* 0x000fe40005000000 */
[C---:B------:R-:W-:Y:S02]  /*109e0*/  ISETP.GE.AND P0, PT, R102.reuse, R225, PT ;  /* 0x000000e16600720c */ /* 0x040fe40003f06270 */
[-C--:B------:R-:W-:Y:S02]  /*109f0*/  ISETP.GE.AND P2, PT, R102, R226.reuse, PT ;  /* 0x000000e26600720c */ /* 0x080fe40003f46270 */
[----:B------:R-:W-:Y:S02]  /*10a00*/  FSEL R204, R36, -INF , !P3 ;  /* 0xff80000024cc7808 */ /* 0x000fe40005800000 */
[----:B------:R-:W-:Y:S02]  /*10a10*/  FSEL R206, R38, -INF , !P1 ;  /* 0xff80000026ce7808 */ /* 0x000fe40004800000 */
[----:B------:R-:W-:Y:S02]  /*10a20*/  IADD3 R19, R0, 0x19, RZ ;  /* 0x0000001900137810 */ /* 0x000fe40007ffe0ff */
[----:B------:R-:W-:Y:S02]  /*10a30*/  ISETP.GE.OR P0, PT, R102, R229, !P0 ;  /* 0x000000e56600720c */ /* 0x000fe40004706670 */
[C---:B------:R-:W-:Y:S02]  /*10a40*/  ISETP.GE.AND P3, PT, R16.reuse, R226, PT ;  /* 0x000000e21000720c */ /* 0x040fe40003f66270 */
[-C--:B------:R-:W-:Y:S02]  /*10a50*/  ISETP.GE.AND P1, PT, R16, R225.reuse, PT ;  /* 0x000000e11000720c */ /* 0x080fe40003f26270 */
[----:B------:R-:W-:Y:S02]  /*10a60*/  ISETP.GE.OR P2, PT, R102, R230, !P2 ;  /* 0x000000e66600720c */ /* 0x000fe40005746670 */
[----:B------:R-:W-:Y:S02]  /*10a70*/  FSEL R188, R23, -INF , !P0 ;  /* 0xff80000017bc7808 */ /* 0x000fe40004000000 */
[----:B------:R-:W-:Y:S02]  /*10a80*/  FSEL R186, R21, -INF , !P2 ;  /* 0xff80000015ba7808 */ /* 0x000fe40005000000 */
[C---:B------:R-:W-:Y:S02]  /*10a90*/  ISETP.GE.AND P2, PT, R19.reuse, R226, PT ;  /* 0x000000e21300720c */ /* 0x040fe40003f46270 */
[C---:B------:R-:W-:Y:S02]  /*10aa0*/  ISETP.GE.AND P0, PT, R19.reuse, R225, PT ;  /* 0x000000e11300720c */ /* 0x040fe40003f06270 */
[CC--:B------:R-:W-:Y:S02]  /*10ab0*/  ISETP.GE.OR P3, PT, R16.reuse, R230.reuse, !P3 ;  /* 0x000000e61000720c */ /* 0x0c0fe40005f66670 */
[-C--:B------:R-:W-:Y:S02]  /*10ac0*/  ISETP.GE.OR P1, PT, R16, R229.reuse, !P1 ;  /* 0x000000e51000720c */ /* 0x080fe40004f26670 */
[C---:B------:R-:W-:Y:S02]  /*10ad0*/  IADD3 R2, R0.reuse, 0x30, RZ ;  /* 0x0000003000027810 */ /* 0x040fe40007ffe0ff */
[C---:B------:R-:W-:Y:S02]  /*10ae0*/  ISETP.GE.OR P2, PT, R19.reuse, R230, !P2 ;  /* 0x000000e61300720c */ /* 0x040fe40005746670 */
[----:B------:R-:W-:Y:S02]  /*10af0*/  ISETP.GE.OR P0, PT, R19, R229, !P0 ;  /* 0x000000e51300720c */ /* 0x000fe40004706670 */
[----:B------:R-:W-:Y:S02]  /*10b00*/  IADD3 R17, R0, 0x21, RZ ;  /* 0x0000002100117810 */ /* 0x000fe40007ffe0ff */
[----:B------:R-:W-:Y:S02]  /*10b10*/  FSEL R242, R50, -INF , !P1 ;  /* 0xff80000032f27808 */ /* 0x000fe40004800000 */
[----:B------:R-:W-:Y:S02]  /*10b20*/  ISETP.GE.AND P1, PT, R2, R225, PT ;  /* 0x000000e10200720c */ /* 0x000fe40003f26270 */
[----:B------:R-:W-:Y:S02]  /*10b30*/  FSEL R208, R48, -INF , !P3 ;  /* 0xff80000030d07808 */ /* 0x000fe40005800000 */
[C---:B------:R-:W-:Y:S02]  /*10b40*/  ISETP.GE.AND P3, PT, R2.reuse, R226, PT ;  /* 0x000000e20200720c */ /* 0x040fe40003f66270 */
[C---:B------:R-:W-:Y:S02]  /*10b50*/  ISETP.GE.OR P1, PT, R2.reuse, R229, !P1 ;  /* 0x000000e50200720c */ /* 0x040fe40004f26670 */
[----:B------:R-:W-:Y:S02]  /*10b60*/  ISETP.GE.OR P3, PT, R2, R230, !P3 ;  /* 0x000000e60200720c */ /* 0x000fe40005f66670 */
[----:B------:R-:W-:Y:S02]  /*10b70*/  FSEL R194, R33, -INF , !P2 ;  /* 0xff80000021c27808 */ /* 0x000fe40005000000 */
[----:B------:R-:W-:Y:S02]  /*10b80*/  ISETP.GE.AND P2, PT, R17, R226, PT ;  /* 0x000000e21100720c */ /* 0x000fe40003f46270 */
[----:B------:R-:W-:Y:S02]  /*10b90*/  FSEL R196, R35, -INF , !P0 ;  /* 0xff80000023c47808 */ /* 0x000fe40004000000 */
[C---:B------:R-:W-:Y:S02]  /*10ba0*/  ISETP.GE.AND P0, PT, R17.reuse, R225, PT ;  /* 0x000000e11100720c */ /* 0x040fe40003f06270 */
[----:B------:R-:W-:Y:S02]  /*10bb0*/  IADD3 R5, R0, 0x38, RZ ;  /* 0x0000003800057810 */ /* 0x000fe40007ffe0ff */
[----:B------:R-:W-:Y:S02]  /*10bc0*/  FSEL R209, R52, -INF , !P3 ;  /* 0xff80000034d17808 */ /* 0x000fe40005800000 */
[----:B------:R-:W-:Y:S02]  /*10bd0*/  FSEL R211, R54, -INF , !P1 ;  /* 0xff80000036d37808 */ /* 0x000fe40004800000 */
[C---:B------:R-:W-:Y:S02]  /*10be0*/  ISETP.GE.OR P2, PT, R17.reuse, R230, !P2 ;  /* 0x000000e61100720c */ /* 0x040fe40005746670 */
[----:B------:R-:W-:Y:S02]  /*10bf0*/  ISETP.GE.OR P0, PT, R17, R229, !P0 ;  /* 0x000000e51100720c */ /* 0x000fe40004706670 */
[C---:B------:R-:W-:Y:S02]  /*10c00*/  IADD3 R7, R0.reuse, 0x29, RZ ;  /* 0x0000002900077810 */ /* 0x040fe40007ffe0ff */
[CC--:B------:R-:W-:Y:S02]  /*10c10*/  ISETP.GE.AND P3, PT, R5.reuse, R226.reuse, PT ;  /* 0x000000e20500720c */ /* 0x0c0fe40003f66270 */
[-C--:B------:R-:W-:Y:S02]  /*10c20*/  ISETP.GE.AND P1, PT, R5, R225.reuse, PT ;  /* 0x000000e10500720c */ /* 0x080fe40003f26270 */
[----:B------:R-:W-:Y:S02]  /*10c30*/  FSEL R205, R37, -INF , !P2 ;  /* 0xff80000025cd7808 */ /* 0x000fe40005000000 */
[----:B------:R-:W-:Y:S02]  /*10c40*/  FSEL R207, R39, -INF , !P0 ;  /* 0xff80000027cf7808 */ /* 0x000fe40004000000 */
[C---:B------:R-:W-:Y:S01]  /*10c50*/  ISETP.GE.AND P2, PT, R7.reuse, R226, PT ;  /* 0x000000e20700720c */ /* 0x040fe20003f46270 */
[----:B------:R-:W-:Y:S01]  /*10c60*/  LDSM.16.MT88.4 R36, [R218+0x9000] ;  /* 0x00900000da24783b */ /* 0x000fe20000004200 */
[----:B------:R-:W-:Y:S02]  /*10c70*/  ISETP.GE.AND P0, PT, R7, R225, PT ;  /* 0x000000e10700720c */ /* 0x000fe40003f06270 */
[CC--:B------:R-:W-:Y:S02]  /*10c80*/  ISETP.GE.OR P3, PT, R5.reuse, R230.reuse, !P3 ;  /* 0x000000e60500720c */ /* 0x0c0fe40005f66670 */
[----:B------:R-:W-:Y:S02]  /*10c90*/  ISETP.GE.OR P1, PT, R5, R229, !P1 ;  /* 0x000000e50500720c */ /* 0x000fe40004f26670 */
[----:B------:R-:W-:Y:S02]  /*10ca0*/  IADD3 R6, R0, 0x31, RZ ;  /* 0x0000003100067810 */ /* 0x000fe40007ffe0ff */
[----:B------:R-:W-:Y:S02]  /*10cb0*/  FSEL R64, R64, -INF , !P3 ;  /* 0xff80000040407808 */ /* 0x000fe40005800000 */
[----:B------:R-:W-:Y:S02]  /*10cc0*/  FSEL R66, R66, -INF , !P1 ;  /* 0xff80000042427808 */ /* 0x000fe40004800000 */
[----:B------:R-:W-:Y:S02]  /*10cd0*/  FMNMX.FTZ R20, R110, R3, !PT ;  /* 0x000000036e147209 */ /* 0x000fe40007810000 */
[C---:B------:R-:W-:Y:S02]  /*10ce0*/  ISETP.GE.OR P2, PT, R7.reuse, R230, !P2 ;  /* 0x000000e60700720c */ /* 0x040fe40005746670 */
[----:B------:R-:W-:Y:S02]  /*10cf0*/  ISETP.GE.OR P0, PT, R7, R229, !P0 ;  /* 0x000000e50700720c */ /* 0x000fe40004706670 */
[C---:B------:R-:W-:Y:S02]  /*10d00*/  ISETP.GE.AND P3, PT, R0.reuse, R224, PT ;  /* 0x000000e00000720c */ /* 0x040fe40003f66270 */
[C---:B------:R-:W-:Y:S02]  /*10d10*/  ISETP.GE.AND P1, PT, R0.reuse, R223, PT ;  /* 0x000000df0000720c */ /* 0x040fe40003f26270 */
[C---:B------:R-:W-:Y:S02]  /*10d20*/  ISETP.GE.OR P3, PT, R0.reuse, R228, !P3 ;  /* 0x000000e40000720c */ /* 0x040fe40005f66670 */
[----:B------:R-:W-:Y:S02]  /*10d30*/  ISETP.GE.OR P1, PT, R0, R227, !P1 ;  /* 0x000000e30000720c */ /* 0x000fe40004f26670 */
[----:B------:R-:W-:Y:S02]  /*10d40*/  FSEL R240, R49, -INF , !P2 ;  /* 0xff80000031f07808 */ /* 0x000fe40005000000 */
[C---:B------:R-:W-:Y:S02]  /*10d50*/  ISETP.GE.AND P2, PT, R6.reuse, R226, PT ;  /* 0x000000e20600720c */ /* 0x040fe40003f46270 */
[----:B------:R-:W-:Y:S02]  /*10d60*/  FSEL R245, R51, -INF , !P0 ;  /* 0xff80000033f57808 */ /* 0x000fe40004000000 */
[----:B------:R-:W-:Y:S02]  /*10d70*/  ISETP.GE.AND P0, PT, R6, R225, PT ;  /* 0x000000e10600720c */ /* 0x000fe40003f06270 */
[----:B------:R-:W-:Y:S02]  /*10d80*/  IADD3 R4, R0, 0x39, RZ ;  /* 0x0000003900047810 */ /* 0x000fe40007ffe0ff */
[----:B------:R-:W-:Y:S02]  /*10d90*/  FMNMX.FTZ R0, R176, R20, !PT ;  /* 0x00000014b0007209 */ /* 0x000fe40007810000 */
[----:B------:R-:W-:Y:S02]  /*10da0*/  FSEL R20, R8, -INF , !P3 ;  /* 0xff80000008147808 */ /* 0x000fe40005800000 */
[C---:B------:R-:W-:Y:S02]  /*10db0*/  ISETP.GE.OR P2, PT, R6.reuse, R230, !P2 ;  /* 0x000000e60600720c */ /* 0x040fe40005746670 */
[----:B------:R-:W-:Y:S02]  /*10dc0*/  ISETP.GE.OR P0, PT, R6, R229, !P0 ;  /* 0x000000e50600720c */ /* 0x000fe40004706670 */
[----:B------:R-:W-:Y:S02]  /*10dd0*/  FMNMX.FTZ R8, R179, R0, !PT ;  /* 0x00000000b3087209 */ /* 0x000fe40007810000 */
[----:B------:R-:W-:Y:S02]  /*10de0*/  FSEL R210, R53, -INF , !P2 ;  /* 0xff80000035d27808 */ /* 0x000fe40005000000 */
[----:B------:R-:W-:Y:S02]  /*10df0*/  FSEL R212, R55, -INF , !P0 ;  /* 0xff80000037d47808 */ /* 0x000fe40004000000 */
[----:B------:R-:W-:Y:S01]  /*10e00*/  FMNMX.FTZ R8, R178, R8, !PT ;  /* 0x00000008b2087209 */ /* 0x000fe20007810000 */
[----:B------:R-:W-:Y:S01]  /*10e10*/  LDSM.16.MT88.4 R52, [R216+0xa000] ;  /* 0x00a00000d834783b */ /* 0x000fe20000004200 */
[C---:B------:R-:W-:Y:S02]  /*10e20*/  ISETP.GE.AND P2, PT, R4.reuse, R226, PT ;  /* 0x000000e20400720c */ /* 0x040fe40003f46270 */
[C---:B------:R-:W-:Y:S02]  /*10e30*/  ISETP.GE.AND P0, PT, R4.reuse, R225, PT ;  /* 0x000000e10400720c */ /* 0x040fe40003f06270 */
[C---:B------:R-:W-:Y:S02]  /*10e40*/  ISETP.GE.OR P2, PT, R4.reuse, R230, !P2 ;  /* 0x000000e60400720c */ /* 0x040fe40005746670 */
[----:B------:R-:W-:Y:S02]  /*10e50*/  ISETP.GE.OR P0, PT, R4, R229, !P0 ;  /* 0x000000e50400720c */ /* 0x000fe40004706670 */
[----:B------:R-:W-:Y:S02]  /*10e60*/  FMNMX.FTZ R8, R185, R8, !PT ;  /* 0x00000008b9087209 */ /* 0x000fe40007810000 */
[----:B------:R-:W-:Y:S02]  /*10e70*/  FSEL R65, R65, -INF , !P2 ;  /* 0xff80000041417808 */ /* 0x000fe40005000000 */
[----:B------:R-:W-:Y:S02]  /*10e80*/  FSEL R67, R67, -INF , !P0 ;  /* 0xff80000043437808 */ /* 0x000fe40004000000 */
[C---:B------:R-:W-:Y:S02]  /*10e90*/  ISETP.GE.AND P2, PT, R108.reuse, R224, PT ;  /* 0x000000e06c00720c */ /* 0x040fe40003f46270 */
[----:B------:R-:W-:Y:S02]  /*10ea0*/  ISETP.GE.AND P0, PT, R108, R223, PT ;  /* 0x000000df6c00720c */ /* 0x000fe40003f06270 */
[----:B------:R-:W-:Y:S02]  /*10eb0*/  FMNMX.FTZ R8, R186, R8, !PT ;  /* 0x00000008ba087209 */ /* 0x000fe40007810000 */
[C---:B------:R-:W-:Y:S02]  /*10ec0*/  ISETP.GE.OR P2, PT, R108.reuse, R228, !P2 ;  /* 0x000000e46c00720c */ /* 0x040fe40005746670 */
[----:B------:R-:W-:Y:S02]  /*10ed0*/  ISETP.GE.OR P0, PT, R108, R227, !P0 ;  /* 0x000000e36c00720c */ /* 0x000fe40004706670 */
[----:B------:R-:W-:Y:S02]  /*10ee0*/  FMNMX.FTZ R8, R192, R8, !PT ;  /* 0x00000008c0087209 */ /* 0x000fe40007810000 */
[----:B------:R-:W-:Y:S02]  /*10ef0*/  FMNMX.FTZ R0, R111, R100, !PT ;  /* 0x000000646f007209 */ /* 0x000fe40007810000 */
[----:B------:R-:W-:Y:S02]  /*10f00*/  FSEL R21, R10, -INF , !P1 ;  /* 0xff8000000a157808 */ /* 0x000fe40004800000 */
[----:B------:R-:W-:Y:S02]  /*10f10*/  FSEL R10, R9, -INF , !P2 ;  /* 0xff800000090a7808 */ /* 0x000fe40005000000 */
[----:B------:R-:W-:Y:S02]  /*10f20*/  FSEL R11, R11, -INF , !P0 ;  /* 0xff8000000b0b7808 */ /* 0x000fe40004000000 */
[----:B------:R-:W-:Y:S02]  /*10f30*/  ISETP.GE.AND P0, PT, R104, R224, PT ;  /* 0x000000e06800720c */ /* 0x000fe40003f06270 */
[----:B------:R-:W-:Y:S02]  /*10f40*/  FMNMX.FTZ R8, R194, R8, !PT ;  /* 0x00000008c2087209 */ /* 0x000fe40007810000 */
[C---:B------:R-:W-:Y:S02]  /*10f50*/  ISETP.GE.AND P2, PT, R104.reuse, R223, PT ;  /* 0x000000df6800720c */ /* 0x040fe40003f46270 */
[----:B------:R-:W-:Y:S02]  /*10f60*/  FMNMX.FTZ R0, R177, R0, !PT ;  /* 0x00000000b1007209 */ /* 0x000fe40007810000 */
[C---:B------:R-:W-:Y:S02]  /*10f70*/  ISETP.GE.OR P0, PT, R104.reuse, R228, !P0 ;  /* 0x000000e46800720c */ /* 0x040fe40004706670 */
[----:B------:R-:W-:Y:S02]  /*10f80*/  ISETP.GE.OR P2, PT, R104, R227, !P2 ;  /* 0x000000e36800720c */ /* 0x000fe40005746670 */
        /* <DEDUP_REMOVED lines=14> */
[C---:B------:R-:W-:Y:S02]  /*11070*/  ISETP.GE.AND P1, PT, R105.reuse, R224, PT ;  /* 0x000000e06900720c */ /* 0x040fe40003f26270 */
[----:B------:R-:W-:Y:S02]  /*11080*/  ISETP.GE.AND P3, PT, R105, R223, PT ;  /* 0x000000df6900720c */ /* 0x000fe40003f66270 */
[----:B------:R-:W-:Y:S02]  /*11090*/  FMNMX.FTZ R104, R65, R104, !PT ;  /* 0x0000006841687209 */ /* 0x000fe40007810000 */
[C---:B------:R-:W-:Y:S02]  /*110a0*/  ISETP.GE.OR P1, PT, R105.reuse, R228, !P1 ;  /* 0x000000e46900720c */ /* 0x040fe40004f26670 */
[----:B------:R-:W-:Y:S02]  /*110b0*/  ISETP.GE.OR P3, PT, R105, R227, !P3 ;  /* 0x000000e36900720c */ /* 0x000fe40005f66670 */
[----:B------:R-:W-:Y:S02]  /*110c0*/  FMNMX.FTZ R105, R207, R0, !PT ;  /* 0x00000000cf697209 */ /* 0x000fe40007810000 */
[----:B------:R-:W1:Y:S01]  /*110d0*/  SHFL.BFLY PT, R0, R104, 0x2, 0x1f ;  /* 0x0c401f0068007f89 */ /* 0x000e6200000e0000 */
[----:B------:R-:W-:Y:S02]  /*110e0*/  FSEL R14, R14, -INF , !P3 ;  /* 0xff8000000e0e7808 */ /* 0x000fe40005800000 */
[----:B------:R-:W-:Y:S02]  /*110f0*/  ISETP.GE.AND P3, PT, R102, R224, PT ;  /* 0x000000e06600720c */ /* 0x000fe40003f66270 */
[----:B------:R-:W-:Y:S02]  /*11100*/  FSEL R12, R12, -INF , !P1 ;  /* 0xff8000000c0c7808 */ /* 0x000fe40004800000 */
[----:B------:R-:W-:Y:S02]  /*11110*/  ISETP.GE.OR P3, PT, R102, R228, !P3 ;  /* 0x000000e46600720c */ /* 0x000fe40005f66670 */
[-C--:B------:R-:W-:Y:S02]  /*11120*/  ISETP.GE.AND P1, PT, R103, R224.reuse, PT ;  /* 0x000000e06700720c */ /* 0x080fe40003f26270 */
[----:B------:R-:W-:Y:S02]  /*11130*/  FSEL R190, R25, -INF , !P3 ;  /* 0xff80000019be7808 */ /* 0x000fe40005800000 */
[----:B------:R-:W-:Y:S02]  /*11140*/  ISETP.GE.AND P3, PT, R101, R224, PT ;  /* 0x000000e06500720c */ /* 0x000fe40003f66270 */
[----:B------:R-:W-:Y:S02]  /*11150*/  FSEL R13, R13, -INF , !P0 ;  /* 0xff8000000d0d7808 */ /* 0x000fe40004000000 */
[----:B------:R-:W-:Y:S02]  /*11160*/  ISETP.GE.OR P3, PT, R101, R228, !P3 ;  /* 0x000000e46500720c */ /* 0x000fe40005f66670 */
[----:B------:R-:W-:Y:S02]  /*11170*/  ISETP.GE.AND P0, PT, R103, R223, PT ;  /* 0x000000df6700720c */ /* 0x000fe40003f06270 */
[----:B------:R-:W-:Y:S02]  /*11180*/  FSEL R191, R28, -INF , !P3 ;  /* 0xff8000001cbf7808 */ /* 0x000fe40005800000 */
[----:B------:R-:W-:Y:S02]  /*11190*/  ISETP.GE.AND P3, PT, R17, R224, PT ;  /* 0x000000e01100720c */ /* 0x000fe40003f66270 */
[----:B-1----:R-:W-:Y:S02]  /*111a0*/  FMNMX.FTZ R104, R104, R0, !PT ;  /* 0x0000000068687209 */ /* 0x002fe40007810000 */
[CC--:B------:R-:W-:Y:S02]  /*111b0*/  ISETP.GE.OR P1, PT, R103.reuse, R228.reuse, !P1 ;  /* 0x000000e46700720c */ /* 0x0c0fe40004f26670 */
[----:B------:R-:W-:Y:S01]  /*111c0*/  ISETP.GE.OR P0, PT, R103, R227, !P0 ;  /* 0x000000e36700720c */ /* 0x000fe20004706670 */
[----:B------:R-:W1:Y:S01]  /*111d0*/  SHFL.BFLY PT, R9, R104, 0x1, 0x1f ;  /* 0x0c201f0068097f89 */ /* 0x000e6200000e0000 */
[----:B------:R-:W-:Y:S02]  /*111e0*/  ISETP.GE.OR P3, PT, R17, R228, !P3 ;  /* 0x000000e41100720c */ /* 0x000fe40005f66670 */
[----:B------:R-:W-:Y:S02]  /*111f0*/  FSEL R189, R24, -INF , !P1 ;  /* 0xff80000018bd7808 */ /* 0x000fe40004800000 */
[----:B------:R-:W-:Y:S02]  /*11200*/  FSEL R197, R26, -INF , !P0 ;  /* 0xff8000001ac57808 */ /* 0x000fe40004000000 */
[-C--:B------:R-:W-:Y:S02]  /*11210*/  ISETP.GE.AND P0, PT, R19, R223.reuse, PT ;  /* 0x000000df1300720c */ /* 0x080fe40003f06270 */
[-C--:B------:R-:W-:Y:S02]  /*11220*/  ISETP.GE.AND P1, PT, R101, R223.reuse, PT ;  /* 0x000000df6500720c */ /* 0x080fe40003f26270 */
[----:B------:R-:W-:Y:S02]  /*11230*/  FSEL R203, R41, -INF , !P3 ;  /* 0xff80000029cb7808 */ /* 0x000fe40005800000 */
[C---:B------:R-:W-:Y:S02]  /*11240*/  ISETP.GE.AND P3, PT, R16.reuse, R223, PT ;  /* 0x000000df1000720c */ /* 0x040fe40003f66270 */
[-C--:B------:R-:W-:Y:S02]  /*11250*/  ISETP.GE.OR P0, PT, R19, R227.reuse, !P0 ;  /* 0x000000e31300720c */ /* 0x080fe40004706670 */
[-C--:B------:R-:W-:Y:S02]  /*11260*/  ISETP.GE.OR P1, PT, R101, R227.reuse, !P1 ;  /* 0x000000e36500720c */ /* 0x080fe40004f26670 */
[----:B------:R-:W-:Y:S02]  /*11270*/  ISETP.GE.OR P3, PT, R16, R227, !P3 ;  /* 0x000000e31000720c */ /* 0x000fe40005f66670 */
[----:B------:R-:W-:Y:S02]  /*11280*/  FSEL R199, R30, -INF , !P1 ;  /* 0xff8000001ec77808 */ /* 0x000fe40004800000 */
[CC--:B------:R-:W-:Y:S02]  /*11290*/  ISETP.GE.AND P1, PT, R18.reuse, R224.reuse, PT ;  /* 0x000000e01200720c */ /* 0x0c0fe40003f26270 */
[----:B------:R-:W-:Y:S02]  /*112a0*/  FSEL R200, R31, -INF , !P0 ;  /* 0xff8000001fc87808 */ /* 0x000fe40004000000 */
[----:B------:R-:W-:Y:S02]  /*112b0*/  ISETP.GE.AND P0, PT, R18, R223, PT ;  /* 0x000000df1200720c */ /* 0x000fe40003f06270 */
[----:B------:R-:W-:Y:S02]  /*112c0*/  FSEL R235, R46, -INF , !P3 ;  /* 0xff8000002eeb7808 */ /* 0x000fe40005800000 */
[----:B------:R-:W-:Y:S02]  /*112d0*/  ISETP.GE.AND P3, PT, R6, R224, PT ;  /* 0x000000e00600720c */ /* 0x000fe40003f66270 */
[CC--:B------:R-:W-:Y:S02]  /*112e0*/  ISETP.GE.OR P1, PT, R18.reuse, R228.reuse, !P1 ;  /* 0x000000e41200720c */ /* 0x0c0fe40004f26670 */
[----:B------:R-:W-:Y:S02]  /*112f0*/  ISETP.GE.OR P0, PT, R18, R227, !P0 ;  /* 0x000000e31200720c */ /* 0x000fe40004706670 */
[----:B-1----:R-:W-:Y:S02]  /*11300*/  FMNMX.FTZ R104, R104, R9, !PT ;  /* 0x0000000968687209 */ /* 0x002fe40007810000 */
[----:B------:R-:W-:Y:S02]  /*11310*/  ISETP.GE.OR P3, PT, R6, R228, !P3 ;  /* 0x000000e40600720c */ /* 0x000fe40005f66670 */
[----:B------:R-:W-:Y:S01]  /*11320*/  FMNMX.FTZ R105, R242, R105, !PT ;  /* 0x00000069f2697209 */ /* 0x000fe20007810000 */
[----:B------:R-:W-:Y:S01]  /*11330*/  FMUL.FTZ R109, R104, c[0x0][0x23c] ;  /* 0x00008f00686d7a20 */ /* 0x000fe20000410000 */
[----:B------:R-:W-:Y:S02]  /*11340*/  FSEL R201, R40, -INF , !P1 ;  /* 0xff80000028c97808 */ /* 0x000fe40004800000 */
[-C--:B------:R-:W-:Y:S02]  /*11350*/  ISETP.GE.AND P1, PT, R16, R224.reuse, PT ;  /* 0x000000e01000720c */ /* 0x080fe40003f26270 */
[----:B------:R-:W-:Y:S02]  /*11360*/  FSEL R234, R42, -INF , !P0 ;  /* 0xff8000002aea7808 */ /* 0x000fe40004000000 */
[----:B------:R-:W-:Y:S02]  /*11370*/  ISETP.GE.AND P0, PT, R7, R224, PT ;  /* 0x000000e00700720c */ /* 0x000fe40003f06270 */
[----:B------:R-:W-:Y:S02]  /*11380*/  FMNMX.FTZ R0, R21, R107, !PT ;  /* 0x0000006b15007209 */ /* 0x000fe40007810000 */
[----:B------:R-:W-:Y:S02]  /*11390*/  FSEL R15, R15, -INF , !P2 ;  /* 0xff8000000f0f7808 */ /* 0x000fe40005000000 */
[----:B------:R-:W-:Y:S02]  /*113a0*/  FSEL R57, R57, -INF , !P3 ;  /* 0xff80000039397808 */ /* 0x000fe40005800000 */
[----:B------:R-:W-:Y:S02]  /*113b0*/  FSETP.NEU.FTZ.AND P3, PT, R104, -INF , PT ;  /* 0xff8000006800780b */ /* 0x000fe40003f7d000 */
[----:B------:R-:W-:Y:S02]  /*113c0*/  ISETP.GE.AND P2, PT, R102, R223, PT ;  /* 0x000000df6600720c */ /* 0x000fe40003f46270 */
[----:B------:R-:W-:Y:S02]  /*113d0*/  FMNMX.FTZ R105, R245, R105, !PT ;  /* 0x00000069f5697209 */ /* 0x000fe40007810000 */
[-C--:B------:R-:W-:Y:S02]  /*113e0*/  ISETP.GE.OR P1, PT, R16, R228.reuse, !P1 ;  /* 0x000000e41000720c */ /* 0x080fe40004f26670 */
[----:B------:R-:W-:Y:S02]  /*113f0*/  ISETP.GE.OR P0, PT, R7, R228, !P0 ;  /* 0x000000e40700720c */ /* 0x000fe40004706670 */
[----:B------:R-:W-:Y:S02]  /*11400*/  FMNMX.FTZ R0, R11, R0, !PT ;  /* 0x000000000b007209 */ /* 0x000fe40007810000 */
[----:B------:R-:W-:Y:S02]  /*11410*/  FSEL R109, R109, RZ, P3 ;  /* 0x000000ff6d6d7208 */ /* 0x000fe40001800000 */
[----:B------:R-:W-:Y:S02]  /*11420*/  ISETP.GE.OR P2, PT, R102, R227, !P2 ;  /* 0x000000e36600720c */ /* 0x000fe40005746670 */
[----:B------:R-:W-:Y:S02]  /*11430*/  FMNMX.FTZ R105, R211, R105, !PT ;  /* 0x00000069d3697209 */ /* 0x000fe40007810000 */
[----:B------:R-:W-:Y:S02]  /*11440*/  FSEL R202, R44, -INF , !P1 ;  /* 0xff8000002cca7808 */ /* 0x000fe40004800000 */
[----:B------:R-:W-:Y:S02]  /*11450*/  FSEL R215, R45, -INF , !P0 ;  /* 0xff8000002dd77808 */ /* 0x000fe40004000000 */
[C---:B------:R-:W-:Y:S02]  /*11460*/  ISETP.GE.AND P0, PT, R2.reuse, R223, PT ;  /* 0x000000df0200720c */ /* 0x040fe40003f06270 */
[----:B------:R-:W-:Y:S02]  /*11470*/  ISETP.GE.AND P1, PT, R2, R224, PT ;  /* 0x000000e00200720c */ /* 0x000fe40003f26270 */
[----:B------:R-:W-:Y:S02]  /*11480*/  FMNMX.FTZ R103, R20, R106, !PT ;  /* 0x0000006a14677209 */ /* 0x000fe40007810000 */
[----:B------:R-:W-:Y:S02]  /*11490*/  FSEL R198, R27, -INF , !P2 ;  /* 0xff8000001bc67808 */ /* 0x000fe40005000000 */
[C---:B------:R-:W-:Y:S02]  /*114a0*/  ISETP.GE.AND P2, PT, R19.reuse, R224, PT ;  /* 0x000000e01300720c */ /* 0x040fe40003f46270 */
[----:B------:R-:W-:Y:S02]  /*114b0*/  FMNMX.FTZ R105, R212, R105, !PT ;  /* 0x00000069d4697209 */ /* 0x000fe40007810000 */
[----:B------:R-:W-:Y:S02]  /*114c0*/  FMNMX.FTZ R0, R14, R0, !PT ;  /* 0x000000000e007209 */ /* 0x000fe40007810000 */
[C---:B------:R-:W-:Y:S02]  /*114d0*/  ISETP.GE.OR P0, PT, R2.reuse, R227, !P0 ;  /* 0x000000e30200720c */ /* 0x040fe40004706670 */
[-C--:B------:R-:W-:Y:S01]  /*114e0*/  ISETP.GE.OR P1, PT, R2, R228.reuse, !P1 ;  /* 0x000000e40200720c */ /* 0x080fe20004f26670 */
[--C-:B------:R-:W-:Y:S01]  /*114f0*/  FFMA.FTZ R2, R110, c[0x0][0x23c], -R109.reuse ;  /* 0x00008f006e027a23 */ /* 0x100fe2000001086d */
[----:B------:R-:W-:Y:S02]  /*11500*/  ISETP.GE.OR P2, PT, R19, R228, !P2 ;  /* 0x000000e41300720c */ /* 0x000fe40005746670 */
[----:B------:R-:W-:Y:S01]  /*11510*/  FMNMX.FTZ R105, R66, R105, !PT ;  /* 0x0000006942697209 */ /* 0x000fe20007810000 */
[----:B------:R1:W-:Y:S01]  /*11520*/  MUFU.EX2 R249, R2 ;  /* 0x0000000200f97308 */ /* 0x0003e20000000800 */
[----:B------:R-:W-:Y:S02]  /*11530*/  FMNMX.FTZ R103, R10, R103, !PT ;  /* 0x000000670a677209 */ /* 0x000fe40007810000 */
[----:B------:R-:W-:Y:S02]  /*11540*/  FMNMX.FTZ R0, R15, R0, !PT ;  /* 0x000000000f007209 */ /* 0x000fe40007810000 */
[----:B------:R-:W-:Y:S02]  /*11550*/  FMNMX.FTZ R105, R67, R105, !PT ;  /* 0x0000006943697209 */ /* 0x000fe40007810000 */
[----:B------:R-:W-:Y:S02]  /*11560*/  FSEL R193, R29, -INF , !P2 ;  /* 0xff8000001dc17808 */ /* 0x000fe40005000000 */
[----:B------:R-:W-:Y:S01]  /*11570*/  ISETP.GE.AND P2, PT, R17, R223, PT ;  /* 0x000000df1100720c */ /* 0x000fe20003f46270 */
[----:B------:R-:W2:Y:S01]  /*11580*/  SHFL.BFLY PT, R8, R105, 0x2, 0x1f ;  /* 0x0c401f0069087f89 */ /* 0x000ea200000e0000 */
[----:B------:R-:W-:Y:S02]  /*11590*/  FMNMX.FTZ R103, R12, R103, !PT ;  /* 0x000000670c677209 */ /* 0x000fe40007810000 */
[----:B------:R-:W-:Y:S02]  /*115a0*/  FMNMX.FTZ R0, R197, R0, !PT ;  /* 0x00000000c5007209 */ /* 0x000fe40007810000 */
[----:B------:R-:W-:Y:S02]  /*115b0*/  ISETP.GE.OR P2, PT, R17, R227, !P2 ;  /* 0x000000e31100720c */ /* 0x000fe40005746670 */
[----:B------:R-:W-:Y:S02]  /*115c0*/  FMNMX.FTZ R103, R13, R103, !PT ;  /* 0x000000670d677209 */ /* 0x000fe40007810000 */
[----:B------:R-:W-:Y:S02]  /*115d0*/  FMNMX.FTZ R0, R198, R0, !PT ;  /* 0x00000000c6007209 */ /* 0x000fe40007810000 */
[----:B------:R-:W-:Y:S02]  /*115e0*/  FSEL R237, R43, -INF , !P2 ;  /* 0xff8000002bed7808 */ /* 0x000fe40005000000 */
[----:B------:R-:W-:Y:S01]  /*115f0*/  ISETP.GE.AND P2, PT, R7, R223, PT ;  /* 0x000000df0700720c */ /* 0x000fe20003f46270 */
[--C-:B-1----:R-:W-:Y:S01]  /*11600*/  FFMA.FTZ R2, R176, c[0x0][0x23c], -R109.reuse ;  /* 0x00008f00b0027a23 */ /* 0x102fe2000001086d */
[----:B------:R-:W-:Y:S02]  /*11610*/  FMNMX.FTZ R103, R189, R103, !PT ;  /* 0x00000067bd677209 */ /* 0x000fe40007810000 */
[----:B------:R-:W-:Y:S01]  /*11620*/  FMNMX.FTZ R0, R199, R0, !PT ;  /* 0x00000000c7007209 */ /* 0x000fe20007810000 */
[----:B------:R1:W3:Y:S01]  /*11630*/  MUFU.EX2 R244, R2 ;  /* 0x0000000200f47308 */ /* 0x0002e20000000800 */
[----:B------:R-:W-:Y:S02]  /*11640*/  ISETP.GE.OR P2, PT, R7, R227, !P2 ;  /* 0x000000e30700720c */ /* 0x000fe40005746670 */
[----:B------:R-:W-:Y:S02]  /*11650*/  FMNMX.FTZ R103, R190, R103, !PT ;  /* 0x00000067be677209 */ /* 0x000fe40007810000 */
[----:B------:R-:W-:Y:S02]  /*11660*/  FMNMX.FTZ R0, R200, R0, !PT ;  /* 0x00000000c8007209 */ /* 0x000fe40007810000 */
[----:B------:R-:W-:Y:S02]  /*11670*/  FSEL R238, R47, -INF , !P2 ;  /* 0xff8000002fee7808 */ /* 0x000fe40005000000 */
[----:B------:R-:W-:Y:S02]  /*11680*/  ISETP.GE.AND P2, PT, R5, R224, PT ;  /* 0x000000e00500720c */ /* 0x000fe40003f46270 */
[----:B------:R-:W-:Y:S02]  /*11690*/  FMNMX.FTZ R103, R191, R103, !PT ;  /* 0x00000067bf677209 */ /* 0x000fe40007810000 */
[----:B------:R-:W-:Y:S02]  /*116a0*/  FMNMX.FTZ R0, R234, R0, !PT ;  /* 0x00000000ea007209 */ /* 0x000fe40007810000 */
[----:B------:R-:W-:Y:S02]  /*116b0*/  FSEL R56, R56, -INF , !P1 ;  /* 0xff80000038387808 */ /* 0x000fe40004800000 */
[C---:B------:R-:W-:Y:S02]  /*116c0*/  ISETP.GE.AND P1, PT, R4.reuse, R224, PT ;  /* 0x000000e00400720c */ /* 0x040fe40003f26270 */
[----:B------:R-:W-:Y:S02]  /*116d0*/  ISETP.GE.OR P2, PT, R5, R228, !P2 ;  /* 0x000000e40500720c */ /* 0x000fe40005746670 */
[----:B------:R-:W-:Y:S02]  /*116e0*/  FMNMX.FTZ R103, R193, R103, !PT ;  /* 0x00000067c1677209 */ /* 0x000fe40007810000 */
[----:B------:R-:W-:Y:S02]  /*116f0*/  FMNMX.FTZ R0, R237, R0, !PT ;  /* 0x00000000ed007209 */ /* 0x000fe40007810000 */
[----:B------:R-:W-:Y:S02]  /*11700*/  ISETP.GE.OR P1, PT, R4, R228, !P1 ;  /* 0x000000e40400720c */ /* 0x000fe40004f26670 */
[----:B------:R-:W-:Y:S02]  /*11710*/  FSEL R60, R60, -INF , !P2 ;  /* 0xff8000003c3c7808 */ /* 0x000fe40005000000 */
[----:B------:R-:W-:Y:S02]  /*11720*/  ISETP.GE.AND P2, PT, R6, R223, PT ;  /* 0x000000df0600720c */ /* 0x000fe40003f46270 */
[----:B------:R-:W-:Y:S02]  /*11730*/  FMNMX.FTZ R0, R235, R0, !PT ;  /* 0x00000000eb007209 */ /* 0x000fe40007810000 */
[----:B------:R-:W-:Y:S02]  /*11740*/  FMNMX.FTZ R103, R201, R103, !PT ;  /* 0x00000067c9677209 */ /* 0x000fe40007810000 */
[----:B------:R-:W-:Y:S02]  /*11750*/  FSEL R217, R61, -INF , !P1 ;  /* 0xff8000003dd97808 */ /* 0x000fe40004800000 */
[----:B------:R-:W-:Y:S02]  /*11760*/  FSEL R58, R58, -INF , !P0 ;  /* 0xff8000003a3a7808 */ /* 0x000fe40004000000 */
[----:B------:R-:W-:Y:S02]  /*11770*/  ISETP.GE.OR P2, PT, R6, R227, !P2 ;  /* 0x000000e30600720c */ /* 0x000fe40005746670 */
[----:B------:R-:W-:Y:S02]  /*11780*/  FMNMX.FTZ R103, R203, R103, !PT ;  /* 0x00000067cb677209 */ /* 0x000fe40007810000 */
[----:B------:R-:W-:Y:S02]  /*11790*/  ISETP.GE.AND P1, PT, R5, R223, PT ;  /* 0x000000df0500720c */ /* 0x000fe40003f26270 */
[----:B------:R-:W-:Y:S02]  /*117a0*/  FMNMX.FTZ R0, R238, R0, !PT ;  /* 0x00000000ee007209 */ /* 0x000fe40007810000 */
[----:B--2---:R-:W-:Y:S02]  /*117b0*/  FMNMX.FTZ R105, R105, R8, !PT ;  /* 0x0000000869697209 */ /* 0x004fe40007810000 */
[----:B------:R-:W-:Y:S02]  /*117c0*/  ISETP.GE.OR P1, PT, R5, R227, !P1 ;  /* 0x000000e30500720c */ /* 0x000fe40004f26670 */
[----:B------:R-:W-:Y:S01]  /*117d0*/  FSEL R59, R59, -INF , !P2 ;  /* 0xff8000003b3b7808 */ /* 0x000fe20005000000 */
[----:B------:R-:W2:Y:S01]  /*117e0*/  SHFL.BFLY PT, R8, R105, 0x1, 0x1f ;  /* 0x0c201f0069087f89 */ /* 0x000ea200000e0000 */
[----:B------:R-:W-:Y:S02]  /*117f0*/  FMNMX.FTZ R0, R58, R0, !PT ;  /* 0x000000003a007209 */ /* 0x000fe40007810000 */
        /* <DEDUP_REMOVED lines=9> */
[----:B------:R-:W-:Y:S02]  /*11890*/  FMNMX.FTZ R103, R57, R103, !PT ;  /* 0x0000006739677209 */ /* 0x000fe40007810000 */
[----:B------:R-:W-:Y:S02]  /*118a0*/  FMNMX.FTZ R0, R108, R0, !PT ;  /* 0x000000006c007209 */ /* 0x000fe40007810000 */
[----:B------:R-:W-:Y:S02]  /*118b0*/  FMNMX.FTZ R103, R60, R103, !PT ;  /* 0x000000673c677209 */ /* 0x000fe40007810000 */
[----:B--2---:R-:W-:Y:S01]  /*118c0*/  FMNMX.FTZ R105, R105, R8, !PT ;  /* 0x0000000869697209 */ /* 0x004fe20007810000 */
[----:B-1----:R-:W1:Y:S01]  /*118d0*/  SHFL.BFLY PT, R2, R0, 0x2, 0x1f ;  /* 0x0c401f0000027f89 */ /* 0x002e6200000e0000 */
[----:B------:R-:W-:Y:S02]  /*118e0*/  FMNMX.FTZ R103, R217, R103, !PT ;  /* 0x00000067d9677209 */ /* 0x000fe40007810000 */
[C---:B------:R-:W-:Y:S01]  /*118f0*/  FSETP.NEU.FTZ.AND P2, PT, R105.reuse, -INF , PT ;  /* 0xff8000006900780b */ /* 0x040fe20003f5d000 */
[----:B------:R-:W-:Y:S01]  /*11900*/  FMUL.FTZ R110, R105, c[0x0][0x23c] ;  /* 0x00008f00696e7a20 */ /* 0x000fe20000410000 */
[----:B---3--:R-:W-:Y:S03]  /*11910*/  F2FP.BF16.PACK_AB R176, R244, R249 ;  /* 0x000000f9f4b0723e */ /* 0x008fe600000010ff */
[----:B------:R-:W2:Y:S01]  /*11920*/  SHFL.BFLY PT, R7, R103, 0x2, 0x1f ;  /* 0x0c401f0067077f89 */ /* 0x000ea200000e0000 */
[----:B------:R-:W-:Y:S05]  /*11930*/  FSEL R110, R110, RZ, P2 ;  /* 0x000000ff6e6e7208 */ /* 0x000fea0001000000 */
[--C-:B------:R-:W-:Y:S04]  /*11940*/  FFMA.FTZ R4, R111, c[0x0][0x23c], -R110.reuse ;  /* 0x00008f006f047a23 */ /* 0x100fe8000001086e */
[----:B------:R3:W-:Y:S01]  /*11950*/  MUFU.EX2 R213, R4 ;  /* 0x0000000400d57308 */ /* 0x0007e20000000800 */
[----:B-1----:R-:W-:Y:S01]  /*11960*/  FMNMX.FTZ R0, R0, R2, !PT ;  /* 0x0000000200007209 */ /* 0x002fe20007810000 */
[--C-:B------:R-:W-:Y:S08]  /*11970*/  FFMA.FTZ R2, R180, c[0x0][0x23c], -R110.reuse ;  /* 0x00008f00b4027a23 */ /* 0x100ff0000001086e */
[----:B------:R1:W-:Y:S01]  /*11980*/  MUFU.EX2 R248, R2 ;  /* 0x0000000200f87308 */ /* 0x0003e20000000800 */
[----:B--2---:R-:W-:Y:S05]  /*11990*/  FMNMX.FTZ R103, R103, R7, !PT ;  /* 0x0000000767677209 */ /* 0x004fea0007810000 */
[----:B------:R-:W2:Y:S01]  /*119a0*/  SHFL.BFLY PT, R5, R103, 0x1, 0x1f ;  /* 0x0c201f0067057f89 */ /* 0x000ea200000e0000 */
[----:B---3--:R-:W-:Y:S04]  /*119b0*/  FFMA.FTZ R4, R177, c[0x0][0x23c], -R110 ;  /* 0x00008f00b1047a23 */ /* 0x008fe8000001086e */
[----:B------:R3:W4:Y:S03]  /*119c0*/  MUFU.EX2 R48, R4 ;  /* 0x0000000400307308 */ /* 0x0007260000000800 */
[----:B-1----:R-:W1:Y:S01]  /*119d0*/  SHFL.BFLY PT, R2, R0, 0x1, 0x1f ;  /* 0x0c201f0000027f89 */ /* 0x002e6200000e0000 */
[----:B--2---:R-:W-:Y:S04]  /*119e0*/  FMNMX.FTZ R103, R103, R5, !PT ;  /* 0x0000000567677209 */ /* 0x004fe80007810000 */
[C---:B------:R-:W-:Y:S01]  /*119f0*/  FSETP.NEU.FTZ.AND P1, PT, R103.reuse, -INF , PT ;  /* 0xff8000006700780b */ /* 0x040fe20003f3d000 */
[----:B------:R-:W-:Y:S02]  /*11a00*/  FMUL.FTZ R111, R103, c[0x0][0x23c] ;  /* 0x00008f00676f7a20 */ /* 0x000fe40000410000 */
[----:B---3--:R-:W-:Y:S03]  /*11a10*/  FFMA.FTZ R4, R179, c[0x0][0x23c], -R109 ;  /* 0x00008f00b3047a23 */ /* 0x008fe6000001086d */
[----:B------:R-:W-:Y:S02]  /*11a20*/  FSEL R111, R111, RZ, P1 ;  /* 0x000000ff6f6f7208 */ /* 0x000fe40000800000 */
[----:B----4-:R-:W-:Y:S01]  /*11a30*/  F2FP.BF16.PACK_AB R177, R48, R213 ;  /* 0x000000d530b1723e */ /* 0x010fe200000010ff */
[----:B------:R2:W-:Y:S01]  /*11a40*/  MUFU.EX2 R247, R4 ;  /* 0x0000000400f77308 */ /* 0x0005e20000000800 */
[----:B-1----:R-:W-:Y:S01]  /*11a50*/  FMNMX.FTZ R102, R0, R2, !PT ;  /* 0x0000000200667209 */ /* 0x002fe20007810000 */
[----:B------:R-:W-:Y:S03]  /*11a60*/  FFMA.FTZ R0, R12, c[0x0][0x23c], -R111 ;  /* 0x00008f000c007a23 */ /* 0x000fe6000001086f */
[C---:B------:R-:W-:Y:S01]  /*11a70*/  FSETP.NEU.FTZ.AND P0, PT, R102.reuse, -INF , PT ;  /* 0xff8000006600780b */ /* 0x040fe20003f1d000 */
[----:B------:R-:W-:Y:S04]  /*11a80*/  FMUL.FTZ R184, R102, c[0x0][0x23c] ;  /* 0x00008f0066b87a20 */ /* 0x000fe80000410000 */
[----:B------:R1:W-:Y:S01]  /*11a90*/  MUFU.EX2 R243, R0 ;  /* 0x0000000000f37308 */ /* 0x0003e20000000800 */
[----:B------:R-:W-:Y:S05]  /*11aa0*/  FSEL R184, R184, RZ, P0 ;  /* 0x000000ffb8b87208 */ /* 0x000fea0000000000 */
[----:B------:R-:W-:Y:S04]  /*11ab0*/  FFMA.FTZ R2, R15, c[0x0][0x23c], -R184 ;  /* 0x00008f000f027a23 */ /* 0x000fe800000108b8 */
[----:B------:R3:W-:Y:S01]  /*11ac0*/  MUFU.EX2 R214, R2 ;  /* 0x0000000200d67308 */ /* 0x0007e20000000800 */
[----:B--2---:R-:W-:Y:S09]  /*11ad0*/  FFMA.FTZ R4, R178, c[0x0][0x23c], -R109 ;  /* 0x00008f00b2047a23 */ /* 0x004ff2000001086d */
[----:B------:R2:W4:Y:S01]  /*11ae0*/  MUFU.EX2 R239, R4 ;  /* 0x0000000400ef7308 */ /* 0x0005220000000800 */
[--C-:B-1----:R-:W-:Y:S09]  /*11af0*/  FFMA.FTZ R0, R13, c[0x0][0x23c], -R111.reuse ;  /* 0x00008f000d007a23 */ /* 0x102ff2000001086f */
[----:B------:R1:W1:Y:S01]  /*11b00*/  MUFU.EX2 R233, R0 ;  /* 0x0000000000e97308 */ /* 0x0002620000000800 */
[----:B---3--:R-:W-:Y:S01]  /*11b10*/  FSEL R2, R105, RZ, P2 ;  /* 0x000000ff69027208 */ /* 0x008fe20001000000 */
[----:B--2---:R-:W-:Y:S01]  /*11b20*/  FFMA.FTZ R4, R181, c[0x0][0x23c], -R110 ;  /* 0x00008f00b5047a23 */ /* 0x004fe2000001086e */
[----:B----4-:R-:W-:Y:S07]  /*11b30*/  F2FP.BF16.PACK_AB R178, R239, R247 ;  /* 0x000000f7efb2723e */ /* 0x010fee00000010ff */
[----:B------:R-:W2:Y:S01]  /*11b40*/  MUFU.EX2 R236, R4 ;  /* 0x0000000400ec7308 */ /* 0x000ea20000000800 */
[--C-:B-1----:R-:W-:Y:S01]  /*11b50*/  FFMA.FTZ R0, R21, c[0x0][0x23c], -R184.reuse ;  /* 0x00008f0015007a23 */ /* 0x102fe200000108b8 */
[----:B------:R-:W-:Y:S08]  /*11b60*/  F2FP.BF16.PACK_AB R182, R233, R243 ;  /* 0x000000f3e9b6723e */ /* 0x000ff000000010ff */
[----:B------:R1:W-:Y:S01]  /*11b70*/  MUFU.EX2 R250, R0 ;  /* 0x0000000000fa7308 */ /* 0x0003e20000000800 */
[----:B--2---:R-:W-:Y:S01]  /*11b80*/  F2FP.BF16.PACK_AB R179, R236, R248 ;  /* 0x000000f8ecb3723e */ /* 0x004fe200000010ff */
[--C-:B------:R-:W-:Y:S02]  /*11b90*/  FFMA.FTZ R4, R20, c[0x0][0x23c], -R111.reuse ;  /* 0x00008f0014047a23 */ /* 0x100fe4000001086f */
[----:B------:R-:W2:Y:S06]  /*11ba0*/  LDSM.16.MT88.4 R20, [R216+0x9000] ;  /* 0x00900000d814783b */ /* 0x000eac0000004200 */
[----:B------:R3:W-:Y:S01]  /*11bb0*/  MUFU.EX2 R50, R4 ;  /* 0x0000000400327308 */ /* 0x0007e20000000800 */
[--C-:B-1----:R-:W-:Y:S09]  /*11bc0*/  FFMA.FTZ R0, R11, c[0x0][0x23c], -R184.reuse ;  /* 0x00008f000b007a23 */ /* 0x102ff200000108b8 */
[----:B------:R1:W4:Y:S01]  /*11bd0*/  MUFU.EX2 R246, R0 ;  /* 0x0000000000f67308 */ /* 0x0003220000000800 */
[----:B---3--:R-:W-:Y:S09]  /*11be0*/  FFMA.FTZ R4, R10, c[0x0][0x23c], -R111 ;  /* 0x00008f000a047a23 */ /* 0x008ff2000001086f */
[----:B------:R-:W3:Y:S01]  /*11bf0*/  MUFU.EX2 R49, R4 ;  /* 0x0000000400317308 */ /* 0x000ee20000000800 */
[----:B-1----:R-:W-:Y:S01]  /*11c00*/  FFMA.FTZ R0, R14, c[0x0][0x23c], -R184 ;  /* 0x00008f000e007a23 */ /* 0x002fe200000108b8 */
[----:B----4-:R-:W-:Y:S08]  /*11c10*/  F2FP.BF16.PACK_AB R181, R246, R250 ;  /* 0x000000faf6b5723e */ /* 0x010ff000000010ff */
[----:B------:R1:W4:Y:S01]  /*11c20*/  MUFU.EX2 R241, R0 ;  /* 0x0000000000f17308 */ /* 0x0003220000000800 */
[----:B---3--:R-:W-:Y:S02]  /*11c30*/  F2FP.BF16.PACK_AB R180, R49, R50 ;  /* 0x0000003231b4723e */ /* 0x008fe400000010ff */
[----:B-1----:R-:W-:Y:S02]  /*11c40*/  FSEL R0, R104, RZ, P3 ;  /* 0x000000ff68007208 */ /* 0x002fe40001800000 */
[----:B----4-:R-:W-:Y:S03]  /*11c50*/  F2FP.BF16.PACK_AB R183, R214, R241 ;  /* 0x000000f1d6b7723e */ /* 0x010fe600000010ff */
[----:B------:R-:W-:Y:S04]  /*11c60*/  FADD.FTZ R0, -R0, R3 ;  /* 0x0000000300007221 */ /* 0x000fe80000010100 */
[----:B------:R-:W-:Y:S04]  /*11c70*/  FMUL.FTZ R0, R0, c[0x0][0x23c] ;  /* 0x00008f0000007a20 */ /* 0x000fe80000410000 */
        /* <DEDUP_REMOVED lines=21> */
[----:B---3--:R-:W-:Y:S02]  /*11dd0*/  FMUL.FTZ R34, R100, R142 ;  /* 0x0000008e64227220 */ /* 0x008fe40000410000 */
[----:B------:R-:W-:Y:S02]  /*11de0*/  FMUL.FTZ R0, R0, c[0x0][0x23c] ;  /* 0x00008f0000007a20 */ /* 0x000fe40000410000 */
[----:B------:R-:W-:Y:S02]  /*11df0*/  IMAD.MOV.U32 R142, RZ, RZ, R244 ;  /* 0x000000ffff8e7224 */ /* 0x000fe400078e00f4 */
[----:B------:R1:W3:Y:S01]  /*11e00*/  MUFU.EX2 R3, R0 ;  /* 0x0000000000037308 */ /* 0x0002e20000000800 */
[C---:B------:R-:W-:Y:S01]  /*11e10*/  FMUL.FTZ R35, R100.reuse, R143 ;  /* 0x0000008f64237220 */ /* 0x040fe20000410000 */
[----:B------:R-:W-:Y:S01]  /*11e20*/  MOV R143, R243 ;  /* 0x000000f3008f7202 */ /* 0x000fe20000000f00 */
        /* <DEDUP_REMOVED lines=14> */
[C---:B---3--:R-:W-:Y:S02]  /*11f10*/  FMUL.FTZ R29, R3.reuse, R137 ;  /* 0x00000089031d7220 */ /* 0x048fe40000410000 */
[----:B------:R1:W-:Y:S01]  /*11f20*/  MUFU.EX2 R51, R2 ;  /* 0x0000000200337308 */ /* 0x0003e20000000800 */
[----:B------:R-:W-:Y:S02]  /*11f30*/  IMAD.MOV.U32 R137, RZ, RZ, R250 ;  /* 0x000000ffff897224 */ /* 0x000fe400078e00fa */
[----:B------:R-:W-:Y:S02]  /*11f40*/  FMUL.FTZ R0, R0, c[0x0][0x23c] ;  /* 0x00008f0000007a20 */ /* 0x000fe40000410000 */
[C---:B------:R-:W-:Y:S02]  /*11f50*/  FMUL.FTZ R28, R3.reuse, R136 ;  /* 0x00000088031c7220 */ /* 0x040fe40000410000 */
[----:B------:R-:W-:Y:S02]  /*11f60*/  IMAD.MOV.U32 R136, RZ, RZ, R249 ;  /* 0x000000ffff887224 */ /* 0x000fe400078e00f9 */
[----:B------:R-:W-:Y:S01]  /*11f70*/  IMAD.MOV.U32 R185, RZ, RZ, R241 ;  /* 0x000000ffffb97224 */ /* 0x000fe200078e00f1 */
[----:B------:R-:W2:Y:S01]  /*11f80*/  MUFU.EX2 R0, R0 ;  /* 0x0000000000007308 */ /* 0x000ea20000000800 */
[C---:B------:R-:W-:Y:S02]  /*11f90*/  FMUL.FTZ R8, R3.reuse, R116 ;  /* 0x0000007403087220 */ /* 0x040fe40000410000 */
[C---:B------:R-:W-:Y:S02]  /*11fa0*/  FMUL.FTZ R9, R3.reuse, R117 ;  /* 0x0000007503097220 */ /* 0x040fe40000410000 */
[C---:B------:R-:W-:Y:S02]  /*11fb0*/  FMUL.FTZ R12, R3.reuse, R120 ;  /* 0x00000078030c7220 */ /* 0x040fe40000410000 */
[C---:B------:R-:W-:Y:S02]  /*11fc0*/  FMUL.FTZ R13, R3.reuse, R121 ;  /* 0x00000079030d7220 */ /* 0x040fe40000410000 */
[C---:B------:R-:W-:Y:S02]  /*11fd0*/  FMUL.FTZ R24, R3.reuse, R132 ;  /* 0x0000008403187220 */ /* 0x040fe40000410000 */
[----:B------:R-:W-:Y:S02]  /*11fe0*/  FMUL.FTZ R25, R3, R133 ;  /* 0x0000008503197220 */ /* 0x000fe40000410000 */
[----:B------:R-:W-:Y:S02]  /*11ff0*/  IMAD.MOV.U32 R133, RZ, RZ, R50 ;  /* 0x000000ffff857224 */ /* 0x000fe400078e0032 */
[----:B-1----:R-:W-:Y:S02]  /*12000*/  FFMA.FTZ R2, R186, c[0x0][0x23c], -R109 ;  /* 0x00008f00ba027a23 */ /* 0x002fe4000001086d */
[----:B------:R-:W-:Y:S02]  /*12010*/  IMAD.MOV.U32 R186, RZ, RZ, R239 ;  /* 0x000000ffffba7224 */ /* 0x000fe400078e00ef */
[----:B------:R1:W3:Y:S01]  /*12020*/  MUFU.EX2 R252, R2 ;  /* 0x0000000200fc7308 */ /* 0x0002e20000000800 */
[----:B------:R-:W-:Y:S02]  /*12030*/  FMUL.FTZ R50, R100, R158 ;  /* 0x0000009e64327220 */ /* 0x000fe40000410000 */
[----:B------:R-:W-:Y:S02]  /*12040*/  IMAD.MOV.U32 R158, RZ, RZ, R209 ;  /* 0x000000ffff9e7224 */ /* 0x000fe400078e00d1 */
[C---:B--2---:R-:W-:Y:S02]  /*12050*/  FMUL.FTZ R31, R0.reuse, R139 ;  /* 0x0000008b001f7220 */ /* 0x044fe40000410000 */
[----:B------:R-:W-:Y:S02]  /*12060*/  IMAD.MOV.U32 R139, RZ, RZ, R248 ;  /* 0x000000ffff8b7224 */ /* 0x000fe400078e00f8 */
[C---:B------:R-:W-:Y:S02]  /*12070*/  FMUL.FTZ R10, R0.reuse, R118 ;  /* 0x00000076000a7220 */ /* 0x040fe40000410000 */
[C---:B------:R-:W-:Y:S02]  /*12080*/  FMUL.FTZ R11, R0.reuse, R119 ;  /* 0x00000077000b7220 */ /* 0x040fe40000410000 */
[----:B------:R-:W2:Y:S01]  /*12090*/  LDSM.16.MT88.4 R116, [R216+0xb000] ;  /* 0x00b00000d874783b */ /* 0x000ea20000004200 */
[----:B------:R-:W-:Y:S02]  /*120a0*/  IMAD.MOV.U32 R132, RZ, RZ, R58 ;  /* 0x000000ffff847224 */ /* 0x000fe400078e003a */
[C---:B------:R-:W-:Y:S02]  /*120b0*/  FMUL.FTZ R14, R0.reuse, R122 ;  /* 0x0000007a000e7220 */ /* 0x040fe40000410000 */
[C---:B------:R-:W-:Y:S01]  /*120c0*/  HMMA.16816.F32.BF16 R8, R180.reuse, R20, R8 ;  /* 0x00000014b408723c */ /* 0x040fe20000041808 */
[C---:B------:R-:W-:Y:S02]  /*120d0*/  FMUL.FTZ R15, R0.reuse, R123 ;  /* 0x0000007b000f7220 */ /* 0x040fe40000410000 */
[C---:B------:R-:W-:Y:S02]  /*120e0*/  FMUL.FTZ R26, R0.reuse, R134 ;  /* 0x00000086001a7220 */ /* 0x040fe40000410000 */
[C---:B------:R-:W-:Y:S02]  /*120f0*/  FMUL.FTZ R27, R0.reuse, R135 ;  /* 0x00000087001b7220 */ /* 0x040fe40000410000 */
[----:B-1----:R-:W-:Y:S01]  /*12100*/  FFMA.FTZ R2, R187, c[0x0][0x23c], -R110 ;  /* 0x00008f00bb027a23 */ /* 0x002fe2000001086e */
[-C--:B------:R-:W-:Y:S01]  /*12110*/  HMMA.16816.F32.BF16 R12, R180, R22.reuse, R12 ;  /* 0x00000016b40c723c */ /* 0x080fe2000004180c */
[C---:B------:R-:W-:Y:S02]  /*12120*/  FMUL.FTZ R20, R101.reuse, R128 ;  /* 0x0000008065147220 */ /* 0x040fe40000410000 */
[----:B------:R1:W-:Y:S01]  /*12130*/  MUFU.EX2 R251, R2 ;  /* 0x0000000200fb7308 */ /* 0x0003e20000000800 */
[C---:B------:R-:W-:Y:S02]  /*12140*/  FMUL.FTZ R21, R101.reuse, R129 ;  /* 0x0000008165157220 */ /* 0x040fe40000410000 */
[C---:B------:R-:W-:Y:S02]  /*12150*/  FMUL.FTZ R30, R0.reuse, R138 ;  /* 0x0000008a001e7220 */ /* 0x040fe40000410000 */
[C---:B------:R-:W-:Y:S01]  /*12160*/  HMMA.16816.F32.BF16 R16, R176.reuse, R22, R16 ;  /* 0x00000016b010723c */ /* 0x040fe20000041810 */
[----:B------:R-:W-:Y:S03]  /*12170*/  FMUL.FTZ R46, R0, R154 ;  /* 0x0000009a002e7220 */ /* 0x000fe60000410000 */
[----:B------:R-:W-:Y:S02]  /*12180*/  IMAD.MOV.U32 R154, RZ, RZ, R212 ;  /* 0x000000ffff9a7224 */ /* 0x000fe400078e00d4 */
[----:B------:R-:W-:Y:S02]  /*12190*/  IMAD.MOV.U32 R138, RZ, RZ, R213 ;  /* 0x000000ffff8a7224 */ /* 0x000fe400078e00d5 */
[C---:B------:R-:W-:Y:S04]  /*121a0*/  FMUL.FTZ R22, R100.reuse, R130 ;  /* 0x0000008264167220 */ /* 0x040fe80000410000 */
[----:B------:R-:W-:Y:S02]  /*121b0*/  FMUL.FTZ R23, R100, R131 ;  /* 0x0000008364177220 */ /* 0x000fe40000410000 */
[----:B------:R-:W-:Y:S01]  /*121c0*/  LDSM.16.MT88.4 R128, [R216+0xa400] ;  /* 0x00a40000d880783b */ /* 0x000fe20000004200 */
[----:B------:R-:W-:Y:S02]  /*121d0*/  IMAD.MOV.U32 R135, RZ, RZ, R48 ;  /* 0x000000ffff877224 */ /* 0x000fe400078e0030 */
[----:B------:R-:W-:Y:S02]  /*121e0*/  IMAD.MOV.U32 R134, RZ, RZ, R49 ;  /* 0x000000ffff867224 */ /* 0x000fe400078e0031 */
[-C--:B------:R-:W-:Y:S01]  /*121f0*/  HMMA.16816.F32.BF16 R20, R176, R36.reuse, R20 ;  /* 0x00000024b014723c */ /* 0x080fe20000041814 */
[----:B-1----:R-:W-:Y:S01]  /*12200*/  FFMA.FTZ R2, R188, c[0x0][0x23c], -R110 ;  /* 0x00008f00bc027a23 */ /* 0x002fe2000001086e */
[----:B------:R-:W-:Y:S01]  /*12210*/  MOV R188, R65 ;  /* 0x0000004100bc7202 */ /* 0x000fe20000000f00 */
[----:B------:R-:W-:Y:S02]  /*12220*/  FMUL.FTZ R65, R101, R173 ;  /* 0x000000ad65417220 */ /* 0x000fe40000410000 */
[----:B------:R1:W1:Y:S01]  /*12230*/  MUFU.EX2 R250, R2 ;  /* 0x0000000200fa7308 */ /* 0x0002620000000800 */
[C---:B------:R-:W-:Y:S02]  /*12240*/  FMUL.FTZ R40, R3.reuse, R148 ;  /* 0x0000009403287220 */ /* 0x040fe40000410000 */
[C---:B------:R-:W-:Y:S01]  /*12250*/  HMMA.16816.F32.BF16 R24, R180.reuse, R36, R24 ;  /* 0x00000024b418723c */ /* 0x040fe20000041818 */
[----:B------:R-:W-:Y:S03]  /*12260*/  FMUL.FTZ R41, R3, R149 ;  /* 0x0000009503297220 */ /* 0x000fe60000410000 */
[C---:B------:R-:W-:Y:S02]  /*12270*/  FMUL.FTZ R42, R0.reuse, R150 ;  /* 0x00000096002a7220 */ /* 0x040fe40000410000 */
[----:B------:R-:W-:Y:S02]  /*12280*/  FMUL.FTZ R43, R0, R151 ;  /* 0x00000097002b7220 */ /* 0x000fe40000410000 */
[-C--:B------:R-:W-:Y:S01]  /*12290*/  HMMA.16816.F32.BF16 R28, R180, R38.reuse, R28 ;  /* 0x00000026b41c723c */ /* 0x080fe2000004181c */
[C---:B------:R-:W-:Y:S03]  /*122a0*/  FMUL.FTZ R36, R101.reuse, R144 ;  /* 0x0000009065247220 */ /* 0x040fe60000410000 */
[----:B------:R-:W-:Y:S02]  /*122b0*/  IMAD.MOV.U32 R144, RZ, RZ, R236 ;  /* 0x000000ffff907224 */ /* 0x000fe400078e00ec */
[C---:B------:R-:W-:Y:S02]  /*122c0*/  FMUL.FTZ R37, R101.reuse, R145 ;  /* 0x0000009165257220 */ /* 0x040fe40000410000 */
[C---:B------:R-:W-:Y:S01]  /*122d0*/  HMMA.16816.F32.BF16 R32, R176.reuse, R38, R32 ;  /* 0x00000026b020723c */ /* 0x040fe20000041820 */
[----:B------:R-:W-:Y:S03]  /*122e0*/  IMAD.MOV.U32 R145, RZ, RZ, R233 ;  /* 0x000000ffff917224 */ /* 0x000fe600078e00e9 */
[C---:B------:R-:W-:Y:S02]  /*122f0*/  FMUL.FTZ R48, R101.reuse, R156 ;  /* 0x0000009c65307220 */ /* 0x040fe40000410000 */
[----:B-1----:R-:W-:Y:S02]  /*12300*/  FFMA.FTZ R2, R192, c[0x0][0x23c], -R109 ;  /* 0x00008f00c0027a23 */ /* 0x002fe4000001086d */
[C---:B------:R-:W-:Y:S02]  /*12310*/  FMUL.FTZ R39, R100.reuse, R147 ;  /* 0x0000009364277220 */ /* 0x040fe40000410000 */
[----:B------:R1:W-:Y:S02]  /*12320*/  MUFU.EX2 R249, R2 ;  /* 0x0000000200f97308 */ /* 0x0003e40000000800 */
[----:B------:R-:W-:Y:S02]  /*12330*/  IMAD.MOV.U32 R147, RZ, RZ, R232 ;  /* 0x000000ffff937224 */ /* 0x000fe400078e00e8 */
[----:B------:R-:W-:Y:S02]  /*12340*/  FMUL.FTZ R38, R100, R146 ;  /* 0x0000009264267220 */ /* 0x000fe40000410000 */
[----:B------:R-:W-:Y:S02]  /*12350*/  IMAD.MOV.U32 R146, RZ, RZ, R214 ;  /* 0x000000ffff927224 */ /* 0x000fe400078e00d6 */
[----:B------:R-:W-:Y:S02]  /*12360*/  IMAD.MOV.U32 R156, RZ, RZ, R211 ;  /* 0x000000ffff9c7224 */ /* 0x000fe400078e00d3 */
[----:B------:R-:W-:Y:S01]  /*12370*/  FMUL.FTZ R49, R101, R157 ;  /* 0x0000009d65317220 */ /* 0x000fe20000410000 */
[-C--:B------:R-:W-:Y:S01]  /*12380*/  HMMA.16816.F32.BF16 R36, R176, R52.reuse, R36 ;  /* 0x00000034b024723c */ /* 0x080fe20000041824 */
[----:B------:R-:W-:Y:S02]  /*12390*/  IMAD.MOV.U32 R157, RZ, RZ, R210 ;  /* 0x000000ffff9d7224 */ /* 0x000fe400078e00d2 */
[C---:B------:R-:W-:Y:S02]  /*123a0*/  FMUL.FTZ R44, R3.reuse, R152 ;  /* 0x00000098032c7220 */ /* 0x040fe40000410000 */
[----:B------:R-:W-:Y:S02]  /*123b0*/  FMUL.FTZ R45, R3, R153 ;  /* 0x00000099032d7220 */ /* 0x000fe40000410000 */
[----:B------:R-:W-:Y:S01]  /*123c0*/  FMUL.FTZ R47, R0, R155 ;  /* 0x0000009b002f7220 */ /* 0x000fe20000410000 */
[C---:B------:R-:W-:Y:S01]  /*123d0*/  HMMA.16816.F32.BF16 R40, R180.reuse, R52, R40 ;  /* 0x00000034b428723c */ /* 0x040fe20000041828 */
[----:B------:R-:W-:Y:S03]  /*123e0*/  IMAD.MOV.U32 R152, RZ, RZ, R51 ;  /* 0x000000ffff987224 */ /* 0x000fe600078e0033 */
[----:B------:R-:W-:Y:S02]  /*123f0*/  FMUL.FTZ R51, R100, R159 ;  /* 0x0000009f64337220 */ /* 0x000fe40000410000 */
[----:B-1----:R-:W-:Y:S02]  /*12400*/  FFMA.FTZ R2, R194, c[0x0][0x23c], -R109 ;  /* 0x00008f00c2027a23 */ /* 0x002fe4000001086d */
[-C--:B------:R-:W-:Y:S01]  /*12410*/  HMMA.16816.F32.BF16 R44, R180, R54.reuse, R44 ;  /* 0x00000036b42c723c */ /* 0x080fe2000004182c */
[C---:B------:R-:W-:Y:S01]  /*12420*/  FMUL.FTZ R52, R101.reuse, R160 ;  /* 0x000000a065347220 */ /* 0x040fe20000410000 */
[----:B------:R1:W1:Y:S02]  /*12430*/  MUFU.EX2 R248, R2 ;  /* 0x0000000200f87308 */ /* 0x0002640000000800 */
[----:B------:R-:W-:Y:S02]  /*12440*/  FMUL.FTZ R53, R101, R161 ;  /* 0x000000a165357220 */ /* 0x000fe40000410000 */
[----:B------:R-:W-:Y:S02]  /*12450*/  FMUL.FTZ R58, R0, R166 ;  /* 0x000000a6003a7220 */ /* 0x000fe40000410000 */
[C---:B------:R-:W-:Y:S01]  /*12460*/  HMMA.16816.F32.BF16 R48, R176.reuse, R54, R48 ;  /* 0x00000036b030723c */ /* 0x040fe20000041830 */
[----:B------:R-:W-:Y:S03]  /*12470*/  IMAD.MOV.U32 R187, RZ, RZ, R56 ;  /* 0x000000ffffbb7224 */ /* 0x000fe600078e0038 */
[C---:B------:R-:W-:Y:S02]  /*12480*/  FMUL.FTZ R56, R3.reuse, R164 ;  /* 0x000000a403387220 */ /* 0x040fe40000410000 */
        /* <DEDUP_REMOVED lines=9> */
[C---:B------:R-:W-:Y:S02]  /*12520*/  FMUL.FTZ R59, R0.reuse, R167 ;  /* 0x000000a7003b7220 */ /* 0x040fe40000410000 */
[C---:B------:R-:W-:Y:S02]  /*12530*/  FMUL.FTZ R63, R0.reuse, R171 ;  /* 0x000000ab003f7220 */ /* 0x040fe40000410000 */
[----:B------:R-:W-:Y:S03]  /*12540*/  IMAD.MOV.U32 R150, RZ, RZ, R67 ;  /* 0x000000ffff967224 */ /* 0x000fe600078e0043 */
[C---:B------:R-:W-:Y:S01]  /*12550*/  HMMA.16816.F32.BF16 R56, R180.reuse, R112, R56 ;  /* 0x00000070b438723c */ /* 0x040fe20000041838 */
[----:B------:R-:W-:Y:S02]  /*12560*/  IMAD.MOV.U32 R148, RZ, RZ, R62 ;  /* 0x000000ffff947224 */ /* 0x000fe400078e003e */
[----:B------:R-:W-:Y:S02]  /*12570*/  FMUL.FTZ R62, R0, R170 ;  /* 0x000000aa003e7220 */ /* 0x000fe40000410000 */
[----:B------:R-:W-:Y:S02]  /*12580*/  IMAD.MOV.U32 R149, RZ, RZ, R60 ;  /* 0x000000ffff957224 */ /* 0x000fe400078e003c */
[----:B------:R-:W-:Y:S02]  /*12590*/  FMUL.FTZ R60, R3, R168 ;  /* 0x000000a8033c7220 */ /* 0x000fe40000410000 */
[----:B------:R-:W-:Y:S03]  /*125a0*/  FMUL.FTZ R67, R100, R175 ;  /* 0x000000af64437220 */ /* 0x000fe60000410000 */
[----:B------:R-:W-:Y:S02]  /*125b0*/  IMAD.MOV.U32 R155, RZ, RZ, R64 ;  /* 0x000000ffff9b7224 */ /* 0x000fe400078e0040 */
[-C--:B------:R-:W-:Y:S01]  /*125c0*/  HMMA.16816.F32.BF16 R60, R180, R114.reuse, R60 ;  /* 0x00000072b43c723c */ /* 0x080fe2000004183c */
[----:B------:R-:W-:Y:S02]  /*125d0*/  FMUL.FTZ R64, R101, R172 ;  /* 0x000000ac65407220 */ /* 0x000fe40000410000 */
[----:B-1----:R-:W-:Y:S02]  /*125e0*/  FFMA.FTZ R2, R196, c[0x0][0x23c], -R110 ;  /* 0x00008f00c4027a23 */ /* 0x002fe4000001086e */
[----:B------:R-:W-:Y:S02]  /*125f0*/  IMAD.MOV.U32 R153, RZ, RZ, R66 ;  /* 0x000000ffff997224 */ /* 0x000fe400078e0042 */
[----:B------:R1:W4:Y:S01]  /*12600*/  MUFU.EX2 R246, R2 ;  /* 0x0000000200f67308 */ /* 0x0003220000000800 */
[----:B------:R-:W-:Y:S02]  /*12610*/  FMUL.FTZ R66, R100, R174 ;  /* 0x000000ae64427220 */ /* 0x000fe40000410000 */
[----:B------:R-:W-:Y:S02]  /*12620*/  LDSM.16.MT88.4 R172, [R218+0xac00] ;  /* 0x00ac0000daac783b */ /* 0x000fe40000004200 */
[C---:B------:R-:W-:Y:S02]  /*12630*/  FMUL.FTZ R72, R3.reuse, R72 ;  /* 0x0000004803487220 */ /* 0x040fe40000410000 */
[C---:B------:R-:W-:Y:S01]  /*12640*/  FMUL.FTZ R73, R3.reuse, R73 ;  /* 0x0000004903497220 */ /* 0x040fe20000410000 */
[C---:B------:R-:W-:Y:S01]  /*12650*/  HMMA.16816.F32.BF16 R64, R176.reuse, R114, R64 ;  /* 0x00000072b040723c */ /* 0x040fe20000041840 */
[C---:B------:R-:W-:Y:S02]  /*12660*/  FMUL.FTZ R74, R0.reuse, R74 ;  /* 0x0000004a004a7220 */ /* 0x040fe40000410000 */
[----:B------:R-:W3:Y:S01]  /*12670*/  LDSM.16.MT88.4 R112, [R218+0xb000] ;  /* 0x00b00000da70783b */ /* 0x000ee20000004200 */
[C---:B------:R-:W-:Y:S02]  /*12680*/  FMUL.FTZ R75, R0.reuse, R75 ;  /* 0x0000004b004b7220 */ /* 0x040fe40000410000 */
[C---:B------:R-:W-:Y:S02]  /*12690*/  FMUL.FTZ R76, R3.reuse, R76 ;  /* 0x0000004c034c7220 */ /* 0x040fe40000410000 */
[-C--:B--2---:R-:W-:Y:S01]  /*126a0*/  HMMA.16816.F32.BF16 R68, R176, R116.reuse, R68 ;  /* 0x00000074b044723c */ /* 0x084fe20000041844 */
[----:B------:R-:W-:Y:S03]  /*126b0*/  FMUL.FTZ R77, R3, R77 ;  /* 0x0000004d034d7220 */ /* 0x000fe60000410000 */
[C---:B------:R-:W-:Y:S02]  /*126c0*/  FMUL.FTZ R78, R0.reuse, R78 ;  /* 0x0000004e004e7220 */ /* 0x040fe40000410000 */
[C---:B------:R-:W-:Y:S02]  /*126d0*/  FMUL.FTZ R79, R0.reuse, R79 ;  /* 0x0000004f004f7220 */ /* 0x040fe40000410000 */
        /* <DEDUP_REMOVED lines=10> */
[----:B------:R-:W-:Y:S01]  /*12780*/  FMUL.FTZ R87, R100, R87 ;  /* 0x0000005764577220 */ /* 0x000fe20000410000 */
[----:B------:R-:W2:Y:S02]  /*12790*/  LDSM.16.MT88.4 R116, [R216+0x9400] ;  /* 0x00940000d874783b */ /* 0x000ea40000004200 */
[----:B------:R-:W-:Y:S02]  /*127a0*/  FMUL.FTZ R93, R3, R93 ;  /* 0x0000005d035d7220 */ /* 0x000fe40000410000 */
[C---:B------:R-:W-:Y:S02]  /*127b0*/  FMUL.FTZ R94, R0.reuse, R94 ;  /* 0x0000005e005e7220 */ /* 0x040fe40000410000 */
[----:B------:R-:W-:Y:S01]  /*127c0*/  FMUL.FTZ R95, R0, R95 ;  /* 0x0000005f005f7220 */ /* 0x000fe20000410000 */
[-C--:B---3--:R-:W-:Y:S03]  /*127d0*/  HMMA.16816.F32.BF16 R84, R176, R112.reuse, R84 ;  /* 0x00000070b054723c */ /* 0x088fe60000041854 */
[C---:B------:R-:W-:Y:S02]  /*127e0*/  FMUL.FTZ R96, R101.reuse, R96 ;  /* 0x0000006065607220 */ /* 0x040fe40000410000 */
[----:B-1----:R-:W-:Y:S02]  /*127f0*/  FFMA.FTZ R2, R190, c[0x0][0x23c], -R111 ;  /* 0x00008f00be027a23 */ /* 0x002fe4000001086f */
[----:B------:R-:W-:Y:S02]  /*12800*/  FMUL.FTZ R97, R101, R97 ;  /* 0x0000006165617220 */ /* 0x000fe40000410000 */
[----:B------:R1:W3:Y:S01]  /*12810*/  MUFU.EX2 R243, R2 ;  /* 0x0000000200f37308 */ /* 0x0002e20000000800 */
[C---:B------:R-:W-:Y:S02]  /*12820*/  HMMA.16816.F32.BF16 R88, R180.reuse, R112, R88 ;  /* 0x00000070b458723c */ /* 0x040fe40000041858 */
[C---:B------:R-:W-:Y:S02]  /*12830*/  FMUL.FTZ R98, R100.reuse, R98 ;  /* 0x0000006264627220 */ /* 0x040fe40000410000 */
[----:B------:R-:W-:Y:S02]  /*12840*/  FMUL.FTZ R99, R100, R99 ;  /* 0x0000006364637220 */ /* 0x000fe40000410000 */
[----:B------:R-:W-:Y:S01]  /*12850*/  FFMA.FTZ R106, R240, c[0x0][0x23c], -R109 ;  /* 0x00008f00f06a7a23 */ /* 0x000fe2000001086d */
[----:B------:R-:W-:Y:S01]  /*12860*/  F2FP.BF16.PACK_AB R112, R252, R152 ;  /* 0x00000098fc70723e */ /* 0x000fe200000010ff */
[-C--:B------:R-:W-:Y:S01]  /*12870*/  HMMA.16816.F32.BF16 R92, R180, R114.reuse, R92 ;  /* 0x00000072b45c723c */ /* 0x080fe2000004185c */
[----:B------:R-:W-:Y:S03]  /*12880*/  LDSM.16.MT88.4 R180, [R216+0xbc00] ;  /* 0x00bc0000d8b4783b */ /* 0x000fe60000004200 */
[----:B------:R-:W-:Y:S04]  /*12890*/  F2FP.BF16.PACK_AB R113, R250, R251 ;  /* 0x000000fbfa71723e */ /* 0x000fe800000010ff */
        /* <DEDUP_REMOVED lines=38> */
[--C-:B----4-:R-:W-:Y:S07]  /*12b00*/  FFMA.FTZ R2, R207, c[0x0][0x23c], -R110.reuse ;  /* 0x00008f00cf027a23 */ /* 0x110fee000001086e */
[C---:B------:R-:W-:Y:S01]  /*12b10*/  HMMA.16816.F32.BF16 R48, R112.reuse, R130, R48 ;  /* 0x000000827030723c */ /* 0x040fe20000041830 */
[----:B------:R4:W1:Y:S01]  /*12b20*/  MUFU.EX2 R209, R2 ;  /* 0x0000000200d17308 */ /* 0x0008620000000800 */
[----:B------:R-:W3:Y:S06]  /*12b30*/  LDSM.16.MT88.4 R128, [R218+0xb400] ;  /* 0x00b40000da80783b */ /* 0x000eec0000004200 */
[-C--:B--2---:R-:W-:Y:S08]  /*12b40*/  HMMA.16816.F32.BF16 R52, R112, R116.reuse, R52 ;  /* 0x000000747034723c */ /* 0x084ff00000041834 */
[C---:B------:R-:W-:Y:S08]  /*12b50*/  HMMA.16816.F32.BF16 R56, R120.reuse, R116, R56 ;  /* 0x000000747838723c */ /* 0x040ff00000041838 */
[-C--:B------:R-:W-:Y:S01]  /*12b60*/  HMMA.16816.F32.BF16 R60, R120, R118.reuse, R60 ;  /* 0x00000076783c723c */ /* 0x080fe2000004183c */
[----:B----4-:R-:W-:Y:S02]  /*12b70*/  FFMA.FTZ R2, R208, c[0x0][0x23c], -R109 ;  /* 0x00008f00d0027a23 */ /* 0x010fe4000001086d */
[----:B------:R2:W-:Y:S05]  /*12b80*/  MUFU.EX2 R208, R106 ;  /* 0x0000006a00d07308 */ /* 0x0005ea0000000800 */
[C---:B------:R-:W-:Y:S01]  /*12b90*/  HMMA.16816.F32.BF16 R64, R112.reuse, R118, R64 ;  /* 0x000000767040723c */ /* 0x040fe20000041840 */
[----:B------:R-:W4:Y:S04]  /*12ba0*/  LDSM.16.MT88.4 R116, [R216+0x9800] ;  /* 0x00980000d874783b */ /* 0x000f280000004200 */
[----:B------:R3:W3:Y:S03]  /*12bb0*/  MUFU.EX2 R210, R2 ;  /* 0x0000000200d27308 */ /* 0x0006e60000000800 */
[-C--:B-1----:R-:W-:Y:S08]  /*12bc0*/  HMMA.16816.F32.BF16 R68, R112, R124.reuse, R68 ;  /* 0x0000007c7044723c */ /* 0x082ff00000041844 */
[C---:B------:R-:W-:Y:S01]  /*12bd0*/  HMMA.16816.F32.BF16 R72, R120.reuse, R124, R72 ;  /* 0x0000007c7848723c */ /* 0x040fe20000041848 */
[--C-:B--2---:R-:W-:Y:S07]  /*12be0*/  FFMA.FTZ R106, R203, c[0x0][0x23c], -R111.reuse ;  /* 0x00008f00cb6a7a23 */ /* 0x104fee000001086f */
[-C--:B------:R-:W-:Y:S01]  /*12bf0*/  HMMA.16816.F32.BF16 R76, R120, R126.reuse, R76 ;  /* 0x0000007e784c723c */ /* 0x080fe2000004184c */
[----:B------:R-:W-:Y:S03]  /*12c00*/  MUFU.EX2 R203, R106 ;  /* 0x0000006a00cb7308 */ /* 0x000fe60000000800 */
[----:B---3--:R-:W-:Y:S02]  /*12c10*/  FFMA.FTZ R2, R242, c[0x0][0x23c], -R110 ;  /* 0x00008f00f2027a23 */ /* 0x008fe4000001086e */
[----:B------:R-:W-:Y:S02]  /*12c20*/  IMAD.MOV.U32 R242, RZ, RZ, R152 ;  /* 0x000000fffff27224 */ /* 0x000fe400078e0098 */
[C---:B------:R-:W-:Y:S01]  /*12c30*/  HMMA.16816.F32.BF16 R80, R112.reuse, R126, R80 ;  /* 0x0000007e7050723c */ /* 0x040fe20000041850 */
[----:B------:R-:W1:Y:S02]  /*12c40*/  LDSM.16.MT88.4 R124, [R218+0x9800] ;  /* 0x00980000da7c783b */ /* 0x000e640000004200 */
[----:B------:R2:W-:Y:S05]  /*12c50*/  MUFU.EX2 R207, R2 ;  /* 0x0000000200cf7308 */ /* 0x0005ea0000000800 */
[-C--:B------:R-:W-:Y:S08]  /*12c60*/  HMMA.16816.F32.BF16 R84, R112, R128.reuse, R84 ;  /* 0x000000807054723c */ /* 0x080ff00000041854 */
[C---:B------:R-:W-:Y:S08]  /*12c70*/  HMMA.16816.F32.BF16 R88, R120.reuse, R128, R88 ;  /* 0x000000807858723c */ /* 0x040ff00000041858 */
[-C--:B------:R-:W-:Y:S01]  /*12c80*/  HMMA.16816.F32.BF16 R92, R120, R130.reuse, R92 ;  /* 0x00000082785c723c */ /* 0x080fe2000004185c */
[----:B--2---:R-:W-:Y:S07]  /*12c90*/  FFMA.FTZ R2, R245, c[0x0][0x23c], -R110 ;  /* 0x00008f00f5027a23 */ /* 0x004fee000001086e */
[----:B------:R-:W-:Y:S01]  /*12ca0*/  HMMA.16816.F32.BF16 R96, R112, R130, R96 ;  /* 0x000000827060723c */ /* 0x000fe20000041860 */
[----:B------:R2:W3:Y:S01]  /*12cb0*/  MUFU.EX2 R206, R2 ;  /* 0x0000000200ce7308 */ /* 0x0004e20000000800 */
[----:B------:R-:W1:Y:S05]  /*12cc0*/  LDSM.16.MT88.4 R128, [R216+0xa800] ;  /* 0x00a80000d880783b */ /* 0x000e6a0000004200 */
[----:B------:R-:W-:Y:S02]  /*12cd0*/  F2FP.BF16.PACK_AB R112, R213, R212 ;  /* 0x000000d4d570723e */ /* 0x000fe400000010ff */
[----:B------:R-:W-:Y:S03]  /*12ce0*/  F2FP.BF16.PACK_AB R113, R209, R211 ;  /* 0x000000d3d171723e */ /* 0x000fe600000010ff */
[----:B------:R-:W-:Y:S01]  /*12cf0*/  F2FP.BF16.PACK_AB R114, R208, R210 ;  /* 0x000000d2d072723e */ /* 0x000fe200000010ff */
[--C-:B--2---:R-:W-:Y:S01]  /*12d00*/  FFMA.FTZ R2, R201, c[0x0][0x23c], -R111.reuse ;  /* 0x00008f00c9027a23 */ /* 0x104fe2000001086f */
[----:B---3--:R-:W-:Y:S03]  /*12d10*/  F2FP.BF16.PACK_AB R115, R206, R207 ;  /* 0x000000cfce73723e */ /* 0x008fe600000010ff */
[----:B------:R2:W3:Y:S04]  /*12d20*/  MUFU.EX2 R205, R2 ;  /* 0x0000000200cd7308 */ /* 0x0004e80000000800 */
[-C--:B----4-:R-:W-:Y:S01]  /*12d30*/  HMMA.16816.F32.BF16 R4, R112, R116.reuse, R4 ;  /* 0x000000747004723c */ /* 0x090fe20000041804 */
[--C-:B--2---:R-:W-:Y:S01]  /*12d40*/  FFMA.FTZ R2, R202, c[0x0][0x23c], -R111.reuse ;  /* 0x00008f00ca027a23 */ /* 0x104fe2000001086f */
[----:B---3--:R-:W-:Y:S04]  /*12d50*/  F2FP.BF16.PACK_AB R120, R203, R205 ;  /* 0x000000cdcb78723e */ /* 0x008fe800000010ff */
[----:B------:R2:W-:Y:S02]  /*12d60*/  MUFU.EX2 R204, R2 ;  /* 0x0000000200cc7308 */ /* 0x0005e40000000800 */
[----:B--2---:R-:W-:Y:S08]  /*12d70*/  FFMA.FTZ R2, R215, c[0x0][0x23c], -R111 ;  /* 0x00008f00d7027a23 */ /* 0x004ff0000001086f */
[----:B------:R2:W3:Y:S02]  /*12d80*/  MUFU.EX2 R202, R2 ;  /* 0x0000000200ca7308 */ /* 0x0004e40000000800 */
[--C-:B--2---:R-:W-:Y:S01]  /*12d90*/  FFMA.FTZ R2, R234, c[0x0][0x23c], -R184.reuse ;  /* 0x00008f00ea027a23 */ /* 0x104fe200000108b8 */
[----:B---3--:R-:W-:Y:S07]  /*12da0*/  F2FP.BF16.PACK_AB R122, R202, R204 ;  /* 0x000000ccca7a723e */ /* 0x008fee00000010ff */
[----:B------:R2:W-:Y:S02]  /*12db0*/  MUFU.EX2 R201, R2 ;  /* 0x0000000200c97308 */ /* 0x0005e40000000800 */
[--C-:B--2---:R-:W-:Y:S08]  /*12dc0*/  FFMA.FTZ R2, R237, c[0x0][0x23c], -R184.reuse ;  /* 0x00008f00ed027a23 */ /* 0x104ff000000108b8 */
[----:B------:R2:W3:Y:S02]  /*12dd0*/  MUFU.EX2 R199, R2 ;  /* 0x0000000200c77308 */ /* 0x0004e40000000800 */
[--C-:B--2---:R-:W-:Y:S01]  /*12de0*/  FFMA.FTZ R2, R235, c[0x0][0x23c], -R184.reuse ;  /* 0x00008f00eb027a23 */ /* 0x104fe200000108b8 */
[----:B---3--:R-:W-:Y:S07]  /*12df0*/  F2FP.BF16.PACK_AB R121, R199, R201 ;  /* 0x000000c9c779723e */ /* 0x008fee00000010ff */
[----:B------:R2:W-:Y:S02]  /*12e00*/  MUFU.EX2 R200, R2 ;  /* 0x0000000200c87308 */ /* 0x0005e40000000800 */
[----:B--2---:R-:W-:Y:S08]  /*12e10*/  FFMA.FTZ R2, R238, c[0x0][0x23c], -R184 ;  /* 0x00008f00ee027a23 */ /* 0x004ff000000108b8 */
[----:B------:R2:W3:Y:S02]  /*12e20*/  MUFU.EX2 R198, R2 ;  /* 0x0000000200c67308 */ /* 0x0004e40000000800 */
[----:B--2---:R-:W-:Y:S01]  /*12e30*/  FFMA.FTZ R2, R158, c[0x0][0x23c], -R109 ;  /* 0x00008f009e027a23 */ /* 0x004fe2000001086d */
[----:B---3--:R-:W-:Y:S01]  /*12e40*/  F2FP.BF16.PACK_AB R123, R198, R200 ;  /* 0x000000c8c67b723e */ /* 0x008fe200000010ff */
[----:B------:R-:W-:Y:S06]  /*12e50*/  IMAD.MOV.U32 R158, RZ, RZ, R157 ;  /* 0x000000ffff9e7224 */ /* 0x000fec00078e009d */
[----:B------:R2:W-:Y:S01]  /*12e60*/  MUFU.EX2 R197, R2 ;  /* 0x0000000200c57308 */ /* 0x0005e20000000800 */
[----:B------:R-:W-:Y:S01]  /*12e70*/  IMAD.MOV.U32 R157, RZ, RZ, R156 ;  /* 0x000000ffff9d7224 */ /* 0x000fe200078e009c */
[----:B------:R-:W-:Y:S01]  /*12e80*/  MOV R156, R154 ;  /* 0x0000009a009c7202 */ /* 0x000fe20000000f00 */
[----:B------:R-:W-:Y:S01]  /*12e90*/  IMAD.MOV.U32 R154, RZ, RZ, R188 ;  /* 0x000000ffff9a7224 */ /* 0x000fe200078e00bc */
[C---:B------:R-:W-:Y:S01]  /*12ea0*/  HMMA.16816.F32.BF16 R8, R120.reuse, R116, R8 ;  /* 0x000000747808723c */ /* 0x040fe20000041808 */
[----:B------:R-:W-:Y:S02]  /*12eb0*/  IMAD.MOV.U32 R188, RZ, RZ, R150 ;  /* 0x000000ffffbc7224 */ /* 0x000fe400078e0096 */
[----:B------:R-:W-:Y:S02]  /*12ec0*/  IMAD.MOV.U32 R150, RZ, RZ, R149 ;  /* 0x000000ffff967224 */ /* 0x000fe400078e0095 */
[----:B------:R-:W-:Y:S02]  /*12ed0*/  IMAD.MOV.U32 R149, RZ, RZ, R148 ;  /* 0x000000ffff957224 */ /* 0x000fe400078e0094 */
[----:B------:R-:W-:Y:S01]  /*12ee0*/  IMAD.MOV.U32 R148, RZ, RZ, R147 ;  /* 0x000000ffff947224 */ /* 0x000fe200078e0093 */
[-C--:B------:R-:W-:Y:S01]  /*12ef0*/  HMMA.16816.F32.BF16 R12, R120, R118.reuse, R12 ;  /* 0x00000076780c723c */ /* 0x080fe2000004180c */
[----:B------:R-:W-:Y:S03]  /*12f00*/  IMAD.MOV.U32 R147, RZ, RZ, R146 ;  /* 0x000000ffff937224 */ /* 0x000fe600078e0092 */
[----:B------:R-:W-:Y:S02]  /*12f10*/  IMAD.MOV.U32 R146, RZ, RZ, R145 ;  /* 0x000000ffff927224 */ /* 0x000fe400078e0091 */
[----:B------:R-:W-:Y:S02]  /*12f20*/  IMAD.MOV.U32 R145, RZ, RZ, R144 ;  /* 0x000000ffff917224 */ /* 0x000fe400078e0090 */
[C---:B------:R-:W-:Y:S01]  /*12f30*/  HMMA.16816.F32.BF16 R16, R112.reuse, R118, R16 ;  /* 0x000000767010723c */ /* 0x040fe20000041810 */
[----:B------:R-:W3:Y:S03]  /*12f40*/  LDSM.16.MT88.4 R116, [R218+0xa800] ;  /* 0x00a80000da74783b */ /* 0x000ee60000004200 */
[----:B--2---:R-:W-:Y:S02]  /*12f50*/  FFMA.FTZ R2, R158, c[0x0][0x23c], -R109 ;  /* 0x00008f009e027a23 */ /* 0x004fe4000001086d */
[----:B------:R-:W-:Y:S02]  /*12f60*/  IMAD.MOV.U32 R144, RZ, RZ, R186 ;  /* 0x000000ffff907224 */ /* 0x000fe400078e00ba */
[-C--:B-1----:R-:W-:Y:S01]  /*12f70*/  HMMA.16816.F32.BF16 R20, R112, R124.reuse, R20 ;  /* 0x0000007c7014723c */ /* 0x082fe20000041814 */
[----:B------:R1:W-:Y:S03]  /*12f80*/  MUFU.EX2 R196, R2 ;  /* 0x0000000200c47308 */ /* 0x0003e60000000800 */
[----:B------:R-:W-:Y:S02]  /*12f90*/  IMAD.MOV.U32 R186, RZ, RZ, R185 ;  /* 0x000000ffffba7224 */ /* 0x000fe400078e00b9 */
[----:B------:R-:W-:Y:S01]  /*12fa0*/  IMAD.MOV.U32 R185, RZ, RZ, R143 ;  /* 0x000000ffffb97224 */ /* 0x000fe200078e008f */
[----:B------:R-:W-:Y:S01]  /*12fb0*/  MOV R143, R142 ;  /* 0x0000008e008f7202 */ /* 0x000fe20000000f00 */
[C---:B------:R-:W-:Y:S01]  /*12fc0*/  HMMA.16816.F32.BF16 R24, R120.reuse, R124, R24 ;  /* 0x0000007c7818723c */ /* 0x040fe20000041818 */
[----:B------:R-:W-:Y:S03]  /*12fd0*/  IMAD.MOV.U32 R142, RZ, RZ, R141 ;  /* 0x000000ffff8e7224 */ /* 0x000fe600078e008d */
[----:B------:R-:W-:Y:S02]  /*12fe0*/  IMAD.MOV.U32 R141, RZ, RZ, R140 ;  /* 0x000000ffff8d7224 */ /* 0x000fe400078e008c */
[----:B------:R-:W-:Y:S02]  /*12ff0*/  IMAD.MOV.U32 R140, RZ, RZ, R139 ;  /* 0x000000ffff8c7224 */ /* 0x000fe400078e008b */
[-C--:B------:R-:W-:Y:S01]  /*13000*/  HMMA.16816.F32.BF16 R28, R120, R126.reuse, R28 ;  /* 0x0000007e781c723c */ /* 0x080fe2000004181c */
[----:B------:R-:W-:Y:S03]  /*13010*/  IMAD.MOV.U32 R139, RZ, RZ, R137 ;  /* 0x000000ffff8b7224 */ /* 0x000fe600078e0089 */
[----:B------:R-:W-:Y:S02]  /*13020*/  IMAD.MOV.U32 R137, RZ, RZ, R135 ;  /* 0x000000ffff897224 */ /* 0x000fe400078e0087 */
[----:B------:R-:W-:Y:S02]  /*13030*/  IMAD.MOV.U32 R135, RZ, RZ, R134 ;  /* 0x000000ffff877224 */ /* 0x000fe400078e0086 */
[C---:B------:R-:W-:Y:S01]  /*13040*/  HMMA.16816.F32.BF16 R32, R112.reuse, R126, R32 ;  /* 0x0000007e7020723c */ /* 0x040fe20000041820 */
[--C-:B-1----:R-:W-:Y:S01]  /*13050*/  FFMA.FTZ R2, R157, c[0x0][0x23c], -R110.reuse ;  /* 0x00008f009d027a23 */ /* 0x102fe2000001086e */
[----:B------:R-:W1:Y:S02]  /*13060*/  LDSM.16.MT88.4 R124, [R216+0xb800] ;  /* 0x00b80000d87c783b */ /* 0x000e640000004200 */
[----:B------:R-:W-:Y:S01]  /*13070*/  IMAD.MOV.U32 R134, RZ, RZ, R133 ;  /* 0x000000ffff867224 */ /* 0x000fe200078e0085 */
[----:B------:R2:W-:Y:S01]  /*13080*/  MUFU.EX2 R195, R2 ;  /* 0x0000000200c37308 */ /* 0x0005e20000000800 */
[----:B------:R-:W-:Y:S02]  /*13090*/  IMAD.MOV.U32 R133, RZ, RZ, R217 ;  /* 0x000000ffff857224 */ /* 0x000fe400078e00d9 */
[-C--:B------:R-:W-:Y:S02]  /*130a0*/  HMMA.16816.F32.BF16 R36, R112, R128.reuse, R36 ;  /* 0x000000807024723c */ /* 0x080fe40000041824 */
[----:B------:R4:W5:Y:S06]  /*130b0*/  LDL.LU R217, [R1+0x68] ;  /* 0x0000680001d97983 */ /* 0x00096c0000300800 */
[C---:B------:R-:W-:Y:S08]  /*130c0*/  HMMA.16816.F32.BF16 R40, R120.reuse, R128, R40 ;  /* 0x000000807828723c */ /* 0x040ff00000041828 */
[-C--:B------:R-:W-:Y:S01]  /*130d0*/  HMMA.16816.F32.BF16 R44, R120, R130.reuse, R44 ;  /* 0x00000082782c723c */ /* 0x080fe2000004182c */
[--C-:B--2---:R-:W-:Y:S02]  /*130e0*/  FFMA.FTZ R2, R156, c[0x0][0x23c], -R110.reuse ;  /* 0x00008f009c027a23 */ /* 0x104fe4000001086e */
[----:B------:R-:W-:Y:S05]  /*130f0*/  LDSM.16.MT88.4 R156, [R216+0xac00] ;  /* 0x00ac0000d89c783b */ /* 0x000fea0000004200 */
[C---:B------:R-:W-:Y:S01]  /*13100*/  HMMA.16816.F32.BF16 R48, R112.reuse, R130, R48 ;  /* 0x000000827030723c */ /* 0x040fe20000041830 */
[----:B------:R2:W1:Y:S02]  /*13110*/  MUFU.EX2 R193, R2 ;  /* 0x0000000200c17308 */ /* 0x0004640000000800 */
[----:B------:R-:W4:Y:S05]  /*13120*/  LDSM.16.MT88.4 R128, [R218+0xb800] ;  /* 0x00b80000da80783b */ /* 0x000f2a0000004200 */
[-C--:B---3--:R-:W-:Y:S08]  /*13130*/  HMMA.16816.F32.BF16 R52, R112, R116.reuse, R52 ;  /* 0x000000747034723c */ /* 0x088ff00000041834 */
[C---:B------:R-:W-:Y:S08]  /*13140*/  HMMA.16816.F32.BF16 R56, R120.reuse, R116, R56 ;  /* 0x000000747838723c */ /* 0x040ff00000041838 */
[-C--:B------:R-:W-:Y:S01]  /*13150*/  HMMA.16816.F32.BF16 R60, R120, R118.reuse, R60 ;  /* 0x00000076783c723c */ /* 0x080fe2000004183c */
[--C-:B--2---:R-:W-:Y:S03]  /*13160*/  FFMA.FTZ R2, R155, c[0x0][0x23c], -R109.reuse ;  /* 0x00008f009b027a23 */ /* 0x104fe6000001086d */
        /* <DEDUP_REMOVED lines=9> */
[----:B------:R-:W-:Y:S03]  /*13200*/  IMAD.MOV.U32 R141, RZ, RZ, R139 ;  /* 0x000000ffff8d7224 */ /* 0x000fe600078e008b */
[----:B------:R-:W-:Y:S02]  /*13210*/  IMAD.MOV.U32 R139, RZ, RZ, R135 ;  /* 0x000000ffff8b7224 */ /* 0x000fe400078e0087 */
[----:B------:R-:W-:Y:S01]  /*13220*/  IMAD.MOV.U32 R234, RZ, RZ, R149 ;  /* 0x000000ffffea7224 */ /* 0x000fe200078e0095 */
[----:B------:R-:W-:Y:S01]  /*13230*/  MOV R149, R145 ;  /* 0x0000009100957202 */ /* 0x000fe20000000f00 */
[C---:B------:R-:W-:Y:S01]  /*13240*/  HMMA.16816.F32.BF16 R72, R120.reuse, R124, R72 ;  /* 0x0000007c7848723c */ /* 0x040fe20000041848 */
[----:B------:R-:W-:Y:S03]  /*13250*/  IMAD.MOV.U32 R145, RZ, RZ, R141 ;  /* 0x000000ffff917224 */ /* 0x000fe600078e008d */
[--C-:B--2---:R-:W-:Y:S02]  /*13260*/  FFMA.FTZ R2, R153, c[0x0][0x23c], -R110.reuse ;  /* 0x00008f0099027a23 */ /* 0x104fe4000001086e */
[----:B------:R-:W-:Y:S02]  /*13270*/  FFMA.FTZ R110, R188, c[0x0][0x23c], -R110 ;  /* 0x00008f00bc6e7a23 */ /* 0x000fe4000001086e */
[-C--:B------:R-:W-:Y:S01]  /*13280*/  HMMA.16816.F32.BF16 R76, R120, R126.reuse, R76 ;  /* 0x0000007e784c723c */ /* 0x080fe2000004184c */
[----:B------:R1:W-:Y:S03]  /*13290*/  MUFU.EX2 R191, R2 ;  /* 0x0000000200bf7308 */ /* 0x0003e60000000800 */
[----:B------:R-:W-:Y:S02]  /*132a0*/  IMAD.MOV.U32 R153, RZ, RZ, R148 ;  /* 0x000000ffff997224 */ /* 0x000fe400078e0094 */
[----:B------:R-:W-:Y:S01]  /*132b0*/  IMAD.MOV.U32 R148, RZ, RZ, R144 ;  /* 0x000000ffff947224 */ /* 0x000fe200078e0090 */
[----:B---3--:R-:W-:Y:S01]  /*132c0*/  F2FP.BF16.PACK_AB R109, R193, R195 ;  /* 0x000000c3c16d723e */ /* 0x008fe200000010ff */
[C---:B------:R-:W-:Y:S01]  /*132d0*/  HMMA.16816.F32.BF16 R80, R112.reuse, R126, R80 ;  /* 0x0000007e7050723c */ /* 0x040fe20000041850 */
[----:B------:R-:W-:Y:S02]  /*132e0*/  IMAD.MOV.U32 R144, RZ, RZ, R142 ;  /* 0x000000ffff907224 */ /* 0x000fe400078e008e */
[----:B------:R2:W-:Y:S01]  /*132f0*/  MUFU.EX2 R190, R110 ;  /* 0x0000006e00be7308 */ /* 0x0005e20000000800 */
[----:B------:R-:W-:Y:S01]  /*13300*/  IMAD.MOV.U32 R142, RZ, RZ, R140 ;  /* 0x000000ffff8e7224 */ /* 0x000fe200078e008c */
[----:B------:R-:W-:Y:S01]  /*13310*/  MOV R140, R137 ;  /* 0x00000089008c7202 */ /* 0x000fe20000000f00 */
[----:B------:R-:W-:Y:S02]  /*13320*/  IMAD.MOV.U32 R137, RZ, RZ, R134 ;  /* 0x000000ffff897224 */ /* 0x000fe400078e0086 */
[-C--:B----4-:R-:W-:Y:S01]  /*13330*/  HMMA.16816.F32.BF16 R84, R112, R128.reuse, R84 ;  /* 0x000000807054723c */ /* 0x090fe20000041854 */
[----:B------:R-:W-:Y:S03]  /*13340*/  IMAD.MOV.U32 R237, RZ, RZ, R148 ;  /* 0x000000ffffed7224 */ /* 0x000fe600078e0094 */
[----:B------:R-:W-:Y:S02]  /*13350*/  IMAD.MOV.U32 R148, RZ, RZ, R144 ;  /* 0x000000ffff947224 */ /* 0x000fe400078e0090 */
[----:B------:R-:W-:Y:S02]  /*13360*/  IMAD.MOV.U32 R144, RZ, RZ, R140 ;  /* 0x000000ffff907224 */ /* 0x000fe400078e008c */
[C---:B------:R-:W-:Y:S01]  /*13370*/  HMMA.16816.F32.BF16 R88, R120.reuse, R128, R88 ;  /* 0x000000807858723c */ /* 0x040fe20000041858 */
[----:B-1----:R-:W-:Y:S03]  /*13380*/  FFMA.FTZ R2, R187, c[0x0][0x23c], -R111 ;  /* 0x00008f00bb027a23 */ /* 0x002fe6000001086f */
[----:B------:R-:W-:Y:S01]  /*13390*/  IMAD.MOV.U32 R240, RZ, RZ, R153 ;  /* 0x000000fffff07224 */ /* 0x000fe200078e0099 */
[----:B------:R1:W-:Y:S03]  /*133a0*/  MUFU.EX2 R188, R2 ;  /* 0x0000000200bc7308 */ /* 0x0003e60000000800 */
[-C--:B------:R-:W-:Y:S01]  /*133b0*/  HMMA.16816.F32.BF16 R92, R120, R130.reuse, R92 ;  /* 0x00000082785c723c */ /* 0x080fe2000004185c */
[----:B------:R-:W-:Y:S03]  /*133c0*/  ISETP.GT.AND P0, PT, R231, R240, PT ;  /* 0x000000f0e700720c */ /* 0x000fe60003f04270 */
[----:B--2---:R-:W-:Y:S04]  /*133d0*/  F2FP.BF16.PACK_AB R110, R192, R194 ;  /* 0x000000c2c06e723e */ /* 0x004fe800000010ff */
[----:B------:R-:W-:Y:S01]  /*133e0*/  HMMA.16816.F32.BF16 R96, R112, R130, R96 ;  /* 0x000000827060723c */ /* 0x000fe20000041860 */
[----:B-1----:R-:W-:Y:S03]  /*133f0*/  FFMA.FTZ R2, R151, c[0x0][0x23c], -R111 ;  /* 0x00008f0097027a23 */ /* 0x002fe6000001086f */
[----:B------:R-:W-:Y:S01]  /*13400*/  MOV R151, R147 ;  /* 0x0000009300977202 */ /* 0x000fe20000000f00 */
[----:B------:R-:W-:Y:S01]  /*13410*/  IMAD.MOV.U32 R147, RZ, RZ, R186 ;  /* 0x000000ffff937224 */ /* 0x000fe200078e00ba */
[----:B------:R1:W2:Y:S03]  /*13420*/  MUFU.EX2 R189, R2 ;  /* 0x0000000200bd7308 */ /* 0x0002a60000000800 */
[----:B------:R-:W-:Y:S03]  /*13430*/  IMAD.MOV.U32 R235, RZ, RZ, R147 ;  /* 0x000000ffffeb7224 */ /* 0x000fe600078e0093 */
[----:B------:R-:W-:Y:S02]  /*13440*/  IMAD.MOV.U32 R147, RZ, RZ, R143 ;  /* 0x000000ffff937224 */ /* 0x000fe400078e008f */
[----:B------:R-:W-:Y:S02]  /*13450*/  IMAD.MOV.U32 R245, RZ, RZ, R151 ;  /* 0x000000fffff57224 */ /* 0x000fe400078e0097 */
[----:B-1----:R-:W-:Y:S01]  /*13460*/  FFMA.FTZ R2, R150, c[0x0][0x23c], -R111 ;  /* 0x00008f0096027a23 */ /* 0x002fe2000001086f */
[----:B--2---:R-:W-:Y:S01]  /*13470*/  F2FP.BF16.PACK_AB R176, R189, R188 ;  /* 0x000000bcbdb0723e */ /* 0x004fe200000010ff */
[----:B------:R-:W-:Y:S02]  /*13480*/  IMAD.MOV.U32 R150, RZ, RZ, R146 ;  /* 0x000000ffff967224 */ /* 0x000fe400078e0092 */
[----:B------:R1:W-:Y:S01]  /*13490*/  MUFU.EX2 R187, R2 ;  /* 0x0000000200bb7308 */ /* 0x0003e20000000800 */
[----:B------:R-:W-:Y:S02]  /*134a0*/  IMAD.MOV.U32 R146, RZ, RZ, R185 ;  /* 0x000000ffff927224 */ /* 0x000fe400078e00b9 */
[----:B------:R-:W-:Y:S02]  /*134b0*/  FFMA.FTZ R111, R133, c[0x0][0x23c], -R111 ;  /* 0x00008f00856f7a23 */ /* 0x000fe4000001086f */
[----:B------:R-:W-:Y:S02]  /*134c0*/  IMAD.MOV.U32 R238, RZ, RZ, R146 ;  /* 0x000000ffffee7224 */ /* 0x000fe400078e0092 */
[----:B------:R-:W-:Y:S02]  /*134d0*/  IMAD.MOV.U32 R146, RZ, RZ, R142 ;  /* 0x000000ffff927224 */ /* 0x000fe400078e008e */
[----:B------:R-:W-:Y:S01]  /*134e0*/  LDSM.16.MT88.4 R140, [R218+0x9c00] ;  /* 0x009c0000da8c783b */ /* 0x000fe20000004200 */
[----:B------:R2:W3:Y:S01]  /*134f0*/  MUFU.EX2 R186, R111 ;  /* 0x0000006f00ba7308 */ /* 0x0004e20000000800 */
[----:B------:R-:W-:Y:S02]  /*13500*/  IMAD.MOV.U32 R215, RZ, RZ, R150 ;  /* 0x000000ffffd77224 */ /* 0x000fe400078e0096 */
[--C-:B-1----:R-:W-:Y:S04]  /*13510*/  FFMA.FTZ R2, R132, c[0x0][0x23c], -R184.reuse ;  /* 0x00008f0084027a23 */ /* 0x102fe800000108b8 */
[----:B------:R-:W1:Y:S03]  /*13520*/  LDSM.16.MT88.4 R132, [R216+0x9c00] ;  /* 0x009c0000d884783b */ /* 0x000e660000004200 */
        /* <DEDUP_REMOVED lines=20> */
[----:B------:R-:W-:Y:S01]  /*13670*/  IMAD.MOV.U32 R11, RZ, RZ, R149 ;  /* 0x000000ffff0b7224 */ /* 0x000fe200078e0095 */
[----:B------:R-:W-:Y:S01]  /*13680*/  MOV R14, R144 ;  /* 0x00000090000e7202 */ /* 0x000fe20000000f00 */
[C---:B------:R-:W-:Y:S01]  /*13690*/  HMMA.16816.F32.BF16 R124, R108.reuse, R134, R16 ;  /* 0x000000866c7c723c */ /* 0x040fe20000041810 */
[----:B------:R-:W4:Y:S03]  /*136a0*/  LDL.LU R16, [R1+0x18] ;  /* 0x0000180001107983 */ /* 0x000f260000300800 */
[----:B------:R-:W-:Y:S01]  /*136b0*/  IMAD.MOV.U32 R15, RZ, RZ, R139 ;  /* 0x000000ffff0f7224 */ /* 0x000fe200078e008b */
[----:B------:R-:W4:Y:S01]  /*136c0*/  LDL.LU R18, [R1+0x1c] ;  /* 0x00001c0001127983 */ /* 0x000f220000300800 */
        /* <DEDUP_REMOVED lines=29> */
[----:B----4-:R-:W-:Y:S02]  /*138a0*/  FFMA.FTZ R101, R101, R16, R23 ;  /* 0x0000001065657223 */ /* 0x010fe40000010017 */
[----:B------:R-:W-:Y:S02]  /*138b0*/  FADD.FTZ R8, R235, R0 ;  /* 0x00000000eb087221 */ /* 0x000fe40000010000 */
[----:B------:R-:W-:Y:S02]  /*138c0*/  FFMA.FTZ R100, R100, R18, R17 ;  /* 0x0000001264647223 */ /* 0x000fe40000010011 */
        /* <DEDUP_REMOVED lines=66> */
[----:B--2--5:R-:W-:-:S05]  /*13cf0*/  @P0 BRA `(.L_x_195) ;  /* 0xffffbd8000000947 */ /* 0x024fca000383ffff */
.L_x_194:
[----:B------:R-:W2:Y:S04]  /*13d00*/  LDL.LU R4, [R1+0x18] ;  /* 0x0000180001047983 */ /* 0x000ea80000300800 */
[----:B------:R-:W3:Y:S04]  /*13d10*/  LDL.LU R8, [R1+0x1c] ;  /* 0x00001c0001087983 */ /* 0x000ee80000300800 */
[----:B------:R-:W4:Y:S04]  /*13d20*/  LDL.LU R7, [R1+0x20] ;  /* 0x0000200001077983 */ /* 0x000f280000300800 */
[----:B------:R-:W4:Y:S04]  /*13d30*/  LDL.LU R6, [R1+0x24] ;  /* 0x0000240001067983 */ /* 0x000f280000300800 */
[----:B------:R-:W4:Y:S04]  /*13d40*/  LDL.LU R109, [R1+0x34] ;  /* 0x00003400016d7983 */ /* 0x000f280000300800 */
[----:B------:R-:W1:Y:S04]  /*13d50*/  S2R R108, SR_CTAID.Y ;  /* 0x00000000006c7919 */ /* 0x000e680000002600 */
[----:B--2---:R-:W2:Y:S04]  /*13d60*/  SHFL.BFLY PT, R0, R4, 0x2, 0x1f ;  /* 0x0c401f0004007f89 */ /* 0x004ea800000e0000 */
[----:B---3--:R-:W3:Y:S04]  /*13d70*/  SHFL.BFLY PT, R2, R8, 0x2, 0x1f ;  /* 0x0c401f0008027f89 */ /* 0x008ee800000e0000 */
[----:B----4-:R-:W4:Y:S01]  /*13d80*/  SHFL.BFLY PT, R5, R7, 0x2, 0x1f ;  /* 0x0c401f0007057f89 */ /* 0x010f2200000e0000 */
[----:B------:R-:W-:Y:S01]  /*13d90*/  ISETP.NE.AND P0, PT, R109, -0x1, PT ;  /* 0xffffffff6d00780c */ /* 0x000fe20003f05270 */
[----:B--2---:R-:W-:-:S02]  /*13da0*/  FADD.FTZ R0, R0, R4 ;  /* 0x0000000400007221 */ /* 0x004fc40000010000 */
[----:B------:R-:W2:Y:S01]  /*13db0*/  SHFL.BFLY PT, R4, R6, 0x2, 0x1f ;  /* 0x0c401f0006047f89 */ /* 0x000ea200000e0000 */
[----:B---3--:R-:W-:-:S09]  /*13dc0*/  FADD.FTZ R2, R2, R8 ;  /* 0x0000000802027221 */ /* 0x008fd20000010000 */
[----:B-1----:R-:W-:Y:S01]  /*13dd0*/  @!P0 SHF.R.S32.HI R10, RZ, 0x1f, R108 ;  /* 0x0000001fff0a8819 */ /* 0x002fe2000001146c */
[----:B------:R-:W1:Y:S01]  /*13de0*/  SHFL.BFLY PT, R3, R0, 0x1, 0x1f ;  /* 0x0c201f0000037f89 */ /* 0x000e6200000e0000 */
[----:B----4-:R-:W-:-:S03]  /*13df0*/  FADD.FTZ R5, R5, R7 ;  /* 0x0000000705057221 */ /* 0x010fc60000010000 */
[----:B------:R-:W3:Y:S01]  /*13e00*/  SHFL.BFLY PT, R8, R2, 0x1, 0x1f ;  /* 0x0c201f0002087f89 */ /* 0x000ee200000e0000 */
[----:B------:R-:W-:Y:S02]  /*13e10*/  @!P0 IMAD R10, R10, c[0x0][0x1e0], RZ ;  /* 0x000078000a0a8a24 */ /* 0x000fe400078e02ff */
[----:B--2---:R-:W-:Y:S02]  /*13e20*/  FADD.FTZ R4, R4, R6 ;  /* 0x0000000604047221 */ /* 0x004fe40000010000 */
[----:B------:R-:W2:Y:S01]  /*13e30*/  SHFL.BFLY PT, R6, R5, 0x1, 0x1f ;  /* 0x0c201f0005067f89 */ /* 0x000ea200000e0000 */
[----:B-1----:R-:W-:Y:S01]  /*13e40*/  FADD.FTZ R48, R0, R3 ;  /* 0x0000000300307221 */ /* 0x002fe20000010000 */
[----:B------:R-:W-:Y:S02]  /*13e50*/  MOV R0, 0x3f800000 ;  /* 0x3f80000000007802 */ /* 0x000fe40000000f00 */
[----:B------:R-:W1:Y:S01]  /*13e60*/  SHFL.BFLY PT, R7, R4, 0x1, 0x1f ;  /* 0x0c201f0004077f89 */ /* 0x000e6200000e0000 */
[----:B---3--:R-:W-:Y:S01]  /*13e70*/  FADD.FTZ R47, R2, R8 ;  /* 0x00000008022f7221 */ /* 0x008fe20000010000 */
[----:B------:R-:W-:Y:S01]  /*13e80*/  FSETP.NE.FTZ.AND P6, PT, R48, RZ, PT ;  /* 0x000000ff3000720b */ /* 0x000fe20003fd5000 */
[----:B------:R-:W-:-:S03]  /*13e90*/  @P0 IMAD.WIDE.U32 R2, R109, c[0x0][0x1e8], RZ ;  /* 0x00007a006d020a25 */ /* 0x000fc600078e00ff */
[----:B------:R-:W-:Y:S01]  /*13ea0*/  FSETP.NE.FTZ.AND P5, PT, R47, RZ, PT ;  /* 0x000000ff2f00720b */ /* 0x000fe20003fb5000 */
[----:B------:R-:W-:Y:S01]  /*13eb0*/  @!P0 IMAD.WIDE.U32 R8, R108, c[0x0][0x1e0], RZ ;  /* 0x000078006c088a25 */ /* 0x000fe200078e00ff */
[----:B------:R-:W-:-:S03]  /*13ec0*/  @P0 MOV R106, R2 ;  /* 0x00000002006a0202 */ /* 0x000fc60000000f00 */
[----:B------:R-:W-:Y:S01]  /*13ed0*/  @!P0 IMAD R2, R108, c[0x0][0x1e4], R10 ;  /* 0x000079006c028a24 */ /* 0x000fe200078e020a */
[----:B------:R-:W-:Y:S01]  /*13ee0*/  @!P0 MOV R106, R8 ;  /* 0x00000008006a8202 */ /* 0x000fe20000000f00 */
[----:B------:R-:W-:Y:S01]  /*13ef0*/  @P0 IMAD R107, R109, c[0x0][0x1ec], R3 ;  /* 0x00007b006d6b0a24 */ /* 0x000fe200078e0203 */
[----:B------:R-:W-:Y:S01]  /*13f00*/  MOV R3, 0x3f800000 ;  /* 0x3f80000000037802 */ /* 0x000fe20000000f00 */
[----:B------:R-:W3:Y:S01]  /*13f10*/  @P6 MUFU.RCP R0, R48 ;  /* 0x0000003000006308 */ /* 0x000ee20000001000 */
[----:B------:R-:W-:Y:S02]  /*13f20*/  @!P0 IADD3 R107, R9, R2, RZ ;  /* 0x00000002096b8210 */ /* 0x000fe40007ffe0ff */
[----:B------:R-:W-:Y:S01]  /*13f30*/  MOV R2, 0x3f800000 ;  /* 0x3f80000000027802 */ /* 0x000fe20000000f00 */
[----:B--2---:R-:W-:Y:S02]  /*13f40*/  FADD.FTZ R100, R5, R6 ;  /* 0x0000000605647221 */ /* 0x004fe40000010000 */
[----:B-1----:R-:W-:-:S03]  /*13f50*/  FADD.FTZ R101, R4, R7 ;  /* 0x0000000704657221 */ /* 0x002fc60000010000 */
[----:B------:R-:W-:Y:S01]  /*13f60*/  FSETP.NE.FTZ.AND P4, PT, R100, RZ, PT ;  /* 0x000000ff6400720b */ /* 0x000fe20003f95000 */
[----:B------:R-:W-:Y:S01]  /*13f70*/  @P5 MUFU.RCP R3, R47 ;  /* 0x0000002f00035308 */ /* 0x000fe20000001000 */
[----:B------:R-:W-:Y:S01]  /*13f80*/  FSETP.NE.FTZ.AND P3, PT, R101, RZ, PT ;  /* 0x000000ff6500720b */ /* 0x000fe20003f75000 */
[C---:B---3--:R-:W-:Y:S02]  /*13f90*/  FMUL.FTZ R112, R0.reuse, R112 ;  /* 0x0000007000707220 */ /* 0x048fe40000410000 */
[C---:B------:R-:W-:Y:S02]  /*13fa0*/  FMUL.FTZ R45, R0.reuse, R113 ;  /* 0x00000071002d7220 */ /* 0x040fe40000410000 */
[----:B------:R-:W-:-:S06]  /*13fb0*/  FMUL.FTZ R124, R0, R124 ;  /* 0x0000007c007c7220 */ /* 0x000fcc0000410000 */
[----:B------:R-:W1:Y:S01]  /*13fc0*/  @P4 MUFU.RCP R2, R100 ;  /* 0x0000006400024308 */ /* 0x000e620000001000 */
        /* <DEDUP_REMOVED lines=11> */
[----:B------:R-:W-:Y:S02]  /*14080*/  FMUL.FTZ R156, R0, R156 ;  /* 0x0000009c009c7220 */ /* 0x000fe40000410000 */
[----:B-1----:R-:W-:Y:S01]  /*14090*/  FMUL.FTZ R14, R2, R77 ;  /* 0x0000004d020e7220 */ /* 0x002fe20000410000 */
[----:B------:R-:W-:Y:S01]  /*140a0*/  F2FP.BF16.PACK_AB R33, R33, R144 ;  /* 0x000000902121723e */ /* 0x000fe200000010ff */
[----:B------:R-:W1:Y:S01]  /*140b0*/  S2R R77, SR_TID.X ;  /* 0x00000000004d7919 */ /* 0x000e620000002100 */
[C---:B------:R-:W-:Y:S02]  /*140c0*/  FMUL.FTZ R30, R0.reuse, R157 ;  /* 0x0000009d001e7220 */ /* 0x040fe40000410000 */
        /* <DEDUP_REMOVED lines=15> */
[C---:B------:R-:W-:Y:S01]  /*141c0*/  FMUL.FTZ R96, R0.reuse, R96 ;  /* 0x0000006000607220 */ /* 0x040fe20000410000 */
[----:B-1----:R-:W-:Y:S01]  /*141d0*/  SHF.R.S32.HI R49, RZ, 0x1f, R77 ;  /* 0x0000001fff317819 */ /* 0x002fe2000001144d */
[----:B------:R-:W-:Y:S01]  /*141e0*/  FMUL.FTZ R7, R0, R97 ;  /* 0x0000006100077220 */ /* 0x000fe20000410000 */
[----:B------:R-:W-:Y:S01]  /*141f0*/  MOV R0, 0x3f800000 ;  /* 0x3f80000000007802 */ /* 0x000fe20000000f00 */
[C---:B------:R-:W-:Y:S01]  /*14200*/  FMUL.FTZ R18, R2.reuse, R73 ;  /* 0x0000004902127220 */ /* 0x040fe20000410000 */
[CC--:B------:R-:W-:Y:S01]  /*14210*/  LEA.HI R73, R49.reuse, R77.reuse, RZ, 0x2 ;  /* 0x0000004d31497211 */ /* 0x0c0fe200078f10ff */
[C---:B------:R-:W-:Y:S01]  /*14220*/  FMUL.FTZ R116, R2.reuse, R116 ;  /* 0x0000007402747220 */ /* 0x040fe20000410000 */
[----:B------:R-:W-:Y:S01]  /*14230*/  LEA.HI R49, R49, R77, RZ, 0x5 ;  /* 0x0000004d31317211 */ /* 0x000fe200078f28ff */
[C---:B------:R-:W-:Y:S01]  /*14240*/  FMUL.FTZ R46, R2.reuse, R117 ;  /* 0x00000075022e7220 */ /* 0x040fe20000410000 */
[----:B------:R-:W1:Y:S01]  /*14250*/  @P3 MUFU.RCP R0, R101 ;  /* 0x0000006500003308 */ /* 0x000e620000001000 */
[C---:B------:R-:W-:Y:S01]  /*14260*/  FMUL.FTZ R120, R2.reuse, R120 ;  /* 0x0000007802787220 */ /* 0x040fe20000410000 */
[----:B------:R-:W-:Y:S01]  /*14270*/  SHF.R.S32.HI R37, RZ, 0x5, R49 ;  /* 0x00000005ff257819 */ /* 0x000fe20000011431 */
[----:B------:R-:W-:Y:S01]  /*14280*/  FMUL.FTZ R43, R2, R121 ;  /* 0x00000079022b7220 */ /* 0x000fe20000410000 */
[----:B------:R-:W-:Y:S01]  /*14290*/  F2FP.BF16.PACK_AB R46, R46, R116 ;  /* 0x000000742e2e723e */ /* 0x000fe200000010ff */
[----:B------:R-:W-:Y:S01]  /*142a0*/  FMUL.FTZ R132, R2, R132 ;  /* 0x0000008402847220 */ /* 0x000fe20000410000 */
[----:B------:R-:W-:Y:S01]  /*142b0*/  F2FP.BF16.PACK_AB R12, R12, R84 ;  /* 0x000000540c0c723e */ /* 0x000fe200000010ff */
[C---:B------:R-:W-:Y:S01]  /*142c0*/  FMUL.FTZ R38, R2.reuse, R133 ;  /* 0x0000008502267220 */ /* 0x040fe20000410000 */
[----:B------:R-:W-:Y:S01]  /*142d0*/  F2FP.BF16.PACK_AB R43, R43, R120 ;  /* 0x000000782b2b723e */ /* 0x000fe200000010ff */
[C---:B------:R-:W-:Y:S01]  /*142e0*/  FMUL.FTZ R136, R2.reuse, R136 ;  /* 0x0000008802887220 */ /* 0x040fe20000410000 */
[----:B------:R-:W-:Y:S01]  /*142f0*/  F2FP.BF16.PACK_AB R7, R7, R96 ;  /* 0x000000600707723e */ /* 0x000fe200000010ff */
[----:B------:R-:W-:Y:S01]  /*14300*/  FMUL.FTZ R34, R2, R137 ;  /* 0x0000008902227220 */ /* 0x000fe20000410000 */
[----:B------:R-:W-:Y:S01]  /*14310*/  F2FP.BF16.PACK_AB R38, R38, R132 ;  /* 0x000000842626723e */ /* 0x000fe200000010ff */
[----:B------:R-:W-:-:S02]  /*14320*/  FMUL.FTZ R148, R2, R148 ;  /* 0x0000009402947220 */ /* 0x000fc40000410000 */
[----:B------:R-:W-:Y:S01]  /*14330*/  FMUL.FTZ R31, R2, R149 ;  /* 0x00000095021f7220 */ /* 0x000fe20000410000 */
[----:B------:R-:W-:Y:S01]  /*14340*/  F2FP.BF16.PACK_AB R34, R34, R136 ;  /* 0x000000882222723e */ /* 0x000fe200000010ff */
[----:B-1----:R-:W-:Y:S01]  /*14350*/  FMUL.FTZ R17, R0, R74 ;  /* 0x0000004a00117220 */ /* 0x002fe20000410000 */
[----:B------:R-:W-:Y:S01]  /*14360*/  SHF.R.S32.HI R74, RZ, 0x2, R73 ;  /* 0x00000002ff4a7819 */ /* 0x000fe20000011449 */
[C---:B------:R-:W-:Y:S01]  /*14370*/  FMUL.FTZ R152, R2.reuse, R152 ;  /* 0x0000009802987220 */ /* 0x040fe20000410000 */
[----:B------:R-:W-:Y:S01]  /*14380*/  F2FP.BF16.PACK_AB R31, R31, R148 ;  /* 0x000000941f1f723e */ /* 0x000fe200000010ff */
        /* <DEDUP_REMOVED lines=48> */
[C---:B------:R-:W-:Y:S01]  /*14690*/  FMUL.FTZ R13, R0.reuse, R78 ;  /* 0x0000004e000d7220 */ /* 0x040fe20000410000 */
[----:B------:R-:W-:Y:S01]  /*146a0*/  F2FP.BF16.PACK_AB R17, R75, R17 ;  /* 0x000000114b11723e */ /* 0x000fe200000010ff */
[C---:B------:R-:W-:Y:S02]  /*146b0*/  FMUL.FTZ R91, R0.reuse, R91 ;  /* 0x0000005b005b7220 */ /* 0x040fe40000410000 */
[C---:B------:R-:W-:Y:S01]  /*146c0*/  FMUL.FTZ R8, R0.reuse, R90 ;  /* 0x0000005a00087220 */ /* 0x040fe20000410000 */
[----:B------:R-:W-:Y:S01]  /*146d0*/  F2FP.BF16.PACK_AB R13, R79, R13 ;  /* 0x0000000d4f0d723e */ /* 0x000fe200000010ff */
[----:B------:R-:W-:-:S02]  /*146e0*/  FMUL.FTZ R95, R0, R95 ;  /* 0x0000005f005f7220 */ /* 0x000fc40000410000 */
[----:B------:R-:W-:Y:S01]  /*146f0*/  FMUL.FTZ R94, R0, R94 ;  /* 0x0000005e005e7220 */ /* 0x000fe20000410000 */
[----:B------:R-:W-:Y:S01]  /*14700*/  LEA.HI R0, R2, R2, RZ, 0x1 ;  /* 0x0000000202007211 */ /* 0x000fe200078f08ff */
[----:B------:R-:W-:Y:S01]  /*14710*/  FMUL.FTZ R114, R3, R114 ;  /* 0x0000007203727220 */ /* 0x000fe20000410000 */
[----:B------:R-:W-:Y:S01]  /*14720*/  F2FP.BF16.PACK_AB R8, R91, R8 ;  /* 0x000000085b08723e */ /* 0x000fe200000010ff */
[C---:B------:R-:W-:Y:S01]  /*14730*/  FMUL.FTZ R44, R3.reuse, R115 ;  /* 0x00000073032c7220 */ /* 0x040fe20000410000 */
[----:B------:R-:W-:Y:S01]  /*14740*/  SHF.R.S32.HI R9, RZ, 0x1, R0 ;  /* 0x00000001ff097819 */ /* 0x000fe20000011400 */
[C---:B------:R-:W-:Y:S01]  /*14750*/  FMUL.FTZ R126, R3.reuse, R126 ;  /* 0x0000007e037e7220 */ /* 0x040fe20000410000 */
[----:B------:R-:W-:Y:S01]  /*14760*/  LOP3.LUT R4, R0, 0x3fffffe, RZ, 0xc0, !PT ;  /* 0x03fffffe00047812 */ /* 0x000fe200078ec0ff */
[----:B------:R-:W-:Y:S01]  /*14770*/  FMUL.FTZ R41, R3, R127 ;  /* 0x0000007f03297220 */ /* 0x000fe20000410000 */
[----:B------:R-:W-:Y:S01]  /*14780*/  LOP3.LUT P0, RZ, R9, 0x2, RZ, 0xc0, !PT ;  /* 0x0000000209ff7812 */ /* 0x000fe2000780c0ff */
[C---:B------:R-:W-:Y:S01]  /*14790*/  FMUL.FTZ R130, R3.reuse, R130 ;  /* 0x0000008203827220 */ /* 0x040fe20000410000 */
[----:B------:R-:W-:Y:S01]  /*147a0*/  IADD3 R2, R2, -R4, RZ ;  /* 0x8000000402027210 */ /* 0x000fe20007ffe0ff */
[C---:B------:R-:W-:Y:S01]  /*147b0*/  FMUL.FTZ R39, R3.reuse, R131 ;  /* 0x0000008303277220 */ /* 0x040fe20000410000 */
        /* <DEDUP_REMOVED lines=28> */
[----:B------:R-:W-:Y:S02]  /*14980*/  LOP3.LUT R3, R73, 0xfffffffc, RZ, 0xc0, !PT ;  /* 0xfffffffc49037812 */ /* 0x000fe400078ec0ff */
[----:B------:R-:W-:Y:S02]  /*14990*/  F2FP.BF16.PACK_AB R11, R11, R86 ;  /* 0x000000560b0b723e */ /* 0x000fe400000010ff */
[----:B------:R-:W-:Y:S02]  /*149a0*/  IADD3 R0, -R3, R77, RZ ;  /* 0x0000004d03007210 */ /* 0x000fe40007ffe1ff */
[----:B------:R-:W-:-:S02]  /*149b0*/  SHF.L.U32 R3, R9, 0x6, RZ ;  /* 0x0000000609037819 */ /* 0x000fc400000006ff */
[----:B------:R-:W-:Y:S02]  /*149c0*/  LEA R0, R37, R0, 0x8 ;  /* 0x0000000025007211 */ /* 0x000fe400078e40ff */
[----:B------:R-:W-:Y:S02]  /*149d0*/  LOP3.LUT R4, R3, 0xc0, RZ, 0xc0, !PT ;  /* 0x000000c003047812 */ /* 0x000fe400078ec0ff */
[----:B------:R-:W-:Y:S02]  /*149e0*/  LOP3.LUT R3, R9, 0x1, RZ, 0xc0, !PT ;  /* 0x0000000109037812 */ /* 0x000fe400078ec0ff */
[----:B------:R-:W-:Y:S02]  /*149f0*/  LEA R0, R2, R0, 0x4 ;  /* 0x0000000002007211 */ /* 0x000fe400078e20ff */
[----:B------:R-:W-:Y:S02]  /*14a00*/  LEA.HI R2, R4, R4, RZ, 0x1d ;  /* 0x0000000404027211 */ /* 0x000fe400078fe8ff */
[----:B------:R-:W-:-:S02]  /*14a10*/  ISETP.NE.U32.AND P1, PT, R3, 0x1, PT ;  /* 0x000000010300780c */ /* 0x000fc40003f25070 */
[----:B------:R-:W-:Y:S02]  /*14a20*/  LEA R0, R0, R2, 0x1 ;  /* 0x0000000200007211 */ /* 0x000fe400078e08ff */
[----:B------:R-:W-:Y:S02]  /*14a30*/  MOV R3, 0x20 ;  /* 0x0000002000037802 */ /* 0x000fe40000000f00 */
[----:B------:R-:W-:Y:S02]  /*14a40*/  SHF.L.U32 R0, R0, 0x1, RZ ;  /* 0x0000000100007819 */ /* 0x000fe400000006ff */
[----:B------:R-:W-:Y:S02]  /*14a50*/  SEL R3, R3, 0xffffffe0, !P0 ;  /* 0xffffffe003037807 */ /* 0x000fe40004000000 */
[C---:B------:R-:W-:Y:S01]  /*14a60*/  IADD3 R2, R0.reuse, -0x10, RZ ;  /* 0xfffffff000027810 */ /* 0x040fe20007ffe0ff */
[----:B------:R-:W-:Y:S01]  /*14a70*/  STS [R0], R45 ;  /* 0x0000002d00007388 */ /* 0x000fe20000000800 */
[----:B------:R-:W-:-:S02]  /*14a80*/  IADD3 R4, R0, R3, RZ ;  /* 0x0000000300047210 */ /* 0x000fc40007ffe0ff */
[----:B------:R-:W-:Y:S01]  /*14a90*/  @P1 IADD3 R2, R0, 0x10, RZ ;  /* 0x0000001000021810 */ /* 0x000fe20007ffe0ff */
[----:B------:R-:W-:Y:S01]  /*14aa0*/  STS [R0+0x200], R44 ;  /* 0x0002002c00007388 */ /* 0x000fe20000000800 */
[----:B------:R-:W-:Y:S02]  /*14ab0*/  F2FP.BF16.PACK_AB R6, R6, R98 ;  /* 0x000000620606723e */ /* 0x000fe400000010ff */
[----:B------:R-:W-:Y:S01]  /*14ac0*/  IADD3 R3, R3, R2, RZ ;  /* 0x0000000203037210 */ /* 0x000fe20007ffe0ff */
[----:B------:R-:W-:Y:S01]  /*14ad0*/  STS [R2], R42 ;  /* 0x0000002a02007388 */ /* 0x000fe20000000800 */
[----:B------:R-:W-:-:S03]  /*14ae0*/  F2FP.BF16.PACK_AB R9, R95, R94 ;  /* 0x0000005e5f09723e */ /* 0x000fc600000010ff */
[----:B------:R-:W-:Y:S04]  /*14af0*/  STS [R2+0x200], R41 ;  /* 0x0002002902007388 */ /* 0x000fe80000000800 */
[----:B------:R-:W-:Y:S04]  /*14b00*/  STS [R0+0x1000], R46 ;  /* 0x0010002e00007388 */ /* 0x000fe80000000800 */
[----:B------:R-:W-:Y:S04]  /*14b10*/  STS [R0+0x1200], R118 ;  /* 0x0012007600007388 */ /* 0x000fe80000000800 */
[----:B------:R-:W-:Y:S04]  /*14b20*/  STS [R2+0x1000], R43 ;  /* 0x0010002b02007388 */ /* 0x000fe80000000800 */
[----:B------:R-:W-:Y:S04]  /*14b30*/  STS [R2+0x1200], R122 ;  /* 0x0012007a02007388 */ /* 0x000fe80000000800 */
[----:B------:R1:W-:Y:S04]  /*14b40*/  STS [R4+0x200], R39 ;  /* 0x0002002704007388 */ /* 0x0003e80000000800 */
[----:B------:R-:W-:Y:S04]  /*14b50*/  STS [R4], R40 ;  /* 0x0000002804007388 */ /* 0x000fe80000000800 */
[----:B------:R-:W-:Y:S04]  /*14b60*/  STS [R3], R36 ;  /* 0x0000002403007388 */ /* 0x000fe80000000800 */
        /* <DEDUP_REMOVED lines=30> */
[----:B------:R1:W-:Y:S01]  /*14d50*/  STS [R0+0x5200], R17 ;  /* 0x0052001100007388 */ /* 0x0003e20000000800 */
[----:B------:R-:W-:-:S03]  /*14d60*/  ISETP.NE.OR P2, PT, R39, RZ, !P0 ;  /* 0x000000ff2700720c */ /* 0x000fc60004745670 */
[----:B------:R-:W-:Y:S04]  /*14d70*/  STS [R2+0x5000], R14 ;  /* 0x0050000e02007388 */ /* 0x000fe80000000800 */
[----:B------:R2:W-:Y:S04]  /*14d80*/  STS [R2+0x5200], R13 ;  /* 0x0052000d02007388 */ /* 0x0005e80000000800 */
[----:B------:R-:W-:Y:S04]  /*14d90*/  STS [R4+0x4000], R12 ;  /* 0x0040000c04007388 */ /* 0x000fe80000000800 */
[----:B------:R3:W-:Y:S04]  /*14da0*/  STS [R4+0x4200], R11 ;  /* 0x0042000b04007388 */ /* 0x0007e80000000800 */
[----:B------:R4:W-:Y:S04]  /*14db0*/  STS [R3+0x4000], R7 ;  /* 0x0040000703007388 */ /* 0x0009e80000000800 */
[----:B------:R4:W-:Y:S01]  /*14dc0*/  STS [R3+0x4200], R6 ;  /* 0x0042000603007388 */ /* 0x0009e20000000800 */
[----:B-1----:R-:W-:-:S02]  /*14dd0*/  @P1 MOV R0, c[0x0][0x210] ;  /* 0x0000840000001a02 */ /* 0x002fc40000000f00 */
[----:B------:R-:W-:Y:S01]  /*14de0*/  MOV R17, 0x7f800000 ;  /* 0x7f80000000117802 */ /* 0x000fe20000000f00 */
[----:B------:R1:W-:Y:S04]  /*14df0*/  STS [R4+0x5000], R10 ;  /* 0x0050000a04007388 */ /* 0x0003e80000000800 */
[----:B------:R1:W-:Y:S01]  /*14e00*/  STS [R4+0x5200], R8 ;  /* 0x0052000804007388 */ /* 0x0003e20000000800 */
[----:B--2---:R-:W-:-:S03]  /*14e10*/  LOP3.LUT R2, R49, 0xffffffe0, RZ, 0xc0, !PT ;  /* 0xffffffe031027812 */ /* 0x004fc600078ec0ff */
[----:B------:R2:W-:Y:S04]  /*14e20*/  STS [R3+0x5000], R5 ;  /* 0x0050000503007388 */ /* 0x0005e80000000800 */
[----:B------:R2:W-:Y:S01]  /*14e30*/  STS [R3+0x5200], R9 ;  /* 0x0052000903007388 */ /* 0x0005e20000000800 */
[----:B---3--:R3:W-:Y:S03]  /*14e40*/  @P5 MUFU.LG2 R11, R47 ;  /* 0x0000002f000b5308 */ /* 0x0087e60000000c00 */
[----:B------:R-:W-:Y:S01]  /*14e50*/  BAR.SYNC.DEFER_BLOCKING 0x0 ;  /* 0x0000000000007b1d */ /* 0x000fe20000010000 */
[----:B----4-:R-:W-:Y:S02]  /*14e60*/  @P1 MOV R7, c[0x0][0x210] ;  /* 0x0000840000071a02 */ /* 0x010fe40000000f00 */
[----:B------:R-:W-:-:S02]  /*14e70*/  @!P1 MOV R7, 0x1 ;  /* 0x0000000100079802 */ /* 0x000fc40000000f00 */
[----:B------:R-:W-:Y:S01]  /*14e80*/  IADD3 R6, -R2, R77, RZ ;  /* 0x0000004d02067210 */ /* 0x000fe20007ffe1ff */
[----:B------:R-:W4:Y:S01]  /*14e90*/  S2R R19, SR_CTAID.X ;  /* 0x0000000000137919 */ /* 0x000f220000002500 */
[----:B-1----:R-:W-:Y:S03]  /*14ea0*/  @P4 MUFU.LG2 R10, R100 ;  /* 0x00000064000a4308 */ /* 0x002fe60000000c00 */
[----:B------:R-:W1:Y:S01]  /*14eb0*/  S2R R18, SR_CTAID.Z ;  /* 0x0000000000127919 */ /* 0x000e620000002700 */
[----:B------:R-:W-:Y:S01]  /*14ec0*/  @P1 IMAD R4, R0, c[0x0][0x214], RZ ;  /* 0x0000850000041a24 */ /* 0x000fe200078e02ff */
[----:B------:R-:W-:-:S03]  /*14ed0*/  @!P1 MOV R0, c[0x0][0x214] ;  /* 0x0000850000009a02 */ /* 0x000fc60000000f00 */
[----:B--2---:R-:W2:Y:S01]  /*14ee0*/  @P6 MUFU.LG2 R5, R48 ;  /* 0x0000003000056308 */ /* 0x004ea20000000c00 */
[----:B------:R-:W-:Y:S02]  /*14ef0*/  @!P1 SEL R4, R0, c[0x0][0x234], !P0 ;  /* 0x00008d0000049a07 */ /* 0x000fe40004000000 */
[----:B------:R-:W-:Y:S01]  /*14f00*/  ISETP.NE.OR P0, PT, R109, -0x1, P2 ;  /* 0xffffffff6d00780c */ /* 0x000fe20001705670 */
[----:B------:R-:W-:Y:S01]  /*14f10*/  CS2R R2, SRZ ;  /* 0x0000000000027805 */ /* 0x000fe2000001ff00 */
[----:B------:R-:W-:Y:S01]  /*14f20*/  @P1 MOV R0, 0x1 ;  /* 0x0000000100001802 */ /* 0x000fe20000000f00 */
[----:B------:R-:W-:Y:S01]  /*14f30*/  @!P1 IMAD R0, R4, c[0x0][0x1c0], RZ ;  /* 0x0000700004009a24 */ /* 0x000fe200078e02ff */
[----:B------:R1:W1:Y:S01]  /*14f40*/  LDS.128 R28, [R222] ;  /* 0x00000000de1c7984 */ /* 0x0002620000000c00 */
[----:B------:R-:W1:Y:S02]  /*14f50*/  @P3 MUFU.LG2 R9, R101 ;  /* 0x0000006500093308 */ /* 0x000e640000000c00 */
[C---:B------:R-:W-:Y:S01]  /*14f60*/  IMAD R0, R108.reuse, R0, RZ ;  /* 0x000000006c007224 */ /* 0x040fe200078e02ff */
[----:B---3--:R3:W1:Y:S04]  /*14f70*/  LDS.128 R44, [R222+0x800] ;  /* 0x00080000de2c7984 */ /* 0x0086680000000c00 */
[----:B------:R3:W1:Y:S01]  /*14f80*/  LDS.128 R56, [R222+0x1000] ;  /* 0x00100000de387984 */ /* 0x0006620000000c00 */
[----:B------:R-:W-:Y:S01]  /*14f90*/  @!P0 IMAD R109, R108, c[0x0][0x214], RZ ;  /* 0x000085006c6d8a24 */ /* 0x000fe200078e02ff */
[----:B------:R-:W-:Y:S01]  /*14fa0*/  SEL R8, R0, RZ, P2 ;  /* 0x000000ff00087207 */ /* 0x000fe20001000000 */
[----:B--2---:R-:W-:Y:S01]  /*14fb0*/  @P6 FMUL.FTZ R5, R5, 0.69314718246459960938 ;  /* 0x3f31721805056820 */ /* 0x004fe20000410000 */
[----:B------:R3:W2:Y:S02]  /*14fc0*/  LDS.128 R68, [R222+0x1800] ;  /* 0x00180000de447984 */ /* 0x0006a40000000c00 */
[----:B------:R-:W-:-:S02]  /*14fd0*/  @!P2 MOV R2, R109 ;  /* 0x0000006d0002a202 */ /* 0x000fc40000000f00 */
[----:B------:R3:W-:Y:S01]  /*14fe0*/  @!P0 STL [R1+0x34], R109 ;  /* 0x0000346d01008387 */ /* 0x0007e20000100800 */
[----:B------:R-:W-:-:S03]  /*14ff0*/  LOP3.LUT P0, RZ, R6, 0x3, RZ, 0xc0, !PT ;  /* 0x0000000306ff7812 */ /* 0x000fc6000780c0ff */
[----:B------:R3:W2:Y:S04]  /*15000*/  LDS.128 R24, [R222+0x2000] ;  /* 0x00200000de187984 */ /* 0x0006a80000000c00 */
[----:B------:R3:W2:Y:S04]  /*15010*/  LDS.128 R40, [R222+0x2800] ;  /* 0x00280000de287984 */ /* 0x0006a80000000c00 */
[----:B------:R3:W2:Y:S04]  /*15020*/  LDS.128 R52, [R222+0x3000] ;  /* 0x00300000de347984 */ /* 0x0006a80000000c00 */
[----:B------:R3:W2:Y:S04]  /*15030*/  LDS.128 R64, [R222+0x3800] ;  /* 0x00380000de407984 */ /* 0x0006a80000000c00 */
[----:B------:R3:W2:Y:S04]  /*15040*/  LDS.128 R20, [R222+0x4000] ;  /* 0x00400000de147984 */ /* 0x0006a80000000c00 */
[----:B------:R3:W2:Y:S04]  /*15050*/  LDS.128 R32, [R222+0x4800] ;  /* 0x00480000de207984 */ /* 0x0006a80000000c00 */
[----:B------:R3:W2:Y:S04]  /*15060*/  LDS.128 R48, [R222+0x5000] ;  /* 0x00500000de307984 */ /* 0x0006a80000000c00 */
[----:B------:R3:W2:Y:S01]  /*15070*/  LDS.128 R60, [R222+0x5800] ;  /* 0x00580000de3c7984 */ /* 0x0006a20000000c00 */
[----:B----4-:R-:W-:Y:S01]  /*15080*/  IMAD R0, R19, R7, RZ ;  /* 0x0000000713007224 */ /* 0x010fe200078e02ff */
[----:B------:R-:W-:Y:S01]  /*15090*/  @!P2 SHF.R.S32.HI R3, RZ, 0x1f, R109 ;  /* 0x0000001fff03a819 */ /* 0x000fe2000001146d */
[----:B-1----:R-:W-:Y:S01]  /*150a0*/  IMAD R4, R18, R4, R8 ;  /* 0x0000000412047224 */ /* 0x002fe200078e0208 */
[----:B------:R3:W5:Y:S01]  /*150b0*/  LDL R38, [R1+0x58] ;  /* 0x0000580001267983 */ /* 0x0007620000100800 */
[----:B------:R-:W-:Y:S01]  /*150c0*/  @P6 FFMA.FTZ R17, R104, c[0x0][0x238], R5 ;  /* 0x00008e0068116a23 */ /* 0x000fe20000010005 */
[----:B------:R-:W-:Y:S01]  /*150d0*/  SHF.L.U32 R0, R0, 0x7, RZ ;  /* 0x0000000700007819 */ /* 0x000fe200000006ff */
[----:B------:R-:W-:-:S03]  /*150e0*/  @P4 FMUL.FTZ R6, R10, 0.69314718246459960938 ;  /* 0x3f3172180a064820 */ /* 0x000fc60000410000 */
[----:B------:R-:W-:Y:S01]  /*150f0*/  IADD3 R10, P2, P1, R0, R2, R4 ;  /* 0x00000002000a7210 */ /* 0x000fe2000795e004 */
[----:B------:R-:W-:Y:S01]  /*15100*/  @P5 FMUL.FTZ R8, R11, 0.69314718246459960938 ;  /* 0x3f3172180b085820 */ /* 0x000fe20000410000 */
[----:B------:R-:W-:Y:S01]  /*15110*/  SHF.R.S32.HI R2, RZ, 0x1f, R0 ;  /* 0x0000001fff027819 */ /* 0x000fe20000011400 */
[----:B------:R-:W-:Y:S01]  /*15120*/  @P3 FMUL.FTZ R5, R9, 0.69314718246459960938 ;  /* 0x3f31721809053820 */ /* 0x000fe20000410000 */
[----:B------:R-:W-:Y:S01]  /*15130*/  SHF.R.S32.HI R0, RZ, 0x1f, R4 ;  /* 0x0000001fff007819 */ /* 0x000fe20000011404 */
[----:B------:R-:W-:Y:S01]  /*15140*/  BSSY B0, `(.L_x_198) ;  /* 0x0000035000007945 */ /* 0x000fe20003800000 */
        /* <DEDUP_REMOVED lines=8> */
[----:B------:R-:W1:Y:S01]  /*151d0*/  S2R R3, SR_TID.X ;  /* 0x0000000000037919 */ /* 0x000e620000002100 */
[----:B------:R-:W-:-:S04]  /*151e0*/  SHF.R.S32.HI R2, RZ, 0x1f, R37 ;  /* 0x0000001fff027819 */ /* 0x000fc80000011425 */
[----:B------:R-:W-:-:S04]  /*151f0*/  LEA.HI R2, R2, R37, RZ, 0x2 ;  /* 0x0000002502027211 */ /* 0x000fc800078f10ff */
[----:B------:R-:W-:-:S05]  /*15200*/  LOP3.LUT R2, R2, 0xffffffc, RZ, 0xc0, !PT ;  /* 0x0ffffffc02027812 */ /* 0x000fca00078ec0ff */
[----:B------:R-:W-:Y:S01]  /*15210*/  IMAD.IADD R2, R37, 0x1, -R2 ;  /* 0x0000000125027824 */ /* 0x000fe200078e0a02 */
[----:B-1----:R-:W-:-:S04]  /*15220*/  SHF.R.S32.HI R0, RZ, 0x1f, R3 ;  /* 0x0000001fff007819 */ /* 0x002fc80000011403 */
[----:B------:R-:W-:-:S04]  /*15230*/  LEA.HI R0, R0, R3, RZ, 0x5 ;  /* 0x0000000300007211 */ /* 0x000fc800078f28ff */
[----:B------:R-:W-:-:S05]  /*15240*/  LOP3.LUT R0, R0, 0xffffffe0, RZ, 0xc0, !PT ;  /* 0xffffffe000007812 */ /* 0x000fca00078ec0ff */
[----:B------:R-:W-:-:S05]  /*15250*/  IMAD.IADD R0, R3, 0x1, -R0 ;  /* 0x0000000103007824 */ /* 0x000fca00078e0a00 */
[----:B------:R-:W-:-:S04]  /*15260*/  SHF.R.S32.HI R3, RZ, 0x1f, R0 ;  /* 0x0000001fff037819 */ /* 0x000fc80000011400 */
[----:B------:R-:W-:-:S04]  /*15270*/  LEA.HI R0, R3, R0, RZ, 0x2 ;  /* 0x0000000003007211 */ /* 0x000fc800078f10ff */
[----:B------:R-:W-:-:S05]  /*15280*/  SHF.R.S32.HI R0, RZ, 0x2, R0 ;  /* 0x00000002ff007819 */ /* 0x000fca0000011400 */
[----:B------:R-:W-:-:S05]  /*15290*/  IMAD R0, R2, 0x10, R0 ;  /* 0x0000001002007824 */ /* 0x000fca00078e0200 */
        /* <DEDUP_REMOVED lines=31> */
.L_x_199:
[----:B------:R-:W-:Y:S05]  /*15490*/  BSYNC B0 ;  /* 0x0000000000007941 */ /* 0x000fea0003800000 */
.L_x_198:
[----:B-1----:R-:W4:Y:S04]  /*154a0*/  LDL.LU R7, [R1+0x5c] ;  /* 0x00005c0001077983 */ /* 0x002f280000300800 */
[----:B---3--:R-:W3:Y:S04]  /*154b0*/  LDL.64 R36, [R1+0x38] ;  /* 0x0000380001247983 */ /* 0x008ee80000100a00 */
[----:B------:R1:W5:Y:S04]  /*154c0*/  LDL R16, [R1+0x50] ;  /* 0x0000500001107983 */ /* 0x0003680000100800 */
[----:B------:R1:W5:Y:S01]  /*154d0*/  LDL R15, [R1+0x54] ;  /* 0x00005400010f7983 */ /* 0x0003620000100800 */
[----:B------:R-:W-:Y:S01]  /*154e0*/  SHF.R.S32.HI R6, RZ, 0x1f, R18 ;  /* 0x0000001fff067819 */ /* 0x000fe20000011412 */
[----:B------:R-:W-:Y:S02]  /*154f0*/  BSSY B0, `(.L_x_200) ;  /* 0x000001f000007945 */ /* 0x000fe40003800000 */
[----:B------:R-:W2:Y:S02]  /*15500*/  S2R R5, SR_TID.X ;  /* 0x0000000000057919 */ /* 0x000ea40000002100 */
[----:B--2---:R-:W-:Y:S01]  /*15510*/  SHF.R.S32.HI R4, RZ, 0x1f, R5 ;  /* 0x0000001fff047819 */ /* 0x004fe20000011405 */
[----:B----4-:R-:W-:-:S02]  /*15520*/  IMAD R14, R19, -0x80, R7 ;  /* 0xffffff80130e7824 */ /* 0x010fc400078e0207 */
[----:B------:R-:W2:Y:S01]  /*15530*/  S2R R7, SR_CTAID.X ;  /* 0x0000000000077919 */ /* 0x000ea20000002500 */
[----:B---3--:R-:W-:Y:S02]  /*15540*/  IADD3 R2, P0, R36, R106, RZ ;  /* 0x0000006a24027210 */ /* 0x008fe40007f1e0ff */
[----:B------:R-:W-:-:S05]  /*15550*/  SHF.R.S32.HI R0, RZ, 0x1f, R36 ;  /* 0x0000001fff007819 */ /* 0x000fca0000011424 */
[----:B------:R-:W-:Y:S01]  /*15560*/  IMAD.X R3, R0, 0x1, R107, P0 ;  /* 0x0000000100037824 */ /* 0x000fe200000e066b */
[----:B------:R-:W-:Y:S02]  /*15570*/  ISETP.GE.AND P0, PT, R74, R14, PT ;  /* 0x0000000e4a00720c */ /* 0x000fe40003f06270 */
[----:B------:R-:W-:Y:S01]  /*15580*/  LEA.HI R0, R4, R5, RZ, 0x2 ;  /* 0x0000000504007211 */ /* 0x000fe200078f10ff */
[----:B------:R-:W-:Y:S02]  /*15590*/  IMAD R4, R6, c[0x0][0x1f0], RZ ;  /* 0x00007c0006047a24 */ /* 0x000fe400078e02ff */
[----:B------:R-:W-:Y:S01]  /*155a0*/  IMAD.WIDE.U32 R10, R18, c[0x0][0x1f0], R2 ;  /* 0x00007c00120a7a25 */ /* 0x000fe200078e0002 */
[----:B------:R-:W-:-:S03]  /*155b0*/  SHF.R.S32.HI R12, RZ, 0x2, R0 ;  /* 0x00000002ff0c7819 */ /* 0x000fc60000011400 */
[----:B------:R-:W-:Y:S01]  /*155c0*/  IMAD R0, R18, c[0x0][0x1f4], R4 ;  /* 0x00007d0012007a24 */ /* 0x000fe200078e0204 */
[----:B------:R-:W-:-:S03]  /*155d0*/  SHF.R.S32.HI R13, RZ, 0x1f, R12 ;  /* 0x0000001fff0d7819 */ /* 0x000fc6000001140c */
[----:B------:R-:W-:Y:S02]  /*155e0*/  IMAD.IADD R9, R0, 0x1, R11 ;  /* 0x0000000100097824 */ /* 0x000fe400078e020b */
[----:B--2---:R-:W-:Y:S01]  /*155f0*/  IMAD.WIDE R2, R7, 0x80, R12 ;  /* 0x0000008007027825 */ /* 0x004fe200078e020c */
[----:B------:R-:W-:Y:S05]  /*15600*/  @P0 BRA `(.L_x_201) ;  /* 0x000000d000000947 */ /* 0x000fea0003800000 */
[----:B-1----:R-:W-:Y:S01]  /*15610*/  IMAD R0, R3, c[0x0][0x1e8], RZ ;  /* 0x00007a0003007a24 */ /* 0x002fe200078e02ff */
[----:B------:R-:W-:Y:S01]  /*15620*/  ISETP.GE.AND P2, PT, R36, c[0x0][0x220], PT ;  /* 0x0000880024007a0c */ /* 0x000fe20003f46270 */
[----:B------:R-:W-:Y:S01]  /*15630*/  IMAD.MOV.U32 R8, RZ, RZ, R10 ;  /* 0x000000ffff087224 */ /* 0x000fe200078e000a */
[----:B-----5:R-:W-:Y:S01]  /*15640*/  ISETP.GE.AND P1, PT, R16, c[0x0][0x220], PT ;  /* 0x0000880010007a0c */ /* 0x020fe20003f26270 */
[C---:B------:R-:W-:Y:S01]  /*15650*/  IMAD R0, R2.reuse, c[0x0][0x1ec], R0 ;  /* 0x00007b0002007a24 */ /* 0x040fe200078e0200 */
[----:B------:R-:W-:Y:S01]  /*15660*/  ISETP.GE.AND P0, PT, R15, c[0x0][0x220], PT ;  /* 0x000088000f007a0c */ /* 0x000fe20003f06270 */
[----:B------:R-:W-:-:S04]  /*15670*/  IMAD.WIDE.U32 R6, R2, c[0x0][0x1e8], R8 ;  /* 0x00007a0002067a25 */ /* 0x000fc800078e0008 */
[----:B------:R-:W-:Y:S01]  /*15680*/  IMAD.IADD R0, R7, 0x1, R0 ;  /* 0x0000000107007824 */ /* 0x000fe200078e0200 */
[----:B------:R-:W-:-:S04]  /*15690*/  LEA R4, P3, R6, c[0x0][0x1d0], 0x1 ;  /* 0x0000740006047a11 */ /* 0x000fc800078608ff */
[----:B------:R-:W-:-:S05]  /*156a0*/  LEA.HI.X R5, R6, c[0x0][0x1d4], R0, 0x1, P3 ;  /* 0x0000750006057a11 */ /* 0x000fca00018f0c00 */
[----:B------:R1:W-:Y:S04]  /*156b0*/  @!P2 STG.E.128 [R4.64], R28 ;  /* 0x0000001c0400a986 */ /* 0x0003e8000c101d0c */
[----:B------:R1:W-:Y:S04]  /*156c0*/  @!P1 STG.E.128 [R4.64+0x40], R24 ;  /* 0x0000401804009986 */ /* 0x0003e8000c101d0c */
[----:B------:R1:W-:Y:S02]  /*156d0*/  @!P0 STG.E.128 [R4.64+0x80], R20 ;  /* 0x0000801404008986 */ /* 0x0003e4000c101d0c */
.L_x_201:
[----:B-1----:R-:W-:Y:S05]  /*156e0*/  BSYNC B0 ;  /* 0x0000000000007941 */ /* 0x002fea0003800000 */
.L_x_200:
[----:B------:R-:W-:Y:S01]  /*156f0*/  LEA.HI.SX32 R0, R73, 0x20, 0x1e ;  /* 0x0000002049007811 */ /* 0x000fe200078ff2ff */
[----:B------:R-:W-:Y:S03]  /*15700*/  BSSY B0, `(.L_x_202) ;  /* 0x0000013000007945 */ /* 0x000fe60003800000 */
[----:B------:R-:W-:-:S13]  /*15710*/  ISETP.GE.AND P0, PT, R0, R14, PT ;  /* 0x0000000e0000720c */ /* 0x000fda0003f06270 */
[----:B------:R-:W-:Y:S05]  /*15720*/  @P0 BRA `(.L_x_203) ;  /* 0x0000010000000947 */ /* 0x000fea0003800000 */
[----:B------:R-:W-:Y:S01]  /*15730*/  IADD3 R0, P0, R2, 0x20, RZ ;  /* 0x0000002002007810 */ /* 0x000fe20007f1e0ff */
[----:B------:R-:W-:Y:S01]  /*15740*/  IMAD.MOV.U32 R6, RZ, RZ, R10 ;  /* 0x000000ffff067224 */ /* 0x000fe200078e000a */
[----:B------:R-:W-:Y:S02]  /*15750*/  MOV R7, R9 ;  /* 0x0000000900077202 */ /* 0x000fe40000000f00 */
[----:B------:R-:W-:Y:S01]  /*15760*/  ISETP.GE.AND P2, PT, R36, c[0x0][0x220], PT ;  /* 0x0000880024007a0c */ /* 0x000fe20003f46270 */
[----:B------:R-:W-:Y:S01]  /*15770*/  IMAD.X R4, RZ, RZ, R3, P0 ;  /* 0x000000ffff047224 */ /* 0x000fe200000e0603 */
[----:B-----5:R-:W-:Y:S01]  /*15780*/  ISETP.GE.AND P1, PT, R16, c[0x0][0x220], PT ;  /* 0x0000880010007a0c */ /* 0x020fe20003f26270 */
[----:B------:R-:W-:Y:S01]  /*15790*/  IMAD.WIDE.U32 R6, R0, c[0x0][0x1e8], R6 ;  /* 0x00007a0000067a25 */ /* 0x000fe200078e0006 */
[----:B------:R-:W-:-:S03]  /*157a0*/  ISETP.GE.AND P0, PT, R15, c[0x0][0x220], PT ;  /* 0x000088000f007a0c */ /* 0x000fc60003f06270 */
[----:B------:R-:W-:-:S04]  /*157b0*/  IMAD R4, R4, c[0x0][0x1e8], RZ ;  /* 0x00007a0004047a24 */ /* 0x000fc800078e02ff */
[----:B------:R-:W-:Y:S01]  /*157c0*/  IMAD R0, R0, c[0x0][0x1ec], R4 ;  /* 0x00007b0000007a24 */ /* 0x000fe200078e0204 */
[----:B------:R-:W-:-:S03]  /*157d0*/  LEA R4, P3, R6, c[0x0][0x1d0], 0x1 ;  /* 0x0000740006047a11 */ /* 0x000fc600078608ff */
[----:B------:R-:W-:-:S05]  /*157e0*/  IMAD.IADD R0, R7, 0x1, R0 ;  /* 0x0000000107007824 */ /* 0x000fca00078e0200 */
[----:B------:R-:W-:-:S05]  /*157f0*/  LEA.HI.X R5, R6, c[0x0][0x1d4], R0, 0x1, P3 ;  /* 0x0000750006057a11 */ /* 0x000fca00018f0c00 */
[----:B------:R1:W-:Y:S04]  /*15800*/  @!P2 STG.E.128 [R4.64], R44 ;  /* 0x0000002c0400a986 */ /* 0x0003e8000c101d0c */
[----:B------:R1:W-:Y:S04]  /*15810*/  @!P1 STG.E.128 [R4.64+0x40], R40 ;  /* 0x0000402804009986 */ /* 0x0003e8000c101d0c */
[----:B------:R1:W-:Y:S02]  /*15820*/  @!P0 STG.E.128 [R4.64+0x80], R32 ;  /* 0x0000802004008986 */ /* 0x0003e4000c101d0c */
.L_x_203:
[----:B------:R-:W-:Y:S05]  /*15830*/  BSYNC B0 ;  /* 0x0000000000007941 */ /* 0x000fea0003800000 */
.L_x_202:
[----:B------:R-:W-:Y:S01]  /*15840*/  IADD3 R0, R12, 0x40, RZ ;  /* 0x000000400c007810 */ /* 0x000fe20007ffe0ff */
[----:B------:R-:W-:Y:S03]  /*15850*/  BSSY B0, `(.L_x_204) ;  /* 0x0000013000007945 */ /* 0x000fe60003800000 */
[----:B-----5:R-:W-:-:S13]  /*15860*/  ISETP.GE.AND P0, PT, R0, R38, PT ;  /* 0x000000260000720c */ /* 0x020fda0003f06270 */
        /* <DEDUP_REMOVED lines=17> */
.L_x_205:
[----:B------:R-:W-:Y:S05]  /*15980*/  BSYNC B0 ;  /* 0x0000000000007941 */ /* 0x000fea0003800000 */
.L_x_204:
[----:B------:R-:W-:-:S04]  /*15990*/  IADD3 R0, R12, 0x60, RZ ;  /* 0x000000600c007810 */ /* 0x000fc80007ffe0ff */
[----:B------:R-:W-:-:S13]  /*159a0*/  ISETP.GE.AND P0, PT, R0, R38, PT ;  /* 0x000000260000720c */ /* 0x000fda0003f06270 */
[----:B------:R-:W-:Y:S05]  /*159b0*/  @P0 EXIT ;  /* 0x000000000000094d */ /* 0x000fea0003800000 */
[----:B------:R-:W-:Y:S02]  /*159c0*/  IADD3 R0, P0, R2, 0x60, RZ ;  /* 0x0000006002007810 */ /* 0x000fe40007f1e0ff */
[----:B------:R-:W-:-:S03]  /*159d0*/  ISETP.GE.AND P1, PT, R36, c[0x0][0x220], PT ;  /* 0x0000880024007a0c */ /* 0x000fc60003f26270 */
[----:B------:R-:W-:Y:S01]  /*159e0*/  IMAD.X R2, RZ, RZ, R3, P0 ;  /* 0x000000ffff027224 */ /* 0x000fe200000e0603 */
[----:B------:R-:W-:Y:S02]  /*159f0*/  MOV R3, R9 ;  /* 0x0000000900037202 */ /* 0x000fe40000000f00 */
[----:B------:R-:W-:Y:S01]  /*15a00*/  ISETP.GE.AND P0, PT, R16, c[0x0][0x220], PT ;  /* 0x0000880010007a0c */ /* 0x000fe20003f06270 */
[----:B------:R-:W-:Y:S02]  /*15a10*/  IMAD R6, R2, c[0x0][0x1e8], RZ ;  /* 0x00007a0002067a24 */ /* 0x000fe400078e02ff */
[----:B------:R-:W-:-:S04]  /*15a20*/  IMAD.MOV.U32 R2, RZ, RZ, R10 ;  /* 0x000000ffff027224 */ /* 0x000fc800078e000a */
[----:B-1----:R-:W-:-:S04]  /*15a30*/  IMAD.WIDE.U32 R4, R0, c[0x0][0x1e8], R2 ;  /* 0x00007a0000047a25 */ /* 0x002fc800078e0002 */
[----:B------:R-:W-:Y:S01]  /*15a40*/  IMAD R0, R0, c[0x0][0x1ec], R6 ;  /* 0x00007b0000007a24 */ /* 0x000fe200078e0206 */
[----:B------:R-:W-:-:S03]  /*15a50*/  LEA R2, P2, R4, c[0x0][0x1d0], 0x1 ;  /* 0x0000740004027a11 */ /* 0x000fc600078408ff */
[----:B------:R-:W-:-:S05]  /*15a60*/  IMAD.IADD R0, R5, 0x1, R0 ;  /* 0x0000000105007824 */ /* 0x000fca00078e0200 */
[----:B------:R-:W-:-:S05]  /*15a70*/  LEA.HI.X R3, R4, c[0x0][0x1d4], R0, 0x1, P2 ;  /* 0x0000750004037a11 */ /* 0x000fca00010f0c00 */
[----:B------:R1:W-:Y:S01]  /*15a80*/  @!P0 STG.E.128 [R2.64+0x40], R64 ;  /* 0x0000404002008986 */ /* 0x0003e2000c101d0c */
[----:B------:R-:W-:-:S03]  /*15a90*/  ISETP.GE.AND P0, PT, R15, c[0x0][0x220], PT ;  /* 0x000088000f007a0c */ /* 0x000fc60003f06270 */
[----:B------:R1:W-:Y:S10]  /*15aa0*/  @!P1 STG.E.128 [R2.64], R68 ;  /* 0x0000004402009986 */ /* 0x0003f4000c101d0c */
[----:B------:R-:W-:Y:S05]  /*15ab0*/  @P0 EXIT ;  /* 0x000000000000094d */ /* 0x000fea0003800000 */
[----:B------:R-:W-:Y:S01]  /*15ac0*/  STG.E.128 [R2.64+0x80], R60 ;  /* 0x0000803c02007986 */ /* 0x000fe2000c101d0c */
[----:B------:R-:W-:Y:S05]  /*15ad0*/  EXIT ;  /* 0x000000000000794d */ /* 0x000fea0003800000 */
.L_x_206:
        /* <DEDUP_REMOVED lines=10> */
.L_x_1030:


//--------------------- .text._ZN5flash16flash_fwd_kernelI23Flash_fwd_kernel_traitsILi96ELi128ELi64ELi4ELb0ELb0EN7cutlass10bfloat16_tE19Flash_kernel_traitsILi96ELi128ELi64ELi4ES3_EELb0ELb0ELb1ELb1ELb0ELb0ELb0ELb0EEEvNS_16Flash_fwd_paramsE --------------------------
	.section	.text._ZN5flash16flash_fwd_kernelI23Flash_fwd_kernel_traitsILi96ELi128ELi64ELi4ELb0ELb0EN7cutlass10bfloat16_tE19Flash_kernel_traitsILi96ELi128ELi64ELi4ES3_EELb0ELb0ELb1ELb1ELb0ELb0ELb0ELb0EEEvNS_16Flash_fwd_paramsE,"ax",@progbits
	.sectioninfo	@"SHI_REGISTERS=255"
	.align	128
        .global         _ZN5flash16flash_fwd_kernelI23Flash_fwd_kernel_traitsILi96ELi128ELi64ELi4ELb0ELb0EN7cutlass10bfloat16_tE19Flash_kernel_traitsILi96ELi128ELi64ELi4ES3_EELb0ELb0ELb1ELb1ELb0ELb0ELb0ELb0EEEvNS_16Flash_fwd_paramsE
        .type           _ZN5flash16flash_fwd_kernelI23Flash_fwd_kernel_traitsILi96ELi128ELi64ELi4ELb0ELb0EN7cutlass10bfloat16_tE19Flash_kernel_traitsILi96ELi128ELi64ELi4ES3_EELb0ELb0ELb1ELb1ELb0ELb0ELb0ELb0EEEvNS_16Flash_fwd_paramsE,@function
        .size           _ZN5flash16flash_fwd_kernelI23Flash_fwd_kernel_traitsILi96ELi128ELi64ELi4ELb0ELb0EN7cutlass10bfloat16_tE19Flash_kernel_traitsILi96ELi128ELi64ELi4ES3_EELb0ELb0ELb1ELb1ELb0ELb0ELb0ELb0EEEvNS_16Flash_fwd_paramsE,(.L_x_1031 - _ZN5flash16flash_fwd_kernelI23Flash_fwd_kernel_traitsILi96ELi128ELi64ELi4ELb0ELb0EN7cutlass10bfloat16_tE19Flash_kernel_traitsILi96ELi128ELi64ELi4ES3_EELb0ELb0ELb1ELb1ELb0ELb0ELb0ELb0EEEvNS_16Flash_fwd_paramsE)
        .other          _ZN5flash16flash_fwd_kernelI23Flash_fwd_kernel_traitsILi96ELi128ELi64ELi4ELb0ELb0EN7cutlass10bfloat16_tE19Flash_kernel_traitsILi96ELi128ELi64ELi4ES3_EELb0ELb0ELb1ELb1ELb0ELb0ELb0ELb0EEEvNS_16Flash_fwd_paramsE,@"STO_CUDA_ENTRY STV_DEFAULT"
_ZN5flash16flash_fwd_kernelI23Flash_fwd_kernel_traitsILi96ELi128ELi64ELi4ELb0ELb0EN7cutlass10bfloat16_tE19Flash_kernel_traitsILi96ELi128ELi64ELi4ES3_EELb0ELb0ELb1ELb1ELb0ELb0ELb0ELb0EEEvNS_16Flash_fwd_paramsE:
.text._ZN5flash16flash_fwd_kernelI23Flash_fwd_kernel_traitsILi96ELi128ELi64ELi4ELb0ELb0EN7cutlass10bfloat16_tE19Flash_kernel_traitsILi96ELi128ELi64ELi4ES3_EELb0ELb0ELb1ELb1ELb0ELb0ELb0ELb0EEEvNS_16Flash_fwd_paramsE:
        /* <DEDUP_REMOVED lines=23> */
[----:B-1----:R-:W-:-:S03]  /*0170*/  @P0 IMAD.WIDE R2, R30, R6, c[0x0][0x250] ;  /* 0x000094001e020625 */ /* 0x002fc600078e0206 */
[----:B------:R-:W1:Y:S04]  /*0180*/  S2R R29, SR_TID.X ;  /* 0x00000000001d7919 */ /* 0x000e680000002100 */
        /* <DEDUP_REMOVED lines=8> */
[----:B-1--4-:R-:W2:Y:S02]  /*0210*/  @P3 LDG.E R0, [R4.64+0x4] ;  /* 0x0000040c04003981 */ /* 0x012ea4000c1e1900 */
[----:B--2--5:R-:W-:-:S06]  /*0220*/  @P3 IADD3 R0, R0, -R8, RZ ;  /* 0x8000000800003210 */ /* 0x024fcc0007ffe0ff */
[----:B------:R1:W5:Y:S01]  /*0230*/  @!P3 LDG.E R0, [R4.64] ;  /* 0x0000000c0400b981 */ /* 0x000362000c1e1900 */
[----:B------:R-:W-:Y:S05]  /*0240*/  BRA `(.L_x_208) ;  /* 0x0000001000007947 */ /* 0x000fea0003800000 */
.L_x_207:
[----:B-1--4-:R-:W-:Y:S02]  /*0250*/  MOV R0, c[0x0][0x218] ;  /* 0x0000860000007a02 */ /* 0x012fe40000000f00 */
.L_x_208:
        /* <DEDUP_REMOVED lines=12> */
[----:B------:R-:W-:Y:S02]  /*0320*/  IADD3 R0, -R100, 0xbf, R47 ;  /* 0x000000bf64007810 */ /* 0x000fe40007ffe12f */
        /* <DEDUP_REMOVED lines=63> */
[C---:B------:R-:W-:Y:S01]  /*0720*/  IMAD R8, R18.reuse, c[0x0][0x1f4], R0 ;  /* 0x00007d0012087a24 */ /* 0x040fe200078e0200 */
[----:B------:R-:W-:Y:S01]  /*0730*/  @!P3 MOV R2, R7 ;  /* 0x000000070002b202 */ /* 0x000fe20000000f00 */
[----:B------:R-:W-:Y:S01]  /*0740*/  IMAD R0, R47, R19, RZ ;  /* 0x000000132f007224 */ /* 0x000fe200078e02ff */
[----:B------:R-:W-:Y:S01]  /*0750*/  @!P3 SHF.R.S32.HI R3, RZ, 0x1f, R7 ;  /* 0x0000001fff03b819 */ /* 0x000fe20000011407 */
[----:B------:R-:W-:-:S03]  /*0760*/  IMAD.WIDE.U32 R12, R18, c[0x0][0x1f0], R4 ;  /* 0x00007c00120c7a25 */ /* 0x000fc600078e0004 */
[----:B------:R-:W-:Y:S01]  /*0770*/  SHF.R.S32.HI R4, RZ, 0x1f, R0 ;  /* 0x0000001fff047819 */ /* 0x000fe20000011400 */
[----:B------:R-:W-:Y:S01]  /*0780*/  IMAD.IADD R9, R13, 0x1, R8 ;  /* 0x000000010d097824 */ /* 0x000fe200078e0208 */
[--C-:B------:R-:W-:Y:S02]  /*0790*/  IADD3 R22, P1, P0, R0, R2, R6.reuse ;  /* 0x0000000200167210 */ /* 0x100fe4000783e006 */
        /* <DEDUP_REMOVED lines=17> */
.L_x_211:
[----:B------:R-:W-:Y:S05]  /*08b0*/  BSYNC B0 ;  /* 0x0000000000007941 */ /* 0x000fea0003800000 */
.L_x_210:
        /* <DEDUP_REMOVED lines=20> */
.L_x_213:
[----:B------:R-:W-:Y:S05]  /*0a00*/  BSYNC B0 ;  /* 0x0000000000007941 */ /* 0x000fea0003800000 */
.L_x_212:
        /* <DEDUP_REMOVED lines=20> */
.L_x_215:
[----:B------:R-:W-:Y:S05]  /*0b50*/  BSYNC B0 ;  /* 0x0000000000007941 */ /* 0x000fea0003800000 */
.L_x_214:
        /* <DEDUP_REMOVED lines=20> */
.L_x_217:
[----:B------:R-:W-:Y:S05]  /*0ca0*/  BSYNC B0 ;  /* 0x0000000000007941 */ /* 0x000fea0003800000 */
.L_x_216:
        /* <DEDUP_REMOVED lines=35> */
.L_x_209:
[----:B------:R-:W-:Y:S02]  /*0ee0*/  ISETP.NE.AND P1, PT, R25, -0x1, PT ;  /* 0xffffffff1900780c */ /* 0x000fe40003f25270 */
[----:B------:R-:W-:Y:S02]  /*0ef0*/  ISETP.NE.AND P0, PT, R8, -0x1, PT ;  /* 0xffffffff0800780c */ /* 0x000fe40003f05270 */
[----:B------:R-:W-:-:S09]  /*0f00*/  SHF.R.S32.HI R19, RZ, 0x1f, R18 ;  /* 0x0000001fff137819 */ /* 0x000fd20000011412 */
        /* <DEDUP_REMOVED lines=25> */
.L_x_218:
        /* <DEDUP_REMOVED lines=41> */
.L_x_219:
[----:B------:R-:W-:Y:S01]  /*1330*/  SHF.R.S32.HI R5, RZ, 0x1f, R29 ;  /* 0x0000001fff057819 */ /* 0x000fe2000001141d */
[----:B------:R-:W-:Y:S01]  /*1340*/  IMAD.IADD R31, R100, 0x1, -R47 ;  /* 0x00000001641f7824 */ /* 0x000fe200078e0a2f */
[----:B------:R-:W-:Y:S01]  /*1350*/  SHF.R.S32.HI R11, RZ, 0x1f, R8 ;  /* 0x0000001fff0b7819 */ /* 0x000fe20000011408 */
[----:B------:R-:W-:Y:S01]  /*1360*/  BSSY B0, `(.L_x_220) ;  /* 0x0000068000007945 */ /* 0x000fe20003800000 */
[CC--:B------:R-:W-:Y:S02]  /*1370*/  LEA.HI R3, R5.reuse, R29.reuse, RZ, 0x2 ;  /* 0x0000001d05037211 */ /* 0x0c0fe400078f10ff */
[----:B------:R-:W-:Y:S02]  /*1380*/  LEA.HI R28, R5, R29, RZ, 0x3 ;  /* 0x0000001d051c7211 */ /* 0x000fe400078f18ff */
[----:B------:R-:W-:-:S02]  /*1390*/  LOP3.LUT R0, R3, 0xfffffffc, RZ, 0xc0, !PT ;  /* 0xfffffffc03007812 */ /* 0x000fc400078ec0ff */
[----:B------:R-:W-:Y:S02]  /*13a0*/  SHF.R.S32.HI R25, RZ, 0x3, R28 ;  /* 0x00000003ff197819 */ /* 0x000fe4000001141c */
[-C--:B------:R-:W-:Y:S01]  /*13b0*/  LEA.HI R26, R5, R29.reuse, RZ, 0x4 ;  /* 0x0000001d051a7211 */ /* 0x080fe200078f20ff */
[----:B------:R-:W-:Y:S01]  /*13c0*/  IMAD.IADD R0, R29, 0x1, -R0 ;  /* 0x000000011d007824 */ /* 0x000fe200078e0a00 */
[----:B------:R-:W-:Y:S01]  /*13d0*/  SHF.R.S32.HI R4, RZ, 0x2, R3 ;  /* 0x00000002ff047819 */ /* 0x000fe20000011403 */
[----:B------:R-:W-:Y:S01]  /*13e0*/  IMAD.SHL.U32 R2, R25, 0x40, RZ ;  /* 0x0000004019027824 */ /* 0x000fe200078e00ff */
[----:B------:R-:W-:Y:S01]  /*13f0*/  LEA.HI R27, R5, R29, RZ, 0x5 ;  /* 0x0000001d051b7211 */ /* 0x000fe200078f28ff */
[----:B------:R-:W-:Y:S01]  /*1400*/  IMAD.SHL.U32 R168, R0, 0x8, RZ ;  /* 0x0000000800a87824 */ /* 0x000fe200078e00ff */
[----:B------:R-:W-:Y:S02]  /*1410*/  SHF.R.S32.HI R5, RZ, 0x1f, R4 ;  /* 0x0000001fff057819 */ /* 0x000fe40000011404 */
[----:B------:R-:W-:-:S02]  /*1420*/  LOP3.LUT R0, R2, 0xc0, RZ, 0xc0, !PT ;  /* 0x000000c002007812 */ /* 0x000fc400078ec0ff */
[--C-:B------:R-:W-:Y:S01]  /*1430*/  SHF.R.S32.HI R169, RZ, 0x1f, R168.reuse ;  /* 0x0000001fffa97819 */ /* 0x100fe200000114a8 */
[----:B------:R-:W-:Y:S01]  /*1440*/  IMAD R14, R5, c[0x0][0x1a0], RZ ;  /* 0x00006800050e7a24 */ /* 0x000fe200078e02ff */
[----:B------:R-:W-:Y:S02]  /*1450*/  LOP3.LUT R2, R0, 0x18, R168, 0xf8, !PT ;  /* 0x0000001800027812 */ /* 0x000fe400078ef8a8 */
[----:B------:R-:W-:Y:S01]  /*1460*/  SHF.R.U32.HI R0, RZ, 0x3, R0 ;  /* 0x00000003ff007819 */ /* 0x000fe20000011600 */
[----:B------:R-:W-:Y:S01]  /*1470*/  IMAD.WIDE.U32 R6, R4, c[0x0][0x198], R168 ;  /* 0x0000660004067a25 */ /* 0x000fe200078e00a8 */
[----:B------:R-:W-:Y:S01]  /*1480*/  IADD3 R12, P0, R168, R12, RZ ;  /* 0x0000000ca80c7210 */ /* 0x000fe20007f1e0ff */
[----:B------:R2:W-:Y:S01]  /*1490*/  STL.64 [R1+0x40], R168 ;  /* 0x000040a801007387 */ /* 0x0005e20000100a00 */
[----:B------:R-:W-:Y:S01]  /*14a0*/  LOP3.LUT R223, R2, R0, RZ, 0x3c, !PT ;  /* 0x0000000002df7212 */ /* 0x000fe200078e3cff */
[----:B------:R-:W-:Y:S01]  /*14b0*/  IMAD R14, R4, c[0x0][0x1a4], R14 ;  /* 0x00006900040e7a24 */ /* 0x000fe200078e020e */
[----:B------:R-:W-:Y:S01]  /*14c0*/  LOP3.LUT R0, R26, 0xfffffff0, RZ, 0xc0, !PT ;  /* 0xfffffff01a007812 */ /* 0x000fe200078ec0ff */
[----:B------:R-:W-:Y:S01]  /*14d0*/  IMAD.X R13, R169, 0x1, R13, P0 ;  /* 0x00000001a90d7824 */ /* 0x000fe200000e060d */
[----:B------:R-:W-:Y:S01]  /*14e0*/  LEA.HI R2, R3, R4, RZ, 0x1 ;  /* 0x0000000403027211 */ /* 0x000fe200078f08ff */
[----:B------:R2:W-:Y:S01]  /*14f0*/  STL [R1+0x64], R31 ;  /* 0x0000641f01007387 */ /* 0x0005e20000100800 */
[----:B------:R-:W-:Y:S01]  /*1500*/  IADD3 R6, P1, R20, R6, RZ ;  /* 0x0000000614067210 */ /* 0x000fe20007f3e0ff */
[----:B------:R-:W-:Y:S01]  /*1510*/  IMAD.IADD R22, R29, 0x1, -R0 ;  /* 0x000000011d167824 */ /* 0x000fe200078e0a00 */
[----:B------:R-:W-:Y:S01]  /*1520*/  LOP3.LUT R3, R2, 0x7fffffe, RZ, 0xc0, !PT ;  /* 0x07fffffe02037812 */ /* 0x000fe200078ec0ff */
[----:B------:R-:W-:Y:S01]  /*1530*/  IMAD R0, R5, c[0x0][0x198], RZ ;  /* 0x0000660005007a24 */ /* 0x000fe200078e02ff */
[----:B------:R-:W-:Y:S01]  /*1540*/  IADD3 R165, R168, 0x20, RZ ;  /* 0x00000020a8a57810 */ /* 0x000fe20007ffe0ff */
[----:B------:R-:W-:Y:S01]  /*1550*/  IMAD.WIDE.U32 R12, R18, c[0x0][0x1a8], R12 ;  /* 0x00006a00120c7a25 */ /* 0x000fe200078e000c */
[----:B------:R-:W-:-:S02]  /*1560*/  LEA.HI R23, R22, R22, RZ, 0x1 ;  /* 0x0000001616177211 */ /* 0x000fc400078f08ff */
[----:B------:R-:W-:Y:S01]  /*1570*/  IADD3 R164, R168, 0x40, RZ ;  /* 0x00000040a8a47810 */ /* 0x000fe20007ffe0ff */
[C---:B------:R-:W-:Y:S01]  /*1580*/  IMAD R16, R4.reuse, c[0x0][0x19c], R0 ;  /* 0x0000670004107a24 */ /* 0x040fe200078e0200 */
[----:B------:R-:W-:Y:S01]  /*1590*/  SHF.R.S32.HI R9, RZ, 0x1, R23 ;  /* 0x00000001ff097819 */ /* 0x000fe20000011417 */
[----:B------:R-:W-:Y:S01]  /*15a0*/  IMAD.IADD R10, R4, 0x1, -R3 ;  /* 0x00000001040a7824 */ /* 0x000fe200078e0a03 */
[----:B------:R-:W-:Y:S02]  /*15b0*/  SHF.R.S32.HI R2, RZ, 0x1f, R23 ;  /* 0x0000001fff027819 */ /* 0x000fe40000011417 */
[----:B------:R-:W-:Y:S02]  /*15c0*/  IADD3.X R7, R21, R7, R16, P1, !PT ;  /* 0x0000000715077210 */ /* 0x000fe40000ffe410 */
[----:B------:R-:W-:Y:S01]  /*15d0*/  LEA.HI R0, R2, R9, RZ, 0x2 ;  /* 0x0000000902007211 */ /* 0x000fe200078f10ff */
[----:B------:R-:W-:Y:S01]  /*15e0*/  IMAD.WIDE.U32 R2, R4, c[0x0][0x1a0], R168 ;  /* 0x0000680004027a25 */ /* 0x000fe200078e00a8 */
[----:B------:R-:W-:-:S02]  /*15f0*/  SHF.R.S32.HI R45, RZ, 0x5, R27 ;  /* 0x00000005ff2d7819 */ /* 0x000fc4000001141b */
[----:B------:R-:W-:Y:S01]  /*1600*/  LOP3.LUT R0, R0, 0xfffffffc, RZ, 0xc0, !PT ;  /* 0xfffffffc00007812 */ /* 0x000fe200078ec0ff */
[----:B------:R-:W-:Y:S01]  /*1610*/  IMAD.WIDE.U32 R36, R8, c[0x0][0x1b0], R6 ;  /* 0x00006c0008247a25 */ /* 0x000fe200078e0006 */
[----:B------:R-:W-:-:S03]  /*1620*/  IADD3 R2, P0, R15, R2, RZ ;  /* 0x000000020f027210 */ /* 0x000fc60007f1e0ff */
[----:B------:R-:W-:Y:S01]  /*1630*/  IMAD.IADD R24, R9, 0x1, -R0 ;  /* 0x0000000109187824 */ /* 0x000fe200078e0a00 */
[----:B------:R-:W-:Y:S01]  /*1640*/  IADD3.X R3, R17, R3, R14, P0, !PT ;  /* 0x0000000311037210 */ /* 0x000fe200007fe40e */
[C---:B------:R-:W-:Y:S01]  /*1650*/  IMAD R0, R11.reuse, c[0x0][0x1b8], RZ ;  /* 0x00006e000b007a24 */ /* 0x040fe200078e02ff */
[----:B------:R2:W-:Y:S01]  /*1660*/  STL.64 [R1+0x50], R36 ;  /* 0x0000502401007387 */ /* 0x0005e20000100a00 */
[----:B------:R-:W-:Y:S01]  /*1670*/  IMAD R9, R11, c[0x0][0x1b0], RZ ;  /* 0x00006c000b097a24 */ /* 0x000fe200078e02ff */
[----:B------:R-:W-:Y:S01]  /*1680*/  ISETP.GE.AND P0, PT, R4, R31, PT ;  /* 0x0000001f0400720c */ /* 0x000fe20003f06270 */
[----:B------:R-:W-:Y:S01]  /*1690*/  IMAD R0, R8, c[0x0][0x1bc], R0 ;  /* 0x00006f0008007a24 */ /* 0x000fe200078e0200 */
[----:B------:R-:W-:Y:S01]  /*16a0*/  LOP3.LUT P1, RZ, R24, 0x2, RZ, 0xc0, !PT ;  /* 0x0000000218ff7812 */ /* 0x000fe2000782c0ff */
[----:B------:R-:W-:-:S04]  /*16b0*/  IMAD.WIDE.U32 R32, R8, c[0x0][0x1b8], R2 ;  /* 0x00006e0008207a25 */ /* 0x000fc800078e0002 */
[----:B------:R-:W-:Y:S01]  /*16c0*/  IMAD R9, R8, c[0x0][0x1b4], R9 ;  /* 0x00006d0008097a24 */ /* 0x000fe200078e0209 */
[----:B------:R2:W-:Y:S01]  /*16d0*/  STL.64 [R1+0x18], R32 ;  /* 0x0000182001007387 */ /* 0x0005e20000100a00 */
[----:B------:R-:W-:-:S03]  /*16e0*/  IMAD.WIDE R6, R35, 0x80, R4 ;  /* 0x0000008023067825 */ /* 0x000fc600078e0204 */
[----:B------:R2:W-:Y:S01]  /*16f0*/  STL [R1+0x5c], R165 ;  /* 0x00005ca501007387 */ /* 0x0005e20000100800 */
[----:B------:R-:W-:Y:S02]  /*1700*/  IMAD.IADD R35, R33, 0x1, R0 ;  /* 0x0000000121237824 */ /* 0x000fe400078e0200 */
[----:B------:R-:W-:Y:S01]  /*1710*/  IMAD.IADD R39, R37, 0x1, R9 ;  /* 0x0000000125277824 */ /* 0x000fe200078e0209 */
[----:B------:R2:W-:Y:S01]  /*1720*/  STL [R1+0x60], R164 ;  /* 0x000060a401007387 */ /* 0x0005e20000100800 */
[----:B------:R-:W-:Y:S02]  /*1730*/  IMAD R10, R45, 0x8, R10 ;  /* 0x000000082d0a7824 */ /* 0x000fe400078e020a */
[----:B------:R-:W-:Y:S01]  /*1740*/  IMAD.MOV.U32 R3, RZ, RZ, 0x10 ;  /* 0x00000010ff037424 */ /* 0x000fe200078e00ff */
[----:B------:R2:W-:Y:S01]  /*1750*/  STL [R1+0x14], R35 ;  /* 0x0000142301007387 */ /* 0x0005e20000100800 */
[----:B------:R-:W-:Y:S02]  /*1760*/  IMAD.U32 R223, R10, 0x20, R223 ;  /* 0x000000200adf7824 */ /* 0x000fe400078e00df */
[----:B------:R-:W-:Y:S01]  /*1770*/  IMAD R10, R19, c[0x0][0x1a8], RZ ;  /* 0x00006a00130a7a24 */ /* 0x000fe200078e02ff */
[----:B------:R2:W-:Y:S01]  /*1780*/  STL [R1+0x4c], R39 ;  /* 0x00004c2701007387 */ /* 0x0005e20000100800 */
[----:B------:R-:W-:Y:S01]  /*1790*/  IMAD.SHL.U32 R223, R223, 0x2, RZ ;  /* 0x00000002dfdf7824 */ /* 0x000fe200078e00ff */
[----:B------:R-:W-:Y:S01]  /*17a0*/  SEL R3, R3, 0xfffffff0, !P1 ;  /* 0xfffffff003037807 */ /* 0x000fe20004800000 */
[----:B------:R-:W-:-:S04]  /*17b0*/  IMAD R10, R18, c[0x0][0x1ac], R10 ;  /* 0x00006b00120a7a24 */ /* 0x000fc800078e020a */
[----:B------:R-:W-:Y:S01]  /*17c0*/  IMAD.IADD R11, R13, 0x1, R10 ;  /* 0x000000010d0b7824 */ /* 0x000fe200078e020a */
[----:B------:R-:W-:Y:S05]  /*17d0*/  @P0 BRA `(.L_x_221) ;  /* 0x0000020000000947 */ /* 0x000fea0003800000 */
[----:B------:R-:W-:Y:S01]  /*17e0*/  ISETP.GE.AND P4, PT, R168, c[0x0][0x220], PT ;  /* 0x00008800a8007a0c */ /* 0x000fe20003f86270 */
[----:B------:R-:W-:Y:S01]  /*17f0*/  IMAD R0, R7, c[0x0][0x190], RZ ;  /* 0x0000640007007a24 */ /* 0x000fe200078e02ff */
[----:B------:R-:W-:Y:S01]  /*1800*/  ISETP.GE.AND P3, PT, R165, c[0x0][0x220], PT ;  /* 0x00008800a5007a0c */ /* 0x000fe20003f66270 */
[----:B------:R-:W-:Y:S01]  /*1810*/  IMAD.MOV.U32 R10, RZ, RZ, R12 ;  /* 0x000000ffff0a7224 */ /* 0x000fe200078e000c */
[----:B------:R-:W-:Y:S01]  /*1820*/  ISETP.GE.AND P2, PT, R164, c[0x0][0x220], PT ;  /* 0x00008800a4007a0c */ /* 0x000fe20003f46270 */
[C---:B------:R-:W-:Y:S02]  /*1830*/  IMAD R0, R6.reuse, c[0x0][0x194], R0 ;  /* 0x0000650006007a24 */ /* 0x040fe400078e0200 */
        /* <DEDUP_REMOVED lines=26> */
.L_x_221:
[----:B------:R-:W-:Y:S05]  /*19e0*/  BSYNC B0 ;  /* 0x0000000000007941 */ /* 0x000fea0003800000 */
.L_x_220:
        /* <DEDUP_REMOVED lines=37> */
.L_x_223:
[----:B------:R-:W-:Y:S05]  /*1c40*/  BSYNC B0 ;  /* 0x0000000000007941 */ /* 0x000fea0003800000 */
.L_x_222:
        /* <DEDUP_REMOVED lines=37> */
.L_x_225:
[----:B------:R-:W-:Y:S05]  /*1ea0*/  BSYNC B0 ;  /* 0x0000000000007941 */ /* 0x000fea0003800000 */
.L_x_224:
        /* <DEDUP_REMOVED lines=40> */
.L_x_227:
[----:B------:R-:W-:Y:S05]  /*2130*/  BSYNC B0 ;  /* 0x0000000000007941 */ /* 0x000fea0003800000 */
.L_x_226:
[----:B------:R-:W-:Y:S01]  /*2140*/  MOV R102, R38 ;  /* 0x0000002600667202 */ /* 0x000fe20000000f00 */
[----:B------:R-:W-:Y:S01]  /*2150*/  IMAD.MOV.U32 R102, RZ, RZ, R36 ;  /* 0x000000ffff667224 */ /* 0x000fe200078e0024 */
[----:B------:R-:W-:Y:S01]  /*2160*/  MOV R103, R39 ;  /* 0x0000002700677202 */ /* 0x000fe20000000f00 */
[----:B------:R-:W-:Y:S01]  /*2170*/  BSSY B0, `(.L_x_228) ;  /* 0x0000027000007945 */ /* 0x000fe20003800000 */
[----:B------:R-:W-:-:S03]  /*2180*/  IADD3 R44, R166, -0x1, RZ ;  /* 0xffffffffa62c7810 */ /* 0x000fc60007ffe0ff */
[----:B------:R4:W-:Y:S01]  /*2190*/  STL.64 [R1+0x48], R102 ;  /* 0x0000486601007387 */ /* 0x0009e20000100a00 */
[----:B------:R-:W-:Y:S01]  /*21a0*/  SHF.R.S32.HI R13, RZ, 0x1f, R44 ;  /* 0x0000001fff0d7819 */ /* 0x000fe2000001142c */
[C---:B------:R-:W-:Y:S01]  /*21b0*/  IMAD R12, R44.reuse, -0x40, R92 ;  /* 0xffffffc02c0c7824 */ /* 0x040fe200078e025c */
[----:B------:R-:W-:Y:S01]  /*21c0*/  MOV R101, R44 ;  /* 0x0000002c00657202 */ /* 0x000fe20000000f00 */
[C---:B------:R-:W-:Y:S02]  /*21d0*/  IMAD R0, R44.reuse, UR8, RZ ;  /* 0x000000082c007c24 */ /* 0x040fe4000f8e02ff */
[----:B---3--:R-:W-:Y:S01]  /*21e0*/  IMAD.WIDE.U32 R6, R44, UR9, R102 ;  /* 0x000000092c067c25 */ /* 0x008fe2000f8e0066 */
        /* <DEDUP_REMOVED lines=31> */
.L_x_229:
[----:B------:R-:W-:Y:S05]  /*23e0*/  BSYNC B0 ;  /* 0x0000000000007941 */ /* 0x000fea0003800000 */
.L_x_228:
        /* <DEDUP_REMOVED lines=34> */
.L_x_231:
[----:B------:R-:W-:Y:S05]  /*2610*/  BSYNC B0 ;  /* 0x0000000000007941 */ /* 0x000fea0003800000 */
.L_x_230:
[----:B------:R-:W-:Y:S01]  /*2620*/  ISETP.NE.U32.AND P1, PT, RZ, c[0x0][0x318], PT ;  /* 0x0000c600ff007a0c */ /* 0x000fe20003f25070 */
[----:B------:R-:W0:Y:S01]  /*2630*/  LDGDEPBAR ;  /* 0x00000000000079af */ /* 0x000e220000000000 */
[----:B---3--:R-:W-:Y:S01]  /*2640*/  IMAD.MOV.U32 R10, RZ, RZ, R34 ;  /* 0x000000ffff0a7224 */ /* 0x008fe200078e0022 */
[----:B------:R-:W-:Y:S01]  /*2650*/  ULDC.64 UR4, c[0x0][0x1a0] ;  /* 0x0000680000047ab9 */ /* 0x000fe20000000a00 */
[----:B------:R-:W-:Y:S01]  /*2660*/  ISETP.NE.AND.EX P1, PT, RZ, c[0x0][0x31c], PT, P1 ;  /* 0x0000c700ff007a0c */ /* 0x000fe20003f25310 */
[----:B------:R-:W-:-:S12]  /*2670*/  IMAD.MOV.U32 R11, RZ, RZ, R35 ;  /* 0x000000ffff0b7224 */ /* 0x000fd800078e0023 */
[----:B------:R-:W-:Y:S01]  /*2680*/  @P1 SHF.R.S32.HI R0, RZ, 0x1f, R30 ;  /* 0x0000001fff001819 */ /* 0x000fe2000001141e */
[----:B------:R-:W-:-:S04]  /*2690*/  @P1 IMAD.WIDE.U32 R6, R30, c[0x0][0x320], R18 ;  /* 0x0000c8001e061a25 */ /* 0x000fc800078e0012 */
[----:B------:R-:W-:Y:S01]  /*26a0*/  @P1 IMAD R0, R0, c[0x0][0x320], RZ ;  /* 0x0000c80000001a24 */ /* 0x000fe200078e02ff */
[----:B------:R-:W-:Y:S01]  /*26b0*/  @P1 LEA R8, P0, R6, c[0x0][0x318], 0x2 ;  /* 0x0000c60006081a11 */ /* 0x000fe200078010ff */
[----:B------:R-:W-:-:S04]  /*26c0*/  DEPBAR.LE SB0, 0x0 ;  /* 0x000080000000791a */ /* 0x000fc80000000000 */
[----:B------:R-:W-:-:S05]  /*26d0*/  @P1 IMAD R0, R30, c[0x0][0x324], R0 ;  /* 0x0000c9001e001a24 */ /* 0x000fca00078e0200 */
[----:B------:R-:W-:-:S04]  /*26e0*/  @P1 IADD3 R0, R7, R0, RZ ;  /* 0x0000000007001210 */ /* 0x000fc80007ffe0ff */
[----:B------:R-:W-:-:S05]  /*26f0*/  @P1 LEA.HI.X R9, R6, c[0x0][0x31c], R0, 0x2, P0 ;  /* 0x0000c70006091a11 */ /* 0x000fca00000f1400 */
[----:B------:R-:W3:Y:S01]  /*2700*/  @P1 LDG.E R8, [R8.64] ;  /* 0x0000000c08081981 */ /* 0x000ee2000c1e1900 */
[----:B------:R-:W-:Y:S01]  /*2710*/  ISETP.GE.AND P0, PT, R4, R12, PT ;  /* 0x0000000c0400720c */ /* 0x000fe20003f06270 */
[----:B------:R-:W-:Y:S01]  /*2720*/  IMAD.MOV.U32 R10, RZ, RZ, R32 ;  /* 0x000000ffff0a7224 */ /* 0x000fe200078e0020 */
[----:B------:R-:W-:Y:S01]  /*2730*/  LOP3.LUT R0, R27, 0xffffffe0, RZ, 0xc0, !PT ;  /* 0xffffffe01b007812 */ /* 0x000fe200078ec0ff */
[----:B------:R-:W-:Y:S01]  /*2740*/  BAR.SYNC.DEFER_BLOCKING 0x0 ;  /* 0x0000000000007b1d */ /* 0x000fe20000010000 */
[----:B------:R-:W-:Y:S01]  /*2750*/  USHF.L.U64.HI UR6, UR4, UR6, UR5 ;  /* 0x0000000604067299 */ /* 0x000fe20008010205 */
[----:B------:R-:W-:Y:S01]  /*2760*/  IMAD.MOV.U32 R222, RZ, RZ, RZ ;  /* 0x000000ffffde7224 */ /* 0x000fe200078e00ff */
[----:B------:R-:W-:Y:S01]  /*2770*/  USHF.L.U32 UR14, UR4, 0x6, URZ ;  /* 0x00000006040e7899 */ /* 0x000fe2000800063f */
[----:B------:R-:W-:Y:S02]  /*2780*/  IMAD.IADD R0, R29, 0x1, -R0 ;  /* 0x000000011d007824 */ /* 0x000fe400078e0a00 */
[----:B------:R1:W-:Y:S01]  /*2790*/  STL.64 [R1+0x10], R10 ;  /* 0x0000100a01007387 */ /* 0x0003e20000100a00 */
[----:B------:R-:W3:Y:S01]  /*27a0*/  @P1 MUFU.RCP R7, c[0x0][0x238] ;  /* 0x00008e0000071b08 */ /* 0x000ee20000001000 */
[C---:B------:R-:W-:Y:S01]  /*27b0*/  IMAD R2, R44.reuse, UR6, RZ ;  /* 0x000000062c027c24 */ /* 0x040fe2000f8e02ff */
[----:B------:R-:W-:Y:S01]  /*27c0*/  SHF.R.S32.HI R6, RZ, 0x1f, R0 ;  /* 0x0000001fff067819 */ /* 0x000fe20000011400 */
[----:B------:R-:W-:Y:S01]  /*27d0*/  IMAD.WIDE.U32 R4, R44, UR14, R10 ;  /* 0x0000000e2c047c25 */ /* 0x000fe2000f8e000a */
[----:B------:R-:W-:Y:S02]  /*27e0*/  BSSY B0, `(.L_x_232) ;  /* 0x0000029000007945 */ /* 0x000fe40003800000 */
[----:B------:R-:W-:Y:S01]  /*27f0*/  LEA.HI R6, R6, R0, RZ, 0x2 ;  /* 0x0000000006067211 */ /* 0x000fe200078f10ff */
[----:B------:R-:W-:Y:S01]  /*2800*/  IMAD R0, R13, UR14, R2 ;  /* 0x0000000e0d007c24 */ /* 0x000fe2000f8e0202 */
[----:B------:R-:W-:-:S02]  /*2810*/  SHF.L.U32 R2, R29, 0x1, RZ ;  /* 0x000000011d027819 */ /* 0x000fc400000006ff */
[----:B------:R-:W-:Y:S02]  /*2820*/  SHF.R.S32.HI R46, RZ, 0x2, R6 ;  /* 0x00000002ff2e7819 */ /* 0x000fe40000011406 */
[----:B------:R-:W-:Y:S02]  /*2830*/  LOP3.LUT R170, R2, 0x6, RZ, 0xc0, !PT ;  /* 0x0000000602aa7812 */ /* 0x000fe400078ec0ff */
[----:B------:R-:W-:Y:S01]  /*2840*/  IADD3 R0, R5, R0, RZ ;  /* 0x0000000005007210 */ /* 0x000fe20007ffe0ff */
[----:B------:R1:W-:Y:S04]  /*2850*/  @P0 STS [R223+0x9000], RZ ;  /* 0x009000ffdf000388 */ /* 0x0003e80000000800 */
[----:B------:R1:W-:Y:S04]  /*2860*/  @P0 STS [R223+0x9004], RZ ;  /* 0x009004ffdf000388 */ /* 0x0003e80000000800 */
[----:B------:R1:W-:Y:S04]  /*2870*/  @P0 STS.64 [R223+0x9008], RZ ;  /* 0x009008ffdf000388 */ /* 0x0003e80000000a00 */
[----:B------:R1:W-:Y:S04]  /*2880*/  @P0 STS.128 [R223+0xa000], RZ ;  /* 0x00a000ffdf000388 */ /* 0x0003e80000000c00 */
[----:B------:R1:W-:Y:S01]  /*2890*/  @P0 STS.128 [R223+0xb000], RZ ;  /* 0x00b000ffdf000388 */ /* 0x0003e20000000c00 */
[----:B---3--:R-:W-:Y:S01]  /*28a0*/  @P1 FMUL.FTZ R222, R8, R7 ;  /* 0x0000000708de1220 */ /* 0x008fe20000410000 */
[----:B------:R-:W-:Y:S05]  /*28b0*/  @P0 BRA `(.L_x_233) ;  /* 0x000001b000000947 */ /* 0x000fea0003800000 */
[----:B-1----:R-:W-:Y:S02]  /*28c0*/  ISETP.GE.AND P3, PT, R168, c[0x0][0x220], PT ;  /* 0x00008800a8007a0c */ /* 0x002fe40003f66270 */
        /* <DEDUP_REMOVED lines=26> */
.L_x_233:
[----:B-1----:R-:W-:Y:S05]  /*2a70*/  BSYNC B0 ;  /* 0x0000000000007941 */ /* 0x002fea0003800000 */
.L_x_232:
[----:B------:R-:W-:Y:S01]  /*2a80*/  ISETP.GE.AND P0, PT, R20, R12, PT ;  /* 0x0000000c1400720c */ /* 0x000fe20003f06270 */
[----:B------:R-:W-:Y:S01]  /*2a90*/  ULDC UR5, c[0x0][0x1a4] ;  /* 0x0000690000057ab9 */ /* 0x000fe20000000800 */
[----:B------:R-:W-:Y:S01]  /*2aa0*/  BSSY B0, `(.L_x_234) ;  /* 0x0000022000007945 */ /* 0x000fe20003800000 */
[----:B------:R-:W-:Y:S02]  /*2ab0*/  USHF.L.U32 UR15, UR4, 0x5, URZ ;  /* 0x00000005040f7899 */ /* 0x000fe4000800063f */
[----:B------:R-:W-:-:S08]  /*2ac0*/  USHF.L.U64.HI UR5, UR4, UR7, UR5 ;  /* 0x0000000704057299 */ /* 0x000fd00008010205 */
        /* <DEDUP_REMOVED lines=9> */
[C---:B------:R-:W-:Y:S01]  /*2b60*/  @!P3 LEA R8, P4, R4.reuse, c[0x0][0x170], 0x1 ;  /* 0x00005c000408ba11 */ /* 0x040fe200078808ff */
        /* <DEDUP_REMOVED lines=21> */
.L_x_235:
[----:B------:R-:W-:Y:S05]  /*2cc0*/  BSYNC B0 ;  /* 0x0000000000007941 */ /* 0x000fea0003800000 */
.L_x_234:
[----:B------:R-:W-:Y:S01]  /*2cd0*/  LOP3.LUT R2, R28, 0xfffffff8, RZ, 0xc0, !PT ;  /* 0xfffffff81c027812 */ /* 0x000fe200078ec0ff */
[----:B------:R-:W-:Y:S01]  /*2ce0*/  IMAD.SHL.U32 R5, R24, 0x40, RZ ;  /* 0x0000004018057824 */ /* 0x000fe200078e00ff */
[----:B---3--:R-:W-:Y:S01]  /*2cf0*/  SHF.R.S32.HI R8, RZ, 0x4, R26 ;  /* 0x00000004ff087819 */ /* 0x008fe2000001141a */
        /* <DEDUP_REMOVED lines=29> */
[----:B------:R-:W-:-:S03]  /*2ed0*/  LOP3.LUT R0, R5, R0, RZ, 0x3c, !PT ;  /* 0x0000000005007212 */ /* 0x000fc600078e3cff */
[----:B------:R-:W-:Y:S02]  /*2ee0*/  IMAD.IADD R2, R95, 0x1, R2 ;  /* 0x000000015f027824 */ /* 0x000fe400078e0202 */
[----:B------:R-:W-:Y:S02]  /*2ef0*/  IMAD.U32 R0, R7, 0x20, R0 ;  /* 0x0000002007007824 */ /* 0x000fe400078e0000 */
[----:B------:R-:W-:Y:S02]  /*2f00*/  IMAD.SHL.U32 R220, R2, 0x2, RZ ;  /* 0x0000000202dc7824 */ /* 0x000fe400078e00ff */
[----:B------:R-:W-:Y:S02]  /*2f10*/  IMAD.SHL.U32 R217, R0, 0x2, RZ ;  /* 0x0000000200d97824 */ /* 0x000fe400078e00ff */
[----:B------:R-:W-:Y:S01]  /*2f20*/  IMAD.MOV.U32 R0, RZ, RZ, 0x20 ;  /* 0x00000020ff007424 */ /* 0x000fe200078e00ff */
[----:B------:R-:W-:Y:S01]  /*2f30*/  LDSM.16.M88.4 R16, [R220] ;  /* 0x00000000dc10783b */ /* 0x000fe20000000200 */
[----:B------:R-:W-:-:S03]  /*2f40*/  IMAD R221, R3, 0x2, R220 ;  /* 0x0000000203dd7824 */ /* 0x000fc600078e02dc */
[----:B------:R-:W3:Y:S01]  /*2f50*/  LDSM.16.M88.4 R8, [R217+0x6000] ;  /* 0x00600000d908783b */ /* 0x000ee20000000200 */
[----:B------:R-:W-:-:S03]  /*2f60*/  SEL R0, R0, 0xffffffe0, !P0 ;  /* 0xffffffe000007807 */ /* 0x000fc60004000000 */
[----:B------:R-:W5:Y:S02]  /*2f70*/  LDSM.16.M88.4 R4, [R220+0x1000] ;  /* 0x00100000dc04783b */ /* 0x000f640000000200 */
[----:B------:R-:W-:Y:S02]  /*2f80*/  IMAD.IADD R219, R217, 0x1, R0 ;  /* 0x00000001d9db7824 */ /* 0x000fe400078e0200 */
[----:B------:R-:W1:Y:S01]  /*2f90*/  LDSM.16.M88.4 R20, [R217+0x6400] ;  /* 0x00640000d914783b */ /* 0x000e620000000200 */
[----:B------:R-:W-:-:S03]  /*2fa0*/  IMAD R0, R45, 0x10, R47 ;  /* 0x000000102d007824 */ /* 0x000fc600078e022f */
[----:B--2---:R-:W2:Y:S04]  /*2fb0*/  LDSM.16.M88.4 R28, [R217+0x6c00] ;  /* 0x006c0000d91c783b */ /* 0x004ea80000000200 */
[----:B------:R-:W4:Y:S04]  /*2fc0*/  LDSM.16.M88.4 R24, [R217+0x6800] ;  /* 0x00680000d918783b */ /* 0x000f280000000200 */
[----:B------:R-:W-:Y:S04]  /*2fd0*/  LDSM.16.M88.4 R32, [R219+0x6000] ;  /* 0x00600000db20783b */ /* 0x000fe80000000200 */
[----:B------:R-:W-:Y:S04]  /*2fe0*/  LDSM.16.M88.4 R40, [R219+0x6400] ;  /* 0x00640000db28783b */ /* 0x000fe80000000200 */
[----:B------:R-:W-:Y:S04]  /*2ff0*/  LDSM.16.M88.4 R48, [R219+0x6c00] ;  /* 0x006c0000db30783b */ /* 0x000fe80000000200 */
[----:B------:R-:W-:Y:S04]  /*3000*/  LDSM.16.M88.4 R52, [R219+0x6800] ;  /* 0x00680000db34783b */ /* 0x000fe80000000200 */
[----:B------:R-:W-:Y:S01]  /*3010*/  LDSM.16.M88.4 R12, [R221] ;  /* 0x00000000dd0c783b */ /* 0x000fe20000000200 */
[-C--:B---3--:R-:W-:Y:S03]  /*3020*/  HMMA.16816.F32.BF16 R148, R16, R8.reuse, RZ ;  /* 0x000000081094723c */ /* 0x088fe600000418ff */
[----:B------:R-:W-:Y:S04]  /*3030*/  LDSM.16.M88.4 R36, [R217+0x7400] ;  /* 0x00740000d924783b */ /* 0x000fe80000000200 */
[----:B------:R-:W-:Y:S01]  /*3040*/  LDSM.16.M88.4 R104, [R217+0x7c00] ;  /* 0x007c0000d968783b */ /* 0x000fe20000000200 */
[C---:B-----5:R-:W-:Y:S03]  /*3050*/  HMMA.16816.F32.BF16 R76, R4.reuse, R8, RZ ;  /* 0x00000008044c723c */ /* 0x060fe600000418ff */
[----:B------:R-:W-:Y:S04]  /*3060*/  LDSM.16.M88.4 R56, [R217+0x7800] ;  /* 0x00780000d938783b */ /* 0x000fe80000000200 */
[----:B------:R-:W-:Y:S01]  /*3070*/  LDSM.16.M88.4 R160, [R217+0x8c00] ;  /* 0x008c0000d9a0783b */ /* 0x000fe20000000200 */
[-C--:B------:R-:W-:Y:S08]  /*3080*/  HMMA.16816.F32.BF16 R72, R4, R10.reuse, RZ ;  /* 0x0000000a0448723c */ /* 0x080ff000000418ff */
[----:B------:R-:W-:Y:S01]  /*3090*/  HMMA.16816.F32.BF16 R144, R16, R10, RZ ;  /* 0x0000000a1090723c */ /* 0x000fe200000418ff */
[----:B------:R-:W3:Y:S07]  /*30a0*/  LDSM.16.M88.4 R8, [R221+0x1000] ;  /* 0x00100000dd08783b */ /* 0x000eee0000000200 */
[C---:B-1----:R-:W-:Y:S08]  /*30b0*/  HMMA.16816.F32.BF16 R68, R4.reuse, R20, RZ ;  /* 0x000000140444723c */ /* 0x042ff000000418ff */
[C---:B------:R-:W-:Y:S08]  /*30c0*/  HMMA.16816.F32.BF16 R60, R4.reuse, R22, RZ ;  /* 0x00000016043c723c */ /* 0x040ff000000418ff */
[C---:B--2---:R-:W-:Y:S08]  /*30d0*/  HMMA.16816.F32.BF16 R64, R4.reuse, R28, RZ ;  /* 0x0000001c0440723c */ /* 0x044ff000000418ff */
[C---:B----4-:R-:W-:Y:S08]  /*30e0*/  HMMA.16816.F32.BF16 R84, R4.reuse, R24, RZ ;  /* 0x000000180454723c */ /* 0x050ff000000418ff */
[C---:B------:R-:W-:Y:S08]  /*30f0*/  HMMA.16816.F32.BF16 R108, R4.reuse, R26, RZ ;  /* 0x0000001a046c723c */ /* 0x040ff000000418ff */
[----:B------:R-:W-:Y:S01]  /*3100*/  HMMA.16816.F32.BF16 R96, R4, R30, RZ ;  /* 0x0000001e0460723c */ /* 0x000fe200000418ff */
[----:B------:R-:W-:Y:S07]  /*3110*/  LDSM.16.M88.4 R4, [R220+0x3000] ;  /* 0x00300000dc04783b */ /* 0x000fee0000000200 */
[C---:B------:R-:W-:Y:S08]  /*3120*/  HMMA.16816.F32.BF16 R120, R16.reuse, R20, RZ ;  /* 0x000000141078723c */ /* 0x040ff000000418ff */
[C---:B------:R-:W-:Y:S01]  /*3130*/  HMMA.16816.F32.BF16 R132, R16.reuse, R22, RZ ;  /* 0x000000161084723c */ /* 0x040fe200000418ff */
[----:B------:R-:W1:Y:S07]  /*3140*/  LDSM.16.M88.4 R20, [R217+0x7000] ;  /* 0x00700000d914783b */ /* 0x000e6e0000000200 */
[C---:B------:R-:W-:Y:S08]  /*3150*/  HMMA.16816.F32.BF16 R136, R16.reuse, R28, RZ ;  /* 0x0000001c1088723c */ /* 0x040ff000000418ff */
[C---:B------:R-:W-:Y:S08]  /*3160*/  HMMA.16816.F32.BF16 R128, R16.reuse, R24, RZ ;  /* 0x000000181080723c */ /* 0x040ff000000418ff */
[C---:B------:R-:W-:Y:S08]  /*3170*/  HMMA.16816.F32.BF16 R140, R16.reuse, R26, RZ ;  /* 0x0000001a108c723c */ /* 0x040ff000000418ff */
[----:B------:R-:W-:Y:S01]  /*3180*/  HMMA.16816.F32.BF16 R124, R16, R30, RZ ;  /* 0x0000001e107c723c */ /* 0x000fe200000418ff */
        /* <DEDUP_REMOVED lines=10> */
[C---:B------:R-:W-:Y:S01]  /*3230*/  HMMA.16816.F32.BF16 R24, R12.reuse, R34, R144 ;  /* 0x000000220c18723c */ /* 0x040fe20000041890 */
[----:B------:R-:W-:Y:S07]  /*3240*/  LDSM.16.M88.4 R32, [R219+0x7000] ;  /* 0x00700000db20783b */ /* 0x000fee0000000200 */
[C---:B------:R-:W-:Y:S08]  /*3250*/  HMMA.16816.F32.BF16 R8, R12.reuse, R40, R120 ;  /* 0x000000280c08723c */ /* 0x040ff00000041878 */
[C---:B------:R-:W-:Y:S08]  /*3260*/  HMMA.16816.F32.BF16 R76, R12.reuse, R42, R132 ;  /* 0x0000002a0c4c723c */ /* 0x040ff00000041884 */
[----:B------:R-:W-:Y:S08]  /*3270*/  HMMA.16816.F32.BF16 R40, R12, R52, R128 ;  /* 0x000000340c28723c */ /* 0x000ff00000041880 */
[C---:B-1----:R-:W-:Y:S08]  /*3280*/  HMMA.16816.F32.BF16 R152, R4.reuse, R20, R116 ;  /* 0x000000140498723c */ /* 0x042ff00000041874 */
[----:B------:R-:W-:Y:S08]  /*3290*/  HMMA.16816.F32.BF16 R148, R4, R22, R112 ;  /* 0x000000160494723c */ /* 0x000ff00000041870 */
[C---:B--2---:R-:W-:Y:S01]  /*32a0*/  HMMA.16816.F32.BF16 R132, R16.reuse, R20, R28 ;  /* 0x000000141084723c */ /* 0x044fe2000004181c */
[----:B------:R-:W-:Y:S07]  /*32b0*/  LDSM.16.M88.4 R28, [R219+0x7400] ;  /* 0x00740000db1c783b */ /* 0x000fee0000000200 */
[C---:B------:R-:W-:Y:S01]  /*32c0*/  HMMA.16816.F32.BF16 R128, R16.reuse, R22, R24 ;  /* 0x000000161080723c */ /* 0x040fe20000041818 */
[----:B------:R-:W-:Y:S04]  /*32d0*/  LDSM.16.M88.4 R24, [R219+0x7800] ;  /* 0x00780000db18783b */ /* 0x000fe80000000200 */
[----:B------:R-:W-:Y:S03]  /*32e0*/  LDSM.16.M88.4 R20, [R219+0x7c00] ;  /* 0x007c0000db14783b */ /* 0x000fe60000000200 */
[----:B------:R-:W-:Y:S01]  /*32f0*/  HMMA.16816.F32.BF16 R120, R16, R36, R8 ;  /* 0x000000241078723c */ /* 0x000fe20000041808 */
[----:B------:R-:W1:Y:S07]  /*3300*/  LDSM.16.M88.4 R8, [R221+0x3000] ;  /* 0x00300000dd08783b */ /* 0x000e6e0000000200 */
[C---:B------:R-:W-:Y:S08]  /*3310*/  HMMA.16816.F32.BF16 R96, R12.reuse, R48, R136 ;  /* 0x000000300c60723c */ /* 0x040ff00000041888 */
[C---:B------:R-:W-:Y:S08]  /*3320*/  HMMA.16816.F32.BF16 R52, R12.reuse, R54, R140 ;  /* 0x000000360c34723c */ /* 0x040ff0000004188c */
[----:B------:R-:W-:Y:S01]  /*3330*/  HMMA.16816.F32.BF16 R84, R12, R50, R124 ;  /* 0x000000320c54723c */ /* 0x000fe2000004187c */
[----:B------:R-:W2:Y:S04]  /*3340*/  LDSM.16.M88.4 R12, [R221+0x2000] ;  /* 0x00200000dd0c783b */ /* 0x000ea80000000200 */
[----:B------:R-:W-:Y:S03]  /*3350*/  LDSM.16.M88.4 R48, [R217+0x8400] ;  /* 0x00840000d930783b */ /* 0x000fe60000000200 */
[C---:B------:R-:W-:Y:S08]  /*3360*/  HMMA.16816.F32.BF16 R156, R4.reuse, R104, R64 ;  /* 0x00000068049c723c */ /* 0x040ff00000041840 */
[C---:B------:R-:W-:Y:S01]  /*3370*/  HMMA.16816.F32.BF16 R144, R4.reuse, R36, R88 ;  /* 0x000000240490723c */ /* 0x040fe20000041858 */
[----:B------:R-:W-:Y:S07]  /*3380*/  LDSM.16.M88.4 R88, [R217+0x8800] ;  /* 0x00880000d958783b */ /* 0x000fee0000000200 */
[C---:B------:R-:W-:Y:S08]  /*3390*/  HMMA.16816.F32.BF16 R140, R4.reuse, R38, R80 ;  /* 0x00000026048c723c */ /* 0x040ff00000041850 */
[C---:B------:R-:W-:Y:S08]  /*33a0*/  HMMA.16816.F32.BF16 R64, R4.reuse, R56, R72 ;  /* 0x000000380440723c */ /* 0x040ff00000041848 */
[C---:B------:R-:W-:Y:S08]  /*33b0*/  HMMA.16816.F32.BF16 R124, R4.reuse, R58, R68 ;  /* 0x0000003a047c723c */ /* 0x040ff00000041844 */
[----:B------:R-:W-:Y:S01]  /*33c0*/  HMMA.16816.F32.BF16 R136, R4, R106, R60 ;  /* 0x0000006a0488723c */ /* 0x000fe2000004183c */
[----:B------:R-:W-:Y:S07]  /*33d0*/  LDSM.16.M88.4 R4, [R220+0x5000] ;  /* 0x00500000dc04783b */ /* 0x000fee0000000200 */
[C---:B------:R-:W-:Y:S01]  /*33e0*/  HMMA.16816.F32.BF16 R116, R16.reuse, R38, R76 ;  /* 0x000000261074723c */ /* 0x040fe2000004184c */
[----:B------:R-:W3:Y:S07]  /*33f0*/  LDSM.16.M88.4 R36, [R217+0x8000] ;  /* 0x00800000d924783b */ /* 0x000eee0000000200 */
[C---:B------:R-:W-:Y:S01]  /*3400*/  HMMA.16816.F32.BF16 R112, R16.reuse, R56, R40 ;  /* 0x000000381070723c */ /* 0x040fe20000041828 */
[----:B------:R-:W4:Y:S07]  /*3410*/  LDSM.16.M88.4 R40, [R220+0x4000] ;  /* 0x00400000dc28783b */ /* 0x000f2e0000000200 */
        /* <DEDUP_REMOVED lines=9> */
[C---:B------:R-:W-:Y:S08]  /*34b0*/  HMMA.16816.F32.BF16 R56, R8.reuse, R20, R156 ;  /* 0x000000140838723c */ /* 0x040ff0000004189c */
[----:B------:R-:W-:Y:S07]  /*34c0*/  HMMA.16816.F32.BF16 R16, R8, R22, R136 ;  /* 0x000000160810723c */ /* 0x000fee0000041888 */
[----:B------:R-:W-:Y:S01]  /*34d0*/  IMAD.IADD R8, R46, 0x1, R0 ;  /* 0x000000012e087824 */ /* 0x000fe200078e0200 */
[----:B--2---:R-:W-:Y:S01]  /*34e0*/  HMMA.16816.F32.BF16 R112, R12, R24, R112 ;  /* 0x000000180c70723c */ /* 0x004fe20000041870 */
[----:B------:R-:W-:-:S04]  /*34f0*/  IMAD.IADD R11, R92, 0x1, -R100 ;  /* 0x000000015c0b7824 */ /* 0x000fc800078e0a64 */
[----:B------:R-:W-:Y:S02]  /*3500*/  IMAD.IADD R226, R8, 0x1, R11 ;  /* 0x0000000108e27824 */ /* 0x000fe400078e020b */
[----:B------:R-:W-:Y:S01]  /*3510*/  IMAD R25, R44, 0x40, R170 ;  /* 0x000000402c197824 */ /* 0x000fe200078e02aa */
[----:B------:R-:W-:Y:S01]  /*3520*/  HMMA.16816.F32.BF16 R52, R12, R32, R132 ;  /* 0x000000200c34723c */ /* 0x000fe20000041884 */
[----:B------:R-:W-:Y:S02]  /*3530*/  LDSM.16.M88.4 R44, [R221+0x5000] ;  /* 0x00500000dd2c783b */ /* 0x000fe40000000200 */
[----:B------:R-:W-:Y:S01]  /*3540*/  IMAD.IADD R0, R226, 0x1, -R25 ;  /* 0x00000001e2007824 */ /* 0x000fe200078e0a19 */
[C---:B------:R-:W-:Y:S02]  /*3550*/  IADD3 R9, R25.reuse, 0x1, RZ ;  /* 0x0000000119097810 */ /* 0x040fe40007ffe0ff */
[----:B------:R-:W-:Y:S02]  /*3560*/  IADD3 R10, R25, 0x8, RZ ;  /* 0x00000008190a7810 */ /* 0x000fe40007ffe0ff */
[----:B---3--:R-:W-:Y:S01]  /*3570*/  HMMA.16816.F32.BF16 R80, R4, R36, R80 ;  /* 0x000000240450723c */ /* 0x008fe20000041850 */
[----:B------:R-:W-:-:S02]  /*3580*/  IABS R0, R0 ;  /* 0x0000000000007213 */ /* 0x000fc40000000000 */
[----:B------:R-:W-:-:S03]  /*3590*/  IADD3 R24, R25, 0x18, RZ ;  /* 0x0000001819187810 */ /* 0x000fc60007ffe0ff */
[----:B------:R-:W-:Y:S02]  /*35a0*/  IMAD.MOV.U32 R2, RZ, RZ, R0 ;  /* 0x000000ffff027224 */ /* 0x000fe400078e0000 */
[C---:B------:R-:W-:Y:S08]  /*35b0*/  HMMA.16816.F32.BF16 R76, R4.reuse, R38, R76 ;  /* 0x00000026044c723c */ /* 0x040ff0000004184c */
[C---:B------:R-:W-:Y:S08]  /*35c0*/  HMMA.16816.F32.BF16 R72, R4.reuse, R48, R72 ;  /* 0x000000300448723c */ /* 0x040ff00000041848 */
[C---:B------:R-:W-:Y:S08]  /*35d0*/  HMMA.16816.F32.BF16 R68, R4.reuse, R50, R68 ;  /* 0x000000320444723c */ /* 0x040ff00000041844 */
[C---:B------:R-:W-:Y:S08]  /*35e0*/  HMMA.16816.F32.BF16 R124, R4.reuse, R88, R64 ;  /* 0x00000058047c723c */ /* 0x040ff00000041840 */
[C---:B------:R-:W-:Y:S01]  /*35f0*/  HMMA.16816.F32.BF16 R132, R4.reuse, R90, R60 ;  /* 0x0000005a0484723c */ /* 0x040fe2000004183c */
[----:B------:R1:W-:Y:S07]  /*3600*/  I2F R62, R2 ;  /* 0x00000002003e7306 */ /* 0x0003ee0000201400 */
[C---:B------:R-:W-:Y:S08]  /*3610*/  HMMA.16816.F32.BF16 R144, R4.reuse, R160, R56 ;  /* 0x000000a00490723c */ /* 0x040ff00000041838 */
[----:B------:R-:W-:Y:S07]  /*3620*/  HMMA.16816.F32.BF16 R148, R4, R162, R16 ;  /* 0x000000a20494723c */ /* 0x000fee0000041810 */
[----:B------:R-:W-:Y:S01]  /*3630*/  IMAD.IADD R4, R226, 0x1, -R9 ;  /* 0x00000001e2047824 */ /* 0x000fe200078e0a09 */
[----:B------:R-:W-:Y:S01]  /*3640*/  HMMA.16816.F32.BF16 R32, R12, R34, R128 ;  /* 0x000000220c20723c */ /* 0x000fe20000041880 */
[----:B------:R-:W-:-:S02]  /*3650*/  IADD3 R16, R25, 0x9, RZ ;  /* 0x0000000919107810 */ /* 0x000fc40007ffe0ff */
[C---:B------:R-:W-:Y:S02]  /*3660*/  IADD3 R17, R25.reuse, 0x10, RZ ;  /* 0x0000001019117810 */ /* 0x040fe40007ffe0ff */
[----:B------:R-:W-:Y:S01]  /*3670*/  IABS R0, R4 ;  /* 0x0000000400007213 */ /* 0x000fe20000000000 */
[----:B------:R-:W-:Y:S01]  /*3680*/  IMAD.IADD R4, R226, 0x1, -R10 ;  /* 0x00000001e2047824 */ /* 0x000fe200078e0a0a */
[----:B------:R-:W-:Y:S01]  /*3690*/  IADD3 R18, R25, 0x11, RZ ;  /* 0x0000001119127810 */ /* 0x000fe20007ffe0ff */
[C---:B------:R-:W-:Y:S01]  /*36a0*/  HMMA.16816.F32.BF16 R116, R12.reuse, R30, R116 ;  /* 0x0000001e0c74723c */ /* 0x040fe20000041874 */
[----:B------:R-:W-:Y:S01]  /*36b0*/  IADD3 R6, R8, 0x8, RZ ;  /* 0x0000000808067810 */ /* 0x000fe20007ffe0ff */
[----:B-1----:R-:W-:Y:S01]  /*36c0*/  IMAD.MOV.U32 R2, RZ, RZ, R0 ;  /* 0x000000ffff027224 */ /* 0x002fe200078e0000 */
[----:B------:R-:W-:Y:S01]  /*36d0*/  IABS R0, R4 ;  /* 0x0000000400007213 */ /* 0x000fe20000000000 */
[----:B------:R-:W-:Y:S02]  /*36e0*/  IMAD.IADD R4, R226, 0x1, -R16 ;  /* 0x00000001e2047824 */ /* 0x000fe400078e0a10 */
[----:B------:R1:W-:Y:S01]  /*36f0*/  I2F R61, R2 ;  /* 0x00000002003d7306 */ /* 0x0003e20000201400 */
[----:B------:R-:W-:Y:S01]  /*3700*/  IMAD.IADD R225, R11, 0x1, R6 ;  /* 0x000000010be17824 */ /* 0x000fe200078e0206 */
[----:B------:R-:W-:Y:S03]  /*3710*/  HMMA.16816.F32.BF16 R104, R12, R28, R120 ;  /* 0x0000001c0c68723c */ /* 0x000fe60000041878 */
[----:B------:R-:W-:-:S05]  /*3720*/  IMAD.IADD R5, R225, 0x1, -R16 ;  /* 0x00000001e1057824 */ /* 0x000fca00078e0a10 */
[----:B----4-:R-:W-:Y:S01]  /*3730*/  HMMA.16816.F32.BF16 R52, R40, R36, R52 ;  /* 0x000000242834723c */ /* 0x010fe20000041834 */
[----:B-1----:R-:W-:Y:S01]  /*3740*/  IMAD.MOV.U32 R2, RZ, RZ, R0 ;  /* 0x000000ffff027224 */ /* 0x002fe200078e0000 */
[----:B------:R-:W-:Y:S01]  /*3750*/  IABS R0, R4 ;  /* 0x0000000400007213 */ /* 0x000fe20000000000 */
[----:B------:R-:W-:-:S05]  /*3760*/  IMAD.IADD R4, R226, 0x1, -R17 ;  /* 0x00000001e2047824 */ /* 0x000fca00078e0a11 */
[C---:B------:R-:W-:Y:S01]  /*3770*/  HMMA.16816.F32.BF16 R108, R12.reuse, R26, R108 ;  /* 0x0000001a0c6c723c */ /* 0x040fe2000004186c */
[----:B------:R1:W-:Y:S07]  /*3780*/  I2F R60, R2 ;  /* 0x00000002003c7306 */ /* 0x0003ee0000201400 */
[C---:B------:R-:W-:Y:S08]  /*3790*/  HMMA.16816.F32.BF16 R96, R12.reuse, R20, R96 ;  /* 0x000000140c60723c */ /* 0x040ff00000041860 */
[----:B------:R-:W-:Y:S01]  /*37a0*/  HMMA.16816.F32.BF16 R120, R12, R22, R84 ;  /* 0x000000160c78723c */ /* 0x000fe20000041854 */
[----:B-1----:R-:W-:Y:S01]  /*37b0*/  IMAD.MOV.U32 R2, RZ, RZ, R0 ;  /* 0x000000ffff027224 */ /* 0x002fe200078e0000 */
[----:B------:R-:W-:Y:S01]  /*37c0*/  IABS R0, R4 ;  /* 0x0000000400007213 */ /* 0x000fe20000000000 */
[----:B------:R-:W-:Y:S01]  /*37d0*/  IMAD.IADD R4, R226, 0x1, -R18 ;  /* 0x00000001e2047824 */ /* 0x000fe200078e0a12 */
[----:B------:R-:W1:Y:S03]  /*37e0*/  LDSM.16.M88.4 R12, [R219+0x8000] ;  /* 0x00800000db0c783b */ /* 0x000e660000000200 */
[----:B------:R-:W-:Y:S01]  /*37f0*/  IMAD R85, R94, 0x20, R93 ;  /* 0x000000205e557824 */ /* 0x000fe200078e025d */
[C---:B------:R-:W-:Y:S01]  /*3800*/  HMMA.16816.F32.BF16 R36, R40.reuse, R38, R32 ;  /* 0x000000262824723c */ /* 0x040fe20000041820 */
[----:B------:R-:W2:Y:S04]  /*3810*/  LDSM.16.M88.4 R32, [R221+0x4000] ;  /* 0x00400000dd20783b */ /* 0x000ea80000000200 */
[----:B------:R-:W3:Y:S03]  /*3820*/  LDSM.16.M88.4 R20, [R219+0x8400] ;  /* 0x00840000db14783b */ /* 0x000ee60000000200 */
[C---:B------:R-:W-:Y:S01]  /*3830*/  HMMA.16816.F32.BF16 R56, R40.reuse, R50, R116 ;  /* 0x000000322838723c */ /* 0x040fe20000041874 */
[----:B------:R4:W5:Y:S07]  /*3840*/  I2F R51, R2 ;  /* 0x0000000200337306 */ /* 0x00096e0000201400 */
[C---:B------:R-:W-:Y:S08]  /*3850*/  HMMA.16816.F32.BF16 R28, R40.reuse, R48, R104 ;  /* 0x00000030281c723c */ /* 0x040ff00000041868 */
[----:B------:R-:W-:Y:S01]  /*3860*/  HMMA.16816.F32.BF16 R112, R40, R88, R112 ;  /* 0x000000582870723c */ /* 0x000fe20000041870 */
[----:B----4-:R-:W-:Y:S01]  /*3870*/  IMAD.MOV.U32 R2, RZ, RZ, R0 ;  /* 0x000000ffff027224 */ /* 0x010fe200078e0000 */
[----:B------:R-:W-:Y:S01]  /*3880*/  IABS R0, R4 ;  /* 0x0000000400007213 */ /* 0x000fe20000000000 */
[----:B------:R-:W-:-:S02]  /*3890*/  IMAD.IADD R4, R226, 0x1, -R24 ;  /* 0x00000001e2047824 */ /* 0x000fc400078e0a18 */
[----:B------:R4:W-:Y:S03]  /*38a0*/  I2F R50, R2 ;  /* 0x0000000200327306 */ /* 0x0009e60000201400 */
[----:B------:R-:W-:Y:S08]  /*38b0*/  HMMA.16816.F32.BF16 R108, R40, R90, R108 ;  /* 0x0000005a286c723c */ /* 0x000ff0000004186c */
[----:B-1----:R-:W-:Y:S01]  /*38c0*/  HMMA.16816.F32.BF16 R76, R44, R14, R76 ;  /* 0x0000000e2c4c723c */ /* 0x002fe2000004184c */
[----:B----4-:R-:W-:Y:S01]  /*38d0*/  IMAD.MOV.U32 R2, RZ, RZ, R0 ;  /* 0x000000ffff027224 */ /* 0x010fe200078e0000 */
[----:B------:R-:W-:Y:S01]  /*38e0*/  IABS R0, R4 ;  /* 0x0000000400007213 */ /* 0x000fe20000000000 */
[----:B------:R-:W-:-:S05]  /*38f0*/  IMAD.IADD R4, R225, 0x1, -R25 ;  /* 0x00000001e1047824 */ /* 0x000fca00078e0a19 */
[----:B--2---:R-:W-:Y:S01]  /*3900*/  HMMA.16816.F32.BF16 R36, R32, R14, R36 ;  /* 0x0000000e2024723c */ /* 0x004fe20000041824 */
[----:B------:R1:W2:Y:S07]  /*3910*/  I2F R19, R2 ;  /* 0x0000000200137306 */ /* 0x0002ae0000201400 */
[-C--:B------:R-:W-:Y:S08]  /*3920*/  HMMA.16816.F32.BF16 R80, R44, R12.reuse, R80 ;  /* 0x0000000c2c50723c */ /* 0x080ff00000041850 */
[----:B------:R-:W-:Y:S01]  /*3930*/  HMMA.16816.F32.BF16 R52, R32, R12, R52 ;  /* 0x0000000c2034723c */ /* 0x000fe20000041834 */
[----:B-1----:R-:W-:Y:S01]  /*3940*/  IMAD.MOV.U32 R2, RZ, RZ, R0 ;  /* 0x000000ffff027224 */ /* 0x002fe200078e0000 */
[----:B------:R-:W-:Y:S01]  /*3950*/  IABS R0, R4 ;  /* 0x0000000400007213 */ /* 0x000fe20000000000 */
[----:B------:R-:W-:-:S02]  /*3960*/  IMAD.IADD R4, R225, 0x1, -R9 ;  /* 0x00000001e1047824 */ /* 0x000fc400078e0a09 */
[----:B------:R1:W4:Y:S03]  /*3970*/  I2F R49, R2 ;  /* 0x0000000200317306 */ /* 0x0003260000201400 */
[----:B---3--:R-:W-:Y:S01]  /*3980*/  HMMA.16816.F32.BF16 R28, R32, R20, R28 ;  /* 0x00000014201c723c */ /* 0x008fe2000004181c */
[----:B-----5:R-:W-:-:S07]  /*3990*/  FFMA.FTZ R14, R51, -R222, R37 ;  /* 0x800000de330e7223 */ /* 0x020fce0000010025 */
[----:B------:R-:W-:Y:S01]  /*39a0*/  HMMA.16816.F32.BF16 R56, R32, R22, R56 ;  /* 0x000000162038723c */ /* 0x000fe20000041838 */
[----:B-1----:R-:W-:Y:S01]  /*39b0*/  IMAD.MOV.U32 R2, RZ, RZ, R0 ;  /* 0x000000ffff027224 */ /* 0x002fe200078e0000 */
[----:B------:R-:W-:-:S06]  /*39c0*/  IABS R0, R4 ;  /* 0x0000000400007213 */ /* 0x000fcc0000000000 */
[C---:B------:R-:W-:Y:S01]  /*39d0*/  HMMA.16816.F32.BF16 R68, R44.reuse, R22, R68 ;  /* 0x000000162c44723c */ /* 0x040fe20000041844 */
[----:B------:R1:W3:Y:S07]  /*39e0*/  I2F R27, R2 ;  /* 0x00000002001b7306 */ /* 0x0002ee0000201400 */
[----:B------:R-:W-:Y:S01]  /*39f0*/  HMMA.16816.F32.BF16 R64, R44, R20, R72 ;  /* 0x000000142c40723c */ /* 0x000fe20000041848 */
[----:B------:R5:W5:Y:S01]  /*3a00*/  I2F R48, R0 ;  /* 0x0000000000307306 */ /* 0x000b620000201400 */
[----:B--2---:R-:W-:-:S05]  /*3a10*/  FFMA.FTZ R19, R19, -R222, R29 ;  /* 0x800000de13137223 */ /* 0x004fca000001001d */
[-C--:B------:R-:W-:Y:S01]  /*3a20*/  FFMA.FTZ R20, R50, -R222.reuse, R28 ;  /* 0x800000de32147223 */ /* 0x080fe2000001001c */
[----:B------:R-:W-:Y:S01]  /*3a30*/  HMMA.16816.F32.BF16 R72, R40, R162, R120 ;  /* 0x000000a22848723c */ /* 0x000fe20000041878 */
[----:B-1----:R-:W-:Y:S02]  /*3a40*/  IMAD.IADD R2, R225, 0x1, -R10 ;  /* 0x00000001e1027824 */ /* 0x002fe400078e0a0a */
[-C--:B----4-:R-:W-:Y:S02]  /*3a50*/  FFMA.FTZ R21, R49, -R222.reuse, R56 ;  /* 0x800000de31157223 */ /* 0x090fe40000010038 */
[----:B---3--:R-:W-:Y:S01]  /*3a60*/  FFMA.FTZ R27, R27, -R222, R54 ;  /* 0x800000de1b1b7223 */ /* 0x008fe20000010036 */
[----:B------:R-:W-:Y:S02]  /*3a70*/  IABS R2, R2 ;  /* 0x0000000200027213 */ /* 0x000fe40000000000 */
[----:B-----5:R-:W-:Y:S01]  /*3a80*/  IADD3 R0, R92, 0x1, -R100 ;  /* 0x000000015c007810 */ /* 0x020fe20007ffe864 */
[----:B------:R-:W-:-:S02]  /*3a90*/  FFMA.FTZ R28, R48, -R222, R55 ;  /* 0x800000de301c7223 */ /* 0x000fc40000010037 */
[----:B------:R-:W-:Y:S01]  /*3aa0*/  IMAD.MOV.U32 R4, RZ, RZ, R2 ;  /* 0x000000ffff047224 */ /* 0x000fe200078e0002 */
[----:B------:R-:W-:Y:S02]  /*3ab0*/  IADD3 R0, R0, c[0x0][0x2e8], RZ ;  /* 0x0000ba0000007a10 */ /* 0x000fe40007ffe0ff */
[----:B------:R-:W-:Y:S01]  /*3ac0*/  IABS R2, R5 ;  /* 0x0000000500027213 */ /* 0x000fe20000000000 */
[----:B------:R1:W2:Y:S01]  /*3ad0*/  I2F R26, R4 ;  /* 0x00000004001a7306 */ /* 0x0002a20000201400 */
[----:B------:R-:W-:Y:S02]  /*3ae0*/  IMAD.IADD R5, R225, 0x1, -R17 ;  /* 0x00000001e1057824 */ /* 0x000fe400078e0a11 */
[----:B------:R-:W-:-:S03]  /*3af0*/  IMAD.IADD R12, R8, 0x1, R0 ;  /* 0x00000001080c7824 */ /* 0x000fc600078e0200 */
[----:B------:R-:W-:Y:S02]  /*3b00*/  IABS R5, R5 ;  /* 0x0000000500057213 */ /* 0x000fe40000000000 */
[----:B------:R3:W4:Y:S01]  /*3b10*/  I2F R15, R2 ;  /* 0x00000002000f7306 */ /* 0x0007220000201400 */
[----:B------:R-:W-:-:S04]  /*3b20*/  IMNMX R235, R12, R92, PT ;  /* 0x0000005c0ceb7217 */ /* 0x000fc80003800200 */
[-C--:B------:R-:W-:Y:S02]  /*3b30*/  ISETP.GE.AND P2, PT, R25, R235.reuse, PT ;  /* 0x000000eb1900720c */ /* 0x080fe40003f46270 */
[-C--:B------:R-:W-:Y:S01]  /*3b40*/  ISETP.GE.AND P3, PT, R9, R235.reuse, PT ;  /* 0x000000eb0900720c */ /* 0x080fe20003f66270 */
[----:B------:R5:W4:Y:S01]  /*3b50*/  I2F R13, R5 ;  /* 0x00000005000d7306 */ /* 0x000b220000201400 */
[----:B-1----:R-:W-:Y:S01]  /*3b60*/  IADD3 R4, R8, 0x40, RZ ;  /* 0x0000004008047810 */ /* 0x002fe20007ffe0ff */
[----:B--2---:R-:W-:Y:S01]  /*3b70*/  FFMA.FTZ R26, R26, -R222, R38 ;  /* 0x800000de1a1a7223 */ /* 0x004fe20000010026 */
[-C--:B------:R-:W-:Y:S02]  /*3b80*/  ISETP.GE.AND P0, PT, R16, R235.reuse, PT ;  /* 0x000000eb1000720c */ /* 0x080fe40003f06270 */
[----:B------:R-:W-:Y:S01]  /*3b90*/  ISETP.GE.AND P4, PT, R10, R235, PT ;  /* 0x000000eb0a00720c */ /* 0x000fe20003f86270 */
[----:B------:R-:W-:Y:S01]  /*3ba0*/  IMAD.IADD R224, R11, 0x1, R4 ;  /* 0x000000010be07824 */ /* 0x000fe200078e0204 */
[----:B---3--:R-:W-:Y:S01]  /*3bb0*/  IADD3 R2, R8, 0x48, RZ ;  /* 0x0000004808027810 */ /* 0x008fe20007ffe0ff */
[----:B------:R-:W-:-:S02]  /*3bc0*/  IMAD.IADD R8, R0, 0x1, R6 ;  /* 0x0000000100087824 */ /* 0x000fc400078e0206 */
[C---:B------:R-:W-:Y:S02]  /*3bd0*/  IMAD.IADD R6, R225.reuse, 0x1, -R18 ;  /* 0x00000001e1067824 */ /* 0x040fe400078e0a12 */
[----:B------:R-:W-:Y:S01]  /*3be0*/  IMAD.IADD R7, R0, 0x1, R4 ;  /* 0x0000000100077824 */ /* 0x000fe200078e0204 */
[----:B------:R-:W-:Y:S01]  /*3bf0*/  IMNMX R234, R8, R92, PT ;  /* 0x0000005c08ea7217 */ /* 0x000fe20003800200 */
[----:B------:R-:W-:Y:S01]  /*3c00*/  IMAD.IADD R4, R225, 0x1, -R24 ;  /* 0x00000001e1047824 */ /* 0x000fe200078e0a18 */
[----:B------:R-:W-:Y:S01]  /*3c10*/  IABS R6, R6 ;  /* 0x0000000600067213 */ /* 0x000fe20000000000 */
[--C-:B------:R-:W-:Y:S01]  /*3c20*/  IMAD.IADD R227, R11, 0x1, R2.reuse ;  /* 0x000000010be37824 */ /* 0x100fe200078e0202 */
[----:B------:R-:W-:Y:S01]  /*3c30*/  IADD3 R8, R25, 0x19, RZ ;  /* 0x0000001919087810 */ /* 0x000fe20007ffe0ff */
[----:B------:R-:W-:Y:S01]  /*3c40*/  IMAD.IADD R2, R0, 0x1, R2 ;  /* 0x0000000100027824 */ /* 0x000fe200078e0202 */
[----:B------:R-:W-:Y:S01]  /*3c50*/  IABS R0, R4 ;  /* 0x0000000400007213 */ /* 0x000fe20000000000 */
[----:B-----5:R-:W-:Y:S01]  /*3c60*/  IMAD.MOV.U32 R5, RZ, RZ, R6 ;  /* 0x000000ffff057224 */ /* 0x020fe200078e0006 */
[----:B------:R-:W-:Y:S01]  /*3c70*/  IMNMX R233, R7, R92, PT ;  /* 0x0000005c07e97217 */ /* 0x000fe20003800200 */
[----:B----4-:R-:W-:Y:S01]  /*3c80*/  FFMA.FTZ R22, R15, -R222, R39 ;  /* 0x800000de0f167223 */ /* 0x010fe20000010027 */
[----:B------:R-:W-:Y:S01]  /*3c90*/  IMNMX R232, R2, R92, PT ;  /* 0x0000005c02e87217 */ /* 0x000fe20003800200 */
[-C--:B------:R-:W-:Y:S01]  /*3ca0*/  FFMA.FTZ R15, R13, -R222.reuse, R30 ;  /* 0x800000de0d0f7223 */ /* 0x080fe2000001001e */
[----:B------:R-:W1:Y:S01]  /*3cb0*/  I2F R0, R0 ;  /* 0x0000000000007306 */ /* 0x000e620000201400 */
[----:B------:R-:W-:Y:S01]  /*3cc0*/  IADD3 R2, R226, -c[0x0][0x2e4], RZ ;  /* 0x8000b900e2027a10 */ /* 0x000fe20007ffe0ff */
[-C--:B------:R-:W-:Y:S01]  /*3cd0*/  FFMA.FTZ R7, R62, -R222.reuse, R52 ;  /* 0x800000de3e077223 */ /* 0x080fe20000010034 */
[----:B------:R-:W-:Y:S01]  /*3ce0*/  IADD3 R4, R227, -c[0x0][0x2e4], RZ ;  /* 0x8000b900e3047a10 */ /* 0x000fe20007ffe0ff */
[----:B------:R-:W-:Y:S01]  /*3cf0*/  FFMA.FTZ R6, R61, -R222, R53 ;  /* 0x800000de3d067223 */ /* 0x000fe20000010035 */
[----:B------:R-:W-:Y:S01]  /*3d00*/  IMNMX R231, RZ, R2, !PT ;  /* 0x00000002ffe77217 */ /* 0x000fe20007800200 */
[C---:B------:R-:W-:Y:S01]  /*3d10*/  IMAD.IADD R12, R224.reuse, 0x1, -R9 ;  /* 0x00000001e00c7824 */ /* 0x040fe200078e0a09 */
[----:B------:R-:W-:Y:S01]  /*3d20*/  IADD3 R2, R224, -c[0x0][0x2e4], RZ ;  /* 0x8000b900e0027a10 */ /* 0x000fe20007ffe0ff */
[----:B------:R-:W2:Y:S01]  /*3d30*/  I2F R5, R5 ;  /* 0x0000000500057306 */ /* 0x000ea20000201400 */
[----:B------:R-:W-:Y:S01]  /*3d40*/  ISETP.LT.OR P2, PT, R25, R231, P2 ;  /* 0x000000e71900720c */ /* 0x000fe20001741670 */
[----:B------:R-:W-:Y:S01]  /*3d50*/  FFMA.FTZ R11, R60, -R222, R36 ;  /* 0x800000de3c0b7223 */ /* 0x000fe20000010024 */
[----:B------:R-:W-:Y:S01]  /*3d60*/  IMNMX R229, RZ, R2, !PT ;  /* 0x00000002ffe57217 */ /* 0x000fe20007800200 */
[----:B------:R-:W-:Y:S01]  /*3d70*/  IMAD.IADD R2, R224, 0x1, -R25 ;  /* 0x00000001e0027824 */ /* 0x000fe200078e0a19 */
[----:B------:R-:W-:Y:S01]  /*3d80*/  IMNMX R228, RZ, R4, !PT ;  /* 0x00000004ffe47217 */ /* 0x000fe20007800200 */
[----:B------:R-:W-:Y:S01]  /*3d90*/  HMMA.16816.F32.BF16 R52, R40, R160, R96 ;  /* 0x000000a02834723c */ /* 0x000fe20000041860 */
[----:B------:R-:W-:Y:S01]  /*3da0*/  FSEL R104, R7, -INF , !P2 ;  /* 0xff80000007687808 */ /* 0x000fe20005000000 */
[----:B-1----:R-:W-:Y:S01]  /*3db0*/  FFMA.FTZ R23, R0, -R222, R58 ;  /* 0x800000de00177223 */ /* 0x002fe2000001003a */
[----:B------:R-:W-:-:S02]  /*3dc0*/  IADD3 R0, R225, -c[0x0][0x2e4], RZ ;  /* 0x8000b900e1007a10 */ /* 0x000fc40007ffe0ff */
[----:B------:R-:W-:Y:S02]  /*3dd0*/  ISETP.GE.AND P2, PT, R17, R235, PT ;  /* 0x000000eb1100720c */ /* 0x000fe40003f46270 */
[----:B------:R-:W-:Y:S02]  /*3de0*/  IMNMX R230, RZ, R0, !PT ;  /* 0x00000000ffe67217 */ /* 0x000fe40007800200 */
[----:B------:R-:W-:Y:S01]  /*3df0*/  ISETP.GE.AND P1, PT, R9, R234, PT ;  /* 0x000000ea0900720c */ /* 0x000fe20003f26270 */
[----:B--2---:R-:W-:Y:S01]  /*3e00*/  FFMA.FTZ R13, R5, -R222, R31 ;  /* 0x800000de050d7223 */ /* 0x004fe2000001001f */
[C---:B------:R-:W-:Y:S01]  /*3e10*/  ISETP.GE.AND P6, PT, R9.reuse, R233, PT ;  /* 0x000000e90900720c */ /* 0x040fe20003fc6270 */
[----:B------:R-:W-:Y:S01]  /*3e20*/  IMAD.IADD R5, R226, 0x1, -R8 ;  /* 0x00000001e2057824 */ /* 0x000fe200078e0a08 */
[C---:B------:R-:W-:Y:S02]  /*3e30*/  ISETP.GE.AND P5, PT, R9.reuse, R232, PT ;  /* 0x000000e80900720c */ /* 0x040fe40003fa6270 */
[----:B------:R-:W-:-:S02]  /*3e40*/  ISETP.LT.OR P3, PT, R9, R231, P3 ;  /* 0x000000e70900720c */ /* 0x000fc40001f61670 */
[----:B------:R-:W-:Y:S01]  /*3e50*/  IABS R0, R5 ;  /* 0x0000000500007213 */ /* 0x000fe20000000000 */
[----:B------:R-:W-:Y:S01]  /*3e60*/  IMAD.IADD R5, R227, 0x1, -R25 ;  /* 0x00000001e3057824 */ /* 0x000fe200078e0a19 */
[-C--:B------:R-:W-:Y:S02]  /*3e70*/  ISETP.LT.OR P0, PT, R16, R231.reuse, P0 ;  /* 0x000000e71000720c */ /* 0x080fe40000701670 */
[----:B------:R-:W-:Y:S01]  /*3e80*/  ISETP.LT.OR P2, PT, R17, R231, P2 ;  /* 0x000000e71100720c */ /* 0x000fe20001741670 */
[----:B------:R-:W-:Y:S01]  /*3e90*/  IMAD.MOV.U32 R4, RZ, RZ, R0 ;  /* 0x000000ffff047224 */ /* 0x000fe200078e0000 */
[----:B------:R-:W-:Y:S02]  /*3ea0*/  IABS R0, R2 ;  /* 0x0000000200007213 */ /* 0x000fe40000000000 */
[----:B------:R-:W-:Y:S01]  /*3eb0*/  IABS R2, R5 ;  /* 0x0000000500027213 */ /* 0x000fe20000000000 */
[----:B------:R-:W-:Y:S01]  /*3ec0*/  I2F R29, R4 ;  /* 0x00000004001d7306 */ /* 0x000fe20000201400 */
[----:B------:R-:W-:-:S02]  /*3ed0*/  ISETP.LT.OR P1, PT, R9, R230, P1 ;  /* 0x000000e60900720c */ /* 0x000fc40000f21670 */
[C---:B------:R-:W-:Y:S02]  /*3ee0*/  ISETP.LT.OR P6, PT, R9.reuse, R229, P6 ;  /* 0x000000e50900720c */ /* 0x040fe400037c1670 */
[----:B------:R-:W-:Y:S01]  /*3ef0*/  ISETP.LT.OR P5, PT, R9, R228, P5 ;  /* 0x000000e40900720c */ /* 0x000fe20002fa1670 */
[----:B------:R-:W-:Y:S01]  /*3f00*/  IMAD.IADD R9, R227, 0x1, -R9 ;  /* 0x00000001e3097824 */ /* 0x000fe200078e0a09 */
[----:B------:R-:W-:Y:S01]  /*3f10*/  FSEL R130, R6, -INF , !P3 ;  /* 0xff80000006827808 */ /* 0x000fe20005800000 */
[----:B------:R1:W2:Y:S01]  /*3f20*/  I2F R5, R0 ;  /* 0x0000000000057306 */ /* 0x0002a20000201400 */
[----:B------:R-:W-:Y:S01]  /*3f30*/  ISETP.GE.AND P3, PT, R18, R235, PT ;  /* 0x000000eb1200720c */ /* 0x000fe20003f66270 */
[----:B------:R-:W-:Y:S01]  /*3f40*/  IMAD.IADD R6, R224, 0x1, -R10 ;  /* 0x00000001e0067824 */ /* 0x000fe200078e0a0a */
[----:B------:R-:W-:Y:S02]  /*3f50*/  ISETP.LT.OR P4, PT, R10, R231, P4 ;  /* 0x000000e70a00720c */ /* 0x000fe40002781670 */
[----:B------:R-:W-:-:S02]  /*3f60*/  FSEL R136, R14, -INF , !P0 ;  /* 0xff8000000e887808 */ /* 0x000fc40004000000 */
[----:B------:R-:W-:Y:S02]  /*3f70*/  ISETP.GE.AND P0, PT, R10, R234, PT ;  /* 0x000000ea0a00720c */ /* 0x000fe40003f06270 */
[----:B------:R-:W-:Y:S02]  /*3f80*/  FSEL R197, R20, -INF , !P2 ;  /* 0xff80000014c57808 */ /* 0x000fe40005000000 */
[----:B------:R-:W-:Y:S02]  /*3f90*/  ISETP.LT.OR P3, PT, R18, R231, P3 ;  /* 0x000000e71200720c */ /* 0x000fe40001f61670 */
[----:B------:R-:W-:Y:S02]  /*3fa0*/  FSEL R137, R11, -INF , !P4 ;  /* 0xff8000000b897808 */ /* 0x000fe40006000000 */
[----:B------:R-:W-:Y:S01]  /*3fb0*/  IABS R7, R9 ;  /* 0x0000000900077213 */ /* 0x000fe20000000000 */
[----:B-1----:R-:W-:Y:S01]  /*3fc0*/  IMAD.MOV.U32 R0, RZ, RZ, R2 ;  /* 0x000000ffff007224 */ /* 0x002fe200078e0002 */
[----:B------:R-:W-:Y:S01]  /*3fd0*/  ISETP.GE.AND P4, PT, R24, R235, PT ;  /* 0x000000eb1800720c */ /* 0x000fe20003f86270 */
[----:B------:R-:W-:Y:S01]  /*3fe0*/  IMAD.IADD R2, R224, 0x1, -R16 ;  /* 0x00000001e0027824 */ /* 0x000fe200078e0a10 */
[----:B------:R-:W-:Y:S01]  /*3ff0*/  ISETP.LT.OR P0, PT, R10, R230, P0 ;  /* 0x000000e60a00720c */ /* 0x000fe20000701670 */
[----:B------:R1:W-:Y:S01]  /*4000*/  I2F R20, R0 ;  /* 0x0000000000147306 */ /* 0x0003e20000201400 */
[----:B------:R-:W-:-:S02]  /*4010*/  IABS R9, R6 ;  /* 0x0000000600097213 */ /* 0x000fc40000000000 */
[----:B------:R-:W-:Y:S02]  /*4020*/  FSEL R202, R19, -INF , !P3 ;  /* 0xff80000013ca7808 */ /* 0x000fe40005800000 */
[C---:B------:R-:W-:Y:S02]  /*4030*/  ISETP.GE.AND P2, PT, R10.reuse, R233, PT ;  /* 0x000000e90a00720c */ /* 0x040fe40003f46270 */
[----:B------:R-:W-:Y:S02]  /*4040*/  ISETP.GE.AND P3, PT, R10, R232, PT ;  /* 0x000000e80a00720c */ /* 0x000fe40003f66270 */
[----:B------:R-:W-:Y:S02]  /*4050*/  IABS R4, R12 ;  /* 0x0000000c00047213 */ /* 0x000fe40000000000 */
[----:B------:R-:W-:Y:S02]  /*4060*/  ISETP.LT.OR P4, PT, R24, R231, P4 ;  /* 0x000000e71800720c */ /* 0x000fe40002781670 */
[----:B------:R-:W-:-:S02]  /*4070*/  FSEL R131, R26, -INF , !P0 ;  /* 0xff8000001a837808 */ /* 0x000fc40004000000 */
[----:B------:R-:W-:Y:S01]  /*4080*/  ISETP.GE.AND P0, PT, R18, R234, PT ;  /* 0x000000ea1200720c */ /* 0x000fe20003f06270 */
[----:B-1----:R-:W-:Y:S01]  /*4090*/  IMAD.IADD R0, R227, 0x1, -R10 ;  /* 0x00000001e3007824 */ /* 0x002fe200078e0a0a */
[C---:B------:R-:W-:Y:S02]  /*40a0*/  ISETP.LT.OR P2, PT, R10.reuse, R229, P2 ;  /* 0x000000e50a00720c */ /* 0x040fe40001741670 */
[----:B------:R-:W-:Y:S02]  /*40b0*/  ISETP.LT.OR P3, PT, R10, R228, P3 ;  /* 0x000000e40a00720c */ /* 0x000fe40001f61670 */
[----:B------:R-:W-:Y:S01]  /*40c0*/  IABS R6, R0 ;  /* 0x0000000000067213 */ /* 0x000fe20000000000 */
[----:B------:R1:W3:Y:S01]  /*40d0*/  I2F R10, R4 ;  /* 0x00000004000a7306 */ /* 0x0002e20000201400 */
[----:B------:R-:W-:Y:S01]  /*40e0*/  IABS R0, R2 ;  /* 0x0000000200007213 */ /* 0x000fe20000000000 */
[----:B------:R-:W-:Y:S01]  /*40f0*/  IMAD.MOV.U32 R2, RZ, RZ, R9 ;  /* 0x000000ffff027224 */ /* 0x000fe200078e0009 */
[----:B------:R-:W-:-:S02]  /*4100*/  FSEL R201, R21, -INF , !P4 ;  /* 0xff80000015c97808 */ /* 0x000fc40006000000 */
[C---:B------:R-:W-:Y:S02]  /*4110*/  ISETP.GE.AND P4, PT, R25.reuse, R234, PT ;  /* 0x000000ea1900720c */ /* 0x040fe40003f86270 */
[-C--:B------:R-:W-:Y:S01]  /*4120*/  ISETP.LT.OR P0, PT, R18, R230.reuse, P0 ;  /* 0x000000e61200720c */ /* 0x080fe20000701670 */
[----:B------:R4:W5:Y:S01]  /*4130*/  I2F R11, R2 ;  /* 0x00000002000b7306 */ /* 0x0009620000201400 */
[----:B------:R-:W-:Y:S02]  /*4140*/  ISETP.LT.OR P4, PT, R25, R230, P4 ;  /* 0x000000e61900720c */ /* 0x000fe40002781670 */
[----:B------:R-:W-:Y:S02]  /*4150*/  FSEL R200, R13, -INF , !P0 ;  /* 0xff8000000dc87808 */ /* 0x000fe40004000000 */
[----:B------:R-:W-:Y:S02]  /*4160*/  FSEL R128, R27, -INF , !P4 ;  /* 0xff8000001b807808 */ /* 0x000fe40006000000 */
[-C--:B------:R-:W-:Y:S01]  /*4170*/  ISETP.GE.AND P4, PT, R16, R234.reuse, PT ;  /* 0x000000ea1000720c */ /* 0x080fe20003f86270 */
[----:B------:R5:W-:Y:S01]  /*4180*/  I2F R9, R0 ;  /* 0x0000000000097306 */ /* 0x000be20000201400 */
[----:B------:R-:W-:Y:S01]  /*4190*/  ISETP.GE.AND P0, PT, R24, R234, PT ;  /* 0x000000ea1800720c */ /* 0x000fe20003f06270 */
[----:B-1----:R-:W-:Y:S01]  /*41a0*/  IMAD.MOV.U32 R4, RZ, RZ, R7 ;  /* 0x000000ffff047224 */ /* 0x002fe200078e0007 */
[----:B------:R-:W-:-:S02]  /*41b0*/  ISETP.LT.OR P4, PT, R16, R230, P4 ;  /* 0x000000e61000720c */ /* 0x000fc40002781670 */
[----:B------:R-:W-:Y:S02]  /*41c0*/  ISETP.LT.OR P0, PT, R24, R230, P0 ;  /* 0x000000e61800720c */ /* 0x000fe40000701670 */
[----:B------:R-:W-:Y:S01]  /*41d0*/  FSEL R129, R28, -INF , !P1 ;  /* 0xff8000001c817808 */ /* 0x000fe20004800000 */
[----:B----4-:R-:W-:Y:S01]  /*41e0*/  IMAD.MOV.U32 R2, RZ, RZ, R6 ;  /* 0x000000ffff027224 */ /* 0x010fe200078e0006 */
[----:B------:R1:W-:Y:S01]  /*41f0*/  I2F R27, R4 ;  /* 0x00000004001b7306 */ /* 0x0003e20000201400 */
[-C--:B--2---:R-:W-:Y:S01]  /*4200*/  FFMA.FTZ R6, R5, -R222.reuse, R80 ;  /* 0x800000de05067223 */ /* 0x084fe20000010050 */
[----:B------:R-:W-:Y:S01]  /*4210*/  FSEL R140, R22, -INF , !P4 ;  /* 0xff800000168c7808 */ /* 0x000fe20006000000 */
[----:B---3--:R-:W-:Y:S01]  /*4220*/  FFMA.FTZ R5, R10, -R222, R81 ;  /* 0x800000de0a057223 */ /* 0x008fe20000010051 */
[----:B------:R-:W-:Y:S02]  /*4230*/  FSEL R199, R23, -INF , !P0 ;  /* 0xff80000017c77808 */ /* 0x000fe40004000000 */
[----:B------:R-:W-:Y:S01]  /*4240*/  ISETP.GE.AND P1, PT, R17, R234, PT ;  /* 0x000000ea1100720c */ /* 0x000fe20003f26270 */
[----:B-----5:R-:W-:Y:S01]  /*4250*/  IMAD.IADD R0, R224, 0x1, -R17 ;  /* 0x00000001e0007824 */ /* 0x020fe200078e0a11 */
[----:B------:R2:W3:Y:S01]  /*4260*/  I2F R13, R2 ;  /* 0x00000002000d7306 */ /* 0x0004e20000201400 */
[----:B------:R-:W-:-:S02]  /*4270*/  ISETP.GE.AND P4, PT, R16, R233, PT ;  /* 0x000000e91000720c */ /* 0x000fc40003f86270 */
[----:B------:R-:W-:Y:S02]  /*4280*/  ISETP.GE.AND P0, PT, R25, R233, PT ;  /* 0x000000e91900720c */ /* 0x000fe40003f06270 */
[----:B------:R-:W-:Y:S02]  /*4290*/  IABS R0, R0 ;  /* 0x0000000000007213 */ /* 0x000fe40000000000 */
[----:B------:R-:W-:Y:S01]  /*42a0*/  FSEL R80, R5, -INF , !P6 ;  /* 0xff80000005507808 */ /* 0x000fe20007000000 */
[----:B-1----:R-:W-:Y:S01]  /*42b0*/  IMAD.IADD R4, R224, 0x1, -R18 ;  /* 0x00000001e0047824 */ /* 0x002fe200078e0a12 */
[----:B------:R-:W-:Y:S01]  /*42c0*/  ISETP.LT.OR P1, PT, R17, R230, P1 ;  /* 0x000000e61100720c */ /* 0x000fe20000f21670 */
[----:B------:R-:W-:Y:S01]  /*42d0*/  FFMA.FTZ R5, R11, -R222, R76 ;  /* 0x800000de0b057223 */ /* 0x000fe2000001004c */
[-C--:B------:R-:W-:Y:S02]  /*42e0*/  ISETP.LT.OR P4, PT, R16, R229.reuse, P4 ;  /* 0x000000e51000720c */ /* 0x080fe40002781670 */
[----:B------:R-:W-:-:S02]  /*42f0*/  ISETP.LT.OR P0, PT, R25, R229, P0 ;  /* 0x000000e51900720c */ /* 0x000fc40000701670 */
[----:B------:R-:W-:Y:S01]  /*4300*/  FSEL R198, R15, -INF , !P1 ;  /* 0xff8000000fc67808 */ /* 0x000fe20004800000 */
[----:B--2---:R-:W-:Y:S01]  /*4310*/  IMAD.IADD R2, R227, 0x1, -R16 ;  /* 0x00000001e3027824 */ /* 0x004fe200078e0a10 */
[----:B------:R-:W-:Y:S01]  /*4320*/  FSEL R81, R6, -INF , !P0 ;  /* 0xff80000006517808 */ /* 0x000fe20004000000 */
[----:B---3--:R-:W-:Y:S01]  /*4330*/  FFMA.FTZ R10, R13, -R222, R78 ;  /* 0x800000de0d0a7223 */ /* 0x008fe2000001004e */
[----:B------:R-:W-:Y:S02]  /*4340*/  FSEL R63, R5, -INF , !P2 ;  /* 0xff800000053f7808 */ /* 0x000fe40005000000 */
[----:B------:R-:W-:Y:S02]  /*4350*/  IABS R2, R2 ;  /* 0x0000000200027213 */ /* 0x000fe40000000000 */
[----:B------:R-:W-:Y:S02]  /*4360*/  ISETP.GE.AND P1, PT, R16, R232, PT ;  /* 0x000000e81000720c */ /* 0x000fe40003f26270 */
[----:B------:R1:W-:Y:S01]  /*4370*/  I2F R21, R2 ;  /* 0x0000000200157306 */ /* 0x0003e20000201400 */
[----:B------:R-:W-:-:S02]  /*4380*/  ISETP.GE.AND P0, PT, R17, R233, PT ;  /* 0x000000e91100720c */ /* 0x000fc40003f06270 */
[C---:B------:R-:W-:Y:S02]  /*4390*/  ISETP.GE.AND P6, PT, R17.reuse, R232, PT ;  /* 0x000000e81100720c */ /* 0x040fe40003fc6270 */
[----:B------:R-:W-:Y:S02]  /*43a0*/  ISETP.GE.AND P2, PT, R18, R233, PT ;  /* 0x000000e91200720c */ /* 0x000fe40003f46270 */
[-C--:B------:R-:W-:Y:S02]  /*43b0*/  ISETP.LT.OR P1, PT, R16, R228.reuse, P1 ;  /* 0x000000e41000720c */ /* 0x080fe40000f21670 */
[CC--:B------:R-:W-:Y:S02]  /*43c0*/  ISETP.LT.OR P0, PT, R17.reuse, R229.reuse, P0 ;  /* 0x000000e51100720c */ /* 0x0c0fe40000701670 */
[----:B------:R-:W-:Y:S02]  /*43d0*/  ISETP.LT.OR P6, PT, R17, R228, P6 ;  /* 0x000000e41100720c */ /* 0x000fe400037c1670 */
[----:B------:R-:W-:-:S02]  /*43e0*/  ISETP.LT.OR P2, PT, R18, R229, P2 ;  /* 0x000000e51200720c */ /* 0x000fc40001741670 */
[----:B------:R-:W-:Y:S01]  /*43f0*/  FSEL R60, R10, -INF , !P3 ;  /* 0xff8000000a3c7808 */ /* 0x000fe20005800000 */
[----:B-1----:R-:W-:Y:S01]  /*4400*/  IMAD.MOV.U32 R2, RZ, RZ, R0 ;  /* 0x000000ffff027224 */ /* 0x002fe200078e0000 */
[----:B------:R-:W-:Y:S01]  /*4410*/  IABS R0, R4 ;  /* 0x0000000400007213 */ /* 0x000fe20000000000 */
[-C--:B------:R-:W-:Y:S01]  /*4420*/  FFMA.FTZ R4, R9, -R222.reuse, R77 ;  /* 0x800000de09047223 */ /* 0x080fe2000001004d */
[----:B------:R-:W-:Y:S01]  /*4430*/  ISETP.GE.AND P3, PT, R8, R233, PT ;  /* 0x000000e90800720c */ /* 0x000fe20003f66270 */
[----:B------:R1:W2:Y:S01]  /*4440*/  I2F R7, R2 ;  /* 0x0000000200077306 */ /* 0x0002a20000201400 */
[----:B------:R-:W-:Y:S02]  /*4450*/  FFMA.FTZ R9, R27, -R222, R83 ;  /* 0x800000de1b097223 */ /* 0x000fe40000010053 */
[----:B------:R-:W-:Y:S02]  /*4460*/  FSEL R62, R4, -INF , !P4 ;  /* 0xff800000043e7808 */ /* 0x000fe40006000000 */
[----:B------:R-:W-:-:S02]  /*4470*/  ISETP.GE.AND P4, PT, R18, R232, PT ;  /* 0x000000e81200720c */ /* 0x000fc40003f86270 */
[----:B------:R-:W-:Y:S01]  /*4480*/  FSEL R27, R9, -INF , !P5 ;  /* 0xff800000091b7808 */ /* 0x000fe20006800000 */
[----:B------:R3:W4:Y:S01]  /*4490*/  I2F R6, R0 ;  /* 0x0000000000067306 */ /* 0x0007220000201400 */
[----:B------:R-:W-:Y:S02]  /*44a0*/  ISETP.LT.OR P4, PT, R18, R228, P4 ;  /* 0x000000e41200720c */ /* 0x000fe40002781670 */
[C---:B------:R-:W-:Y:S02]  /*44b0*/  ISETP.GE.AND P5, PT, R8.reuse, R234, PT ;  /* 0x000000ea0800720c */ /* 0x040fe40003fa6270 */
[C---:B------:R-:W-:Y:S02]  /*44c0*/  ISETP.LT.OR P3, PT, R8.reuse, R229, P3 ;  /* 0x000000e50800720c */ /* 0x040fe40001f61670 */
[----:B------:R-:W-:Y:S01]  /*44d0*/  ISETP.LT.OR P5, PT, R8, R230, P5 ;  /* 0x000000e60800720c */ /* 0x000fe20002fa1670 */
[----:B-1----:R-:W-:Y:S02]  /*44e0*/  IMAD.IADD R2, R227, 0x1, -R17 ;  /* 0x00000001e3027824 */ /* 0x002fe400078e0a11 */
[----:B--2---:R-:W-:-:S03]  /*44f0*/  FFMA.FTZ R4, R7, -R222, R64 ;  /* 0x800000de07047223 */ /* 0x004fc60000010040 */
[----:B------:R-:W-:Y:S02]  /*4500*/  IABS R2, R2 ;  /* 0x0000000200027213 */ /* 0x000fe40000000000 */
[----:B------:R-:W-:Y:S01]  /*4510*/  FSEL R84, R4, -INF , !P0 ;  /* 0xff80000004547808 */ /* 0x000fe20004000000 */
[----:B---3--:R-:W-:Y:S01]  /*4520*/  IMAD.IADD R0, R224, 0x1, -R24 ;  /* 0x00000001e0007824 */ /* 0x008fe200078e0a18 */
[----:B------:R1:W-:Y:S01]  /*4530*/  I2F R15, R2 ;  /* 0x00000002000f7306 */ /* 0x0003e20000201400 */
[----:B------:R-:W-:Y:S01]  /*4540*/  IMAD.IADD R4, R225, 0x1, -R8 ;  /* 0x00000001e1047824 */ /* 0x000fe200078e0a08 */
[C---:B------:R-:W-:Y:S02]  /*4550*/  ISETP.GE.AND P0, PT, R24.reuse, R233, PT ;  /* 0x000000e91800720c */ /* 0x040fe40003f06270 */
[----:B------:R-:W-:Y:S02]  /*4560*/  IABS R0, R0 ;  /* 0x0000000000007213 */ /* 0x000fe40000000000 */
[----:B------:R-:W-:-:S02]  /*4570*/  ISETP.LT.OR P0, PT, R24, R229, P0 ;  /* 0x000000e51800720c */ /* 0x000fc40000701670 */
[----:B------:R2:W3:Y:S01]  /*4580*/  I2F R5, R0 ;  /* 0x0000000000057306 */ /* 0x0004e20000201400 */
[C---:B-1----:R-:W-:Y:S02]  /*4590*/  IMAD.IADD R2, R227.reuse, 0x1, -R18 ;  /* 0x00000001e3027824 */ /* 0x042fe400078e0a12 */
[----:B------:R-:W1:Y:S03]  /*45a0*/  LDSM.16.M88.4 R16, [R219+0x8800] ;  /* 0x00880000db10783b */ /* 0x000e660000000200 */
[----:B------:R-:W-:Y:S01]  /*45b0*/  IABS R7, R2 ;  /* 0x0000000200077213 */ /* 0x000fe20000000000 */
[-C--:B----4-:R-:W-:Y:S02]  /*45c0*/  FFMA.FTZ R2, R6, -R222.reuse, R65 ;  /* 0x800000de06027223 */ /* 0x090fe40000010041 */
[----:B--2---:R-:W-:Y:S02]  /*45d0*/  IMAD.IADD R0, R227, 0x1, -R24 ;  /* 0x00000001e3007824 */ /* 0x004fe400078e0a18 */
[----:B---3--:R-:W-:Y:S01]  /*45e0*/  FFMA.FTZ R5, R5, -R222, R68 ;  /* 0x800000de05057223 */ /* 0x008fe20000010044 */
[----:B------:R-:W-:Y:S01]  /*45f0*/  FSEL R92, R2, -INF , !P2 ;  /* 0xff800000025c7808 */ /* 0x000fe20005000000 */
[----:B------:R-:W-:Y:S01]  /*4600*/  IMAD.MOV.U32 R6, RZ, RZ, R7 ;  /* 0x000000ffff067224 */ /* 0x000fe200078e0007 */
[----:B------:R-:W-:-:S02]  /*4610*/  IABS R0, R0 ;  /* 0x0000000000007213 */ /* 0x000fc40000000000 */
[----:B------:R-:W-:Y:S01]  /*4620*/  FSEL R77, R5, -INF , !P0 ;  /* 0xff800000054d7808 */ /* 0x000fe20004000000 */
[----:B------:R-:W-:Y:S01]  /*4630*/  IMAD.IADD R5, R227, 0x1, -R8 ;  /* 0x00000001e3057824 */ /* 0x000fe200078e0a08 */
[C---:B------:R-:W-:Y:S01]  /*4640*/  ISETP.GE.AND P0, PT, R25.reuse, R232, PT ;  /* 0x000000e81900720c */ /* 0x040fe20003f06270 */
[----:B------:R-:W-:Y:S01]  /*4650*/  IMAD.MOV.U32 R2, RZ, RZ, R0 ;  /* 0x000000ffff027224 */ /* 0x000fe200078e0000 */
[----:B------:R-:W-:Y:S01]  /*4660*/  IABS R0, R4 ;  /* 0x0000000400007213 */ /* 0x000fe20000000000 */
[----:B------:R-:W-:Y:S01]  /*4670*/  IMAD.IADD R4, R224, 0x1, -R8 ;  /* 0x00000001e0047824 */ /* 0x000fe200078e0a08 */
[----:B------:R2:W3:Y:S01]  /*4680*/  I2F R14, R6 ;  /* 0x00000006000e7306 */ /* 0x0004e20000201400 */
[----:B------:R-:W-:Y:S02]  /*4690*/  ISETP.LT.OR P0, PT, R25, R228, P0 ;  /* 0x000000e41900720c */ /* 0x000fe40000701670 */
[----:B------:R-:W-:-:S04]  /*46a0*/  ISETP.GE.AND P2, PT, R24, R232, PT ;  /* 0x000000e81800720c */ /* 0x000fc80003f46270 */
[----:B------:R-:W-:Y:S01]  /*46b0*/  ISETP.LT.OR P2, PT, R24, R228, P2 ;  /* 0x000000e41800720c */ /* 0x000fe20001741670 */
[----:B------:R4:W5:Y:S01]  /*46c0*/  I2F R12, R2 ;  /* 0x00000002000c7306 */ /* 0x0009620000201400 */
[-C--:B--2---:R-:W-:Y:S02]  /*46d0*/  FFMA.FTZ R6, R20, -R222.reuse, R82 ;  /* 0x800000de14067223 */ /* 0x084fe40000010052 */
[----:B---3--:R-:W-:-:S03]  /*46e0*/  FFMA.FTZ R9, R14, -R222, R67 ;  /* 0x800000de0e097223 */ /* 0x008fc60000010043 */
[----:B------:R-:W-:Y:S01]  /*46f0*/  FSEL R26, R6, -INF , !P0 ;  /* 0xff800000061a7808 */ /* 0x000fe20004000000 */
[----:B------:R-:W-:Y:S01]  /*4700*/  FFMA.FTZ R6, R21, -R222, R79 ;  /* 0x800000de15067223 */ /* 0x000fe2000001004f */
[-C--:B-1----:R-:W-:Y:S01]  /*4710*/  HMMA.16816.F32.BF16 R36, R32, R16.reuse, R112 ;  /* 0x000000102024723c */ /* 0x082fe20000041870 */
[----:B----4-:R-:W-:Y:S01]  /*4720*/  IMAD.MOV.U32 R2, RZ, RZ, R0 ;  /* 0x000000ffff027224 */ /* 0x010fe200078e0000 */
[----:B------:R-:W-:Y:S01]  /*4730*/  IABS R0, R4 ;  /* 0x0000000400007213 */ /* 0x000fe20000000000 */
[----:B-----5:R-:W-:Y:S01]  /*4740*/  FFMA.FTZ R10, R12, -R222, R70 ;  /* 0x800000de0c0a7223 */ /* 0x020fe20000010046 */
[----:B------:R-:W-:Y:S01]  /*4750*/  FSEL R61, R6, -INF , !P1 ;  /* 0xff800000063d7808 */ /* 0x000fe20004800000 */
[----:B------:R-:W1:Y:S01]  /*4760*/  I2F R13, R2 ;  /* 0x00000002000d7306 */ /* 0x000e620000201400 */
[C---:B------:R-:W-:Y:S01]  /*4770*/  ISETP.GE.AND P0, PT, R8.reuse, R235, PT ;  /* 0x000000eb0800720c */ /* 0x040fe20003f06270 */
[----:B------:R-:W-:Y:S01]  /*4780*/  IMAD.MOV.U32 R4, RZ, RZ, R0 ;  /* 0x000000ffff047224 */ /* 0x000fe200078e0000 */
[----:B------:R-:W-:Y:S01]  /*4790*/  IABS R0, R5 ;  /* 0x0000000500007213 */ /* 0x000fe20000000000 */
[C---:B------:R-:W-:Y:S01]  /*47a0*/  HMMA.16816.F32.BF16 R40, R44.reuse, R16, R124 ;  /* 0x000000102c28723c */ /* 0x040fe2000004187c */
[C---:B------:R-:W-:Y:S01]  /*47b0*/  ISETP.GE.AND P1, PT, R8.reuse, R232, PT ;  /* 0x000000e80800720c */ /* 0x040fe20003f26270 */
[----:B------:R-:W-:Y:S01]  /*47c0*/  FFMA.FTZ R12, R29, -R222, R57 ;  /* 0x800000de1d0c7223 */ /* 0x000fe20000010039 */
[C---:B------:R-:W-:Y:S01]  /*47d0*/  ISETP.LT.OR P0, PT, R8.reuse, R231, P0 ;  /* 0x000000e70800720c */ /* 0x040fe20000701670 */
[----:B------:R2:W3:Y:S01]  /*47e0*/  I2F R11, R4 ;  /* 0x00000004000b7306 */ /* 0x0004e20000201400 */
[----:B------:R-:W-:Y:S01]  /*47f0*/  ISETP.LT.OR P1, PT, R8, R228, P1 ;  /* 0x000000e40800720c */ /* 0x000fe20000f21670 */
[-C--:B------:R-:W-:Y:S01]  /*4800*/  FFMA.FTZ R8, R15, -R222.reuse, R66 ;  /* 0x800000de0f087223 */ /* 0x080fe20000010042 */
[----:B------:R-:W-:Y:S01]  /*4810*/  FSEL R65, R9, -INF , !P4 ;  /* 0xff80000009417808 */ /* 0x000fe20006000000 */
[----:B------:R-:W4:Y:S01]  /*4820*/  LDSM.16.M88.4 R20, [R219+0x8c00] ;  /* 0x008c0000db14783b */ /* 0x000f220000000200 */
[----:B------:R-:W-:Y:S01]  /*4830*/  FSEL R68, R10, -INF , !P2 ;  /* 0xff8000000a447808 */ /* 0x000fe20005000000 */
[----:B------:R-:W-:Y:S01]  /*4840*/  HMMA.16816.F32.BF16 R48, R44, R18, R132 ;  /* 0x000000122c30723c */ /* 0x000fe20000041884 */
[----:B------:R-:W-:Y:S01]  /*4850*/  FSEL R64, R8, -INF , !P6 ;  /* 0xff80000008407808 */ /* 0x000fe20007000000 */
[----:B-1----:R-:W-:Y:S01]  /*4860*/  FFMA.FTZ R13, R13, -R222, R59 ;  /* 0x800000de0d0d7223 */ /* 0x002fe2000001003b */
[----:B------:R-:W-:Y:S01]  /*4870*/  IADD3 R2, R25, 0x20, RZ ;  /* 0x0000002019027810 */ /* 0x000fe20007ffe0ff */
[----:B------:R-:W-:-:S04]  /*4880*/  DEPBAR.LE SB0, 0x0 ;  /* 0x000080000000791a */ /* 0x000fc80000000000 */
[----:B------:R-:W-:Y:S01]  /*4890*/  IMAD.IADD R5, R226, 0x1, -R2 ;  /* 0x00000001e2057824 */ /* 0x000fe200078e0a02 */
[----:B------:R-:W-:Y:S01]  /*48a0*/  FSEL R124, R12, -INF , !P0 ;  /* 0xff8000000c7c7808 */ /* 0x000fe20004000000 */
[----:B--2---:R-:W-:Y:S01]  /*48b0*/  IMAD.MOV.U32 R4, RZ, RZ, R0 ;  /* 0x000000ffff047224 */ /* 0x004fe200078e0000 */
[C---:B------:R-:W-:Y:S01]  /*48c0*/  ISETP.GE.AND P6, PT, R2.reuse, R235, PT ;  /* 0x000000eb0200720c */ /* 0x040fe20003fc6270 */
[----:B---3--:R-:W-:Y:S01]  /*48d0*/  FFMA.FTZ R14, R11, -R222, R69 ;  /* 0x800000de0b0e7223 */ /* 0x008fe20000010045 */
[----:B------:R-:W-:Y:S01]  /*48e0*/  IABS R0, R5 ;  /* 0x0000000500007213 */ /* 0x000fe20000000000 */
[----:B------:R-:W1:Y:S01]  /*48f0*/  I2F R7, R4 ;  /* 0x0000000400077306 */ /* 0x000e620000201400 */
[C---:B------:R-:W-:Y:S01]  /*4900*/  ISETP.GE.AND P4, PT, R2.reuse, R234, PT ;  /* 0x000000ea0200720c */ /* 0x040fe20003f86270 */
[----:B------:R-:W-:Y:S01]  /*4910*/  HMMA.16816.F32.BF16 R28, R32, R18, R108 ;  /* 0x00000012201c723c */ /* 0x000fe2000004186c */
[C---:B------:R-:W-:Y:S02]  /*4920*/  ISETP.GE.AND P2, PT, R2.reuse, R233, PT ;  /* 0x000000e90200720c */ /* 0x040fe40003f46270 */
[----:B------:R-:W-:-:S02]  /*4930*/  ISETP.GE.AND P0, PT, R2, R232, PT ;  /* 0x000000e80200720c */ /* 0x000fc40003f06270 */
[C---:B------:R-:W-:Y:S01]  /*4940*/  ISETP.LT.OR P6, PT, R2.reuse, R231, P6 ;  /* 0x000000e70200720c */ /* 0x040fe200037c1670 */
[----:B------:R2:W3:Y:S01]  /*4950*/  I2F R6, R0 ;  /* 0x0000000000067306 */ /* 0x0004e20000201400 */
[C---:B------:R-:W-:Y:S02]  /*4960*/  ISETP.LT.OR P4, PT, R2.reuse, R230, P4 ;  /* 0x000000e60200720c */ /* 0x040fe40002781670 */
[C---:B------:R-:W-:Y:S02]  /*4970*/  ISETP.LT.OR P2, PT, R2.reuse, R229, P2 ;  /* 0x000000e50200720c */ /* 0x040fe40001741670 */
[----:B------:R-:W-:Y:S02]  /*4980*/  ISETP.LT.OR P0, PT, R2, R228, P0 ;  /* 0x000000e40200720c */ /* 0x000fe40000701670 */
[----:B------:R-:W-:Y:S01]  /*4990*/  FSEL R125, R13, -INF , !P5 ;  /* 0xff8000000d7d7808 */ /* 0x000fe20006800000 */
[----:B-1----:R-:W-:Y:S01]  /*49a0*/  FFMA.FTZ R11, R7, -R222, R71 ;  /* 0x800000de070b7223 */ /* 0x002fe20000010047 */
[----:B------:R-:W-:-:S04]  /*49b0*/  IADD3 R4, R25, 0x28, RZ ;  /* 0x0000002819047810 */ /* 0x000fc80007ffe0ff */
[----:B------:R-:W-:Y:S02]  /*49c0*/  FSEL R76, R11, -INF , !P1 ;  /* 0xff8000000b4c7808 */ /* 0x000fe40004800000 */
[----:B--2---:R-:W-:Y:S01]  /*49d0*/  IADD3 R0, R25, 0x21, RZ ;  /* 0x0000002119007810 */ /* 0x004fe20007ffe0ff */
[----:B---3--:R-:W-:Y:S01]  /*49e0*/  FFMA.FTZ R15, R6, -R222, R36 ;  /* 0x800000de060f7223 */ /* 0x008fe20000010024 */
[----:B------:R-:W-:Y:S01]  /*49f0*/  FSEL R36, R14, -INF , !P3 ;  /* 0xff8000000e247808 */ /* 0x000fe20005800000 */
[----:B------:R-:W-:Y:S01]  /*4a00*/  IMAD.IADD R6, R226, 0x1, -R4 ;  /* 0x00000001e2067824 */ /* 0x000fe200078e0a04 */
[----:B------:R-:W-:Y:S01]  /*4a10*/  ISETP.GE.AND P5, PT, R0, R235, PT ;  /* 0x000000eb0000720c */ /* 0x000fe20003fa6270 */
[----:B------:R-:W-:Y:S01]  /*4a20*/  IMAD.IADD R5, R226, 0x1, -R0 ;  /* 0x00000001e2057824 */ /* 0x000fe200078e0a00 */
[----:B------:R-:W-:Y:S01]  /*4a30*/  FSEL R192, R15, -INF , !P6 ;  /* 0xff8000000fc07808 */ /* 0x000fe20007000000 */
[----:B----4-:R-:W-:Y:S01]  /*4a40*/  HMMA.16816.F32.BF16 R52, R32, R20, R52 ;  /* 0x000000142034723c */ /* 0x010fe20000041834 */
[----:B------:R-:W-:-:S02]  /*4a50*/  IABS R6, R6 ;  /* 0x0000000600067213 */ /* 0x000fc40000000000 */
[----:B------:R-:W-:Y:S02]  /*4a60*/  IABS R5, R5 ;  /* 0x0000000500057213 */ /* 0x000fe40000000000 */
[----:B------:R1:W-:Y:S01]  /*4a70*/  I2F R24, R6 ;  /* 0x0000000600187306 */ /* 0x0003e20000201400 */
[C---:B------:R-:W-:Y:S02]  /*4a80*/  ISETP.GE.AND P3, PT, R0.reuse, R234, PT ;  /* 0x000000ea0000720c */ /* 0x040fe40003f66270 */
[----:B------:R-:W-:Y:S01]  /*4a90*/  IMAD.MOV.U32 R7, RZ, RZ, R5 ;  /* 0x000000ffff077224 */ /* 0x000fe200078e0005 */
[C---:B------:R-:W-:Y:S01]  /*4aa0*/  ISETP.GE.AND P1, PT, R0.reuse, R233, PT ;  /* 0x000000e90000720c */ /* 0x040fe20003f26270 */
[----:B------:R-:W-:Y:S01]  /*4ab0*/  IMAD.IADD R5, R225, 0x1, -R2 ;  /* 0x00000001e1057824 */ /* 0x000fe200078e0a02 */
[C---:B------:R-:W-:Y:S01]  /*4ac0*/  ISETP.GE.AND P6, PT, R0.reuse, R232, PT ;  /* 0x000000e80000720c */ /* 0x040fe20003fc6270 */
[----:B------:R-:W-:Y:S01]  /*4ad0*/  HMMA.16816.F32.BF16 R56, R44, R20, R144 ;  /* 0x000000142c38723c */ /* 0x000fe20000041890 */
[----:B------:R2:W3:Y:S01]  /*4ae0*/  I2F R16, R7 ;  /* 0x0000000700107306 */ /* 0x0004e20000201400 */
[----:B------:R-:W-:-:S02]  /*4af0*/  ISETP.LT.OR P5, PT, R0, R231, P5 ;  /* 0x000000e70000720c */ /* 0x000fc40002fa1670 */
[----:B------:R-:W-:Y:S02]  /*4b00*/  IABS R5, R5 ;  /* 0x0000000500057213 */ /* 0x000fe40000000000 */
[C---:B------:R-:W-:Y:S01]  /*4b10*/  ISETP.LT.OR P3, PT, R0.reuse, R230, P3 ;  /* 0x000000e60000720c */ /* 0x040fe20001f61670 */
[----:B------:R-:W-:Y:S01]  /*4b20*/  BAR.SYNC.DEFER_BLOCKING 0x0 ;  /* 0x0000000000007b1d */ /* 0x000fe20000010000 */
[C---:B------:R-:W-:Y:S01]  /*4b30*/  ISETP.LT.OR P1, PT, R0.reuse, R229, P1 ;  /* 0x000000e50000720c */ /* 0x040fe20000f21670 */
[----:B-1----:R-:W-:Y:S01]  /*4b40*/  IMAD.IADD R6, R225, 0x1, -R0 ;  /* 0x00000001e1067824 */ /* 0x002fe200078e0a00 */
[----:B------:R-:W-:Y:S01]  /*4b50*/  ISETP.LT.OR P6, PT, R0, R228, P6 ;  /* 0x000000e40000720c */ /* 0x000fe200037c1670 */
[----:B------:R-:W-:Y:S02]  /*4b60*/  HMMA.16816.F32.BF16 R32, R32, R22, R72 ;  /* 0x000000162020723c */ /* 0x000fe40000041848 */
[----:B------:R1:W4:Y:S01]  /*4b70*/  I2F R9, R5 ;  /* 0x0000000500097306 */ /* 0x0003220000201400 */
[----:B--2---:R-:W-:-:S02]  /*4b80*/  IMAD.IADD R7, R224, 0x1, -R2 ;  /* 0x00000001e0077824 */ /* 0x004fc400078e0a02 */
[----:B---3--:R-:W-:-:S03]  /*4b90*/  FFMA.FTZ R12, R16, -R222, R37 ;  /* 0x800000de100c7223 */ /* 0x008fc60000010025 */
[----:B------:R-:W-:Y:S02]  /*4ba0*/  IABS R7, R7 ;  /* 0x0000000700077213 */ /* 0x000fe40000000000 */
[----:B------:R-:W-:Y:S02]  /*4bb0*/  FSEL R187, R12, -INF , !P5 ;  /* 0xff8000000cbb7808 */ /* 0x000fe40006800000 */
[----:B------:R-:W-:Y:S01]  /*4bc0*/  ISETP.GE.AND P5, PT, R4, R232, PT ;  /* 0x000000e80400720c */ /* 0x000fe20003fa6270 */
[----:B-1----:R-:W-:-:S03]  /*4bd0*/  IMAD.IADD R5, R227, 0x1, -R2 ;  /* 0x00000001e3057824 */ /* 0x002fc600078e0a02 */
[----:B------:R-:W-:Y:S01]  /*4be0*/  ISETP.LT.OR P5, PT, R4, R228, P5 ;  /* 0x000000e40400720c */ /* 0x000fe20002fa1670 */
[----:B------:R-:W-:Y:S02]  /*4bf0*/  IMAD.MOV.U32 R2, RZ, RZ, R7 ;  /* 0x000000ffff027224 */ /* 0x000fe400078e0007 */
[----:B----4-:R-:W-:Y:S01]  /*4c00*/  FFMA.FTZ R9, R9, -R222, R38 ;  /* 0x800000de09097223 */ /* 0x010fe20000010026 */
[----:B------:R-:W-:Y:S01]  /*4c10*/  IABS R8, R5 ;  /* 0x0000000500087213 */ /* 0x000fe20000000000 */
[----:B------:R1:W2:Y:S01]  /*4c20*/  I2F R7, R2 ;  /* 0x0000000200077306 */ /* 0x0002a20000201400 */
[----:B------:R-:W-:Y:S02]  /*4c30*/  IMAD.IADD R5, R224, 0x1, -R0 ;  /* 0x00000001e0057824 */ /* 0x000fe400078e0a00 */
[----:B------:R-:W-:Y:S02]  /*4c40*/  FSEL R193, R9, -INF , !P4 ;  /* 0xff80000009c17808 */ /* 0x000fe40006000000 */
[----:B------:R-:W-:-:S02]  /*4c50*/  ISETP.GE.AND P4, PT, R4, R235, PT ;  /* 0x000000eb0400720c */ /* 0x000fc40003f86270 */
[----:B------:R-:W-:Y:S02]  /*4c60*/  IABS R5, R5 ;  /* 0x0000000500057213 */ /* 0x000fe40000000000 */
[----:B------:R-:W-:Y:S02]  /*4c70*/  ISETP.LT.OR P4, PT, R4, R231, P4 ;  /* 0x000000e70400720c */ /* 0x000fe40002781670 */
[----:B-1----:R-:W-:Y:S01]  /*4c80*/  IABS R2, R6 ;  /* 0x0000000600027213 */ /* 0x002fe20000000000 */
[----:B------:R-:W-:Y:S02]  /*4c90*/  IMAD.MOV.U32 R6, RZ, RZ, R8 ;  /* 0x000000ffff067224 */ /* 0x000fe400078e0008 */
[----:B--2---:R-:W-:Y:S01]  /*4ca0*/  FFMA.FTZ R10, R7, -R222, R40 ;  /* 0x800000de070a7223 */ /* 0x004fe20000010028 */
[----:B------:R1:W-:Y:S01]  /*4cb0*/  I2F R14, R2 ;  /* 0x00000002000e7306 */ /* 0x0003e20000201400 */
[----:B------:R-:W-:-:S03]  /*4cc0*/  IMAD.IADD R7, R224, 0x1, -R4 ;  /* 0x00000001e0077824 */ /* 0x000fc600078e0a04 */
[----:B------:R-:W-:Y:S02]  /*4cd0*/  FSEL R173, R10, -INF , !P2 ;  /* 0xff8000000aad7808 */ /* 0x000fe40005000000 */
[C---:B------:R-:W-:Y:S02]  /*4ce0*/  ISETP.GE.AND P2, PT, R4.reuse, R234, PT ;  /* 0x000000ea0400720c */ /* 0x040fe40003f46270 */
[----:B------:R-:W2:Y:S02]  /*4cf0*/  I2F R6, R6 ;  /* 0x0000000600067306 */ /* 0x000ea40000201400 */
[----:B------:R-:W-:Y:S01]  /*4d00*/  ISETP.LT.OR P2, PT, R4, R230, P2 ;  /* 0x000000e60400720c */ /* 0x000fe20001741670 */
[----:B-1----:R-:W-:Y:S02]  /*4d10*/  IMAD.IADD R2, R227, 0x1, -R0 ;  /* 0x00000001e3027824 */ /* 0x002fe400078e0a00 */
[----:B------:R-:W-:-:S03]  /*4d20*/  IMAD.MOV.U32 R0, RZ, RZ, R5 ;  /* 0x000000ffff007224 */ /* 0x000fc600078e0005 */
[----:B------:R-:W-:Y:S01]  /*4d30*/  IABS R5, R2 ;  /* 0x0000000200057213 */ /* 0x000fe20000000000 */
[----:B------:R-:W-:Y:S01]  /*4d40*/  IMAD.IADD R2, R225, 0x1, -R4 ;  /* 0x00000001e1027824 */ /* 0x000fe200078e0a04 */
[----:B------:R1:W3:Y:S01]  /*4d50*/  I2F R15, R0 ;  /* 0x00000000000f7306 */ /* 0x0002e20000201400 */
[----:B--2---:R-:W-:-:S03]  /*4d60*/  FFMA.FTZ R11, R6, -R222, R42 ;  /* 0x800000de060b7223 */ /* 0x004fc6000001002a */
[----:B------:R-:W-:Y:S02]  /*4d70*/  IABS R2, R2 ;  /* 0x0000000200027213 */ /* 0x000fe40000000000 */
[----:B------:R-:W-:Y:S01]  /*4d80*/  FSEL R179, R11, -INF , !P0 ;  /* 0xff8000000bb37808 */ /* 0x000fe20004000000 */
[-C--:B------:R-:W-:Y:S01]  /*4d90*/  FFMA.FTZ R11, R14, -R222.reuse, R39 ;  /* 0x800000de0e0b7223 */ /* 0x080fe20000010027 */
[----:B------:R2:W4:Y:S01]  /*4da0*/  I2F R17, R5 ;  /* 0x0000000500117306 */ /* 0x0005220000201400 */
[----:B------:R-:W-:Y:S01]  /*4db0*/  IMAD.MOV.U32 R6, RZ, RZ, R2 ;  /* 0x000000ffff067224 */ /* 0x000fe200078e0002 */
[----:B------:R-:W-:Y:S01]  /*4dc0*/  IABS R2, R7 ;  /* 0x0000000700027213 */ /* 0x000fe20000000000 */
[----:B------:R-:W-:Y:S01]  /*4dd0*/  IMAD.IADD R7, R227, 0x1, -R4 ;  /* 0x00000001e3077824 */ /* 0x000fe200078e0a04 */
[----:B------:R-:W-:Y:S01]  /*4de0*/  ISETP.GE.AND P0, PT, R4, R233, PT ;  /* 0x000000e90400720c */ /* 0x000fe20003f06270 */
[----:B------:R-:W-:Y:S01]  /*4df0*/  FFMA.FTZ R14, R24, -R222, R28 ;  /* 0x800000de180e7223 */ /* 0x000fe2000001001c */
[----:B------:R-:W-:-:S02]  /*4e00*/  FSEL R185, R11, -INF , !P3 ;  /* 0xff8000000bb97808 */ /* 0x000fc40005800000 */
[----:B-1----:R-:W-:Y:S01]  /*4e10*/  IADD3 R0, R25, 0x29, RZ ;  /* 0x0000002919007810 */ /* 0x002fe20007ffe0ff */
[----:B------:R1:W5:Y:S01]  /*4e20*/  I2F R13, R6 ;  /* 0x00000006000d7306 */ /* 0x0003620000201400 */
[----:B------:R-:W-:Y:S01]  /*4e30*/  ISETP.LT.OR P0, PT, R4, R229, P0 ;  /* 0x000000e50400720c */ /* 0x000fe20000701670 */
[-C--:B---3--:R-:W-:Y:S01]  /*4e40*/  FFMA.FTZ R15, R15, -R222.reuse, R41 ;  /* 0x800000de0f0f7223 */ /* 0x088fe20000010029 */
[----:B------:R-:W-:Y:S01]  /*4e50*/  FSEL R181, R14, -INF , !P4 ;  /* 0xff8000000eb57808 */ /* 0x000fe20006000000 */
[----:B------:R-:W-:Y:S01]  /*4e60*/  IMAD.IADD R8, R226, 0x1, -R0 ;  /* 0x00000001e2087824 */ /* 0x000fe200078e0a00 */
[----:B------:R-:W-:Y:S02]  /*4e70*/  ISETP.GE.AND P3, PT, R0, R235, PT ;  /* 0x000000eb0000720c */ /* 0x000fe40003f66270 */
[----:B--2---:R-:W-:Y:S01]  /*4e80*/  IADD3 R5, R25, 0x30, RZ ;  /* 0x0000003019057810 */ /* 0x004fe20007ffe0ff */
[----:B----4-:R-:W-:Y:S01]  /*4e90*/  FFMA.FTZ R12, R17, -R222, R43 ;  /* 0x800000de110c7223 */ /* 0x010fe2000001002b */
[----:B------:R-:W-:-:S02]  /*4ea0*/  IABS R8, R8 ;  /* 0x0000000800087213 */ /* 0x000fc40000000000 */
[----:B------:R-:W-:Y:S02]  /*4eb0*/  FSEL R160, R15, -INF , !P1 ;  /* 0xff8000000fa07808 */ /* 0x000fe40004800000 */
[----:B------:R-:W-:Y:S01]  /*4ec0*/  FSEL R162, R12, -INF , !P6 ;  /* 0xff8000000ca27808 */ /* 0x000fe20007000000 */
[----:B------:R-:W-:Y:S01]  /*4ed0*/  IMAD.MOV.U32 R4, RZ, RZ, R8 ;  /* 0x000000ffff047224 */ /* 0x000fe200078e0008 */
[----:B------:R-:W-:Y:S01]  /*4ee0*/  ISETP.GE.AND P1, PT, R0, R234, PT ;  /* 0x000000ea0000720c */ /* 0x000fe20003f26270 */
[----:B-1----:R-:W-:Y:S01]  /*4ef0*/  IMAD.MOV.U32 R6, RZ, RZ, R2 ;  /* 0x000000ffff067224 */ /* 0x002fe200078e0002 */
[----:B------:R-:W-:Y:S01]  /*4f00*/  IABS R2, R7 ;  /* 0x0000000700027213 */ /* 0x000fe20000000000 */
[----:B------:R1:W2:Y:S01]  /*4f10*/  I2F R16, R4 ;  /* 0x0000000400107306 */ /* 0x0002a20000201400 */
[----:B------:R-:W-:Y:S01]  /*4f20*/  IMAD.IADD R8, R224, 0x1, -R0 ;  /* 0x00000001e0087824 */ /* 0x000fe200078e0a00 */
[C---:B------:R-:W-:Y:S01]  /*4f30*/  ISETP.GE.AND P6, PT, R0.reuse, R233, PT ;  /* 0x000000e90000720c */ /* 0x040fe20003fc6270 */
[----:B-----5:R-:W-:Y:S01]  /*4f40*/  FFMA.FTZ R17, R13, -R222, R30 ;  /* 0x800000de0d117223 */ /* 0x020fe2000001001e */
[----:B------:R-:W-:-:S02]  /*4f50*/  ISETP.GE.AND P4, PT, R0, R232, PT ;  /* 0x000000e80000720c */ /* 0x000fc40003f86270 */
[C---:B------:R-:W-:Y:S02]  /*4f60*/  ISETP.LT.OR P3, PT, R0.reuse, R231, P3 ;  /* 0x000000e70000720c */ /* 0x040fe40001f61670 */
[----:B------:R3:W4:Y:S01]  /*4f70*/  I2F R7, R2 ;  /* 0x0000000200077306 */ /* 0x0007220000201400 */
[C---:B------:R-:W-:Y:S02]  /*4f80*/  ISETP.LT.OR P1, PT, R0.reuse, R230, P1 ;  /* 0x000000e60000720c */ /* 0x040fe40000f21670 */
[C---:B------:R-:W-:Y:S02]  /*4f90*/  ISETP.LT.OR P6, PT, R0.reuse, R229, P6 ;  /* 0x000000e50000720c */ /* 0x040fe400037c1670 */
[----:B------:R-:W-:Y:S02]  /*4fa0*/  ISETP.LT.OR P4, PT, R0, R228, P4 ;  /* 0x000000e40000720c */ /* 0x000fe40002781670 */
[----:B------:R-:W-:Y:S01]  /*4fb0*/  FSEL R183, R17, -INF , !P2 ;  /* 0xff80000011b77808 */ /* 0x000fe20005000000 */
[----:B------:R5:W5:Y:S01]  /*4fc0*/  I2F R9, R6 ;  /* 0x0000000600097306 */ /* 0x000b620000201400 */
[----:B-1----:R-:W-:Y:S01]  /*4fd0*/  IADD3 R4, R25, 0x31, RZ ;  /* 0x0000003119047810 */ /* 0x002fe20007ffe0ff */
[----:B--2---:R-:W-:Y:S01]  /*4fe0*/  FFMA.FTZ R11, R16, -R222, R29 ;  /* 0x800000de100b7223 */ /* 0x004fe2000001001d */
[----:B------:R-:W-:-:S04]  /*4ff0*/  ISETP.GE.AND P2, PT, R5, R235, PT ;  /* 0x000000eb0500720c */ /* 0x000fc80003f46270 */
[----:B------:R-:W-:Y:S01]  /*5000*/  FSEL R176, R11, -INF , !P3 ;  /* 0xff8000000bb07808 */ /* 0x000fe20005800000 */
[----:B---3--:R-:W-:Y:S01]  /*5010*/  IMAD.IADD R2, R226, 0x1, -R5 ;  /* 0x00000001e2027824 */ /* 0x008fe200078e0a05 */
[----:B------:R-:W-:Y:S01]  /*5020*/  ISETP.GE.AND P3, PT, R5, R232, PT ;  /* 0x000000e80500720c */ /* 0x000fe20003f66270 */
[----:B----4-:R-:W-:Y:S01]  /*5030*/  FFMA.FTZ R18, R7, -R222, R50 ;  /* 0x800000de07127223 */ /* 0x010fe20000010032 */
[----:B------:R-:W-:Y:S02]  /*5040*/  ISETP.LT.OR P2, PT, R5, R231, P2 ;  /* 0x000000e70500720c */ /* 0x000fe40001741670 */
[----:B------:R-:W-:Y:S02]  /*5050*/  IABS R2, R2 ;  /* 0x0000000200027213 */ /* 0x000fe40000000000 */
[----:B------:R-:W-:Y:S01]  /*5060*/  FSEL R161, R18, -INF , !P5 ;  /* 0xff80000012a17808 */ /* 0x000fe20006800000 */
[----:B-----5:R-:W-:Y:S01]  /*5070*/  IMAD.IADD R6, R225, 0x1, -R0 ;  /* 0x00000001e1067824 */ /* 0x020fe200078e0a00 */
[----:B------:R1:W2:Y:S01]  /*5080*/  I2F R20, R2 ;  /* 0x0000000200147306 */ /* 0x0002a20000201400 */
[----:B------:R-:W-:Y:S01]  /*5090*/  FFMA.FTZ R19, R9, -R222, R48 ;  /* 0x800000de09137223 */ /* 0x000fe20000010030 */
[----:B------:R-:W-:Y:S01]  /*50a0*/  ISETP.GE.AND P5, PT, R5, R233, PT ;  /* 0x000000e90500720c */ /* 0x000fe20003fa6270 */
[----:B------:R-:W-:Y:S01]  /*50b0*/  IMAD.IADD R9, R226, 0x1, -R4 ;  /* 0x00000001e2097824 */ /* 0x000fe200078e0a04 */
[----:B------:R-:W-:-:S02]  /*50c0*/  IABS R6, R6 ;  /* 0x0000000600067213 */ /* 0x000fc40000000000 */
[----:B------:R-:W-:Y:S02]  /*50d0*/  FSEL R106, R19, -INF , !P0 ;  /* 0xff800000136a7808 */ /* 0x000fe40004000000 */
[C---:B------:R-:W-:Y:S01]  /*50e0*/  ISETP.GE.AND P0, PT, R5.reuse, R234, PT ;  /* 0x000000ea0500720c */ /* 0x040fe20003f06270 */
[----:B------:R-:W-:Y:S01]  /*50f0*/  IMAD.MOV.U32 R7, RZ, RZ, R6 ;  /* 0x000000ffff077224 */ /* 0x000fe200078e0006 */
[----:B------:R-:W-:Y:S02]  /*5100*/  IABS R6, R8 ;  /* 0x0000000800067213 */ /* 0x000fe40000000000 */
[C---:B------:R-:W-:Y:S01]  /*5110*/  ISETP.LT.OR P0, PT, R5.reuse, R230, P0 ;  /* 0x000000e60500720c */ /* 0x040fe20000701670 */
[----:B------:R3:W4:Y:S01]  /*5120*/  I2F R10, R7 ;  /* 0x00000007000a7306 */ /* 0x0007220000201400 */
[----:B------:R-:W-:Y:S02]  /*5130*/  ISETP.LT.OR P5, PT, R5, R229, P5 ;  /* 0x000000e50500720c */ /* 0x000fe40002fa1670 */
[----:B-1----:R-:W-:Y:S01]  /*5140*/  IADD3 R2, R25, 0x38, RZ ;  /* 0x0000003819027810 */ /* 0x002fe20007ffe0ff */
[----:B--2---:R-:W-:Y:S01]  /*5150*/  FFMA.FTZ R11, R20, -R222, R52 ;  /* 0x800000de140b7223 */ /* 0x004fe20000010034 */
[----:B------:R-:W-:-:S03]  /*5160*/  ISETP.LT.OR P3, PT, R5, R228, P3 ;  /* 0x000000e40500720c */ /* 0x000fc60001f61670 */
[----:B------:R-:W-:Y:S01]  /*5170*/  IMAD.IADD R8, R226, 0x1, -R2 ;  /* 0x00000001e2087824 */ /* 0x000fe200078e0a02 */
[----:B------:R-:W-:Y:S02]  /*5180*/  FSEL R195, R11, -INF , !P2 ;  /* 0xff8000000bc37808 */ /* 0x000fe40005000000 */
[C---:B------:R-:W-:Y:S02]  /*5190*/  ISETP.GE.AND P2, PT, R4.reuse, R232, PT ;  /* 0x000000e80400720c */ /* 0x040fe40003f46270 */
[----:B------:R-:W-:Y:S02]  /*51a0*/  IABS R8, R8 ;  /* 0x0000000800087213 */ /* 0x000fe40000000000 */
[----:B------:R-:W-:Y:S01]  /*51b0*/  ISETP.LT.OR P2, PT, R4, R228, P2 ;  /* 0x000000e40400720c */ /* 0x000fe20001741670 */
[----:B---3--:R-:W-:Y:S01]  /*51c0*/  IMAD.MOV.U32 R7, RZ, RZ, R6 ;  /* 0x000000ffff077224 */ /* 0x008fe200078e0006 */
[----:B------:R-:W-:Y:S01]  /*51d0*/  IABS R6, R9 ;  /* 0x0000000900067213 */ /* 0x000fe20000000000 */
[----:B----4-:R-:W-:-:S02]  /*51e0*/  FFMA.FTZ R13, R10, -R222, R31 ;  /* 0x800000de0a0d7223 */ /* 0x010fc4000001001f */
[----:B------:R1:W2:Y:S03]  /*51f0*/  I2F R9, R7 ;  /* 0x0000000700097306 */ /* 0x0002a60000201400 */
[----:B------:R-:W-:Y:S02]  /*5200*/  FSEL R178, R13, -INF , !P1 ;  /* 0xff8000000db27808 */ /* 0x000fe40004800000 */
[----:B------:R-:W-:-:S03]  /*5210*/  ISETP.GE.AND P1, PT, R4, R235, PT ;  /* 0x000000eb0400720c */ /* 0x000fc60003f26270 */
[----:B------:R3:W4:Y:S01]  /*5220*/  I2F R15, R6 ;  /* 0x00000006000f7306 */ /* 0x0007220000201400 */
[----:B------:R-:W-:Y:S01]  /*5230*/  ISETP.LT.OR P1, PT, R4, R231, P1 ;  /* 0x000000e70400720c */ /* 0x000fe20000f21670 */
[----:B-1----:R-:W-:Y:S01]  /*5240*/  IMAD.IADD R7, R227, 0x1, -R0 ;  /* 0x00000001e3077824 */ /* 0x002fe200078e0a00 */
[----:B------:R-:W-:Y:S01]  /*5250*/  IADD3 R0, R25, 0x39, RZ ;  /* 0x0000003919007810 */ /* 0x000fe20007ffe0ff */
[----:B--2---:R-:W-:Y:S02]  /*5260*/  FFMA.FTZ R14, R9, -R222, R49 ;  /* 0x800000de090e7223 */ /* 0x004fe40000010031 */
[--C-:B------:R-:W-:Y:S01]  /*5270*/  IMAD.IADD R9, R224, 0x1, -R5.reuse ;  /* 0x00000001e0097824 */ /* 0x100fe200078e0a05 */
[----:B------:R-:W-:Y:S02]  /*5280*/  IABS R7, R7 ;  /* 0x0000000700077213 */ /* 0x000fe40000000000 */
[----:B------:R-:W-:Y:S01]  /*5290*/  FSEL R100, R14, -INF , !P6 ;  /* 0xff8000000e647808 */ /* 0x000fe20007000000 */
[----:B---3--:R-:W-:Y:S01]  /*52a0*/  IMAD.MOV.U32 R6, RZ, RZ, R8 ;  /* 0x000000ffff067224 */ /* 0x008fe200078e0008 */
[----:B------:R-:W1:Y:S01]  /*52b0*/  I2F R10, R7 ;  /* 0x00000007000a7306 */ /* 0x000e620000201400 */
[----:B------:R-:W-:Y:S01]  /*52c0*/  IMAD.IADD R8, R225, 0x1, -R5 ;  /* 0x00000001e1087824 */ /* 0x000fe200078e0a05 */
[----:B------:R-:W-:Y:S01]  /*52d0*/  ISETP.GE.AND P6, PT, R4, R234, PT ;  /* 0x000000ea0400720c */ /* 0x000fe20003fc6270 */
[----:B----4-:R-:W-:-:S03]  /*52e0*/  FFMA.FTZ R11, R15, -R222, R53 ;  /* 0x800000de0f0b7223 */ /* 0x010fc60000010035 */
[----:B------:R-:W-:Y:S02]  /*52f0*/  ISETP.LT.OR P6, PT, R4, R230, P6 ;  /* 0x000000e60400720c */ /* 0x000fe400037c1670 */
[----:B------:R2:W-:Y:S01]  /*5300*/  I2F R24, R6 ;  /* 0x0000000600187306 */ /* 0x0005e20000201400 */
[----:B------:R-:W-:Y:S02]  /*5310*/  FSEL R191, R11, -INF , !P1 ;  /* 0xff8000000bbf7808 */ /* 0x000fe40004800000 */
[----:B------:R-:W-:-:S04]  /*5320*/  ISETP.GE.AND P1, PT, R2, R232, PT ;  /* 0x000000e80200720c */ /* 0x000fc80003f26270 */
[----:B------:R-:W-:Y:S01]  /*5330*/  ISETP.LT.OR P1, PT, R2, R228, P1 ;  /* 0x000000e40200720c */ /* 0x000fe20000f21670 */
[----:B--2---:R-:W-:-:S05]  /*5340*/  IMAD.IADD R6, R226, 0x1, -R0 ;  /* 0x00000001e2067824 */ /* 0x004fca00078e0a00 */
[----:B------:R-:W-:-:S05]  /*5350*/  IABS R6, R6 ;  /* 0x0000000600067213 */ /* 0x000fca0000000000 */
[----:B------:R-:W-:Y:S01]  /*5360*/  IMAD.MOV.U32 R7, RZ, RZ, R6 ;  /* 0x000000ffff077224 */ /* 0x000fe200078e0006 */
[----:B------:R-:W-:Y:S01]  /*5370*/  IABS R6, R8 ;  /* 0x0000000800067213 */ /* 0x000fe20000000000 */
[----:B------:R-:W-:Y:S02]  /*5380*/  IMAD.IADD R8, R227, 0x1, -R4 ;  /* 0x00000001e3087824 */ /* 0x000fe400078e0a04 */
[----:B------:R2:W-:Y:S08]  /*5390*/  I2F R21, R7 ;  /* 0x0000000700157306 */ /* 0x0005f00000201400 */
[----:B------:R3:W-:Y:S01]  /*53a0*/  I2F R12, R6 ;  /* 0x00000006000c7306 */ /* 0x0007e20000201400 */
[----:B--2---:R-:W-:Y:S01]  /*53b0*/  IABS R7, R9 ;  /* 0x0000000900077213 */ /* 0x004fe20000000000 */
[----:B-1----:R-:W-:-:S05]  /*53c0*/  FFMA.FTZ R9, R10, -R222, R51 ;  /* 0x800000de0a097223 */ /* 0x002fca0000010033 */
[----:B------:R-:W-:Y:S01]  /*53d0*/  FSEL R107, R9, -INF , !P4 ;  /* 0xff800000096b7808 */ /* 0x000fe20006000000 */
[----:B------:R-:W-:Y:S01]  /*53e0*/  IMAD.IADD R9, R225, 0x1, -R0 ;  /* 0x00000001e1097824 */ /* 0x000fe200078e0a00 */
[C---:B------:R-:W-:Y:S01]  /*53f0*/  ISETP.GE.AND P4, PT, R4.reuse, R233, PT ;  /* 0x000000e90400720c */ /* 0x040fe20003f86270 */
[----:B---3--:R-:W-:Y:S02]  /*5400*/  IMAD.IADD R6, R227, 0x1, -R5 ;  /* 0x00000001e3067824 */ /* 0x008fe400078e0a05 */
[----:B------:R-:W-:Y:S01]  /*5410*/  IMAD.MOV.U32 R5, RZ, RZ, R7 ;  /* 0x000000ffff057224 */ /* 0x000fe200078e0007 */
[----:B------:R-:W-:Y:S01]  /*5420*/  ISETP.LT.OR P4, PT, R4, R229, P4 ;  /* 0x000000e50400720c */ /* 0x000fe20002781670 */
[--C-:B------:R-:W-:Y:S01]  /*5430*/  IMAD.IADD R7, R224, 0x1, -R4.reuse ;  /* 0x00000001e0077824 */ /* 0x100fe200078e0a04 */
[----:B------:R-:W-:Y:S01]  /*5440*/  IABS R6, R6 ;  /* 0x0000000600067213 */ /* 0x000fe20000000000 */
[----:B------:R1:W2:Y:S08]  /*5450*/  I2F R10, R5 ;  /* 0x00000005000a7306 */ /* 0x0002b00000201400 */
[----:B------:R3:W4:Y:S01]  /*5460*/  I2F R13, R6 ;  /* 0x00000006000d7306 */ /* 0x0007220000201400 */
[----:B-1----:R-:W-:-:S02]  /*5470*/  IMAD.IADD R5, R225, 0x1, -R4 ;  /* 0x00000001e1057824 */ /* 0x002fc400078e0a04 */
[----:B------:R-:W-:-:S03]  /*5480*/  IMAD.IADD R4, R225, 0x1, -R2 ;  /* 0x00000001e1047824 */ /* 0x000fc600078e0a02 */
[----:B------:R-:W-:Y:S02]  /*5490*/  IABS R5, R5 ;  /* 0x0000000500057213 */ /* 0x000fe40000000000 */
[----:B------:R-:W-:-:S03]  /*54a0*/  IABS R4, R4 ;  /* 0x0000000400047213 */ /* 0x000fc60000000000 */
[----:B---3--:R-:W-:Y:S01]  /*54b0*/  IMAD.MOV.U32 R6, RZ, RZ, R5 ;  /* 0x000000ffff067224 */ /* 0x008fe200078e0005 */
[----:B------:R-:W-:Y:S01]  /*54c0*/  IABS R5, R7 ;  /* 0x0000000700057213 */ /* 0x000fe20000000000 */
[----:B------:R-:W-:Y:S02]  /*54d0*/  IMAD.IADD R7, R227, 0x1, -R2 ;  /* 0x00000001e3077824 */ /* 0x000fe400078e0a02 */
[----:B------:R1:W-:Y:S08]  /*54e0*/  I2F R19, R6 ;  /* 0x0000000600137306 */ /* 0x0003f00000201400 */
[----:B------:R3:W5:Y:S01]  /*54f0*/  I2F R17, R5 ;  /* 0x0000000500117306 */ /* 0x0007620000201400 */
[----:B-1----:R-:W-:Y:S01]  /*5500*/  IABS R6, R8 ;  /* 0x0000000800067213 */ /* 0x002fe20000000000 */
[----:B--2---:R-:W-:-:S02]  /*5510*/  FFMA.FTZ R8, R10, -R222, R56 ;  /* 0x800000de0a087223 */ /* 0x004fc40000010038 */
[----:B----4-:R-:W-:-:S04]  /*5520*/  FFMA.FTZ R10, R13, -R222, R58 ;  /* 0x800000de0d0a7223 */ /* 0x010fc8000001003a */
[----:B------:R1:W-:Y:S01]  /*5530*/  I2F R20, R6 ;  /* 0x0000000600147306 */ /* 0x0003e20000201400 */
[----:B------:R-:W-:Y:S01]  /*5540*/  FSEL R182, R8, -INF , !P5 ;  /* 0xff80000008b67808 */ /* 0x000fe20006800000 */
[----:B---3--:R-:W-:Y:S01]  /*5550*/  FFMA.FTZ R5, R12, -R222, R54 ;  /* 0x800000de0c057223 */ /* 0x008fe20000010036 */
[----:B------:R-:W-:Y:S01]  /*5560*/  FSEL R184, R10, -INF , !P3 ;  /* 0xff8000000ab87808 */ /* 0x000fe20005800000 */
[----:B------:R-:W-:Y:S01]  /*5570*/  HMMA.16816.F32.BF16 R12, R44, R22, R148 ;  /* 0x000000162c0c723c */ /* 0x000fe20000041894 */
[C---:B------:R-:W-:Y:S01]  /*5580*/  ISETP.GE.AND P5, PT, R2.reuse, R234, PT ;  /* 0x000000ea0200720c */ /* 0x040fe20003fa6270 */
[----:B-----5:R-:W-:Y:S01]  /*5590*/  FFMA.FTZ R8, R17, -R222, R57 ;  /* 0x800000de11087223 */ /* 0x020fe20000010039 */
[----:B------:R-:W-:Y:S01]  /*55a0*/  FSEL R196, R5, -INF , !P0 ;  /* 0xff80000005c47808 */ /* 0x000fe20004000000 */
[----:B------:R-:W-:Y:S01]  /*55b0*/  IMAD.MOV.U32 R5, RZ, RZ, R4 ;  /* 0x000000ffff057224 */ /* 0x000fe200078e0004 */
[C---:B------:R-:W-:Y:S02]  /*55c0*/  ISETP.GE.AND P0, PT, R2.reuse, R235, PT ;  /* 0x000000eb0200720c */ /* 0x040fe40003f06270 */
[C---:B------:R-:W-:Y:S01]  /*55d0*/  ISETP.GE.AND P3, PT, R2.reuse, R233, PT ;  /* 0x000000e90200720c */ /* 0x040fe20003f66270 */
[----:B------:R2:W3:Y:S01]  /*55e0*/  I2F R18, R5 ;  /* 0x0000000500127306 */ /* 0x0004e20000201400 */
[----:B------:R-:W-:Y:S01]  /*55f0*/  ISETP.LT.OR P0, PT, R2, R231, P0 ;  /* 0x000000e70200720c */ /* 0x000fe20000701670 */
[----:B-1----:R-:W-:Y:S01]  /*5600*/  IMAD.IADD R6, R224, 0x1, -R2 ;  /* 0x00000001e0067824 */ /* 0x002fe200078e0a02 */
[----:B------:R-:W-:-:S02]  /*5610*/  ISETP.LT.OR P5, PT, R2, R230, P5 ;  /* 0x000000e60200720c */ /* 0x000fc40002fa1670 */
[----:B------:R-:W-:Y:S02]  /*5620*/  ISETP.LT.OR P3, PT, R2, R229, P3 ;  /* 0x000000e50200720c */ /* 0x000fe40001f61670 */
[----:B------:R-:W-:Y:S01]  /*5630*/  IABS R4, R6 ;  /* 0x0000000600047213 */ /* 0x000fe20000000000 */
[-C--:B------:R-:W-:Y:S01]  /*5640*/  FFMA.FTZ R6, R19, -R222.reuse, R55 ;  /* 0x800000de13067223 */ /* 0x080fe20000010037 */
[----:B------:R-:W-:Y:S02]  /*5650*/  IABS R2, R9 ;  /* 0x0000000900027213 */ /* 0x000fe40000000000 */
[----:B------:R-:W-:Y:S02]  /*5660*/  FSEL R174, R8, -INF , !P4 ;  /* 0xff80000008ae7808 */ /* 0x000fe40006000000 */
[----:B------:R-:W-:Y:S01]  /*5670*/  FSEL R194, R6, -INF , !P6 ;  /* 0xff80000006c27808 */ /* 0x000fe20007000000 */
[-C--:B------:R-:W-:Y:S01]  /*5680*/  FFMA.FTZ R6, R24, -R222.reuse, R32 ;  /* 0x800000de18067223 */ /* 0x080fe20000010020 */
[----:B------:R-:W-:Y:S01]  /*5690*/  ISETP.GE.AND P6, PT, R0, R235, PT ;  /* 0x000000eb0000720c */ /* 0x000fe20003fc6270 */
[----:B--2---:R-:W-:Y:S01]  /*56a0*/  IMAD.MOV.U32 R5, RZ, RZ, R4 ;  /* 0x000000ffff057224 */ /* 0x004fe200078e0004 */
[----:B------:R-:W-:Y:S01]  /*56b0*/  IABS R4, R7 ;  /* 0x0000000700047213 */ /* 0x000fe20000000000 */
[-C--:B---3--:R-:W-:Y:S01]  /*56c0*/  FFMA.FTZ R8, R18, -R222.reuse, R34 ;  /* 0x800000de12087223 */ /* 0x088fe20000010022 */
[----:B------:R-:W-:Y:S01]  /*56d0*/  FSEL R188, R6, -INF , !P0 ;  /* 0xff80000006bc7808 */ /* 0x000fe20004000000 */
[----:B------:R1:W2:Y:S01]  /*56e0*/  I2F R16, R5 ;  /* 0x0000000500107306 */ /* 0x0002a20000201400 */
[----:B------:R-:W-:Y:S01]  /*56f0*/  FFMA.FTZ R7, R20, -R222, R59 ;  /* 0x800000de14077223 */ /* 0x000fe2000001003b */
[----:B------:R-:W-:-:S02]  /*5700*/  ISETP.GE.AND P4, PT, R0, R234, PT ;  /* 0x000000ea0000720c */ /* 0x000fc40003f86270 */
[----:B------:R-:W-:Y:S02]  /*5710*/  FSEL R189, R8, -INF , !P5 ;  /* 0xff80000008bd7808 */ /* 0x000fe40006800000 */
[----:B------:R-:W-:Y:S02]  /*5720*/  ISETP.GT.AND P5, PT, R101, R167, PT ;  /* 0x000000a76500720c */ /* 0x000fe40003fa4270 */
[----:B------:R3:W-:Y:S01]  /*5730*/  I2F R9, R4 ;  /* 0x0000000400097306 */ /* 0x0007e20000201400 */
[----:B------:R-:W-:Y:S02]  /*5740*/  FSEL R180, R7, -INF , !P2 ;  /* 0xff80000007b47808 */ /* 0x000fe40005000000 */
[C---:B------:R-:W-:Y:S02]  /*5750*/  ISETP.GE.AND P2, PT, R0.reuse, R233, PT ;  /* 0x000000e90000720c */ /* 0x040fe40003f46270 */
[C---:B------:R-:W-:Y:S02]  /*5760*/  ISETP.GE.AND P0, PT, R0.reuse, R232, PT ;  /* 0x000000e80000720c */ /* 0x040fe40003f06270 */
[----:B------:R-:W-:Y:S01]  /*5770*/  ISETP.LT.OR P6, PT, R0, R231, P6 ;  /* 0x000000e70000720c */ /* 0x000fe200037c1670 */
[----:B-1----:R-:W-:Y:S01]  /*5780*/  IMAD.IADD R5, R224, 0x1, -R0 ;  /* 0x00000001e0057824 */ /* 0x002fe200078e0a00 */
[----:B------:R-:W-:Y:S01]  /*5790*/  ISETP.LT.OR P4, PT, R0, R230, P4 ;  /* 0x000000e60000720c */ /* 0x000fe20002781670 */
[----:B--2---:R-:W-:Y:S01]  /*57a0*/  FFMA.FTZ R6, R16, -R222, R12 ;  /* 0x800000de10067223 */ /* 0x004fe2000001000c */
[----:B------:R-:W-:-:S02]  /*57b0*/  ISETP.LT.OR P2, PT, R0, R229, P2 ;  /* 0x000000e50000720c */ /* 0x000fc40001741670 */
[----:B------:R-:W-:Y:S02]  /*57c0*/  ISETP.LT.OR P0, PT, R0, R228, P0 ;  /* 0x000000e40000720c */ /* 0x000fe40000701670 */
[----:B------:R-:W-:Y:S01]  /*57d0*/  FSEL R163, R6, -INF , !P3 ;  /* 0xff80000006a37808 */ /* 0x000fe20005800000 */
[----:B---3--:R-:W-:Y:S01]  /*57e0*/  IMAD.MOV.U32 R4, RZ, RZ, R2 ;  /* 0x000000ffff047224 */ /* 0x008fe200078e0002 */
[----:B------:R-:W-:Y:S01]  /*57f0*/  IABS R2, R5 ;  /* 0x0000000500027213 */ /* 0x000fe20000000000 */
[----:B------:R-:W-:Y:S02]  /*5800*/  IMAD.IADD R5, R227, 0x1, -R0 ;  /* 0x00000001e3057824 */ /* 0x000fe400078e0a00 */
[----:B------:R1:W2:Y:S01]  /*5810*/  I2F R10, R4 ;  /* 0x00000004000a7306 */ /* 0x0002a20000201400 */
[----:B------:R-:W-:Y:S02]  /*5820*/  IMAD.IADD R0, R95, 0x1, R85 ;  /* 0x000000015f007824 */ /* 0x000fe400078e0255 */
[----:B-1----:R-:W-:Y:S01]  /*5830*/  IMAD.MOV.U32 R4, RZ, RZ, R2 ;  /* 0x000000ffff047224 */ /* 0x002fe200078e0002 */
[----:B------:R-:W-:Y:S01]  /*5840*/  IABS R2, R5 ;  /* 0x0000000500027213 */ /* 0x000fe20000000000 */
[----:B--2---:R-:W-:-:S03]  /*5850*/  FFMA.FTZ R7, R10, -R222, R35 ;  /* 0x800000de0a077223 */ /* 0x004fc60000010023 */
[----:B------:R1:W2:Y:S02]  /*5860*/  I2F R5, R4 ;  /* 0x0000000400057306 */ /* 0x0002a40000201400 */
[----:B------:R-:W-:-:S06]  /*5870*/  FSEL R190, R7, -INF , !P4 ;  /* 0xff80000007be7808 */ /* 0x000fcc0006000000 */
[----:B------:R-:W3:Y:S01]  /*5880*/  I2F R2, R2 ;  /* 0x0000000200027306 */ /* 0x000ee20000201400 */
[-C--:B-1----:R-:W-:Y:S02]  /*5890*/  FFMA.FTZ R4, R9, -R222.reuse, R14 ;  /* 0x800000de09047223 */ /* 0x082fe4000001000e */
[-C--:B------:R-:W-:Y:S02]  /*58a0*/  FFMA.FTZ R9, R21, -R222.reuse, R33 ;  /* 0x800000de15097223 */ /* 0x080fe40000010021 */
[-C--:B--2---:R-:W-:Y:S01]  /*58b0*/  FFMA.FTZ R5, R5, -R222.reuse, R13 ;  /* 0x800000de05057223 */ /* 0x084fe2000001000d */
[----:B------:R-:W-:Y:S02]  /*58c0*/  FSEL R175, R4, -INF , !P1 ;  /* 0xff80000004af7808 */ /* 0x000fe40004800000 */
[----:B------:R-:W-:Y:S01]  /*58d0*/  FSEL R186, R9, -INF , !P6 ;  /* 0xff80000009ba7808 */ /* 0x000fe20007000000 */
[----:B---3--:R-:W-:Y:S01]  /*58e0*/  FFMA.FTZ R2, R2, -R222, R15 ;  /* 0x800000de02027223 */ /* 0x008fe2000001000f */
[----:B------:R-:W-:-:S04]  /*58f0*/  FSEL R172, R5, -INF , !P2 ;  /* 0xff80000005ac7808 */ /* 0x000fc80005000000 */
[----:B------:R-:W-:Y:S01]  /*5900*/  FSEL R177, R2, -INF , !P0 ;  /* 0xff80000002b17808 */ /* 0x000fe20004000000 */
[----:B------:R-:W-:Y:S05]  /*5910*/  @!P5 BRA `(.L_x_236) ;  /* 0x000003b00000d947 */ /* 0x000fea0003800000 */
[----:B------:R-:W-:Y:S01]  /*5920*/  IADD3 R4, R166, -0x2, RZ ;  /* 0xfffffffea6047810 */ /* 0x000fe20007ffe0ff */
        /* <DEDUP_REMOVED lines=56> */
.L_x_238:
[----:B------:R-:W-:Y:S05]  /*5cb0*/  BSYNC B0 ;  /* 0x0000000000007941 */ /* 0x000fea0003800000 */
.L_x_237:
[----:B------:R-:W0:Y:S02]  /*5cc0*/  LDGDEPBAR ;  /* 0x00000000000079af */ /* 0x000e240000000000 */
.L_x_236:
[----:B------:R-:W-:Y:S02]  /*5cd0*/  FMNMX.FTZ R2, R81, R80, !PT ;  /* 0x0000005051027209 */ /* 0x000fe40007810000 */
[----:B------:R-:W-:Y:S02]  /*5ce0*/  SHF.L.U32 R216, R0, 0x1, RZ ;  /* 0x0000000100d87819 */ /* 0x000fe400000006ff */
[----:B------:R-:W-:Y:S02]  /*5cf0*/  FMNMX.FTZ R2, R63, R2, !PT ;  /* 0x000000023f027209 */ /* 0x000fe40007810000 */
[----:B------:R-:W-:Y:S01]  /*5d00*/  FMNMX.FTZ R0, R104, R130, !PT ;  /* 0x0000008268007209 */ /* 0x000fe20007810000 */
[----:B------:R-:W-:Y:S01]  /*5d10*/  LDSM.16.MT88.4 R48, [R216+0x9000] ;  /* 0x00900000d830783b */ /* 0x000fe20000004200 */
[----:B------:R-:W-:Y:S02]  /*5d20*/  FMNMX.FTZ R2, R62, R2, !PT ;  /* 0x000000023e027209 */ /* 0x000fe40007810000 */
[----:B------:R-:W-:Y:S01]  /*5d30*/  FMNMX.FTZ R0, R137, R0, !PT ;  /* 0x0000000089007209 */ /* 0x000fe20007810000 */
[----:B------:R-:W-:Y:S01]  /*5d40*/  LDSM.16.MT88.4 R72, [R216+0xa000] ;  /* 0x00a00000d848783b */ /* 0x000fe20000004200 */
[----:B------:R-:W-:-:S02]  /*5d50*/  FMNMX.FTZ R2, R84, R2, !PT ;  /* 0x0000000254027209 */ /* 0x000fc40007810000 */
[----:B------:R-:W-:Y:S01]  /*5d60*/  LEA R218, R3, R216, 0x1 ;  /* 0x000000d803da7211 */ /* 0x000fe200078e08ff */
[----:B------:R-:W-:Y:S01]  /*5d70*/  LDSM.16.MT88.4 R88, [R216+0xb000] ;  /* 0x00b00000d858783b */ /* 0x000fe20000004200 */
[----:B--2---:R-:W-:Y:S02]  /*5d80*/  FMNMX.FTZ R4, R92, R2, !PT ;  /* 0x000000025c047209 */ /* 0x004fe40007810000 */
        /* <DEDUP_REMOVED lines=33> */
[----:B------:R-:W-:-:S03]  /*5fa0*/  FMNMX.FTZ R3, R124, R3, !PT ;  /* 0x000000037c037209 */ /* 0x000fc60007810000 */
[----:B------:R-:W3:Y:S01]  /*5fb0*/  SHFL.BFLY PT, R4, R2, 0x2, 0x1f ;  /* 0x0c401f0002047f89 */ /* 0x000ee200000e0000 */
[----:B------:R-:W-:-:S04]  /*5fc0*/  FMNMX.FTZ R3, R192, R3, !PT ;  /* 0x00000003c0037209 */ /* 0x000fc80007810000 */
[----:B------:R-:W-:Y:S02]  /*5fd0*/  FMNMX.FTZ R3, R187, R3, !PT ;  /* 0x00000003bb037209 */ /* 0x000fe40007810000 */
[----:B--2---:R-:W-:Y:S02]  /*5fe0*/  FMNMX.FTZ R103, R103, R5, !PT ;  /* 0x0000000567677209 */ /* 0x004fe40007810000 */
[----:B------:R-:W-:-:S03]  /*5ff0*/  FMNMX.FTZ R3, R181, R3, !PT ;  /* 0x00000003b5037209 */ /* 0x000fc60007810000 */
[----:B------:R-:W2:Y:S01]  /*6000*/  SHFL.BFLY PT, R5, R103, 0x1, 0x1f ;  /* 0x0c201f0067057f89 */ /* 0x000ea200000e0000 */
[----:B------:R-:W-:-:S04]  /*6010*/  FMNMX.FTZ R3, R176, R3, !PT ;  /* 0x00000003b0037209 */ /* 0x000fc80007810000 */
[----:B------:R-:W-:-:S04]  /*6020*/  FMNMX.FTZ R3, R195, R3, !PT ;  /* 0x00000003c3037209 */ /* 0x000fc80007810000 */
[----:B------:R-:W-:Y:S02]  /*6030*/  FMNMX.FTZ R3, R191, R3, !PT ;  /* 0x00000003bf037209 */ /* 0x000fe40007810000 */
[----:B---3--:R-:W-:-:S05]  /*6040*/  FMNMX.FTZ R2, R2, R4, !PT ;  /* 0x0000000402027209 */ /* 0x008fca0007810000 */
[----:B------:R-:W3:Y:S01]  /*6050*/  SHFL.BFLY PT, R102, R2, 0x1, 0x1f ;  /* 0x0c201f0002667f89 */ /* 0x000ee200000e0000 */
[----:B--2---:R-:W-:-:S04]  /*6060*/  FMNMX.FTZ R103, R103, R5, !PT ;  /* 0x0000000567677209 */ /* 0x004fc80007810000 */
[C---:B------:R-:W-:Y:S01]  /*6070*/  FSETP.NEU.FTZ.AND P0, PT, R103.reuse, -INF , PT ;  /* 0xff8000006700780b */ /* 0x040fe20003f1d000 */
[----:B-1----:R-:W-:-:S05]  /*6080*/  FMUL.FTZ R12, R103, c[0x0][0x23c] ;  /* 0x00008f00670c7a20 */ /* 0x002fca0000410000 */
[----:B------:R-:W-:-:S05]  /*6090*/  FSEL R12, R12, RZ, P0 ;  /* 0x000000ff0c0c7208 */ /* 0x000fca0000000000 */
[--C-:B------:R-:W-:Y:S01]  /*60a0*/  FFMA.FTZ R8, R84, c[0x0][0x23c], -R12.reuse ;  /* 0x00008f0054087a23 */ /* 0x100fe2000001080c */
[----:B---3--:R-:W-:Y:S01]  /*60b0*/  FMNMX.FTZ R102, R2, R102, !PT ;  /* 0x0000006602667209 */ /* 0x008fe20007810000 */
[--C-:B------:R-:W-:Y:S02]  /*60c0*/  FFMA.FTZ R2, R80, c[0x0][0x23c], -R12.reuse ;  /* 0x00008f0050027a23 */ /* 0x100fe4000001080c */
[----:B------:R1:W-:Y:S01]  /*60d0*/  MUFU.EX2 R246, R8 ;  /* 0x0000000800f67308 */ /* 0x0003e20000000800 */
[--C-:B------:R-:W-:Y:S01]  /*60e0*/  FFMA.FTZ R9, R92, c[0x0][0x23c], -R12.reuse ;  /* 0x00008f005c097a23 */ /* 0x100fe2000001080c */
[----:B------:R-:W-:Y:S01]  /*60f0*/  FSETP.NEU.FTZ.AND P0, PT, R102, -INF , PT ;  /* 0xff8000006600780b */ /* 0x000fe20003f1d000 */
[----:B------:R-:W-:Y:S01]  /*6100*/  FFMA.FTZ R4, R81, c[0x0][0x23c], -R12 ;  /* 0x00008f0051047a23 */ /* 0x000fe2000001080c */
[----:B------:R-:W-:Y:S04]  /*6110*/  LDSM.16.MT88.4 R92, [R216+0xb400] ;  /* 0x00b40000d85c783b */ /* 0x000fe80000004200 */
[----:B------:R2:W-:Y:S01]  /*6120*/  MUFU.EX2 R14, R2 ;  /* 0x00000002000e7308 */ /* 0x0005e20000000800 */
[----:B------:R-:W-:Y:S01]  /*6130*/  LDSM.16.MT88.4 R80, [R218+0xa000] ;  /* 0x00a00000da50783b */ /* 0x000fe20000004200 */
[----:B-1----:R-:W-:-:S06]  /*6140*/  FMNMX.FTZ R8, R188, R3, !PT ;  /* 0x00000003bc087209 */ /* 0x002fcc0007810000 */
[----:B------:R-:W-:Y:S01]  /*6150*/  MUFU.EX2 R247, R9 ;  /* 0x0000000900f77308 */ /* 0x000fe20000000800 */
[----:B--2---:R-:W-:-:S07]  /*6160*/  FMUL.FTZ R2, R102, c[0x0][0x23c] ;  /* 0x00008f0066027a20 */ /* 0x004fce0000410000 */
[----:B------:R1:W-:Y:S01]  /*6170*/  MUFU.EX2 R15, R4 ;  /* 0x00000004000f7308 */ /* 0x0003e20000000800 */
[----:B------:R-:W-:-:S05]  /*6180*/  FSEL R2, R2, RZ, P0 ;  /* 0x000000ff02027208 */ /* 0x000fca0000000000 */
[----:B------:R-:W-:-:S04]  /*6190*/  FFMA.FTZ R0, R60, c[0x0][0x23c], -R2 ;  /* 0x00008f003c007a23 */ /* 0x000fc80000010802 */
[----:B------:R2:W-:Y:S01]  /*61a0*/  MUFU.EX2 R251, R0 ;  /* 0x0000000000fb7308 */ /* 0x0005e20000000800 */
[----:B-1----:R-:W-:-:S07]  /*61b0*/  FFMA.FTZ R4, R63, c[0x0][0x23c], -R12 ;  /* 0x00008f003f047a23 */ /* 0x002fce000001080c */
[----:B------:R1:W-:Y:S01]  /*61c0*/  MUFU.EX2 R205, R4 ;  /* 0x0000000400cd7308 */ /* 0x0003e20000000800 */
[----:B--2---:R-:W-:-:S07]  /*61d0*/  FFMA.FTZ R0, R61, c[0x0][0x23c], -R2 ;  /* 0x00008f003d007a23 */ /* 0x004fce0000010802 */
[----:B------:R2:W3:Y:S01]  /*61e0*/  MUFU.EX2 R203, R0 ;  /* 0x0000000000cb7308 */ /* 0x0004e20000000800 */
[----:B-1----:R-:W-:Y:S02]  /*61f0*/  FFMA.FTZ R4, R62, c[0x0][0x23c], -R12 ;  /* 0x00008f003e047a23 */ /* 0x002fe4000001080c */
[----:B------:R-:W-:Y:S05]  /*6200*/  LDSM.16.MT88.4 R60, [R218+0x9400] ;  /* 0x00940000da3c783b */ /* 0x000fea0000004200 */
[----:B------:R1:W4:Y:S01]  /*6210*/  MUFU.EX2 R204, R4 ;  /* 0x0000000400cc7308 */ /* 0x0003220000000800 */
[----:B--2---:R-:W-:Y:S02]  /*6220*/  FMNMX.FTZ R0, R128, R129, !PT ;  /* 0x0000008180007209 */ /* 0x004fe40007810000 */
[----:B---3--:R-:W-:-:S02]  /*6230*/  F2FP.BF16.PACK_AB R7, R203, R251 ;  /* 0x000000fbcb07723e */ /* 0x008fc400000010ff */
[----:B------:R-:W-:-:S04]  /*6240*/  FMNMX.FTZ R0, R131, R0, !PT ;  /* 0x0000000083007209 */ /* 0x000fc80007810000 */
[----:B------:R-:W-:Y:S01]  /*6250*/  FMNMX.FTZ R0, R140, R0, !PT ;  /* 0x000000008c007209 */ /* 0x000fe20007810000 */
[----:B-1----:R-:W-:Y:S01]  /*6260*/  FFMA.FTZ R4, R26, c[0x0][0x23c], -R2 ;  /* 0x00008f001a047a23 */ /* 0x002fe20000010802 */
[----:B----4-:R-:W-:Y:S02]  /*6270*/  F2FP.BF16.PACK_AB R6, R204, R205 ;  /* 0x000000cdcc06723e */ /* 0x010fe400000010ff */
[----:B------:R-:W-:Y:S01]  /*6280*/  FMNMX.FTZ R0, R198, R0, !PT ;  /* 0x00000000c6007209 */ /* 0x000fe20007810000 */
[----:B------:R1:W-:Y:S03]  /*6290*/  MUFU.EX2 R252, R4 ;  /* 0x0000000400fc7308 */ /* 0x0003e60000000800 */
[----:B------:R-:W-:-:S04]  /*62a0*/  FMNMX.FTZ R0, R200, R0, !PT ;  /* 0x00000000c8007209 */ /* 0x000fc80007810000 */
[----:B------:R-:W-:-:S04]  /*62b0*/  FMNMX.FTZ R0, R199, R0, !PT ;  /* 0x00000000c7007209 */ /* 0x000fc80007810000 */
[----:B------:R-:W-:-:S04]  /*62c0*/  FMNMX.FTZ R0, R125, R0, !PT ;  /* 0x000000007d007209 */ /* 0x000fc80007810000 */
[----:B------:R-:W-:Y:S01]  /*62d0*/  FMNMX.FTZ R0, R193, R0, !PT ;  /* 0x00000000c1007209 */ /* 0x000fe20007810000 */
[----:B-1----:R-:W-:-:S03]  /*62e0*/  FFMA.FTZ R4, R27, c[0x0][0x23c], -R2 ;  /* 0x00008f001b047a23 */ /* 0x002fc60000010802 */
[----:B------:R-:W-:Y:S01]  /*62f0*/  FMNMX.FTZ R3, R185, R0, !PT ;  /* 0x00000000b9037209 */ /* 0x000fe20007810000 */
[----:B------:R1:W2:Y:S01]  /*6300*/  MUFU.EX2 R250, R4 ;  /* 0x0000000400fa7308 */ /* 0x0002a20000000800 */
[----:B------:R-:W-:Y:S01]  /*6310*/  FMNMX.FTZ R0, R186, R8, !PT ;  /* 0x00000008ba007209 */ /* 0x000fe20007810000 */
[----:B------:R-:W-:Y:S01]  /*6320*/  FFMA.FTZ R8, R77, c[0x0][0x23c], -R12 ;  /* 0x00008f004d087a23 */ /* 0x000fe2000001080c */
[----:B------:R-:W-:-:S03]  /*6330*/  FMNMX.FTZ R3, R183, R3, !PT ;  /* 0x00000003b7037209 */ /* 0x000fc60007810000 */
[----:B------:R-:W3:Y:S01]  /*6340*/  SHFL.BFLY PT, R9, R0, 0x2, 0x1f ;  /* 0x0c401f0000097f89 */ /* 0x000ee200000e0000 */
[----:B------:R-:W-:Y:S01]  /*6350*/  FMNMX.FTZ R3, R178, R3, !PT ;  /* 0x00000003b2037209 */ /* 0x000fe20007810000 */
[----:B------:R4:W-:Y:S03]  /*6360*/  MUFU.EX2 R249, R8 ;  /* 0x0000000800f97308 */ /* 0x0009e60000000800 */
[----:B------:R-:W-:-:S04]  /*6370*/  FMNMX.FTZ R3, R196, R3, !PT ;  /* 0x00000003c4037209 */ /* 0x000fc80007810000 */
[----:B------:R-:W-:Y:S02]  /*6380*/  FMNMX.FTZ R3, R194, R3, !PT ;  /* 0x00000003c2037209 */ /* 0x000fe40007810000 */
[----:B-1----:R-:W-:Y:S02]  /*6390*/  F2FP.BF16.PACK_AB R4, R14, R15 ;  /* 0x0000000f0e04723e */ /* 0x002fe400000010ff */
[----:B------:R-:W-:Y:S02]  /*63a0*/  FMNMX.FTZ R3, R189, R3, !PT ;  /* 0x00000003bd037209 */ /* 0x000fe40007810000 */
[----:B--2---:R-:W-:Y:S02]  /*63b0*/  F2FP.BF16.PACK_AB R5, R250, R252 ;  /* 0x000000fcfa05723e */ /* 0x004fe400000010ff */
[----:B------:R-:W-:Y:S01]  /*63c0*/  FMNMX.FTZ R3, R190, R3, !PT ;  /* 0x00000003be037209 */ /* 0x000fe20007810000 */
[----:B----4-:R-:W-:-:S04]  /*63d0*/  FFMA.FTZ R8, R36, c[0x0][0x23c], -R12 ;  /* 0x00008f0024087a23 */ /* 0x010fc8000001080c */
[----:B------:R1:W2:Y:S01]  /*63e0*/  MUFU.EX2 R248, R8 ;  /* 0x0000000800f87308 */ /* 0x0002a20000000800 */
[C---:B------:R-:W-:Y:S01]  /*63f0*/  HMMA.16816.F32.BF16 R116, R4.reuse, R48, RZ ;  /* 0x000000300474723c */ /* 0x040fe200000418ff */
[----:B---3--:R-:W-:Y:S02]  /*6400*/  FMNMX.FTZ R0, R0, R9, !PT ;  /* 0x0000000900007209 */ /* 0x008fe40007810000 */
[----:B------:R-:W3:Y:S04]  /*6410*/  SHFL.BFLY PT, R9, R3, 0x2, 0x1f ;  /* 0x0c401f0003097f89 */ /* 0x000ee800000e0000 */
[----:B------:R-:W4:Y:S01]  /*6420*/  SHFL.BFLY PT, R10, R0, 0x1, 0x1f ;  /* 0x0c201f00000a7f89 */ /* 0x000f2200000e0000 */
[----:B------:R-:W-:Y:S01]  /*6430*/  HMMA.16816.F32.BF16 R112, R4, R56, RZ ;  /* 0x000000380470723c */ /* 0x000fe200000418ff */
[----:B-1----:R-:W-:-:S07]  /*6440*/  FFMA.FTZ R8, R64, c[0x0][0x23c], -R2 ;  /* 0x00008f0040087a23 */ /* 0x002fce0000010802 */
[C---:B------:R-:W-:Y:S01]  /*6450*/  HMMA.16816.F32.BF16 R84, R4.reuse, R72, RZ ;  /* 0x000000480454723c */ /* 0x040fe200000418ff */
[----:B------:R1:W-:Y:S07]  /*6460*/  MUFU.EX2 R242, R8 ;  /* 0x0000000800f27308 */ /* 0x0003ee0000000800 */
[----:B------:R-:W-:Y:S01]  /*6470*/  HMMA.16816.F32.BF16 R52, R4, R80, RZ ;  /* 0x000000500434723c */ /* 0x000fe200000418ff */
[----:B---3--:R-:W-:Y:S02]  /*6480*/  FMNMX.FTZ R3, R3, R9, !PT ;  /* 0x0000000903037209 */ /* 0x008fe40007810000 */
[----:B----4-:R-:W-:-:S03]  /*6490*/  FMNMX.FTZ R105, R0, R10, !PT ;  /* 0x0000000a00697209 */ /* 0x010fc60007810000 */
[----:B------:R-:W3:Y:S02]  /*64a0*/  SHFL.BFLY PT, R13, R3, 0x1, 0x1f ;  /* 0x0c201f00030d7f89 */ /* 0x000ee400000e0000 */
[C---:B------:R-:W-:Y:S01]  /*64b0*/  HMMA.16816.F32.BF16 R44, R4.reuse, R88, RZ ;  /* 0x00000058042c723c */ /* 0x040fe200000418ff */
[----:B--2---:R-:W-:Y:S01]  /*64c0*/  F2FP.BF16.PACK_AB R10, R248, R249 ;  /* 0x000000f9f80a723e */ /* 0x004fe200000010ff */
[----:B-1----:R-:W-:Y:S01]  /*64d0*/  FFMA.FTZ R8, R65, c[0x0][0x23c], -R2 ;  /* 0x00008f0041087a23 */ /* 0x002fe20000010802 */
[C---:B------:R-:W-:Y:S01]  /*64e0*/  FSETP.NEU.FTZ.AND P0, PT, R105.reuse, -INF , PT ;  /* 0xff8000006900780b */ /* 0x040fe20003f1d000 */
[----:B------:R-:W-:Y:S01]  /*64f0*/  FMUL.FTZ R0, R105, c[0x0][0x23c] ;  /* 0x00008f0069007a20 */ /* 0x000fe20000410000 */
[----:B------:R-:W1:Y:S01]  /*6500*/  LDSM.16.MT88.4 R64, [R216+0x9400] ;  /* 0x00940000d840783b */ /* 0x000e620000004200 */
[----:B------:R2:W4:Y:S02]  /*6510*/  MUFU.EX2 R243, R8 ;  /* 0x0000000800f37308 */ /* 0x0005240000000800 */
[----:B------:R-:W-:Y:S01]  /*6520*/  HMMA.16816.F32.BF16 R40, R4, R96, RZ ;  /* 0x000000600428723c */ /* 0x000fe200000418ff */
[----:B------:R-:W-:-:S07]  /*6530*/  FSEL R0, R0, RZ, P0 ;  /* 0x000000ff00007208 */ /* 0x000fce0000000000 */
[C---:B------:R-:W-:Y:S01]  /*6540*/  HMMA.16816.F32.BF16 R36, R4.reuse, R50, RZ ;  /* 0x000000320424723c */ /* 0x040fe200000418ff */
[--C-:B--2---:R-:W-:Y:S01]  /*6550*/  FFMA.FTZ R8, R68, c[0x0][0x23c], -R2.reuse ;  /* 0x00008f0044087a23 */ /* 0x104fe20000010802 */
[----:B----4-:R-:W-:Y:S01]  /*6560*/  F2FP.BF16.PACK_AB R9, R243, R242 ;  /* 0x000000f2f309723e */ /* 0x010fe200000010ff */
[----:B------:R-:W2:Y:S05]  /*6570*/  LDSM.16.MT88.4 R68, [R216+0xa400] ;  /* 0x00a40000d844783b */ /* 0x000eaa0000004200 */
[C---:B------:R-:W-:Y:S01]  /*6580*/  HMMA.16816.F32.BF16 R32, R4.reuse, R58, RZ ;  /* 0x0000003a0420723c */ /* 0x040fe200000418ff */
[----:B------:R4:W-:Y:S07]  /*6590*/  MUFU.EX2 R244, R8 ;  /* 0x0000000800f47308 */ /* 0x0009ee0000000800 */
[C---:B------:R-:W-:Y:S08]  /*65a0*/  HMMA.16816.F32.BF16 R28, R4.reuse, R74, RZ ;  /* 0x0000004a041c723c */ /* 0x040ff000000418ff */
[----:B------:R-:W-:Y:S01]  /*65b0*/  HMMA.16816.F32.BF16 R24, R4, R82, RZ ;  /* 0x000000520418723c */ /* 0x000fe200000418ff */
[----:B----4-:R-:W-:-:S02]  /*65c0*/  FFMA.FTZ R8, R76, c[0x0][0x23c], -R2 ;  /* 0x00008f004c087a23 */ /* 0x010fc40000010802 */
[----:B------:R-:W4:Y:S02]  /*65d0*/  LDSM.16.MT88.4 R76, [R218+0xa400] ;  /* 0x00a40000da4c783b */ /* 0x000f240000004200 */
[----:B------:R5:W1:Y:S03]  /*65e0*/  MUFU.EX2 R245, R8 ;  /* 0x0000000800f57308 */ /* 0x000a660000000800 */
[C---:B------:R-:W-:Y:S08]  /*65f0*/  HMMA.16816.F32.BF16 R20, R4.reuse, R90, RZ ;  /* 0x0000005a0414723c */ /* 0x040ff000000418ff */
[----:B------:R-:W-:Y:S01]  /*6600*/  HMMA.16816.F32.BF16 R16, R4, R98, RZ ;  /* 0x000000620410723c */ /* 0x000fe200000418ff */
[----:B-----5:R-:W-:-:S06]  /*6610*/  F2FP.BF16.PACK_AB R8, R247, R246 ;  /* 0x000000f6f708723e */ /* 0x020fcc00000010ff */
[--C-:B------:R-:W-:Y:S01]  /*6620*/  FFMA.FTZ R4, R104, c[0x0][0x23c], -R0.reuse ;  /* 0x00008f0068047a23 */ /* 0x100fe20000010800 */
[----:B---3--:R-:W-:Y:S01]  /*6630*/  FMNMX.FTZ R104, R3, R13, !PT ;  /* 0x0000000d03687209 */ /* 0x008fe20007810000 */
[----:B------:R-:W-:Y:S01]  /*6640*/  FFMA.FTZ R3, R130, c[0x0][0x23c], -R0 ;  /* 0x00008f0082037a23 */ /* 0x000fe20000010800 */
[----:B-1----:R-:W-:Y:S01]  /*6650*/  F2FP.BF16.PACK_AB R11, R245, R244 ;  /* 0x000000f4f50b723e */ /* 0x002fe200000010ff */
[----:B------:R1:W-:Y:S01]  /*6660*/  MUFU.EX2 R241, R4 ;  /* 0x0000000400f17308 */ /* 0x0003e20000000800 */
[----:B------:R-:W-:Y:S01]  /*6670*/  FSETP.NEU.FTZ.AND P0, PT, R104, -INF , PT ;  /* 0xff8000006800780b */ /* 0x000fe20003f1d000 */
[----:B------:R-:W-:-:S04]  /*6680*/  FFMA.FTZ R13, R107, c[0x0][0x23c], -R2 ;  /* 0x00008f006b0d7a23 */ /* 0x000fc80000010802 */
[C---:B------:R-:W-:Y:S02]  /*6690*/  HMMA.16816.F32.BF16 R116, R8.reuse, R64, R116 ;  /* 0x000000400874723c */ /* 0x040fe40000041874 */
[----:B------:R3:W-:Y:S06]  /*66a0*/  MUFU.EX2 R239, R3 ;  /* 0x0000000300ef7308 */ /* 0x0007ec0000000800 */
[----:B------:R-:W-:Y:S01]  /*66b0*/  HMMA.16816.F32.BF16 R132, R8, R60, R112 ;  /* 0x0000003c0884723c */ /* 0x000fe20000041870 */
[----:B-1----:R-:W-:-:S04]  /*66c0*/  FFMA.FTZ R4, R137, c[0x0][0x23c], -R0 ;  /* 0x00008f0089047a23 */ /* 0x002fc80000010800 */
[----:B------:R1:W-:Y:S03]  /*66d0*/  MUFU.EX2 R240, R4 ;  /* 0x0000000400f07308 */ /* 0x0003e60000000800 */
[----:B--2---:R-:W-:Y:S01]  /*66e0*/  HMMA.16816.F32.BF16 R148, R8, R68, R84 ;  /* 0x000000440894723c */ /* 0x004fe20000041854 */
[----:B---3--:R-:W-:-:S05]  /*66f0*/  FMUL.FTZ R3, R104, c[0x0][0x23c] ;  /* 0x00008f0068037a20 */ /* 0x008fca0000410000 */
[----:B------:R-:W-:Y:S02]  /*6700*/  FSEL R3, R3, RZ, P0 ;  /* 0x000000ff03037208 */ /* 0x000fe40000000000 */
[----:B----4-:R-:W-:Y:S01]  /*6710*/  HMMA.16816.F32.BF16 R164, R8, R76, R52 ;  /* 0x0000004c08a4723c */ /* 0x010fe20000041834 */
[----:B-1----:R-:W-:-:S07]  /*6720*/  FFMA.FTZ R4, R136, c[0x0][0x23c], -R0 ;  /* 0x00008f0088047a23 */ /* 0x002fce0000010800 */
[C---:B------:R-:W-:Y:S01]  /*6730*/  HMMA.16816.F32.BF16 R156, R8.reuse, R92, R44 ;  /* 0x0000005c089c723c */ /* 0x040fe2000004182c */
[----:B------:R1:W2:Y:S07]  /*6740*/  MUFU.EX2 R238, R4 ;  /* 0x0000000400ee7308 */ /* 0x0002ae0000000800 */
        /* <DEDUP_REMOVED lines=8> */
[----:B------:R-:W-:Y:S01]  /*67d0*/  HMMA.16816.F32.BF16 R168, R8, R78, R24 ;  /* 0x0000004e08a8723c */ /* 0x000fe20000041818 */
[----:B------:R1:W2:Y:S02]  /*67e0*/  MUFU.EX2 R214, R4 ;  /* 0x0000000400d67308 */ /* 0x0002a40000000800 */
[----:B-1----:R-:W-:Y:S01]  /*67f0*/  FFMA.FTZ R4, R131, c[0x0][0x23c], -R3 ;  /* 0x00008f0083047a23 */ /* 0x002fe20000010803 */
[----:B--2---:R-:W-:-:S04]  /*6800*/  F2FP.BF16.PACK_AB R5, R214, R237 ;  /* 0x000000edd605723e */ /* 0x004fc800000010ff */
[----:B------:R-:W-:Y:S01]  /*6810*/  HMMA.16816.F32.BF16 R128, R8, R110, R16 ;  /* 0x0000006e0880723c */ /* 0x000fe20000041810 */
[----:B------:R1:W-:Y:S02]  /*6820*/  MUFU.EX2 R215, R4 ;  /* 0x0000000400d77308 */ /* 0x0003e40000000800 */
[----:B-1----:R-:W-:-:S05]  /*6830*/  FFMA.FTZ R4, R140, c[0x0][0x23c], -R3 ;  /* 0x00008f008c047a23 */ /* 0x002fca0000010803 */
[----:B------:R-:W-:Y:S01]  /*6840*/  HMMA.16816.F32.BF16 R140, R8, R94, R20 ;  /* 0x0000005e088c723c */ /* 0x000fe20000041814 */
[----:B------:R1:W2:Y:S06]  /*6850*/  MUFU.EX2 R236, R4 ;  /* 0x0000000400ec7308 */ /* 0x0002ac0000000800 */
[----:B------:R-:W-:-:S04]  /*6860*/  FFMA.FTZ R8, R202, c[0x0][0x23c], -R0 ;  /* 0x00008f00ca087a23 */ /* 0x000fc80000010800 */
[----:B------:R3:W-:Y:S01]  /*6870*/  MUFU.EX2 R213, R8 ;  /* 0x0000000800d57308 */ /* 0x0007e20000000800 */
[----:B-1----:R-:W-:Y:S01]  /*6880*/  FFMA.FTZ R4, R197, c[0x0][0x23c], -R0 ;  /* 0x00008f00c5047a23 */ /* 0x002fe20000010800 */
[----:B--2---:R-:W-:-:S06]  /*6890*/  F2FP.BF16.PACK_AB R7, R236, R215 ;  /* 0x000000d7ec07723e */ /* 0x004fcc00000010ff */
[----:B------:R1:W2:Y:S01]  /*68a0*/  MUFU.EX2 R210, R4 ;  /* 0x0000000400d27308 */ /* 0x0002a20000000800 */
[----:B---3--:R-:W-:-:S07]  /*68b0*/  FFMA.FTZ R8, R201, c[0x0][0x23c], -R0 ;  /* 0x00008f00c9087a23 */ /* 0x008fce0000010800 */
[----:B------:R3:W-:Y:S01]  /*68c0*/  MUFU.EX2 R212, R8 ;  /* 0x0000000800d47308 */ /* 0x0007e20000000800 */
[----:B-1----:R-:W-:-:S07]  /*68d0*/  F2FP.BF16.PACK_AB R4, R239, R241 ;  /* 0x000000f1ef04723e */ /* 0x002fce00000010ff */
[----:B------:R-:W-:Y:S01]  /*68e0*/  HMMA.16816.F32.BF16 R32, R4, R56, RZ ;  /* 0x000000380420723c */ /* 0x000fe200000418ff */
[----:B---3--:R-:W-:-:S04]  /*68f0*/  FFMA.FTZ R8, R124, c[0x0][0x23c], -R0 ;  /* 0x00008f007c087a23 */ /* 0x008fc80000010800 */
[----:B------:R1:W-:Y:S03]  /*6900*/  MUFU.EX2 R211, R8 ;  /* 0x0000000800d37308 */ /* 0x0003e60000000800 */
[C---:B------:R-:W-:Y:S08]  /*6910*/  HMMA.16816.F32.BF16 R28, R4.reuse, R72, RZ ;  /* 0x00000048041c723c */ /* 0x040ff000000418ff */
[----:B------:R-:W-:Y:S01]  /*6920*/  HMMA.16816.F32.BF16 R40, R4, R48, RZ ;  /* 0x000000300428723c */ /* 0x000fe200000418ff */
[----:B-1----:R-:W-:-:S07]  /*6930*/  FFMA.FTZ R8, R198, c[0x0][0x23c], -R3 ;  /* 0x00008f00c6087a23 */ /* 0x002fce0000010803 */
[C---:B------:R-:W-:Y:S01]  /*6940*/  HMMA.16816.F32.BF16 R44, R4.reuse, R58, RZ ;  /* 0x0000003a042c723c */ /* 0x040fe200000418ff */
[----:B------:R1:W-:Y:S07]  /*6950*/  MUFU.EX2 R198, R13 ;  /* 0x0000000d00c67308 */ /* 0x0003ee0000000800 */
[C---:B------:R-:W-:Y:S01]  /*6960*/  HMMA.16816.F32.BF16 R24, R4.reuse, R96, RZ ;  /* 0x000000600418723c */ /* 0x040fe200000418ff */
[----:B------:R3:W-:Y:S07]  /*6970*/  MUFU.EX2 R206, R8 ;  /* 0x0000000800ce7308 */ /* 0x0007ee0000000800 */
[----:B------:R-:W-:Y:S01]  /*6980*/  HMMA.16816.F32.BF16 R48, R4, R50, RZ ;  /* 0x000000320430723c */ /* 0x000fe200000418ff */
[----:B-1----:R-:W-:-:S04]  /*6990*/  FFMA.FTZ R13, R192, c[0x0][0x23c], -R0 ;  /* 0x00008f00c00d7a23 */ /* 0x002fc80000010800 */
[----:B------:R1:W-:Y:S03]  /*69a0*/  MUFU.EX2 R197, R13 ;  /* 0x0000000d00c57308 */ /* 0x0003e60000000800 */
[----:B------:R-:W-:Y:S01]  /*69b0*/  HMMA.16816.F32.BF16 R36, R4, R74, RZ ;  /* 0x0000004a0424723c */ /* 0x000fe200000418ff */
[----:B---3--:R-:W-:-:S04]  /*69c0*/  FFMA.FTZ R8, R200, c[0x0][0x23c], -R3 ;  /* 0x00008f00c8087a23 */ /* 0x008fc80000010803 */
[----:B------:R3:W4:Y:S03]  /*69d0*/  MUFU.EX2 R209, R8 ;  /* 0x0000000800d17308 */ /* 0x0007260000000800 */
[----:B------:R-:W-:Y:S01]  /*69e0*/  HMMA.16816.F32.BF16 R20, R4, R80, RZ ;  /* 0x000000500414723c */ /* 0x000fe200000418ff */
[----:B-1----:R-:W-:-:S07]  /*69f0*/  FFMA.FTZ R13, R181, c[0x0][0x23c], -R0 ;  /* 0x00008f00b50d7a23 */ /* 0x002fce0000010800 */
[----:B------:R-:W-:Y:S01]  /*6a00*/  HMMA.16816.F32.BF16 R52, R4, R82, RZ ;  /* 0x000000520434723c */ /* 0x000fe200000418ff */
[----:B---3--:R-:W-:-:S07]  /*6a10*/  FFMA.FTZ R8, R199, c[0x0][0x23c], -R3 ;  /* 0x00008f00c7087a23 */ /* 0x008fce0000010803 */
[C---:B------:R-:W-:Y:S01]  /*6a20*/  HMMA.16816.F32.BF16 R16, R4.reuse, R88, RZ ;  /* 0x000000580410723c */ /* 0x040fe200000418ff */
[----:B------:R1:W-:Y:S07]  /*6a30*/  MUFU.EX2 R208, R8 ;  /* 0x0000000800d07308 */ /* 0x0003ee0000000800 */
[C---:B------:R-:W-:Y:S08]  /*6a40*/  HMMA.16816.F32.BF16 R56, R4.reuse, R90, RZ ;  /* 0x0000005a0438723c */ /* 0x040ff000000418ff */
[----:B------:R-:W-:Y:S01]  /*6a50*/  HMMA.16816.F32.BF16 R96, R4, R98, RZ ;  /* 0x000000620460723c */ /* 0x000fe200000418ff */
[----:B-1----:R-:W-:-:S04]  /*6a60*/  FFMA.FTZ R8, R125, c[0x0][0x23c], -R3 ;  /* 0x00008f007d087a23 */ /* 0x002fc80000010803 */
[----:B------:R-:W1:Y:S02]  /*6a70*/  MUFU.EX2 R207, R8 ;  /* 0x0000000800cf7308 */ /* 0x000e640000000800 */
[----:B--2---:R-:W-:Y:S02]  /*6a80*/  F2FP.BF16.PACK_AB R4, R213, R210 ;  /* 0x000000d2d504723e */ /* 0x004fe400000010ff */
[----:B----4-:R-:W-:Y:S02]  /*6a90*/  F2FP.BF16.PACK_AB R5, R209, R206 ;  /* 0x000000ced105723e */ /* 0x010fe400000010ff */
[----:B------:R-:W-:Y:S02]  /*6aa0*/  F2FP.BF16.PACK_AB R6, R211, R212 ;  /* 0x000000d4d306723e */ /* 0x000fe400000010ff */
[----:B-1----:R-:W-:Y:S01]  /*6ab0*/  F2FP.BF16.PACK_AB R7, R207, R208 ;  /* 0x000000d0cf07723e */ /* 0x002fe200000010ff */
[----:B------:R-:W-:-:S06]  /*6ac0*/  FFMA.FTZ R8, R173, c[0x0][0x23c], -R12 ;  /* 0x00008f00ad087a23 */ /* 0x000fcc000001080c */
[C---:B------:R-:W-:Y:S01]  /*6ad0*/  HMMA.16816.F32.BF16 R112, R4.reuse, R60, R32 ;  /* 0x0000003c0470723c */ /* 0x040fe20000041820 */
[----:B------:R-:W-:Y:S06]  /*6ae0*/  LDSM.16.MT88.4 R32, [R216+0xb800] ;  /* 0x00b80000d820783b */ /* 0x000fec0000004200 */
[----:B------:R-:W-:Y:S01]  /*6af0*/  MOV R61, R205 ;  /* 0x000000cd003d7202 */ /* 0x000fe20000000f00 */
[C---:B------:R-:W-:Y:S01]  /*6b00*/  HMMA.16816.F32.BF16 R88, R4.reuse, R68, R28 ;  /* 0x000000440458723c */ /* 0x040fe2000004181c */
[----:B------:R1:W-:Y:S01]  /*6b10*/  MUFU.EX2 R205, R8 ;  /* 0x0000000800cd7308 */ /* 0x0003e20000000800 */
[----:B------:R-:W-:Y:S01]  /*6b20*/  MOV R60, R204 ;  /* 0x000000cc003c7202 */ /* 0x000fe20000000f00 */
[----:B------:R-:W-:Y:S04]  /*6b30*/  LDSM.16.MT88.4 R28, [R218+0xb800] ;  /* 0x00b80000da1c783b */ /* 0x000fe80000004200 */
[----:B------:R-:W-:Y:S01]  /*6b40*/  MOV R69, R203 ;  /* 0x000000cb00457202 */ /* 0x000fe20000000f00 */
[C---:B------:R-:W-:Y:S08]  /*6b50*/  HMMA.16816.F32.BF16 R124, R4.reuse, R64, R40 ;  /* 0x00000040047c723c */ /* 0x040ff00000041828 */
[----:B------:R-:W-:Y:S01]  /*6b60*/  HMMA.16816.F32.BF16 R64, R4, R66, R48 ;  /* 0x000000420440723c */ /* 0x000fe20000041830 */
[----:B-1----:R-:W-:-:S04]  /*6b70*/  FFMA.FTZ R8, R160, c[0x0][0x23c], -R12 ;  /* 0x00008f00a0087a23 */ /* 0x002fc8000001080c */
[----:B------:R1:W-:Y:S03]  /*6b80*/  MUFU.EX2 R204, R8 ;  /* 0x0000000800cc7308 */ /* 0x0003e60000000800 */
[C---:B------:R-:W-:Y:S08]  /*6b90*/  HMMA.16816.F32.BF16 R48, R4.reuse, R62, R44 ;  /* 0x0000003e0430723c */ /* 0x040ff0000004182c */
[----:B------:R-:W-:Y:S01]  /*6ba0*/  HMMA.16816.F32.BF16 R40, R4, R78, R52 ;  /* 0x0000004e0428723c */ /* 0x000fe20000041834 */
[----:B-1----:R-:W-:-:S07]  /*6bb0*/  FFMA.FTZ R8, R106, c[0x0][0x23c], -R12 ;  /* 0x00008f006a087a23 */ /* 0x002fce000001080c */
[C---:B------:R-:W-:Y:S01]  /*6bc0*/  HMMA.16816.F32.BF16 R84, R4.reuse, R76, R20 ;  /* 0x0000004c0454723c */ /* 0x040fe20000041814 */
[----:B------:R1:W-:Y:S01]  /*6bd0*/  MUFU.EX2 R203, R8 ;  /* 0x0000000800cb7308 */ /* 0x0003e20000000800 */
[----:B------:R-:W2:Y:S06]  /*6be0*/  LDSM.16.MT88.4 R20, [R216+0x9800] ;  /* 0x00980000d814783b */ /* 0x000eac0000004200 */
[C---:B------:R-:W-:Y:S01]  /*6bf0*/  HMMA.16816.F32.BF16 R72, R4.reuse, R92, R16 ;  /* 0x0000005c0448723c */ /* 0x040fe20000041810 */
[----:B------:R-:W3:Y:S07]  /*6c00*/  LDSM.16.MT88.4 R16, [R218+0x9800] ;  /* 0x00980000da10783b */ /* 0x000eee0000004200 */
[C---:B------:R-:W-:Y:S01]  /*6c10*/  HMMA.16816.F32.BF16 R80, R4.reuse, R108, R24 ;  /* 0x0000006c0450723c */ /* 0x040fe20000041818 */
[----:B-1----:R-:W-:Y:S01]  /*6c20*/  FFMA.FTZ R8, R100, c[0x0][0x23c], -R12 ;  /* 0x00008f0064087a23 */ /* 0x002fe2000001080c */
[----:B------:R-:W1:Y:S03]  /*6c30*/  LDSM.16.MT88.4 R24, [R218+0xa800] ;  /* 0x00a80000da18783b */ /* 0x000e660000004200 */
[----:B------:R4:W5:Y:S03]  /*6c40*/  MUFU.EX2 R202, R8 ;  /* 0x0000000800ca7308 */ /* 0x0009660000000800 */
[C---:B------:R-:W-:Y:S08]  /*6c50*/  HMMA.16816.F32.BF16 R36, R4.reuse, R70, R36 ;  /* 0x000000460424723c */ /* 0x040ff00000041824 */
[----:B------:R-:W-:Y:S01]  /*6c60*/  HMMA.16816.F32.BF16 R44, R4, R94, R56 ;  /* 0x0000005e042c723c */ /* 0x000fe20000041838 */
[----:B----4-:R-:W-:-:S07]  /*6c70*/  FFMA.FTZ R8, R179, c[0x0][0x23c], -R2 ;  /* 0x00008f00b3087a23 */ /* 0x010fce0000010802 */
[----:B------:R-:W-:Y:S01]  /*6c80*/  HMMA.16816.F32.BF16 R52, R4, R110, R96 ;  /* 0x0000006e0434723c */ /* 0x000fe20000041860 */
[----:B------:R4:W-:Y:S06]  /*6c90*/  MUFU.EX2 R201, R8 ;  /* 0x0000000800c97308 */ /* 0x0009ec0000000800 */
[----:B------:R-:W-:Y:S01]  /*6ca0*/  FFMA.FTZ R4, R187, c[0x0][0x23c], -R0 ;  /* 0x00008f00bb047a23 */ /* 0x000fe20000010800 */
[----:B-----5:R-:W-:Y:S01]  /*6cb0*/  F2FP.BF16.PACK_AB R6, R202, R203 ;  /* 0x000000cbca06723e */ /* 0x020fe200000010ff */
[----:B------:R5:W-:Y:S01]  /*6cc0*/  MUFU.EX2 R187, R13 ;  /* 0x0000000d00bb7308 */ /* 0x000be20000000800 */
[----:B----4-:R-:W-:-:S07]  /*6cd0*/  FFMA.FTZ R8, R162, c[0x0][0x23c], -R2 ;  /* 0x00008f00a2087a23 */ /* 0x010fce0000010802 */
[----:B------:R4:W-:Y:S01]  /*6ce0*/  MUFU.EX2 R192, R4 ;  /* 0x0000000400c07308 */ /* 0x0009e20000000800 */
[----:B-----5:R-:W-:-:S07]  /*6cf0*/  FFMA.FTZ R13, R176, c[0x0][0x23c], -R0 ;  /* 0x00008f00b00d7a23 */ /* 0x020fce0000010800 */
[----:B------:R5:W1:Y:S08]  /*6d00*/  MUFU.EX2 R200, R8 ;  /* 0x0000000800c87308 */ /* 0x000a700000000800 */
[----:B------:R2:W-:Y:S01]  /*6d10*/  MUFU.EX2 R181, R13 ;  /* 0x0000000d00b57308 */ /* 0x0005e20000000800 */
[----:B----4-:R-:W-:Y:S01]  /*6d20*/  F2FP.BF16.PACK_AB R4, R204, R205 ;  /* 0x000000cdcc04723e */ /* 0x010fe200000010ff */
[----:B-----5:R-:W-:Y:S01]  /*6d30*/  FFMA.FTZ R8, R161, c[0x0][0x23c], -R2 ;  /* 0x00008f00a1087a23 */ /* 0x020fe20000010802 */
[----:B-1----:R-:W-:-:S05]  /*6d40*/  F2FP.BF16.PACK_AB R5, R200, R201 ;  /* 0x000000c9c805723e */ /* 0x002fca00000010ff */
[----:B------:R1:W4:Y:S01]  /*6d50*/  MUFU.EX2 R199, R8 ;  /* 0x0000000800c77308 */ /* 0x0003220000000800 */
[----:B--2---:R-:W-:Y:S01]  /*6d60*/  FFMA.FTZ R13, R193, c[0x0][0x23c], -R3 ;  /* 0x00008f00c10d7a23 */ /* 0x004fe20000010803 */
[----:B------:R-:W-:-:S06]  /*6d70*/  MOV R193, R69 ;  /* 0x0000004500c17202 */ /* 0x000fcc0000000f00 */
[----:B------:R2:W-:Y:S01]  /*6d80*/  MUFU.EX2 R179, R13 ;  /* 0x0000000d00b37308 */ /* 0x0005e20000000800 */
[----:B-1----:R-:W1:Y:S01]  /*6d90*/  LDSM.16.MT88.4 R8, [R216+0xa800] ;  /* 0x00a80000d808783b */ /* 0x002e620000004200 */
[----:B----4-:R-:W-:Y:S01]  /*6da0*/  F2FP.BF16.PACK_AB R7, R198, R199 ;  /* 0x000000c7c607723e */ /* 0x010fe200000010ff */
[----:B--2---:R-:W-:-:S06]  /*6db0*/  FFMA.FTZ R13, R185, c[0x0][0x23c], -R3 ;  /* 0x00008f00b90d7a23 */ /* 0x004fcc0000010803 */
[C---:B------:R-:W-:Y:S01]  /*6dc0*/  HMMA.16816.F32.BF16 R116, R4.reuse, R20, R116 ;  /* 0x000000140474723c */ /* 0x040fe20000041874 */
[----:B------:R-:W-:Y:S01]  /*6dd0*/  MOV R185, R60 ;  /* 0x0000003c00b97202 */ /* 0x000fe20000000f00 */
[----:B------:R2:W4:Y:S06]  /*6de0*/  MUFU.EX2 R176, R13 ;  /* 0x0000000d00b07308 */ /* 0x00052c0000000800 */
[C---:B---3--:R-:W-:Y:S08]  /*6df0*/  HMMA.16816.F32.BF16 R132, R4.reuse, R16, R132 ;  /* 0x000000100484723c */ /* 0x048ff00000041884 */
[----:B------:R-:W-:Y:S01]  /*6e00*/  HMMA.16816.F32.BF16 R164, R4, R24, R164 ;  /* 0x0000001804a4723c */ /* 0x000fe200000418a4 */
[----:B--2---:R-:W-:Y:S01]  /*6e10*/  FFMA.FTZ R13, R183, c[0x0][0x23c], -R3 ;  /* 0x00008f00b70d7a23 */ /* 0x004fe20000010803 */
[----:B------:R-:W-:-:S03]  /*6e20*/  MOV R183, R61 ;  /* 0x0000003d00b77202 */ /* 0x000fc60000000f00 */
[----:B------:R2:W-:Y:S03]  /*6e30*/  MUFU.EX2 R107, R13 ;  /* 0x0000000d006b7308 */ /* 0x0005e60000000800 */
[C---:B------:R-:W-:Y:S01]  /*6e40*/  HMMA.16816.F32.BF16 R96, R4.reuse, R32, R156 ;  /* 0x000000200460723c */ /* 0x040fe2000004189c */
[----:B------:R-:W-:Y:S07]  /*6e50*/  LDSM.16.MT88.4 R156, [R216+0xac00] ;  /* 0x00ac0000d89c783b */ /* 0x000fee0000004200 */
[----:B-1----:R-:W-:Y:S01]  /*6e60*/  HMMA.16816.F32.BF16 R148, R4, R8, R148 ;  /* 0x000000080494723c */ /* 0x002fe20000041894 */
[----:B--2---:R-:W-:-:S07]  /*6e70*/  FFMA.FTZ R13, R178, c[0x0][0x23c], -R3 ;  /* 0x00008f00b20d7a23 */ /* 0x004fce0000010803 */
[C---:B------:R-:W-:Y:S01]  /*6e80*/  HMMA.16816.F32.BF16 R108, R4.reuse, R28, R144 ;  /* 0x0000001c046c723c */ /* 0x040fe20000041890 */
[----:B------:R-:W-:Y:S01]  /*6e90*/  MOV R178, R15 ;  /* 0x0000000f00b27202 */ /* 0x000fe20000000f00 */
[----:B------:R1:W2:Y:S06]  /*6ea0*/  MUFU.EX2 R106, R13 ;  /* 0x0000000d006a7308 */ /* 0x0002ac0000000800 */
[C---:B------:R-:W-:Y:S08]  /*6eb0*/  HMMA.16816.F32.BF16 R120, R4.reuse, R22, R120 ;  /* 0x000000160478723c */ /* 0x040ff00000041878 */
[----:B------:R-:W-:Y:S01]  /*6ec0*/  HMMA.16816.F32.BF16 R136, R4, R18, R136 ;  /* 0x000000120488723c */ /* 0x000fe20000041888 */
[----:B-1----:R-:W-:Y:S01]  /*6ed0*/  FFMA.FTZ R13, R182, c[0x0][0x23c], -R12 ;  /* 0x00008f00b60d7a23 */ /* 0x002fe2000001080c */
[----:B------:R-:W-:-:S03]  /*6ee0*/  MOV R182, R14 ;  /* 0x0000000e00b67202 */ /* 0x000fc60000000f00 */
[----:B------:R-:W-:Y:S03]  /*6ef0*/  MUFU.EX2 R100, R13 ;  /* 0x0000000d00647308 */ /* 0x000fe60000000800 */
[C---:B------:R-:W-:Y:S08]  /*6f00*/  HMMA.16816.F32.BF16 R152, R4.reuse, R10, R152 ;  /* 0x0000000a0498723c */ /* 0x040ff00000041898 */
[C---:B------:R-:W-:Y:S08]  /*6f10*/  HMMA.16816.F32.BF16 R168, R4.reuse, R26, R168 ;  /* 0x0000001a04a8723c */ /* 0x040ff000000418a8 */
[C---:B------:R-:W-:Y:S01]  /*6f20*/  HMMA.16816.F32.BF16 R76, R4.reuse, R34, R140 ;  /* 0x00000022044c723c */ /* 0x040fe2000004188c */
[----:B------:R-:W-:Y:S07]  /*6f30*/  LDSM.16.MT88.4 R140, [R218+0x9c00] ;  /* 0x009c0000da8c783b */ /* 0x000fee0000004200 */
[----:B------:R-:W-:Y:S07]  /*6f40*/  HMMA.16816.F32.BF16 R56, R4, R30, R128 ;  /* 0x0000001e0438723c */ /* 0x000fee0000041880 */
[----:B------:R-:W-:-:S02]  /*6f50*/  F2FP.BF16.PACK_AB R4, R192, R197 ;  /* 0x000000c5c004723e */ /* 0x000fc400000010ff */
[----:B----4-:R-:W-:Y:S02]  /*6f60*/  F2FP.BF16.PACK_AB R5, R176, R179 ;  /* 0x000000b3b005723e */ /* 0x010fe400000010ff */
[----:B------:R-:W-:Y:S02]  /*6f70*/  F2FP.BF16.PACK_AB R6, R181, R187 ;  /* 0x000000bbb506723e */ /* 0x000fe400000010ff */
[----:B--2---:R-:W-:-:S07]  /*6f80*/  F2FP.BF16.PACK_AB R7, R106, R107 ;  /* 0x0000006b6a07723e */ /* 0x004fce00000010ff */
[C---:B------:R-:W-:Y:S07]  /*6f90*/  HMMA.16816.F32.BF16 R144, R4.reuse, R8, R88 ;  /* 0x000000080490723c */ /* 0x040fee0000041858 */
[--C-:B------:R-:W-:Y:S01]  /*6fa0*/  FFMA.FTZ R8, R174, c[0x0][0x23c], -R12.reuse ;  /* 0x00008f00ae087a23 */ /* 0x100fe2000001080c */
[C---:B------:R-:W-:Y:S03]  /*6fb0*/  HMMA.16816.F32.BF16 R64, R4.reuse, R22, R64 ;  /* 0x000000160440723c */ /* 0x040fe60000041840 */
[----:B------:R1:W2:Y:S05]  /*6fc0*/  MUFU.EX2 R23, R8 ;  /* 0x0000000800177308 */ /* 0x0002aa0000000800 */
[C---:B------:R-:W-:Y:S01]  /*6fd0*/  HMMA.16816.F32.BF16 R60, R4.reuse, R20, R124 ;  /* 0x00000014043c723c */ /* 0x040fe2000004187c */
[----:B------:R-:W-:Y:S07]  /*6fe0*/  LDSM.16.MT88.4 R124, [R216+0x9c00] ;  /* 0x009c0000d87c783b */ /* 0x000fee0000004200 */
        /* <DEDUP_REMOVED lines=8> */
[----:B------:R-:W1:Y:S01]  /*7070*/  LDSM.16.MT88.4 R80, [R216+0xbc00] ;  /* 0x00bc0000d850783b */ /* 0x000e620000004200 */
[----:B------:R2:W3:Y:S06]  /*7080*/  MUFU.EX2 R21, R8 ;  /* 0x0000000800157308 */ /* 0x0004ec0000000800 */
[C---:B------:R-:W-:Y:S08]  /*7090*/  HMMA.16816.F32.BF16 R36, R4.reuse, R10, R36 ;  /* 0x0000000a0424723c */ /* 0x040ff00000041824 */
[----:B------:R-:W-:Y:S01]  /*70a0*/  HMMA.16816.F32.BF16 R40, R4, R26, R40 ;  /* 0x0000001a0428723c */ /* 0x000fe20000041828 */
[----:B--2---:R-:W-:Y:S01]  /*70b0*/  FFMA.FTZ R8, R184, c[0x0][0x23c], -R2 ;  /* 0x00008f00b8087a23 */ /* 0x004fe20000010802 */
[----:B---3--:R-:W-:-:S03]  /*70c0*/  F2FP.BF16.PACK_AB R94, R21, R22 ;  /* 0x00000016155e723e */ /* 0x008fc600000010ff */
[----:B------:R2:W-:Y:S03]  /*70d0*/  MUFU.EX2 R20, R8 ;  /* 0x0000000800147308 */ /* 0x0005e60000000800 */
[C---:B------:R-:W-:Y:S08]  /*70e0*/  HMMA.16816.F32.BF16 R68, R4.reuse, R32, R72 ;  /* 0x000000200444723c */ /* 0x040ff00000041848 */
[----:B------:R-:W-:Y:S01]  /*70f0*/  HMMA.16816.F32.BF16 R44, R4, R34, R44 ;  /* 0x00000022042c723c */ /* 0x000fe2000004182c */
[----:B--2---:R-:W-:-:S07]  /*7100*/  FFMA.FTZ R8, R180, c[0x0][0x23c], -R2 ;  /* 0x00008f00b4087a23 */ /* 0x004fce0000010802 */
[----:B------:R-:W-:Y:S01]  /*7110*/  HMMA.16816.F32.BF16 R52, R4, R30, R52 ;  /* 0x0000001e0434723c */ /* 0x000fe20000041834 */
[----:B------:R-:W2:Y:S01]  /*7120*/  LDSM.16.MT88.4 R4, [R218+0xbc00] ;  /* 0x00bc0000da04783b */ /* 0x000ea20000004200 */
[----:B------:R3:W4:Y:S02]  /*7130*/  MUFU.EX2 R19, R8 ;  /* 0x0000000800137308 */ /* 0x0007240000000800 */
[--C-:B---3--:R-:W-:Y:S01]  /*7140*/  FFMA.FTZ R8, R175, c[0x0][0x23c], -R2.reuse ;  /* 0x00008f00af087a23 */ /* 0x108fe20000010802 */
[----:B----4-:R-:W-:Y:S01]  /*7150*/  F2FP.BF16.PACK_AB R93, R19, R20 ;  /* 0x00000014135d723e */ /* 0x010fe200000010ff */
[----:B------:R-:W-:Y:S01]  /*7160*/  FFMA.FTZ R2, R177, c[0x0][0x23c], -R2 ;  /* 0x00008f00b1027a23 */ /* 0x000fe20000010802 */
[----:B------:R-:W3:Y:S03]  /*7170*/  LDSM.16.MT88.4 R172, [R218+0xac00] ;  /* 0x00ac0000daac783b */ /* 0x000ee60000004200 */
        /* <DEDUP_REMOVED lines=8> */
[----:B--2---:R-:W-:Y:S01]  /*7200*/  HMMA.16816.F32.BF16 R88, R92, R4, R108 ;  /* 0x000000045c58723c */ /* 0x004fe2000004186c */
[----:B-1----:R-:W-:-:S04]  /*7210*/  FFMA.FTZ R2, R191, c[0x0][0x23c], -R0 ;  /* 0x00008f00bf027a23 */ /* 0x002fc80000010800 */
[----:B------:R1:W2:Y:S03]  /*7220*/  MUFU.EX2 R15, R2 ;  /* 0x00000002000f7308 */ /* 0x0002a60000000800 */
[C---:B------:R-:W-:Y:S08]  /*7230*/  HMMA.16816.F32.BF16 R116, R92.reuse, R124, R116 ;  /* 0x0000007c5c74723c */ /* 0x040ff00000041874 */
[----:B------:R-:W-:Y:S01]  /*7240*/  HMMA.16816.F32.BF16 R120, R92, R126, R120 ;  /* 0x0000007e5c78723c */ /* 0x000fe20000041878 */
[--C-:B-1----:R-:W-:Y:S01]  /*7250*/  FFMA.FTZ R2, R188, c[0x0][0x23c], -R0.reuse ;  /* 0x00008f00bc027a23 */ /* 0x102fe20000010800 */
[----:B--2---:R-:W-:Y:S01]  /*7260*/  F2FP.BF16.PACK_AB R96, R15, R16 ;  /* 0x000000100f60723e */ /* 0x004fe200000010ff */
[----:B------:R-:W-:-:S05]  /*7270*/  FFMA.FTZ R0, R186, c[0x0][0x23c], -R0 ;  /* 0x00008f00ba007a23 */ /* 0x000fca0000010800 */
[C---:B------:R-:W-:Y:S01]  /*7280*/  HMMA.16816.F32.BF16 R132, R92.reuse, R140, R132 ;  /* 0x0000008c5c84723c */ /* 0x040fe20000041884 */
[----:B------:R1:W-:Y:S07]  /*7290*/  MUFU.EX2 R14, R2 ;  /* 0x00000002000e7308 */ /* 0x0003ee0000000800 */
[C---:B------:R-:W-:Y:S01]  /*72a0*/  HMMA.16816.F32.BF16 R136, R92.reuse, R142, R136 ;  /* 0x0000008e5c88723c */ /* 0x040fe20000041888 */
[----:B------:R2:W4:Y:S07]  /*72b0*/  MUFU.EX2 R13, R0 ;  /* 0x00000000000d7308 */ /* 0x00052e0000000800 */
[----:B------:R-:W-:Y:S01]  /*72c0*/  HMMA.16816.F32.BF16 R148, R92, R156, R148 ;  /* 0x0000009c5c94723c */ /* 0x000fe20000041894 */
[----:B-1----:R-:W-:-:S04]  /*72d0*/  FADD.FTZ R2, R237, R214 ;  /* 0x000000d6ed027221 */ /* 0x002fc80000010000 */
[----:B------:R-:W-:-:S03]  /*72e0*/  FADD.FTZ R2, R215, R2 ;  /* 0x00000002d7027221 */ /* 0x000fc60000010000 */
[C---:B------:R-:W-:Y:S01]  /*72f0*/  HMMA.16816.F32.BF16 R152, R92.reuse, R158, R152 ;  /* 0x0000009e5c98723c */ /* 0x040fe20000041898 */
[----:B--2---:R-:W-:Y:S01]  /*7300*/  FFMA.FTZ R0, R196, c[0x0][0x23c], -R3 ;  /* 0x00008f00c4007a23 */ /* 0x004fe20000010803 */
[----:B----4-:R-:W-:Y:S01]  /*7310*/  F2FP.BF16.PACK_AB R98, R13, R14 ;  /* 0x0000000e0d62723e */ /* 0x010fe200000010ff */
[----:B------:R-:W-:Y:S02]  /*7320*/  FADD.FTZ R2, R236, R2 ;  /* 0x00000002ec027221 */ /* 0x000fe40000010000 */
[----:B------:R1:W-:Y:S02]  /*7330*/  MUFU.EX2 R12, R0 ;  /* 0x00000000000c7308 */ /* 0x0003e40000000800 */
[----:B------:R-:W-:Y:S01]  /*7340*/  FADD.FTZ R2, R206, R2 ;  /* 0x00000002ce027221 */ /* 0x000fe20000010000 */
[----:B---3--:R-:W-:Y:S03]  /*7350*/  HMMA.16816.F32.BF16 R164, R92, R172, R164 ;  /* 0x000000ac5ca4723c */ /* 0x008fe600000418a4 */
[----:B------:R-:W-:-:S05]  /*7360*/  FADD.FTZ R2, R209, R2 ;  /* 0x00000002d1027221 */ /* 0x000fca0000010000 */
[----:B------:R-:W-:Y:S01]  /*7370*/  HMMA.16816.F32.BF16 R168, R92, R174, R168 ;  /* 0x000000ae5ca8723c */ /* 0x000fe200000418a8 */
[----:B-1----:R-:W-:-:S07]  /*7380*/  FFMA.FTZ R0, R194, c[0x0][0x23c], -R3 ;  /* 0x00008f00c2007a23 */ /* 0x002fce0000010803 */
[C---:B------:R-:W-:Y:S01]  /*7390*/  HMMA.16816.F32.BF16 R76, R92.reuse, R82, R76 ;  /* 0x000000525c4c723c */ /* 0x040fe2000004184c */
[----:B------:R1:W2:Y:S07]  /*73a0*/  MUFU.EX2 R11, R0 ;  /* 0x00000000000b7308 */ /* 0x0002ae0000000800 */
[----:B------:R-:W-:Y:S01]  /*73b0*/  HMMA.16816.F32.BF16 R92, R92, R6, R56 ;  /* 0x000000065c5c723c */ /* 0x000fe20000041838 */
[--C-:B-1----:R-:W-:Y:S01]  /*73c0*/  FFMA.FTZ R0, R189, c[0x0][0x23c], -R3.reuse ;  /* 0x00008f00bd007a23 */ /* 0x102fe20000010803 */
[----:B--2---:R-:W-:Y:S01]  /*73d0*/  F2FP.BF16.PACK_AB R97, R11, R12 ;  /* 0x0000000c0b61723e */ /* 0x004fe200000010ff */
[----:B------:R-:W-:-:S02]  /*73e0*/  FFMA.FTZ R3, R190, c[0x0][0x23c], -R3 ;  /* 0x00008f00be037a23 */ /* 0x000fc40000010803 */
        /* <DEDUP_REMOVED lines=82> */
[----:B-1----:R-:W-:Y:S02]  /*7910*/  IADD3 R2, R107, -0x2, RZ ;  /* 0xfffffffe6b027810 */ /* 0x002fe40007ffe0ff */
[----:B---3--:R-:W-:Y:S02]  /*7920*/  ISETP.GE.AND P4, PT, R24, c[0x0][0x220], PT ;  /* 0x0000880018007a0c */ /* 0x008fe40003f86270 */
[----:B----4-:R-:W-:Y:S01]  /*7930*/  ISETP.GE.AND P3, PT, R178, c[0x0][0x220], PT ;  /* 0x00008800b2007a0c */ /* 0x010fe20003f66270 */
[----:B------:R-:W-:Y:S01]  /*7940*/  IMAD R0, R2, UR6, RZ ;  /* 0x0000000602007c24 */ /* 0x000fe2000f8e02ff */
[----:B------:R-:W-:Y:S02]  /*7950*/  SHF.R.S32.HI R4, RZ, 0x1f, R2 ;  /* 0x0000001fff047819 */ /* 0x000fe40000011402 */
        /* <DEDUP_REMOVED lines=56> */
[----:B------:R-:W-:Y:S04]  /*7ce0*/  LDSM.16.M88.4 R44, [R219+0x6000] ;  /* 0x00600000db2c783b */ /* 0x000fe80000000200 */
[----:B-1----:R-:W1:Y:S04]  /*7cf0*/  LDSM.16.M88.4 R12, [R221+0x1000] ;  /* 0x00100000dd0c783b */ /* 0x002e680000000200 */
[----:B------:R-:W1:Y:S01]  /*7d00*/  LDSM.16.M88.4 R40, [R219+0x6400] ;  /* 0x00640000db28783b */ /* 0x000e620000000200 */
[----:B------:R-:W-:-:S03]  /*7d10*/  IMAD.MOV.U32 R252, RZ, RZ, R193 ;  /* 0x000000fffffc7224 */ /* 0x000fc600078e00c1 */
[----:B------:R-:W-:Y:S04]  /*7d20*/  LDSM.16.M88.4 R36, [R219+0x6800] ;  /* 0x00680000db24783b */ /* 0x000fe80000000200 */
[----:B------:R-:W0:Y:S01]  /*7d30*/  LDGDEPBAR ;  /* 0x00000000000079af */ /* 0x000e220000000000 */
[C---:B--2---:R-:W-:Y:S08]  /*7d40*/  HMMA.16816.F32.BF16 R240, R8.reuse, R16, RZ ;  /* 0x0000001008f0723c */ /* 0x044ff000000418ff */
[----:B------:R-:W-:Y:S08]  /*7d50*/  HMMA.16816.F32.BF16 R236, R8, R18, RZ ;  /* 0x0000001208ec723c */ /* 0x000ff000000418ff */
[C---:B---3--:R-:W-:Y:S08]  /*7d60*/  HMMA.16816.F32.BF16 R48, R4.reuse, R16, RZ ;  /* 0x000000100430723c */ /* 0x048ff000000418ff */
[C---:B------:R-:W-:Y:S01]  /*7d70*/  HMMA.16816.F32.BF16 R60, R4.reuse, R18, RZ ;  /* 0x00000012043c723c */ /* 0x040fe200000418ff */
[----:B------:R-:W2:Y:S07]  /*7d80*/  LDSM.16.M88.4 R16, [R219+0x6c00] ;  /* 0x006c0000db10783b */ /* 0x000eae0000000200 */
[C---:B------:R-:W-:Y:S08]  /*7d90*/  HMMA.16816.F32.BF16 R32, R4.reuse, R28, RZ ;  /* 0x0000001c0420723c */ /* 0x040ff000000418ff */
[C---:B------:R-:W-:Y:S08]  /*7da0*/  HMMA.16816.F32.BF16 R56, R4.reuse, R24, RZ ;  /* 0x000000180438723c */ /* 0x040ff000000418ff */
[C---:B-----5:R-:W-:Y:S08]  /*7db0*/  HMMA.16816.F32.BF16 R52, R4.reuse, R20, RZ ;  /* 0x000000140434723c */ /* 0x060ff000000418ff */
        /* <DEDUP_REMOVED lines=9> */
[-C--:B------:R-:W-:Y:S01]  /*7e50*/  HMMA.16816.F32.BF16 R192, R8, R22.reuse, RZ ;  /* 0x0000001608c0723c */ /* 0x080fe200000418ff */
[----:B------:R-:W3:Y:S07]  /*7e60*/  LDSM.16.M88.4 R8, [R221] ;  /* 0x00000000dd08783b */ /* 0x000eee0000000200 */
[----:B------:R-:W-:Y:S01]  /*7e70*/  HMMA.16816.F32.BF16 R4, R4, R22, RZ ;  /* 0x000000160404723c */ /* 0x000fe200000418ff */
[----:B------:R-:W-:Y:S07]  /*7e80*/  LDSM.16.M88.4 R20, [R217+0x7000] ;  /* 0x00700000d914783b */ /* 0x000fee0000000200 */
[C---:B-1----:R-:W-:Y:S08]  /*7e90*/  HMMA.16816.F32.BF16 R188, R12.reuse, R44, R48 ;  /* 0x0000002c0cbc723c */ /* 0x042ff00000041830 */
[C---:B------:R-:W-:Y:S01]  /*7ea0*/  HMMA.16816.F32.BF16 R184, R12.reuse, R40, R32 ;  /* 0x000000280cb8723c */ /* 0x040fe20000041820 */
[----:B------:R-:W-:Y:S07]  /*7eb0*/  LDSM.16.M88.4 R32, [R217+0x7400] ;  /* 0x00740000d920783b */ /* 0x000fee0000000200 */
[C---:B--2---:R-:W-:Y:S01]  /*7ec0*/  HMMA.16816.F32.BF16 R48, R12.reuse, R18, R4 ;  /* 0x000000120c30723c */ /* 0x044fe20000041804 */
[----:B------:R-:W1:Y:S07]  /*7ed0*/  LDSM.16.M88.4 R4, [R220+0x3000] ;  /* 0x00300000dc04783b */ /* 0x000e6e0000000200 */
[-C--:B------:R-:W-:Y:S08]  /*7ee0*/  HMMA.16816.F32.BF16 R64, R12, R16.reuse, R52 ;  /* 0x000000100c40723c */ /* 0x080ff00000041834 */
[----:B---3--:R-:W-:Y:S08]  /*7ef0*/  HMMA.16816.F32.BF16 R196, R8, R16, R196 ;  /* 0x0000001008c4723c */ /* 0x008ff000000418c4 */
[C---:B------:R-:W-:Y:S08]  /*7f00*/  HMMA.16816.F32.BF16 R180, R12.reuse, R36, R56 ;  /* 0x000000240cb4723c */ /* 0x040ff00000041838 */
[C---:B------:R-:W-:Y:S08]  /*7f10*/  HMMA.16816.F32.BF16 R60, R12.reuse, R46, R60 ;  /* 0x0000002e0c3c723c */ /* 0x040ff0000004183c */
[C---:B------:R-:W-:Y:S08]  /*7f20*/  HMMA.16816.F32.BF16 R56, R12.reuse, R42, R108 ;  /* 0x0000002a0c38723c */ /* 0x040ff0000004186c */
[----:B------:R-:W-:Y:S01]  /*7f30*/  HMMA.16816.F32.BF16 R52, R12, R38, R176 ;  /* 0x000000260c34723c */ /* 0x000fe200000418b0 */
[----:B------:R-:W2:Y:S01]  /*7f40*/  LDSM.16.M88.4 R12, [R220+0x2000] ;  /* 0x00200000dc0c783b */ /* 0x000ea20000000200 */
[----:B------:R-:W-:-:S06]  /*7f50*/  IMAD.MOV.U32 R16, RZ, RZ, R196 ;  /* 0x000000ffff107224 */ /* 0x000fcc00078e00c4 */
[----:B------:R-:W-:Y:S01]  /*7f60*/  HMMA.16816.F32.BF16 R108, R8, R44, R240 ;  /* 0x0000002c086c723c */ /* 0x000fe200000418f0 */
[----:B----4-:R-:W-:Y:S02]  /*7f70*/  IMAD.MOV.U32 R3, RZ, RZ, R197 ;  /* 0x000000ffff037224 */ /* 0x010fe400078e00c5 */
[----:B------:R-:W-:-:S05]  /*7f80*/  IMAD.MOV.U32 R2, RZ, RZ, R198 ;  /* 0x000000ffff027224 */ /* 0x000fca00078e00c6 */
[----:B------:R-:W-:Y:S01]  /*7f90*/  HMMA.16816.F32.BF16 R248, R8, R36, R204 ;  /* 0x0000002408f8723c */ /* 0x000fe200000418cc */
[----:B------:R-:W-:-:S07]  /*7fa0*/  IMAD.MOV.U32 R0, RZ, RZ, R199 ;  /* 0x000000ffff007224 */ /* 0x000fce00078e00c7 */
[----:B------:R-:W-:Y:S01]  /*7fb0*/  HMMA.16816.F32.BF16 R204, R8, R46, R236 ;  /* 0x0000002e08cc723c */ /* 0x000fe200000418ec */
[----:B------:R-:W-:Y:S07]  /*7fc0*/  LDSM.16.M88.4 R44, [R219+0x7c00] ;  /* 0x007c0000db2c783b */ /* 0x000fee0000000200 */
[C---:B-1----:R-:W-:Y:S08]  /*7fd0*/  HMMA.16816.F32.BF16 R240, R4.reuse, R24, R64 ;  /* 0x0000001804f0723c */ /* 0x042ff00000041840 */
[C---:B------:R-:W-:Y:S08]  /*7fe0*/  HMMA.16816.F32.BF16 R64, R4.reuse, R22, R60 ;  /* 0x000000160440723c */ /* 0x040ff0000004183c */
[C---:B------:R-:W-:Y:S08]  /*7ff0*/  HMMA.16816.F32.BF16 R60, R4.reuse, R34, R56 ;  /* 0x00000022043c723c */ /* 0x040ff00000041838 */
[C---:B------:R-:W-:Y:S07]  /*8000*/  HMMA.16816.F32.BF16 R176, R4.reuse, R32, R184 ;  /* 0x0000002004b0723c */ /* 0x040fee00000418b8 */
[----:B------:R-:W-:Y:S01]  /*8010*/  IMAD.MOV.U32 R184, RZ, RZ, R16 ;  /* 0x000000ffffb87224 */ /* 0x000fe200078e0010 */
[----:B------:R-:W-:Y:S08]  /*8020*/  HMMA.16816.F32.BF16 R56, R4, R30, R52 ;  /* 0x0000001e0438723c */ /* 0x000ff00000041834 */
[C---:B------:R-:W-:Y:S01]  /*8030*/  HMMA.16816.F32.BF16 R200, R8.reuse, R38, R200 ;  /* 0x0000002608c8723c */ /* 0x040fe200000418c8 */
[----:B------:R-:W-:Y:S07]  /*8040*/  LDSM.16.M88.4 R36, [R219+0x7400] ;  /* 0x00740000db24783b */ /* 0x000fee0000000200 */
[----:B------:R-:W-:Y:S01]  /*8050*/  HMMA.16816.F32.BF16 R192, R8, R18, R192 ;  /* 0x0000001208c0723c */ /* 0x000fe200000418c0 */
[----:B------:R-:W-:Y:S07]  /*8060*/  LDSM.16.M88.4 R16, [R219+0x7000] ;  /* 0x00700000db10783b */ /* 0x000fee0000000200 */
[C---:B------:R-:W-:Y:S08]  /*8070*/  HMMA.16816.F32.BF16 R188, R4.reuse, R20, R188 ;  /* 0x0000001404bc723c */ /* 0x040ff000000418bc */
[C---:B------:R-:W-:Y:S08]  /*8080*/  HMMA.16816.F32.BF16 R196, R4.reuse, R28, R180 ;  /* 0x0000001c04c4723c */ /* 0x040ff000000418b4 */
[----:B------:R-:W-:Y:S01]  /*8090*/  HMMA.16816.F32.BF16 R52, R4, R26, R48 ;  /* 0x0000001a0434723c */ /* 0x000fe20000041830 */
[----:B------:R-:W1:Y:S07]  /*80a0*/  LDSM.16.M88.4 R4, [R221+0x3000] ;  /* 0x00300000dd04783b */ /* 0x000e6e0000000200 */
[C---:B------:R-:W-:Y:S08]  /*80b0*/  HMMA.16816.F32.BF16 R244, R8.reuse, R40, R208 ;  /* 0x0000002808f4723c */ /* 0x040ff000000418d0 */
[----:B------:R-:W-:Y:S01]  /*80c0*/  HMMA.16816.F32.BF16 R208, R8, R42, R212 ;  /* 0x0000002a08d0723c */ /* 0x000fe200000418d4 */
[----:B------:R-:W3:Y:S04]  /*80d0*/  LDSM.16.M88.4 R40, [R219+0x7800] ;  /* 0x00780000db28783b */ /* 0x000ee80000000200 */
[----:B------:R-:W4:Y:S03]  /*80e0*/  LDSM.16.M88.4 R8, [R221+0x2000] ;  /* 0x00200000dd08783b */ /* 0x000f260000000200 */
[C---:B--2---:R-:W-:Y:S08]  /*80f0*/  HMMA.16816.F32.BF16 R48, R12.reuse, R20, R108 ;  /* 0x000000140c30723c */ /* 0x044ff0000004186c */
[----:B------:R-:W-:Y:S01]  /*8100*/  HMMA.16816.F32.BF16 R20, R12, R22, R204 ;  /* 0x000000160c14723c */ /* 0x000fe200000418cc */
[----:B------:R-:W-:-:S02]  /*8110*/  IMAD.MOV.U32 R185, RZ, RZ, R3 ;  /* 0x000000ffffb97224 */ /* 0x000fc400078e0003 */
[----:B------:R-:W-:Y:S02]  /*8120*/  IMAD.MOV.U32 R186, RZ, RZ, R2 ;  /* 0x000000ffffba7224 */ /* 0x000fe400078e0002 */
[----:B------:R-:W-:-:S03]  /*8130*/  IMAD.MOV.U32 R187, RZ, RZ, R0 ;  /* 0x000000ffffbb7224 */ /* 0x000fc600078e0000 */
[C---:B------:R-:W-:Y:S08]  /*8140*/  HMMA.16816.F32.BF16 R212, R12.reuse, R34, R208 ;  /* 0x000000220cd4723c */ /* 0x040ff000000418d0 */
[C---:B------:R-:W-:Y:S08]  /*8150*/  HMMA.16816.F32.BF16 R208, R12.reuse, R30, R200 ;  /* 0x0000001e0cd0723c */ /* 0x040ff000000418c8 */
[C---:B------:R-:W-:Y:S08]  /*8160*/  HMMA.16816.F32.BF16 R200, R12.reuse, R26, R192 ;  /* 0x0000001a0cc8723c */ /* 0x040ff000000418c0 */
[----:B------:R-:W-:Y:S08]  /*8170*/  HMMA.16816.F32.BF16 R204, R12, R24, R184 ;  /* 0x000000180ccc723c */ /* 0x000ff000000418b8 */
[C---:B-1----:R-:W-:Y:S08]  /*8180*/  HMMA.16816.F32.BF16 R192, R4.reuse, R16, R188 ;  /* 0x0000001004c0723c */ /* 0x042ff000000418bc */
[----:B------:R-:W-:Y:S08]  /*8190*/  HMMA.16816.F32.BF16 R180, R4, R38, R60 ;  /* 0x0000002604b4723c */ /* 0x000ff0000004183c */
[----:B------:R-:W-:Y:S08]  /*81a0*/  HMMA.16816.F32.BF16 R108, R12, R32, R244 ;  /* 0x000000200c6c723c */ /* 0x000ff000000418f4 */
[C---:B------:R-:W-:Y:S08]  /*81b0*/  HMMA.16816.F32.BF16 R188, R4.reuse, R18, R64 ;  /* 0x0000001204bc723c */ /* 0x040ff00000041840 */
[C---:B------:R-:W-:Y:S08]  /*81c0*/  HMMA.16816.F32.BF16 R184, R4.reuse, R36, R176 ;  /* 0x0000002404b8723c */ /* 0x040ff000000418b0 */
[C---:B------:R-:W-:Y:S08]  /*81d0*/  HMMA.16816.F32.BF16 R60, R4.reuse, R46, R52 ;  /* 0x0000002e043c723c */ /* 0x040ff00000041834 */
[C---:B---3--:R-:W-:Y:S01]  /*81e0*/  HMMA.16816.F32.BF16 R176, R4.reuse, R40, R196 ;  /* 0x0000002804b0723c */ /* 0x048fe200000418c4 */
[----:B------:R-:W-:Y:S07]  /*81f0*/  LDSM.16.M88.4 R196, [R217+0x8c00] ;  /* 0x008c0000d9c4783b */ /* 0x000fee0000000200 */
[C---:B------:R-:W-:Y:S08]  /*8200*/  HMMA.16816.F32.BF16 R64, R4.reuse, R42, R56 ;  /* 0x0000002a0440723c */ /* 0x040ff00000041838 */
[----:B------:R-:W-:Y:S01]  /*8210*/  HMMA.16816.F32.BF16 R24, R4, R44, R240 ;  /* 0x0000002c0418723c */ /* 0x000fe200000418f0 */
[----:B------:R-:W-:Y:S07]  /*8220*/  LDSM.16.M88.4 R4, [R220+0x5000] ;  /* 0x00500000dc04783b */ /* 0x000fee0000000200 */
[C---:B----4-:R-:W-:Y:S08]  /*8230*/  HMMA.16816.F32.BF16 R32, R8.reuse, R16, R48 ;  /* 0x000000100820723c */ /* 0x050ff00000041830 */
[----:B------:R-:W-:Y:S01]  /*8240*/  HMMA.16816.F32.BF16 R52, R8, R18, R20 ;  /* 0x000000120834723c */ /* 0x000fe20000041814 */
[----:B------:R-:W1:Y:S04]  /*8250*/  LDSM.16.M88.4 R16, [R217+0x8400] ;  /* 0x00840000d910783b */ /* 0x000e680000000200 */
[----:B------:R-:W2:Y:S03]  /*8260*/  LDSM.16.M88.4 R20, [R217+0x8000] ;  /* 0x00800000d914783b */ /* 0x000ea60000000200 */
[----:B------:R-:W-:Y:S01]  /*8270*/  HMMA.16816.F32.BF16 R236, R12, R28, R248 ;  /* 0x0000001c0cec723c */ /* 0x000fe200000418f8 */
[----:B------:R-:W3:Y:S04]  /*8280*/  LDSM.16.M88.4 R28, [R217+0x8800] ;  /* 0x00880000d91c783b */ /* 0x000ee80000000200 */
[----:B------:R-:W4:Y:S03]  /*8290*/  LDSM.16.M88.4 R12, [R220+0x4000] ;  /* 0x00400000dc0c783b */ /* 0x000f260000000200 */
[C---:B------:R-:W-:Y:S08]  /*82a0*/  HMMA.16816.F32.BF16 R48, R8.reuse, R36, R108 ;  /* 0x000000240830723c */ /* 0x040ff0000004186c */
[C---:B------:R-:W-:Y:S08]  /*82b0*/  HMMA.16816.F32.BF16 R108, R8.reuse, R38, R212 ;  /* 0x00000026086c723c */ /* 0x040ff000000418d4 */
[C---:B------:R-:W-:Y:S08]  /*82c0*/  HMMA.16816.F32.BF16 R212, R8.reuse, R44, R204 ;  /* 0x0000002c08d4723c */ /* 0x040ff000000418cc */
[C---:B------:R-:W-:Y:S08]  /*82d0*/  HMMA.16816.F32.BF16 R248, R8.reuse, R46, R200 ;  /* 0x0000002e08f8723c */ /* 0x040ff000000418c8 */
[C---:B------:R-:W-:Y:S08]  /*82e0*/  HMMA.16816.F32.BF16 R56, R8.reuse, R40, R236 ;  /* 0x000000280838723c */ /* 0x040ff000000418ec */
[----:B------:R-:W-:Y:S08]  /*82f0*/  HMMA.16816.F32.BF16 R208, R8, R42, R208 ;  /* 0x0000002a08d0723c */ /* 0x000ff000000418d0 */
[C---:B-1----:R-:W-:Y:S08]  /*8300*/  HMMA.16816.F32.BF16 R44, R4.reuse, R18, R180 ;  /* 0x00000012042c723c */ /* 0x042ff000000418b4 */
[C---:B--2---:R-:W-:Y:S08]  /*8310*/  HMMA.16816.F32.BF16 R36, R4.reuse, R20, R192 ;  /* 0x000000140424723c */ /* 0x044ff000000418c0 */
[C---:B------:R-:W-:Y:S08]  /*8320*/  HMMA.16816.F32.BF16 R40, R4.reuse, R22, R188 ;  /* 0x000000160428723c */ /* 0x040ff000000418bc */
[C---:B------:R-:W-:Y:S08]  /*8330*/  HMMA.16816.F32.BF16 R184, R4.reuse, R16, R184 ;  /* 0x0000001004b8723c */ /* 0x040ff000000418b8 */
[C---:B---3--:R-:W-:Y:S08]  /*8340*/  HMMA.16816.F32.BF16 R176, R4.reuse, R28, R176 ;  /* 0x0000001c04b0723c */ /* 0x048ff000000418b0 */
[C---:B------:R-:W-:Y:S08]  /*8350*/  HMMA.16816.F32.BF16 R180, R4.reuse, R30, R64 ;  /* 0x0000001e04b4723c */ /* 0x040ff00000041840 */
[----:B------:R-:W-:Y:S01]  /*8360*/  HMMA.16816.F32.BF16 R8, R4, R196, R24 ;  /* 0x000000c40408723c */ /* 0x000fe20000041818 */
[----:B------:R-:W1:Y:S01]  /*8370*/  S2R R0, SR_TID.X ;  /* 0x0000000000007919 */ /* 0x000e620000002100 */
[----:B------:R-:W-:-:S02]  /*8380*/  IMAD.MOV.U32 R201, RZ, RZ, R248 ;  /* 0x000000ffffc97224 */ /* 0x000fc400078e00f8 */
[----:B------:R-:W-:Y:S01]  /*8390*/  IMAD.MOV.U32 R106, RZ, RZ, R250 ;  /* 0x000000ffff6a7224 */ /* 0x000fe200078e00fa */
[----:B------:R-:W-:Y:S03]  /*83a0*/  LDSM.16.M88.4 R24, [R219+0x8000] ;  /* 0x00800000db18783b */ /* 0x000fe60000000200 */
[----:B------:R-:W-:Y:S01]  /*83b0*/  HMMA.16816.F32.BF16 R4, R4, R198, R60 ;  /* 0x000000c60404723c */ /* 0x000fe2000004183c */
[----:B------:R-:W-:Y:S11]  /*83c0*/  IMAD.MOV.U32 R246, RZ, RZ, R107 ;  /* 0x000000fffff67224 */ /* 0x000ff600078e006b */
[----:B------:R-:W-:Y:S04]  /*83d0*/  @!UPT UIADD3 URZ, URZ, URZ, URZ ;  /* 0x0000003f3f3ff290 */ /* 0x000fe8000fffe03f */
[----:B------:R-:W-:Y:S02]  /*83e0*/  IMAD.MOV.U32 R250, RZ, RZ, R8 ;  /* 0x000000fffffa7224 */ /* 0x000fe400078e0008 */
[----:B------:R-:W-:Y:S02]  /*83f0*/  IMAD.MOV.U32 R248, RZ, RZ, R9 ;  /* 0x000000fffff87224 */ /* 0x000fe400078e0009 */
[----:B------:R-:W-:Y:S02]  /*8400*/  IMAD.MOV.U32 R242, RZ, RZ, R10 ;  /* 0x000000fffff27224 */ /* 0x000fe400078e000a */
[----:B------:R-:W-:Y:S02]  /*8410*/  IMAD.MOV.U32 R195, RZ, RZ, R11 ;  /* 0x000000ffffc37224 */ /* 0x000fe400078e000b */
[----:B------:R-:W-:Y:S01]  /*8420*/  IMAD.MOV.U32 R241, RZ, RZ, R4 ;  /* 0x000000fffff17224 */ /* 0x000fe200078e0004 */
[----:B------:R-:W2:Y:S01]  /*8430*/  LDSM.16.M88.4 R8, [R221+0x5000] ;  /* 0x00500000dd08783b */ /* 0x000ea20000000200 */
[----:B------:R-:W-:-:S02]  /*8440*/  IMAD.MOV.U32 R206, RZ, RZ, R5 ;  /* 0x000000ffffce7224 */ /* 0x000fc400078e0005 */
[----:B------:R-:W-:Y:S02]  /*8450*/  IMAD.MOV.U32 R193, RZ, RZ, R6 ;  /* 0x000000ffffc17224 */ /* 0x000fe400078e0006 */
[----:B------:R-:W-:Y:S02]  /*8460*/  IMAD.MOV.U32 R190, RZ, RZ, R7 ;  /* 0x000000ffffbe7224 */ /* 0x000fe400078e0007 */
[----:B------:R-:W3:Y:S01]  /*8470*/  LDSM.16.M88.4 R4, [R221+0x4000] ;  /* 0x00400000dd04783b */ /* 0x000ee20000000200 */
[----:B-1----:R-:W-:Y:S01]  /*8480*/  IMAD.SHL.U32 R0, R0, 0x2, RZ ;  /* 0x0000000200007824 */ /* 0x002fe200078e00ff */
[----:B------:R-:W-:Y:S01]  /*8490*/  IADD3 R247, R246, -0x2, RZ ;  /* 0xfffffffef6f77810 */ /* 0x000fe20007ffe0ff */
[----:B----4-:R-:W-:Y:S03]  /*84a0*/  HMMA.16816.F32.BF16 R32, R12, R20, R32 ;  /* 0x000000140c20723c */ /* 0x010fe60000041820 */
[----:B------:R-:W-:-:S05]  /*84b0*/  LOP3.LUT R0, R0, 0x6, RZ, 0xc0, !PT ;  /* 0x0000000600007812 */ /* 0x000fca00078ec0ff */
[----:B------:R-:W-:Y:S01]  /*84c0*/  HMMA.16816.F32.BF16 R48, R12, R16, R48 ;  /* 0x000000100c30723c */ /* 0x000fe20000041830 */
[----:B------:R-:W-:-:S07]  /*84d0*/  IMAD R0, R247, 0x40, R0 ;  /* 0x00000040f7007824 */ /* 0x000fce00078e0200 */
[----:B------:R-:W-:Y:S01]  /*84e0*/  HMMA.16816.F32.BF16 R108, R12, R18, R108 ;  /* 0x000000120c6c723c */ /* 0x000fe2000004186c */
[----:B------:R-:W1:Y:S01]  /*84f0*/  LDSM.16.M88.4 R16, [R219+0x8400] ;  /* 0x00840000db10783b */ /* 0x000e620000000200 */
[----:B------:R-:W-:-:S05]  /*8500*/  IMAD.IADD R2, R226, 0x1, -R0 ;  /* 0x00000001e2027824 */ /* 0x000fca00078e0a00 */
[----:B------:R-:W-:Y:S01]  /*8510*/  IABS R2, R2 ;  /* 0x0000000200027213 */ /* 0x000fe20000000000 */
[----:B------:R-:W-:Y:S01]  /*8520*/  HMMA.16816.F32.BF16 R52, R12, R22, R52 ;  /* 0x000000160c34723c */ /* 0x000fe20000041834 */
[--C-:B------:R-:W-:Y:S02]  /*8530*/  IMAD.IADD R3, R225, 0x1, -R0.reuse ;  /* 0x00000001e1037824 */ /* 0x100fe400078e0a00 */
[----:B------:R4:W-:Y:S01]  /*8540*/  I2F R23, R2 ;  /* 0x0000000200177306 */ /* 0x0009e20000201400 */
[--C-:B------:R-:W-:Y:S02]  /*8550*/  IMAD.IADD R20, R227, 0x1, -R0.reuse ;  /* 0x00000001e3147824 */ /* 0x100fe400078e0a00 */
[----:B------:R-:W-:Y:S02]  /*8560*/  IABS R3, R3 ;  /* 0x0000000300037213 */ /* 0x000fe40000000000 */
[----:B--2---:R-:W-:Y:S01]  /*8570*/  HMMA.16816.F32.BF16 R36, R8, R24, R36 ;  /* 0x000000180824723c */ /* 0x004fe20000041824 */
[----:B----4-:R-:W-:-:S07]  /*8580*/  IMAD.IADD R2, R224, 0x1, -R0 ;  /* 0x00000001e0027824 */ /* 0x010fce00078e0a00 */
[----:B---3--:R-:W-:Y:S01]  /*8590*/  HMMA.16816.F32.BF16 R32, R4, R24, R32 ;  /* 0x000000180420723c */ /* 0x008fe20000041820 */
[----:B------:R-:W-:Y:S01]  /*85a0*/  IABS R2, R2 ;  /* 0x0000000200027213 */ /* 0x000fe20000000000 */
[----:B------:R2:W3:Y:S04]  /*85b0*/  I2F R22, R3 ;  /* 0x0000000300167306 */ /* 0x0004e80000201400 */
[----:B--2---:R-:W-:Y:S01]  /*85c0*/  IMAD.MOV.U32 R3, RZ, RZ, R2 ;  /* 0x000000ffff037224 */ /* 0x004fe200078e0002 */
[----:B------:R-:W-:-:S04]  /*85d0*/  IABS R2, R20 ;  /* 0x0000001400027213 */ /* 0x000fc80000000000 */
[----:B------:R2:W4:Y:S01]  /*85e0*/  I2F R20, R2 ;  /* 0x0000000200147306 */ /* 0x0005220000201400 */
[-C--:B-1----:R-:W-:Y:S07]  /*85f0*/  HMMA.16816.F32.BF16 R48, R4, R16.reuse, R48 ;  /* 0x000000100430723c */ /* 0x082fee0000041830 */
[----:B------:R1:W5:Y:S01]  /*8600*/  I2F R21, R3 ;  /* 0x0000000300157306 */ /* 0x0003620000201400 */
[----:B------:R-:W-:Y:S01]  /*8610*/  HMMA.16816.F32.BF16 R184, R8, R16, R184 ;  /* 0x0000001008b8723c */ /* 0x000fe200000418b8 */
[----:B--2---:R-:W-:-:S07]  /*8620*/  IADD3 R2, R0, 0x1, RZ ;  /* 0x0000000100027810 */ /* 0x004fce0007ffe0ff */
[----:B------:R-:W-:Y:S01]  /*8630*/  HMMA.16816.F32.BF16 R40, R8, R26, R40 ;  /* 0x0000001a0828723c */ /* 0x000fe20000041828 */
[----:B------:R-:W-:-:S07]  /*8640*/  IMAD.IADD R16, R225, 0x1, -R2 ;  /* 0x00000001e1107824 */ /* 0x000fce00078e0a02 */
[----:B------:R-:W-:Y:S01]  /*8650*/  HMMA.16816.F32.BF16 R52, R4, R26, R52 ;  /* 0x0000001a0434723c */ /* 0x000fe20000041834 */
[----:B------:R-:W-:Y:S01]  /*8660*/  IABS R16, R16 ;  /* 0x0000001000107213 */ /* 0x000fe20000000000 */
[----:B-1----:R-:W-:-:S05]  /*8670*/  IMAD.IADD R3, R226, 0x1, -R2 ;  /* 0x00000001e2037824 */ /* 0x002fca00078e0a02 */
[-C--:B---3--:R-:W-:Y:S02]  /*8680*/  FFMA.FTZ R26, R22, -R222.reuse, R34 ;  /* 0x800000de161a7223 */ /* 0x088fe40000010022 */
[----:B----4-:R-:W-:Y:S02]  /*8690*/  FFMA.FTZ R22, R20, -R222, R38 ;  /* 0x800000de14167223 */ /* 0x010fe40000010026 */
[----:B------:R-:W-:Y:S02]  /*86a0*/  IMAD.IADD R20, R224, 0x1, -R2 ;  /* 0x00000001e0147824 */ /* 0x000fe400078e0a02 */
[----:B------:R-:W-:Y:S01]  /*86b0*/  IMAD.MOV.U32 R17, RZ, RZ, R16 ;  /* 0x000000ffff117224 */ /* 0x000fe200078e0010 */
[----:B------:R-:W-:Y:S02]  /*86c0*/  IABS R3, R3 ;  /* 0x0000000300037213 */ /* 0x000fe40000000000 */
[----:B------:R-:W-:Y:S01]  /*86d0*/  IABS R16, R20 ;  /* 0x0000001400107213 */ /* 0x000fe20000000000 */
[----:B------:R-:W-:Y:S01]  /*86e0*/  IMAD.IADD R20, R227, 0x1, -R2 ;  /* 0x00000001e3147824 */ /* 0x000fe200078e0a02 */
[----:B------:R-:W-:-:S02]  /*86f0*/  ISETP.GE.AND P1, PT, R0, R235, PT ;  /* 0x000000eb0000720c */ /* 0x000fc40003f26270 */
[C---:B------:R-:W-:Y:S02]  /*8700*/  ISETP.GE.AND P6, PT, R0.reuse, R234, PT ;  /* 0x000000ea0000720c */ /* 0x040fe40003fc6270 */
[C---:B------:R-:W-:Y:S02]  /*8710*/  ISETP.GE.AND P5, PT, R0.reuse, R233, PT ;  /* 0x000000e90000720c */ /* 0x040fe40003fa6270 */
[C---:B------:R-:W-:Y:S01]  /*8720*/  ISETP.GE.AND P0, PT, R0.reuse, R232, PT ;  /* 0x000000e80000720c */ /* 0x040fe20003f06270 */
[-C--:B------:R-:W-:Y:S01]  /*8730*/  FFMA.FTZ R24, R23, -R222.reuse, R32 ;  /* 0x800000de17187223 */ /* 0x080fe20000010020 */
[----:B------:R1:W-:Y:S01]  /*8740*/  I2F R25, R17 ;  /* 0x0000001100197306 */ /* 0x0003e20000201400 */
[----:B-----5:R-:W-:Y:S01]  /*8750*/  FFMA.FTZ R23, R21, -R222, R36 ;  /* 0x800000de15177223 */ /* 0x020fe20000010024 */
[C---:B------:R-:W-:Y:S02]  /*8760*/  ISETP.LT.OR P1, PT, R0.reuse, R231, P1 ;  /* 0x000000e70000720c */ /* 0x040fe40000f21670 */
[----:B------:R-:W-:-:S02]  /*8770*/  ISETP.LT.OR P6, PT, R0, R230, P6 ;  /* 0x000000e60000720c */ /* 0x000fc400037c1670 */
[C---:B------:R-:W-:Y:S02]  /*8780*/  ISETP.LT.OR P5, PT, R0.reuse, R229, P5 ;  /* 0x000000e50000720c */ /* 0x040fe40002fa1670 */
[----:B------:R2:W-:Y:S01]  /*8790*/  I2F R27, R3 ;  /* 0x00000003001b7306 */ /* 0x0005e20000201400 */
[----:B------:R-:W-:Y:S02]  /*87a0*/  ISETP.LT.OR P0, PT, R0, R228, P0 ;  /* 0x000000e40000720c */ /* 0x000fe40000701670 */
[----:B------:R-:W-:Y:S01]  /*87b0*/  FSEL R237, R24, -INF , !P1 ;  /* 0xff80000018ed7808 */ /* 0x000fe20004800000 */
[----:B-1----:R-:W-:Y:S01]  /*87c0*/  IMAD.MOV.U32 R17, RZ, RZ, R16 ;  /* 0x000000ffff117224 */ /* 0x002fe200078e0010 */
[----:B------:R-:W-:Y:S02]  /*87d0*/  IABS R16, R20 ;  /* 0x0000001400107213 */ /* 0x000fe40000000000 */
[----:B------:R-:W-:Y:S01]  /*87e0*/  FSEL R239, R26, -INF , !P6 ;  /* 0xff8000001aef7808 */ /* 0x000fe20007000000 */
[----:B------:R1:W3:Y:S01]  /*87f0*/  I2F R21, R17 ;  /* 0x0000001100157306 */ /* 0x0002e20000201400 */
[----:B--2---:R-:W-:-:S02]  /*8800*/  IADD3 R3, R0, 0x8, RZ ;  /* 0x0000000800037810 */ /* 0x004fc40007ffe0ff */
[----:B------:R-:W-:Y:S02]  /*8810*/  FSEL R62, R23, -INF , !P5 ;  /* 0xff800000173e7808 */ /* 0x000fe40006800000 */
[----:B------:R-:W-:-:S03]  /*8820*/  FSEL R63, R22, -INF , !P0 ;  /* 0xff800000163f7808 */ /* 0x000fc60004000000 */
[----:B------:R2:W4:Y:S01]  /*8830*/  I2F R20, R16 ;  /* 0x0000001000147306 */ /* 0x0005220000201400 */
[C---:B------:R-:W-:Y:S02]  /*8840*/  ISETP.GE.AND P1, PT, R2.reuse, R235, PT ;  /* 0x000000eb0200720c */ /* 0x040fe40003f26270 */
[C---:B------:R-:W-:Y:S02]  /*8850*/  ISETP.GE.AND P6, PT, R2.reuse, R234, PT ;  /* 0x000000ea0200720c */ /* 0x040fe40003fc6270 */
[C---:B------:R-:W-:Y:S02]  /*8860*/  ISETP.GE.AND P5, PT, R2.reuse, R233, PT ;  /* 0x000000e90200720c */ /* 0x040fe40003fa6270 */
[----:B------:R-:W-:Y:S01]  /*8870*/  ISETP.GE.AND P0, PT, R2, R232, PT ;  /* 0x000000e80200720c */ /* 0x000fe20003f06270 */
[----:B-1----:R-:W-:Y:S01]  /*8880*/  IMAD.IADD R17, R226, 0x1, -R3 ;  /* 0x00000001e2117824 */ /* 0x002fe200078e0a03 */
[C---:B------:R-:W-:Y:S02]  /*8890*/  ISETP.LT.OR P1, PT, R2.reuse, R231, P1 ;  /* 0x000000e70200720c */ /* 0x040fe40000f21670 */
[----:B------:R-:W-:-:S02]  /*88a0*/  ISETP.LT.OR P6, PT, R2, R230, P6 ;  /* 0x000000e60200720c */ /* 0x000fc400037c1670 */
[C---:B------:R-:W-:Y:S02]  /*88b0*/  ISETP.LT.OR P5, PT, R2.reuse, R229, P5 ;  /* 0x000000e50200720c */ /* 0x040fe40002fa1670 */
[----:B------:R-:W-:Y:S01]  /*88c0*/  ISETP.LT.OR P0, PT, R2, R228, P0 ;  /* 0x000000e40200720c */ /* 0x000fe20000701670 */
[----:B------:R-:W-:Y:S01]  /*88d0*/  IMAD.IADD R2, R225, 0x1, -R3 ;  /* 0x00000001e1027824 */ /* 0x000fe200078e0a03 */
[----:B--2---:R-:W-:Y:S01]  /*88e0*/  IABS R16, R17 ;  /* 0x0000001100107213 */ /* 0x004fe20000000000 */
[----:B------:R-:W-:Y:S03]  /*88f0*/  HMMA.16816.F32.BF16 R64, R12, R28, R56 ;  /* 0x0000001c0c40723c */ /* 0x000fe60000041838 */
[----:B------:R1:W2:Y:S01]  /*8900*/  I2F R28, R16 ;  /* 0x00000010001c7306 */ /* 0x0002a20000201400 */
[----:B------:R-:W-:Y:S01]  /*8910*/  IABS R2, R2 ;  /* 0x0000000200027213 */ /* 0x000fe20000000000 */
[----:B---3--:R-:W-:-:S02]  /*8920*/  FFMA.FTZ R22, R21, -R222, R37 ;  /* 0x800000de15167223 */ /* 0x008fc40000010025 */
[----:B----4-:R-:W-:Y:S02]  /*8930*/  FFMA.FTZ R21, R20, -R222, R39 ;  /* 0x800000de14157223 */ /* 0x010fe40000010027 */
[----:B------:R-:W-:Y:S02]  /*8940*/  IMAD.MOV.U32 R17, RZ, RZ, R2 ;  /* 0x000000ffff117224 */ /* 0x000fe400078e0002 */
[--C-:B------:R-:W-:Y:S02]  /*8950*/  IMAD.IADD R20, R227, 0x1, -R3.reuse ;  /* 0x00000001e3147824 */ /* 0x100fe400078e0a03 */
[----:B-1----:R-:W-:Y:S01]  /*8960*/  IMAD.IADD R16, R224, 0x1, -R3 ;  /* 0x00000001e0107824 */ /* 0x002fe200078e0a03 */
[----:B------:R1:W-:Y:S04]  /*8970*/  I2F R26, R17 ;  /* 0x00000011001a7306 */ /* 0x0003e80000201400 */
[----:B------:R-:W-:-:S02]  /*8980*/  IABS R16, R16 ;  /* 0x0000001000107213 */ /* 0x000fc40000000000 */
[----:B------:R-:W-:Y:S01]  /*8990*/  IADD3 R2, R0, 0x9, RZ ;  /* 0x0000000900027810 */ /* 0x000fe20007ffe0ff */
[----:B------:R-:W-:Y:S02]  /*89a0*/  FFMA.FTZ R23, R25, -R222, R35 ;  /* 0x800000de19177223 */ /* 0x000fe40000010023 */
[----:B-1----:R-:W-:Y:S01]  /*89b0*/  IMAD.MOV.U32 R17, RZ, RZ, R16 ;  /* 0x000000ffff117224 */ /* 0x002fe200078e0010 */
[----:B------:R-:W-:Y:S01]  /*89c0*/  IABS R16, R20 ;  /* 0x0000001400107213 */ /* 0x000fe20000000000 */
[----:B------:R-:W-:Y:S02]  /*89d0*/  IMAD.IADD R20, R226, 0x1, -R2 ;  /* 0x00000001e2147824 */ /* 0x000fe400078e0a02 */
[----:B------:R1:W3:Y:S01]  /*89e0*/  I2F R25, R17 ;  /* 0x0000001100197306 */ /* 0x0002e20000201400 */
[----:B------:R-:W-:Y:S01]  /*89f0*/  FSEL R61, R21, -INF , !P0 ;  /* 0xff800000153d7808 */ /* 0x000fe20004000000 */
[----:B------:R-:W-:Y:S01]  /*8a00*/  FFMA.FTZ R24, R27, -R222, R33 ;  /* 0x800000de1b187223 */ /* 0x000fe20000010021 */
[----:B------:R-:W-:-:S02]  /*8a10*/  FSEL R238, R23, -INF , !P6 ;  /* 0xff80000017ee7808 */ /* 0x000fc40007000000 */
[----:B------:R-:W-:Y:S01]  /*8a20*/  FSEL R60, R22, -INF , !P5 ;  /* 0xff800000163c7808 */ /* 0x000fe20006800000 */
[----:B-1----:R-:W-:Y:S01]  /*8a30*/  IMAD.MOV.U32 R17, RZ, RZ, R16 ;  /* 0x000000ffff117224 */ /* 0x002fe200078e0010 */
[----:B------:R-:W-:-:S03]  /*8a40*/  IABS R16, R20 ;  /* 0x0000001400107213 */ /* 0x000fc60000000000 */
[----:B------:R1:W4:Y:S01]  /*8a50*/  I2F R21, R17 ;  /* 0x0000001100157306 */ /* 0x0003220000201400 */
[----:B------:R-:W-:Y:S02]  /*8a60*/  FSEL R236, R24, -INF , !P1 ;  /* 0xff80000018ec7808 */ /* 0x000fe40004800000 */
[C---:B------:R-:W-:Y:S02]  /*8a70*/  ISETP.GE.AND P1, PT, R3.reuse, R235, PT ;  /* 0x000000eb0300720c */ /* 0x040fe40003f26270 */
[C---:B------:R-:W-:Y:S02]  /*8a80*/  ISETP.GE.AND P6, PT, R3.reuse, R234, PT ;  /* 0x000000ea0300720c */ /* 0x040fe40003fc6270 */
[C---:B------:R-:W-:Y:S01]  /*8a90*/  ISETP.GE.AND P5, PT, R3.reuse, R233, PT ;  /* 0x000000e90300720c */ /* 0x040fe20003fa6270 */
[----:B------:R5:W2:Y:S01]  /*8aa0*/  I2F R27, R16 ;  /* 0x00000010001b7306 */ /* 0x000aa20000201400 */
[C---:B------:R-:W-:Y:S02]  /*8ab0*/  ISETP.GE.AND P0, PT, R3.reuse, R232, PT ;  /* 0x000000e80300720c */ /* 0x040fe40003f06270 */
[----:B------:R-:W-:Y:S01]  /*8ac0*/  ISETP.LT.OR P1, PT, R3, R231, P1 ;  /* 0x000000e70300720c */ /* 0x000fe20000f21670 */
[----:B-1----:R-:W-:Y:S01]  /*8ad0*/  IMAD.IADD R17, R225, 0x1, -R2 ;  /* 0x00000001e1117824 */ /* 0x002fe200078e0a02 */
[----:B------:R-:W-:-:S02]  /*8ae0*/  ISETP.LT.OR P6, PT, R3, R230, P6 ;  /* 0x000000e60300720c */ /* 0x000fc400037c1670 */
[C---:B------:R-:W-:Y:S01]  /*8af0*/  ISETP.LT.OR P5, PT, R3.reuse, R229, P5 ;  /* 0x000000e50300720c */ /* 0x040fe20002fa1670 */
[----:B-----5:R-:W-:Y:S01]  /*8b00*/  IMAD.IADD R16, R224, 0x1, -R2 ;  /* 0x00000001e0107824 */ /* 0x020fe200078e0a02 */
[----:B------:R-:W-:Y:S02]  /*8b10*/  ISETP.LT.OR P0, PT, R3, R228, P0 ;  /* 0x000000e40300720c */ /* 0x000fe40000701670 */
[----:B------:R-:W-:Y:S02]  /*8b20*/  IABS R3, R17 ;  /* 0x0000001100037213 */ /* 0x000fe40000000000 */
[----:B------:R-:W-:Y:S01]  /*8b30*/  IABS R16, R16 ;  /* 0x0000001000107213 */ /* 0x000fe20000000000 */
[-C--:B--2---:R-:W-:Y:S02]  /*8b40*/  FFMA.FTZ R24, R28, -R222.reuse, R52 ;  /* 0x800000de1c187223 */ /* 0x084fe40000010034 */
[-C--:B---3--:R-:W-:Y:S02]  /*8b50*/  FFMA.FTZ R22, R25, -R222.reuse, R40 ;  /* 0x800000de19167223 */ /* 0x088fe40000010028 */
[-C--:B------:R-:W-:Y:S01]  /*8b60*/  FFMA.FTZ R23, R26, -R222.reuse, R54 ;  /* 0x800000de1a177223 */ /* 0x080fe20000010036 */
[----:B------:R1:W2:Y:S01]  /*8b70*/  I2F R25, R3 ;  /* 0x0000000300197306 */ /* 0x0002a20000201400 */
[----:B----4-:R-:W-:-:S02]  /*8b80*/  FFMA.FTZ R21, R21, -R222, R42 ;  /* 0x800000de15157223 */ /* 0x010fc4000001002a */
[----:B------:R-:W-:Y:S02]  /*8b90*/  IMAD.IADD R20, R227, 0x1, -R2 ;  /* 0x00000001e3147824 */ /* 0x000fe400078e0a02 */
[----:B------:R-:W-:Y:S01]  /*8ba0*/  IMAD.MOV.U32 R17, RZ, RZ, R16 ;  /* 0x000000ffff117224 */ /* 0x000fe200078e0010 */
[----:B------:R-:W-:Y:S02]  /*8bb0*/  FSEL R203, R24, -INF , !P1 ;  /* 0xff80000018cb7808 */ /* 0x000fe40004800000 */
[----:B------:R-:W-:Y:S01]  /*8bc0*/  FSEL R204, R23, -INF , !P6 ;  /* 0xff80000017cc7808 */ /* 0x000fe20007000000 */
[----:B------:R3:W4:Y:S01]  /*8bd0*/  I2F R24, R17 ;  /* 0x0000001100187306 */ /* 0x0007220000201400 */
[----:B------:R-:W-:Y:S02]  /*8be0*/  FSEL R58, R22, -INF , !P5 ;  /* 0xff800000163a7808 */ /* 0x000fe40006800000 */
[----:B------:R-:W-:Y:S02]  /*8bf0*/  FSEL R59, R21, -INF , !P0 ;  /* 0xff800000153b7808 */ /* 0x000fe40004000000 */
[----:B-1----:R-:W-:-:S02]  /*8c00*/  IADD3 R3, R0, 0x10, RZ ;  /* 0x0000001000037810 */ /* 0x002fc40007ffe0ff */
[C---:B------:R-:W-:Y:S02]  /*8c10*/  ISETP.GE.AND P1, PT, R2.reuse, R235, PT ;  /* 0x000000eb0200720c */ /* 0x040fe40003f26270 */
[----:B------:R-:W-:Y:S02]  /*8c20*/  IABS R16, R20 ;  /* 0x0000001400107213 */ /* 0x000fe40000000000 */
[C---:B------:R-:W-:Y:S02]  /*8c30*/  ISETP.GE.AND P6, PT, R2.reuse, R234, PT ;  /* 0x000000ea0200720c */ /* 0x040fe40003fc6270 */
[----:B------:R-:W-:Y:S01]  /*8c40*/  ISETP.GE.AND P5, PT, R2, R233, PT ;  /* 0x000000e90200720c */ /* 0x000fe20003fa6270 */
[----:B---3--:R-:W-:Y:S01]  /*8c50*/  IMAD.IADD R17, R226, 0x1, -R3 ;  /* 0x00000001e2117824 */ /* 0x008fe200078e0a03 */
[C---:B------:R-:W-:Y:S01]  /*8c60*/  ISETP.GE.AND P0, PT, R2.reuse, R232, PT ;  /* 0x000000e80200720c */ /* 0x040fe20003f06270 */
[----:B------:R1:W3:Y:S01]  /*8c70*/  I2F R22, R16 ;  /* 0x0000001000167306 */ /* 0x0002e20000201400 */
[----:B------:R-:W-:-:S02]  /*8c80*/  ISETP.LT.OR P1, PT, R2, R231, P1 ;  /* 0x000000e70200720c */ /* 0x000fc40000f21670 */
[C---:B------:R-:W-:Y:S02]  /*8c90*/  ISETP.LT.OR P6, PT, R2.reuse, R230, P6 ;  /* 0x000000e60200720c */ /* 0x040fe400037c1670 */
[C---:B------:R-:W-:Y:S02]  /*8ca0*/  ISETP.LT.OR P5, PT, R2.reuse, R229, P5 ;  /* 0x000000e50200720c */ /* 0x040fe40002fa1670 */
[----:B------:R-:W-:Y:S01]  /*8cb0*/  ISETP.LT.OR P0, PT, R2, R228, P0 ;  /* 0x000000e40200720c */ /* 0x000fe20000701670 */
[----:B------:R-:W-:Y:S02]  /*8cc0*/  IMAD.IADD R2, R225, 0x1, -R3 ;  /* 0x00000001e1027824 */ /* 0x000fe400078e0a03 */
[----:B------:R-:W-:Y:S01]  /*8cd0*/  FFMA.FTZ R20, R27, -R222, R53 ;  /* 0x800000de1b147223 */ /* 0x000fe20000010035 */
[----:B-1----:R-:W-:Y:S02]  /*8ce0*/  IABS R16, R17 ;  /* 0x0000001100107213 */ /* 0x002fe40000000000 */
[----:B------:R-:W-:-:S02]  /*8cf0*/  IABS R2, R2 ;  /* 0x0000000200027213 */ /* 0x000fc40000000000 */
[----:B------:R1:W5:Y:S01]  /*8d00*/  I2F R28, R16 ;  /* 0x00000010001c7306 */ /* 0x0003620000201400 */
[----:B------:R-:W-:Y:S01]  /*8d10*/  FSEL R191, R20, -INF , !P1 ;  /* 0xff80000014bf7808 */ /* 0x000fe20004800000 */
[--C-:B------:R-:W-:Y:S02]  /*8d20*/  IMAD.IADD R20, R227, 0x1, -R3.reuse ;  /* 0x00000001e3147824 */ /* 0x100fe400078e0a03 */
[----:B------:R-:W-:Y:S02]  /*8d30*/  IMAD.MOV.U32 R17, RZ, RZ, R2 ;  /* 0x000000ffff117224 */ /* 0x000fe400078e0002 */
[----:B-1----:R-:W-:Y:S02]  /*8d40*/  IMAD.IADD R16, R224, 0x1, -R3 ;  /* 0x00000001e0107824 */ /* 0x002fe400078e0a03 */
[----:B------:R1:W1:Y:S03]  /*8d50*/  I2F R26, R17 ;  /* 0x00000011001a7306 */ /* 0x0002660000201400 */
[----:B------:R-:W-:Y:S01]  /*8d60*/  IABS R16, R16 ;  /* 0x0000001000107213 */ /* 0x000fe20000000000 */
[----:B--2---:R-:W-:-:S04]  /*8d70*/  FFMA.FTZ R21, R25, -R222, R55 ;  /* 0x800000de19157223 */ /* 0x004fc80000010037 */
[----:B-1----:R-:W-:Y:S01]  /*8d80*/  IMAD.MOV.U32 R17, RZ, RZ, R16 ;  /* 0x000000ffff117224 */ /* 0x002fe200078e0010 */
[----:B------:R-:W-:-:S03]  /*8d90*/  IABS R16, R20 ;  /* 0x0000001400107213 */ /* 0x000fc60000000000 */
[----:B------:R1:W2:Y:S01]  /*8da0*/  I2F R25, R17 ;  /* 0x0000001100197306 */ /* 0x0002a20000201400 */
[----:B------:R-:W-:Y:S01]  /*8db0*/  FSEL R194, R21, -INF , !P6 ;  /* 0xff80000015c27808 */ /* 0x000fe20007000000 */
[-C--:B----4-:R-:W-:Y:S01]  /*8dc0*/  FFMA.FTZ R23, R24, -R222.reuse, R41 ;  /* 0x800000de18177223 */ /* 0x090fe20000010029 */
[----:B------:R-:W-:Y:S01]  /*8dd0*/  IADD3 R2, R0, 0x11, RZ ;  /* 0x0000001100027810 */ /* 0x000fe20007ffe0ff */
[----:B---3--:R-:W-:Y:S01]  /*8de0*/  FFMA.FTZ R22, R22, -R222, R43 ;  /* 0x800000de16167223 */ /* 0x008fe2000001002b */
[----:B------:R-:W-:Y:S01]  /*8df0*/  ISETP.GE.AND P1, PT, R3, R235, PT ;  /* 0x000000eb0300720c */ /* 0x000fe20003f26270 */
[----:B-1----:R-:W-:-:S04]  /*8e00*/  IMAD.MOV.U32 R17, RZ, RZ, R16 ;  /* 0x000000ffff117224 */ /* 0x002fc800078e0010 */
[----:B------:R1:W3:Y:S01]  /*8e10*/  I2F R21, R17 ;  /* 0x0000001100157306 */ /* 0x0002e20000201400 */
[----:B------:R-:W-:Y:S01]  /*8e20*/  FSEL R56, R23, -INF , !P5 ;  /* 0xff80000017387808 */ /* 0x000fe20006800000 */
[----:B------:R-:W-:Y:S01]  /*8e30*/  IMAD.IADD R20, R226, 0x1, -R2 ;  /* 0x00000001e2147824 */ /* 0x000fe200078e0a02 */
[----:B------:R-:W-:Y:S02]  /*8e40*/  FSEL R57, R22, -INF , !P0 ;  /* 0xff80000016397808 */ /* 0x000fe40004000000 */
[C---:B------:R-:W-:Y:S02]  /*8e50*/  ISETP.GE.AND P6, PT, R3.reuse, R234, PT ;  /* 0x000000ea0300720c */ /* 0x040fe40003fc6270 */
[C---:B------:R-:W-:Y:S02]  /*8e60*/  ISETP.GE.AND P5, PT, R3.reuse, R233, PT ;  /* 0x000000e90300720c */ /* 0x040fe40003fa6270 */
[C---:B------:R-:W-:Y:S02]  /*8e70*/  ISETP.GE.AND P0, PT, R3.reuse, R232, PT ;  /* 0x000000e80300720c */ /* 0x040fe40003f06270 */
[----:B------:R-:W-:-:S02]  /*8e80*/  ISETP.LT.OR P1, PT, R3, R231, P1 ;  /* 0x000000e70300720c */ /* 0x000fc40000f21670 */
[C---:B------:R-:W-:Y:S02]  /*8e90*/  ISETP.LT.OR P6, PT, R3.reuse, R230, P6 ;  /* 0x000000e60300720c */ /* 0x040fe400037c1670 */
[----:B------:R-:W-:Y:S01]  /*8ea0*/  ISETP.LT.OR P5, PT, R3, R229, P5 ;  /* 0x000000e50300720c */ /* 0x000fe20002fa1670 */
[--C-:B-1----:R-:W-:Y:S01]  /*8eb0*/  IMAD.IADD R17, R225, 0x1, -R2.reuse ;  /* 0x00000001e1117824 */ /* 0x102fe200078e0a02 */
[----:B------:R-:W-:Y:S01]  /*8ec0*/  ISETP.LT.OR P0, PT, R3, R228, P0 ;  /* 0x000000e40300720c */ /* 0x000fe20000701670 */
[----:B------:R-:W-:Y:S01]  /*8ed0*/  IMAD.IADD R3, R224, 0x1, -R2 ;  /* 0x00000001e0037824 */ /* 0x000fe200078e0a02 */
[----:B------:R-:W-:Y:S01]  /*8ee0*/  IABS R16, R20 ;  /* 0x0000001400107213 */ /* 0x000fe20000000000 */
[-C--:B-----5:R-:W-:Y:S01]  /*8ef0*/  FFMA.FTZ R24, R28, -R222.reuse, R48 ;  /* 0x800000de1c187223 */ /* 0x0a0fe20000010030 */
[----:B------:R-:W-:Y:S01]  /*8f00*/  IABS R17, R17 ;  /* 0x0000001100117213 */ /* 0x000fe20000000000 */
[-C--:B------:R-:W-:Y:S01]  /*8f10*/  FFMA.FTZ R23, R26, -R222.reuse, R50 ;  /* 0x800000de1a177223 */ /* 0x080fe20000010032 */
[----:B------:R1:W-:Y:S01]  /*8f20*/  I2F R27, R16 ;  /* 0x00000010001b7306 */ /* 0x0003e20000201400 */
[----:B--2---:R-:W-:-:S02]  /*8f30*/  FFMA.FTZ R22, R25, -R222, R184 ;  /* 0x800000de19167223 */ /* 0x004fc400000100b8 */
[----:B---3--:R-:W-:Y:S02]  /*8f40*/  FFMA.FTZ R21, R21, -R222, R186 ;  /* 0x800000de15157223 */ /* 0x008fe400000100ba */
[----:B------:R-:W-:Y:S01]  /*8f50*/  IMAD.MOV.U32 R101, RZ, RZ, R251 ;  /* 0x000000ffff657224 */ /* 0x000fe200078e00fb */
[----:B------:R-:W-:Y:S01]  /*8f60*/  FSEL R245, R23, -INF , !P6 ;  /* 0xff80000017f57808 */ /* 0x000fe20007000000 */
[----:B------:R-:W-:Y:S01]  /*8f70*/  IMAD.MOV.U32 R251, RZ, RZ, R252 ;  /* 0x000000fffffb7224 */ /* 0x000fe200078e00fc */
[----:B------:R2:W-:Y:S01]  /*8f80*/  I2F R25, R17 ;  /* 0x0000001100197306 */ /* 0x0005e20000201400 */
[----:B------:R-:W-:Y:S01]  /*8f90*/  IMAD.IADD R20, R227, 0x1, -R2 ;  /* 0x00000001e3147824 */ /* 0x000fe200078e0a02 */
[----:B------:R-:W-:Y:S02]  /*8fa0*/  FSEL R252, R24, -INF , !P1 ;  /* 0xff80000018fc7808 */ /* 0x000fe40004800000 */
[----:B------:R-:W-:Y:S02]  /*8fb0*/  FSEL R200, R22, -INF , !P5 ;  /* 0xff80000016c87808 */ /* 0x000fe40006800000 */
[----:B-1----:R-:W-:-:S02]  /*8fc0*/  IABS R16, R3 ;  /* 0x0000000300107213 */ /* 0x002fc40000000000 */
[----:B------:R-:W-:Y:S02]  /*8fd0*/  FSEL R207, R21, -INF , !P0 ;  /* 0xff80000015cf7808 */ /* 0x000fe40004000000 */
[----:B------:R-:W-:Y:S02]  /*8fe0*/  IADD3 R3, R0, 0x18, RZ ;  /* 0x0000001800037810 */ /* 0x000fe40007ffe0ff */
[C---:B------:R-:W-:Y:S01]  /*8ff0*/  ISETP.GE.AND P1, PT, R2.reuse, R235, PT ;  /* 0x000000eb0200720c */ /* 0x040fe20003f26270 */
[----:B--2---:R-:W-:Y:S01]  /*9000*/  IMAD.MOV.U32 R17, RZ, RZ, R16 ;  /* 0x000000ffff117224 */ /* 0x004fe200078e0010 */
[C---:B------:R-:W-:Y:S02]  /*9010*/  ISETP.GE.AND P6, PT, R2.reuse, R234, PT ;  /* 0x000000ea0200720c */ /* 0x040fe40003fc6270 */
[C---:B------:R-:W-:Y:S02]  /*9020*/  ISETP.GE.AND P5, PT, R2.reuse, R233, PT ;  /* 0x000000e90200720c */ /* 0x040fe40003fa6270 */
[----:B------:R-:W-:Y:S01]  /*9030*/  ISETP.GE.AND P0, PT, R2, R232, PT ;  /* 0x000000e80200720c */ /* 0x000fe20003f06270 */
[----:B------:R1:W2:Y:S01]  /*9040*/  I2F R24, R17 ;  /* 0x0000001100187306 */ /* 0x0002a20000201400 */
[----:B------:R-:W-:-:S02]  /*9050*/  IABS R16, R20 ;  /* 0x0000001400107213 */ /* 0x000fc40000000000 */
[C---:B------:R-:W-:Y:S02]  /*9060*/  ISETP.LT.OR P1, PT, R2.reuse, R231, P1 ;  /* 0x000000e70200720c */ /* 0x040fe40000f21670 */
[C---:B------:R-:W-:Y:S02]  /*9070*/  ISETP.LT.OR P6, PT, R2.reuse, R230, P6 ;  /* 0x000000e60200720c */ /* 0x040fe400037c1670 */
[C---:B------:R-:W-:Y:S02]  /*9080*/  ISETP.LT.OR P5, PT, R2.reuse, R229, P5 ;  /* 0x000000e50200720c */ /* 0x040fe40002fa1670 */
[----:B------:R-:W-:Y:S01]  /*9090*/  ISETP.LT.OR P0, PT, R2, R228, P0 ;  /* 0x000000e40200720c */ /* 0x000fe20000701670 */
[--C-:B------:R-:W-:Y:S01]  /*90a0*/  IMAD.IADD R2, R225, 0x1, -R3.reuse ;  /* 0x00000001e1027824 */ /* 0x100fe200078e0a03 */
[----:B------:R3:W4:Y:S01]  /*90b0*/  I2F R20, R16 ;  /* 0x0000001000147306 */ /* 0x0007220000201400 */
[----:B-1----:R-:W-:-:S03]  /*90c0*/  IMAD.IADD R17, R226, 0x1, -R3 ;  /* 0x00000001e2117824 */ /* 0x002fc600078e0a03 */
[----:B------:R-:W-:Y:S01]  /*90d0*/  IABS R2, R2 ;  /* 0x0000000200027213 */ /* 0x000fe20000000000 */
[----:B------:R-:W-:Y:S01]  /*90e0*/  HMMA.16816.F32.BF16 R44, R8, R18, R44 ;  /* 0x00000012082c723c */ /* 0x000fe2000004182c */
[----:B---3--:R-:W-:-:S03]  /*90f0*/  IABS R16, R17 ;  /* 0x0000001100107213 */ /* 0x008fc60000000000 */
[----:B------:R-:W-:Y:S01]  /*9100*/  IMAD.MOV.U32 R17, RZ, RZ, R2 ;  /* 0x000000ffff117224 */ /* 0x000fe200078e0002 */
[----:B------:R1:W3:Y:S03]  /*9110*/  I2F R26, R16 ;  /* 0x00000010001a7306 */ /* 0x0002e60000201400 */
[----:B------:R-:W-:Y:S01]  /*9120*/  HMMA.16816.F32.BF16 R32, R4, R18, R108 ;  /* 0x000000120420723c */ /* 0x000fe2000004186c */
[----:B--2---:R-:W-:-:S06]  /*9130*/  FFMA.FTZ R21, R24, -R222, R185 ;  /* 0x800000de18157223 */ /* 0x004fcc00000100b9 */
[-C--:B------:R-:W-:Y:S02]  /*9140*/  FFMA.FTZ R18, R25, -R222.reuse, R51 ;  /* 0x800000de19127223 */ /* 0x080fe40000010033 */
[----:B------:R2:W5:Y:S01]  /*9150*/  I2F R25, R17 ;  /* 0x0000001100197306 */ /* 0x0005620000201400 */
[----:B------:R-:W-:Y:S02]  /*9160*/  FFMA.FTZ R19, R27, -R222, R49 ;  /* 0x800000de1b137223 */ /* 0x000fe40000010031 */
[----:B-1----:R-:W-:-:S05]  /*9170*/  IMAD.IADD R16, R224, 0x1, -R3 ;  /* 0x00000001e0107824 */ /* 0x002fca00078e0a03 */
[----:B------:R-:W-:Y:S01]  /*9180*/  IABS R16, R16 ;  /* 0x0000001000107213 */ /* 0x000fe20000000000 */
[----:B------:R-:W-:Y:S02]  /*9190*/  IMAD.MOV.U32 R111, RZ, RZ, R101 ;  /* 0x000000ffff6f7224 */ /* 0x000fe400078e0065 */
[----:B--2---:R-:W-:Y:S01]  /*91a0*/  IMAD.IADD R17, R227, 0x1, -R3 ;  /* 0x00000001e3117824 */ /* 0x004fe200078e0a03 */
[----:B------:R-:W-:Y:S01]  /*91b0*/  FSEL R240, R19, -INF , !P1 ;  /* 0xff80000013f07808 */ /* 0x000fe20004800000 */
[----:B----4-:R-:W-:Y:S01]  /*91c0*/  FFMA.FTZ R23, R20, -R222, R187 ;  /* 0x800000de14177223 */ /* 0x010fe200000100bb */
[----:B------:R-:W-:Y:S01]  /*91d0*/  FSEL R101, R18, -INF , !P6 ;  /* 0xff80000012657808 */ /* 0x000fe20007000000 */
[----:B------:R1:W2:Y:S01]  /*91e0*/  I2F R24, R16 ;  /* 0x0000001000187306 */ /* 0x0002a20000201400 */
[----:B------:R-:W-:Y:S02]  /*91f0*/  IABS R20, R17 ;  /* 0x0000001100147213 */ /* 0x000fe40000000000 */
[----:B------:R-:W-:Y:S01]  /*9200*/  FSEL R189, R21, -INF , !P5 ;  /* 0xff80000015bd7808 */ /* 0x000fe20006800000 */
[----:B------:R-:W-:-:S02]  /*9210*/  IMAD.MOV.U32 R108, RZ, RZ, R201 ;  /* 0x000000ffff6c7224 */ /* 0x000fc400078e00c9 */
[----:B------:R-:W-:Y:S01]  /*9220*/  IMAD.MOV.U32 R21, RZ, RZ, R20 ;  /* 0x000000ffff157224 */ /* 0x000fe200078e0014 */
[----:B------:R-:W-:Y:S01]  /*9230*/  IADD3 R2, R0, 0x19, RZ ;  /* 0x0000001900027810 */ /* 0x000fe20007ffe0ff */
[----:B-1----:R-:W1:Y:S01]  /*9240*/  LDSM.16.M88.4 R16, [R219+0x8800] ;  /* 0x00880000db10783b */ /* 0x002e620000000200 */
[----:B------:R-:W-:Y:S02]  /*9250*/  FSEL R201, R23, -INF , !P0 ;  /* 0xff80000017c97808 */ /* 0x000fe40004000000 */
[----:B------:R4:W2:Y:S01]  /*9260*/  I2F R23, R21 ;  /* 0x0000001500177306 */ /* 0x0008a20000201400 */
[----:B------:R-:W-:Y:S01]  /*9270*/  IMAD.IADD R22, R226, 0x1, -R2 ;  /* 0x00000001e2167824 */ /* 0x000fe200078e0a02 */
[----:B------:R-:W-:-:S04]  /*9280*/  ISETP.GE.AND P1, PT, R3, R235, PT ;  /* 0x000000eb0300720c */ /* 0x000fc80003f26270 */
[----:B------:R-:W-:Y:S02]  /*9290*/  IABS R20, R22 ;  /* 0x0000001600147213 */ /* 0x000fe40000000000 */
[C---:B------:R-:W-:Y:S02]  /*92a0*/  ISETP.GE.AND P6, PT, R3.reuse, R234, PT ;  /* 0x000000ea0300720c */ /* 0x040fe40003fc6270 */
[C---:B------:R-:W-:Y:S01]  /*92b0*/  ISETP.GE.AND P5, PT, R3.reuse, R233, PT ;  /* 0x000000e90300720c */ /* 0x040fe20003fa6270 */
[----:B------:R2:W1:Y:S01]  /*92c0*/  I2F R28, R20 ;  /* 0x00000014001c7306 */ /* 0x0004620000201400 */
[----:B------:R-:W-:Y:S01]  /*92d0*/  ISETP.GE.AND P0, PT, R3, R232, PT ;  /* 0x000000e80300720c */ /* 0x000fe20003f06270 */
[----:B----4-:R-:W-:Y:S01]  /*92e0*/  IMAD.IADD R21, R225, 0x1, -R2 ;  /* 0x00000001e1157824 */ /* 0x010fe200078e0a02 */
[C---:B------:R-:W-:Y:S01]  /*92f0*/  ISETP.LT.OR P1, PT, R3.reuse, R231, P1 ;  /* 0x000000e70300720c */ /* 0x040fe20000f21670 */
[----:B------:R-:W-:Y:S01]  /*9300*/  IMAD.MOV.U32 R107, RZ, RZ, R249 ;  /* 0x000000ffff6b7224 */ /* 0x000fe200078e00f9 */
[C---:B------:R-:W-:Y:S01]  /*9310*/  ISETP.LT.OR P6, PT, R3.reuse, R230, P6 ;  /* 0x000000e60300720c */ /* 0x040fe200037c1670 */
[-C--:B---3--:R-:W-:Y:S01]  /*9320*/  FFMA.FTZ R26, R26, -R222.reuse, R32 ;  /* 0x800000de1a1a7223 */ /* 0x088fe20000010020 */
[----:B------:R-:W-:Y:S01]  /*9330*/  ISETP.LT.OR P5, PT, R3, R229, P5 ;  /* 0x000000e50300720c */ /* 0x000fe20002fa1670 */
[----:B-----5:R-:W-:Y:S01]  /*9340*/  FFMA.FTZ R25, R25, -R222, R34 ;  /* 0x800000de19197223 */ /* 0x020fe20000010022 */
[----:B------:R-:W-:Y:S01]  /*9350*/  ISETP.LT.OR P0, PT, R3, R228, P0 ;  /* 0x000000e40300720c */ /* 0x000fe20000701670 */
[----:B--2---:R-:W-:-:S02]  /*9360*/  FFMA.FTZ R24, R24, -R222, R44 ;  /* 0x800000de18187223 */ /* 0x004fc4000001002c */
[----:B------:R-:W-:Y:S01]  /*9370*/  IMAD.IADD R20, R224, 0x1, -R2 ;  /* 0x00000001e0147824 */ /* 0x000fe200078e0a02 */
[----:B------:R-:W-:Y:S01]  /*9380*/  IABS R3, R21 ;  /* 0x0000001500037213 */ /* 0x000fe20000000000 */
[----:B------:R-:W-:Y:S01]  /*9390*/  FFMA.FTZ R23, R23, -R222, R46 ;  /* 0x800000de17177223 */ /* 0x000fe2000001002e */
[----:B------:R-:W-:Y:S02]  /*93a0*/  HMMA.16816.F32.BF16 R52, R12, R30, R208 ;  /* 0x0000001e0c34723c */ /* 0x000fe400000418d0 */
[----:B------:R-:W-:Y:S01]  /*93b0*/  IABS R20, R20 ;  /* 0x0000001400147213 */ /* 0x000fe20000000000 */
[----:B------:R-:W-:Y:S01]  /*93c0*/  IMAD.MOV.U32 R109, RZ, RZ, R107 ;  /* 0x000000ffff6d7224 */ /* 0x000fe200078e006b */
[----:B------:R2:W3:Y:S01]  /*93d0*/  I2F R27, R3 ;  /* 0x00000003001b7306 */ /* 0x0004e20000201400 */
[----:B------:R-:W-:Y:S02]  /*93e0*/  FSEL R243, R25, -INF , !P6 ;  /* 0xff80000019f37808 */ /* 0x000fe40007000000 */
[----:B------:R-:W-:-:S02]  /*93f0*/  FSEL R210, R26, -INF , !P1 ;  /* 0xff8000001ad27808 */ /* 0x000fc40004800000 */
[----:B------:R-:W-:Y:S02]  /*9400*/  FSEL R107, R24, -INF , !P5 ;  /* 0xff800000186b7808 */ /* 0x000fe40006800000 */
[----:B------:R-:W-:Y:S01]  /*9410*/  FSEL R192, R23, -INF , !P0 ;  /* 0xff80000017c07808 */ /* 0x000fe20004000000 */
[----:B------:R-:W-:Y:S01]  /*9420*/  IMAD.IADD R22, R227, 0x1, -R2 ;  /* 0x00000001e3167824 */ /* 0x000fe200078e0a02 */
[C---:B------:R-:W-:Y:S01]  /*9430*/  ISETP.GE.AND P1, PT, R2.reuse, R235, PT ;  /* 0x000000eb0200720c */ /* 0x040fe20003f26270 */
[----:B------:R-:W-:Y:S01]  /*9440*/  IMAD.MOV.U32 R21, RZ, RZ, R20 ;  /* 0x000000ffff157224 */ /* 0x000fe200078e0014 */
[C---:B------:R-:W-:Y:S02]  /*9450*/  ISETP.GE.AND P6, PT, R2.reuse, R234, PT ;  /* 0x000000ea0200720c */ /* 0x040fe40003fc6270 */
[C---:B------:R-:W-:Y:S02]  /*9460*/  ISETP.GE.AND P5, PT, R2.reuse, R233, PT ;  /* 0x000000e90200720c */ /* 0x040fe40003fa6270 */
[----:B------:R-:W-:-:S02]  /*9470*/  ISETP.GE.AND P0, PT, R2, R232, PT ;  /* 0x000000e80200720c */ /* 0x000fc40003f06270 */
[----:B--2---:R-:W-:Y:S01]  /*9480*/  IADD3 R3, R0, 0x20, RZ ;  /* 0x0000002000037810 */ /* 0x004fe20007ffe0ff */
[----:B------:R2:W4:Y:S01]  /*9490*/  I2F R26, R21 ;  /* 0x00000015001a7306 */ /* 0x0005220000201400 */
[C---:B------:R-:W-:Y:S02]  /*94a0*/  ISETP.LT.OR P1, PT, R2.reuse, R231, P1 ;  /* 0x000000e70200720c */ /* 0x040fe40000f21670 */
[C---:B------:R-:W-:Y:S02]  /*94b0*/  ISETP.LT.OR P6, PT, R2.reuse, R230, P6 ;  /* 0x000000e60200720c */ /* 0x040fe400037c1670 */
[C---:B------:R-:W-:Y:S02]  /*94c0*/  ISETP.LT.OR P5, PT, R2.reuse, R229, P5 ;  /* 0x000000e50200720c */ /* 0x040fe40002fa1670 */
[----:B------:R-:W-:Y:S01]  /*94d0*/  ISETP.LT.OR P0, PT, R2, R228, P0 ;  /* 0x000000e40200720c */ /* 0x000fe20000701670 */
[--C-:B------:R-:W-:Y:S01]  /*94e0*/  IMAD.IADD R2, R225, 0x1, -R3.reuse ;  /* 0x00000001e1027824 */ /* 0x100fe200078e0a03 */
[----:B------:R-:W-:Y:S01]  /*94f0*/  IABS R20, R22 ;  /* 0x0000001600147213 */ /* 0x000fe20000000000 */
[----:B-1----:R-:W-:Y:S01]  /*9500*/  HMMA.16816.F32.BF16 R40, R4, R16, R64 ;  /* 0x000000100428723c */ /* 0x002fe20000041840 */
[----:B--2---:R-:W-:-:S02]  /*9510*/  IMAD.IADD R21, R226, 0x1, -R3 ;  /* 0x00000001e2157824 */ /* 0x004fc400078e0a03 */
[----:B------:R1:W2:Y:S05]  /*9520*/  I2F R24, R20 ;  /* 0x0000001400187306 */ /* 0x0002aa0000201400 */
[----:B------:R-:W-:Y:S01]  /*9530*/  HMMA.16816.F32.BF16 R36, R8, R16, R176 ;  /* 0x000000100824723c */ /* 0x000fe200000418b0 */
[----:B------:R-:W-:Y:S01]  /*9540*/  IABS R2, R2 ;  /* 0x0000000200027213 */ /* 0x000fe20000000000 */
[----:B------:R-:W-:-:S05]  /*9550*/  FFMA.FTZ R22, R28, -R222, R33 ;  /* 0x800000de1c167223 */ /* 0x000fca0000010021 */
[----:B------:R-:W-:Y:S02]  /*9560*/  IMAD.IADD R16, R224, 0x1, -R3 ;  /* 0x00000001e0107824 */ /* 0x000fe400078e0a03 */
[----:B------:R-:W-:Y:S01]  /*9570*/  IMAD.MOV.U32 R17, RZ, RZ, R2 ;  /* 0x000000ffff117224 */ /* 0x000fe200078e0002 */
[----:B-1----:R-:W-:Y:S02]  /*9580*/  IABS R20, R21 ;  /* 0x0000001500147213 */ /* 0x002fe40000000000 */
[----:B------:R-:W-:Y:S02]  /*9590*/  IABS R16, R16 ;  /* 0x0000001000107213 */ /* 0x000fe40000000000 */
[----:B------:R1:W5:Y:S01]  /*95a0*/  I2F R28, R20 ;  /* 0x00000014001c7306 */ /* 0x0003620000201400 */
[----:B---3--:R-:W-:Y:S01]  /*95b0*/  FFMA.FTZ R21, R27, -R222, R35 ;  /* 0x800000de1b157223 */ /* 0x008fe20000010023 */
[----:B------:R-:W-:-:S06]  /*95c0*/  IADD3 R2, R0, 0x21, RZ ;  /* 0x0000002100027810 */ /* 0x000fcc0007ffe0ff */
[----:B------:R3:W2:Y:S01]  /*95d0*/  I2F R25, R17 ;  /* 0x0000001100197306 */ /* 0x0006a20000201400 */
[----:B-1----:R-:W-:Y:S01]  /*95e0*/  IMAD.IADD R20, R227, 0x1, -R3 ;  /* 0x00000001e3147824 */ /* 0x002fe200078e0a03 */
[----:B------:R-:W-:Y:S01]  /*95f0*/  FSEL R211, R21, -INF , !P6 ;  /* 0xff80000015d37808 */ /* 0x000fe20007000000 */
[----:B---3--:R-:W-:-:S03]  /*9600*/  IMAD.MOV.U32 R17, RZ, RZ, R16 ;  /* 0x000000ffff117224 */ /* 0x008fc600078e0010 */
[----:B------:R-:W-:Y:S01]  /*9610*/  IABS R16, R20 ;  /* 0x0000001400107213 */ /* 0x000fe20000000000 */
[----:B------:R-:W-:Y:S01]  /*9620*/  IMAD.IADD R20, R226, 0x1, -R2 ;  /* 0x00000001e2147824 */ /* 0x000fe200078e0a02 */
[----:B------:R1:W3:Y:S01]  /*9630*/  I2F R21, R17 ;  /* 0x0000001100157306 */ /* 0x0002e20000201400 */
[-C--:B----4-:R-:W-:Y:S02]  /*9640*/  FFMA.FTZ R23, R26, -R222.reuse, R45 ;  /* 0x800000de1a177223 */ /* 0x090fe4000001002d */
[----:B--2---:R-:W-:Y:S01]  /*9650*/  FFMA.FTZ R24, R24, -R222, R47 ;  /* 0x800000de18187223 */ /* 0x004fe2000001002f */
[----:B------:R-:W-:Y:S01]  /*9660*/  FSEL R202, R22, -INF , !P1 ;  /* 0xff80000016ca7808 */ /* 0x000fe20004800000 */
[----:B------:R-:W-:Y:S01]  /*9670*/  IMAD.MOV.U32 R110, RZ, RZ, R106 ;  /* 0x000000ffff6e7224 */ /* 0x000fe200078e006a */
[----:B------:R-:W-:Y:S02]  /*9680*/  FSEL R106, R23, -INF , !P5 ;  /* 0xff800000176a7808 */ /* 0x000fe40006800000 */
[----:B------:R-:W-:Y:S01]  /*9690*/  FSEL R188, R24, -INF , !P0 ;  /* 0xff80000018bc7808 */ /* 0x000fe20004000000 */
[----:B-1----:R-:W-:Y:S01]  /*96a0*/  IMAD.MOV.U32 R17, RZ, RZ, R16 ;  /* 0x000000ffff117224 */ /* 0x002fe200078e0010 */
[----:B------:R-:W-:-:S03]  /*96b0*/  IABS R16, R20 ;  /* 0x0000001400107213 */ /* 0x000fc60000000000 */
[----:B------:R1:W2:Y:S01]  /*96c0*/  I2F R20, R17 ;  /* 0x0000001100147306 */ /* 0x0002a20000201400 */
[C---:B------:R-:W-:Y:S02]  /*96d0*/  ISETP.GE.AND P1, PT, R3.reuse, R235, PT ;  /* 0x000000eb0300720c */ /* 0x040fe40003f26270 */
[C---:B------:R-:W-:Y:S02]  /*96e0*/  ISETP.GE.AND P6, PT, R3.reuse, R234, PT ;  /* 0x000000ea0300720c */ /* 0x040fe40003fc6270 */
[C---:B------:R-:W-:Y:S02]  /*96f0*/  ISETP.GE.AND P5, PT, R3.reuse, R233, PT ;  /* 0x000000e90300720c */ /* 0x040fe40003fa6270 */
[C---:B------:R-:W-:Y:S02]  /*9700*/  ISETP.GE.AND P0, PT, R3.reuse, R232, PT ;  /* 0x000000e80300720c */ /* 0x040fe40003f06270 */
[C---:B------:R-:W-:Y:S02]  /*9710*/  ISETP.LT.OR P1, PT, R3.reuse, R231, P1 ;  /* 0x000000e70300720c */ /* 0x040fe40000f21670 */
[----:B------:R-:W-:Y:S01]  /*9720*/  ISETP.LT.OR P6, PT, R3, R230, P6 ;  /* 0x000000e60300720c */ /* 0x000fe200037c1670 */
[----:B-1----:R-:W-:Y:S01]  /*9730*/  IMAD.IADD R17, R225, 0x1, -R2 ;  /* 0x00000001e1117824 */ /* 0x002fe200078e0a02 */
[----:B------:R-:W-:-:S02]  /*9740*/  ISETP.LT.OR P5, PT, R3, R229, P5 ;  /* 0x000000e50300720c */ /* 0x000fc40002fa1670 */
[----:B------:R-:W-:Y:S02]  /*9750*/  ISETP.LT.OR P0, PT, R3, R228, P0 ;  /* 0x000000e40300720c */ /* 0x000fe40000701670 */
[----:B------:R-:W-:Y:S01]  /*9760*/  IABS R3, R17 ;  /* 0x0000001100037213 */ /* 0x000fe20000000000 */
[----:B------:R-:W-:Y:S02]  /*9770*/  IMAD.IADD R17, R224, 0x1, -R2 ;  /* 0x00000001e0117824 */ /* 0x000fe400078e0a02 */
[-C--:B-----5:R-:W-:Y:S01]  /*9780*/  FFMA.FTZ R23, R28, -R222.reuse, R40 ;  /* 0x800000de1c177223 */ /* 0x0a0fe20000010028 */
[----:B------:R1:W-:Y:S01]  /*9790*/  I2F R24, R3 ;  /* 0x0000000300187306 */ /* 0x0003e20000201400 */
[-C--:B------:R-:W-:Y:S01]  /*97a0*/  FFMA.FTZ R22, R25, -R222.reuse, R42 ;  /* 0x800000de19167223 */ /* 0x080fe2000001002a */
[----:B------:R-:W-:Y:S01]  /*97b0*/  IABS R17, R17 ;  /* 0x0000001100117213 */ /* 0x000fe20000000000 */
[-C--:B---3--:R-:W-:Y:S02]  /*97c0*/  FFMA.FTZ R21, R21, -R222.reuse, R36 ;  /* 0x800000de15157223 */ /* 0x088fe40000010024 */
[----:B--2---:R-:W-:Y:S01]  /*97d0*/  FFMA.FTZ R20, R20, -R222, R38 ;  /* 0x800000de14147223 */ /* 0x004fe20000010026 */
[----:B------:R-:W-:Y:S01]  /*97e0*/  FSEL R65, R23, -INF , !P1 ;  /* 0xff80000017417808 */ /* 0x000fe20004800000 */
[----:B------:R-:W-:Y:S01]  /*97f0*/  HMMA.16816.F32.BF16 R48, R12, R196, R212 ;  /* 0x000000c40c30723c */ /* 0x000fe200000418d4 */
[----:B------:R2:W3:Y:S01]  /*9800*/  I2F R26, R16 ;  /* 0x00000010001a7306 */ /* 0x0004e20000201400 */
[----:B------:R-:W-:Y:S01]  /*9810*/  FSEL R67, R22, -INF , !P6 ;  /* 0xff80000016437808 */ /* 0x000fe20007000000 */
[----:B-1----:R-:W-:-:S06]  /*9820*/  IMAD.IADD R3, R227, 0x1, -R2 ;  /* 0x00000001e3037824 */ /* 0x002fcc00078e0a02 */
[----:B------:R1:W4:Y:S01]  /*9830*/  I2F R23, R17 ;  /* 0x0000001100177306 */ /* 0x0003220000201400 */
[----:B------:R-:W-:Y:S02]  /*9840*/  FSEL R214, R21, -INF , !P5 ;  /* 0xff80000015d67808 */ /* 0x000fe40006800000 */
[----:B------:R-:W-:Y:S02]  /*9850*/  FSEL R244, R20, -INF , !P0 ;  /* 0xff80000014f47808 */ /* 0x000fe40004000000 */
[----:B------:R-:W-:Y:S02]  /*9860*/  IABS R3, R3 ;  /* 0x0000000300037213 */ /* 0x000fe40000000000 */
[----:B--2---:R-:W-:Y:S02]  /*9870*/  IADD3 R16, R0, 0x28, RZ ;  /* 0x0000002800107810 */ /* 0x004fe40007ffe0ff */
[C---:B------:R-:W-:Y:S02]  /*9880*/  ISETP.GE.AND P1, PT, R2.reuse, R235, PT ;  /* 0x000000eb0200720c */ /* 0x040fe40003f26270 */
[----:B------:R-:W-:-:S02]  /*9890*/  ISETP.GE.AND P6, PT, R2, R234, PT ;  /* 0x000000ea0200720c */ /* 0x000fc40003fc6270 */
[C---:B------:R-:W-:Y:S02]  /*98a0*/  ISETP.GE.AND P5, PT, R2.reuse, R233, PT ;  /* 0x000000e90200720c */ /* 0x040fe40003fa6270 */
[C---:B------:R-:W-:Y:S01]  /*98b0*/  ISETP.GE.AND P0, PT, R2.reuse, R232, PT ;  /* 0x000000e80200720c */ /* 0x040fe20003f06270 */
[----:B------:R2:W5:Y:S01]  /*98c0*/  I2F R22, R3 ;  /* 0x0000000300167306 */ /* 0x0005620000201400 */
[C---:B------:R-:W-:Y:S02]  /*98d0*/  ISETP.LT.OR P1, PT, R2.reuse, R231, P1 ;  /* 0x000000e70200720c */ /* 0x040fe40000f21670 */
[C---:B------:R-:W-:Y:S02]  /*98e0*/  ISETP.LT.OR P6, PT, R2.reuse, R230, P6 ;  /* 0x000000e60200720c */ /* 0x040fe400037c1670 */
[C---:B------:R-:W-:Y:S02]  /*98f0*/  ISETP.LT.OR P5, PT, R2.reuse, R229, P5 ;  /* 0x000000e50200720c */ /* 0x040fe40002fa1670 */
[----:B------:R-:W-:Y:S01]  /*9900*/  ISETP.LT.OR P0, PT, R2, R228, P0 ;  /* 0x000000e40200720c */ /* 0x000fe20000701670 */
[----:B------:R-:W-:-:S02]  /*9910*/  IMAD.IADD R2, R225, 0x1, -R16 ;  /* 0x00000001e1027824 */ /* 0x000fc400078e0a10 */
[----:B-1----:R-:W-:-:S03]  /*9920*/  IMAD.IADD R17, R226, 0x1, -R16 ;  /* 0x00000001e2117824 */ /* 0x002fc600078e0a10 */
[----:B------:R-:W-:Y:S01]  /*9930*/  IABS R2, R2 ;  /* 0x0000000200027213 */ /* 0x000fe20000000000 */
[-C--:B---3--:R-:W-:Y:S02]  /*9940*/  FFMA.FTZ R20, R26, -R222.reuse, R41 ;  /* 0x800000de1a147223 */ /* 0x088fe40000010029 */
[----:B----4-:R-:W-:Y:S01]  /*9950*/  FFMA.FTZ R21, R23, -R222, R37 ;  /* 0x800000de17157223 */ /* 0x010fe20000010025 */
[----:B--2---:R-:W-:Y:S01]  /*9960*/  IABS R3, R17 ;  /* 0x0000001100037213 */ /* 0x004fe20000000000 */
[----:B------:R-:W-:Y:S01]  /*9970*/  HMMA.16816.F32.BF16 R44, R8, R18, R180 ;  /* 0x00000012082c723c */ /* 0x000fe200000418b4 */
[----:B------:R-:W-:Y:S01]  /*9980*/  IMAD.MOV.U32 R17, RZ, RZ, R2 ;  /* 0x000000ffff117224 */ /* 0x000fe200078e0002 */
[----:B------:R-:W-:Y:S02]  /*9990*/  FSEL R249, R20, -INF , !P1 ;  /* 0xff80000014f97808 */ /* 0x000fe40004800000 */
[----:B------:R-:W-:-:S04]  /*99a0*/  FSEL R205, R21, -INF , !P5 ;  /* 0xff80000015cd7808 */ /* 0x000fc80006800000 */
[----:B------:R-:W-:Y:S01]  /*99b0*/  HMMA.16816.F32.BF16 R32, R4, R18, R52 ;  /* 0x000000120420723c */ /* 0x000fe20000041834 */
[----:B------:R1:W-:Y:S06]  /*99c0*/  I2F R26, R17 ;  /* 0x00000011001a7306 */ /* 0x0003ec0000201400 */
[--C-:B------:R-:W-:Y:S02]  /*99d0*/  IMAD.IADD R18, R224, 0x1, -R16.reuse ;  /* 0x00000001e0127824 */ /* 0x100fe400078e0a10 */
[-C--:B------:R-:W-:Y:S02]  /*99e0*/  FFMA.FTZ R19, R24, -R222.reuse, R43 ;  /* 0x800000de18137223 */ /* 0x080fe4000001002b */
[----:B-----5:R-:W-:Y:S01]  /*99f0*/  FFMA.FTZ R24, R22, -R222, R39 ;  /* 0x800000de16187223 */ /* 0x020fe20000010027 */
[----:B------:R2:W3:Y:S01]  /*9a00*/  I2F R28, R3 ;  /* 0x00000003001c7306 */ /* 0x0004e20000201400 */
[----:B------:R-:W4:Y:S01]  /*9a10*/  LDSM.16.M88.4 R20, [R219+0x8c00] ;  /* 0x008c0000db14783b */ /* 0x000f220000000200 */
[----:B------:R-:W-:Y:S01]  /*9a20*/  IABS R2, R18 ;  /* 0x0000001200027213 */ /* 0x000fe20000000000 */
[----:B-1----:R-:W-:Y:S01]  /*9a30*/  IMAD.IADD R17, R227, 0x1, -R16 ;  /* 0x00000001e3117824 */ /* 0x002fe200078e0a10 */
[----:B------:R-:W-:-:S02]  /*9a40*/  FSEL R66, R19, -INF , !P6 ;  /* 0xff80000013427808 */ /* 0x000fc40007000000 */
[C---:B------:R-:W-:Y:S02]  /*9a50*/  ISETP.GE.AND P1, PT, R16.reuse, R235, PT ;  /* 0x000000eb1000720c */ /* 0x040fe40003f26270 */
[----:B------:R1:W5:Y:S01]  /*9a60*/  I2F R25, R2 ;  /* 0x0000000200197306 */ /* 0x0003620000201400 */
[----:B------:R-:W-:Y:S02]  /*9a70*/  IABS R17, R17 ;  /* 0x0000001100117213 */ /* 0x000fe40000000000 */
[----:B------:R-:W-:Y:S01]  /*9a80*/  ISETP.GE.AND P5, PT, R16, R233, PT ;  /* 0x000000e91000720c */ /* 0x000fe20003fa6270 */
[----:B------:R-:W-:Y:S01]  /*9a90*/  HMMA.16816.F32.BF16 R40, R12, R198, R108 ;  /* 0x000000c60c28723c */ /* 0x000fe2000004186c */
[----:B--2---:R-:W-:-:S03]  /*9aa0*/  IADD3 R3, R0, 0x29, RZ ;  /* 0x0000002900037810 */ /* 0x004fc60007ffe0ff */
[----:B------:R2:W2:Y:S01]  /*9ab0*/  I2F R19, R17 ;  /* 0x0000001100137306 */ /* 0x0004a20000201400 */
[----:B------:R-:W-:Y:S01]  /*9ac0*/  FSEL R212, R24, -INF , !P0 ;  /* 0xff80000018d47808 */ /* 0x000fe20004000000 */
[----:B------:R-:W-:-:S04]  /*9ad0*/  DEPBAR.LE SB0, 0x0 ;  /* 0x000080000000791a */ /* 0x000fc80000000000 */
[--C-:B-1----:R-:W-:Y:S01]  /*9ae0*/  IMAD.IADD R2, R226, 0x1, -R3.reuse ;  /* 0x00000001e2027824 */ /* 0x102fe200078e0a03 */
[C---:B------:R-:W-:Y:S02]  /*9af0*/  ISETP.GE.AND P6, PT, R16.reuse, R234, PT ;  /* 0x000000ea1000720c */ /* 0x040fe40003fc6270 */
[C---:B------:R-:W-:Y:S02]  /*9b00*/  ISETP.GE.AND P0, PT, R16.reuse, R232, PT ;  /* 0x000000e81000720c */ /* 0x040fe40003f06270 */
[----:B------:R-:W-:Y:S01]  /*9b10*/  IABS R2, R2 ;  /* 0x0000000200027213 */ /* 0x000fe20000000000 */
[----:B--2---:R-:W-:Y:S01]  /*9b20*/  IMAD.IADD R17, R225, 0x1, -R3 ;  /* 0x00000001e1117824 */ /* 0x004fe200078e0a03 */
[C---:B------:R-:W-:Y:S02]  /*9b30*/  ISETP.LT.OR P1, PT, R16.reuse, R231, P1 ;  /* 0x000000e71000720c */ /* 0x040fe40000f21670 */
[----:B------:R1:W2:Y:S01]  /*9b40*/  I2F R27, R2 ;  /* 0x00000002001b7306 */ /* 0x0002a20000201400 */
[----:B------:R-:W-:-:S02]  /*9b50*/  ISETP.LT.OR P6, PT, R16, R230, P6 ;  /* 0x000000e61000720c */ /* 0x000fc400037c1670 */
[C---:B------:R-:W-:Y:S02]  /*9b60*/  ISETP.LT.OR P5, PT, R16.reuse, R229, P5 ;  /* 0x000000e51000720c */ /* 0x040fe40002fa1670 */
[----:B------:R-:W-:Y:S02]  /*9b70*/  ISETP.LT.OR P0, PT, R16, R228, P0 ;  /* 0x000000e41000720c */ /* 0x000fe40000701670 */
[----:B------:R-:W-:Y:S01]  /*9b80*/  IABS R16, R17 ;  /* 0x0000001100107213 */ /* 0x000fe20000000000 */
[----:B---3--:R-:W-:Y:S02]  /*9b90*/  FFMA.FTZ R18, R28, -R222, R32 ;  /* 0x800000de1c127223 */ /* 0x008fe40000010020 */
[----:B-1----:R-:W-:Y:S02]  /*9ba0*/  IMAD.IADD R2, R224, 0x1, -R3 ;  /* 0x00000001e0027824 */ /* 0x002fe400078e0a03 */
[----:B------:R-:W-:-:S03]  /*9bb0*/  IMAD.MOV.U32 R13, RZ, RZ, R16 ;  /* 0x000000ffff0d7224 */ /* 0x000fc600078e0010 */
[----:B------:R-:W-:Y:S01]  /*9bc0*/  IABS R12, R2 ;  /* 0x00000002000c7213 */ /* 0x000fe20000000000 */
[-C--:B------:R-:W-:Y:S01]  /*9bd0*/  FFMA.FTZ R17, R26, -R222.reuse, R34 ;  /* 0x800000de1a117223 */ /* 0x080fe20000010022 */
[----:B------:R1:W3:Y:S01]  /*9be0*/  I2F R24, R13 ;  /* 0x0000000d00187306 */ /* 0x0002e20000201400 */
[-C--:B-----5:R-:W-:Y:S01]  /*9bf0*/  FFMA.FTZ R16, R25, -R222.reuse, R44 ;  /* 0x800000de19107223 */ /* 0x0a0fe2000001002c */
[----:B------:R-:W-:Y:S01]  /*9c00*/  IADD3 R2, R0, 0x30, RZ ;  /* 0x0000003000027810 */ /* 0x000fe20007ffe0ff */
[----:B------:R-:W-:Y:S02]  /*9c10*/  FFMA.FTZ R15, R19, -R222, R46 ;  /* 0x800000de130f7223 */ /* 0x000fe4000001002e */
[----:B------:R-:W-:Y:S01]  /*9c20*/  IMAD.IADD R14, R227, 0x1, -R3 ;  /* 0x00000001e30e7824 */ /* 0x000fe200078e0a03 */
[----:B------:R-:W-:Y:S01]  /*9c30*/  FSEL R213, R18, -INF , !P1 ;  /* 0xff80000012d57808 */ /* 0x000fe20004800000 */
[----:B------:R-:W-:Y:S01]  /*9c40*/  IMAD.MOV.U32 R111, RZ, RZ, R195 ;  /* 0x000000ffff6f7224 */ /* 0x000fe200078e00c3 */
[----:B------:R-:W-:-:S02]  /*9c50*/  FSEL R52, R17, -INF , !P6 ;  /* 0xff80000011347808 */ /* 0x000fc40007000000 */
[----:B------:R-:W-:Y:S02]  /*9c60*/  FSEL R195, R16, -INF , !P5 ;  /* 0xff80000010c37808 */ /* 0x000fe40006800000 */
[----:B------:R-:W-:Y:S01]  /*9c70*/  FSEL R198, R15, -INF , !P0 ;  /* 0xff8000000fc67808 */ /* 0x000fe20004000000 */
[----:B-1----:R-:W-:Y:S01]  /*9c80*/  IMAD.MOV.U32 R13, RZ, RZ, R12 ;  /* 0x000000ffff0d7224 */ /* 0x002fe200078e000c */
[C---:B------:R-:W-:Y:S01]  /*9c90*/  ISETP.GE.AND P1, PT, R3.reuse, R235, PT ;  /* 0x000000eb0300720c */ /* 0x040fe20003f26270 */
[----:B------:R-:W-:Y:S01]  /*9ca0*/  IMAD.MOV.U32 R108, RZ, RZ, R250 ;  /* 0x000000ffff6c7224 */ /* 0x000fe200078e00fa */
[----:B------:R-:W-:Y:S01]  /*9cb0*/  IABS R12, R14 ;  /* 0x0000000e000c7213 */ /* 0x000fe20000000000 */
[----:B------:R1:W5:Y:S01]  /*9cc0*/  I2F R18, R13 ;  /* 0x0000000d00127306 */ /* 0x0003620000201400 */
[C---:B------:R-:W-:Y:S01]  /*9cd0*/  ISETP.GE.AND P6, PT, R3.reuse, R234, PT ;  /* 0x000000ea0300720c */ /* 0x040fe20003fc6270 */
[----:B------:R-:W-:Y:S01]  /*9ce0*/  IMAD.MOV.U32 R109, RZ, RZ, R248 ;  /* 0x000000ffff6d7224 */ /* 0x000fe200078e00f8 */
[C---:B------:R-:W-:Y:S01]  /*9cf0*/  ISETP.GE.AND P5, PT, R3.reuse, R233, PT ;  /* 0x000000e90300720c */ /* 0x040fe20003fa6270 */
[----:B------:R-:W-:Y:S01]  /*9d00*/  IMAD.MOV.U32 R110, RZ, RZ, R242 ;  /* 0x000000ffff6e7224 */ /* 0x000fe200078e00f2 */
[----:B------:R-:W-:-:S02]  /*9d10*/  ISETP.GE.AND P0, PT, R3, R232, PT ;  /* 0x000000e80300720c */ /* 0x000fc40003f06270 */
[C---:B------:R-:W-:Y:S01]  /*9d20*/  ISETP.LT.OR P1, PT, R3.reuse, R231, P1 ;  /* 0x000000e70300720c */ /* 0x040fe20000f21670 */
[----:B------:R2:W2:Y:S01]  /*9d30*/  I2F R17, R12 ;  /* 0x0000000c00117306 */ /* 0x0004a20000201400 */
[C---:B------:R-:W-:Y:S02]  /*9d40*/  ISETP.LT.OR P6, PT, R3.reuse, R230, P6 ;  /* 0x000000e60300720c */ /* 0x040fe400037c1670 */
[C---:B------:R-:W-:Y:S01]  /*9d50*/  ISETP.LT.OR P5, PT, R3.reuse, R229, P5 ;  /* 0x000000e50300720c */ /* 0x040fe20002fa1670 */
[--C-:B-1----:R-:W-:Y:S01]  /*9d60*/  IMAD.IADD R13, R226, 0x1, -R2.reuse ;  /* 0x00000001e20d7824 */ /* 0x102fe200078e0a02 */
[----:B------:R-:W-:Y:S01]  /*9d70*/  ISETP.LT.OR P0, PT, R3, R228, P0 ;  /* 0x000000e40300720c */ /* 0x000fe20000701670 */
[----:B------:R-:W-:Y:S01]  /*9d80*/  IMAD.IADD R3, R225, 0x1, -R2 ;  /* 0x00000001e1037824 */ /* 0x000fe200078e0a02 */
[----:B----4-:R-:W-:Y:S02]  /*9d90*/  HMMA.16816.F32.BF16 R36, R4, R20, R48 ;  /* 0x000000140424723c */ /* 0x010fe40000041830 */
[----:B--2---:R-:W-:Y:S01]  /*9da0*/  IABS R12, R13 ;  /* 0x0000000d000c7213 */ /* 0x004fe20000000000 */
[----:B------:R-:W-:-:S05]  /*9db0*/  FFMA.FTZ R14, R27, -R222, R33 ;  /* 0x800000de1b0e7223 */ /* 0x000fca0000010021 */
[----:B------:R-:W-:Y:S01]  /*9dc0*/  HMMA.16816.F32.BF16 R28, R8, R20, R108 ;  /* 0x00000014081c723c */ /* 0x000fe2000004186c */
[----:B------:R1:W-:Y:S01]  /*9dd0*/  I2F R20, R12 ;  /* 0x0000000c00147306 */ /* 0x0003e20000201400 */
[----:B------:R-:W-:Y:S02]  /*9de0*/  IABS R3, R3 ;  /* 0x0000000300037213 */ /* 0x000fe40000000000 */
[----:B------:R-:W-:Y:S01]  /*9df0*/  FSEL R199, R14, -INF , !P1 ;  /* 0xff8000000ec77808 */ /* 0x000fe20004800000 */
[--C-:B------:R-:W-:Y:S02]  /*9e00*/  IMAD.IADD R14, R227, 0x1, -R2.reuse ;  /* 0x00000001e30e7824 */ /* 0x100fe400078e0a02 */
[----:B------:R-:W-:Y:S01]  /*9e10*/  IMAD.MOV.U32 R13, RZ, RZ, R3 ;  /* 0x000000ffff0d7224 */ /* 0x000fe200078e0003 */
[----:B------:R-:W-:Y:S01]  /*9e20*/  IADD3 R3, R0, 0x31, RZ ;  /* 0x0000003100037810 */ /* 0x000fe20007ffe0ff */
[----:B-1----:R-:W-:Y:S02]  /*9e30*/  IMAD.IADD R12, R224, 0x1, -R2 ;  /* 0x00000001e00c7824 */ /* 0x002fe400078e0a02 */
[----:B------:R1:W2:Y:S03]  /*9e40*/  I2F R19, R13 ;  /* 0x0000000d00137306 */ /* 0x0002a60000201400 */
[----:B------:R-:W-:Y:S01]  /*9e50*/  IABS R12, R12 ;  /* 0x0000000c000c7213 */ /* 0x000fe20000000000 */
[----:B---3--:R-:W-:-:S02]  /*9e60*/  FFMA.FTZ R15, R24, -R222, R35 ;  /* 0x800000de180f7223 */ /* 0x008fc40000010023 */
[-C--:B-----5:R-:W-:Y:S02]  /*9e70*/  FFMA.FTZ R16, R18, -R222.reuse, R45 ;  /* 0x800000de12107223 */ /* 0x0a0fe4000001002d */
[----:B------:R-:W-:Y:S02]  /*9e80*/  FFMA.FTZ R17, R17, -R222, R47 ;  /* 0x800000de11117223 */ /* 0x000fe4000001002f */
[----:B-1----:R-:W-:Y:S01]  /*9e90*/  IMAD.MOV.U32 R13, RZ, RZ, R12 ;  /* 0x000000ffff0d7224 */ /* 0x002fe200078e000c */
[----:B------:R-:W-:Y:S01]  /*9ea0*/  IABS R12, R14 ;  /* 0x0000000e000c7213 */ /* 0x000fe20000000000 */
[----:B------:R-:W-:Y:S02]  /*9eb0*/  IMAD.IADD R14, R226, 0x1, -R3 ;  /* 0x00000001e20e7824 */ /* 0x000fe400078e0a03 */
[----:B------:R1:W3:Y:S01]  /*9ec0*/  I2F R18, R13 ;  /* 0x0000000d00127306 */ /* 0x0002e20000201400 */
[----:B------:R-:W-:Y:S01]  /*9ed0*/  IMAD.MOV.U32 R110, RZ, RZ, R193 ;  /* 0x000000ffff6e7224 */ /* 0x000fe200078e00c1 */
[----:B------:R-:W-:Y:S01]  /*9ee0*/  FSEL R215, R15, -INF , !P6 ;  /* 0xff8000000fd77808 */ /* 0x000fe20007000000 */
[----:B------:R-:W-:Y:S01]  /*9ef0*/  IMAD.MOV.U32 R111, RZ, RZ, R190 ;  /* 0x000000ffff6f7224 */ /* 0x000fe200078e00be */
[----:B------:R-:W-:-:S02]  /*9f00*/  FSEL R190, R16, -INF , !P5 ;  /* 0xff80000010be7808 */ /* 0x000fc40006800000 */
[----:B------:R-:W-:Y:S02]  /*9f10*/  FSEL R193, R17, -INF , !P0 ;  /* 0xff80000011c17808 */ /* 0x000fe40004000000 */
[C---:B------:R-:W-:Y:S02]  /*9f20*/  ISETP.GE.AND P1, PT, R2.reuse, R235, PT ;  /* 0x000000eb0200720c */ /* 0x040fe40003f26270 */
[C---:B------:R-:W-:Y:S02]  /*9f30*/  ISETP.GE.AND P6, PT, R2.reuse, R234, PT ;  /* 0x000000ea0200720c */ /* 0x040fe40003fc6270 */
[C---:B------:R-:W-:Y:S01]  /*9f40*/  ISETP.GE.AND P5, PT, R2.reuse, R233, PT ;  /* 0x000000e90200720c */ /* 0x040fe20003fa6270 */
[----:B-1----:R-:W-:Y:S01]  /*9f50*/  IMAD.MOV.U32 R13, RZ, RZ, R12 ;  /* 0x000000ffff0d7224 */ /* 0x002fe200078e000c */
[----:B------:R-:W-:Y:S01]  /*9f60*/  IABS R12, R14 ;  /* 0x0000000e000c7213 */ /* 0x000fe20000000000 */
[----:B------:R-:W-:Y:S01]  /*9f70*/  IMAD.IADD R14, R225, 0x1, -R3 ;  /* 0x00000001e10e7824 */ /* 0x000fe200078e0a03 */
[----:B------:R-:W-:Y:S01]  /*9f80*/  ISETP.GE.AND P0, PT, R2, R232, PT ;  /* 0x000000e80200720c */ /* 0x000fe20003f06270 */
[----:B------:R1:W4:Y:S01]  /*9f90*/  I2F R15, R13 ;  /* 0x0000000d000f7306 */ /* 0x0003220000201400 */
[----:B------:R-:W-:-:S02]  /*9fa0*/  IMAD.MOV.U32 R108, RZ, RZ, R241 ;  /* 0x000000ffff6c7224 */ /* 0x000fc400078e00f1 */
[----:B------:R-:W-:Y:S01]  /*9fb0*/  IMAD.MOV.U32 R109, RZ, RZ, R206 ;  /* 0x000000ffff6d7224 */ /* 0x000fe200078e00ce */
[----:B------:R-:W-:Y:S01]  /*9fc0*/  BAR.SYNC.DEFER_BLOCKING 0x0 ;  /* 0x0000000000007b1d */ /* 0x000fe20000010000 */
[C---:B------:R-:W-:Y:S02]  /*9fd0*/  ISETP.LT.OR P1, PT, R2.reuse, R231, P1 ;  /* 0x000000e70200720c */ /* 0x040fe40000f21670 */
[C---:B------:R-:W-:Y:S02]  /*9fe0*/  ISETP.LT.OR P6, PT, R2.reuse, R230, P6 ;  /* 0x000000e60200720c */ /* 0x040fe400037c1670 */
[C---:B------:R-:W-:Y:S02]  /*9ff0*/  ISETP.LT.OR P5, PT, R2.reuse, R229, P5 ;  /* 0x000000e50200720c */ /* 0x040fe40002fa1670 */
[----:B------:R-:W-:Y:S01]  /*a000*/  ISETP.LT.OR P0, PT, R2, R228, P0 ;  /* 0x000000e40200720c */ /* 0x000fe20000701670 */
[--C-:B------:R-:W-:Y:S02]  /*a010*/  IMAD.IADD R2, R224, 0x1, -R3.reuse ;  /* 0x00000001e0027824 */ /* 0x100fe400078e0a03 */
[----:B-1----:R-:W-:Y:S01]  /*a020*/  IMAD.MOV.U32 R13, RZ, RZ, R12 ;  /* 0x000000ffff0d7224 */ /* 0x002fe200078e000c */
[----:B------:R-:W-:Y:S01]  /*a030*/  IABS R12, R14 ;  /* 0x0000000e000c7213 */ /* 0x000fe20000000000 */
[----:B------:R-:W-:Y:S02]  /*a040*/  HMMA.16816.F32.BF16 R24, R8, R22, R108 ;  /* 0x000000160818723c */ /* 0x000fe4000004186c */
[----:B------:R1:W5:Y:S05]  /*a050*/  I2F R17, R13 ;  /* 0x0000000d00117306 */ /* 0x00036a0000201400 */
[----:B------:R-:W-:Y:S01]  /*a060*/  IMAD.MOV.U32 R9, RZ, RZ, R12 ;  /* 0x000000ffff097224 */ /* 0x000fe200078e000c */
[----:B------:R-:W-:Y:S01]  /*a070*/  IABS R8, R2 ;  /* 0x0000000200087213 */ /* 0x000fe20000000000 */
[----:B------:R-:W-:-:S02]  /*a080*/  IMAD.IADD R10, R227, 0x1, -R3 ;  /* 0x00000001e30a7824 */ /* 0x000fc400078e0a03 */
[----:B------:R5:W5:Y:S01]  /*a090*/  I2F R16, R9 ;  /* 0x0000000900107306 */ /* 0x000b620000201400 */
[-C--:B--2---:R-:W-:Y:S02]  /*a0a0*/  FFMA.FTZ R11, R19, -R222.reuse, R38 ;  /* 0x800000de130b7223 */ /* 0x084fe40000010026 */
[-C--:B---3--:R-:W-:Y:S02]  /*a0b0*/  FFMA.FTZ R14, R18, -R222.reuse, R28 ;  /* 0x800000de120e7223 */ /* 0x088fe4000001001c */
[-C--:B----4-:R-:W-:Y:S02]  /*a0c0*/  FFMA.FTZ R12, R15, -R222.reuse, R30 ;  /* 0x800000de0f0c7223 */ /* 0x090fe4000001001e */
[----:B-1----:R-:W-:Y:S01]  /*a0d0*/  FFMA.FTZ R13, R20, -R222, R36 ;  /* 0x800000de140d7223 */ /* 0x002fe20000010024 */
[----:B------:R-:W-:Y:S02]  /*a0e0*/  IADD3 R2, R0, 0x38, RZ ;  /* 0x0000003800027810 */ /* 0x000fe40007ffe0ff */
[----:B------:R-:W-:-:S02]  /*a0f0*/  FSEL R32, R11, -INF , !P6 ;  /* 0xff8000000b207808 */ /* 0x000fc40007000000 */
[----:B------:R-:W-:Y:S01]  /*a100*/  FSEL R33, R13, -INF , !P1 ;  /* 0xff8000000d217808 */ /* 0x000fe20004800000 */
[----:B-----5:R-:W-:Y:S01]  /*a110*/  IMAD.MOV.U32 R9, RZ, RZ, R8 ;  /* 0x000000ffff097224 */ /* 0x020fe200078e0008 */
[----:B------:R-:W-:Y:S02]  /*a120*/  IABS R8, R10 ;  /* 0x0000000a00087213 */ /* 0x000fe40000000000 */
[----:B------:R-:W-:Y:S01]  /*a130*/  FSEL R250, R14, -INF , !P5 ;  /* 0xff8000000efa7808 */ /* 0x000fe20006800000 */
[----:B------:R1:W-:Y:S01]  /*a140*/  I2F R13, R9 ;  /* 0x00000009000d7306 */ /* 0x0003e20000201400 */
[----:B------:R-:W-:Y:S02]  /*a150*/  FSEL R34, R12, -INF , !P0 ;  /* 0xff8000000c227808 */ /* 0x000fe40004000000 */
[C---:B------:R-:W-:Y:S02]  /*a160*/  ISETP.GE.AND P1, PT, R3.reuse, R235, PT ;  /* 0x000000eb0300720c */ /* 0x040fe40003f26270 */
[----:B------:R-:W-:-:S02]  /*a170*/  ISETP.GE.AND P6, PT, R3, R234, PT ;  /* 0x000000ea0300720c */ /* 0x000fc40003fc6270 */
[C---:B------:R-:W-:Y:S02]  /*a180*/  ISETP.GE.AND P5, PT, R3.reuse, R233, PT ;  /* 0x000000e90300720c */ /* 0x040fe40003fa6270 */
[C---:B------:R-:W-:Y:S01]  /*a190*/  ISETP.GE.AND P0, PT, R3.reuse, R232, PT ;  /* 0x000000e80300720c */ /* 0x040fe20003f06270 */
[----:B------:R-:W-:Y:S01]  /*a1a0*/  IMAD.IADD R10, R226, 0x1, -R2 ;  /* 0x00000001e20a7824 */ /* 0x000fe200078e0a02 */
[C---:B------:R-:W-:Y:S01]  /*a1b0*/  ISETP.LT.OR P1, PT, R3.reuse, R231, P1 ;  /* 0x000000e70300720c */ /* 0x040fe20000f21670 */
[----:B-1----:R-:W-:Y:S01]  /*a1c0*/  IMAD.MOV.U32 R9, RZ, RZ, R8 ;  /* 0x000000ffff097224 */ /* 0x002fe200078e0008 */
[C---:B------:R-:W-:Y:S02]  /*a1d0*/  ISETP.LT.OR P6, PT, R3.reuse, R230, P6 ;  /* 0x000000e60300720c */ /* 0x040fe400037c1670 */
[C---:B------:R-:W-:Y:S01]  /*a1e0*/  ISETP.LT.OR P5, PT, R3.reuse, R229, P5 ;  /* 0x000000e50300720c */ /* 0x040fe20002fa1670 */
[----:B------:R1:W2:Y:S01]  /*a1f0*/  I2F R11, R9 ;  /* 0x00000009000b7306 */ /* 0x0002a20000201400 */
[----:B------:R-:W-:Y:S01]  /*a200*/  ISETP.LT.OR P0, PT, R3, R228, P0 ;  /* 0x000000e40300720c */ /* 0x000fe20000701670 */
[----:B------:R-:W-:Y:S01]  /*a210*/  IMAD.IADD R3, R224, 0x1, -R2 ;  /* 0x00000001e0037824 */ /* 0x000fe200078e0a02 */
[----:B------:R-:W-:Y:S01]  /*a220*/  IABS R8, R10 ;  /* 0x0000000a00087213 */ /* 0x000fe20000000000 */
[----:B------:R-:W-:Y:S01]  /*a230*/  HMMA.16816.F32.BF16 R20, R4, R22, R40 ;  /* 0x000000160414723c */ /* 0x000fe20000041828 */
[----:B------:R-:W-:-:S02]  /*a240*/  IADD3 R0, R0, 0x39, RZ ;  /* 0x0000003900007810 */ /* 0x000fc40007ffe0ff */
[----:B------:R-:W-:-:S04]  /*a250*/  IABS R3, R3 ;  /* 0x0000000300037213 */ /* 0x000fc80000000000 */
[--C-:B------:R-:W-:Y:S02]  /*a260*/  IMAD.IADD R5, R227, 0x1, -R2.reuse ;  /* 0x00000001e3057824 */ /* 0x100fe400078e0a02 */
[----:B------:R-:W-:Y:S02]  /*a270*/  IMAD.IADD R10, R225, 0x1, -R2 ;  /* 0x00000001e10a7824 */ /* 0x000fe400078e0a02 */
[----:B------:R-:W-:Y:S02]  /*a280*/  IMAD.MOV.U32 R4, RZ, RZ, R3 ;  /* 0x000000ffff047224 */ /* 0x000fe400078e0003 */
[----:B-1----:R-:W-:Y:S01]  /*a290*/  IMAD.MOV.U32 R9, RZ, RZ, R8 ;  /* 0x000000ffff097224 */ /* 0x002fe200078e0008 */
[----:B------:R-:W-:Y:S01]  /*a2a0*/  IABS R3, R5 ;  /* 0x0000000500037213 */ /* 0x000fe20000000000 */
[----:B------:R-:W-:Y:S02]  /*a2b0*/  IMAD.IADD R5, R226, 0x1, -R0 ;  /* 0x00000001e2057824 */ /* 0x000fe400078e0a00 */
[----:B------:R2:W1:Y:S01]  /*a2c0*/  I2F R14, R9 ;  /* 0x00000009000e7306 */ /* 0x0004620000201400 */
[----:B------:R-:W-:Y:S01]  /*a2d0*/  IABS R8, R10 ;  /* 0x0000000a00087213 */ /* 0x000fe20000000000 */
[----:B------:R-:W-:-:S02]  /*a2e0*/  FFMA.FTZ R6, R17, -R222, R37 ;  /* 0x800000de11067223 */ /* 0x000fc40000010025 */
[----:B------:R-:W-:-:S04]  /*a2f0*/  FFMA.FTZ R7, R16, -R222, R39 ;  /* 0x800000de10077223 */ /* 0x000fc80000010027 */
[----:B------:R3:W-:Y:S01]  /*a300*/  I2F R12, R8 ;  /* 0x00000008000c7306 */ /* 0x0007e20000201400 */
[----:B--2---:R-:W-:-:S07]  /*a310*/  FFMA.FTZ R9, R11, -R222, R31 ;  /* 0x800000de0b097223 */ /* 0x004fce000001001f */
[----:B------:R2:W-:Y:S01]  /*a320*/  I2F R11, R4 ;  /* 0x00000004000b7306 */ /* 0x0005e20000201400 */
[----:B------:R-:W-:Y:S01]  /*a330*/  FSEL R53, R6, -INF , !P1 ;  /* 0xff80000006357808 */ /* 0x000fe20004800000 */
[----:B---3--:R-:W-:Y:S01]  /*a340*/  FFMA.FTZ R8, R13, -R222, R29 ;  /* 0x800000de0d087223 */ /* 0x008fe2000001001d */
[----:B------:R-:W-:Y:S01]  /*a350*/  FSEL R54, R7, -INF , !P6 ;  /* 0xff80000007367808 */ /* 0x000fe20007000000 */
[----:B--2---:R-:W-:Y:S01]  /*a360*/  IMAD.MOV.U32 R4, RZ, RZ, R3 ;  /* 0x000000ffff047224 */ /* 0x004fe200078e0003 */
[----:B------:R-:W-:-:S03]  /*a370*/  IABS R3, R5 ;  /* 0x0000000500037213 */ /* 0x000fc60000000000 */
[----:B------:R2:W-:Y:S01]  /*a380*/  I2F R10, R4 ;  /* 0x00000004000a7306 */ /* 0x0005e20000201400 */
[----:B------:R-:W-:Y:S02]  /*a390*/  FSEL R208, R8, -INF , !P5 ;  /* 0xff80000008d07808 */ /* 0x000fe40006800000 */
[----:B------:R-:W-:Y:S02]  /*a3a0*/  FSEL R241, R9, -INF , !P0 ;  /* 0xff80000009f17808 */ /* 0x000fe40004000000 */
[C---:B------:R-:W-:Y:S02]  /*a3b0*/  ISETP.GE.AND P1, PT, R2.reuse, R235, PT ;  /* 0x000000eb0200720c */ /* 0x040fe40003f26270 */
[C---:B------:R-:W-:Y:S02]  /*a3c0*/  ISETP.GE.AND P6, PT, R2.reuse, R234, PT ;  /* 0x000000ea0200720c */ /* 0x040fe40003fc6270 */
[C---:B------:R-:W-:Y:S02]  /*a3d0*/  ISETP.GE.AND P5, PT, R2.reuse, R233, PT ;  /* 0x000000e90200720c */ /* 0x040fe40003fa6270 */
[----:B------:R-:W-:Y:S01]  /*a3e0*/  ISETP.GE.AND P0, PT, R2, R232, PT ;  /* 0x000000e80200720c */ /* 0x000fe20003f06270 */
[----:B--2---:R-:W-:-:S02]  /*a3f0*/  IMAD.MOV.U32 R4, RZ, RZ, R3 ;  /* 0x000000ffff047224 */ /* 0x004fc400078e0003 */
[--C-:B------:R-:W-:Y:S02]  /*a400*/  IMAD.IADD R5, R225, 0x1, -R0.reuse ;  /* 0x00000001e1057824 */ /* 0x100fe400078e0a00 */
[----:B------:R2:W3:Y:S01]  /*a410*/  I2F R7, R4 ;  /* 0x0000000400077306 */ /* 0x0004e20000201400 */
[C---:B------:R-:W-:Y:S02]  /*a420*/  ISETP.LT.OR P1, PT, R2.reuse, R231, P1 ;  /* 0x000000e70200720c */ /* 0x040fe40000f21670 */
[C---:B------:R-:W-:Y:S02]  /*a430*/  ISETP.LT.OR P6, PT, R2.reuse, R230, P6 ;  /* 0x000000e60200720c */ /* 0x040fe400037c1670 */
[C---:B------:R-:W-:Y:S02]  /*a440*/  ISETP.LT.OR P5, PT, R2.reuse, R229, P5 ;  /* 0x000000e50200720c */ /* 0x040fe40002fa1670 */
[----:B------:R-:W-:Y:S01]  /*a450*/  ISETP.LT.OR P0, PT, R2, R228, P0 ;  /* 0x000000e40200720c */ /* 0x000fe20000701670 */
[----:B------:R-:W-:Y:S01]  /*a460*/  IMAD.IADD R2, R227, 0x1, -R0 ;  /* 0x00000001e3027824 */ /* 0x000fe200078e0a00 */
[----:B------:R-:W-:Y:S01]  /*a470*/  IABS R3, R5 ;  /* 0x0000000500037213 */ /* 0x000fe20000000000 */
[----:B-1----:R-:W-:-:S02]  /*a480*/  FFMA.FTZ R8, R14, -R222, R20 ;  /* 0x800000de0e087223 */ /* 0x002fc40000010014 */
[----:B--2---:R-:W-:Y:S01]  /*a490*/  IMAD.IADD R4, R224, 0x1, -R0 ;  /* 0x00000001e0047824 */ /* 0x004fe200078e0a00 */
[----:B------:R-:W-:-:S04]  /*a4a0*/  IABS R2, R2 ;  /* 0x0000000200027213 */ /* 0x000fc80000000000 */
[----:B------:R-:W-:Y:S01]  /*a4b0*/  IABS R4, R4 ;  /* 0x0000000400047213 */ /* 0x000fe20000000000 */
[----:B------:R-:W-:Y:S01]  /*a4c0*/  IMAD.MOV.U32 R248, RZ, RZ, R251 ;  /* 0x000000fffff87224 */ /* 0x000fe200078e00fb */
[----:B------:R1:W-:Y:S01]  /*a4d0*/  I2F R9, R3 ;  /* 0x0000000300097306 */ /* 0x0003e20000201400 */
[----:B------:R-:W-:Y:S02]  /*a4e0*/  FSEL R251, R8, -INF , !P1 ;  /* 0xff80000008fb7808 */ /* 0x000fe40004800000 */
[----:B------:R-:W-:Y:S01]  /*a4f0*/  ISETP.GE.AND P1, PT, R0, R235, PT ;  /* 0x000000eb0000720c */ /* 0x000fe20003f26270 */
[----:B---3--:R-:W-:-:S03]  /*a500*/  FFMA.FTZ R7, R7, -R222, R21 ;  /* 0x800000de07077223 */ /* 0x008fc60000010015 */
[----:B------:R-:W-:Y:S01]  /*a510*/  ISETP.LT.OR P1, PT, R0, R231, P1 ;  /* 0x000000e70000720c */ /* 0x000fe20000f21670 */
[----:B------:R-:W-:Y:S01]  /*a520*/  I2F R2, R2 ;  /* 0x0000000200027306 */ /* 0x000fe20000201400 */
[----:B-1----:R-:W-:-:S07]  /*a530*/  IMAD.MOV.U32 R3, RZ, RZ, R4 ;  /* 0x000000ffff037224 */ /* 0x002fce00078e0004 */
[----:B------:R1:W2:Y:S01]  /*a540*/  I2F R5, R3 ;  /* 0x0000000300057306 */ /* 0x0002a20000201400 */
[-C--:B------:R-:W-:Y:S01]  /*a550*/  FFMA.FTZ R4, R12, -R222.reuse, R22 ;  /* 0x800000de0c047223 */ /* 0x080fe20000010016 */
[----:B------:R-:W-:Y:S01]  /*a560*/  FSEL R242, R7, -INF , !P1 ;  /* 0xff80000007f27808 */ /* 0x000fe20004800000 */
[----:B------:R-:W-:Y:S01]  /*a570*/  FFMA.FTZ R6, R11, -R222, R24 ;  /* 0x800000de0b067223 */ /* 0x000fe20000010018 */
[----:B------:R-:W-:Y:S02]  /*a580*/  ISETP.GT.AND P1, PT, R247, R248, PT ;  /* 0x000000f8f700720c */ /* 0x000fe40003f24270 */
[----:B------:R-:W-:Y:S02]  /*a590*/  FSEL R4, R4, -INF , !P6 ;  /* 0xff80000004047808 */ /* 0x000fe40007000000 */
[----:B------:R-:W-:Y:S02]  /*a5a0*/  FSEL R197, R6, -INF , !P5 ;  /* 0xff80000006c57808 */ /* 0x000fe40006800000 */
[----:B------:R-:W-:Y:S01]  /*a5b0*/  ISETP.GE.AND P6, PT, R0, R234, PT ;  /* 0x000000ea0000720c */ /* 0x000fe20003fc6270 */
[----:B-1----:R-:W-:Y:S01]  /*a5c0*/  FFMA.FTZ R3, R10, -R222, R26 ;  /* 0x800000de0a037223 */ /* 0x002fe2000001001a */
[----:B------:R-:W-:-:S04]  /*a5d0*/  ISETP.GE.AND P5, PT, R0, R233, PT ;  /* 0x000000e90000720c */ /* 0x000fc80003fa6270 */
[----:B------:R-:W-:Y:S02]  /*a5e0*/  FSEL R209, R3, -INF , !P0 ;  /* 0xff80000003d17808 */ /* 0x000fe40004000000 */
[C---:B------:R-:W-:Y:S01]  /*a5f0*/  ISETP.GE.AND P0, PT, R0.reuse, R232, PT ;  /* 0x000000e80000720c */ /* 0x040fe20003f06270 */
[----:B------:R1:W-:Y:S01]  /*a600*/  STL [R1], R4 ;  /* 0x0000000401007387 */ /* 0x0003e20000100800 */
[C---:B------:R-:W-:Y:S01]  /*a610*/  ISETP.LT.OR P6, PT, R0.reuse, R230, P6 ;  /* 0x000000e60000720c */ /* 0x040fe200037c1670 */
[----:B--2---:R-:W-:Y:S01]  /*a620*/  FFMA.FTZ R3, R5, -R222, R25 ;  /* 0x800000de05037223 */ /* 0x004fe20000010019 */
[C---:B------:R-:W-:Y:S02]  /*a630*/  ISETP.LT.OR P5, PT, R0.reuse, R229, P5 ;  /* 0x000000e50000720c */ /* 0x040fe40002fa1670 */
[----:B------:R-:W-:Y:S01]  /*a640*/  ISETP.LT.OR P0, PT, R0, R228, P0 ;  /* 0x000000e40000720c */ /* 0x000fe20000701670 */
[----:B------:R-:W-:Y:S01]  /*a650*/  FFMA.FTZ R0, R2, -R222, R27 ;  /* 0x800000de02007223 */ /* 0x000fe2000001001b */
[----:B------:R-:W-:-:S04]  /*a660*/  FSEL R196, R3, -INF , !P5 ;  /* 0xff80000003c47808 */ /* 0x000fc80006800000 */
[----:B------:R-:W-:Y:S01]  /*a670*/  FSEL R206, R0, -INF , !P0 ;  /* 0xff80000000ce7808 */ /* 0x000fe20004000000 */
[----:B-1----:R-:W-:-:S05]  /*a680*/  FFMA.FTZ R4, R9, -R222, R23 ;  /* 0x800000de09047223 */ /* 0x002fca0000010017 */
        /* <DEDUP_REMOVED lines=60> */
.L_x_242:
[----:B------:R-:W-:Y:S05]  /*aa50*/  BSYNC B0 ;  /* 0x0000000000007941 */ /* 0x000fea0003800000 */
.L_x_241:
[----:B------:R-:W0:Y:S02]  /*aa60*/  LDGDEPBAR ;  /* 0x00000000000079af */ /* 0x000e240000000000 */
.L_x_240:
[----:B-1----:R-:W2:Y:S01]  /*aa70*/  LDL.LU R5, [R1+0x28] ;  /* 0x0000280001057983 */ /* 0x002ea20000300800 */
[----:B------:R-:W-:-:S03]  /*aa80*/  MOV R55, R245 ;  /* 0x000000f500377202 */ /* 0x000fc60000000f00 */
[----:B------:R-:W3:Y:S04]  /*aa90*/  LDL.LU R6, [R1+0x20] ;  /* 0x0000200001067983 */ /* 0x000ee80000300800 */
[----:B------:R-:W4:Y:S04]  /*aaa0*/  LDL.LU R7, [R1+0x24] ;  /* 0x0000240001077983 */ /* 0x000f280000300800 */
[----:B------:R1:W-:Y:S01]  /*aab0*/  STL [R1+0x70], R219 ;  /* 0x000070db01007387 */ /* 0x0003e20000100800 */
[----:B------:R-:W-:-:S03]  /*aac0*/  FMNMX.FTZ R0, R103, R62, !PT ;  /* 0x0000003e67007209 */ /* 0x000fc60007810000 */
[----:B------:R-:W-:Y:S04]  /*aad0*/  LDSM.16.MT88.4 R16, [R216+0x9000] ;  /* 0x00900000d810783b */ /* 0x000fe80000004200 */
[----:B------:R-:W-:Y:S04]  /*aae0*/  LDSM.16.MT88.4 R20, [R216+0xa000] ;  /* 0x00a00000d814783b */ /* 0x000fe80000004200 */
[----:B------:R-:W-:Y:S04]  /*aaf0*/  LDSM.16.MT88.4 R48, [R218+0xa000] ;  /* 0x00a00000da30783b */ /* 0x000fe80000004200 */
[----:B------:R-:W-:Y:S04]  /*ab00*/  LDSM.16.MT88.4 R12, [R218+0x9000] ;  /* 0x00900000da0c783b */ /* 0x000fe80000004200 */
[----:B------:R-:W-:Y:S04]  /*ab10*/  LDSM.16.MT88.4 R44, [R216+0xb000] ;  /* 0x00b00000d82c783b */ /* 0x000fe80000004200 */
[----:B------:R-:W-:Y:S04]  /*ab20*/  LDSM.16.MT88.4 R36, [R218+0xb000] ;  /* 0x00b00000da24783b */ /* 0x000fe80000004200 */
[----:B-1----:R-:W2:Y:S01]  /*ab30*/  LDL.LU R219, [R1] ;  /* 0x0000000001db7983 */ /* 0x002ea20000300800 */
[----:B------:R-:W-:-:S04]  /*ab40*/  FMNMX.FTZ R0, R60, R0, !PT ;  /* 0x000000003c007209 */ /* 0x000fc80007810000 */
[----:B------:R-:W-:-:S04]  /*ab50*/  FMNMX.FTZ R0, R58, R0, !PT ;  /* 0x000000003a007209 */ /* 0x000fc80007810000 */
        /* <DEDUP_REMOVED lines=24> */
[----:B------:R-:W-:-:S03]  /*ace0*/  FMNMX.FTZ R2, R193, R2, !PT ;  /* 0x00000002c1027209 */ /* 0x000fc60007810000 */
[----:B------:R-:W1:Y:S01]  /*acf0*/  SHFL.BFLY PT, R4, R0, 0x2, 0x1f ;  /* 0x0c401f0000047f89 */ /* 0x000e6200000e0000 */
[----:B------:R-:W-:-:S04]  /*ad00*/  FMNMX.FTZ R2, R34, R2, !PT ;  /* 0x0000000222027209 */ /* 0x000fc80007810000 */
[----:B------:R-:W-:-:S04]  /*ad10*/  FMNMX.FTZ R2, R241, R2, !PT ;  /* 0x00000002f1027209 */ /* 0x000fc80007810000 */
[----:B------:R-:W-:-:S04]  /*ad20*/  FMNMX.FTZ R2, R209, R2, !PT ;  /* 0x00000002d1027209 */ /* 0x000fc80007810000 */
[----:B------:R-:W-:-:S05]  /*ad30*/  FMNMX.FTZ R2, R206, R2, !PT ;  /* 0x00000002ce027209 */ /* 0x000fca0007810000 */
[----:B------:R-:W1:Y:S02]  /*ad40*/  SHFL.BFLY PT, R3, R2, 0x2, 0x1f ;  /* 0x0c401f0002037f89 */ /* 0x000e6400000e0000 */
[----:B-1----:R-:W-:-:S05]  /*ad50*/  FMNMX.FTZ R0, R0, R4, !PT ;  /* 0x0000000400007209 */ /* 0x002fca0007810000 */
[----:B------:R-:W1:Y:S01]  /*ad60*/  SHFL.BFLY PT, R4, R0, 0x1, 0x1f ;  /* 0x0c201f0000047f89 */ /* 0x000e6200000e0000 */
[----:B------:R-:W-:-:S05]  /*ad70*/  FMNMX.FTZ R2, R2, R3, !PT ;  /* 0x0000000302027209 */ /* 0x000fca0007810000 */
[----:B------:R-:W1:Y:S02]  /*ad80*/  SHFL.BFLY PT, R3, R2, 0x1, 0x1f ;  /* 0x0c201f0002037f89 */ /* 0x000e6400000e0000 */
[----:B-1----:R-:W-:-:S04]  /*ad90*/  FMNMX.FTZ R245, R0, R4, !PT ;  /* 0x0000000400f57209 */ /* 0x002fc80007810000 */
[C---:B------:R-:W-:Y:S01]  /*ada0*/  FSETP.NEU.FTZ.AND P5, PT, R245.reuse, -INF , PT ;  /* 0xff800000f500780b */ /* 0x040fe20003fbd000 */
[----:B------:R-:W-:-:S05]  /*adb0*/  FMUL.FTZ R8, R245, c[0x0][0x23c] ;  /* 0x00008f00f5087a20 */ /* 0x000fca0000410000 */
[----:B------:R-:W-:-:S05]  /*adc0*/  FSEL R8, R8, RZ, P5 ;  /* 0x000000ff08087208 */ /* 0x000fca0002800000 */
[----:B------:R-:W-:-:S04]  /*add0*/  FFMA.FTZ R0, R62, c[0x0][0x23c], -R8 ;  /* 0x00008f003e007a23 */ /* 0x000fc80000010808 */
[----:B------:R1:W1:Y:S01]  /*ade0*/  MUFU.EX2 R4, R0 ;  /* 0x0000000000047308 */ /* 0x0002620000000800 */
[----:B------:R-:W-:-:S04]  /*adf0*/  FMNMX.FTZ R246, R2, R3, !PT ;  /* 0x0000000302f67209 */ /* 0x000fc80007810000 */
[C---:B------:R-:W-:Y:S01]  /*ae00*/  FSETP.NEU.FTZ.AND P0, PT, R246.reuse, -INF , PT ;  /* 0xff800000f600780b */ /* 0x040fe20003f1d000 */
[----:B------:R-:W-:Y:S02]  /*ae10*/  FMUL.FTZ R3, R246, c[0x0][0x23c] ;  /* 0x00008f00f6037a20 */ /* 0x000fe40000410000 */
[----:B-1----:R-:W-:-:S04]  /*ae20*/  FFMA.FTZ R0, R60, c[0x0][0x23c], -R8 ;  /* 0x00008f003c007a23 */ /* 0x002fc80000010808 */
[----:B------:R1:W1:Y:S01]  /*ae30*/  MUFU.EX2 R9, R0 ;  /* 0x0000000000097308 */ /* 0x0002620000000800 */
[----:B------:R-:W-:Y:S02]  /*ae40*/  FSEL R3, R3, RZ, P0 ;  /* 0x000000ff03037208 */ /* 0x000fe40000000000 */
[----:B------:R-:W-:Y:S01]  /*ae50*/  FMNMX.FTZ R2, R105, R237, !PT ;  /* 0x000000ed69027209 */ /* 0x000fe20007810000 */
[----:B-1----:R-:W-:-:S04]  /*ae60*/  FFMA.FTZ R0, R58, c[0x0][0x23c], -R8 ;  /* 0x00008f003a007a23 */ /* 0x002fc80000010808 */
[----:B------:R1:W-:Y:S01]  /*ae70*/  MUFU.EX2 R41, R0 ;  /* 0x0000000000297308 */ /* 0x0003e20000000800 */
[----:B------:R-:W-:Y:S02]  /*ae80*/  MOV R58, R4 ;  /* 0x00000004003a7202 */ /* 0x000fe40000000f00 */
[----:B------:R-:W-:Y:S02]  /*ae90*/  FMNMX.FTZ R4, R236, R2, !PT ;  /* 0x00000002ec047209 */ /* 0x000fe40007810000 */
[----:B------:R-:W-:Y:S02]  /*aea0*/  FMNMX.FTZ R2, R104, R239, !PT ;  /* 0x000000ef68027209 */ /* 0x000fe40007810000 */
[----:B------:R-:W-:Y:S01]  /*aeb0*/  FMNMX.FTZ R4, R203, R4, !PT ;  /* 0x00000004cb047209 */ /* 0x000fe20007810000 */
[----:B-1----:R-:W-:-:S04]  /*aec0*/  FFMA.FTZ R0, R56, c[0x0][0x23c], -R8 ;  /* 0x00008f0038007a23 */ /* 0x002fc80000010808 */
[----:B------:R1:W-:Y:S01]  /*aed0*/  MUFU.EX2 R31, R0 ;  /* 0x00000000001f7308 */ /* 0x0003e20000000800 */
        /* <DEDUP_REMOVED lines=9> */
[----:B------:R1:W1:Y:S01]  /*af70*/  MUFU.EX2 R10, R0 ;  /* 0x00000000000a7308 */ /* 0x0002620000000800 */
[----:B------:R-:W-:Y:S01]  /*af80*/  IMAD.MOV.U32 R61, RZ, RZ, R101 ;  /* 0x000000ffff3d7224 */ /* 0x000fe200078e0065 */
[----:B------:R-:W-:Y:S02]  /*af90*/  FMNMX.FTZ R2, R55, R2, !PT ;  /* 0x0000000237027209 */ /* 0x000fe40007810000 */
[----:B------:R-:W-:Y:S01]  /*afa0*/  FMNMX.FTZ R4, R210, R4, !PT ;  /* 0x00000004d2047209 */ /* 0x000fe20007810000 */
[----:B-1----:R-:W-:-:S04]  /*afb0*/  FFMA.FTZ R0, R59, c[0x0][0x23c], -R3 ;  /* 0x00008f003b007a23 */ /* 0x002fc80000010803 */
[----:B------:R1:W-:Y:S01]  /*afc0*/  MUFU.EX2 R40, R0 ;  /* 0x0000000000287308 */ /* 0x0003e20000000800 */
[----:B------:R-:W-:Y:S02]  /*afd0*/  FMNMX.FTZ R2, R61, R2, !PT ;  /* 0x000000023d027209 */ /* 0x000fe40007810000 */
[----:B----4-:R-:W-:Y:S01]  /*afe0*/  MOV R60, R7 ;  /* 0x00000007003c7202 */ /* 0x010fe20000000f00 */
[----:B---3--:R-:W-:Y:S01]  /*aff0*/  IMAD.MOV.U32 R7, RZ, RZ, R6 ;  /* 0x000000ffff077224 */ /* 0x008fe200078e0006 */
[----:B--2---:R-:W-:Y:S02]  /*b000*/  MOV R6, R5 ;  /* 0x0000000500067202 */ /* 0x004fe40000000f00 */
[----:B------:R-:W-:Y:S01]  /*b010*/  FSEL R5, R245, RZ, P5 ;  /* 0x000000fff5057208 */ /* 0x000fe20002800000 */
[----:B-1----:R-:W-:-:S04]  /*b020*/  FFMA.FTZ R0, R57, c[0x0][0x23c], -R3 ;  /* 0x00008f0039007a23 */ /* 0x002fc80000010803 */
[----:B------:R-:W-:Y:S01]  /*b030*/  FADD.FTZ R5, R103, -R5 ;  /* 0x8000000567057221 */ /* 0x000fe20000010000 */
[----:B------:R1:W-:Y:S03]  /*b040*/  MUFU.EX2 R30, R0 ;  /* 0x00000000001e7308 */ /* 0x0003e60000000800 */
[----:B------:R-:W-:Y:S01]  /*b050*/  FMUL.FTZ R101, R5, c[0x0][0x23c] ;  /* 0x00008f0005657a20 */ /* 0x000fe20000410000 */
[----:B------:R-:W-:Y:S02]  /*b060*/  FMNMX.FTZ R5, R202, R4, !PT ;  /* 0x00000004ca057209 */ /* 0x000fe40007810000 */
[----:B-1----:R-:W-:-:S05]  /*b070*/  FSEL R0, R246, RZ, P0 ;  /* 0x000000fff6007208 */ /* 0x002fca0000000000 */
[----:B------:R-:W-:Y:S01]  /*b080*/  FADD.FTZ R4, R102, -R0 ;  /* 0x8000000066047221 */ /* 0x000fe20000010000 */
[----:B------:R-:W-:Y:S02]  /*b090*/  FMNMX.FTZ R0, R243, R2, !PT ;  /* 0x00000002f3007209 */ /* 0x000fe40007810000 */
[----:B------:R-:W-:Y:S02]  /*b0a0*/  FMNMX.FTZ R2, R65, R5, !PT ;  /* 0x0000000541027209 */ /* 0x000fe40007810000 */
[----:B------:R-:W-:Y:S02]  /*b0b0*/  FMNMX.FTZ R0, R211, R0, !PT ;  /* 0x00000000d3007209 */ /* 0x000fe40007810000 */
[----:B------:R-:W-:Y:S02]  /*b0c0*/  FMNMX.FTZ R2, R249, R2, !PT ;  /* 0x00000002f9027209 */ /* 0x000fe40007810000 */
[----:B------:R-:W-:Y:S02]  /*b0d0*/  FMNMX.FTZ R0, R67, R0, !PT ;  /* 0x0000000043007209 */ /* 0x000fe40007810000 */
[----:B------:R-:W-:-:S02]  /*b0e0*/  FMNMX.FTZ R2, R213, R2, !PT ;  /* 0x00000002d5027209 */ /* 0x000fc40007810000 */
[----:B------:R-:W-:Y:S02]  /*b0f0*/  MOV R62, R52 ;  /* 0x00000034003e7202 */ /* 0x000fe40000000f00 */
        /* <DEDUP_REMOVED lines=8> */
[----:B------:R-:W-:Y:S02]  /*b180*/  MOV R103, R9 ;  /* 0x0000000900677202 */ /* 0x000fe40000000f00 */
[----:B------:R-:W-:Y:S02]  /*b190*/  FMNMX.FTZ R9, R54, R0, !PT ;  /* 0x0000000036097209 */ /* 0x000fe40007810000 */
[----:B------:R-:W-:-:S05]  /*b1a0*/  FMNMX.FTZ R0, R242, R2, !PT ;  /* 0x00000002f2007209 */ /* 0x000fca0007810000 */
[----:B------:R-:W1:Y:S01]  /*b1b0*/  SHFL.BFLY PT, R2, R0, 0x2, 0x1f ;  /* 0x0c401f0000027f89 */ /* 0x000e6200000e0000 */
[----:B------:R-:W-:Y:S01]  /*b1c0*/  MOV R59, R10 ;  /* 0x0000000a003b7202 */ /* 0x000fe20000000f00 */
[----:B------:R-:W-:Y:S01]  /*b1d0*/  FMUL.FTZ R4, R4, c[0x0][0x23c] ;  /* 0x00008f0004047a20 */ /* 0x000fe20000410000 */
[----:B------:R-:W-:Y:S01]  /*b1e0*/  MOV R28, R100 ;  /* 0x00000064001c7202 */ /* 0x000fe20000000f00 */
[----:B------:R-:W2:Y:S01]  /*b1f0*/  MUFU.EX2 R101, R101 ;  /* 0x0000006500657308 */ /* 0x000ea20000000800 */
[----:B-1----:R-:W-:Y:S02]  /*b200*/  FMNMX.FTZ R0, R0, R2, !PT ;  /* 0x0000000200007209 */ /* 0x002fe40007810000 */
[----:B------:R-:W-:-:S04]  /*b210*/  FMNMX.FTZ R2, R219, R9, !PT ;  /* 0x00000009db027209 */ /* 0x000fc80007810000 */
[----:B------:R-:W-:Y:S01]  /*b220*/  FMNMX.FTZ R2, R64, R2, !PT ;  /* 0x0000000240027209 */ /* 0x000fe20007810000 */
[----:B------:R1:W3:Y:S04]  /*b230*/  MUFU.EX2 R100, R4 ;  /* 0x0000000400647308 */ /* 0x0002e80000000800 */
[----:B------:R-:W4:Y:S01]  /*b240*/  SHFL.BFLY PT, R10, R2, 0x2, 0x1f ;  /* 0x0c401f00020a7f89 */ /* 0x000f2200000e0000 */
[----:B------:R-:W-:-:S03]  /*b250*/  MOV R43, R7 ;  /* 0x00000007002b7202 */ /* 0x000fc60000000f00 */
[----:B------:R-:W4:Y:S01]  /*b260*/  SHFL.BFLY PT, R9, R0, 0x1, 0x1f ;  /* 0x0c201f0000097f89 */ /* 0x000f2200000e0000 */
[----:B------:R-:W-:Y:S01]  /*b270*/  IMAD.MOV.U32 R29, RZ, RZ, R6 ;  /* 0x000000ffff1d7224 */ /* 0x000fe200078e0006 */
[----:B------:R-:W-:Y:S01]  /*b280*/  F2FP.BF16.PACK_AB R5, R59, R63 ;  /* 0x0000003f3b05723e */ /* 0x000fe200000010ff */
[----:B--2---:R-:W-:Y:S01]  /*b290*/  FMUL.FTZ R120, R120, R101 ;  /* 0x0000006578787220 */ /* 0x004fe20000410000 */
[----:B------:R-:W-:Y:S01]  /*b2a0*/  F2FP.BF16.PACK_AB R6, R31, R41 ;  /* 0x000000291f06723e */ /* 0x000fe200000010ff */
[-C--:B------:R-:W-:Y:S01]  /*b2b0*/  FMUL.FTZ R121, R121, R101.reuse ;  /* 0x0000006579797220 */ /* 0x080fe20000410000 */
[----:B------:R-:W-:Y:S01]  /*b2c0*/  F2FP.BF16.PACK_AB R7, R30, R40 ;  /* 0x000000281e07723e */ /* 0x000fe200000010ff */
[----:B------:R-:W-:Y:S01]  /*b2d0*/  FMUL.FTZ R148, R148, R101 ;  /* 0x0000006594947220 */ /* 0x000fe20000410000 */
[----:B-1----:R-:W-:Y:S01]  /*b2e0*/  F2FP.BF16.PACK_AB R4, R103, R58 ;  /* 0x0000003a6704723e */ /* 0x002fe200000010ff */
[-C--:B---3--:R-:W-:Y:S02]  /*b2f0*/  FMUL.FTZ R122, R122, R100.reuse ;  /* 0x000000647a7a7220 */ /* 0x088fe40000410000 */
        /* <DEDUP_REMOVED lines=44> */
[----:B----4-:R-:W-:Y:S01]  /*b5c0*/  FMNMX.FTZ R2, R2, R10, !PT ;  /* 0x0000000a02027209 */ /* 0x010fe20007810000 */
        /* <DEDUP_REMOVED lines=12> */
[----:B------:R-:W1:Y:S01]  /*b690*/  SHFL.BFLY PT, R5, R2, 0x1, 0x1f ;  /* 0x0c201f0002057f89 */ /* 0x000e6200000e0000 */
[----:B------:R-:W-:-:S04]  /*b6a0*/  FMNMX.FTZ R248, R0, R9, !PT ;  /* 0x0000000900f87209 */ /* 0x000fc80007810000 */
[C---:B------:R-:W-:Y:S01]  /*b6b0*/  FSETP.NEU.FTZ.AND P5, PT, R248.reuse, -INF , PT ;  /* 0xff800000f800780b */ /* 0x040fe20003fbd000 */
[----:B------:R-:W-:Y:S01]  /*b6c0*/  FMUL.FTZ R0, R248, c[0x0][0x23c] ;  /* 0x00008f00f8007a20 */ /* 0x000fe20000410000 */
[----:B------:R-:W-:-:S04]  /*b6d0*/  MOV R56, R247 ;  /* 0x000000f700387202 */ /* 0x000fc80000000f00 */
[----:B------:R-:W-:-:S05]  /*b6e0*/  FSEL R0, R0, RZ, P5 ;  /* 0x000000ff00007208 */ /* 0x000fca0002800000 */
[--C-:B------:R-:W-:Y:S01]  /*b6f0*/  FFMA.FTZ R4, R237, c[0x0][0x23c], -R0.reuse ;  /* 0x00008f00ed047a23 */ /* 0x100fe20000010800 */
[----:B-1----:R-:W-:Y:S01]  /*b700*/  FMNMX.FTZ R247, R2, R5, !PT ;  /* 0x0000000502f77209 */ /* 0x002fe20007810000 */
[----:B------:R-:W-:Y:S02]  /*b710*/  FFMA.FTZ R2, R236, c[0x0][0x23c], -R0 ;  /* 0x00008f00ec027a23 */ /* 0x000fe40000010800 */
[----:B------:R1:W-:Y:S01]  /*b720*/  MUFU.EX2 R52, R4 ;  /* 0x0000000400347308 */ /* 0x0003e20000000800 */
[----:B------:R-:W-:-:S07]  /*b730*/  FSETP.NEU.FTZ.AND P0, PT, R247, -INF , PT ;  /* 0xff800000f700780b */ /* 0x000fce0003f1d000 */
[----:B------:R2:W-:Y:S01]  /*b740*/  MUFU.EX2 R236, R2 ;  /* 0x0000000200ec7308 */ /* 0x0005e20000000800 */
[----:B-1----:R-:W-:-:S07]  /*b750*/  FFMA.FTZ R4, R203, c[0x0][0x23c], -R0 ;  /* 0x00008f00cb047a23 */ /* 0x002fce0000010800 */
[----:B------:R1:W-:Y:S01]  /*b760*/  MUFU.EX2 R57, R4 ;  /* 0x0000000400397308 */ /* 0x0003e20000000800 */
[----:B--2---:R-:W-:-:S05]  /*b770*/  FMUL.FTZ R2, R247, c[0x0][0x23c] ;  /* 0x00008f00f7027a20 */ /* 0x004fca0000410000 */
[----:B------:R-:W-:Y:S01]  /*b780*/  FSEL R2, R2, RZ, P0 ;  /* 0x000000ff02027208 */ /* 0x000fe20000000000 */
[----:B-1----:R-:W-:-:S04]  /*b790*/  FFMA.FTZ R4, R191, c[0x0][0x23c], -R0 ;  /* 0x00008f00bf047a23 */ /* 0x002fc80000010800 */
[----:B------:R1:W-:Y:S01]  /*b7a0*/  MUFU.EX2 R35, R4 ;  /* 0x0000000400237308 */ /* 0x0003e20000000800 */
[----:B------:R-:W-:Y:S01]  /*b7b0*/  FSEL R5, R248, RZ, P5 ;  /* 0x000000fff8057208 */ /* 0x000fe20002800000 */
[----:B------:R2:W-:Y:S04]  /*b7c0*/  STL [R1+0x6c], R217 ;  /* 0x00006cd901007387 */ /* 0x0005e80000100800 */
[----:B------:R-:W-:Y:S02]  /*b7d0*/  FADD.FTZ R6, R105, -R5 ;  /* 0x8000000569067221 */ /* 0x000fe40000010000 */
[----:B-1----:R-:W-:-:S04]  /*b7e0*/  FFMA.FTZ R4, R239, c[0x0][0x23c], -R2 ;  /* 0x00008f00ef047a23 */ /* 0x002fc80000010802 */
[----:B------:R1:W3:Y:S01]  /*b7f0*/  MUFU.EX2 R11, R4 ;  /* 0x00000004000b7308 */ /* 0x0002e20000000800 */
[----:B------:R-:W-:Y:S01]  /*b800*/  FSEL R5, R247, RZ, P0 ;  /* 0x000000fff7057208 */ /* 0x000fe20000000000 */
[----:B-1----:R-:W-:-:S06]  /*b810*/  FFMA.FTZ R4, R238, c[0x0][0x23c], -R2 ;  /* 0x00008f00ee047a23 */ /* 0x002fcc0000010802 */
[----:B--2---:R1:W-:Y:S01]  /*b820*/  MUFU.EX2 R217, R4 ;  /* 0x0000000400d97308 */ /* 0x0043e20000000800 */
[----:B------:R-:W-:Y:S02]  /*b830*/  FMUL.FTZ R6, R6, c[0x0][0x23c] ;  /* 0x00008f0006067a20 */ /* 0x000fe40000410000 */
[----:B-1----:R-:W-:-:S05]  /*b840*/  FFMA.FTZ R4, R204, c[0x0][0x23c], -R2 ;  /* 0x00008f00cc047a23 */ /* 0x002fca0000010802 */
[----:B------:R1:W-:Y:S01]  /*b850*/  MUFU.EX2 R42, R4 ;  /* 0x00000004002a7308 */ /* 0x0003e20000000800 */
[----:B------:R-:W-:Y:S01]  /*b860*/  IMAD.MOV.U32 R93, RZ, RZ, R103 ;  /* 0x000000ffff5d7224 */ /* 0x000fe200078e0067 */
[----:B------:R-:W-:Y:S01]  /*b870*/  MOV R103, R34 ;  /* 0x0000002200677202 */ /* 0x000fe20000000f00 */
[----:B-1----:R-:W-:-:S04]  /*b880*/  FADD.FTZ R4, R104, -R5 ;  /* 0x8000000568047221 */ /* 0x002fc80000010000 */
[----:B------:R-:W-:-:S04]  /*b890*/  FMUL.FTZ R4, R4, c[0x0][0x23c] ;  /* 0x00008f0004047a20 */ /* 0x000fc80000410000 */
[----:B------:R1:W2:Y:S01]  /*b8a0*/  MUFU.EX2 R10, R4 ;  /* 0x00000004000a7308 */ /* 0x0002a20000000800 */
[----:B---3--:R-:W-:-:S07]  /*b8b0*/  MOV R104, R11 ;  /* 0x0000000b00687202 */ /* 0x008fce0000000f00 */
[----:B------:R-:W3:Y:S01]  /*b8c0*/  MUFU.EX2 R11, R6 ;  /* 0x00000006000b7308 */ /* 0x000ee20000000800 */
[----:B-1----:R-:W-:-:S07]  /*b8d0*/  FFMA.FTZ R4, R194, c[0x0][0x23c], -R2 ;  /* 0x00008f00c2047a23 */ /* 0x002fce0000010802 */
[----:B------:R1:W4:Y:S01]  /*b8e0*/  MUFU.EX2 R34, R4 ;  /* 0x0000000400227308 */ /* 0x0003220000000800 */
[----:B------:R-:W-:Y:S01]  /*b8f0*/  FFMA.FTZ R9, R200, c[0x0][0x23c], -R8 ;  /* 0x00008f00c8097a23 */ /* 0x000fe20000010808 */
[----:B------:R-:W-:Y:S01]  /*b900*/  MOV R194, R57 ;  /* 0x0000003900c27202 */ /* 0x000fe20000000f00 */
[----:B--2---:R-:W-:Y:S01]  /*b910*/  FMUL.FTZ R146, R146, R10 ;  /* 0x0000000a92927220 */ /* 0x004fe20000410000 */
[----:B------:R-:W-:Y:S01]  /*b920*/  F2FP.BF16.PACK_AB R5, R217, R104 ;  /* 0x00000068d905723e */ /* 0x000fe200000010ff */
[-C--:B---3--:R-:W-:Y:S01]  /*b930*/  FMUL.FTZ R144, R144, R11.reuse ;  /* 0x0000000b90907220 */ /* 0x088fe20000410000 */
[----:B------:R-:W-:Y:S02]  /*b940*/  F2FP.BF16.PACK_AB R6, R35, R194 ;  /* 0x000000c22306723e */ /* 0x000fe400000010ff */
[----:B------:R2:W3:Y:S01]  /*b950*/  MUFU.EX2 R105, R9 ;  /* 0x0000000900697308 */ /* 0x0004e20000000800 */
[----:B------:R-:W-:Y:S02]  /*b960*/  FMUL.FTZ R145, R145, R11 ;  /* 0x0000000b91917220 */ /* 0x000fe40000410000 */
[----:B------:R-:W-:Y:S01]  /*b970*/  FMUL.FTZ R147, R147, R10 ;  /* 0x0000000a93937220 */ /* 0x000fe20000410000 */
[----:B-1----:R-:W-:-:S02]  /*b980*/  F2FP.BF16.PACK_AB R4, R236, R52 ;  /* 0x00000034ec04723e */ /* 0x002fc400000010ff */
[----:B----4-:R-:W-:Y:S01]  /*b990*/  F2FP.BF16.PACK_AB R7, R34, R42 ;  /* 0x0000002a2207723e */ /* 0x010fe200000010ff */
[----:B--2---:R-:W-:Y:S01]  /*b9a0*/  FFMA.FTZ R9, R189, c[0x0][0x23c], -R8 ;  /* 0x00008f00bd097a23 */ /* 0x004fe20000010808 */
[----:B------:R-:W-:Y:S01]  /*b9b0*/  MOV R73, R64 ;  /* 0x0000004000497202 */ /* 0x000fe20000000f00 */
[-C--:B------:R-:W-:Y:S02]  /*b9c0*/  FMUL.FTZ R128, R128, R11.reuse ;  /* 0x0000000b80807220 */ /* 0x080fe40000410000 */
[----:B------:R1:W-:Y:S01]  /*b9d0*/  MUFU.EX2 R102, R9 ;  /* 0x0000000900667308 */ /* 0x0003e20000000800 */
[----:B------:R-:W-:Y:S01]  /*b9e0*/  FMUL.FTZ R129, R129, R11 ;  /* 0x0000000b81817220 */ /* 0x000fe20000410000 */
[----:B------:R-:W-:Y:S01]  /*b9f0*/  MOV R74, R66 ;  /* 0x00000042004a7202 */ /* 0x000fe20000000f00 */
[-C--:B------:R-:W-:Y:S02]  /*ba00*/  FMUL.FTZ R130, R130, R10.reuse ;  /* 0x0000000a82827220 */ /* 0x080fe40000410000 */
[----:B------:R-:W-:-:S02]  /*ba10*/  FMUL.FTZ R131, R131, R10 ;  /* 0x0000000a83837220 */ /* 0x000fc40000410000 */
[----:B------:R-:W-:Y:S02]  /*ba20*/  IMAD.MOV.U32 R72, RZ, RZ, R65 ;  /* 0x000000ffff487224 */ /* 0x000fe400078e0041 */
[----:B------:R-:W-:Y:S02]  /*ba30*/  IMAD.MOV.U32 R75, RZ, RZ, R67 ;  /* 0x000000ffff4b7224 */ /* 0x000fe400078e0043 */
[----:B------:R-:W-:Y:S01]  /*ba40*/  HMMA.16816.F32.BF16 R64, R4, R20, R144 ;  /* 0x000000140440723c */ /* 0x000fe20000041890 */
[-C--:B------:R-:W-:Y:S02]  /*ba50*/  FMUL.FTZ R160, R160, R11.reuse ;  /* 0x0000000ba0a07220 */ /* 0x080fe40000410000 */
[----:B-1----:R-:W-:Y:S02]  /*ba60*/  FFMA.FTZ R9, R107, c[0x0][0x23c], -R8 ;  /* 0x00008f006b097a23 */ /* 0x002fe40000010808 */
[----:B------:R-:W-:Y:S02]  /*ba70*/  FMUL.FTZ R161, R161, R11 ;  /* 0x0000000ba1a17220 */ /* 0x000fe40000410000 */
[-C--:B------:R-:W-:Y:S01]  /*ba80*/  FMUL.FTZ R162, R162, R10.reuse ;  /* 0x0000000aa2a27220 */ /* 0x080fe20000410000 */
[----:B------:R1:W-:Y:S01]  /*ba90*/  MUFU.EX2 R147, R9 ;  /* 0x0000000900937308 */ /* 0x0003e20000000800 */
[----:B------:R-:W-:-:S02]  /*baa0*/  FMUL.FTZ R163, R163, R10 ;  /* 0x0000000aa3a37220 */ /* 0x000fc40000410000 */
[-C--:B------:R-:W-:Y:S02]  /*bab0*/  FMUL.FTZ R172, R172, R11.reuse ;  /* 0x0000000bacac7220 */ /* 0x080fe40000410000 */
[----:B------:R-:W-:Y:S02]  /*bac0*/  FMUL.FTZ R173, R173, R11 ;  /* 0x0000000badad7220 */ /* 0x000fe40000410000 */
[-C--:B------:R-:W-:Y:S02]  /*bad0*/  FMUL.FTZ R174, R174, R10.reuse ;  /* 0x0000000aaeae7220 */ /* 0x080fe40000410000 */
[----:B------:R-:W-:Y:S01]  /*bae0*/  FMUL.FTZ R175, R175, R10 ;  /* 0x0000000aafaf7220 */ /* 0x000fe20000410000 */
[----:B------:R-:W-:Y:S01]  /*baf0*/  HMMA.16816.F32.BF16 R76, R4, R12, R128 ;  /* 0x0000000c044c723c */ /* 0x000fe20000041880 */
[----:B------:R-:W-:Y:S01]  /*bb00*/  IMAD.MOV.U32 R239, RZ, RZ, R56 ;  /* 0x000000ffffef7224 */ /* 0x000fe200078e0038 */
[----:B------:R-:W-:Y:S01]  /*bb10*/  MOV R92, R59 ;  /* 0x0000003b005c7202 */ /* 0x000fe20000000f00 */
[----:B-1----:R-:W-:Y:S01]  /*bb20*/  FFMA.FTZ R9, R106, c[0x0][0x23c], -R8 ;  /* 0x00008f006a097a23 */ /* 0x002fe20000010808 */
[----:B------:R-:W-:-:S04]  /*bb30*/  MOV R203, R58 ;  /* 0x0000003a00cb7202 */ /* 0x000fc80000000f00 */
[----:B------:R-:W-:Y:S01]  /*bb40*/  HMMA.16816.F32.BF16 R56, R4, R48, R160 ;  /* 0x000000300438723c */ /* 0x000fe200000418a0 */
[----:B------:R1:W2:Y:S01]  /*bb50*/  MUFU.EX2 R12, R9 ;  /* 0x00000009000c7308 */ /* 0x0002a20000000800 */
[-C--:B------:R-:W-:Y:S02]  /*bb60*/  FMUL.FTZ R112, R112, R11.reuse ;  /* 0x0000000b70707220 */ /* 0x080fe40000410000 */
[----:B------:R-:W-:-:S04]  /*bb70*/  FMUL.FTZ R113, R113, R11 ;  /* 0x0000000b71717220 */ /* 0x000fc80000410000 */
[----:B------:R-:W-:Y:S01]  /*bb80*/  HMMA.16816.F32.BF16 R48, R4, R50, R172 ;  /* 0x000000320430723c */ /* 0x000fe200000418ac */
[-C--:B------:R-:W-:Y:S02]  /*bb90*/  FMUL.FTZ R114, R114, R10.reuse ;  /* 0x0000000a72727220 */ /* 0x080fe40000410000 */
[----:B------:R-:W-:-:S04]  /*bba0*/  FMUL.FTZ R115, R115, R10 ;  /* 0x0000000a73737220 */ /* 0x000fc80000410000 */
[----:B---3--:R-:W-:Y:S01]  /*bbb0*/  MOV R172, R105 ;  /* 0x0000006900ac7202 */ /* 0x008fe20000000f00 */
[----:B-1----:R-:W-:Y:S01]  /*bbc0*/  FFMA.FTZ R9, R207, c[0x0][0x23c], -R3 ;  /* 0x00008f00cf097a23 */ /* 0x002fe20000010803 */
[----:B------:R-:W-:-:S03]  /*bbd0*/  MOV R105, R239 ;  /* 0x000000ef00697202 */ /* 0x000fc60000000f00 */
[----:B------:R1:W-:Y:S01]  /*bbe0*/  MUFU.EX2 R239, R9 ;  /* 0x0000000900ef7308 */ /* 0x0003e20000000800 */
[----:B------:R-:W-:Y:S01]  /*bbf0*/  HMMA.16816.F32.BF16 R88, R4, R16, R112 ;  /* 0x000000100458723c */ /* 0x000fe20000041870 */
[----:B------:R-:W-:Y:S01]  /*bc00*/  MOV R237, R61 ;  /* 0x0000003d00ed7202 */ /* 0x000fe20000000f00 */
[----:B------:R-:W-:Y:S01]  /*bc10*/  FMUL.FTZ R124, R124, R11 ;  /* 0x0000000b7c7c7220 */ /* 0x000fe20000410000 */
[----:B------:R-:W-:Y:S01]  /*bc20*/  MOV R191, R63 ;  /* 0x0000003f00bf7202 */ /* 0x000fe20000000f00 */
[----:B------:R-:W-:Y:S02]  /*bc30*/  FMUL.FTZ R125, R125, R11 ;  /* 0x0000000b7d7d7220 */ /* 0x000fe40000410000 */
[----:B------:R-:W-:Y:S02]  /*bc40*/  FMUL.FTZ R126, R126, R10 ;  /* 0x0000000a7e7e7220 */ /* 0x000fe40000410000 */
[----:B-1----:R-:W-:-:S04]  /*bc50*/  FFMA.FTZ R9, R201, c[0x0][0x23c], -R3 ;  /* 0x00008f00c9097a23 */ /* 0x002fc80000010803 */
[----:B------:R1:W3:Y:S01]  /*bc60*/  MUFU.EX2 R238, R9 ;  /* 0x0000000900ee7308 */ /* 0x0002e20000000800 */
[----:B------:R-:W-:Y:S02]  /*bc70*/  IMAD.MOV.U32 R17, RZ, RZ, R236 ;  /* 0x000000ffff117224 */ /* 0x000fe400078e00ec */
[-C--:B------:R-:W-:Y:S02]  /*bc80*/  FMUL.FTZ R127, R127, R10.reuse ;  /* 0x0000000a7f7f7220 */ /* 0x080fe40000410000 */
[-C--:B------:R-:W-:Y:S02]  /*bc90*/  FMUL.FTZ R156, R156, R11.reuse ;  /* 0x0000000b9c9c7220 */ /* 0x080fe40000410000 */
[----:B------:R-:W-:Y:S02]  /*bca0*/  FMUL.FTZ R157, R157, R11 ;  /* 0x0000000b9d9d7220 */ /* 0x000fe40000410000 */
[----:B------:R-:W-:Y:S02]  /*bcb0*/  FMUL.FTZ R158, R158, R10 ;  /* 0x0000000a9e9e7220 */ /* 0x000fe40000410000 */
[----:B-1----:R-:W-:-:S02]  /*bcc0*/  FFMA.FTZ R9, R192, c[0x0][0x23c], -R3 ;  /* 0x00008f00c0097a23 */ /* 0x002fc40000010803 */
[----:B------:R-:W-:Y:S02]  /*bcd0*/  FMUL.FTZ R159, R159, R10 ;  /* 0x0000000a9f9f7220 */ /* 0x000fe40000410000 */
[----:B------:R1:W-:Y:S01]  /*bce0*/  MUFU.EX2 R236, R9 ;  /* 0x0000000900ec7308 */ /* 0x0003e20000000800 */
[----:B------:R-:W-:Y:S02]  /*bcf0*/  MOV R16, R237 ;  /* 0x000000ed00107202 */ /* 0x000fe40000000f00 */
[----:B------:R-:W-:Y:S01]  /*bd00*/  MOV R204, R191 ;  /* 0x000000bf00cc7202 */ /* 0x000fe20000000f00 */
[----:B------:R-:W-:Y:S01]  /*bd10*/  HMMA.16816.F32.BF16 R136, R4, R18, R124 ;  /* 0x000000120488723c */ /* 0x000fe2000004187c */
[----:B------:R-:W-:Y:S02]  /*bd20*/  MOV R94, R60 ;  /* 0x0000003c005e7202 */ /* 0x000fe40000000f00 */
[----:B------:R-:W-:Y:S02]  /*bd30*/  MOV R95, R62 ;  /* 0x0000003e005f7202 */ /* 0x000fe40000000f00 */
[----:B------:R-:W-:Y:S01]  /*bd40*/  MOV R113, R33 ;  /* 0x0000002100717202 */ /* 0x000fe20000000f00 */
[----:B-1----:R-:W-:Y:S01]  /*bd50*/  FFMA.FTZ R9, R188, c[0x0][0x23c], -R3 ;  /* 0x00008f00bc097a23 */ /* 0x002fe20000010803 */
[----:B------:R-:W-:-:S03]  /*bd60*/  MOV R18, R54 ;  /* 0x0000003600127202 */ /* 0x000fc60000000f00 */
[----:B------:R1:W4:Y:S01]  /*bd70*/  MUFU.EX2 R237, R9 ;  /* 0x0000000900ed7308 */ /* 0x0003220000000800 */
[----:B------:R-:W-:Y:S01]  /*bd80*/  MOV R125, R35 ;  /* 0x00000023007d7202 */ /* 0x000fe20000000f00 */
[----:B------:R-:W-:Y:S01]  /*bd90*/  HMMA.16816.F32.BF16 R60, R4, R22, R156 ;  /* 0x00000016043c723c */ /* 0x000fe2000004189c */
[----:B------:R-:W-:Y:S02]  /*bda0*/  MOV R126, R34 ;  /* 0x00000022007e7202 */ /* 0x000fe40000000f00 */
[----:B------:R-:W-:Y:S01]  /*bdb0*/  MOV R191, R32 ;  /* 0x0000002000bf7202 */ /* 0x000fe20000000f00 */
[----:B------:R-:W-:Y:S01]  /*bdc0*/  IMAD.MOV.U32 R189, RZ, RZ, R18 ;  /* 0x000000ffffbd7224 */ /* 0x000fe200078e0012 */
[----:B------:R-:W2:Y:S02]  /*bdd0*/  LDSM.16.MT88.4 R32, [R216+0x9400] ;  /* 0x00940000d820783b */ /* 0x000ea40000004200 */
[----:B------:R-:W-:Y:S01]  /*bde0*/  MOV R156, R16 ;  /* 0x00000010009c7202 */ /* 0x000fe20000000f00 */
[----:B------:R-:W-:Y:S01]  /*bdf0*/  IMAD.MOV.U32 R158, RZ, RZ, R204 ;  /* 0x000000ffff9e7224 */ /* 0x000fe200078e00cc */
[----:B------:R-:W-:-:S02]  /*be00*/  MOV R107, R203 ;  /* 0x000000cb006b7202 */ /* 0x000fc40000000f00 */
[----:B------:R-:W-:Y:S02]  /*be10*/  MOV R145, R74 ;  /* 0x0000004a00917202 */ /* 0x000fe40000000f00 */
[----:B------:R-:W-:Y:S01]  /*be20*/  MOV R128, R52 ;  /* 0x0000003400807202 */ /* 0x000fe20000000f00 */
[----:B-1----:R-:W-:Y:S01]  /*be30*/  FFMA.FTZ R9, R252, c[0x0][0x23c], -R0 ;  /* 0x00008f00fc097a23 */ /* 0x002fe20000010800 */
[----:B------:R-:W-:Y:S01]  /*be40*/  MOV R129, R43 ;  /* 0x0000002b00817202 */ /* 0x000fe20000000f00 */
[----:B------:R-:W-:Y:S01]  /*be50*/  IMAD.MOV.U32 R131, RZ, RZ, R41 ;  /* 0x000000ffff837224 */ /* 0x000fe200078e0029 */
[----:B------:R-:W-:Y:S01]  /*be60*/  MOV R19, R55 ;  /* 0x0000003700137202 */ /* 0x000fe20000000f00 */
[----:B------:R1:W-:Y:S01]  /*be70*/  MUFU.EX2 R207, R9 ;  /* 0x0000000900cf7308 */ /* 0x0003e20000000800 */
[----:B------:R-:W-:Y:S02]  /*be80*/  MOV R163, R156 ;  /* 0x0000009c00a37202 */ /* 0x000fe40000000f00 */
[----:B------:R-:W-:-:S02]  /*be90*/  MOV R130, R42 ;  /* 0x0000002a00827202 */ /* 0x000fc40000000f00 */
[----:B------:R-:W-:Y:S01]  /*bea0*/  MOV R124, R40 ;  /* 0x00000028007c7202 */ /* 0x000fe20000000f00 */
[----:B------:R-:W-:Y:S01]  /*beb0*/  IMAD.MOV.U32 R127, RZ, RZ, R31 ;  /* 0x000000ffff7f7224 */ /* 0x000fe200078e001f */
[----:B------:R-:W-:Y:S01]  /*bec0*/  MOV R156, R158 ;  /* 0x0000009e009c7202 */ /* 0x000fe20000000f00 */
[----:B------:R-:W-:Y:S01]  /*bed0*/  IMAD.MOV.U32 R115, RZ, RZ, R28 ;  /* 0x000000ffff737224 */ /* 0x000fe200078e001c */
[----:B------:R-:W-:Y:S01]  /*bee0*/  MOV R158, R107 ;  /* 0x0000006b009e7202 */ /* 0x000fe20000000f00 */
[----:B------:R-:W-:Y:S01]  /*bef0*/  IMAD.MOV.U32 R13, RZ, RZ, R53 ;  /* 0x000000ffff0d7224 */ /* 0x000fe200078e0035 */
[----:B------:R-:W-:Y:S01]  /*bf00*/  MOV R112, R30 ;  /* 0x0000001e00707202 */ /* 0x000fe20000000f00 */
[----:B------:R-:W-:Y:S01]  /*bf10*/  IMAD.MOV.U32 R146, RZ, RZ, R75 ;  /* 0x000000ffff927224 */ /* 0x000fe200078e004b */
[----:B------:R-:W-:Y:S01]  /*bf20*/  MOV R114, R29 ;  /* 0x0000001d00727202 */ /* 0x000fe20000000f00 */
[----:B------:R-:W-:Y:S01]  /*bf30*/  FMUL.FTZ R68, R68, R11 ;  /* 0x0000000b44447220 */ /* 0x000fe20000410000 */
[----:B------:R-:W-:Y:S01]  /*bf40*/  MOV R144, R94 ;  /* 0x0000005e00907202 */ /* 0x000fe20000000f00 */
[--C-:B-1----:R-:W-:Y:S01]  /*bf50*/  FFMA.FTZ R9, R240, c[0x0][0x23c], -R0.reuse ;  /* 0x00008f00f0097a23 */ /* 0x102fe20000010800 */
[----:B------:R-:W-:Y:S01]  /*bf60*/  MOV R107, R145 ;  /* 0x00000091006b7202 */ /* 0x000fe20000000f00 */
[----:B------:R-:W1:Y:S02]  /*bf70*/  LDSM.16.MT88.4 R28, [R218+0x9400] ;  /* 0x00940000da1c783b */ /* 0x000e640000004200 */
[----:B------:R2:W1:Y:S01]  /*bf80*/  MUFU.EX2 R203, R9 ;  /* 0x0000000900cb7308 */ /* 0x0004620000000800 */
[----:B------:R-:W-:Y:S01]  /*bf90*/  MOV R145, R189 ;  /* 0x000000bd00917202 */ /* 0x000fe20000000f00 */
[----:B------:R-:W-:Y:S01]  /*bfa0*/  FMUL.FTZ R69, R69, R11 ;  /* 0x0000000b45457220 */ /* 0x000fe20000410000 */
[----:B------:R-:W-:Y:S01]  /*bfb0*/  MOV R189, R128 ;  /* 0x0000008000bd7202 */ /* 0x000fe20000000f00 */
[----:B------:R-:W-:Y:S01]  /*bfc0*/  IMAD.MOV.U32 R128, RZ, RZ, R129 ;  /* 0x000000ffff807224 */ /* 0x000fe200078e0081 */
[----:B------:R-:W-:Y:S01]  /*bfd0*/  MOV R106, R19 ;  /* 0x00000013006a7202 */ /* 0x000fe20000000f00 */
[----:B------:R-:W-:Y:S01]  /*bfe0*/  FMUL.FTZ R70, R70, R10 ;  /* 0x0000000a46467220 */ /* 0x000fe20000410000 */
[----:B------:R-:W-:Y:S01]  /*bff0*/  MOV R129, R130 ;  /* 0x0000008200817202 */ /* 0x000fe20000000f00 */
[----:B------:R-:W-:Y:S01]  /*c000*/  FMUL.FTZ R71, R71, R10 ;  /* 0x0000000a47477220 */ /* 0x000fe20000410000 */
[----:B------:R-:W-:Y:S01]  /*c010*/  MOV R130, R131 ;  /* 0x0000008300827202 */ /* 0x000fe20000000f00 */
[----:B------:R-:W-:Y:S01]  /*c020*/  FMUL.FTZ R84, R84, R11 ;  /* 0x0000000b54547220 */ /* 0x000fe20000410000 */
[----:B------:R-:W1:Y:S01]  /*c030*/  LDSM.16.MT88.4 R20, [R216+0xa400] ;  /* 0x00a40000d814783b */ /* 0x000e620000004200 */
[----:B--2---:R-:W-:Y:S01]  /*c040*/  FFMA.FTZ R9, R210, c[0x0][0x23c], -R0 ;  /* 0x00008f00d2097a23 */ /* 0x004fe20000010800 */
[----:B------:R-:W-:-:S02]  /*c050*/  MOV R157, R17 ;  /* 0x00000011009d7202 */ /* 0x000fc40000000f00 */
[----:B------:R-:W-:Y:S01]  /*c060*/  MOV R131, R124 ;  /* 0x0000007c00837202 */ /* 0x000fe20000000f00 */
[----:B------:R2:W-:Y:S01]  /*c070*/  MUFU.EX2 R204, R9 ;  /* 0x0000000900cc7308 */ /* 0x0005e20000000800 */
[----:B------:R-:W-:Y:S01]  /*c080*/  MOV R159, R105 ;  /* 0x00000069009f7202 */ /* 0x000fe20000000f00 */
[----:B------:R-:W-:Y:S01]  /*c090*/  IMAD.MOV.U32 R124, RZ, RZ, R125 ;  /* 0x000000ffff7c7224 */ /* 0x000fe200078e007d */
[----:B------:R-:W-:Y:S02]  /*c0a0*/  MOV R125, R126 ;  /* 0x0000007e007d7202 */ /* 0x000fe40000000f00 */
[----:B------:R-:W-:Y:S01]  /*c0b0*/  MOV R200, R13 ;  /* 0x0000000d00c87202 */ /* 0x000fe20000000f00 */
[----:B------:R-:W-:Y:S01]  /*c0c0*/  FMUL.FTZ R85, R85, R11 ;  /* 0x0000000b55557220 */ /* 0x000fe20000410000 */
[----:B------:R-:W-:Y:S01]  /*c0d0*/  MOV R126, R127 ;  /* 0x0000007f007e7202 */ /* 0x000fe20000000f00 */
[----:B------:R-:W-:Y:S01]  /*c0e0*/  FMUL.FTZ R86, R86, R10 ;  /* 0x0000000a56567220 */ /* 0x000fe20000410000 */
[----:B------:R-:W-:Y:S01]  /*c0f0*/  MOV R127, R112 ;  /* 0x00000070007f7202 */ /* 0x000fe20000000f00 */
[----:B------:R-:W-:-:S02]  /*c100*/  FMUL.FTZ R87, R87, R10 ;  /* 0x0000000a57577220 */ /* 0x000fc40000410000 */
        /* <DEDUP_REMOVED lines=12> */
[----:B------:R-:W-:Y:S01]  /*c1d0*/  MOV R240, R12 ;  /* 0x0000000c00f07202 */ /* 0x000fe20000000f00 */
[----:B--2---:R-:W-:Y:S01]  /*c1e0*/  FFMA.FTZ R9, R202, c[0x0][0x23c], -R0 ;  /* 0x00008f00ca097a23 */ /* 0x004fe20000010800 */
[----:B------:R-:W-:Y:S01]  /*c1f0*/  HMMA.16816.F32.BF16 R52, R4, R44, R68 ;  /* 0x0000002c0434723c */ /* 0x000fe20000041844 */
[----:B------:R-:W-:Y:S01]  /*c200*/  MOV R162, R145 ;  /* 0x0000009100a27202 */ /* 0x000fe20000000f00 */
[----:B------:R-:W-:Y:S01]  /*c210*/  LDSM.16.MT88.4 R16, [R218+0xa400] ;  /* 0x00a40000da10783b */ /* 0x000fe20000004200 */
[----:B------:R2:W-:Y:S01]  /*c220*/  MUFU.EX2 R201, R9 ;  /* 0x0000000900c97308 */ /* 0x0005e20000000800 */
[----:B------:R-:W-:Y:S01]  /*c230*/  IMAD.MOV.U32 R112, RZ, RZ, R113 ;  /* 0x000000ffff707224 */ /* 0x000fe200078e0071 */
[----:B------:R-:W-:-:S02]  /*c240*/  MOV R113, R114 ;  /* 0x0000007200717202 */ /* 0x000fc40000000f00 */
[----:B------:R-:W-:Y:S02]  /*c250*/  MOV R114, R115 ;  /* 0x0000007300727202 */ /* 0x000fe40000000f00 */
[----:B------:R-:W-:Y:S01]  /*c260*/  MOV R115, R194 ;  /* 0x000000c200737202 */ /* 0x000fe20000000f00 */
[----:B------:R-:W-:Y:S02]  /*c270*/  IMAD.MOV.U32 R194, RZ, RZ, R191 ;  /* 0x000000ffffc27224 */ /* 0x000fe400078e00bf */
[----:B--2---:R-:W-:Y:S01]  /*c280*/  FFMA.FTZ R9, R106, c[0x0][0x23c], -R2 ;  /* 0x00008f006a097a23 */ /* 0x004fe20000010802 */
[----:B------:R-:W-:Y:S01]  /*c290*/  MOV R106, R157 ;  /* 0x0000009d006a7202 */ /* 0x000fe20000000f00 */
[----:B------:R-:W-:Y:S01]  /*c2a0*/  IMAD.MOV.U32 R157, RZ, RZ, R159 ;  /* 0x000000ffff9d7224 */ /* 0x000fe200078e009f */
[----:B------:R-:W-:Y:S01]  /*c2b0*/  MOV R159, R144 ;  /* 0x00000090009f7202 */ /* 0x000fe20000000f00 */
[----:B------:R-:W-:Y:S01]  /*c2c0*/  IMAD.MOV.U32 R144, RZ, RZ, R146 ;  /* 0x000000ffff907224 */ /* 0x000fe200078e0092 */
[----:B------:R-:W-:-:S02]  /*c2d0*/  MOV R161, R106 ;  /* 0x0000006a00a17202 */ /* 0x000fc40000000f00 */
[----:B------:R-:W-:Y:S02]  /*c2e0*/  MOV R146, R200 ;  /* 0x000000c800927202 */ /* 0x000fe40000000f00 */
[----:B------:R-:W-:Y:S01]  /*c2f0*/  MOV R106, R189 ;  /* 0x000000bd006a7202 */ /* 0x000fe20000000f00 */
[----:B------:R2:W-:Y:S01]  /*c300*/  MUFU.EX2 R200, R9 ;  /* 0x0000000900c87308 */ /* 0x0005e20000000800 */
[----:B------:R-:W-:Y:S01]  /*c310*/  IMAD.MOV.U32 R189, RZ, RZ, R112 ;  /* 0x000000ffffbd7224 */ /* 0x000fe200078e0070 */
[----:B------:R-:W-:Y:S02]  /*c320*/  MOV R112, R113 ;  /* 0x0000007100707202 */ /* 0x000fe40000000f00 */
[----:B------:R-:W-:Y:S02]  /*c330*/  MOV R113, R114 ;  /* 0x0000007200717202 */ /* 0x000fe40000000f00 */
[----:B------:R-:W-:Y:S01]  /*c340*/  MOV R114, R115 ;  /* 0x0000007300727202 */ /* 0x000fe20000000f00 */
[----:B------:R-:W-:Y:S01]  /*c350*/  IMAD.MOV.U32 R115, RZ, RZ, R194 ;  /* 0x000000ffff737224 */ /* 0x000fe200078e00c2 */
[----:B------:R-:W-:Y:S01]  /*c360*/  HMMA.16816.F32.BF16 R40, R4, R36, R84 ;  /* 0x000000240428723c */ /* 0x000fe20000041854 */
[----:B--2---:R-:W-:-:S07]  /*c370*/  FFMA.FTZ R9, R163, c[0x0][0x23c], -R2 ;  /* 0x00008f00a3097a23 */ /* 0x004fce0000010802 */
[----:B------:R-:W-:Y:S01]  /*c380*/  HMMA.16816.F32.BF16 R140, R4, R14, R140 ;  /* 0x0000000e048c723c */ /* 0x000fe2000004188c */
[----:B------:R-:W-:Y:S01]  /*c390*/  MOV R191, R219 ;  /* 0x000000db00bf7202 */ /* 0x000fe20000000f00 */
[----:B------:R-:W2:Y:S01]  /*c3a0*/  LDSM.16.MT88.4 R12, [R216+0xb400] ;  /* 0x00b40000d80c783b */ /* 0x000ea20000004200 */
[----:B------:R1:W1:Y:S01]  /*c3b0*/  MUFU.EX2 R194, R9 ;  /* 0x0000000900c27308 */ /* 0x0002620000000800 */
[----:B------:R-:W-:-:S04]  /*c3c0*/  MOV R68, R162 ;  /* 0x000000a200447202 */ /* 0x000fc80000000f00 */
[C---:B------:R-:W-:Y:S01]  /*c3d0*/  HMMA.16816.F32.BF16 R44, R4.reuse, R46, R80 ;  /* 0x0000002e042c723c */ /* 0x040fe20000041850 */
[----:B------:R-:W-:Y:S01]  /*c3e0*/  MOV R163, R146 ;  /* 0x0000009200a37202 */ /* 0x000fe20000000f00 */
[----:B------:R-:W-:Y:S01]  /*c3f0*/  IMAD.MOV.U32 R105, RZ, RZ, R95 ;  /* 0x000000ffff697224 */ /* 0x000fe200078e005f */
[----:B------:R-:W-:Y:S02]  /*c400*/  MOV R162, R189 ;  /* 0x000000bd00a27202 */ /* 0x000fe40000000f00 */
[----:B------:R-:W-:Y:S01]  /*c410*/  MOV R94, R73 ;  /* 0x00000049005e7202 */ /* 0x000fe20000000f00 */
[----:B------:R-:W-:Y:S01]  /*c420*/  IMAD.MOV.U32 R252, RZ, RZ, R157 ;  /* 0x000000fffffc7224 */ /* 0x000fe200078e009d */
[----:B------:R-:W-:Y:S01]  /*c430*/  MOV R160, R156 ;  /* 0x0000009c00a07202 */ /* 0x000fe20000000f00 */
[----:B------:R-:W-:Y:S01]  /*c440*/  HMMA.16816.F32.BF16 R36, R4, R38, R96 ;  /* 0x000000260424723c */ /* 0x000fe20000041860 */
[----:B------:R-:W-:Y:S02]  /*c450*/  MOV R71, R158 ;  /* 0x0000009e00477202 */ /* 0x000fe40000000f00 */
[----:B------:R-:W-:Y:S01]  /*c460*/  MOV R173, R159 ;  /* 0x0000009f00ad7202 */ /* 0x000fe20000000f00 */
[----:B-1----:R-:W-:Y:S01]  /*c470*/  FFMA.FTZ R9, R243, c[0x0][0x23c], -R2 ;  /* 0x00008f00f3097a23 */ /* 0x002fe20000010802 */
[----:B------:R-:W-:Y:S01]  /*c480*/  MOV R174, R107 ;  /* 0x0000006b00ae7202 */ /* 0x000fe20000000f00 */
[----:B------:R-:W-:Y:S01]  /*c490*/  IMAD.MOV.U32 R175, RZ, RZ, R144 ;  /* 0x000000ffffaf7224 */ /* 0x000fe200078e0090 */
[----:B------:R-:W-:Y:S01]  /*c4a0*/  F2FP.BF16.PACK_AB R4, R102, R172 ;  /* 0x000000ac6604723e */ /* 0x000fe200000010ff */
[----:B------:R1:W-:Y:S01]  /*c4b0*/  MUFU.EX2 R192, R9 ;  /* 0x0000000900c07308 */ /* 0x0003e20000000800 */
[----:B---3--:R-:W-:Y:S01]  /*c4c0*/  F2FP.BF16.PACK_AB R5, R238, R239 ;  /* 0x000000efee05723e */ /* 0x008fe200000010ff */
[----:B------:R3:W5:Y:S01]  /*c4d0*/  LDL.LU R219, [R1+0x70] ;  /* 0x0000700001db7983 */ /* 0x0007620000300800 */
[----:B------:R-:W-:-:S02]  /*c4e0*/  F2FP.BF16.PACK_AB R6, R240, R147 ;  /* 0x00000093f006723e */ /* 0x000fc400000010ff */
[----:B----4-:R-:W-:Y:S02]  /*c4f0*/  F2FP.BF16.PACK_AB R7, R237, R236 ;  /* 0x000000eced07723e */ /* 0x010fe400000010ff */
[----:B------:R-:W-:Y:S02]  /*c500*/  MOV R189, R191 ;  /* 0x000000bf00bd7202 */ /* 0x000fe40000000f00 */
[----:B------:R-:W-:Y:S01]  /*c510*/  MOV R95, R72 ;  /* 0x00000048005f7202 */ /* 0x000fe20000000f00 */
[----:B-1----:R-:W-:Y:S02]  /*c520*/  FFMA.FTZ R9, R211, c[0x0][0x23c], -R2 ;  /* 0x00008f00d3097a23 */ /* 0x002fe40000010802 */
[----:B------:R-:W-:Y:S01]  /*c530*/  HMMA.16816.F32.BF16 R72, R4, R34, R24 ;  /* 0x000000220448723c */ /* 0x000fe20000041818 */
[----:B------:R-:W1:Y:S01]  /*c540*/  LDSM.16.MT88.4 R24, [R218+0xb400] ;  /* 0x00b40000da18783b */ /* 0x000e620000004200 */
[----:B------:R4:W1:Y:S01]  /*c550*/  MUFU.EX2 R191, R9 ;  /* 0x0000000900bf7308 */ /* 0x0008620000000800 */
[----:B------:R-:W-:-:S02]  /*c560*/  MOV R69, R163 ;  /* 0x000000a300457202 */ /* 0x000fc40000000f00 */
[----:B------:R-:W-:-:S05]  /*c570*/  MOV R163, R112 ;  /* 0x0000007000a37202 */ /* 0x000fca0000000f00 */
[----:B------:R-:W-:Y:S02]  /*c580*/  IMAD.MOV.U32 R243, RZ, RZ, R163 ;  /* 0x000000fffff37224 */ /* 0x000fe400078e00a3 */
[----:B----4-:R-:W-:-:S04]  /*c590*/  FFMA.FTZ R9, R214, c[0x0][0x23c], -R8 ;  /* 0x00008f00d6097a23 */ /* 0x010fc80000010808 */
[----:B------:R4:W-:Y:S01]  /*c5a0*/  MUFU.EX2 R188, R9 ;  /* 0x0000000900bc7308 */ /* 0x0009e20000000800 */
[----:B------:R-:W-:Y:S01]  /*c5b0*/  IMAD.MOV.U32 R163, RZ, RZ, R189 ;  /* 0x000000ffffa37224 */ /* 0x000fe200078e00bd */
[----:B------:R-:W-:Y:S01]  /*c5c0*/  MOV R159, R129 ;  /* 0x00000081009f7202 */ /* 0x000fe20000000f00 */
[----:B------:R-:W-:Y:S01]  /*c5d0*/  IMAD.MOV.U32 R156, RZ, RZ, R128 ;  /* 0x000000ffff9c7224 */ /* 0x000fe200078e0080 */
[----:B------:R-:W-:Y:S02]  /*c5e0*/  MOV R158, R130 ;  /* 0x00000082009e7202 */ /* 0x000fe40000000f00 */
[----:B------:R-:W-:Y:S02]  /*c5f0*/  MOV R157, R131 ;  /* 0x00000083009d7202 */ /* 0x000fe40000000f00 */
[----:B------:R-:W-:Y:S01]  /*c600*/  HMMA.16816.F32.BF16 R128, R4, R30, R184 ;  /* 0x0000001e0480723c */ /* 0x000fe200000418b8 */
[----:B----4-:R-:W-:-:S04]  /*c610*/  FFMA.FTZ R9, R205, c[0x0][0x23c], -R8 ;  /* 0x00008f00cd097a23 */ /* 0x010fc80000010808 */
[----:B------:R4:W1:Y:S02]  /*c620*/  MUFU.EX2 R189, R9 ;  /* 0x0000000900bd7308 */ /* 0x0008640000000800 */
[----:B----4-:R-:W-:-:S06]  /*c630*/  FFMA.FTZ R9, R195, c[0x0][0x23c], -R8 ;  /* 0x00008f00c3097a23 */ /* 0x010fcc0000010808 */
[----:B------:R4:W-:Y:S01]  /*c640*/  MUFU.EX2 R187, R9 ;  /* 0x0000000900bb7308 */ /* 0x0009e20000000800 */
[----:B------:R-:W-:Y:S01]  /*c650*/  MOV R146, R127 ;  /* 0x0000007f00927202 */ /* 0x000fe20000000f00 */
[----:B----4-:R-:W-:-:S06]  /*c660*/  FFMA.FTZ R9, R190, c[0x0][0x23c], -R8 ;  /* 0x00008f00be097a23 */ /* 0x010fcc0000010808 */
[----:B------:R4:W-:Y:S01]  /*c670*/  MUFU.EX2 R186, R9 ;  /* 0x0000000900ba7308 */ /* 0x0009e20000000800 */
[----:B------:R-:W-:Y:S01]  /*c680*/  MOV R144, R125 ;  /* 0x0000007d00907202 */ /* 0x000fe20000000f00 */
[----:B------:R-:W-:Y:S01]  /*c690*/  IMAD.MOV.U32 R107, RZ, RZ, R124 ;  /* 0x000000ffff6b7224 */ /* 0x000fe200078e007c */
[----:B------:R-:W-:Y:S01]  /*c6a0*/  MOV R145, R126 ;  /* 0x0000007e00917202 */ /* 0x000fe20000000f00 */
[----:B------:R-:W-:Y:S01]  /*c6b0*/  IMAD.MOV.U32 R83, RZ, RZ, R175 ;  /* 0x000000ffff537224 */ /* 0x000fe200078e00af */
[----:B------:R-:W-:Y:S01]  /*c6c0*/  HMMA.16816.F32.BF16 R124, R4, R20, R180 ;  /* 0x00000014047c723c */ /* 0x000fe200000418b4 */
[----:B----4-:R-:W-:-:S04]  /*c6d0*/  FFMA.FTZ R9, R244, c[0x0][0x23c], -R3 ;  /* 0x00008f00f4097a23 */ /* 0x010fc80000010803 */
[----:B------:R4:W-:Y:S02]  /*c6e0*/  MUFU.EX2 R185, R9 ;  /* 0x0000000900b97308 */ /* 0x0009e40000000800 */
[----:B------:R-:W-:Y:S01]  /*c6f0*/  MOV R180, R173 ;  /* 0x000000ad00b47202 */ /* 0x000fe20000000f00 */
[----:B------:R-:W-:Y:S01]  /*c700*/  IMAD.MOV.U32 R173, RZ, RZ, R146 ;  /* 0x000000ffffad7224 */ /* 0x000fe200078e0092 */
[----:B------:R-:W-:Y:S02]  /*c710*/  MOV R82, R174 ;  /* 0x000000ae00527202 */ /* 0x000fe40000000f00 */
[----:B------:R-:W-:Y:S02]  /*c720*/  MOV R175, R144 ;  /* 0x0000009000af7202 */ /* 0x000fe40000000f00 */
[----:B------:R-:W-:Y:S01]  /*c730*/  MOV R174, R145 ;  /* 0x0000009100ae7202 */ /* 0x000fe20000000f00 */
[----:B----4-:R-:W-:-:S04]  /*c740*/  FFMA.FTZ R9, R212, c[0x0][0x23c], -R3 ;  /* 0x00008f00d4097a23 */ /* 0x010fc80000010803 */
[----:B------:R4:W1:Y:S01]  /*c750*/  MUFU.EX2 R184, R9 ;  /* 0x0000000900b87308 */ /* 0x0008620000000800 */
[----:B------:R-:W-:Y:S01]  /*c760*/  MOV R181, R71 ;  /* 0x0000004700b57202 */ /* 0x000fe20000000f00 */
[----:B------:R-:W-:Y:S01]  /*c770*/  IMAD.MOV.U32 R145, RZ, RZ, R114 ;  /* 0x000000ffff917224 */ /* 0x000fe200078e0072 */
[----:B------:R-:W-:Y:S01]  /*c780*/  MOV R144, R113 ;  /* 0x0000007100907202 */ /* 0x000fe20000000f00 */
[----:B------:R-:W-:Y:S01]  /*c790*/  IMAD.MOV.U32 R71, RZ, RZ, R156 ;  /* 0x000000ffff477224 */ /* 0x000fe200078e009c */
[----:B------:R-:W-:Y:S01]  /*c7a0*/  MOV R146, R115 ;  /* 0x0000007300927202 */ /* 0x000fe20000000f00 */
[----:B--2---:R-:W-:Y:S01]  /*c7b0*/  HMMA.16816.F32.BF16 R96, R4, R14, R164 ;  /* 0x0000000e0460723c */ /* 0x004fe200000418a4 */
[----:B------:R-:W-:Y:S02]  /*c7c0*/  MOV R70, R106 ;  /* 0x0000006a00467202 */ /* 0x000fe40000000f00 */
[----:B------:R-:W-:Y:S01]  /*c7d0*/  MOV R156, R107 ;  /* 0x0000006b009c7202 */ /* 0x000fe20000000f00 */
[----:B----4-:R-:W-:-:S04]  /*c7e0*/  FFMA.FTZ R9, R198, c[0x0][0x23c], -R3 ;  /* 0x00008f00c6097a23 */ /* 0x010fc80000010803 */
[----:B------:R-:W-:Y:S01]  /*c7f0*/  HMMA.16816.F32.BF16 R112, R4, R16, R176 ;  /* 0x000000100470723c */ /* 0x000fe200000418b0 */
[----:B------:R-:W-:Y:S01]  /*c800*/  IMAD.MOV.U32 R167, RZ, RZ, R95 ;  /* 0x000000ffffa77224 */ /* 0x000fe200078e005f */
[----:B------:R2:W-:Y:S01]  /*c810*/  MUFU.EX2 R183, R9 ;  /* 0x0000000900b77308 */ /* 0x0005e20000000800 */
[----:B------:R-:W-:-:S04]  /*c820*/  MOV R211, R162 ;  /* 0x000000a200d37202 */ /* 0x000fc80000000f00 */
[----:B------:R-:W-:Y:S01]  /*c830*/  MOV R179, R104 ;  /* 0x0000006800b37202 */ /* 0x000fe20000000f00 */
[----:B------:R-:W-:Y:S02]  /*c840*/  IMAD.MOV.U32 R178, RZ, RZ, R105 ;  /* 0x000000ffffb27224 */ /* 0x000fe400078e0069 */
[----:B------:R-:W-:Y:S01]  /*c850*/  HMMA.16816.F32.BF16 R104, R4, R12, R168 ;  /* 0x0000000c0468723c */ /* 0x000fe200000418a8 */
[----:B------:R-:W-:Y:S02]  /*c860*/  MOV R202, R144 ;  /* 0x0000009000ca7202 */ /* 0x000fe40000000f00 */
[----:B------:R-:W-:Y:S02]  /*c870*/  MOV R210, R145 ;  /* 0x0000009100d27202 */ /* 0x000fe40000000f00 */
[----:B------:R-:W-:Y:S01]  /*c880*/  MOV R162, R146 ;  /* 0x0000009200a27202 */ /* 0x000fe20000000f00 */
[----:B--2---:R-:W-:Y:S01]  /*c890*/  FFMA.FTZ R9, R193, c[0x0][0x23c], -R3 ;  /* 0x00008f00c1097a23 */ /* 0x004fe20000010803 */
[----:B------:R-:W-:-:S02]  /*c8a0*/  MOV R168, R83 ;  /* 0x0000005300a87202 */ /* 0x000fc40000000f00 */
[----:B------:R-:W-:Y:S01]  /*c8b0*/  MOV R144, R92 ;  /* 0x0000005c00907202 */ /* 0x000fe20000000f00 */
[----:B------:R2:W4:Y:S01]  /*c8c0*/  MUFU.EX2 R182, R9 ;  /* 0x0000000900b67308 */ /* 0x0005220000000800 */
[----:B------:R-:W-:Y:S02]  /*c8d0*/  MOV R145, R93 ;  /* 0x0000005d00917202 */ /* 0x000fe40000000f00 */
[----:B------:R-:W-:Y:S02]  /*c8e0*/  MOV R146, R94 ;  /* 0x0000005e00927202 */ /* 0x000fe40000000f00 */
[----:B-1----:R-:W-:Y:S01]  /*c8f0*/  HMMA.16816.F32.BF16 R92, R4, R24, R152 ;  /* 0x00000018045c723c */ /* 0x002fe20000041898 */
[----:B------:R-:W-:-:S06]  /*c900*/  IMAD.MOV.U32 R166, RZ, RZ, R179 ;  /* 0x000000ffffa67224 */ /* 0x000fcc00078e00b3 */
[----:B------:R-:W-:Y:S01]  /*c910*/  MOV R155, R168 ;  /* 0x000000a8009b7202 */ /* 0x000fe20000000f00 */
[----:B--2---:R-:W-:Y:S01]  /*c920*/  FFMA.FTZ R9, R167, c[0x0][0x23c], -R0 ;  /* 0x00008f00a7097a23 */ /* 0x004fe20000010800 */
[----:B------:R-:W-:-:S03]  /*c930*/  MOV R168, R181 ;  /* 0x000000b500a87202 */ /* 0x000fc60000000f00 */
[----:B------:R1:W-:Y:S01]  /*c940*/  MUFU.EX2 R181, R9 ;  /* 0x0000000900b57308 */ /* 0x0003e20000000800 */
[----:B------:R-:W-:Y:S02]  /*c950*/  MOV R169, R82 ;  /* 0x0000005200a97202 */ /* 0x000fe40000000f00 */
[----:B------:R-:W-:Y:S01]  /*c960*/  MOV R167, R180 ;  /* 0x000000b400a77202 */ /* 0x000fe20000000f00 */
[----:B------:R-:W-:Y:S01]  /*c970*/  HMMA.16816.F32.BF16 R116, R4, R32, R116 ;  /* 0x000000200474723c */ /* 0x000fe20000041874 */
[----:B-1----:R-:W-:-:S04]  /*c980*/  FFMA.FTZ R9, R249, c[0x0][0x23c], -R0 ;  /* 0x00008f00f9097a23 */ /* 0x002fc80000010800 */
[----:B------:R1:W2:Y:S03]  /*c990*/  MUFU.EX2 R179, R9 ;  /* 0x0000000900b37308 */ /* 0x0002a60000000800 */
[----:B------:R-:W-:Y:S01]  /*c9a0*/  HMMA.16816.F32.BF16 R132, R4, R28, R132 ;  /* 0x0000001c0484723c */ /* 0x000fe20000041884 */
[----:B------:R-:W-:Y:S02]  /*c9b0*/  MOV R164, R169 ;  /* 0x000000a900a47202 */ /* 0x000fe40000000f00 */
[----:B------:R-:W-:-:S05]  /*c9c0*/  MOV R165, R178 ;  /* 0x000000b200a57202 */ /* 0x000fca0000000f00 */
[----:B------:R-:W-:Y:S01]  /*c9d0*/  HMMA.16816.F32.BF16 R120, R4, R22, R120 ;  /* 0x000000160478723c */ /* 0x000fe20000041878 */
[----:B-1----:R-:W-:-:S07]  /*c9e0*/  FFMA.FTZ R9, R213, c[0x0][0x23c], -R0 ;  /* 0x00008f00d5097a23 */ /* 0x002fce0000010800 */
[C---:B------:R-:W-:Y:S01]  /*c9f0*/  HMMA.16816.F32.BF16 R108, R4.reuse, R18, R108 ;  /* 0x00000012046c723c */ /* 0x040fe2000004186c */
[----:B------:R1:W-:Y:S07]  /*ca00*/  MUFU.EX2 R180, R9 ;  /* 0x0000000900b47308 */ /* 0x0003ee0000000800 */
[----:B------:R-:W-:Y:S01]  /*ca10*/  HMMA.16816.F32.BF16 R80, R4, R26, R148 ;  /* 0x0000001a0450723c */ /* 0x000fe20000041894 */
[----:B------:R-:W-:-:S06]  /*ca20*/  MOV R170, R68 ;  /* 0x0000004400aa7202 */ /* 0x000fcc0000000f00 */
[----:B------:R-:W-:Y:S02]  /*ca30*/  F2FP.BF16.PACK_AB R4, R203, R207 ;  /* 0x000000cfcb04723e */ /* 0x000fe400000010ff */
[----:B------:R-:W-:Y:S01]  /*ca40*/  F2FP.BF16.PACK_AB R5, R194, R200 ;  /* 0x000000c8c205723e */ /* 0x000fe200000010ff */
[----:B-1----:R-:W-:Y:S01]  /*ca50*/  FFMA.FTZ R9, R199, c[0x0][0x23c], -R0 ;  /* 0x00008f00c7097a23 */ /* 0x002fe20000010800 */
[----:B------:R-:W-:Y:S02]  /*ca60*/  F2FP.BF16.PACK_AB R6, R201, R204 ;  /* 0x000000ccc906723e */ /* 0x000fe400000010ff */
[----:B------:R-:W-:Y:S01]  /*ca70*/  F2FP.BF16.PACK_AB R7, R191, R192 ;  /* 0x000000c0bf07723e */ /* 0x000fe200000010ff */
[----:B------:R1:W-:Y:S01]  /*ca80*/  MUFU.EX2 R178, R9 ;  /* 0x0000000900b27308 */ /* 0x0003e20000000800 */
[----:B------:R-:W-:Y:S01]  /*ca90*/  MOV R169, R160 ;  /* 0x000000a000a97202 */ /* 0x000fe20000000f00 */
[----:B------:R-:W-:Y:S01]  /*caa0*/  IMAD.MOV.U32 R171, RZ, RZ, R69 ;  /* 0x000000ffffab7224 */ /* 0x000fe200078e0045 */
[----:B------:R-:W-:-:S02]  /*cab0*/  MOV R176, R70 ;  /* 0x0000004600b07202 */ /* 0x000fc40000000f00 */
[----:B------:R-:W-:Y:S01]  /*cac0*/  MOV R177, R71 ;  /* 0x0000004700b17202 */ /* 0x000fe20000000f00 */
[----:B------:R-:W-:Y:S01]  /*cad0*/  HMMA.16816.F32.BF16 R56, R4, R16, R56 ;  /* 0x000000100438723c */ /* 0x000fe20000041838 */
[----:B-1----:R-:W-:Y:S01]  /*cae0*/  FFMA.FTZ R9, R155, c[0x0][0x23c], -R2 ;  /* 0x00008f009b097a23 */ /* 0x002fe20000010802 */
[----:B------:R-:W-:Y:S02]  /*caf0*/  MOV R155, R164 ;  /* 0x000000a4009b7202 */ /* 0x000fe40000000f00 */
[----:B------:R-:W-:Y:S01]  /*cb00*/  MOV R164, R165 ;  /* 0x000000a500a47202 */ /* 0x000fe20000000f00 */
[----:B------:R-:W-:-:S03]  /*cb10*/  IMAD.MOV.U32 R165, RZ, RZ, R166 ;  /* 0x000000ffffa57224 */ /* 0x000fc600078e00a6 */
[C---:B------:R-:W-:Y:S01]  /*cb20*/  HMMA.16816.F32.BF16 R48, R4.reuse, R18, R48 ;  /* 0x000000120430723c */ /* 0x040fe20000041830 */
[----:B------:R-:W-:Y:S01]  /*cb30*/  MOV R166, R167 ;  /* 0x000000a700a67202 */ /* 0x000fe20000000f00 */
[----:B------:R-:W1:Y:S01]  /*cb40*/  LDSM.16.MT88.4 R16, [R218+0xa800] ;  /* 0x00a80000da10783b */ /* 0x000e620000004200 */
[----:B------:R-:W-:Y:S02]  /*cb50*/  MOV R167, R168 ;  /* 0x000000a800a77202 */ /* 0x000fe40000000f00 */
[----:B------:R-:W-:Y:S01]  /*cb60*/  MOV R168, R169 ;  /* 0x000000a900a87202 */ /* 0x000fe20000000f00 */
[----:B------:R-:W-:Y:S02]  /*cb70*/  IMAD.MOV.U32 R169, RZ, RZ, R170 ;  /* 0x000000ffffa97224 */ /* 0x000fe400078e00aa */
[----:B------:R-:W-:Y:S01]  /*cb80*/  HMMA.16816.F32.BF16 R52, R4, R12, R52 ;  /* 0x0000000c0434723c */ /* 0x000fe20000041834 */
[----:B------:R-:W-:Y:S02]  /*cb90*/  MOV R170, R171 ;  /* 0x000000ab00aa7202 */ /* 0x000fe40000000f00 */
[----:B------:R-:W-:-:S05]  /*cba0*/  MOV R171, R176 ;  /* 0x000000b000ab7202 */ /* 0x000fca0000000f00 */
[----:B------:R-:W-:Y:S01]  /*cbb0*/  HMMA.16816.F32.BF16 R44, R4, R14, R44 ;  /* 0x0000000e042c723c */ /* 0x000fe2000004182c */
[----:B------:R-:W1:Y:S01]  /*cbc0*/  LDSM.16.MT88.4 R12, [R216+0xb800] ;  /* 0x00b80000d80c783b */ /* 0x000e620000004200 */
[----:B------:R-:W-:-:S06]  /*cbd0*/  MOV R176, R177 ;  /* 0x000000b100b07202 */ /* 0x000fcc0000000f00 */
[C---:B------:R-:W-:Y:S01]  /*cbe0*/  HMMA.16816.F32.BF16 R88, R4.reuse, R32, R88 ;  /* 0x000000200458723c */ /* 0x040fe20000041858 */
[----:B------:R2:W-:Y:S07]  /*cbf0*/  MUFU.EX2 R177, R9 ;  /* 0x0000000900b17308 */ /* 0x0005ee0000000800 */
[C---:B------:R-:W-:Y:S01]  /*cc00*/  HMMA.16816.F32.BF16 R84, R4.reuse, R34, R136 ;  /* 0x000000220454723c */ /* 0x040fe20000041888 */
[----:B------:R-:W1:Y:S07]  /*cc10*/  LDSM.16.MT88.4 R32, [R216+0x9800] ;  /* 0x00980000d820783b */ /* 0x000e6e0000004200 */
[----:B------:R-:W-:Y:S01]  /*cc20*/  HMMA.16816.F32.BF16 R76, R4, R28, R76 ;  /* 0x0000001c044c723c */ /* 0x000fe2000004184c */
[----:B--2---:R-:W-:-:S07]  /*cc30*/  FFMA.FTZ R9, R155, c[0x0][0x23c], -R2 ;  /* 0x00008f009b097a23 */ /* 0x004fce0000010802 */
[C---:B------:R-:W-:Y:S01]  /*cc40*/  HMMA.16816.F32.BF16 R68, R4.reuse, R30, R140 ;  /* 0x0000001e0444723c */ /* 0x040fe2000004188c */
[----:B------:R-:W2:Y:S07]  /*cc50*/  LDSM.16.MT88.4 R28, [R218+0x9800] ;  /* 0x00980000da1c783b */ /* 0x000eae0000004200 */
[----:B------:R-:W-:Y:S01]  /*cc60*/  HMMA.16816.F32.BF16 R64, R4, R20, R64 ;  /* 0x000000140440723c */ /* 0x000fe20000041840 */
[----:B------:R-:W-:-:S07]  /*cc70*/  IMAD.MOV.U32 R155, RZ, RZ, R164 ;  /* 0x000000ffff9b7224 */ /* 0x000fce00078e00a4 */
[C---:B------:R-:W-:Y:S01]  /*cc80*/  HMMA.16816.F32.BF16 R60, R4.reuse, R22, R60 ;  /* 0x00000016043c723c */ /* 0x040fe2000004183c */
[----:B------:R-:W1:Y:S07]  /*cc90*/  LDSM.16.MT88.4 R20, [R216+0xa800] ;  /* 0x00a80000d814783b */ /* 0x000e6e0000004200 */
[C---:B------:R-:W-:Y:S08]  /*cca0*/  HMMA.16816.F32.BF16 R40, R4.reuse, R24, R40 ;  /* 0x000000180428723c */ /* 0x040ff00000041828 */
[----:B------:R-:W-:Y:S01]  /*ccb0*/  HMMA.16816.F32.BF16 R36, R4, R26, R36 ;  /* 0x0000001a0424723c */ /* 0x000fe20000041824 */
[----:B------:R-:W1:Y:S01]  /*ccc0*/  LDSM.16.MT88.4 R24, [R218+0xb800] ;  /* 0x00b80000da18783b */ /* 0x000e620000004200 */
[----:B------:R-:W-:-:S02]  /*ccd0*/  MOV R164, R165 ;  /* 0x000000a500a47202 */ /* 0x000fc40000000f00 */
[----:B------:R-:W-:Y:S02]  /*cce0*/  MOV R165, R166 ;  /* 0x000000a600a57202 */ /* 0x000fe40000000f00 */
[----:B------:R-:W-:Y:S01]  /*ccf0*/  MOV R166, R167 ;  /* 0x000000a700a67202 */ /* 0x000fe20000000f00 */
[----:B------:R-:W-:Y:S01]  /*cd00*/  IMAD.MOV.U32 R167, RZ, RZ, R168 ;  /* 0x000000ffffa77224 */ /* 0x000fe200078e00a8 */
[----:B------:R-:W-:Y:S02]  /*cd10*/  MOV R168, R169 ;  /* 0x000000a900a87202 */ /* 0x000fe40000000f00 */
[----:B------:R-:W-:Y:S02]  /*cd20*/  MOV R169, R170 ;  /* 0x000000aa00a97202 */ /* 0x000fe40000000f00 */
[----:B------:R-:W-:Y:S01]  /*cd30*/  MOV R170, R171 ;  /* 0x000000ab00aa7202 */ /* 0x000fe20000000f00 */
[----:B------:R-:W-:Y:S02]  /*cd40*/  IMAD.MOV.U32 R171, RZ, RZ, R176 ;  /* 0x000000ffffab7224 */ /* 0x000fe400078e00b0 */
[----:B------:R2:W1:Y:S01]  /*cd50*/  MUFU.EX2 R176, R9 ;  /* 0x0000000900b07308 */ /* 0x0004620000000800 */
[----:B------:R-:W-:Y:S01]  /*cd60*/  IMAD.MOV.U32 R213, RZ, RZ, R103 ;  /* 0x000000ffffd57224 */ /* 0x000fe200078e0067 */
[----:B------:R-:W-:-:S02]  /*cd70*/  MOV R195, R202 ;  /* 0x000000ca00c37202 */ /* 0x000fc40000000f00 */
[----:B------:R-:W-:Y:S01]  /*cd80*/  MOV R202, R102 ;  /* 0x0000006600ca7202 */ /* 0x000fe20000000f00 */
[----:B--2---:R-:W-:-:S04]  /*cd90*/  FFMA.FTZ R9, R155, c[0x0][0x23c], -R2 ;  /* 0x00008f009b097a23 */ /* 0x004fc80000010802 */
[----:B------:R2:W-:Y:S01]  /*cda0*/  MUFU.EX2 R103, R9 ;  /* 0x0000000900677308 */ /* 0x0005e20000000800 */
[----:B------:R-:W-:Y:S02]  /*cdb0*/  F2FP.BF16.PACK_AB R4, R189, R188 ;  /* 0x000000bcbd04723e */ /* 0x000fe400000010ff */
[----:B------:R-:W-:Y:S02]  /*cdc0*/  F2FP.BF16.PACK_AB R5, R184, R185 ;  /* 0x000000b9b805723e */ /* 0x000fe400000010ff */
[----:B------:R-:W-:Y:S01]  /*cdd0*/  F2FP.BF16.PACK_AB R6, R186, R187 ;  /* 0x000000bbba06723e */ /* 0x000fe200000010ff */
[----:B--2---:R-:W-:-:S04]  /*cde0*/  FFMA.FTZ R9, R215, c[0x0][0x23c], -R2 ;  /* 0x00008f00d7097a23 */ /* 0x004fc80000010802 */
[----:B------:R2:W2:Y:S01]  /*cdf0*/  MUFU.EX2 R102, R9 ;  /* 0x0000000900667308 */ /* 0x0004a20000000800 */
[----:B----4-:R-:W-:Y:S01]  /*ce00*/  F2FP.BF16.PACK_AB R7, R182, R183 ;  /* 0x000000b7b607723e */ /* 0x010fe200000010ff */
[----:B------:R-:W-:Y:S01]  /*ce10*/  IMAD.MOV.U32 R244, RZ, RZ, R171 ;  /* 0x000000fffff47224 */ /* 0x000fe200078e00ab */
[----:B------:R-:W-:Y:S01]  /*ce20*/  MOV R143, R211 ;  /* 0x000000d3008f7202 */ /* 0x000fe20000000f00 */
[----:B------:R-:W-:Y:S01]  /*ce30*/  IMAD.MOV.U32 R205, RZ, RZ, R210 ;  /* 0x000000ffffcd7224 */ /* 0x000fe200078e00d2 */
[----:B------:R-:W-:Y:S02]  /*ce40*/  MOV R193, R168 ;  /* 0x000000a800c17202 */ /* 0x000fe40000000f00 */
[----:B------:R-:W-:Y:S02]  /*ce50*/  MOV R249, R169 ;  /* 0x000000a900f97202 */ /* 0x000fe40000000f00 */
[----:B------:R-:W-:Y:S02]  /*ce60*/  MOV R212, R170 ;  /* 0x000000aa00d47202 */ /* 0x000fe40000000f00 */
[----:B------:R-:W-:Y:S01]  /*ce70*/  MOV R190, R243 ;  /* 0x000000f300be7202 */ /* 0x000fe20000000f00 */
[----:B-1----:R-:W-:Y:S01]  /*ce80*/  HMMA.16816.F32.BF16 R168, R4, R18, R108 ;  /* 0x0000001204a8723c */ /* 0x002fe2000004186c */
[----:B------:R-:W-:Y:S01]  /*ce90*/  MOV R214, R162 ;  /* 0x000000a200d67202 */ /* 0x000fe20000000f00 */
[----:B------:R-:W-:Y:S01]  /*cea0*/  IMAD.MOV.U32 R162, RZ, RZ, R145 ;  /* 0x000000ffffa27224 */ /* 0x000fe200078e0091 */
[----:B------:R-:W-:Y:S01]  /*ceb0*/  MOV R211, R163 ;  /* 0x000000a300d37202 */ /* 0x000fe20000000f00 */
[----:B------:R-:W-:Y:S01]  /*cec0*/  IMAD.MOV.U32 R198, RZ, RZ, R167 ;  /* 0x000000ffffc67224 */ /* 0x000fe200078e00a7 */
[----:B------:R-:W-:-:S02]  /*ced0*/  MOV R163, R144 ;  /* 0x0000009000a37202 */ /* 0x000fc40000000f00 */
[----:B------:R-:W-:Y:S01]  /*cee0*/  MOV R243, R146 ;  /* 0x0000009200f37202 */ /* 0x000fe20000000f00 */
[C---:B------:R-:W-:Y:S01]  /*cef0*/  HMMA.16816.F32.BF16 R108, R4.reuse, R14, R96 ;  /* 0x0000000e046c723c */ /* 0x040fe20000041860 */
[----:B------:R-:W-:Y:S02]  /*cf00*/  MOV R210, R147 ;  /* 0x0000009300d27202 */ /* 0x000fe40000000f00 */
[----:B------:R-:W-:Y:S02]  /*cf10*/  MOV R142, R164 ;  /* 0x000000a4008e7202 */ /* 0x000fe40000000f00 */
[----:B------:R-:W-:Y:S02]  /*cf20*/  MOV R141, R165 ;  /* 0x000000a5008d7202 */ /* 0x000fe40000000f00 */
[----:B------:R-:W-:Y:S01]  /*cf30*/  MOV R140, R166 ;  /* 0x000000a6008c7202 */ /* 0x000fe20000000f00 */
[----:B------:R-:W-:Y:S01]  /*cf40*/  HMMA.16816.F32.BF16 R144, R4, R12, R104 ;  /* 0x0000000c0490723c */ /* 0x000fe20000041868 */
[----:B--2---:R-:W-:-:S07]  /*cf50*/  FFMA.FTZ R9, R250, c[0x0][0x23c], -R8 ;  /* 0x00008f00fa097a23 */ /* 0x004fce0000010808 */
[C---:B------:R-:W-:Y:S08]  /*cf60*/  HMMA.16816.F32.BF16 R116, R4.reuse, R32, R116 ;  /* 0x000000200474723c */ /* 0x040ff00000041874 */
[C---:B------:R-:W-:Y:S08]  /*cf70*/  HMMA.16816.F32.BF16 R72, R4.reuse, R34, R72 ;  /* 0x000000220448723c */ /* 0x040ff00000041848 */
[C---:B------:R-:W-:Y:S08]  /*cf80*/  HMMA.16816.F32.BF16 R132, R4.reuse, R28, R132 ;  /* 0x0000001c0484723c */ /* 0x040ff00000041884 */
[C---:B------:R-:W-:Y:S08]  /*cf90*/  HMMA.16816.F32.BF16 R136, R4.reuse, R30, R128 ;  /* 0x0000001e0488723c */ /* 0x040ff00000041880 */
[C---:B------:R-:W-:Y:S08]  /*cfa0*/  HMMA.16816.F32.BF16 R148, R4.reuse, R20, R124 ;  /* 0x000000140494723c */ /* 0x040ff0000004187c */
[C---:B------:R-:W-:Y:S01]  /*cfb0*/  HMMA.16816.F32.BF16 R152, R4.reuse, R22, R120 ;  /* 0x000000160498723c */ /* 0x040fe20000041878 */
[----:B------:R-:W-:Y:S01]  /*cfc0*/  MOV R199, R193 ;  /* 0x000000c100c77202 */ /* 0x000fe20000000f00 */
[----:B------:R-:W1:Y:S06]  /*cfd0*/  LDSM.16.MT88.4 R124, [R216+0x9c00] ;  /* 0x009c0000d87c783b */ /* 0x000e6c0000004200 */
[C---:B------:R-:W-:Y:S08]  /*cfe0*/  HMMA.16816.F32.BF16 R164, R4.reuse, R16, R112 ;  /* 0x0000001004a4723c */ /* 0x040ff00000041870 */
[C---:B------:R-:W-:Y:S08]  /*cff0*/  HMMA.16816.F32.BF16 R104, R4.reuse, R24, R92 ;  /* 0x000000180468723c */ /* 0x040ff0000004185c */
[----:B------:R-:W-:Y:S01]  /*d000*/  HMMA.16816.F32.BF16 R96, R4, R26, R80 ;  /* 0x0000001a0460723c */ /* 0x000fe20000041850 */
[----:B------:R-:W-:Y:S01]  /*d010*/  MOV R193, R198 ;  /* 0x000000c600c17202 */ /* 0x000fe20000000f00 */
[----:B------:R-:W-:Y:S05]  /*d020*/  LDSM.16.MT88.4 R80, [R216+0xbc00] ;  /* 0x00bc0000d850783b */ /* 0x000fea0000004200 */
[----:B------:R-:W-:-:S02]  /*d030*/  F2FP.BF16.PACK_AB R4, R179, R181 ;  /* 0x000000b5b304723e */ /* 0x000fc400000010ff */
[----:B------:R-:W-:Y:S02]  /*d040*/  F2FP.BF16.PACK_AB R5, R176, R177 ;  /* 0x000000b1b005723e */ /* 0x000fe400000010ff */
[----:B------:R-:W-:Y:S02]  /*d050*/  F2FP.BF16.PACK_AB R6, R178, R180 ;  /* 0x000000b4b206723e */ /* 0x000fe400000010ff */
[----:B------:R-:W-:-:S07]  /*d060*/  F2FP.BF16.PACK_AB R7, R102, R103 ;  /* 0x000000676607723e */ /* 0x000fce00000010ff */
[C---:B------:R-:W-:Y:S01]  /*d070*/  HMMA.16816.F32.BF16 R68, R4.reuse, R30, R68 ;  /* 0x0000001e0444723c */ /* 0x040fe20000041844 */
[----:B------:R2:W-:Y:S07]  /*d080*/  MUFU.EX2 R30, R9 ;  /* 0x00000009001e7308 */ /* 0x0005ee0000000800 */
[----:B------:R-:W-:Y:S01]  /*d090*/  HMMA.16816.F32.BF16 R128, R4, R28, R76 ;  /* 0x0000001c0480723c */ /* 0x000fe2000004184c */
[----:B--2---:R-:W-:-:S04]  /*d0a0*/  FFMA.FTZ R9, R208, c[0x0][0x23c], -R8 ;  /* 0x00008f00d0097a23 */ /* 0x004fc80000010808 */
[----:B------:R2:W4:Y:S03]  /*d0b0*/  MUFU.EX2 R31, R9 ;  /* 0x00000009001f7308 */ /* 0x0005260000000800 */
[----:B------:R-:W-:Y:S01]  /*d0c0*/  HMMA.16816.F32.BF16 R60, R4, R22, R60 ;  /* 0x00000016043c723c */ /* 0x000fe2000004183c */
[--C-:B--2---:R-:W-:Y:S02]  /*d0d0*/  FFMA.FTZ R9, R197, c[0x0][0x23c], -R8.reuse ;  /* 0x00008f00c5097a23 */ /* 0x104fe40000010808 */
[----:B------:R-:W-:-:S04]  /*d0e0*/  FFMA.FTZ R8, R196, c[0x0][0x23c], -R8 ;  /* 0x00008f00c4087a23 */ /* 0x000fc80000010808 */
[----:B------:R2:W-:Y:S01]  /*d0f0*/  MUFU.EX2 R28, R8 ;  /* 0x00000008001c7308 */ /* 0x0005e20000000800 */
[----:B------:R-:W-:Y:S01]  /*d100*/  HMMA.16816.F32.BF16 R64, R4, R20, R64 ;  /* 0x000000140440723c */ /* 0x000fe20000041840 */
[----:B--2---:R-:W-:-:S06]  /*d110*/  FFMA.FTZ R8, R213, c[0x0][0x23c], -R3 ;  /* 0x00008f00d5087a23 */ /* 0x004fcc0000010803 */
[----:B------:R2:W-:Y:S01]  /*d120*/  MUFU.EX2 R23, R8 ;  /* 0x0000000800177308 */ /* 0x0005e20000000800 */
[----:B------:R-:W-:Y:S02]  /*d130*/  MOV R215, R249 ;  /* 0x000000f900d77202 */ /* 0x000fe40000000f00 */
[----:B------:R-:W-:Y:S01]  /*d140*/  MOV R198, R142 ;  /* 0x0000008e00c67202 */ /* 0x000fe20000000f00 */
[----:B--2---:R-:W-:-:S04]  /*d150*/  FFMA.FTZ R8, R241, c[0x0][0x23c], -R3 ;  /* 0x00008f00f1087a23 */ /* 0x004fc80000010803 */
[----:B------:R2:W1:Y:S01]  /*d160*/  MUFU.EX2 R22, R8 ;  /* 0x0000000800167308 */ /* 0x0004620000000800 */
[----:B------:R-:W-:Y:S01]  /*d170*/  HMMA.16816.F32.BF16 R112, R4, R32, R88 ;  /* 0x000000200470723c */ /* 0x000fe20000041858 */
[----:B------:R-:W-:Y:S01]  /*d180*/  IMAD.MOV.U32 R249, RZ, RZ, R140 ;  /* 0x000000fffff97224 */ /* 0x000fe200078e008c */
[----:B------:R-:W-:Y:S01]  /*d190*/  MOV R213, R141 ;  /* 0x0000008d00d57202 */ /* 0x000fe20000000f00 */
[--C-:B--2---:R-:W-:Y:S02]  /*d1a0*/  FFMA.FTZ R8, R209, c[0x0][0x23c], -R3.reuse ;  /* 0x00008f00d1087a23 */ /* 0x104fe40000010803 */
[----:B------:R-:W-:-:S04]  /*d1b0*/  FFMA.FTZ R3, R206, c[0x0][0x23c], -R3 ;  /* 0x00008f00ce037a23 */ /* 0x000fc80000010803 */
[----:B------:R2:W-:Y:S01]  /*d1c0*/  MUFU.EX2 R20, R3 ;  /* 0x0000000300147308 */ /* 0x0005e20000000800 */
[C---:B------:R-:W-:Y:S01]  /*d1d0*/  HMMA.16816.F32.BF16 R48, R4.reuse, R18, R48 ;  /* 0x000000120430723c */ /* 0x040fe20000041830 */
[----:B------:R-:W-:Y:S01]  /*d1e0*/  MOV R32, R199 ;  /* 0x000000c700207202 */ /* 0x000fe20000000f00 */
[----:B------:R-:W-:Y:S01]  /*d1f0*/  IMAD.MOV.U32 R199, RZ, RZ, R198 ;  /* 0x000000ffffc77224 */ /* 0x000fe200078e00c6 */
[----:B------:R-:W-:Y:S01]  /*d200*/  MOV R91, R212 ;  /* 0x000000d4005b7202 */ /* 0x000fe20000000f00 */
[----:B------:R-:W-:Y:S01]  /*d210*/  IMAD.MOV.U32 R88, RZ, RZ, R243 ;  /* 0x000000ffff587224 */ /* 0x000fe200078e00f3 */
[----:B------:R-:W-:Y:S01]  /*d220*/  MOV R90, R244 ;  /* 0x000000f4005a7202 */ /* 0x000fe20000000f00 */
[----:B------:R-:W-:Y:S01]  /*d230*/  IMAD.MOV.U32 R212, RZ, RZ, R159 ;  /* 0x000000ffffd47224 */ /* 0x000fe200078e009f */
[----:B------:R-:W-:Y:S01]  /*d240*/  MOV R89, R190 ;  /* 0x000000be00597202 */ /* 0x000fe20000000f00 */
[----:B------:R-:W-:Y:S01]  /*d250*/  HMMA.16816.F32.BF16 R84, R4, R34, R84 ;  /* 0x000000220454723c */ /* 0x000fe20000041854 */
[----:B------:R-:W-:Y:S01]  /*d260*/  MOV R198, R205 ;  /* 0x000000cd00c67202 */ /* 0x000fe20000000f00 */
[----:B--2---:R-:W-:-:S05]  /*d270*/  FFMA.FTZ R3, R143, c[0x0][0x23c], -R0 ;  /* 0x00008f008f037a23 */ /* 0x004fca0000010800 */
[----:B------:R-:W-:Y:S01]  /*d280*/  MOV R35, R214 ;  /* 0x000000d600237202 */ /* 0x000fe20000000f00 */
[C---:B------:R-:W-:Y:S01]  /*d290*/  HMMA.16816.F32.BF16 R56, R4.reuse, R16, R56 ;  /* 0x000000100438723c */ /* 0x040fe20000041838 */
[----:B------:R-:W-:Y:S01]  /*d2a0*/  MOV R33, R211 ;  /* 0x000000d300217202 */ /* 0x000fe20000000f00 */
[----:B------:R2:W-:Y:S01]  /*d2b0*/  MUFU.EX2 R19, R3 ;  /* 0x0000000300137308 */ /* 0x0005e20000000800 */
[----:B------:R-:W-:Y:S01]  /*d2c0*/  MOV R243, R172 ;  /* 0x000000ac00f37202 */ /* 0x000fe20000000f00 */
[----:B------:R-:W-:Y:S01]  /*d2d0*/  IMAD.MOV.U32 R205, RZ, RZ, R175 ;  /* 0x000000ffffcd7224 */ /* 0x000fe200078e00af */
[----:B------:R-:W-:Y:S01]  /*d2e0*/  MOV R211, R173 ;  /* 0x000000ad00d37202 */ /* 0x000fe20000000f00 */
[----:B------:R-:W1:Y:S01]  /*d2f0*/  LDSM.16.MT88.4 R140, [R218+0x9c00] ;  /* 0x009c0000da8c783b */ /* 0x000e620000004200 */
[----:B------:R-:W-:Y:S01]  /*d300*/  MOV R214, R174 ;  /* 0x000000ae00d67202 */ /* 0x000fe20000000f00 */
[----:B------:R-:W-:Y:S01]  /*d310*/  HMMA.16816.F32.BF16 R52, R4, R12, R52 ;  /* 0x0000000c0434723c */ /* 0x000fe20000041834 */
[----:B------:R-:W-:Y:S01]  /*d320*/  MOV R190, R157 ;  /* 0x0000009d00be7202 */ /* 0x000fe20000000f00 */
[----:B------:R-:W-:Y:S01]  /*d330*/  LDSM.16.MT88.4 R172, [R218+0xac00] ;  /* 0x00ac0000daac783b */ /* 0x000fe20000004200 */
[----:B------:R-:W-:-:S05]  /*d340*/  MOV R244, R158 ;  /* 0x0000009e00f47202 */ /* 0x000fca0000000f00 */
[C---:B------:R-:W-:Y:S01]  /*d350*/  HMMA.16816.F32.BF16 R44, R4.reuse, R14, R44 ;  /* 0x0000000e042c723c */ /* 0x040fe2000004182c */
[--C-:B--2---:R-:W-:Y:S02]  /*d360*/  FFMA.FTZ R3, R215, c[0x0][0x23c], -R0.reuse ;  /* 0x00008f00d7037a23 */ /* 0x104fe40000010800 */
[----:B------:R-:W-:Y:S01]  /*d370*/  IMAD.MOV.U32 R215, RZ, RZ, R195 ;  /* 0x000000ffffd77224 */ /* 0x000fe200078e00c3 */
[----:B------:R-:W-:Y:S02]  /*d380*/  MOV R195, R156 ;  /* 0x0000009c00c37202 */ /* 0x000fe40000000f00 */
[----:B------:R-:W2:Y:S02]  /*d390*/  LDSM.16.MT88.4 R156, [R216+0xac00] ;  /* 0x00ac0000d89c783b */ /* 0x000ea40000004200 */
[C---:B------:R-:W-:Y:S01]  /*d3a0*/  HMMA.16816.F32.BF16 R40, R4.reuse, R24, R40 ;  /* 0x000000180428723c */ /* 0x040fe20000041828 */
[----:B------:R3:W-:Y:S07]  /*d3b0*/  MUFU.EX2 R16, R3 ;  /* 0x0000000300107308 */ /* 0x0007ee0000000800 */
[----:B------:R-:W-:Y:S01]  /*d3c0*/  HMMA.16816.F32.BF16 R36, R4, R26, R36 ;  /* 0x0000001a0424723c */ /* 0x000fe20000041824 */
[----:B------:R-:W1:Y:S01]  /*d3d0*/  LDSM.16.MT88.4 R4, [R218+0xbc00] ;  /* 0x00bc0000da04783b */ /* 0x000e620000004200 */
[----:B---3--:R-:W-:-:S02]  /*d3e0*/  FFMA.FTZ R3, R251, c[0x0][0x23c], -R0 ;  /* 0x00008f00fb037a23 */ /* 0x008fc40000010800 */
[----:B------:R-:W-:-:S04]  /*d3f0*/  FFMA.FTZ R0, R242, c[0x0][0x23c], -R0 ;  /* 0x00008f00f2007a23 */ /* 0x000fc80000010800 */
[----:B------:R3:W-:Y:S08]  /*d400*/  MUFU.EX2 R17, R0 ;  /* 0x0000000000117308 */ /* 0x0007f00000000800 */
[----:B------:R-:W1:Y:S01]  /*d410*/  MUFU.EX2 R29, R9 ;  /* 0x00000009001d7308 */ /* 0x000e620000000800 */
[----:B---3--:R-:W-:-:S07]  /*d420*/  FFMA.FTZ R0, R35, c[0x0][0x23c], -R2 ;  /* 0x00008f0023007a23 */ /* 0x008fce0000010802 */
[----:B------:R-:W3:Y:S08]  /*d430*/  MUFU.EX2 R21, R8 ;  /* 0x0000000800157308 */ /* 0x000ef00000000800 */
[----:B------:R1:W-:Y:S02]  /*d440*/  MUFU.EX2 R15, R0 ;  /* 0x00000000000f7308 */ /* 0x0003e40000000800 */
[----:B-1----:R-:W-:-:S06]  /*d450*/  FFMA.FTZ R0, R32, c[0x0][0x23c], -R2 ;  /* 0x00008f0020007a23 */ /* 0x002fcc0000010802 */
[----:B------:R1:W1:Y:S01]  /*d460*/  MUFU.EX2 R14, R0 ;  /* 0x00000000000e7308 */ /* 0x0002620000000800 */
[----:B----4-:R-:W-:-:S07]  /*d470*/  F2FP.BF16.PACK_AB R92, R31, R30 ;  /* 0x0000001e1f5c723e */ /* 0x010fce00000010ff */
[----:B------:R4:W2:Y:S01]  /*d480*/  MUFU.EX2 R18, R3 ;  /* 0x0000000300127308 */ /* 0x0008a20000000800 */
[--C-:B-1----:R-:W-:Y:S02]  /*d490*/  FFMA.FTZ R0, R33, c[0x0][0x23c], -R2.reuse ;  /* 0x00008f0021007a23 */ /* 0x102fe40000010802 */
[----:B------:R-:W-:-:S05]  /*d4a0*/  FFMA.FTZ R2, R88, c[0x0][0x23c], -R2 ;  /* 0x00008f0058027a23 */ /* 0x000fca0000010802 */
[----:B------:R-:W-:Y:S01]  /*d4b0*/  MUFU.EX2 R13, R0 ;  /* 0x00000000000d7308 */ /* 0x000fe20000000800 */
[----:B------:R-:W-:-:S07]  /*d4c0*/  F2FP.BF16.PACK_AB R93, R22, R23 ;  /* 0x00000017165d723e */ /* 0x000fce00000010ff */
[----:B------:R1:W1:Y:S01]  /*d4d0*/  MUFU.EX2 R12, R2 ;  /* 0x00000002000c7308 */ /* 0x0002620000000800 */
[----:B------:R-:W-:Y:S02]  /*d4e0*/  F2FP.BF16.PACK_AB R94, R28, R29 ;  /* 0x0000001d1c5e723e */ /* 0x000fe400000010ff */
[----:B---3--:R-:W-:Y:S01]  /*d4f0*/  F2FP.BF16.PACK_AB R95, R20, R21 ;  /* 0x00000015145f723e */ /* 0x008fe200000010ff */
[----:B------:R-:W-:Y:S01]  /*d500*/  IMAD.MOV.U32 R160, RZ, RZ, R161 ;  /* 0x000000ffffa07224 */ /* 0x000fe200078e00a1 */
[----:B------:R-:W-:Y:S02]  /*d510*/  MOV R208, R90 ;  /* 0x0000005a00d07202 */ /* 0x000fe40000000f00 */
[----:B------:R-:W-:Y:S01]  /*d520*/  MOV R197, R91 ;  /* 0x0000005b00c57202 */ /* 0x000fe20000000f00 */
[----:B------:R-:W-:Y:S01]  /*d530*/  IMAD.MOV.U32 R250, RZ, RZ, R199 ;  /* 0x000000fffffa7224 */ /* 0x000fe200078e00c7 */
[----:B------:R-:W-:Y:S02]  /*d540*/  MOV R161, R217 ;  /* 0x000000d900a17202 */ /* 0x000fe40000000f00 */
[----:B------:R-:W-:Y:S01]  /*d550*/  MOV R34, R89 ;  /* 0x0000005900227202 */ /* 0x000fe20000000f00 */
[----:B------:R-:W-:Y:S01]  /*d560*/  HMMA.16816.F32.BF16 R120, R92, R126, R72 ;  /* 0x0000007e5c78723c */ /* 0x000fe20000041848 */
[----:B------:R-:W-:-:S02]  /*d570*/  MOV R32, R213 ;  /* 0x000000d500207202 */ /* 0x000fc40000000f00 */
[----:B------:R-:W-:Y:S02]  /*d580*/  MOV R35, R249 ;  /* 0x000000f900237202 */ /* 0x000fe40000000f00 */
[----:B------:R-:W-:Y:S01]  /*d590*/  MOV R33, R193 ;  /* 0x000000c100217202 */ /* 0x000fe20000000f00 */
[----:B------:R-:W-:Y:S01]  /*d5a0*/  IMAD.MOV.U32 R199, RZ, RZ, R160 ;  /* 0x000000ffffc77224 */ /* 0x000fe200078e00a0 */
[----:B------:R-:W-:Y:S01]  /*d5b0*/  MOV R213, R161 ;  /* 0x000000a100d57202 */ /* 0x000fe20000000f00 */
[C---:B------:R-:W-:Y:S01]  /*d5c0*/  HMMA.16816.F32.BF16 R116, R92.reuse, R124, R116 ;  /* 0x0000007c5c74723c */ /* 0x040fe20000041874 */
[----:B------:R-:W-:Y:S01]  /*d5d0*/  FFMA.FTZ R11, R208, R11, R197 ;  /* 0x0000000bd00b7223 */ /* 0x000fe200000100c5 */
[----:B------:R-:W-:Y:S01]  /*d5e0*/  MOV R249, R162 ;  /* 0x000000a200f97202 */ /* 0x000fe20000000f00 */
[----:B----4-:R-:W-:Y:S01]  /*d5f0*/  FFMA.FTZ R3, R34, R10, R250 ;  /* 0x0000000a22037223 */ /* 0x010fe200000100fa */
[----:B------:R-:W-:Y:S01]  /*d600*/  MOV R193, R163 ;  /* 0x000000a300c17202 */ /* 0x000fe20000000f00 */
[----:B-1----:R-:W-:Y:S01]  /*d610*/  FFMA.FTZ R2, R32, R101, R35 ;  /* 0x0000006520027223 */ /* 0x002fe20000010023 */
[----:B------:R1:W5:Y:S02]  /*d620*/  LDL.LU R217, [R1+0x6c] ;  /* 0x00006c0001d97983 */ /* 0x0003640000300800 */
[----:B------:R-:W-:Y:S01]  /*d630*/  HMMA.16816.F32.BF16 R132, R92, R140, R132 ;  /* 0x0000008c5c84723c */ /* 0x000fe20000041884 */
[----:B------:R-:W-:-:S02]  /*d640*/  FFMA.FTZ R0, R215, R100, R33 ;  /* 0x00000064d7007223 */ /* 0x000fc40000010021 */
[----:B------:R-:W-:-:S05]  /*d650*/  FADD.FTZ R11, R199, R11 ;  /* 0x0000000bc70b7221 */ /* 0x000fca0000010000 */
[----:B------:R-:W-:Y:S01]  /*d660*/  HMMA.16816.F32.BF16 R136, R92, R142, R136 ;  /* 0x0000008e5c88723c */ /* 0x000fe20000041888 */
[----:B------:R-:W-:-:S07]  /*d670*/  FADD.FTZ R10, R213, R3 ;  /* 0x00000003d50a7221 */ /* 0x000fce0000010000 */
[----:B--2---:R-:W-:Y:S01]  /*d680*/  HMMA.16816.F32.BF16 R148, R92, R156, R148 ;  /* 0x0000009c5c94723c */ /* 0x004fe20000041894 */
[----:B------:R-:W-:-:S07]  /*d690*/  FADD.FTZ R9, R249, R2 ;  /* 0x00000002f9097221 */ /* 0x000fce0000010000 */
[C---:B------:R-:W-:Y:S08]  /*d6a0*/  HMMA.16816.F32.BF16 R152, R92.reuse, R158, R152 ;  /* 0x0000009e5c98723c */ /* 0x040ff00000041898 */
        /* <DEDUP_REMOVED lines=8> */
[----:B------:R-:W-:Y:S02]  /*d730*/  F2FP.BF16.PACK_AB R97, R14, R15 ;  /* 0x0000000f0e61723e */ /* 0x000fe400000010ff */
[----:B------:R-:W-:-:S02]  /*d740*/  F2FP.BF16.PACK_AB R98, R17, R18 ;  /* 0x000000121162723e */ /* 0x000fc400000010ff */
[----:B------:R-:W-:Y:S01]  /*d750*/  F2FP.BF16.PACK_AB R99, R12, R13 ;  /* 0x0000000d0c63723e */ /* 0x000fe200000010ff */
[----:B------:R-:W-:Y:S02]  /*d760*/  FADD.FTZ R3, R198, R11 ;  /* 0x0000000bc6037221 */ /* 0x000fe40000010000 */
[----:B------:R-:W-:Y:S02]  /*d770*/  FADD.FTZ R2, R212, R10 ;  /* 0x0000000ad4027221 */ /* 0x000fe40000010000 */
[----:B------:R-:W-:Y:S02]  /*d780*/  FADD.FTZ R0, R244, R9 ;  /* 0x00000009f4007221 */ /* 0x000fe40000010000 */
[----:B------:R-:W-:Y:S01]  /*d790*/  HMMA.16816.F32.BF16 R112, R96, R124, R112 ;  /* 0x0000007c6070723c */ /* 0x000fe20000041870 */
[----:B------:R-:W-:Y:S02]  /*d7a0*/  FADD.FTZ R3, R195, R3 ;  /* 0x00000003c3037221 */ /* 0x000fe40000010000 */
[----:B------:R-:W-:-:S05]  /*d7b0*/  FADD.FTZ R2, R205, R2 ;  /* 0x00000002cd027221 */ /* 0x000fca0000010000 */
[----:B------:R-:W-:Y:S01]  /*d7c0*/  HMMA.16816.F32.BF16 R124, R96, R126, R84 ;  /* 0x0000007e607c723c */ /* 0x000fe20000041854 */
[----:B------:R-:W-:-:S07]  /*d7d0*/  FADD.FTZ R0, R214, R0 ;  /* 0x00000000d6007221 */ /* 0x000fce0000010000 */
[----:B------:R-:W-:Y:S01]  /*d7e0*/  HMMA.16816.F32.BF16 R84, R96, R4, R40 ;  /* 0x000000046054723c */ /* 0x000fe20000041828 */
[----:B------:R-:W-:-:S06]  /*d7f0*/  FADD.FTZ R3, R207, R3 ;  /* 0x00000003cf037221 */ /* 0x000fcc0000010000 */
        /* <DEDUP_REMOVED lines=48> */
[----:B------:R-:W-:Y:S01]  /*db00*/  FADD.FTZ R0, R20, R0 ;  /* 0x0000000014007221 */ /* 0x000fe20000010000 */
[----:B------:R1:W-:Y:S04]  /*db10*/  STL [R1+0x20], R4 ;  /* 0x0000200401007387 */ /* 0x0003e80000100800 */
[----:B------:R1:W-:Y:S04]  /*db20*/  STL [R1+0x28], R3 ;  /* 0x0000280301007387 */ /* 0x0003e80000100800 */
[----:B------:R1:W-:Y:S04]  /*db30*/  STL [R1+0x24], R2 ;  /* 0x0000240201007387 */ /* 0x0003e80000100800 */
[----:B------:R1:W-:Y:S01]  /*db40*/  STL [R1+0x2c], R0 ;  /* 0x00002c0001007387 */ /* 0x0003e20000100800 */
[----:B------:R-:W-:Y:S01]  /*db50*/  HMMA.16816.F32.BF16 R128, R96, R140, R128 ;  /* 0x0000008c6080723c */ /* 0x000fe20000041880 */
[----:B------:R-:W-:Y:S01]  /*db60*/  IMAD.MOV.U32 R101, RZ, RZ, R252 ;  /* 0x000000ffff657224 */ /* 0x000fe200078e00fc */
[----:B------:R-:W-:-:S06]  /*db70*/  MOV R104, R247 ;  /* 0x000000f700687202 */ /* 0x000fcc0000000f00 */
        /* <DEDUP_REMOVED lines=16> */
[----:B------:R-:W-:Y:S06]  /*dc80*/  BAR.SYNC.DEFER_BLOCKING 0x0 ;  /* 0x0000000000007b1d */ /* 0x000fec0000010000 */
[----:B------:R-:W4:Y:S04]  /*dc90*/  LDL R252, [R1+0x30] ;  /* 0x0000300001fc7983 */ /* 0x000f280000100800 */
        /* <DEDUP_REMOVED lines=55> */
[----:B-----5:R-:W2:Y:S04]  /*e010*/  LDSM.16.M88.4 R16, [R217+0x6000] ;  /* 0x00600000d910783b */ /* 0x020ea80000000200 */
[----:B------:R-:W-:Y:S04]  /*e020*/  LDSM.16.M88.4 R20, [R217+0x6c00] ;  /* 0x006c0000d914783b */ /* 0x000fe80000000200 */
[----:B------:R-:W-:Y:S04]  /*e030*/  LDSM.16.M88.4 R28, [R217+0x6400] ;  /* 0x00640000d91c783b */ /* 0x000fe80000000200 */
[----:B------:R-:W-:Y:S04]  /*e040*/  LDSM.16.M88.4 R24, [R217+0x6800] ;  /* 0x00680000d918783b */ /* 0x000fe80000000200 */
[----:B------:R-:W-:Y:S04]  /*e050*/  LDSM.16.M88.4 R44, [R219+0x6000] ;  /* 0x00600000db2c783b */ /* 0x000fe80000000200 */
[----:B---3--:R-:W3:Y:S04]  /*e060*/  LDSM.16.M88.4 R4, [R220+0x1000] ;  /* 0x00100000dc04783b */ /* 0x008ee80000000200 */
[----:B-1----:R-:W1:Y:S04]  /*e070*/  LDSM.16.M88.4 R12, [R221+0x1000] ;  /* 0x00100000dd0c783b */ /* 0x002e680000000200 */
[----:B------:R-:W-:Y:S04]  /*e080*/  LDSM.16.M88.4 R40, [R219+0x6400] ;  /* 0x00640000db28783b */ /* 0x000fe80000000200 */
[----:B------:R-:W-:Y:S04]  /*e090*/  LDSM.16.M88.4 R36, [R219+0x6800] ;  /* 0x00680000db24783b */ /* 0x000fe80000000200 */
[----:B------:R-:W4:Y:S01]  /*e0a0*/  S2R R0, SR_TID.X ;  /* 0x0000000000007919 */ /* 0x000f220000002100 */
[C---:B--2---:R-:W-:Y:S03]  /*e0b0*/  HMMA.16816.F32.BF16 R108, R8.reuse, R16, RZ ;  /* 0x00000010086c723c */ /* 0x044fe600000418ff */
[----:B------:R-:W0:Y:S05]  /*e0c0*/  LDGDEPBAR ;  /* 0x00000000000079af */ /* 0x000e2a0000000000 */
[----:B------:R-:W-:Y:S08]  /*e0d0*/  HMMA.16816.F32.BF16 R208, R8, R18, RZ ;  /* 0x0000001208d0723c */ /* 0x000ff000000418ff */
[C---:B---3--:R-:W-:Y:S08]  /*e0e0*/  HMMA.16816.F32.BF16 R48, R4.reuse, R16, RZ ;  /* 0x000000100430723c */ /* 0x048ff000000418ff */
[C---:B------:R-:W-:Y:S01]  /*e0f0*/  HMMA.16816.F32.BF16 R60, R4.reuse, R18, RZ ;  /* 0x00000012043c723c */ /* 0x040fe200000418ff */
[----:B------:R-:W2:Y:S07]  /*e100*/  LDSM.16.M88.4 R16, [R219+0x6c00] ;  /* 0x006c0000db10783b */ /* 0x000eae0000000200 */
[C---:B------:R-:W-:Y:S08]  /*e110*/  HMMA.16816.F32.BF16 R52, R4.reuse, R20, RZ ;  /* 0x000000140434723c */ /* 0x040ff000000418ff */
[C---:B------:R-:W-:Y:S08]  /*e120*/  HMMA.16816.F32.BF16 R32, R4.reuse, R28, RZ ;  /* 0x0000001c0420723c */ /* 0x040ff000000418ff */
[C---:B------:R-:W-:Y:S08]  /*e130*/  HMMA.16816.F32.BF16 R56, R4.reuse, R24, RZ ;  /* 0x000000180438723c */ /* 0x040ff000000418ff */
[C---:B------:R-:W-:Y:S08]  /*e140*/  HMMA.16816.F32.BF16 R64, R4.reuse, R30, RZ ;  /* 0x0000001e0440723c */ /* 0x040ff000000418ff */
[C---:B------:R-:W-:Y:S08]  /*e150*/  HMMA.16816.F32.BF16 R100, R4.reuse, R26, RZ ;  /* 0x0000001a0464723c */ /* 0x040ff000000418ff */
[----:B------:R-:W-:Y:S08]  /*e160*/  HMMA.16816.F32.BF16 R4, R4, R22, RZ ;  /* 0x000000160404723c */ /* 0x000ff000000418ff */
[----:B-1----:R-:W-:Y:S08]  /*e170*/  HMMA.16816.F32.BF16 R180, R12, R44, R48 ;  /* 0x0000002c0cb4723c */ /* 0x002ff00000041830 */
        /* <DEDUP_REMOVED lines=10> */
[C---:B--2---:R-:W-:Y:S08]  /*e220*/  HMMA.16816.F32.BF16 R48, R12.reuse, R16, R52 ;  /* 0x000000100c30723c */ /* 0x044ff00000041834 */
[C---:B------:R-:W-:Y:S08]  /*e230*/  HMMA.16816.F32.BF16 R52, R12.reuse, R42, R64 ;  /* 0x0000002a0c34723c */ /* 0x040ff00000041840 */
[C---:B------:R-:W-:Y:S01]  /*e240*/  HMMA.16816.F32.BF16 R64, R12.reuse, R18, R4 ;  /* 0x000000120c40723c */ /* 0x040fe20000041804 */
[----:B------:R-:W2:Y:S07]  /*e250*/  LDSM.16.M88.4 R4, [R220+0x3000] ;  /* 0x00300000dc04783b */ /* 0x000eae0000000200 */
[C---:B------:R-:W-:Y:S01]  /*e260*/  HMMA.16816.F32.BF16 R176, R12.reuse, R40, R32 ;  /* 0x000000280cb0723c */ /* 0x040fe20000041820 */
[----:B------:R-:W3:Y:S07]  /*e270*/  LDSM.16.M88.4 R32, [R217+0x7400] ;  /* 0x00740000d920783b */ /* 0x000eee0000000200 */
[C---:B------:R-:W-:Y:S08]  /*e280*/  HMMA.16816.F32.BF16 R104, R12.reuse, R36, R56 ;  /* 0x000000240c68723c */ /* 0x040ff00000041838 */
[C---:B------:R-:W-:Y:S08]  /*e290*/  HMMA.16816.F32.BF16 R56, R12.reuse, R46, R60 ;  /* 0x0000002e0c38723c */ /* 0x040ff0000004183c */
[----:B------:R-:W-:Y:S01]  /*e2a0*/  HMMA.16816.F32.BF16 R100, R12, R38, R100 ;  /* 0x000000260c64723c */ /* 0x000fe20000041864 */
[----:B------:R-:W2:Y:S07]  /*e2b0*/  LDSM.16.M88.4 R12, [R220+0x2000] ;  /* 0x00200000dc0c783b */ /* 0x000eae0000000200 */
[C---:B-1----:R-:W-:Y:S08]  /*e2c0*/  HMMA.16816.F32.BF16 R240, R8.reuse, R16, R188 ;  /* 0x0000001008f0723c */ /* 0x042ff000000418bc */
[C---:B------:R-:W-:Y:S08]  /*e2d0*/  HMMA.16816.F32.BF16 R108, R8.reuse, R44, R108 ;  /* 0x0000002c086c723c */ /* 0x040ff0000004186c */
[C---:B------:R-:W-:Y:S08]  /*e2e0*/  HMMA.16816.F32.BF16 R236, R8.reuse, R36, R192 ;  /* 0x0000002408ec723c */ /* 0x040ff000000418c0 */
[C---:B------:R-:W-:Y:S01]  /*e2f0*/  HMMA.16816.F32.BF16 R188, R8.reuse, R38, R200 ;  /* 0x0000002608bc723c */ /* 0x040fe200000418c8 */
[----:B------:R-:W-:Y:S07]  /*e300*/  LDSM.16.M88.4 R36, [R219+0x7c00] ;  /* 0x007c0000db24783b */ /* 0x000fee0000000200 */
[----:B------:R-:W-:Y:S01]  /*e310*/  HMMA.16816.F32.BF16 R192, R8, R46, R208 ;  /* 0x0000002e08c0723c */ /* 0x000fe200000418d0 */
[----:B------:R-:W-:Y:S07]  /*e320*/  LDSM.16.M88.4 R44, [R219+0x7400] ;  /* 0x00740000db2c783b */ /* 0x000fee0000000200 */
[C---:B--2---:R-:W-:Y:S08]  /*e330*/  HMMA.16816.F32.BF16 R200, R4.reuse, R28, R104 ;  /* 0x0000001c04c8723c */ /* 0x044ff00000041868 */
[C---:B------:R-:W-:Y:S08]  /*e340*/  HMMA.16816.F32.BF16 R208, R4.reuse, R24, R48 ;  /* 0x0000001804d0723c */ /* 0x040ff00000041830 */
[----:B------:R-:W-:Y:S08]  /*e350*/  HMMA.16816.F32.BF16 R104, R4, R22, R56 ;  /* 0x000000160468723c */ /* 0x000ff00000041838 */
[----:B------:R-:W-:Y:S01]  /*e360*/  HMMA.16816.F32.BF16 R184, R8, R18, R184 ;  /* 0x0000001208b8723c */ /* 0x000fe200000418b8 */
[----:B------:R-:W-:Y:S07]  /*e370*/  LDSM.16.M88.4 R16, [R219+0x7000] ;  /* 0x00700000db10783b */ /* 0x000fee0000000200 */
[C---:B------:R-:W-:Y:S08]  /*e380*/  HMMA.16816.F32.BF16 R180, R4.reuse, R20, R180 ;  /* 0x0000001404b4723c */ /* 0x040ff000000418b4 */
[C---:B---3--:R-:W-:Y:S08]  /*e390*/  HMMA.16816.F32.BF16 R176, R4.reuse, R32, R176 ;  /* 0x0000002004b0723c */ /* 0x048ff000000418b0 */
[C---:B------:R-:W-:Y:S08]  /*e3a0*/  HMMA.16816.F32.BF16 R60, R4.reuse, R34, R52 ;  /* 0x00000022043c723c */ /* 0x040ff00000041834 */
[C---:B------:R-:W-:Y:S08]  /*e3b0*/  HMMA.16816.F32.BF16 R56, R4.reuse, R30, R100 ;  /* 0x0000001e0438723c */ /* 0x040ff00000041864 */
[----:B------:R-:W-:Y:S01]  /*e3c0*/  HMMA.16816.F32.BF16 R48, R4, R26, R64 ;  /* 0x0000001a0430723c */ /* 0x000fe20000041840 */
[----:B------:R-:W1:Y:S07]  /*e3d0*/  LDSM.16.M88.4 R4, [R221+0x3000] ;  /* 0x00300000dd04783b */ /* 0x000e6e0000000200 */
[C---:B------:R-:W-:Y:S08]  /*e3e0*/  HMMA.16816.F32.BF16 R212, R8.reuse, R40, R196 ;  /* 0x0000002808d4723c */ /* 0x040ff000000418c4 */
[----:B------:R-:W-:Y:S01]  /*e3f0*/  HMMA.16816.F32.BF16 R196, R8, R42, R204 ;  /* 0x0000002a08c4723c */ /* 0x000fe200000418cc */
[----:B------:R-:W2:Y:S04]  /*e400*/  LDSM.16.M88.4 R40, [R219+0x7800] ;  /* 0x00780000db28783b */ /* 0x000ea80000000200 */
[----:B------:R-:W3:Y:S03]  /*e410*/  LDSM.16.M88.4 R8, [R221+0x2000] ;  /* 0x00200000dd08783b */ /* 0x000ee60000000200 */
[C---:B------:R-:W-:Y:S08]  /*e420*/  HMMA.16816.F32.BF16 R52, R12.reuse, R20, R108 ;  /* 0x000000140c34723c */ /* 0x040ff0000004186c */
[C---:B------:R-:W-:Y:S08]  /*e430*/  HMMA.16816.F32.BF16 R20, R12.reuse, R22, R192 ;  /* 0x000000160c14723c */ /* 0x040ff000000418c0 */
[C---:B------:R-:W-:Y:S08]  /*e440*/  HMMA.16816.F32.BF16 R100, R12.reuse, R34, R196 ;  /* 0x000000220c64723c */ /* 0x040ff000000418c4 */
[----:B------:R-:W-:Y:S08]  /*e450*/  HMMA.16816.F32.BF16 R196, R12, R30, R188 ;  /* 0x0000001e0cc4723c */ /* 0x000ff000000418bc */
[C---:B-1----:R-:W-:Y:S08]  /*e460*/  HMMA.16816.F32.BF16 R188, R4.reuse, R16, R180 ;  /* 0x0000001004bc723c */ /* 0x042ff000000418b4 */
[----:B------:R-:W-:Y:S08]  /*e470*/  HMMA.16816.F32.BF16 R180, R4, R44, R176 ;  /* 0x0000002c04b4723c */ /* 0x000ff000000418b0 */
[C---:B------:R-:W-:Y:S08]  /*e480*/  HMMA.16816.F32.BF16 R64, R12.reuse, R32, R212 ;  /* 0x000000200c40723c */ /* 0x040ff000000418d4 */
[C---:B------:R-:W-:Y:S01]  /*e490*/  HMMA.16816.F32.BF16 R204, R12.reuse, R28, R236 ;  /* 0x0000001c0ccc723c */ /* 0x040fe200000418ec */
[----:B------:R-:W-:Y:S07]  /*e4a0*/  LDSM.16.M88.4 R28, [R217+0x8800] ;  /* 0x00880000d91c783b */ /* 0x000fee0000000200 */
[----:B------:R-:W-:Y:S08]  /*e4b0*/  HMMA.16816.F32.BF16 R192, R12, R24, R240 ;  /* 0x000000180cc0723c */ /* 0x000ff000000418f0 */
[----:B------:R-:W-:Y:S08]  /*e4c0*/  HMMA.16816.F32.BF16 R176, R4, R46, R60 ;  /* 0x0000002e04b0723c */ /* 0x000ff0000004183c */
[----:B------:R-:W-:Y:S01]  /*e4d0*/  HMMA.16816.F32.BF16 R12, R12, R26, R184 ;  /* 0x0000001a0c0c723c */ /* 0x000fe200000418b8 */
[----:B------:R-:W-:Y:S07]  /*e4e0*/  LDSM.16.M88.4 R24, [R217+0x8000] ;  /* 0x00800000d918783b */ /* 0x000fee0000000200 */
[C---:B--2---:R-:W-:Y:S08]  /*e4f0*/  HMMA.16816.F32.BF16 R60, R4.reuse, R42, R56 ;  /* 0x0000002a043c723c */ /* 0x044ff00000041838 */
[C---:B------:R-:W-:Y:S08]  /*e500*/  HMMA.16816.F32.BF16 R184, R4.reuse, R18, R104 ;  /* 0x0000001204b8723c */ /* 0x040ff00000041868 */
[C---:B------:R-:W-:Y:S01]  /*e510*/  HMMA.16816.F32.BF16 R108, R4.reuse, R40, R200 ;  /* 0x00000028046c723c */ /* 0x040fe200000418c8 */
[----:B------:R-:W-:Y:S07]  /*e520*/  LDSM.16.M88.4 R200, [R217+0x8c00] ;  /* 0x008c0000d9c8783b */ /* 0x000fee0000000200 */
[C---:B------:R-:W-:Y:S08]  /*e530*/  HMMA.16816.F32.BF16 R56, R4.reuse, R36, R208 ;  /* 0x000000240438723c */ /* 0x040ff000000418d0 */
[----:B------:R-:W-:Y:S01]  /*e540*/  HMMA.16816.F32.BF16 R32, R4, R38, R48 ;  /* 0x000000260420723c */ /* 0x000fe20000041830 */
[----:B------:R-:W1:Y:S07]  /*e550*/  LDSM.16.M88.4 R4, [R220+0x5000] ;  /* 0x00500000dc04783b */ /* 0x000e6e0000000200 */
[C---:B---3--:R-:W-:Y:S01]  /*e560*/  HMMA.16816.F32.BF16 R48, R8.reuse, R18, R20 ;  /* 0x000000120830723c */ /* 0x048fe20000041814 */
[----:B------:R-:W2:Y:S07]  /*e570*/  LDSM.16.M88.4 R20, [R217+0x8400] ;  /* 0x00840000d914783b */ /* 0x000eae0000000200 */
[C---:B------:R-:W-:Y:S08]  /*e580*/  HMMA.16816.F32.BF16 R104, R8.reuse, R46, R100 ;  /* 0x0000002e0868723c */ /* 0x040ff00000041864 */
[C---:B------:R-:W-:Y:S08]  /*e590*/  HMMA.16816.F32.BF16 R192, R8.reuse, R36, R192 ;  /* 0x0000002408c0723c */ /* 0x040ff000000418c0 */
[C---:B------:R-:W-:Y:S01]  /*e5a0*/  HMMA.16816.F32.BF16 R212, R8.reuse, R38, R12 ;  /* 0x0000002608d4723c */ /* 0x040fe2000004180c */
[----:B------:R-:W3:Y:S07]  /*e5b0*/  LDSM.16.M88.4 R12, [R220+0x4000] ;  /* 0x00400000dc0c783b */ /* 0x000eee0000000200 */
[C---:B------:R-:W-:Y:S01]  /*e5c0*/  HMMA.16816.F32.BF16 R52, R8.reuse, R16, R52 ;  /* 0x000000100834723c */ /* 0x040fe20000041834 */
[----:B------:R-:W-:Y:S07]  /*e5d0*/  LDSM.16.M88.4 R16, [R219+0x8000] ;  /* 0x00800000db10783b */ /* 0x000fee0000000200 */
[C---:B------:R-:W-:Y:S08]  /*e5e0*/  HMMA.16816.F32.BF16 R64, R8.reuse, R44, R64 ;  /* 0x0000002c0840723c */ /* 0x040ff00000041840 */
[C---:B------:R-:W-:Y:S08]  /*e5f0*/  HMMA.16816.F32.BF16 R100, R8.reuse, R40, R204 ;  /* 0x000000280864723c */ /* 0x040ff000000418cc */
[----:B------:R-:W-:Y:S08]  /*e600*/  HMMA.16816.F32.BF16 R196, R8, R42, R196 ;  /* 0x0000002a08c4723c */ /* 0x000ff000000418c4 */
[C---:B-1----:R-:W-:Y:S08]  /*e610*/  HMMA.16816.F32.BF16 R36, R4.reuse, R24, R188 ;  /* 0x000000180424723c */ /* 0x042ff000000418bc */
[C---:B------:R-:W-:Y:S08]  /*e620*/  HMMA.16816.F32.BF16 R184, R4.reuse, R26, R184 ;  /* 0x0000001a04b8723c */ /* 0x040ff000000418b8 */
[C---:B--2---:R-:W-:Y:S08]  /*e630*/  HMMA.16816.F32.BF16 R180, R4.reuse, R20, R180 ;  /* 0x0000001404b4723c */ /* 0x044ff000000418b4 */
[C---:B------:R-:W-:Y:S08]  /*e640*/  HMMA.16816.F32.BF16 R176, R4.reuse, R22, R176 ;  /* 0x0000001604b0723c */ /* 0x040ff000000418b0 */
[C---:B------:R-:W-:Y:S08]  /*e650*/  HMMA.16816.F32.BF16 R108, R4.reuse, R28, R108 ;  /* 0x0000001c046c723c */ /* 0x040ff0000004186c */
[C---:B------:R-:W-:Y:S08]  /*e660*/  HMMA.16816.F32.BF16 R188, R4.reuse, R30, R60 ;  /* 0x0000001e04bc723c */ /* 0x040ff0000004183c */
[C---:B------:R-:W-:Y:S08]  /*e670*/  HMMA.16816.F32.BF16 R8, R4.reuse, R200, R56 ;  /* 0x000000c80408723c */ /* 0x040ff00000041838 */
[----:B------:R-:W-:Y:S01]  /*e680*/  HMMA.16816.F32.BF16 R4, R4, R202, R32 ;  /* 0x000000ca0404723c */ /* 0x000fe20000041820 */
[----:B------:R-:W-:-:S02]  /*e690*/  IMAD.MOV.U32 R2, RZ, RZ, R212 ;  /* 0x000000ffff027224 */ /* 0x000fc400078e00d4 */
[----:B------:R-:W-:Y:S11]  /*e6a0*/  IMAD.MOV.U32 R241, RZ, RZ, R213 ;  /* 0x000000fffff17224 */ /* 0x000ff600078e00d5 */
[----:B------:R-:W-:Y:S02]  /*e6b0*/  @!UPT UIADD3 URZ, URZ, URZ, URZ ;  /* 0x0000003f3f3ff290 */ /* 0x000fe4000fffe03f */
[----:B------:R-:W-:Y:S02]  /*e6c0*/  IMAD.MOV.U32 R251, RZ, RZ, R8 ;  /* 0x000000fffffb7224 */ /* 0x000fe400078e0008 */
[----:B------:R-:W-:Y:S02]  /*e6d0*/  IMAD.MOV.U32 R250, RZ, RZ, R9 ;  /* 0x000000fffffa7224 */ /* 0x000fe400078e0009 */
[----:B------:R-:W-:Y:S02]  /*e6e0*/  IMAD.MOV.U32 R249, RZ, RZ, R10 ;  /* 0x000000fffff97224 */ /* 0x000fe400078e000a */
[----:B------:R-:W-:Y:S02]  /*e6f0*/  IMAD.MOV.U32 R242, RZ, RZ, R11 ;  /* 0x000000fffff27224 */ /* 0x000fe400078e000b */
[----:B------:R-:W-:Y:S01]  /*e700*/  IMAD.MOV.U32 R213, RZ, RZ, R4 ;  /* 0x000000ffffd57224 */ /* 0x000fe200078e0004 */
[----:B------:R-:W1:Y:S01]  /*e710*/  LDSM.16.M88.4 R8, [R221+0x4000] ;  /* 0x00400000dd08783b */ /* 0x000e620000000200 */
[----:B------:R-:W-:-:S02]  /*e720*/  IMAD.MOV.U32 R212, RZ, RZ, R5 ;  /* 0x000000ffffd47224 */ /* 0x000fc400078e0005 */
[----:B------:R-:W-:Y:S02]  /*e730*/  IMAD.MOV.U32 R210, RZ, RZ, R6 ;  /* 0x000000ffffd27224 */ /* 0x000fe400078e0006 */
[----:B------:R-:W-:Y:S02]  /*e740*/  IMAD.MOV.U32 R209, RZ, RZ, R7 ;  /* 0x000000ffffd17224 */ /* 0x000fe400078e0007 */
[----:B------:R-:W2:Y:S01]  /*e750*/  LDSM.16.M88.4 R4, [R221+0x5000] ;  /* 0x00500000dd04783b */ /* 0x000ea20000000200 */
[----:B----4-:R-:W-:Y:S01]  /*e760*/  IMAD.SHL.U32 R0, R0, 0x2, RZ ;  /* 0x0000000200007824 */ /* 0x010fe200078e00ff */
[----:B---3--:R-:W-:Y:S04]  /*e770*/  HMMA.16816.F32.BF16 R32, R12, R24, R52 ;  /* 0x000000180c20723c */ /* 0x008fe80000041834 */
[----:B------:R-:W-:-:S05]  /*e780*/  LOP3.LUT R0, R0, 0x6, RZ, 0xc0, !PT ;  /* 0x0000000600007812 */ /* 0x000fca00078ec0ff */
[----:B------:R-:W-:Y:S01]  /*e790*/  IMAD R0, R244, 0x40, R0 ;  /* 0x00000040f4007824 */ /* 0x000fe200078e0200 */
[C---:B------:R-:W-:Y:S07]  /*e7a0*/  HMMA.16816.F32.BF16 R100, R12.reuse, R28, R100 ;  /* 0x0000001c0c64723c */ /* 0x040fee0000041864 */
[----:B------:R-:W-:Y:S01]  /*e7b0*/  IMAD.MOV.U32 R29, RZ, RZ, R2 ;  /* 0x000000ffff1d7224 */ /* 0x000fe200078e0002 */
[----:B------:R-:W-:Y:S01]  /*e7c0*/  HMMA.16816.F32.BF16 R40, R12, R20, R64 ;  /* 0x000000140c28723c */ /* 0x000fe20000041840 */
[----:B------:R-:W-:-:S07]  /*e7d0*/  IMAD.IADD R2, R226, 0x1, -R0 ;  /* 0x00000001e2027824 */ /* 0x000fce00078e0a00 */
[----:B------:R-:W-:Y:S01]  /*e7e0*/  HMMA.16816.F32.BF16 R104, R12, R22, R104 ;  /* 0x000000160c68723c */ /* 0x000fe20000041868 */
[----:B------:R-:W3:Y:S01]  /*e7f0*/  LDSM.16.M88.4 R20, [R219+0x8400] ;  /* 0x00840000db14783b */ /* 0x000ee20000000200 */
[----:B------:R-:W-:Y:S01]  /*e800*/  IABS R2, R2 ;  /* 0x0000000200027213 */ /* 0x000fe20000000000 */
[----:B------:R-:W-:-:S03]  /*e810*/  IMAD.IADD R3, R225, 0x1, -R0 ;  /* 0x00000001e1037824 */ /* 0x000fc600078e0a00 */
[----:B------:R4:W-:Y:S02]  /*e820*/  I2F R25, R2 ;  /* 0x0000000200197306 */ /* 0x0009e40000201400 */
[----:B------:R-:W-:Y:S01]  /*e830*/  IABS R3, R3 ;  /* 0x0000000300037213 */ /* 0x000fe20000000000 */
[-C--:B-1----:R-:W-:Y:S08]  /*e840*/  HMMA.16816.F32.BF16 R32, R8, R16.reuse, R32 ;  /* 0x000000100820723c */ /* 0x082ff00000041820 */
[----:B--2---:R-:W-:Y:S01]  /*e850*/  HMMA.16816.F32.BF16 R36, R4, R16, R36 ;  /* 0x000000100424723c */ /* 0x004fe20000041824 */
[----:B----4-:R-:W-:-:S06]  /*e860*/  IMAD.IADD R2, R224, 0x1, -R0 ;  /* 0x00000001e0027824 */ /* 0x010fcc00078e0a00 */
[----:B------:R-:W-:Y:S01]  /*e870*/  IMAD.IADD R16, R227, 0x1, -R0 ;  /* 0x00000001e3107824 */ /* 0x000fe200078e0a00 */
[----:B------:R-:W-:Y:S01]  /*e880*/  IABS R2, R2 ;  /* 0x0000000200027213 */ /* 0x000fe20000000000 */
[----:B------:R1:W-:Y:S01]  /*e890*/  I2F R24, R3 ;  /* 0x0000000300187306 */ /* 0x0003e20000201400 */
[----:B------:R-:W-:Y:S03]  /*e8a0*/  HMMA.16816.F32.BF16 R44, R12, R26, R48 ;  /* 0x0000001a0c2c723c */ /* 0x000fe60000041830 */
[----:B-1----:R-:W-:Y:S01]  /*e8b0*/  IMAD.MOV.U32 R3, RZ, RZ, R2 ;  /* 0x000000ffff037224 */ /* 0x002fe200078e0002 */
[----:B------:R-:W-:-:S04]  /*e8c0*/  IABS R2, R16 ;  /* 0x0000001000027213 */ /* 0x000fc80000000000 */
[----:B------:R1:W2:Y:S01]  /*e8d0*/  I2F R16, R2 ;  /* 0x0000000200107306 */ /* 0x0002a20000201400 */
[-C--:B---3--:R-:W-:Y:S07]  /*e8e0*/  HMMA.16816.F32.BF16 R40, R8, R20.reuse, R40 ;  /* 0x000000140828723c */ /* 0x088fee0000041828 */
[----:B------:R3:W4:Y:S01]  /*e8f0*/  I2F R17, R3 ;  /* 0x0000000300117306 */ /* 0x0007220000201400 */
[----:B------:R-:W-:Y:S01]  /*e900*/  HMMA.16816.F32.BF16 R180, R4, R20, R180 ;  /* 0x0000001404b4723c */ /* 0x000fe200000418b4 */
[----:B-1----:R-:W-:-:S06]  /*e910*/  IADD3 R2, R0, 0x1, RZ ;  /* 0x0000000100027810 */ /* 0x002fcc0007ffe0ff */
[----:B--2---:R-:W-:Y:S02]  /*e920*/  FFMA.FTZ R20, R16, -R222, R38 ;  /* 0x800000de10147223 */ /* 0x004fe40000010026 */
[--C-:B------:R-:W-:Y:S01]  /*e930*/  IMAD.IADD R16, R225, 0x1, -R2.reuse ;  /* 0x00000001e1107824 */ /* 0x100fe200078e0a02 */
[----:B------:R-:W-:Y:S01]  /*e940*/  HMMA.16816.F32.BF16 R48, R4, R18, R184 ;  /* 0x000000120430723c */ /* 0x000fe200000418b8 */
[----:B---3--:R-:W-:-:S03]  /*e950*/  IMAD.IADD R3, R226, 0x1, -R2 ;  /* 0x00000001e2037824 */ /* 0x008fc600078e0a02 */
[----:B------:R-:W-:-:S04]  /*e960*/  IABS R16, R16 ;  /* 0x0000001000107213 */ /* 0x000fc80000000000 */
[----:B------:R-:W-:Y:S01]  /*e970*/  HMMA.16816.F32.BF16 R44, R8, R18, R44 ;  /* 0x00000012082c723c */ /* 0x000fe2000004182c */
[----:B----4-:R-:W-:Y:S01]  /*e980*/  FFMA.FTZ R21, R17, -R222, R36 ;  /* 0x800000de11157223 */ /* 0x010fe20000010024 */
[----:B------:R-:W-:Y:S01]  /*e990*/  ISETP.GE.AND P0, PT, R0, R235, PT ;  /* 0x000000eb0000720c */ /* 0x000fe20003f06270 */
[----:B------:R-:W-:-:S04]  /*e9a0*/  IMAD.MOV.U32 R17, RZ, RZ, R16 ;  /* 0x000000ffff117224 */ /* 0x000fc800078e0010 */
[----:B------:R-:W-:Y:S01]  /*e9b0*/  IMAD.IADD R18, R224, 0x1, -R2 ;  /* 0x00000001e0127824 */ /* 0x000fe200078e0a02 */
[----:B------:R-:W-:Y:S01]  /*e9c0*/  IABS R3, R3 ;  /* 0x0000000300037213 */ /* 0x000fe20000000000 */
[----:B------:R-:W-:Y:S01]  /*e9d0*/  FFMA.FTZ R19, R25, -R222, R32 ;  /* 0x800000de19137223 */ /* 0x000fe20000010020 */
[C---:B------:R-:W-:Y:S02]  /*e9e0*/  ISETP.GE.AND P6, PT, R0.reuse, R234, PT ;  /* 0x000000ea0000720c */ /* 0x040fe40003fc6270 */
[----:B------:R-:W-:Y:S01]  /*e9f0*/  IABS R16, R18 ;  /* 0x0000001200107213 */ /* 0x000fe20000000000 */
[----:B------:R-:W-:Y:S01]  /*ea00*/  IMAD.IADD R18, R227, 0x1, -R2 ;  /* 0x00000001e3127824 */ /* 0x000fe200078e0a02 */
[C---:B------:R-:W-:Y:S02]  /*ea10*/  ISETP.GE.AND P5, PT, R0.reuse, R233, PT ;  /* 0x000000e90000720c */ /* 0x040fe40003fa6270 */
[C---:B------:R-:W-:Y:S01]  /*ea20*/  ISETP.GE.AND P1, PT, R0.reuse, R232, PT ;  /* 0x000000e80000720c */ /* 0x040fe20003f26270 */
[----:B------:R1:W-:Y:S01]  /*ea30*/  I2F R25, R17 ;  /* 0x0000001100197306 */ /* 0x0003e20000201400 */
[----:B------:R-:W-:Y:S01]  /*ea40*/  ISETP.LT.OR P0, PT, R0, R231, P0 ;  /* 0x000000e70000720c */ /* 0x000fe20000701670 */
[----:B------:R-:W-:Y:S01]  /*ea50*/  FFMA.FTZ R24, R24, -R222, R34 ;  /* 0x800000de18187223 */ /* 0x000fe20000010022 */
[----:B------:R-:W-:-:S02]  /*ea60*/  ISETP.LT.OR P6, PT, R0, R230, P6 ;  /* 0x000000e60000720c */ /* 0x000fc400037c1670 */
[C---:B------:R-:W-:Y:S02]  /*ea70*/  ISETP.LT.OR P5, PT, R0.reuse, R229, P5 ;  /* 0x000000e50000720c */ /* 0x040fe40002fa1670 */
[----:B------:R-:W-:Y:S01]  /*ea80*/  ISETP.LT.OR P1, PT, R0, R228, P1 ;  /* 0x000000e40000720c */ /* 0x000fe20000f21670 */
[----:B------:R2:W-:Y:S01]  /*ea90*/  I2F R26, R3 ;  /* 0x00000003001a7306 */ /* 0x0005e20000201400 */
[----:B------:R-:W-:Y:S02]  /*eaa0*/  FSEL R237, R19, -INF , !P0 ;  /* 0xff80000013ed7808 */ /* 0x000fe40004000000 */
[----:B------:R-:W-:Y:S01]  /*eab0*/  FSEL R240, R24, -INF , !P6 ;  /* 0xff80000018f07808 */ /* 0x000fe20007000000 */
[----:B-1----:R-:W-:Y:S01]  /*eac0*/  IMAD.MOV.U32 R17, RZ, RZ, R16 ;  /* 0x000000ffff117224 */ /* 0x002fe200078e0010 */
[----:B------:R-:W-:Y:S02]  /*ead0*/  IABS R16, R18 ;  /* 0x0000001200107213 */ /* 0x000fe40000000000 */
[----:B------:R-:W-:Y:S01]  /*eae0*/  FSEL R62, R21, -INF , !P5 ;  /* 0xff800000153e7808 */ /* 0x000fe20006800000 */
[----:B------:R1:W3:Y:S01]  /*eaf0*/  I2F R19, R17 ;  /* 0x0000001100137306 */ /* 0x0002e20000201400 */
[----:B--2---:R-:W-:-:S02]  /*eb00*/  IADD3 R3, R0, 0x8, RZ ;  /* 0x0000000800037810 */ /* 0x004fc40007ffe0ff */
[----:B------:R-:W-:-:S05]  /*eb10*/  FSEL R63, R20, -INF , !P1 ;  /* 0xff800000143f7808 */ /* 0x000fca0004800000 */
        /* <DEDUP_REMOVED lines=11> */
[----:B--2---:R-:W-:-:S04]  /*ebd0*/  IABS R16, R17 ;  /* 0x0000001100107213 */ /* 0x004fc80000000000 */
[----:B------:R1:W2:Y:S01]  /*ebe0*/  I2F R28, R16 ;  /* 0x00000010001c7306 */ /* 0x0002a20000201400 */
[----:B------:R-:W-:Y:S01]  /*ebf0*/  IABS R2, R2 ;  /* 0x0000000200027213 */ /* 0x000fe20000000000 */
[-C--:B---3--:R-:W-:Y:S02]  /*ec00*/  FFMA.FTZ R20, R19, -R222.reuse, R37 ;  /* 0x800000de13147223 */ /* 0x088fe40000010025 */
[----:B----4-:R-:W-:Y:S02]  /*ec10*/  FFMA.FTZ R19, R18, -R222, R39 ;  /* 0x800000de12137223 */ /* 0x010fe40000010027 */
[----:B------:R-:W-:Y:S02]  /*ec20*/  IMAD.MOV.U32 R17, RZ, RZ, R2 ;  /* 0x000000ffff117224 */ /* 0x000fe400078e0002 */
[--C-:B------:R-:W-:Y:S02]  /*ec30*/  IMAD.IADD R18, R227, 0x1, -R3.reuse ;  /* 0x00000001e3127824 */ /* 0x100fe400078e0a03 */
[----:B-1----:R-:W-:-:S02]  /*ec40*/  IMAD.IADD R16, R224, 0x1, -R3 ;  /* 0x00000001e0107824 */ /* 0x002fc400078e0a03 */
[----:B------:R-:W-:-:S03]  /*ec50*/  FFMA.FTZ R24, R26, -R222, R33 ;  /* 0x800000de1a187223 */ /* 0x000fc60000010021 */
[----:B------:R-:W-:Y:S01]  /*ec60*/  IABS R16, R16 ;  /* 0x0000001000107213 */ /* 0x000fe20000000000 */
[----:B------:R1:W-:Y:S01]  /*ec70*/  I2F R26, R17 ;  /* 0x00000011001a7306 */ /* 0x0003e20000201400 */
[----:B------:R-:W-:Y:S01]  /*ec80*/  IADD3 R2, R0, 0x9, RZ ;  /* 0x0000000900027810 */ /* 0x000fe20007ffe0ff */
[----:B------:R-:W-:Y:S01]  /*ec90*/  FFMA.FTZ R21, R25, -R222, R35 ;  /* 0x800000de19157223 */ /* 0x000fe20000010023 */
[----:B------:R-:W-:Y:S01]  /*eca0*/  FSEL R61, R19, -INF , !P1 ;  /* 0xff800000133d7808 */ /* 0x000fe20004800000 */
[----:B-1----:R-:W-:Y:S01]  /*ecb0*/  IMAD.MOV.U32 R17, RZ, RZ, R16 ;  /* 0x000000ffff117224 */ /* 0x002fe200078e0010 */
[----:B------:R-:W-:Y:S01]  /*ecc0*/  IABS R16, R18 ;  /* 0x0000001200107213 */ /* 0x000fe20000000000 */
[----:B------:R-:W-:Y:S02]  /*ecd0*/  IMAD.IADD R18, R226, 0x1, -R2 ;  /* 0x00000001e2127824 */ /* 0x000fe400078e0a02 */
[----:B------:R1:W3:Y:S01]  /*ece0*/  I2F R25, R17 ;  /* 0x0000001100197306 */ /* 0x0002e20000201400 */
[----:B------:R-:W-:Y:S01]  /*ecf0*/  IMAD.MOV.U32 R239, RZ, RZ, R214 ;  /* 0x000000ffffef7224 */ /* 0x000fe200078e00d6 */
[----:B------:R-:W-:-:S02]  /*ed00*/  FSEL R214, R24, -INF , !P0 ;  /* 0xff80000018d67808 */ /* 0x000fc40004000000 */
[----:B------:R-:W-:Y:S02]  /*ed10*/  FSEL R238, R21, -INF , !P6 ;  /* 0xff80000015ee7808 */ /* 0x000fe40007000000 */
[----:B------:R-:W-:Y:S01]  /*ed20*/  FSEL R60, R20, -INF , !P5 ;  /* 0xff800000143c7808 */ /* 0x000fe20006800000 */
[----:B-1----:R-:W-:Y:S01]  /*ed30*/  IMAD.MOV.U32 R17, RZ, RZ, R16 ;  /* 0x000000ffff117224 */ /* 0x002fe200078e0010 */
[----:B------:R-:W-:-:S03]  /*ed40*/  IABS R16, R18 ;  /* 0x0000001200107213 */ /* 0x000fc60000000000 */
[----:B------:R1:W4:Y:S01]  /*ed50*/  I2F R19, R17 ;  /* 0x0000001100137306 */ /* 0x0003220000201400 */
[C---:B------:R-:W-:Y:S02]  /*ed60*/  ISETP.GE.AND P0, PT, R3.reuse, R235, PT ;  /* 0x000000eb0300720c */ /* 0x040fe40003f06270 */
[C---:B------:R-:W-:Y:S02]  /*ed70*/  ISETP.GE.AND P6, PT, R3.reuse, R234, PT ;  /* 0x000000ea0300720c */ /* 0x040fe40003fc6270 */
[C---:B------:R-:W-:Y:S02]  /*ed80*/  ISETP.GE.AND P5, PT, R3.reuse, R233, PT ;  /* 0x000000e90300720c */ /* 0x040fe40003fa6270 */
[C---:B------:R-:W-:Y:S01]  /*ed90*/  ISETP.GE.AND P1, PT, R3.reuse, R232, PT ;  /* 0x000000e80300720c */ /* 0x040fe20003f26270 */
[----:B------:R2:W2:Y:S01]  /*eda0*/  I2F R27, R16 ;  /* 0x00000010001b7306 */ /* 0x0004a20000201400 */
[C---:B------:R-:W-:Y:S02]  /*edb0*/  ISETP.LT.OR P0, PT, R3.reuse, R231, P0 ;  /* 0x000000e70300720c */ /* 0x040fe40000701670 */
[----:B------:R-:W-:Y:S01]  /*edc0*/  ISETP.LT.OR P6, PT, R3, R230, P6 ;  /* 0x000000e60300720c */ /* 0x000fe200037c1670 */
[----:B-1----:R-:W-:Y:S01]  /*edd0*/  IMAD.IADD R17, R225, 0x1, -R2 ;  /* 0x00000001e1117824 */ /* 0x002fe200078e0a02 */
[----:B------:R-:W-:-:S02]  /*ede0*/  ISETP.LT.OR P5, PT, R3, R229, P5 ;  /* 0x000000e50300720c */ /* 0x000fc40002fa1670 */
[----:B------:R-:W-:Y:S01]  /*edf0*/  ISETP.LT.OR P1, PT, R3, R228, P1 ;  /* 0x000000e40300720c */ /* 0x000fe20000f21670 */
[----:B--2---:R-:W-:Y:S01]  /*ee00*/  IMAD.IADD R16, R224, 0x1, -R2 ;  /* 0x00000001e0107824 */ /* 0x004fe200078e0a02 */
[----:B------:R-:W-:Y:S01]  /*ee10*/  IABS R3, R17 ;  /* 0x0000001100037213 */ /* 0x000fe20000000000 */
[----:B------:R-:W-:-:S03]  /*ee20*/  FFMA.FTZ R24, R28, -R222, R44 ;  /* 0x800000de1c187223 */ /* 0x000fc6000001002c */
[----:B------:R-:W-:Y:S01]  /*ee30*/  IABS R16, R16 ;  /* 0x0000001000107213 */ /* 0x000fe20000000000 */
[-C--:B---3--:R-:W-:Y:S02]  /*ee40*/  FFMA.FTZ R20, R25, -R222.reuse, R48 ;  /* 0x800000de19147223 */ /* 0x088fe40000010030 */
[-C--:B------:R-:W-:Y:S01]  /*ee50*/  FFMA.FTZ R21, R26, -R222.reuse, R46 ;  /* 0x800000de1a157223 */ /* 0x080fe2000001002e */
[----:B------:R1:W2:Y:S01]  /*ee60*/  I2F R25, R3 ;  /* 0x0000000300197306 */ /* 0x0002a20000201400 */
[----:B----4-:R-:W-:Y:S02]  /*ee70*/  FFMA.FTZ R19, R19, -R222, R50 ;  /* 0x800000de13137223 */ /* 0x010fe40000010032 */
[----:B------:R-:W-:Y:S02]  /*ee80*/  IMAD.IADD R18, R227, 0x1, -R2 ;  /* 0x00000001e3127824 */ /* 0x000fe400078e0a02 */
[----:B------:R-:W-:Y:S01]  /*ee90*/  IMAD.MOV.U32 R17, RZ, RZ, R16 ;  /* 0x000000ffff117224 */ /* 0x000fe200078e0010 */
[----:B------:R-:W-:-:S02]  /*eea0*/  FSEL R206, R24, -INF , !P0 ;  /* 0xff80000018ce7808 */ /* 0x000fc40004000000 */
[----:B------:R-:W-:Y:S01]  /*eeb0*/  FSEL R207, R21, -INF , !P6 ;  /* 0xff80000015cf7808 */ /* 0x000fe20007000000 */
[----:B------:R3:W4:Y:S01]  /*eec0*/  I2F R24, R17 ;  /* 0x0000001100187306 */ /* 0x0007220000201400 */
[----:B------:R-:W-:Y:S02]  /*eed0*/  FSEL R58, R20, -INF , !P5 ;  /* 0xff800000143a7808 */ /* 0x000fe40006800000 */
[----:B------:R-:W-:Y:S02]  /*eee0*/  FSEL R59, R19, -INF , !P1 ;  /* 0xff800000133b7808 */ /* 0x000fe40004800000 */
[----:B-1----:R-:W-:Y:S02]  /*eef0*/  IADD3 R3, R0, 0x10, RZ ;  /* 0x0000001000037810 */ /* 0x002fe40007ffe0ff */
[----:B------:R-:W-:Y:S02]  /*ef00*/  ISETP.GE.AND P0, PT, R2, R235, PT ;  /* 0x000000eb0200720c */ /* 0x000fe40003f06270 */
[----:B------:R-:W-:-:S02]  /*ef10*/  IABS R16, R18 ;  /* 0x0000001200107213 */ /* 0x000fc40000000000 */
[C---:B------:R-:W-:Y:S02]  /*ef20*/  ISETP.GE.AND P6, PT, R2.reuse, R234, PT ;  /* 0x000000ea0200720c */ /* 0x040fe40003fc6270 */
[----:B------:R-:W-:Y:S01]  /*ef30*/  ISETP.GE.AND P5, PT, R2, R233, PT ;  /* 0x000000e90200720c */ /* 0x000fe20003fa6270 */
[----:B---3--:R-:W-:Y:S01]  /*ef40*/  IMAD.IADD R17, R226, 0x1, -R3 ;  /* 0x00000001e2117824 */ /* 0x008fe200078e0a03 */
[C---:B------:R-:W-:Y:S01]  /*ef50*/  ISETP.GE.AND P1, PT, R2.reuse, R232, PT ;  /* 0x000000e80200720c */ /* 0x040fe20003f26270 */
[----:B------:R1:W3:Y:S01]  /*ef60*/  I2F R20, R16 ;  /* 0x0000001000147306 */ /* 0x0002e20000201400 */
[C---:B------:R-:W-:Y:S02]  /*ef70*/  ISETP.LT.OR P0, PT, R2.reuse, R231, P0 ;  /* 0x000000e70200720c */ /* 0x040fe40000701670 */
[C---:B------:R-:W-:Y:S02]  /*ef80*/  ISETP.LT.OR P6, PT, R2.reuse, R230, P6 ;  /* 0x000000e60200720c */ /* 0x040fe400037c1670 */
[----:B------:R-:W-:-:S02]  /*ef90*/  ISETP.LT.OR P5, PT, R2, R229, P5 ;  /* 0x000000e50200720c */ /* 0x000fc40002fa1670 */
[----:B------:R-:W-:Y:S01]  /*efa0*/  ISETP.LT.OR P1, PT, R2, R228, P1 ;  /* 0x000000e40200720c */ /* 0x000fe20000f21670 */
[----:B------:R-:W-:Y:S02]  /*efb0*/  IMAD.IADD R2, R225, 0x1, -R3 ;  /* 0x00000001e1027824 */ /* 0x000fe400078e0a03 */
[----:B------:R-:W-:Y:S01]  /*efc0*/  FFMA.FTZ R18, R27, -R222, R45 ;  /* 0x800000de1b127223 */ /* 0x000fe2000001002d */
[----:B-1----:R-:W-:Y:S02]  /*efd0*/  IABS R16, R17 ;  /* 0x0000001100107213 */ /* 0x002fe40000000000 */
[----:B------:R-:W-:Y:S02]  /*efe0*/  IABS R2, R2 ;  /* 0x0000000200027213 */ /* 0x000fe40000000000 */
[----:B------:R1:W1:Y:S01]  /*eff0*/  I2F R28, R16 ;  /* 0x00000010001c7306 */ /* 0x0002620000201400 */
[----:B------:R-:W-:Y:S01]  /*f000*/  FSEL R65, R18, -INF , !P0 ;  /* 0xff80000012417808 */ /* 0x000fe20004000000 */
[----:B------:R-:W-:-:S02]  /*f010*/  IMAD.IADD R18, R227, 0x1, -R3 ;  /* 0x00000001e3127824 */ /* 0x000fc400078e0a03 */
        /* <DEDUP_REMOVED lines=28> */
[-C--:B------:R-:W-:Y:S01]  /*f1e0*/  FFMA.FTZ R24, R28, -R222.reuse, R40 ;  /* 0x800000de1c187223 */ /* 0x080fe20000010028 */
[----:B------:R-:W-:Y:S01]  /*f1f0*/  IABS R17, R17 ;  /* 0x0000001100117213 */ /* 0x000fe20000000000 */
[-C--:B------:R-:W-:Y:S01]  /*f200*/  FFMA.FTZ R21, R26, -R222.reuse, R42 ;  /* 0x800000de1a157223 */ /* 0x080fe2000001002a */
[----:B------:R1:W-:Y:S01]  /*f210*/  I2F R27, R16 ;  /* 0x00000010001b7306 */ /* 0x0003e20000201400 */
[----:B--2---:R-:W-:-:S02]  /*f220*/  FFMA.FTZ R20, R25, -R222, R180 ;  /* 0x800000de19147223 */ /* 0x004fc400000100b4 */
[----:B---3--:R-:W-:Y:S01]  /*f230*/  FFMA.FTZ R19, R19, -R222, R182 ;  /* 0x800000de13137223 */ /* 0x008fe200000100b6 */
[----:B------:R-:W-:Y:S01]  /*f240*/  FSEL R185, R24, -INF , !P0 ;  /* 0xff80000018b97808 */ /* 0x000fe20004000000 */
[----:B------:R-:W-:Y:S01]  /*f250*/  IMAD.IADD R18, R227, 0x1, -R2 ;  /* 0x00000001e3127824 */ /* 0x000fe200078e0a02 */
[----:B------:R-:W-:Y:S02]  /*f260*/  FSEL R187, R21, -INF , !P6 ;  /* 0xff80000015bb7808 */ /* 0x000fe40007000000 */
[----:B------:R2:W3:Y:S01]  /*f270*/  I2F R25, R17 ;  /* 0x0000001100197306 */ /* 0x0004e20000201400 */
[----:B------:R-:W-:Y:S02]  /*f280*/  FSEL R66, R20, -INF , !P5 ;  /* 0xff80000014427808 */ /* 0x000fe40006800000 */
[----:B------:R-:W-:Y:S02]  /*f290*/  FSEL R211, R19, -INF , !P1 ;  /* 0xff80000013d37808 */ /* 0x000fe40004800000 */
[----:B-1----:R-:W-:-:S02]  /*f2a0*/  IABS R16, R3 ;  /* 0x0000000300107213 */ /* 0x002fc40000000000 */
[----:B------:R-:W-:Y:S02]  /*f2b0*/  IADD3 R3, R0, 0x18, RZ ;  /* 0x0000001800037810 */ /* 0x000fe40007ffe0ff */
[C---:B------:R-:W-:Y:S02]  /*f2c0*/  ISETP.GE.AND P0, PT, R2.reuse, R235, PT ;  /* 0x000000eb0200720c */ /* 0x040fe40003f06270 */
[C---:B------:R-:W-:Y:S01]  /*f2d0*/  ISETP.GE.AND P6, PT, R2.reuse, R234, PT ;  /* 0x000000ea0200720c */ /* 0x040fe20003fc6270 */
[----:B--2---:R-:W-:Y:S01]  /*f2e0*/  IMAD.MOV.U32 R17, RZ, RZ, R16 ;  /* 0x000000ffff117224 */ /* 0x004fe200078e0010 */
        /* <DEDUP_REMOVED lines=9> */
[----:B------:R4:W2:Y:S01]  /*f380*/  I2F R20, R16 ;  /* 0x0000001000147306 */ /* 0x0008a20000201400 */
[----:B-1----:R-:W-:-:S03]  /*f390*/  IMAD.IADD R17, R226, 0x1, -R3 ;  /* 0x00000001e2117824 */ /* 0x002fc600078e0a03 */
[----:B------:R-:W-:Y:S01]  /*f3a0*/  IABS R2, R2 ;  /* 0x0000000200027213 */ /* 0x000fe20000000000 */
[----:B---3--:R-:W-:Y:S01]  /*f3b0*/  FFMA.FTZ R18, R25, -R222, R43 ;  /* 0x800000de19127223 */ /* 0x008fe2000001002b */
[----:B----4-:R-:W-:-:S03]  /*f3c0*/  IABS R16, R17 ;  /* 0x0000001100107213 */ /* 0x010fc60000000000 */
[----:B------:R-:W-:Y:S01]  /*f3d0*/  IMAD.MOV.U32 R17, RZ, RZ, R2 ;  /* 0x000000ffff117224 */ /* 0x000fe200078e0002 */
[----:B------:R1:W3:Y:S01]  /*f3e0*/  I2F R26, R16 ;  /* 0x00000010001a7306 */ /* 0x0002e20000201400 */
[-C--:B------:R-:W-:Y:S01]  /*f3f0*/  FFMA.FTZ R19, R27, -R222.reuse, R41 ;  /* 0x800000de1b137223 */ /* 0x080fe20000010029 */
[----:B------:R-:W-:Y:S01]  /*f400*/  HMMA.16816.F32.BF16 R44, R4, R22, R176 ;  /* 0x00000016042c723c */ /* 0x000fe200000418b0 */
[----:B--2---:R-:W-:-:S05]  /*f410*/  FFMA.FTZ R21, R24, -R222, R181 ;  /* 0x800000de18157223 */ /* 0x004fca00000100b5 */
[----:B------:R2:W4:Y:S01]  /*f420*/  I2F R25, R17 ;  /* 0x0000001100197306 */ /* 0x0005220000201400 */
[--C-:B-1----:R-:W-:Y:S01]  /*f430*/  IMAD.IADD R16, R224, 0x1, -R3.reuse ;  /* 0x00000001e0107824 */ /* 0x102fe200078e0a03 */
[----:B------:R-:W-:Y:S04]  /*f440*/  HMMA.16816.F32.BF16 R32, R8, R22, R104 ;  /* 0x000000160820723c */ /* 0x000fe80000041868 */
[----:B------:R-:W-:Y:S01]  /*f450*/  IABS R16, R16 ;  /* 0x0000001000107213 */ /* 0x000fe20000000000 */
[----:B--2---:R-:W-:Y:S01]  /*f460*/  IMAD.IADD R17, R227, 0x1, -R3 ;  /* 0x00000001e3117824 */ /* 0x004fe200078e0a03 */
[----:B------:R-:W-:Y:S01]  /*f470*/  FSEL R243, R19, -INF , !P0 ;  /* 0xff80000013f37808 */ /* 0x000fe20004000000 */
[----:B------:R-:W-:Y:S01]  /*f480*/  FFMA.FTZ R23, R20, -R222, R183 ;  /* 0x800000de14177223 */ /* 0x000fe200000100b7 */
[----:B------:R-:W-:Y:S01]  /*f490*/  FSEL R186, R18, -INF , !P6 ;  /* 0xff80000012ba7808 */ /* 0x000fe20007000000 */
[----:B------:R1:W2:Y:S01]  /*f4a0*/  I2F R24, R16 ;  /* 0x0000001000187306 */ /* 0x0002a20000201400 */
[----:B------:R-:W-:-:S02]  /*f4b0*/  IABS R20, R17 ;  /* 0x0000001100147213 */ /* 0x000fc40000000000 */
[----:B------:R-:W-:-:S03]  /*f4c0*/  FSEL R64, R21, -INF , !P5 ;  /* 0xff80000015407808 */ /* 0x000fc60006800000 */
        /* <DEDUP_REMOVED lines=12> */
[----:B--2---:R-:W-:Y:S01]  /*f590*/  IMAD.IADD R21, R225, 0x1, -R2 ;  /* 0x00000001e1157824 */ /* 0x004fe200078e0a02 */
[C---:B------:R-:W-:Y:S01]  /*f5a0*/  ISETP.LT.OR P0, PT, R3.reuse, R231, P0 ;  /* 0x000000e70300720c */ /* 0x040fe20000701670 */
[----:B---3--:R-:W-:Y:S01]  /*f5b0*/  FFMA.FTZ R26, R26, -R222, R32 ;  /* 0x800000de1a1a7223 */ /* 0x008fe20000010020 */
[----:B------:R-:W-:Y:S01]  /*f5c0*/  ISETP.LT.OR P6, PT, R3, R230, P6 ;  /* 0x000000e60300720c */ /* 0x000fe200037c1670 */
[-C--:B----4-:R-:W-:Y:S01]  /*f5d0*/  FFMA.FTZ R25, R25, -R222.reuse, R34 ;  /* 0x800000de19197223 */ /* 0x090fe20000010022 */
[C---:B------:R-:W-:Y:S01]  /*f5e0*/  ISETP.LT.OR P5, PT, R3.reuse, R229, P5 ;  /* 0x000000e50300720c */ /* 0x040fe20002fa1670 */
[----:B------:R-:W-:Y:S01]  /*f5f0*/  FFMA.FTZ R24, R24, -R222, R44 ;  /* 0x800000de18187223 */ /* 0x000fe2000001002c */
[----:B------:R-:W-:Y:S01]  /*f600*/  ISETP.LT.OR P1, PT, R3, R228, P1 ;  /* 0x000000e40300720c */ /* 0x000fe20000f21670 */
[----:B------:R-:W-:-:S02]  /*f610*/  FFMA.FTZ R23, R23, -R222, R46 ;  /* 0x800000de17177223 */ /* 0x000fc4000001002e */
[----:B------:R-:W-:Y:S01]  /*f620*/  IMAD.IADD R20, R224, 0x1, -R2 ;  /* 0x00000001e0147824 */ /* 0x000fe200078e0a02 */
[----:B------:R-:W-:Y:S01]  /*f630*/  IABS R3, R21 ;  /* 0x0000001500037213 */ /* 0x000fe20000000000 */
[----:B------:R-:W-:Y:S01]  /*f640*/  IMAD.MOV.U32 R208, RZ, RZ, R215 ;  /* 0x000000ffffd07224 */ /* 0x000fe200078e00d7 */
[----:B------:R-:W-:Y:S02]  /*f650*/  HMMA.16816.F32.BF16 R52, R12, R30, R196 ;  /* 0x0000001e0c34723c */ /* 0x000fe400000418c4 */
[----:B------:R-:W-:Y:S01]  /*f660*/  IABS R20, R20 ;  /* 0x0000001400147213 */ /* 0x000fe20000000000 */
[----:B------:R2:W3:Y:S01]  /*f670*/  I2F R27, R3 ;  /* 0x00000003001b7306 */ /* 0x0004e20000201400 */
[----:B------:R-:W-:Y:S02]  /*f680*/  FSEL R215, R26, -INF , !P0 ;  /* 0xff8000001ad77808 */ /* 0x000fe40004000000 */
[----:B------:R-:W-:Y:S02]  /*f690*/  FSEL R184, R25, -INF , !P6 ;  /* 0xff80000019b87808 */ /* 0x000fe40007000000 */
[----:B------:R-:W-:-:S02]  /*f6a0*/  FSEL R107, R24, -INF , !P5 ;  /* 0xff800000186b7808 */ /* 0x000fc40006800000 */
[----:B------:R-:W-:Y:S01]  /*f6b0*/  FSEL R198, R23, -INF , !P1 ;  /* 0xff80000017c67808 */ /* 0x000fe20004800000 */
[----:B------:R-:W-:Y:S01]  /*f6c0*/  IMAD.IADD R22, R227, 0x1, -R2 ;  /* 0x00000001e3167824 */ /* 0x000fe200078e0a02 */
[C---:B------:R-:W-:Y:S01]  /*f6d0*/  ISETP.GE.AND P0, PT, R2.reuse, R235, PT ;  /* 0x000000eb0200720c */ /* 0x040fe20003f06270 */
[----:B------:R-:W-:Y:S01]  /*f6e0*/  IMAD.MOV.U32 R21, RZ, RZ, R20 ;  /* 0x000000ffff157224 */ /* 0x000fe200078e0014 */
[C---:B------:R-:W-:Y:S02]  /*f6f0*/  ISETP.GE.AND P6, PT, R2.reuse, R234, PT ;  /* 0x000000ea0200720c */ /* 0x040fe40003fc6270 */
[C---:B------:R-:W-:Y:S02]  /*f700*/  ISETP.GE.AND P5, PT, R2.reuse, R233, PT ;  /* 0x000000e90200720c */ /* 0x040fe40003fa6270 */
[----:B------:R-:W-:Y:S02]  /*f710*/  ISETP.GE.AND P1, PT, R2, R232, PT ;  /* 0x000000e80200720c */ /* 0x000fe40003f26270 */
[----:B--2---:R-:W-:Y:S01]  /*f720*/  IADD3 R3, R0, 0x20, RZ ;  /* 0x0000002000037810 */ /* 0x004fe20007ffe0ff */
[----:B------:R2:W4:Y:S01]  /*f730*/  I2F R26, R21 ;  /* 0x00000015001a7306 */ /* 0x0005220000201400 */
[----:B------:R-:W-:-:S02]  /*f740*/  ISETP.LT.OR P0, PT, R2, R231, P0 ;  /* 0x000000e70200720c */ /* 0x000fc40000701670 */
[C---:B------:R-:W-:Y:S02]  /*f750*/  ISETP.LT.OR P6, PT, R2.reuse, R230, P6 ;  /* 0x000000e60200720c */ /* 0x040fe400037c1670 */
[C---:B------:R-:W-:Y:S02]  /*f760*/  ISETP.LT.OR P5, PT, R2.reuse, R229, P5 ;  /* 0x000000e50200720c */ /* 0x040fe40002fa1670 */
[----:B------:R-:W-:Y:S01]  /*f770*/  ISETP.LT.OR P1, PT, R2, R228, P1 ;  /* 0x000000e40200720c */ /* 0x000fe20000f21670 */
[--C-:B------:R-:W-:Y:S01]  /*f780*/  IMAD.IADD R2, R225, 0x1, -R3.reuse ;  /* 0x00000001e1027824 */ /* 0x100fe200078e0a03 */
[----:B------:R-:W-:Y:S01]  /*f790*/  IABS R20, R22 ;  /* 0x0000001600147213 */ /* 0x000fe20000000000 */
[-C--:B-1----:R-:W-:Y:S01]  /*f7a0*/  HMMA.16816.F32.BF16 R40, R8, R16.reuse, R100 ;  /* 0x000000100828723c */ /* 0x082fe20000041864 */
[----:B--2---:R-:W-:Y:S02]  /*f7b0*/  IMAD.IADD R21, R226, 0x1, -R3 ;  /* 0x00000001e2157824 */ /* 0x004fe400078e0a03 */
        /* <DEDUP_REMOVED lines=8> */
[----:B------:R1:W1:Y:S01]  /*f840*/  I2F R28, R20 ;  /* 0x00000014001c7306 */ /* 0x0002620000201400 */
        /* <DEDUP_REMOVED lines=11> */
[----:B------:R-:W-:Y:S02]  /*f900*/  FSEL R205, R22, -INF , !P0 ;  /* 0xff80000016cd7808 */ /* 0x000fe40004000000 */
        /* <DEDUP_REMOVED lines=8> */
[C---:B------:R-:W-:Y:S01]  /*f990*/  ISETP.GE.AND P1, PT, R3.reuse, R232, PT ;  /* 0x000000e80300720c */ /* 0x040fe20003f26270 */
[----:B------:R-:W-:Y:S01]  /*f9a0*/  FFMA.FTZ R23, R28, -R222, R40 ;  /* 0x800000de1c177223 */ /* 0x000fe20000010028 */
[C---:B------:R-:W-:Y:S02]  /*f9b0*/  ISETP.LT.OR P0, PT, R3.reuse, R231, P0 ;  /* 0x000000e70300720c */ /* 0x040fe40000701670 */
[----:B------:R-:W-:Y:S01]  /*f9c0*/  ISETP.LT.OR P6, PT, R3, R230, P6 ;  /* 0x000000e60300720c */ /* 0x000fe200037c1670 */
[----:B-1----:R-:W-:Y:S01]  /*f9d0*/  IMAD.IADD R17, R225, 0x1, -R2 ;  /* 0x00000001e1117824 */ /* 0x002fe200078e0a02 */
[----:B------:R-:W-:-:S02]  /*f9e0*/  ISETP.LT.OR P5, PT, R3, R229, P5 ;  /* 0x000000e50300720c */ /* 0x000fc40002fa1670 */
[----:B------:R-:W-:Y:S02]  /*f9f0*/  ISETP.LT.OR P1, PT, R3, R228, P1 ;  /* 0x000000e40300720c */ /* 0x000fe40000f21670 */
[----:B------:R-:W-:Y:S01]  /*fa00*/  IABS R3, R17 ;  /* 0x0000001100037213 */ /* 0x000fe20000000000 */
[----:B------:R-:W-:Y:S01]  /*fa10*/  IMAD.IADD R17, R224, 0x1, -R2 ;  /* 0x00000001e0117824 */ /* 0x000fe200078e0a02 */
[----:B------:R-:W-:Y:S02]  /*fa20*/  FSEL R23, R23, -INF , !P0 ;  /* 0xff80000017177808 */ /* 0x000fe40004000000 */
[----:B------:R1:W-:Y:S01]  /*fa30*/  I2F R24, R3 ;  /* 0x0000000300187306 */ /* 0x0003e20000201400 */
[-C--:B------:R-:W-:Y:S01]  /*fa40*/  FFMA.FTZ R22, R25, -R222.reuse, R42 ;  /* 0x800000de19167223 */ /* 0x080fe2000001002a */
[----:B------:R-:W-:Y:S01]  /*fa50*/  IABS R17, R17 ;  /* 0x0000001100117213 */ /* 0x000fe20000000000 */
[-C--:B---3--:R-:W-:Y:S02]  /*fa60*/  FFMA.FTZ R21, R21, -R222.reuse, R36 ;  /* 0x800000de15157223 */ /* 0x088fe40000010024 */
[----:B--2---:R-:W-:Y:S01]  /*fa70*/  FFMA.FTZ R20, R20, -R222, R38 ;  /* 0x800000de14147223 */ /* 0x004fe20000010026 */
[----:B------:R2:W-:Y:S01]  /*fa80*/  STL [R1+0x4], R23 ;  /* 0x0000041701007387 */ /* 0x0005e20000100800 */
[----:B------:R-:W-:Y:S01]  /*fa90*/  IMAD.MOV.U32 R177, RZ, RZ, R241 ;  /* 0x000000ffffb17224 */ /* 0x000fe200078e00f1 */
[----:B------:R3:W4:Y:S01]  /*faa0*/  I2F R26, R16 ;  /* 0x00000010001a7306 */ /* 0x0007220000201400 */
[----:B------:R-:W-:Y:S01]  /*fab0*/  FSEL R101, R22, -INF , !P6 ;  /* 0xff80000016657808 */ /* 0x000fe20007000000 */
[----:B-1----:R-:W-:Y:S01]  /*fac0*/  IMAD.IADD R3, R227, 0x1, -R2 ;  /* 0x00000001e3037824 */ /* 0x002fe200078e0a02 */
[----:B------:R-:W-:-:S02]  /*fad0*/  FSEL R241, R21, -INF , !P5 ;  /* 0xff80000015f17808 */ /* 0x000fc40006800000 */
[----:B------:R-:W-:Y:S02]  /*fae0*/  FSEL R102, R20, -INF , !P1 ;  /* 0xff80000014667808 */ /* 0x000fe40004800000 */
[----:B------:R-:W-:Y:S02]  /*faf0*/  IABS R3, R3 ;  /* 0x0000000300037213 */ /* 0x000fe40000000000 */
[----:B------:R-:W-:Y:S02]  /*fb00*/  ISETP.GE.AND P0, PT, R2, R235, PT ;  /* 0x000000eb0200720c */ /* 0x000fe40003f06270 */
[----:B---3--:R-:W-:Y:S02]  /*fb10*/  IADD3 R16, R0, 0x28, RZ ;  /* 0x0000002800107810 */ /* 0x008fe40007ffe0ff */
[C---:B------:R-:W-:Y:S01]  /*fb20*/  ISETP.GE.AND P6, PT, R2.reuse, R234, PT ;  /* 0x000000ea0200720c */ /* 0x040fe20003fc6270 */
[----:B--2---:R1:W2:Y:S01]  /*fb30*/  I2F R23, R17 ;  /* 0x0000001100177306 */ /* 0x0042a20000201400 */
[----:B------:R-:W-:-:S02]  /*fb40*/  ISETP.GE.AND P5, PT, R2, R233, PT ;  /* 0x000000e90200720c */ /* 0x000fc40003fa6270 */
[C---:B------:R-:W-:Y:S02]  /*fb50*/  ISETP.GE.AND P1, PT, R2.reuse, R232, PT ;  /* 0x000000e80200720c */ /* 0x040fe40003f26270 */
[----:B------:R-:W-:-:S03]  /*fb60*/  ISETP.LT.OR P0, PT, R2, R231, P0 ;  /* 0x000000e70200720c */ /* 0x000fc60000701670 */
[----:B------:R3:W3:Y:S01]  /*fb70*/  I2F R22, R3 ;  /* 0x0000000300167306 */ /* 0x0006e20000201400 */
[C---:B------:R-:W-:Y:S02]  /*fb80*/  ISETP.LT.OR P6, PT, R2.reuse, R230, P6 ;  /* 0x000000e60200720c */ /* 0x040fe400037c1670 */
[C---:B------:R-:W-:Y:S02]  /*fb90*/  ISETP.LT.OR P5, PT, R2.reuse, R229, P5 ;  /* 0x000000e50200720c */ /* 0x040fe40002fa1670 */
[----:B------:R-:W-:Y:S01]  /*fba0*/  ISETP.LT.OR P1, PT, R2, R228, P1 ;  /* 0x000000e40200720c */ /* 0x000fe20000f21670 */
[--C-:B------:R-:W-:Y:S02]  /*fbb0*/  IMAD.IADD R2, R225, 0x1, -R16.reuse ;  /* 0x00000001e1027824 */ /* 0x100fe400078e0a10 */
[----:B-1----:R-:W-:-:S03]  /*fbc0*/  IMAD.IADD R17, R226, 0x1, -R16 ;  /* 0x00000001e2117824 */ /* 0x002fc600078e0a10 */
[----:B------:R-:W-:Y:S01]  /*fbd0*/  IABS R2, R2 ;  /* 0x0000000200027213 */ /* 0x000fe20000000000 */
[-C--:B----4-:R-:W-:Y:S02]  /*fbe0*/  FFMA.FTZ R20, R26, -R222.reuse, R41 ;  /* 0x800000de1a147223 */ /* 0x090fe40000010029 */
[----:B--2---:R-:W-:Y:S01]  /*fbf0*/  FFMA.FTZ R21, R23, -R222, R37 ;  /* 0x800000de17157223 */ /* 0x004fe20000010025 */
[----:B------:R-:W-:Y:S01]  /*fc00*/  HMMA.16816.F32.BF16 R44, R4, R18, R188 ;  /* 0x00000012042c723c */ /* 0x000fe200000418bc */
[----:B---3--:R-:W-:Y:S01]  /*fc10*/  IABS R3, R17 ;  /* 0x0000001100037213 */ /* 0x008fe20000000000 */
[----:B------:R-:W-:Y:S01]  /*fc20*/  IMAD.MOV.U32 R17, RZ, RZ, R2 ;  /* 0x000000ffff117224 */ /* 0x000fe200078e0002 */
[----:B------:R-:W-:Y:S01]  /*fc30*/  FSEL R100, R20, -INF , !P0 ;  /* 0xff80000014647808 */ /* 0x000fe20004000000 */
[----:B------:R-:W-:Y:S01]  /*fc40*/  IMAD.MOV.U32 R179, RZ, RZ, R208 ;  /* 0x000000ffffb37224 */ /* 0x000fe200078e00d0 */
[----:B------:R-:W-:-:S03]  /*fc50*/  FSEL R208, R21, -INF , !P5 ;  /* 0xff80000015d07808 */ /* 0x000fc60006800000 */
[----:B------:R-:W-:Y:S01]  /*fc60*/  HMMA.16816.F32.BF16 R32, R8, R18, R52 ;  /* 0x000000120820723c */ /* 0x000fe20000041834 */
[----:B------:R1:W-:Y:S06]  /*fc70*/  I2F R26, R17 ;  /* 0x00000011001a7306 */ /* 0x0003ec0000201400 */
[----:B------:R-:W-:Y:S02]  /*fc80*/  IMAD.IADD R18, R224, 0x1, -R16 ;  /* 0x00000001e0127824 */ /* 0x000fe400078e0a10 */
[-C--:B------:R-:W-:Y:S02]  /*fc90*/  FFMA.FTZ R19, R24, -R222.reuse, R43 ;  /* 0x800000de18137223 */ /* 0x080fe4000001002b */
[----:B------:R-:W-:Y:S01]  /*fca0*/  FFMA.FTZ R24, R22, -R222, R39 ;  /* 0x800000de16187223 */ /* 0x000fe20000010027 */
[----:B------:R2:W3:Y:S01]  /*fcb0*/  I2F R28, R3 ;  /* 0x00000003001c7306 */ /* 0x0004e20000201400 */
[----:B------:R-:W4:Y:S01]  /*fcc0*/  LDSM.16.M88.4 R20, [R219+0x8c00] ;  /* 0x008c0000db14783b */ /* 0x000f220000000200 */
[----:B------:R-:W-:Y:S01]  /*fcd0*/  IABS R2, R18 ;  /* 0x0000001200027213 */ /* 0x000fe20000000000 */
[----:B------:R-:W-:-:S02]  /*fce0*/  IMAD.MOV.U32 R178, RZ, RZ, R239 ;  /* 0x000000ffffb27224 */ /* 0x000fc400078e00ef */
[----:B-1----:R-:W-:Y:S01]  /*fcf0*/  IMAD.IADD R17, R227, 0x1, -R16 ;  /* 0x00000001e3117824 */ /* 0x002fe200078e0a10 */
[----:B------:R-:W-:Y:S01]  /*fd00*/  FSEL R104, R19, -INF , !P6 ;  /* 0xff80000013687808 */ /* 0x000fe20007000000 */
[----:B------:R-:W-:Y:S01]  /*fd10*/  IMAD.MOV.U32 R176, RZ, RZ, R29 ;  /* 0x000000ffffb07224 */ /* 0x000fe200078e001d */
[----:B------:R1:W1:Y:S01]  /*fd20*/  I2F R25, R2 ;  /* 0x0000000200197306 */ /* 0x0002620000201400 */
[----:B------:R-:W-:Y:S01]  /*fd30*/  ISETP.GE.AND P0, PT, R16, R235, PT ;  /* 0x000000eb1000720c */ /* 0x000fe20003f06270 */
[----:B------:R-:W-:Y:S01]  /*fd40*/  HMMA.16816.F32.BF16 R48, R12, R200, R192 ;  /* 0x000000c80c30723c */ /* 0x000fe200000418c0 */
[----:B------:R-:W-:Y:S01]  /*fd50*/  IABS R17, R17 ;  /* 0x0000001100117213 */ /* 0x000fe20000000000 */
[----:B------:R-:W-:-:S04]  /*fd60*/  DEPBAR.LE SB0, 0x0 ;  /* 0x000080000000791a */ /* 0x000fc80000000000 */
[----:B--2---:R-:W-:Y:S01]  /*fd70*/  IADD3 R3, R0, 0x29, RZ ;  /* 0x0000002900037810 */ /* 0x004fe20007ffe0ff */
[----:B------:R2:W2:Y:S01]  /*fd80*/  I2F R19, R17 ;  /* 0x0000001100137306 */ /* 0x0004a20000201400 */
[----:B------:R-:W-:-:S03]  /*fd90*/  FSEL R239, R24, -INF , !P1 ;  /* 0xff80000018ef7808 */ /* 0x000fc60004800000 */
[--C-:B-1----:R-:W-:Y:S01]  /*fda0*/  IMAD.IADD R2, R226, 0x1, -R3.reuse ;  /* 0x00000001e2027824 */ /* 0x102fe200078e0a03 */
[C---:B------:R-:W-:Y:S02]  /*fdb0*/  ISETP.GE.AND P6, PT, R16.reuse, R234, PT ;  /* 0x000000ea1000720c */ /* 0x040fe40003fc6270 */
[C---:B------:R-:W-:Y:S02]  /*fdc0*/  ISETP.GE.AND P5, PT, R16.reuse, R233, PT ;  /* 0x000000e91000720c */ /* 0x040fe40003fa6270 */
[C---:B------:R-:W-:Y:S02]  /*fdd0*/  ISETP.GE.AND P1, PT, R16.reuse, R232, PT ;  /* 0x000000e81000720c */ /* 0x040fe40003f26270 */
[----:B------:R-:W-:Y:S01]  /*fde0*/  IABS R2, R2 ;  /* 0x0000000200027213 */ /* 0x000fe20000000000 */
[----:B--2---:R-:W-:Y:S01]  /*fdf0*/  IMAD.IADD R17, R225, 0x1, -R3 ;  /* 0x00000001e1117824 */ /* 0x004fe200078e0a03 */
[C---:B------:R-:W-:Y:S02]  /*fe00*/  ISETP.LT.OR P0, PT, R16.reuse, R231, P0 ;  /* 0x000000e71000720c */ /* 0x040fe40000701670 */
[----:B------:R1:W2:Y:S01]  /*fe10*/  I2F R27, R2 ;  /* 0x00000002001b7306 */ /* 0x0002a20000201400 */
[----:B------:R-:W-:Y:S01]  /*fe20*/  BAR.SYNC.DEFER_BLOCKING 0x0 ;  /* 0x0000000000007b1d */ /* 0x000fe20000010000 */
[----:B------:R-:W-:-:S02]  /*fe30*/  ISETP.LT.OR P6, PT, R16, R230, P6 ;  /* 0x000000e61000720c */ /* 0x000fc400037c1670 */
[C---:B------:R-:W-:Y:S02]  /*fe40*/  ISETP.LT.OR P5, PT, R16.reuse, R229, P5 ;  /* 0x000000e51000720c */ /* 0x040fe40002fa1670 */
[----:B------:R-:W-:Y:S02]  /*fe50*/  ISETP.LT.OR P1, PT, R16, R228, P1 ;  /* 0x000000e41000720c */ /* 0x000fe40000f21670 */
[----:B------:R-:W-:Y:S01]  /*fe60*/  IABS R16, R17 ;  /* 0x0000001100107213 */ /* 0x000fe20000000000 */
[----:B------:R-:W-:Y:S01]  /*fe70*/  HMMA.16816.F32.BF16 R40, R12, R202, R176 ;  /* 0x000000ca0c28723c */ /* 0x000fe200000418b0 */
[----:B-1----:R-:W-:-:S06]  /*fe80*/  IMAD.IADD R2, R224, 0x1, -R3 ;  /* 0x00000001e0027824 */ /* 0x002fcc00078e0a03 */
[----:B------:R-:W-:Y:S01]  /*fe90*/  IMAD.MOV.U32 R13, RZ, RZ, R16 ;  /* 0x000000ffff0d7224 */ /* 0x000fe200078e0010 */
[----:B------:R-:W-:Y:S01]  /*fea0*/  IABS R12, R2 ;  /* 0x00000002000c7213 */ /* 0x000fe20000000000 */
[-C--:B---3--:R-:W-:Y:S02]  /*feb0*/  FFMA.FTZ R18, R28, -R222.reuse, R32 ;  /* 0x800000de1c127223 */ /* 0x088fe40000010020 */
[----:B------:R1:W3:Y:S01]  /*fec0*/  I2F R24, R13 ;  /* 0x0000000d00187306 */ /* 0x0002e20000201400 */
[-C--:B------:R-:W-:Y:S01]  /*fed0*/  FFMA.FTZ R17, R26, -R222.reuse, R34 ;  /* 0x800000de1a117223 */ /* 0x080fe20000010022 */
[----:B------:R-:W-:Y:S01]  /*fee0*/  IADD3 R2, R0, 0x30, RZ ;  /* 0x0000003000027810 */ /* 0x000fe20007ffe0ff */
[-C--:B------:R-:W-:Y:S02]  /*fef0*/  FFMA.FTZ R16, R25, -R222.reuse, R44 ;  /* 0x800000de19107223 */ /* 0x080fe4000001002c */
[----:B------:R-:W-:Y:S02]  /*ff00*/  FFMA.FTZ R15, R19, -R222, R46 ;  /* 0x800000de130f7223 */ /* 0x000fe4000001002e */
[----:B------:R-:W-:-:S02]  /*ff10*/  IMAD.IADD R14, R227, 0x1, -R3 ;  /* 0x00000001e30e7824 */ /* 0x000fc400078e0a03 */
[----:B------:R-:W-:Y:S01]  /*ff20*/  IMAD.MOV.U32 R179, RZ, RZ, R242 ;  /* 0x000000ffffb37224 */ /* 0x000fe200078e00f2 */
[----:B------:R-:W-:Y:S02]  /*ff30*/  FSEL R242, R18, -INF , !P0 ;  /* 0xff80000012f27808 */ /* 0x000fe40004000000 */
[----:B------:R-:W-:Y:S01]  /*ff40*/  FSEL R53, R17, -INF , !P6 ;  /* 0xff80000011357808 */ /* 0x000fe20007000000 */
[----:B-1----:R-:W-:Y:S01]  /*ff50*/  IMAD.MOV.U32 R13, RZ, RZ, R12 ;  /* 0x000000ffff0d7224 */ /* 0x002fe200078e000c */
[----:B------:R-:W-:Y:S02]  /*ff60*/  FSEL R200, R16, -INF , !P5 ;  /* 0xff80000010c87808 */ /* 0x000fe40006800000 */
[----:B------:R-:W-:Y:S01]  /*ff70*/  FSEL R203, R15, -INF , !P1 ;  /* 0xff8000000fcb7808 */ /* 0x000fe20004800000 */
[----:B------:R1:W1:Y:S01]  /*ff80*/  I2F R18, R13 ;  /* 0x0000000d00127306 */ /* 0x0002620000201400 */
[C---:B------:R-:W-:Y:S01]  /*ff90*/  ISETP.GE.AND P0, PT, R3.reuse, R235, PT ;  /* 0x000000eb0300720c */ /* 0x040fe20003f06270 */
[----:B------:R-:W-:Y:S01]  /*ffa0*/  IMAD.MOV.U32 R176, RZ, RZ, R251 ;  /* 0x000000ffffb07224 */ /* 0x000fe200078e00fb */
[----:B------:R-:W-:Y:S01]  /*ffb0*/  IABS R12, R14 ;  /* 0x0000000e000c7213 */ /* 0x000fe20000000000 */
[----:B------:R-:W-:Y:S01]  /*ffc0*/  IMAD.MOV.U32 R177, RZ, RZ, R250 ;  /* 0x000000ffffb17224 */ /* 0x000fe200078e00fa */
[C---:B------:R-:W-:Y:S01]  /*ffd0*/  ISETP.GE.AND P6, PT, R3.reuse, R234, PT ;  /* 0x000000ea0300720c */ /* 0x040fe20003fc6270 */
[----:B------:R-:W-:Y:S01]  /*ffe0*/  IMAD.MOV.U32 R178, RZ, RZ, R249 ;  /* 0x000000ffffb27224 */ /* 0x000fe200078e00f9 */
[----:B------:R-:W-:-:S02]  /*fff0*/  ISETP.GE.AND P5, PT, R3, R233, PT ;  /* 0x000000e90300720c */ /* 0x000fc40003fa6270 */
[C---:B------:R-:W-:Y:S01]  /*10000*/  ISETP.GE.AND P1, PT, R3.reuse, R232, PT ;  /* 0x000000e80300720c */ /* 0x040fe20003f26270 */
[----:B------:R2:W2:Y:S01]  /*10010*/  I2F R17, R12 ;  /* 0x0000000c00117306 */ /* 0x0004a20000201400 */
[C---:B------:R-:W-:Y:S01]  /*10020*/  ISETP.LT.OR P0, PT, R3.reuse, R231, P0 ;  /* 0x000000e70300720c */ /* 0x040fe20000701670 */
[--C-:B-1----:R-:W-:Y:S01]  /*10030*/  IMAD.IADD R13, R226, 0x1, -R2.reuse ;  /* 0x00000001e20d7824 */ /* 0x102fe200078e0a02 */
[C---:B------:R-:W-:Y:S02]  /*10040*/  ISETP.LT.OR P6, PT, R3.reuse, R230, P6 ;  /* 0x000000e60300720c */ /* 0x040fe400037c1670 */
[C---:B------:R-:W-:Y:S02]  /*10050*/  ISETP.LT.OR P5, PT, R3.reuse, R229, P5 ;  /* 0x000000e50300720c */ /* 0x040fe40002fa1670 */
[----:B------:R-:W-:Y:S01]  /*10060*/  ISETP.LT.OR P1, PT, R3, R228, P1 ;  /* 0x000000e40300720c */ /* 0x000fe20000f21670 */
[----:B------:R-:W-:Y:S01]  /*10070*/  IMAD.IADD R3, R225, 0x1, -R2 ;  /* 0x00000001e1037824 */ /* 0x000fe200078e0a02 */
[----:B----4-:R-:W-:Y:S01]  /*10080*/  HMMA.16816.F32.BF16 R36, R8, R20, R48 ;  /* 0x000000140824723c */ /* 0x010fe20000041830 */
[----:B--2---:R-:W-:Y:S01]  /*10090*/  IABS R12, R13 ;  /* 0x0000000d000c7213 */ /* 0x004fe20000000000 */
[----:B------:R-:W-:-:S02]  /*100a0*/  FFMA.FTZ R14, R27, -R222, R33 ;  /* 0x800000de1b0e7223 */ /* 0x000fc40000010021 */
[----:B------:R-:W-:-:S04]  /*100b0*/  IABS R3, R3 ;  /* 0x0000000300037213 */ /* 0x000fc80000000000 */
[----:B------:R-:W-:Y:S01]  /*100c0*/  HMMA.16816.F32.BF16 R28, R4, R20, R176 ;  /* 0x00000014041c723c */ /* 0x000fe200000418b0 */
[----:B------:R1:W-:Y:S01]  /*100d0*/  I2F R20, R12 ;  /* 0x0000000c00147306 */ /* 0x0003e20000201400 */
[----:B------:R-:W-:-:S05]  /*100e0*/  IMAD.MOV.U32 R13, RZ, RZ, R3 ;  /* 0x000000ffff0d7224 */ /* 0x000fca00078e0003 */
[----:B------:R-:W-:Y:S01]  /*100f0*/  IMAD.MOV.U32 R179, RZ, RZ, R209 ;  /* 0x000000ffffb37224 */ /* 0x000fe200078e00d1 */
[----:B------:R-:W-:Y:S01]  /*10100*/  FSEL R209, R14, -INF , !P0 ;  /* 0xff8000000ed17808 */ /* 0x000fe20004000000 */
[--C-:B------:R-:W-:Y:S02]  /*10110*/  IMAD.IADD R14, R227, 0x1, -R2.reuse ;  /* 0x00000001e30e7824 */ /* 0x100fe400078e0a02 */
[----:B-1----:R-:W-:Y:S01]  /*10120*/  IMAD.IADD R12, R224, 0x1, -R2 ;  /* 0x00000001e00c7824 */ /* 0x002fe200078e0a02 */
[----:B------:R1:W-:Y:S04]  /*10130*/  I2F R19, R13 ;  /* 0x0000000d00137306 */ /* 0x0003e80000201400 */
[----:B------:R-:W-:Y:S02]  /*10140*/  IABS R12, R12 ;  /* 0x0000000c000c7213 */ /* 0x000fe40000000000 */
[----:B------:R-:W-:Y:S01]  /*10150*/  IADD3 R3, R0, 0x31, RZ ;  /* 0x0000003100037810 */ /* 0x000fe20007ffe0ff */
[----:B---3--:R-:W-:-:S02]  /*10160*/  FFMA.FTZ R15, R24, -R222, R35 ;  /* 0x800000de180f7223 */ /* 0x008fc40000010023 */
[-C--:B------:R-:W-:Y:S02]  /*10170*/  FFMA.FTZ R16, R18, -R222.reuse, R45 ;  /* 0x800000de12107223 */ /* 0x080fe4000001002d */
[----:B------:R-:W-:Y:S02]  /*10180*/  FFMA.FTZ R17, R17, -R222, R47 ;  /* 0x800000de11117223 */ /* 0x000fe4000001002f */
[----:B-1----:R-:W-:Y:S01]  /*10190*/  IMAD.MOV.U32 R13, RZ, RZ, R12 ;  /* 0x000000ffff0d7224 */ /* 0x002fe200078e000c */
[----:B------:R-:W-:Y:S01]  /*101a0*/  IABS R12, R14 ;  /* 0x0000000e000c7213 */ /* 0x000fe20000000000 */
[----:B------:R-:W-:Y:S02]  /*101b0*/  IMAD.IADD R14, R226, 0x1, -R3 ;  /* 0x00000001e20e7824 */ /* 0x000fe400078e0a03 */
[----:B------:R1:W2:Y:S01]  /*101c0*/  I2F R18, R13 ;  /* 0x0000000d00127306 */ /* 0x0002a20000201400 */
[----:B------:R-:W-:Y:S02]  /*101d0*/  FSEL R249, R15, -INF , !P6 ;  /* 0xff8000000ff97808 */ /* 0x000fe40007000000 */
        /* <DEDUP_REMOVED lines=9> */
[----:B------:R1:W3:Y:S01]  /*10270*/  I2F R15, R13 ;  /* 0x0000000d000f7306 */ /* 0x0002e20000201400 */
[----:B------:R-:W-:-:S02]  /*10280*/  IMAD.MOV.U32 R176, RZ, RZ, R213 ;  /* 0x000000ffffb07224 */ /* 0x000fc400078e00d5 */
[----:B------:R-:W-:Y:S02]  /*10290*/  IMAD.MOV.U32 R177, RZ, RZ, R212 ;  /* 0x000000ffffb17224 */ /* 0x000fe400078e00d4 */
[----:B------:R-:W-:Y:S01]  /*102a0*/  IMAD.MOV.U32 R178, RZ, RZ, R210 ;  /* 0x000000ffffb27224 */ /* 0x000fe200078e00d2 */
[C---:B------:R-:W-:Y:S02]  /*102b0*/  ISETP.LT.OR P0, PT, R2.reuse, R231, P0 ;  /* 0x000000e70200720c */ /* 0x040fe40000701670 */
[C---:B------:R-:W-:Y:S02]  /*102c0*/  ISETP.LT.OR P6, PT, R2.reuse, R230, P6 ;  /* 0x000000e60200720c */ /* 0x040fe400037c1670 */
[C---:B------:R-:W-:Y:S02]  /*102d0*/  ISETP.LT.OR P5, PT, R2.reuse, R229, P5 ;  /* 0x000000e50200720c */ /* 0x040fe40002fa1670 */
[----:B------:R-:W-:Y:S01]  /*102e0*/  ISETP.LT.OR P1, PT, R2, R228, P1 ;  /* 0x000000e40200720c */ /* 0x000fe20000f21670 */
[----:B------:R-:W-:-:S02]  /*102f0*/  IMAD.IADD R2, R224, 0x1, -R3 ;  /* 0x00000001e0027824 */ /* 0x000fc400078e0a03 */
[----:B-1----:R-:W-:Y:S01]  /*10300*/  IMAD.MOV.U32 R13, RZ, RZ, R12 ;  /* 0x000000ffff0d7224 */ /* 0x002fe200078e000c */
[----:B------:R-:W-:Y:S01]  /*10310*/  IABS R12, R14 ;  /* 0x0000000e000c7213 */ /* 0x000fe20000000000 */
[----:B------:R-:W-:Y:S01]  /*10320*/  HMMA.16816.F32.BF16 R24, R4, R22, R176 ;  /* 0x000000160418723c */ /* 0x000fe200000418b0 */
[----:B--2---:R-:W-:Y:S01]  /*10330*/  FFMA.FTZ R14, R18, -R222, R28 ;  /* 0x800000de120e7223 */ /* 0x004fe2000001001c */
[----:B------:R1:W2:Y:S05]  /*10340*/  I2F R17, R13 ;  /* 0x0000000d00117306 */ /* 0x0002aa0000201400 */
[----:B------:R-:W-:Y:S01]  /*10350*/  IMAD.MOV.U32 R5, RZ, RZ, R12 ;  /* 0x000000ffff057224 */ /* 0x000fe200078e000c */
[----:B------:R-:W-:Y:S01]  /*10360*/  IABS R4, R2 ;  /* 0x0000000200047213 */ /* 0x000fe20000000000 */
[----:B------:R-:W-:Y:S01]  /*10370*/  IMAD.IADD R6, R227, 0x1, -R3 ;  /* 0x00000001e3067824 */ /* 0x000fe200078e0a03 */
[----:B------:R-:W-:Y:S01]  /*10380*/  IADD3 R2, R0, 0x38, RZ ;  /* 0x0000003800027810 */ /* 0x000fe20007ffe0ff */
[----:B------:R4:W2:Y:S01]  /*10390*/  I2F R16, R5 ;  /* 0x0000000500107306 */ /* 0x0008a20000201400 */
[----:B------:R-:W-:-:S02]  /*103a0*/  FFMA.FTZ R7, R19, -R222, R38 ;  /* 0x800000de13077223 */ /* 0x000fc40000010026 */
[-C--:B---3--:R-:W-:Y:S02]  /*103b0*/  FFMA.FTZ R12, R15, -R222.reuse, R30 ;  /* 0x800000de0f0c7223 */ /* 0x088fe4000001001e */
[----:B-1----:R-:W-:Y:S01]  /*103c0*/  FFMA.FTZ R13, R20, -R222, R36 ;  /* 0x800000de140d7223 */ /* 0x002fe20000010024 */
[----:B------:R-:W-:Y:S01]  /*103d0*/  FSEL R33, R7, -INF , !P6 ;  /* 0xff80000007217808 */ /* 0x000fe20007000000 */
[----:B------:R-:W-:Y:S01]  /*103e0*/  IMAD.MOV.U32 R210, RZ, RZ, R252 ;  /* 0x000000ffffd27224 */ /* 0x000fe200078e00fc */
[----:B------:R-:W-:Y:S01]  /*103f0*/  FSEL R252, R14, -INF , !P5 ;  /* 0xff8000000efc7808 */ /* 0x000fe20006800000 */
[----:B----4-:R-:W-:Y:S01]  /*10400*/  IMAD.MOV.U32 R5, RZ, RZ, R4 ;  /* 0x000000ffff057224 */ /* 0x010fe200078e0004 */
[----:B------:R-:W-:Y:S01]  /*10410*/  IABS R4, R6 ;  /* 0x0000000600047213 */ /* 0x000fe20000000000 */
[----:B------:R-:W-:Y:S01]  /*10420*/  IMAD.IADD R6, R226, 0x1, -R2 ;  /* 0x00000001e2067824 */ /* 0x000fe200078e0a02 */
[----:B------:R-:W-:Y:S01]  /*10430*/  FSEL R48, R13, -INF , !P0 ;  /* 0xff8000000d307808 */ /* 0x000fe20004000000 */
[----:B------:R1:W3:Y:S01]  /*10440*/  I2F R15, R5 ;  /* 0x00000005000f7306 */ /* 0x0002e20000201400 */
[----:B------:R-:W-:-:S02]  /*10450*/  FSEL R34, R12, -INF , !P1 ;  /* 0xff8000000c227808 */ /* 0x000fc40004800000 */
[C---:B------:R-:W-:Y:S02]  /*10460*/  ISETP.GE.AND P0, PT, R3.reuse, R235, PT ;  /* 0x000000eb0300720c */ /* 0x040fe40003f06270 */
[C---:B------:R-:W-:Y:S02]  /*10470*/  ISETP.GE.AND P6, PT, R3.reuse, R234, PT ;  /* 0x000000ea0300720c */ /* 0x040fe40003fc6270 */
[C---:B------:R-:W-:Y:S02]  /*10480*/  ISETP.GE.AND P5, PT, R3.reuse, R233, PT ;  /* 0x000000e90300720c */ /* 0x040fe40003fa6270 */
[C---:B------:R-:W-:Y:S02]  /*10490*/  ISETP.GE.AND P1, PT, R3.reuse, R232, PT ;  /* 0x000000e80300720c */ /* 0x040fe40003f26270 */
[----:B------:R-:W-:Y:S01]  /*104a0*/  ISETP.LT.OR P0, PT, R3, R231, P0 ;  /* 0x000000e70300720c */ /* 0x000fe20000701670 */
[----:B-1----:R-:W-:Y:S01]  /*104b0*/  IMAD.MOV.U32 R5, RZ, RZ, R4 ;  /* 0x000000ffff057224 */ /* 0x002fe200078e0004 */
[----:B------:R-:W-:Y:S01]  /*104c0*/  IABS R4, R6 ;  /* 0x0000000600047213 */ /* 0x000fe20000000000 */
[----:B------:R-:W-:Y:S01]  /*104d0*/  IMAD.IADD R6, R225, 0x1, -R2 ;  /* 0x00000001e1067824 */ /* 0x000fe200078e0a02 */
[C---:B------:R-:W-:Y:S01]  /*104e0*/  ISETP.LT.OR P6, PT, R3.reuse, R230, P6 ;  /* 0x000000e60300720c */ /* 0x040fe200037c1670 */
[----:B------:R1:W4:Y:S01]  /*104f0*/  I2F R13, R5 ;  /* 0x00000005000d7306 */ /* 0x0003220000201400 */
[----:B------:R-:W-:-:S02]  /*10500*/  ISETP.LT.OR P5, PT, R3, R229, P5 ;  /* 0x000000e50300720c */ /* 0x000fc40002fa1670 */
[----:B------:R-:W-:Y:S01]  /*10510*/  ISETP.LT.OR P1, PT, R3, R228, P1 ;  /* 0x000000e40300720c */ /* 0x000fe20000f21670 */
[----:B------:R-:W-:Y:S01]  /*10520*/  IMAD.IADD R3, R224, 0x1, -R2 ;  /* 0x00000001e0037824 */ /* 0x000fe200078e0a02 */
[----:B------:R-:W-:-:S04]  /*10530*/  IADD3 R0, R0, 0x39, RZ ;  /* 0x0000003900007810 */ /* 0x000fc80007ffe0ff */
[----:B------:R-:W-:Y:S01]  /*10540*/  IABS R3, R3 ;  /* 0x0000000300037213 */ /* 0x000fe20000000000 */
[----:B-1----:R-:W-:Y:S01]  /*10550*/  IMAD.MOV.U32 R5, RZ, RZ, R4 ;  /* 0x000000ffff057224 */ /* 0x002fe200078e0004 */
[----:B------:R-:W-:-:S03]  /*10560*/  IABS R4, R6 ;  /* 0x0000000600047213 */ /* 0x000fc60000000000 */
[----:B------:R1:W1:Y:S01]  /*10570*/  I2F R14, R5 ;  /* 0x00000005000e7306 */ /* 0x0002620000201400 */
[----:B------:R-:W-:Y:S07]  /*10580*/  HMMA.16816.F32.BF16 R20, R8, R22, R40 ;  /* 0x000000160814723c */ /* 0x000fee0000041828 */
[----:B------:R2:W-:Y:S01]  /*10590*/  I2F R12, R4 ;  /* 0x00000004000c7306 */ /* 0x0005e20000201400 */
[----:B-1----:R-:W-:Y:S02]  /*105a0*/  IMAD.IADD R5, R227, 0x1, -R2 ;  /* 0x00000001e3057824 */ /* 0x002fe400078e0a02 */
[----:B--2---:R-:W-:-:S03]  /*105b0*/  IMAD.MOV.U32 R4, RZ, RZ, R3 ;  /* 0x000000ffff047224 */ /* 0x004fc600078e0003 */
[----:B------:R-:W-:Y:S01]  /*105c0*/  IABS R3, R5 ;  /* 0x0000000500037213 */ /* 0x000fe20000000000 */
[----:B------:R-:W-:Y:S01]  /*105d0*/  IMAD.IADD R5, R226, 0x1, -R0 ;  /* 0x00000001e2057824 */ /* 0x000fe200078e0a00 */
[----:B------:R1:W-:Y:S01]  /*105e0*/  I2F R11, R4 ;  /* 0x00000004000b7306 */ /* 0x0003e20000201400 */
[-C--:B------:R-:W-:Y:S02]  /*105f0*/  FFMA.FTZ R6, R17, -R222.reuse, R37 ;  /* 0x800000de11067223 */ /* 0x080fe40000010025 */
[-C--:B------:R-:W-:Y:S02]  /*10600*/  FFMA.FTZ R7, R16, -R222.reuse, R39 ;  /* 0x800000de10077223 */ /* 0x080fe40000010027 */
[-C--:B---3--:R-:W-:Y:S02]  /*10610*/  FFMA.FTZ R8, R15, -R222.reuse, R29 ;  /* 0x800000de0f087223 */ /* 0x088fe4000001001d */
[----:B----4-:R-:W-:Y:S02]  /*10620*/  FFMA.FTZ R9, R13, -R222, R31 ;  /* 0x800000de0d097223 */ /* 0x010fe4000001001f */
[----:B-1----:R-:W-:Y:S01]  /*10630*/  IMAD.MOV.U32 R4, RZ, RZ, R3 ;  /* 0x000000ffff047224 */ /* 0x002fe200078e0003 */
[----:B------:R-:W-:-:S03]  /*10640*/  IABS R3, R5 ;  /* 0x0000000500037213 */ /* 0x000fc60000000000 */
[----:B------:R1:W-:Y:S01]  /*10650*/  I2F R10, R4 ;  /* 0x00000004000a7306 */ /* 0x0003e20000201400 */
[----:B------:R-:W-:Y:S02]  /*10660*/  FSEL R49, R6, -INF , !P0 ;  /* 0xff80000006317808 */ /* 0x000fe40004000000 */
[----:B------:R-:W-:Y:S02]  /*10670*/  FSEL R30, R7, -INF , !P6 ;  /* 0xff800000071e7808 */ /* 0x000fe40007000000 */
[----:B------:R-:W-:Y:S02]  /*10680*/  FSEL R212, R8, -INF , !P5 ;  /* 0xff80000008d47808 */ /* 0x000fe40006800000 */
[----:B------:R-:W-:Y:S02]  /*10690*/  FSEL R250, R9, -INF , !P1 ;  /* 0xff80000009fa7808 */ /* 0x000fe40004800000 */
[C---:B------:R-:W-:Y:S02]  /*106a0*/  ISETP.GE.AND P0, PT, R2.reuse, R235, PT ;  /* 0x000000eb0200720c */ /* 0x040fe40003f06270 */
[C---:B------:R-:W-:Y:S01]  /*106b0*/  ISETP.GE.AND P6, PT, R2.reuse, R234, PT ;  /* 0x000000ea0200720c */ /* 0x040fe20003fc6270 */
[----:B-1----:R-:W-:Y:S01]  /*106c0*/  IMAD.MOV.U32 R4, RZ, RZ, R3 ;  /* 0x000000ffff047224 */ /* 0x002fe200078e0003 */
[----:B------:R-:W-:-:S02]  /*106d0*/  ISETP.GE.AND P5, PT, R2, R233, PT ;  /* 0x000000e90200720c */ /* 0x000fc40003fa6270 */
[C---:B------:R-:W-:Y:S01]  /*106e0*/  ISETP.GE.AND P1, PT, R2.reuse, R232, PT ;  /* 0x000000e80200720c */ /* 0x040fe20003f26270 */
[----:B------:R1:W2:Y:S01]  /*106f0*/  I2F R7, R4 ;  /* 0x0000000400077306 */ /* 0x0002a20000201400 */
[--C-:B------:R-:W-:Y:S01]  /*10700*/  IMAD.IADD R5, R225, 0x1, -R0.reuse ;  /* 0x00000001e1057824 */ /* 0x100fe200078e0a00 */
[C---:B------:R-:W-:Y:S02]  /*10710*/  ISETP.LT.OR P0, PT, R2.reuse, R231, P0 ;  /* 0x000000e70200720c */ /* 0x040fe40000701670 */
[C---:B------:R-:W-:Y:S02]  /*10720*/  ISETP.LT.OR P6, PT, R2.reuse, R230, P6 ;  /* 0x000000e60200720c */ /* 0x040fe400037c1670 */
[C---:B------:R-:W-:Y:S02]  /*10730*/  ISETP.LT.OR P5, PT, R2.reuse, R229, P5 ;  /* 0x000000e50200720c */ /* 0x040fe40002fa1670 */
[----:B------:R-:W-:Y:S01]  /*10740*/  ISETP.LT.OR P1, PT, R2, R228, P1 ;  /* 0x000000e40200720c */ /* 0x000fe20000f21670 */
[----:B------:R-:W-:Y:S01]  /*10750*/  IMAD.IADD R2, R227, 0x1, -R0 ;  /* 0x00000001e3027824 */ /* 0x000fe200078e0a00 */
[----:B------:R-:W-:Y:S01]  /*10760*/  IABS R3, R5 ;  /* 0x0000000500037213 */ /* 0x000fe20000000000 */
[----:B------:R-:W-:-:S02]  /*10770*/  FFMA.FTZ R8, R14, -R222, R20 ;  /* 0x800000de0e087223 */ /* 0x000fc40000010014 */
[----:B-1----:R-:W-:Y:S01]  /*10780*/  IMAD.IADD R4, R224, 0x1, -R0 ;  /* 0x00000001e0047824 */ /* 0x002fe200078e0a00 */
[----:B------:R-:W-:-:S04]  /*10790*/  IABS R2, R2 ;  /* 0x0000000200027213 */ /* 0x000fc80000000000 */
[----:B------:R-:W-:Y:S01]  /*107a0*/  IABS R4, R4 ;  /* 0x0000000400047213 */ /* 0x000fe20000000000 */
[----:B------:R1:W3:Y:S01]  /*107b0*/  I2F R9, R3 ;  /* 0x0000000300097306 */ /* 0x0002e20000201400 */
[----:B------:R-:W-:Y:S02]  /*107c0*/  FSEL R28, R8, -INF , !P0 ;  /* 0xff800000081c7808 */ /* 0x000fe40004000000 */
[----:B------:R-:W-:Y:S01]  /*107d0*/  ISETP.GE.AND P0, PT, R0, R235, PT ;  /* 0x000000eb0000720c */ /* 0x000fe20003f06270 */
[----:B--2---:R-:W-:-:S03]  /*107e0*/  FFMA.FTZ R7, R7, -R222, R21 ;  /* 0x800000de07077223 */ /* 0x004fc60000010015 */
        /* <DEDUP_REMOVED lines=15> */
[----:B---3--:R-:W-:Y:S01]  /*108e0*/  FFMA.FTZ R4, R9, -R222, R23 ;  /* 0x800000de09047223 */ /* 0x008fe20000010017 */
[C---:B------:R-:W-:Y:S01]  /*108f0*/  ISETP.LT.OR P6, PT, R0.reuse, R230, P6 ;  /* 0x000000e60000720c */ /* 0x040fe200037c1670 */
[----:B--2---:R-:W-:Y:S01]  /*10900*/  FFMA.FTZ R3, R5, -R222, R25 ;  /* 0x800000de05037223 */ /* 0x004fe20000010019 */
[C---:B------:R-:W-:Y:S02]  /*10910*/  ISETP.LT.OR P5, PT, R0.reuse, R229, P5 ;  /* 0x000000e50000720c */ /* 0x040fe40002fa1670 */
[----:B------:R-:W-:Y:S01]  /*10920*/  ISETP.LT.OR P1, PT, R0, R228, P1 ;  /* 0x000000e40000720c */ /* 0x000fe20000f21670 */
[----:B------:R-:W-:Y:S01]  /*10930*/  FFMA.FTZ R0, R2, -R222, R27 ;  /* 0x800000de02007223 */ /* 0x000fe2000001001b */
[----:B------:R-:W-:-:S02]  /*10940*/  FSEL R55, R4, -INF , !P6 ;  /* 0xff80000004377808 */ /* 0x000fc40007000000 */
[----:B------:R-:W-:Y:S02]  /*10950*/  FSEL R201, R3, -INF , !P5 ;  /* 0xff80000003c97808 */ /* 0x000fe40006800000 */
[----:B------:R-:W-:Y:S01]  /*10960*/  FSEL R210, R0, -INF , !P1 ;  /* 0xff80000000d27808 */ /* 0x000fe20004800000 */
[----:B------:R-:W-:Y:S05]  /*10970*/  @!P0 BRA `(.L_x_243) ;  /* 0x000003d000008947 */ /* 0x000fea0003800000 */
[----:B------:R-:W2:Y:S04]  /*10980*/  LDL.LU R180, [R1+0x8] ;  /* 0x0000080001b47983 */ /* 0x000ea80000300800 */
[----:B------:R-:W3:Y:S04]  /*10990*/  LDL.64 R176, [R1+0x50] ;  /* 0x0000500001b07983 */ /* 0x000ee80000100a00 */
[----:B------:R-:W4:Y:S01]  /*109a0*/  LDL.64 R178, [R1+0x48] ;  /* 0x0000480001b27983 */ /* 0x000f220000100a00 */
[----:B------:R-:W-:Y:S03]  /*109b0*/  BSSY B0, `(.L_x_244) ;  /* 0x0000038000007945 */ /* 0x000fe60003800000 */
[----:B------:R1:W-:Y:S04]  /*109c0*/  @P4 STS [R223+0x6000], RZ ;  /* 0x006000ffdf004388 */ /* 0x0003e80000000800 */
[----:B------:R1:W-:Y:S04]  /*109d0*/  @P4 STS [R223+0x6004], RZ ;  /* 0x006004ffdf004388 */ /* 0x0003e80000000800 */
[----:B------:R1:W-:Y:S01]  /*109e0*/  @P4 STS.64 [R223+0x6008], RZ ;  /* 0x006008ffdf004388 */ /* 0x0003e20000000a00 */
        /* <DEDUP_REMOVED lines=52> */
.L_x_245:
[----:B------:R-:W-:Y:S05]  /*10d30*/  BSYNC B0 ;  /* 0x0000000000007941 */ /* 0x000fea0003800000 */
.L_x_244:
[----:B------:R-:W0:Y:S02]  /*10d40*/  LDGDEPBAR ;  /* 0x00000000000079af */ /* 0x000e240000000000 */
.L_x_243:
[----:B-1----:R-:W2:Y:S01]  /*10d50*/  LDL.LU R4, [R1+0x28] ;  /* 0x0000280001047983 */ /* 0x002ea20000300800 */
[----:B------:R-:W-:Y:S01]  /*10d60*/  MOV R52, R102 ;  /* 0x0000006600347202 */ /* 0x000fe20000000f00 */
[----:B------:R-:W-:Y:S01]  /*10d70*/  IMAD.MOV.U32 R11, RZ, RZ, R34 ;  /* 0x000000ffff0b7224 */ /* 0x000fe200078e0022 */
[----:B------:R-:W-:Y:S01]  /*10d80*/  MOV R32, R185 ;  /* 0x000000b900207202 */ /* 0x000fe20000000f00 */
[----:B------:R-:W3:Y:S01]  /*10d90*/  LDL.LU R5, [R1+0x20] ;  /* 0x0000200001057983 */ /* 0x000ee20000300800 */
[----:B------:R-:W-:-:S03]  /*10da0*/  MOV R29, R184 ;  /* 0x000000b8001d7202 */ /* 0x000fc60000000f00 */
[----:B------:R-:W4:Y:S04]  /*10db0*/  LDL.LU R7, [R1+0x24] ;  /* 0x0000240001077983 */ /* 0x000f280000300800 */
[----:B------:R-:W3:Y:S04]  /*10dc0*/  LDL.LU R6, [R1+0x2c] ;  /* 0x00002c0001067983 */ /* 0x000ee80000300800 */
[----:B------:R-:W-:Y:S04]  /*10dd0*/  STL [R1+0x7c], R222 ;  /* 0x00007cde01007387 */ /* 0x000fe80000100800 */
[----:B------:R1:W-:Y:S01]  /*10de0*/  STL [R1+0x78], R221 ;  /* 0x000078dd01007387 */ /* 0x0003e20000100800 */
[----:B------:R-:W-:-:S02]  /*10df0*/  FMNMX.FTZ R0, R245, R62, !PT ;  /* 0x0000003ef5007209 */ /* 0x000fc40007810000 */
[----:B------:R-:W-:Y:S01]  /*10e00*/  MOV R42, R186 ;  /* 0x000000ba002a7202 */ /* 0x000fe20000000f00 */
[----:B------:R-:W-:Y:S04]  /*10e10*/  LDSM.16.MT88.4 R20, [R216+0x9000] ;  /* 0x00900000d814783b */ /* 0x000fe80000004200 */
[----:B------:R-:W-:Y:S04]  /*10e20*/  LDSM.16.MT88.4 R16, [R218+0x9000] ;  /* 0x00900000da10783b */ /* 0x000fe80000004200 */
[----:B------:R-:W-:Y:S04]  /*10e30*/  LDSM.16.MT88.4 R24, [R216+0xa000] ;  /* 0x00a00000d818783b */ /* 0x000fe80000004200 */
[----:B------:R-:W-:Y:S04]  /*10e40*/  LDSM.16.MT88.4 R12, [R218+0xa000] ;  /* 0x00a00000da0c783b */ /* 0x000fe80000004200 */
[----:B------:R-:W-:Y:S04]  /*10e50*/  LDSM.16.MT88.4 R44, [R216+0xb000] ;  /* 0x00b00000d82c783b */ /* 0x000fe80000004200 */
[----:B------:R-:W-:Y:S04]  /*10e60*/  LDSM.16.MT88.4 R36, [R218+0xb000] ;  /* 0x00b00000da24783b */ /* 0x000fe80000004200 */
[----:B-1----:R-:W3:Y:S01]  /*10e70*/  LDL.LU R221, [R1+0x4] ;  /* 0x0000040001dd7983 */ /* 0x002ee20000300800 */
        /* <DEDUP_REMOVED lines=26> */
[----:B------:R-:W-:-:S04]  /*11020*/  FMNMX.FTZ R0, R199, R0, !PT ;  /* 0x00000000c7007209 */ /* 0x000fc80007810000 */
[----:B------:R-:W-:Y:S01]  /*11030*/  FMNMX.FTZ R0, R11, R0, !PT ;  /* 0x000000000b007209 */ /* 0x000fe20007810000 */
[----:B------:R-:W1:Y:S03]  /*11040*/  SHFL.BFLY PT, R3, R103, 0x2, 0x1f ;  /* 0x0c401f0067037f89 */ /* 0x000e6600000e0000 */
        /* <DEDUP_REMOVED lines=11> */
[----:B------:R-:W-:Y:S02]  /*11100*/  FSEL R8, R8, RZ, P1 ;  /* 0x000000ff08087208 */ /* 0x000fe40000800000 */
[----:B------:R-:W-:-:S03]  /*11110*/  FMNMX.FTZ R102, R0, R102, !PT ;  /* 0x0000006600667209 */ /* 0x000fc60007810000 */
[----:B------:R-:W-:-:S04]  /*11120*/  FFMA.FTZ R0, R60, c[0x0][0x23c], -R8 ;  /* 0x00008f003c007a23 */ /* 0x000fc80000010808 */
[----:B------:R1:W-:Y:S01]  /*11130*/  MUFU.EX2 R31, R0 ;  /* 0x00000000001f7308 */ /* 0x0003e20000000800 */
[C---:B------:R-:W-:Y:S01]  /*11140*/  FMUL.FTZ R3, R102.reuse, c[0x0][0x23c] ;  /* 0x00008f0066037a20 */ /* 0x040fe20000410000 */
[----:B------:R-:W-:Y:S01]  /*11150*/  FSETP.NEU.FTZ.AND P0, PT, R102, -INF , PT ;  /* 0xff8000006600780b */ /* 0x000fe20003f1d000 */
[----:B------:R-:W-:-:S03]  /*11160*/  FFMA.FTZ R2, R62, c[0x0][0x23c], -R8 ;  /* 0x00008f003e027a23 */ /* 0x000fc60000010808 */
[----:B------:R-:W-:Y:S01]  /*11170*/  FSEL R3, R3, RZ, P0 ;  /* 0x000000ff03037208 */ /* 0x000fe20000000000 */
[----:B-1----:R-:W-:-:S04]  /*11180*/  FFMA.FTZ R0, R58, c[0x0][0x23c], -R8 ;  /* 0x00008f003a007a23 */ /* 0x002fc80000010808 */
[----:B------:R1:W-:Y:S01]  /*11190*/  MUFU.EX2 R40, R0 ;  /* 0x0000000000287308 */ /* 0x0003e20000000800 */
[----:B------:R-:W-:Y:S01]  /*111a0*/  MOV R58, R53 ;  /* 0x00000035003a7202 */ /* 0x000fe20000000f00 */
[----:B------:R-:W-:Y:S06]  /*111b0*/  STL [R1+0x74], R220 ;  /* 0x000074dc01007387 */ /* 0x000fec0000100800 */
[----:B------:R1:W-:Y:S02]  /*111c0*/  MUFU.EX2 R54, R2 ;  /* 0x0000000200367308 */ /* 0x0003e40000000800 */
[----:B-1----:R-:W-:-:S06]  /*111d0*/  FFMA.FTZ R0, R56, c[0x0][0x23c], -R8 ;  /* 0x00008f0038007a23 */ /* 0x002fcc0000010808 */
[----:B------:R1:W-:Y:S01]  /*111e0*/  MUFU.EX2 R60, R0 ;  /* 0x00000000003c7308 */ /* 0x0003e20000000800 */
[----:B------:R-:W-:Y:S01]  /*111f0*/  FMNMX.FTZ R2, R248, R237, !PT ;  /* 0x000000edf8027209 */ /* 0x000fe20007810000 */
[----:B------:R-:W-:Y:S03]  /*11200*/  STL [R1+0x70], R219 ;  /* 0x000070db01007387 */ /* 0x000fe60000100800 */
[----:B------:R-:W-:Y:S01]  /*11210*/  FMNMX.FTZ R2, R214, R2, !PT ;  /* 0x00000002d6027209 */ /* 0x000fe20007810000 */
[----:B-1----:R-:W-:-:S04]  /*11220*/  FFMA.FTZ R0, R63, c[0x0][0x23c], -R3 ;  /* 0x00008f003f007a23 */ /* 0x002fc80000010803 */
[----:B------:R1:W-:Y:S01]  /*11230*/  MUFU.EX2 R53, R0 ;  /* 0x0000000000357308 */ /* 0x0003e20000000800 */
[----:B------:R1:W-:Y:S02]  /*11240*/  STL [R1+0x6c], R217 ;  /* 0x00006cd901007387 */ /* 0x0003e40000100800 */
[----:B-1----:R-:W-:-:S05]  /*11250*/  FFMA.FTZ R0, R61, c[0x0][0x23c], -R3 ;  /* 0x00008f003d007a23 */ /* 0x002fca0000010803 */
[----:B------:R1:W-:Y:S02]  /*11260*/  MUFU.EX2 R217, R0 ;  /* 0x0000000000d97308 */ /* 0x0003e40000000800 */
[----:B-1----:R-:W-:-:S04]  /*11270*/  FMNMX.FTZ R0, R247, R240, !PT ;  /* 0x000000f0f7007209 */ /* 0x002fc80007810000 */
[----:B------:R-:W-:Y:S02]  /*11280*/  FMNMX.FTZ R0, R238, R0, !PT ;  /* 0x00000000ee007209 */ /* 0x000fe40007810000 */
[----:B----4-:R-:W-:Y:S01]  /*11290*/  MOV R10, R7 ;  /* 0x00000007000a7202 */ /* 0x010fe20000000f00 */
[----:B--2---:R-:W-:Y:S01]  /*112a0*/  IMAD.MOV.U32 R7, RZ, RZ, R4 ;  /* 0x000000ffff077224 */ /* 0x004fe200078e0004 */
[----:B------:R-:W-:Y:S01]  /*112b0*/  FMNMX.FTZ R4, R206, R2, !PT ;  /* 0x00000002ce047209 */ /* 0x000fe20007810000 */
[----:B------:R-:W-:Y:S01]  /*112c0*/  FFMA.FTZ R2, R59, c[0x0][0x23c], -R3 ;  /* 0x00008f003b027a23 */ /* 0x000fe20000010803 */
[----:B---3--:R-:W-:Y:S02]  /*112d0*/  MOV R9, R5 ;  /* 0x0000000500097202 */ /* 0x008fe40000000f00 */
[----:B------:R-:W-:Y:S01]  /*112e0*/  FMNMX.FTZ R4, R65, R4, !PT ;  /* 0x0000000441047209 */ /* 0x000fe20007810000 */
[----:B------:R1:W-:Y:S01]  /*112f0*/  MUFU.EX2 R41, R2 ;  /* 0x0000000200297308 */ /* 0x0003e20000000800 */
[----:B------:R-:W-:-:S02]  /*11300*/  FSEL R5, R103, RZ, P1 ;  /* 0x000000ff67057208 */ /* 0x000fc40000800000 */
[----:B------:R-:W-:-:S03]  /*11310*/  FMNMX.FTZ R4, R32, R4, !PT ;  /* 0x0000000420047209 */ /* 0x000fc60007810000 */
[----:B------:R-:W-:Y:S01]  /*11320*/  FADD.FTZ R5, R245, -R5 ;  /* 0x80000005f5057221 */ /* 0x000fe20000010000 */
[----:B------:R-:W-:Y:S02]  /*11330*/  MOV R245, R187 ;  /* 0x000000bb00f57202 */ /* 0x000fe40000000f00 */
[----:B------:R-:W-:Y:S02]  /*11340*/  FMNMX.FTZ R4, R243, R4, !PT ;  /* 0x00000004f3047209 */ /* 0x000fe40007810000 */
[----:B-1----:R-:W-:Y:S01]  /*11350*/  FMNMX.FTZ R2, R207, R0, !PT ;  /* 0x00000000cf027209 */ /* 0x002fe20007810000 */
[----:B------:R-:W-:-:S03]  /*11360*/  FFMA.FTZ R0, R57, c[0x0][0x23c], -R3 ;  /* 0x00008f0039007a23 */ /* 0x000fc60000010803 */
[----:B------:R-:W-:Y:S01]  /*11370*/  FMNMX.FTZ R2, R67, R2, !PT ;  /* 0x0000000243027209 */ /* 0x000fe20007810000 */
[----:B------:R1:W-:Y:S01]  /*11380*/  MUFU.EX2 R62, R0 ;  /* 0x00000000003e7308 */ /* 0x0003e20000000800 */
[----:B------:R-:W-:Y:S02]  /*11390*/  MOV R61, R101 ;  /* 0x00000065003d7202 */ /* 0x000fe40000000f00 */
[----:B------:R-:W-:Y:S01]  /*113a0*/  FMNMX.FTZ R2, R245, R2, !PT ;  /* 0x00000002f5027209 */ /* 0x000fe20007810000 */
[----:B------:R-:W-:Y:S01]  /*113b0*/  FMUL.FTZ R101, R5, c[0x0][0x23c] ;  /* 0x00008f0005657a20 */ /* 0x000fe20000410000 */
[----:B------:R-:W-:Y:S02]  /*113c0*/  FMNMX.FTZ R4, R215, R4, !PT ;  /* 0x00000004d7047209 */ /* 0x000fe40007810000 */
[----:B-1----:R-:W-:-:S05]  /*113d0*/  FSEL R0, R102, RZ, P0 ;  /* 0x000000ff66007208 */ /* 0x002fca0000000000 */
[----:B------:R-:W-:Y:S01]  /*113e0*/  FADD.FTZ R5, R246, -R0 ;  /* 0x80000000f6057221 */ /* 0x000fe20000010000 */
[----:B------:R-:W-:Y:S02]  /*113f0*/  FMNMX.FTZ R0, R42, R2, !PT ;  /* 0x000000022a007209 */ /* 0x000fe40007810000 */
[----:B------:R-:W-:Y:S02]  /*11400*/  FMNMX.FTZ R2, R205, R4, !PT ;  /* 0x00000004cd027209 */ /* 0x000fe40007810000 */
[----:B------:R-:W-:Y:S02]  /*11410*/  FMNMX.FTZ R0, R29, R0, !PT ;  /* 0x000000001d007209 */ /* 0x000fe40007810000 */
[----:B------:R-:W-:Y:S02]  /*11420*/  MOV R57, R100 ;  /* 0x0000006400397202 */ /* 0x000fe40000000f00 */
[----:B------:R-:W-:Y:S02]  /*11430*/  FMNMX.FTZ R2, R221, R2, !PT ;  /* 0x00000002dd027209 */ /* 0x000fe40007810000 */
[----:B------:R-:W-:-:S02]  /*11440*/  FMNMX.FTZ R0, R236, R0, !PT ;  /* 0x00000000ec007209 */ /* 0x000fc40007810000 */
[----:B------:R-:W-:Y:S02]  /*11450*/  FMNMX.FTZ R2, R57, R2, !PT ;  /* 0x0000000239027209 */ /* 0x000fe40007810000 */
[----:B------:R-:W-:Y:S02]  /*11460*/  MOV R56, R104 ;  /* 0x0000006800387202 */ /* 0x000fe40000000f00 */
[----:B------:R-:W-:Y:S02]  /*11470*/  FMNMX.FTZ R0, R61, R0, !PT ;  /* 0x000000003d007209 */ /* 0x000fe40007810000 */
[----:B------:R-:W-:Y:S02]  /*11480*/  FMNMX.FTZ R2, R242, R2, !PT ;  /* 0x00000002f2027209 */ /* 0x000fe40007810000 */
[----:B------:R-:W-:Y:S02]  /*11490*/  FMNMX.FTZ R0, R56, R0, !PT ;  /* 0x0000000038007209 */ /* 0x000fe40007810000 */
[----:B------:R-:W-:-:S02]  /*114a0*/  FMNMX.FTZ R2, R209, R2, !PT ;  /* 0x00000002d1027209 */ /* 0x000fc40007810000 */
[----:B------:R-:W-:Y:S02]  /*114b0*/  FMNMX.FTZ R0, R58, R0, !PT ;  /* 0x000000003a007209 */ /* 0x000fe40007810000 */
[----:B------:R-:W-:Y:S01]  /*114c0*/  FMNMX.FTZ R2, R48, R2, !PT ;  /* 0x0000000230027209 */ /* 0x000fe20007810000 */
[----:B------:R-:W-:Y:S01]  /*114d0*/  IMAD.MOV.U32 R59, RZ, RZ, R33 ;  /* 0x000000ffff3b7224 */ /* 0x000fe200078e0021 */
[----:B------:R-:W-:Y:S02]  /*114e0*/  FMNMX.FTZ R0, R249, R0, !PT ;  /* 0x00000000f9007209 */ /* 0x000fe40007810000 */
[----:B------:R-:W-:Y:S02]  /*114f0*/  FMNMX.FTZ R2, R49, R2, !PT ;  /* 0x0000000231027209 */ /* 0x000fe40007810000 */
[----:B------:R-:W-:Y:S02]  /*11500*/  FMNMX.FTZ R0, R59, R0, !PT ;  /* 0x000000003b007209 */ /* 0x000fe40007810000 */
[----:B------:R-:W-:Y:S01]  /*11510*/  FMNMX.FTZ R2, R28, R2, !PT ;  /* 0x000000021c027209 */ /* 0x000fe20007810000 */
[----:B------:R-:W-:Y:S01]  /*11520*/  IMAD.MOV.U32 R33, RZ, RZ, R9 ;  /* 0x000000ffff217224 */ /* 0x000fe200078e0009 */
[----:B------:R-:W-:-:S02]  /*11530*/  FMNMX.FTZ R9, R30, R0, !PT ;  /* 0x000000001e097209 */ /* 0x000fc40007810000 */
[----:B------:R-:W-:-:S05]  /*11540*/  FMNMX.FTZ R0, R251, R2, !PT ;  /* 0x00000002fb007209 */ /* 0x000fca0007810000 */
[----:B------:R-:W1:Y:S01]  /*11550*/  SHFL.BFLY PT, R2, R0, 0x2, 0x1f ;  /* 0x0c401f0000027f89 */ /* 0x000e6200000e0000 */
[----:B------:R-:W-:Y:S01]  /*11560*/  MOV R43, R10 ;  /* 0x0000000a002b7202 */ /* 0x000fe20000000f00 */
[----:B------:R-:W-:Y:S01]  /*11570*/  FMUL.FTZ R5, R5, c[0x0][0x23c] ;  /* 0x00008f0005057a20 */ /* 0x000fe20000410000 */
[----:B------:R-:W2:Y:S08]  /*11580*/  MUFU.EX2 R101, R101 ;  /* 0x0000006500657308 */ /* 0x000eb00000000800 */
[----:B------:R3:W4:Y:S01]  /*11590*/  MUFU.EX2 R100, R5 ;  /* 0x0000000500647308 */ /* 0x0007220000000800 */
[----:B-1----:R-:W-:-:S02]  /*115a0*/  FMNMX.FTZ R0, R0, R2, !PT ;  /* 0x0000000200007209 */ /* 0x002fc40007810000 */
[----:B------:R-:W-:-:S04]  /*115b0*/  FMNMX.FTZ R2, R51, R9, !PT ;  /* 0x0000000933027209 */ /* 0x000fc80007810000 */
[----:B------:R-:W-:-:S05]  /*115c0*/  FMNMX.FTZ R2, R55, R2, !PT ;  /* 0x0000000237027209 */ /* 0x000fca0007810000 */
[----:B------:R-:W1:Y:S01]  /*115d0*/  SHFL.BFLY PT, R10, R2, 0x2, 0x1f ;  /* 0x0c401f00020a7f89 */ /* 0x000e6200000e0000 */
[----:B------:R-:W-:-:S03]  /*115e0*/  MOV R34, R7 ;  /* 0x0000000700227202 */ /* 0x000fc60000000f00 */
[----:B------:R-:W1:Y:S01]  /*115f0*/  SHFL.BFLY PT, R9, R0, 0x1, 0x1f ;  /* 0x0c201f0000097f89 */ /* 0x000e6200000e0000 */
[----:B------:R-:W-:Y:S01]  /*11600*/  MOV R35, R6 ;  /* 0x0000000600237202 */ /* 0x000fe20000000f00 */
[-C--:B--2---:R-:W-:Y:S01]  /*11610*/  FMUL.FTZ R120, R120, R101.reuse ;  /* 0x0000006578787220 */ /* 0x084fe20000410000 */
[----:B------:R-:W-:Y:S01]  /*11620*/  F2FP.BF16.PACK_AB R4, R31, R54 ;  /* 0x000000361f04723e */ /* 0x000fe200000010ff */
[----:B------:R-:W-:Y:S01]  /*11630*/  FMUL.FTZ R121, R121, R101 ;  /* 0x0000006579797220 */ /* 0x000fe20000410000 */
[----:B---3--:R-:W-:Y:S01]  /*11640*/  F2FP.BF16.PACK_AB R5, R217, R53 ;  /* 0x00000035d905723e */ /* 0x008fe200000010ff */
[----:B----4-:R-:W-:Y:S01]  /*11650*/  FMUL.FTZ R122, R122, R100 ;  /* 0x000000647a7a7220 */ /* 0x010fe20000410000 */
[----:B------:R-:W-:Y:S01]  /*11660*/  F2FP.BF16.PACK_AB R6, R60, R40 ;  /* 0x000000283c06723e */ /* 0x000fe200000010ff */
[----:B------:R-:W-:Y:S01]  /*11670*/  FMUL.FTZ R123, R123, R100 ;  /* 0x000000647b7b7220 */ /* 0x000fe20000410000 */
[----:B------:R-:W-:Y:S01]  /*11680*/  F2FP.BF16.PACK_AB R7, R62, R41 ;  /* 0x000000293e07723e */ /* 0x000fe200000010ff */
[----:B------:R-:W-:-:S02]  /*11690*/  FMUL.FTZ R132, R132, R101 ;  /* 0x0000006584847220 */ /* 0x000fc40000410000 */
[-C--:B------:R-:W-:Y:S02]  /*116a0*/  FMUL.FTZ R133, R133, R101.reuse ;  /* 0x0000006585857220 */ /* 0x080fe40000410000 */
[-C--:B------:R-:W-:Y:S02]  /*116b0*/  FMUL.FTZ R134, R134, R100.reuse ;  /* 0x0000006486867220 */ /* 0x080fe40000410000 */
[----:B------:R-:W-:Y:S02]  /*116c0*/  FMUL.FTZ R135, R135, R100 ;  /* 0x0000006487877220 */ /* 0x000fe40000410000 */
[-C--:B------:R-:W-:Y:S02]  /*116d0*/  FMUL.FTZ R152, R152, R101.reuse ;  /* 0x0000006598987220 */ /* 0x080fe40000410000 */
[-C--:B------:R-:W-:Y:S02]  /*116e0*/  FMUL.FTZ R153, R153, R101.reuse ;  /* 0x0000006599997220 */ /* 0x080fe40000410000 */
        /* <DEDUP_REMOVED lines=38> */
[----:B-1----:R-:W-:Y:S01]  /*11950*/  FMNMX.FTZ R2, R2, R10, !PT ;  /* 0x0000000a02027209 */ /* 0x002fe20007810000 */
        /* <DEDUP_REMOVED lines=15> */
[----:B------:R-:W-:-:S05]  /*11a50*/  FMUL.FTZ R0, R105, c[0x0][0x23c] ;  /* 0x00008f0069007a20 */ /* 0x000fca0000410000 */
        /* <DEDUP_REMOVED lines=9> */
[----:B--2---:R-:W-:Y:S01]  /*11af0*/  FMUL.FTZ R2, R104, c[0x0][0x23c] ;  /* 0x00008f0068027a20 */ /* 0x004fe20000410000 */
[----:B------:R-:W-:-:S04]  /*11b00*/  MOV R206, R42 ;  /* 0x0000002a00ce7202 */ /* 0x000fc80000000f00 */
[----:B------:R-:W-:Y:S01]  /*11b10*/  FSEL R2, R2, RZ, P0 ;  /* 0x000000ff02027208 */ /* 0x000fe20000000000 */
[----:B-1----:R-:W-:-:S04]  /*11b20*/  FFMA.FTZ R4, R65, c[0x0][0x23c], -R0 ;  /* 0x00008f0041047a23 */ /* 0x002fc80000010800 */
[----:B------:R1:W-:Y:S01]  /*11b30*/  MUFU.EX2 R42, R4 ;  /* 0x00000004002a7308 */ /* 0x0003e20000000800 */
[----:B------:R-:W-:-:S05]  /*11b40*/  FSEL R5, R105, RZ, P1 ;  /* 0x000000ff69057208 */ /* 0x000fca0000800000 */
[----:B------:R-:W-:Y:S02]  /*11b50*/  FADD.FTZ R6, R248, -R5 ;  /* 0x80000005f8067221 */ /* 0x000fe40000010000 */
[----:B-1----:R-:W-:-:S04]  /*11b60*/  FFMA.FTZ R4, R240, c[0x0][0x23c], -R2 ;  /* 0x00008f00f0047a23 */ /* 0x002fc80000010802 */
[----:B------:R1:W2:Y:S01]  /*11b70*/  MUFU.EX2 R7, R4 ;  /* 0x0000000400077308 */ /* 0x0002a20000000800 */
[----:B------:R-:W-:Y:S01]  /*11b80*/  FSEL R5, R104, RZ, P0 ;  /* 0x000000ff68057208 */ /* 0x000fe20000000000 */
[----:B-1----:R-:W-:-:S06]  /*11b90*/  FFMA.FTZ R4, R238, c[0x0][0x23c], -R2 ;  /* 0x00008f00ee047a23 */ /* 0x002fcc0000010802 */
[----:B------:R1:W-:Y:S01]  /*11ba0*/  MUFU.EX2 R222, R4 ;  /* 0x0000000400de7308 */ /* 0x0003e20000000800 */
[----:B------:R-:W-:Y:S02]  /*11bb0*/  FMUL.FTZ R6, R6, c[0x0][0x23c] ;  /* 0x00008f0006067a20 */ /* 0x000fe40000410000 */
[----:B-1----:R-:W-:-:S05]  /*11bc0*/  FFMA.FTZ R4, R207, c[0x0][0x23c], -R2 ;  /* 0x00008f00cf047a23 */ /* 0x002fca0000010802 */
[----:B------:R1:W-:Y:S01]  /*11bd0*/  MUFU.EX2 R9, R4 ;  /* 0x0000000400097308 */ /* 0x0003e20000000800 */
[----:B------:R-:W-:Y:S02]  /*11be0*/  MOV R50, R43 ;  /* 0x0000002b00327202 */ /* 0x000fe40000000f00 */
[----:B------:R-:W-:Y:S01]  /*11bf0*/  MOV R63, R11 ;  /* 0x0000000b003f7202 */ /* 0x000fe20000000f00 */
[----:B-1----:R-:W-:-:S04]  /*11c00*/  FADD.FTZ R4, R247, -R5 ;  /* 0x80000005f7047221 */ /* 0x002fc80000010000 */
[----:B------:R-:W-:-:S04]  /*11c10*/  FMUL.FTZ R4, R4, c[0x0][0x23c] ;  /* 0x00008f0004047a20 */ /* 0x000fc80000410000 */
[----:B------:R1:W3:Y:S08]  /*11c20*/  MUFU.EX2 R10, R4 ;  /* 0x00000004000a7308 */ /* 0x0002f00000000800 */
[----:B------:R4:W4:Y:S01]  /*11c30*/  MUFU.EX2 R11, R6 ;  /* 0x00000006000b7308 */ /* 0x0009220000000800 */
[----:B-1----:R-:W-:-:S07]  /*11c40*/  FFMA.FTZ R4, R67, c[0x0][0x23c], -R2 ;  /* 0x00008f0043047a23 */ /* 0x002fce0000010802 */
[----:B------:R1:W1:Y:S01]  /*11c50*/  MUFU.EX2 R43, R4 ;  /* 0x00000004002b7308 */ /* 0x0002620000000800 */
[----:B--2---:R-:W-:Y:S02]  /*11c60*/  IMAD.MOV.U32 R207, RZ, RZ, R7 ;  /* 0x000000ffffcf7224 */ /* 0x004fe400078e0007 */
[----:B---3--:R-:W-:Y:S01]  /*11c70*/  FMUL.FTZ R130, R130, R10 ;  /* 0x0000000a82827220 */ /* 0x008fe20000410000 */
[----:B----4-:R-:W-:Y:S01]  /*11c80*/  F2FP.BF16.PACK_AB R6, R42, R220 ;  /* 0x000000dc2a06723e */ /* 0x010fe200000010ff */
[----:B------:R-:W-:Y:S01]  /*11c90*/  FMUL.FTZ R128, R128, R11 ;  /* 0x0000000b80807220 */ /* 0x000fe20000410000 */
[----:B------:R-:W-:Y:S01]  /*11ca0*/  F2FP.BF16.PACK_AB R5, R222, R207 ;  /* 0x000000cfde05723e */ /* 0x000fe200000010ff */
[----:B------:R-:W-:Y:S02]  /*11cb0*/  FMUL.FTZ R129, R129, R11 ;  /* 0x0000000b81817220 */ /* 0x000fe40000410000 */
[----:B------:R-:W-:Y:S01]  /*11cc0*/  FMUL.FTZ R131, R131, R10 ;  /* 0x0000000a83837220 */ /* 0x000fe20000410000 */
[----:B-1----:R-:W-:-:S02]  /*11cd0*/  F2FP.BF16.PACK_AB R4, R219, R139 ;  /* 0x0000008bdb04723e */ /* 0x002fc400000010ff */
[----:B------:R-:W-:-:S07]  /*11ce0*/  F2FP.BF16.PACK_AB R7, R43, R9 ;  /* 0x000000092b07723e */ /* 0x000fce00000010ff */
[----:B------:R-:W-:Y:S07]  /*11cf0*/  HMMA.16816.F32.BF16 R76, R4, R16, R128 ;  /* 0x00000010044c723c */ /* 0x000fee0000041880 */
[----:B------:R-:W-:Y:S02]  /*11d00*/  IMAD.MOV.U32 R16, RZ, RZ, R9 ;  /* 0x000000ffff107224 */ /* 0x000fe400078e0009 */
[----:B------:R-:W-:-:S04]  /*11d10*/  FFMA.FTZ R9, R66, c[0x0][0x23c], -R8 ;  /* 0x00008f0042097a23 */ /* 0x000fc80000010808 */
[----:B------:R1:W-:Y:S01]  /*11d20*/  MUFU.EX2 R248, R9 ;  /* 0x0000000900f87308 */ /* 0x0003e20000000800 */
[-C--:B------:R-:W-:Y:S02]  /*11d30*/  FMUL.FTZ R112, R112, R11.reuse ;  /* 0x0000000b70707220 */ /* 0x080fe40000410000 */
[----:B------:R-:W-:Y:S02]  /*11d40*/  FMUL.FTZ R113, R113, R11 ;  /* 0x0000000b71717220 */ /* 0x000fe40000410000 */
[-C--:B------:R-:W-:Y:S02]  /*11d50*/  FMUL.FTZ R114, R114, R10.reuse ;  /* 0x0000000a72727220 */ /* 0x080fe40000410000 */
[----:B------:R-:W-:Y:S02]  /*11d60*/  FMUL.FTZ R115, R115, R10 ;  /* 0x0000000a73737220 */ /* 0x000fe40000410000 */
[----:B-1----:R-:W-:-:S04]  /*11d70*/  FFMA.FTZ R9, R64, c[0x0][0x23c], -R8 ;  /* 0x00008f0040097a23 */ /* 0x002fc80000010808 */
[----:B------:R1:W2:Y:S01]  /*11d80*/  MUFU.EX2 R247, R9 ;  /* 0x0000000900f77308 */ /* 0x0002a20000000800 */
[----:B------:R-:W-:Y:S01]  /*11d90*/  HMMA.16816.F32.BF16 R88, R4, R20, R112 ;  /* 0x000000140458723c */ /* 0x000fe20000041870 */
[-C--:B------:R-:W-:Y:S02]  /*11da0*/  FMUL.FTZ R124, R124, R11.reuse ;  /* 0x0000000b7c7c7220 */ /* 0x080fe40000410000 */
[----:B------:R-:W-:-:S04]  /*11db0*/  FMUL.FTZ R125, R125, R11 ;  /* 0x0000000b7d7d7220 */ /* 0x000fc80000410000 */
[----:B------:R-:W-:Y:S02]  /*11dc0*/  IMAD.MOV.U32 R20, RZ, RZ, R245 ;  /* 0x000000ffff147224 */ /* 0x000fe400078e00f5 */
[----:B-1----:R-:W-:-:S04]  /*11dd0*/  FFMA.FTZ R9, R107, c[0x0][0x23c], -R8 ;  /* 0x00008f006b097a23 */ /* 0x002fc80000010808 */
[----:B------:R1:W-:Y:S01]  /*11de0*/  MUFU.EX2 R246, R9 ;  /* 0x0000000900f67308 */ /* 0x0003e20000000800 */
[-C--:B------:R-:W-:Y:S02]  /*11df0*/  FMUL.FTZ R126, R126, R10.reuse ;  /* 0x0000000a7e7e7220 */ /* 0x080fe40000410000 */
[----:B------:R-:W-:Y:S02]  /*11e00*/  FMUL.FTZ R127, R127, R10 ;  /* 0x0000000a7f7f7220 */ /* 0x000fe40000410000 */
[-C--:B------:R-:W-:Y:S02]  /*11e10*/  FMUL.FTZ R144, R144, R11.reuse ;  /* 0x0000000b90907220 */ /* 0x080fe40000410000 */
[----:B------:R-:W-:Y:S02]  /*11e20*/  FMUL.FTZ R145, R145, R11 ;  /* 0x0000000b91917220 */ /* 0x000fe40000410000 */
[----:B-1----:R-:W-:-:S04]  /*11e30*/  FFMA.FTZ R9, R106, c[0x0][0x23c], -R8 ;  /* 0x00008f006a097a23 */ /* 0x002fc80000010808 */
[----:B------:R1:W-:Y:S01]  /*11e40*/  MUFU.EX2 R245, R9 ;  /* 0x0000000900f57308 */ /* 0x0003e20000000800 */
[-C--:B------:R-:W-:Y:S02]  /*11e50*/  FMUL.FTZ R146, R146, R10.reuse ;  /* 0x0000000a92927220 */ /* 0x080fe40000410000 */
[-C--:B------:R-:W-:Y:S02]  /*11e60*/  FMUL.FTZ R147, R147, R10.reuse ;  /* 0x0000000a93937220 */ /* 0x080fe40000410000 */
[-C--:B------:R-:W-:Y:S02]  /*11e70*/  FMUL.FTZ R156, R156, R11.reuse ;  /* 0x0000000b9c9c7220 */ /* 0x080fe40000410000 */
[----:B------:R-:W-:Y:S02]  /*11e80*/  FMUL.FTZ R157, R157, R11 ;  /* 0x0000000b9d9d7220 */ /* 0x000fe40000410000 */
[-C--:B------:R-:W-:Y:S02]  /*11e90*/  FMUL.FTZ R158, R158, R10.reuse ;  /* 0x0000000a9e9e7220 */ /* 0x080fe40000410000 */
[----:B------:R-:W-:-:S02]  /*11ea0*/  FMUL.FTZ R159, R159, R10 ;  /* 0x0000000a9f9f7220 */ /* 0x000fc40000410000 */
[----:B-1----:R-:W-:Y:S01]  /*11eb0*/  FFMA.FTZ R9, R211, c[0x0][0x23c], -R3 ;  /* 0x00008f00d3097a23 */ /* 0x002fe20000010803 */
[----:B------:R-:W-:Y:S01]  /*11ec0*/  MOV R131, R43 ;  /* 0x0000002b00837202 */ /* 0x000fe20000000f00 */
[----:B------:R-:W-:Y:S02]  /*11ed0*/  IMAD.MOV.U32 R130, RZ, RZ, R48 ;  /* 0x000000ffff827224 */ /* 0x000fe400078e0030 */
[----:B------:R1:W-:Y:S01]  /*11ee0*/  MUFU.EX2 R240, R9 ;  /* 0x0000000900f07308 */ /* 0x0003e20000000800 */
[-C--:B------:R-:W-:Y:S01]  /*11ef0*/  FMUL.FTZ R140, R140, R11.reuse ;  /* 0x0000000b8c8c7220 */ /* 0x080fe20000410000 */
[----:B------:R-:W-:Y:S01]  /*11f00*/  HMMA.16816.F32.BF16 R148, R4, R22, R124 ;  /* 0x000000160494723c */ /* 0x000fe2000004187c */
[----:B------:R-:W-:Y:S02]  /*11f10*/  FMUL.FTZ R141, R141, R11 ;  /* 0x0000000b8d8d7220 */ /* 0x000fe40000410000 */
[-C--:B------:R-:W-:Y:S02]  /*11f20*/  FMUL.FTZ R142, R142, R10.reuse ;  /* 0x0000000a8e8e7220 */ /* 0x080fe40000410000 */
[----:B------:R-:W-:Y:S01]  /*11f30*/  FMUL.FTZ R143, R143, R10 ;  /* 0x0000000a8f8f7220 */ /* 0x000fe20000410000 */
[----:B------:R-:W-:-:S02]  /*11f40*/  MOV R113, R60 ;  /* 0x0000003c00717202 */ /* 0x000fc40000000f00 */
[----:B------:R-:W-:Y:S01]  /*11f50*/  MOV R125, R61 ;  /* 0x0000003d007d7202 */ /* 0x000fe20000000f00 */
[C---:B------:R-:W-:Y:S01]  /*11f60*/  HMMA.16816.F32.BF16 R64, R4.reuse, R24, R144 ;  /* 0x000000180440723c */ /* 0x040fe20000041890 */
[--C-:B-1----:R-:W-:Y:S01]  /*11f70*/  FFMA.FTZ R9, R204, c[0x0][0x23c], -R3.reuse ;  /* 0x00008f00cc097a23 */ /* 0x102fe20000010803 */
[----:B------:R-:W-:Y:S02]  /*11f80*/  MOV R126, R63 ;  /* 0x0000003f007e7202 */ /* 0x000fe40000000f00 */
[----:B------:R-:W-:Y:S01]  /*11f90*/  MOV R114, R62 ;  /* 0x0000003e00727202 */ /* 0x000fe20000000f00 */
[----:B------:R1:W3:Y:S03]  /*11fa0*/  MUFU.EX2 R238, R9 ;  /* 0x0000000900ee7308 */ /* 0x0002e60000000800 */
[C---:B------:R-:W-:Y:S01]  /*11fb0*/  HMMA.16816.F32.BF16 R60, R4.reuse, R26, R156 ;  /* 0x0000001a043c723c */ /* 0x040fe2000004189c */
[----:B------:R-:W-:Y:S01]  /*11fc0*/  MOV R147, R130 ;  /* 0x0000008200937202 */ /* 0x000fe20000000f00 */
[----:B------:R-:W-:Y:S01]  /*11fd0*/  IMAD.MOV.U32 R107, RZ, RZ, R28 ;  /* 0x000000ffff6b7224 */ /* 0x000fe200078e001c */
[----:B------:R-:W-:Y:S01]  /*11fe0*/  MOV R146, R131 ;  /* 0x0000008300927202 */ /* 0x000fe20000000f00 */
[----:B------:R-:W-:Y:S01]  /*11ff0*/  FMUL.FTZ R160, R160, R11 ;  /* 0x0000000ba0a07220 */ /* 0x000fe20000410000 */
[----:B------:R-:W-:Y:S01]  /*12000*/  MOV R131, R31 ;  /* 0x0000001f00837202 */ /* 0x000fe20000000f00 */
[----:B------:R-:W-:Y:S01]  /*12010*/  FMUL.FTZ R161, R161, R11 ;  /* 0x0000000ba1a17220 */ /* 0x000fe20000410000 */
[----:B------:R-:W-:Y:S01]  /*12020*/  MOV R130, R30 ;  /* 0x0000001e00827202 */ /* 0x000fe20000000f00 */
[----:B------:R-:W-:Y:S01]  /*12030*/  HMMA.16816.F32.BF16 R72, R4, R18, R140 ;  /* 0x000000120448723c */ /* 0x000fe2000004188c */
[----:B------:R-:W-:Y:S01]  /*12040*/  MOV R159, R29 ;  /* 0x0000001d009f7202 */ /* 0x000fe20000000f00 */
[----:B------:R-:W-:Y:S01]  /*12050*/  FMUL.FTZ R162, R162, R10 ;  /* 0x0000000aa2a27220 */ /* 0x000fe20000410000 */
[----:B------:R-:W4:Y:S01]  /*12060*/  LDSM.16.MT88.4 R28, [R218+0x9400] ;  /* 0x00940000da1c783b */ /* 0x000f220000004200 */
[----:B-1----:R-:W-:Y:S01]  /*12070*/  FFMA.FTZ R9, R198, c[0x0][0x23c], -R3 ;  /* 0x00008f00c6097a23 */ /* 0x002fe20000010803 */
[----:B------:R-:W-:-:S02]  /*12080*/  MOV R128, R41 ;  /* 0x0000002900807202 */ /* 0x000fc40000000f00 */
[----:B------:R-:W-:Y:S01]  /*12090*/  IMAD.MOV.U32 R143, RZ, RZ, R32 ;  /* 0x000000ffff8f7224 */ /* 0x000fe200078e0020 */
[----:B------:R-:W-:Y:S01]  /*120a0*/  MOV R136, R35 ;  /* 0x0000002300887202 */ /* 0x000fe20000000f00 */
[----:B------:R1:W-:Y:S01]  /*120b0*/  MUFU.EX2 R214, R9 ;  /* 0x0000000900d67308 */ /* 0x0003e20000000800 */
[----:B------:R-:W-:Y:S01]  /*120c0*/  IMAD.MOV.U32 R158, RZ, RZ, R206 ;  /* 0x000000ffff9e7224 */ /* 0x000fe200078e00ce */
[----:B------:R-:W-:Y:S01]  /*120d0*/  MOV R137, R34 ;  /* 0x0000002200897202 */ /* 0x000fe20000000f00 */
[----:B------:R-:W-:Y:S01]  /*120e0*/  FMUL.FTZ R163, R163, R10 ;  /* 0x0000000aa3a37220 */ /* 0x000fe20000410000 */
[----:B------:R-:W-:Y:S01]  /*120f0*/  MOV R138, R33 ;  /* 0x00000021008a7202 */ /* 0x000fe20000000f00 */
[----:B------:R-:W-:Y:S01]  /*12100*/  LDSM.16.MT88.4 R24, [R216+0xa400] ;  /* 0x00a40000d818783b */ /* 0x000fe20000004200 */
[----:B------:R-:W-:Y:S01]  /*12110*/  MOV R141, R128 ;  /* 0x00000080008d7202 */ /* 0x000fe20000000f00 */
[----:B-1----:R-:W-:Y:S02]  /*12120*/  FFMA.FTZ R9, R196, c[0x0][0x23c], -R3 ;  /* 0x00008f00c4097a23 */ /* 0x002fe40000010803 */
[----:B------:R-:W1:Y:S02]  /*12130*/  LDSM.16.MT88.4 R32, [R216+0x9400] ;  /* 0x00940000d820783b */ /* 0x000e640000004200 */
[----:B------:R2:W1:Y:S01]  /*12140*/  MUFU.EX2 R237, R9 ;  /* 0x0000000900ed7308 */ /* 0x0004620000000800 */
[----:B------:R-:W-:Y:S01]  /*12150*/  MOV R128, R207 ;  /* 0x000000cf00807202 */ /* 0x000fe20000000f00 */
[----:B--2---:R-:W-:-:S06]  /*12160*/  FFMA.FTZ R9, R143, c[0x0][0x23c], -R0 ;  /* 0x00008f008f097a23 */ /* 0x004fcc0000010800 */
[----:B------:R2:W-:Y:S01]  /*12170*/  MUFU.EX2 R211, R9 ;  /* 0x0000000900d37308 */ /* 0x0005e20000000800 */
[----:B------:R-:W-:Y:S01]  /*12180*/  MOV R157, R20 ;  /* 0x00000014009d7202 */ /* 0x000fe20000000f00 */
[----:B------:R-:W-:Y:S01]  /*12190*/  FMUL.FTZ R68, R68, R11 ;  /* 0x0000000b44447220 */ /* 0x000fe20000410000 */
[----:B------:R-:W-:Y:S01]  /*121a0*/  MOV R21, R57 ;  /* 0x0000003900157202 */ /* 0x000fe20000000f00 */
[----:B------:R-:W-:Y:S02]  /*121b0*/  FMUL.FTZ R69, R69, R11 ;  /* 0x0000000b45457220 */ /* 0x000fe40000410000 */
[----:B--2---:R-:W-:-:S04]  /*121c0*/  FFMA.FTZ R9, R243, c[0x0][0x23c], -R0 ;  /* 0x00008f00f3097a23 */ /* 0x004fc80000010800 */
[----:B------:R2:W1:Y:S01]  /*121d0*/  MUFU.EX2 R206, R9 ;  /* 0x0000000900ce7308 */ /* 0x0004620000000800 */
[-C--:B------:R-:W-:Y:S01]  /*121e0*/  FMUL.FTZ R70, R70, R10.reuse ;  /* 0x0000000a46467220 */ /* 0x080fe20000410000 */
[----:B------:R-:W-:Y:S01]  /*121f0*/  MOV R124, R59 ;  /* 0x0000003b007c7202 */ /* 0x000fe20000000f00 */
[----:B------:R-:W-:Y:S01]  /*12200*/  FMUL.FTZ R71, R71, R10 ;  /* 0x0000000a47477220 */ /* 0x000fe20000410000 */
[----:B------:R-:W-:Y:S01]  /*12210*/  MOV R112, R58 ;  /* 0x0000003a00707202 */ /* 0x000fe20000000f00 */
[-C--:B------:R-:W-:Y:S02]  /*12220*/  FMUL.FTZ R84, R84, R11.reuse ;  /* 0x0000000b54547220 */ /* 0x080fe40000410000 */
[----:B------:R-:W-:Y:S02]  /*12230*/  FMUL.FTZ R85, R85, R11 ;  /* 0x0000000b55557220 */ /* 0x000fe40000410000 */
[----:B------:R-:W-:Y:S02]  /*12240*/  FMUL.FTZ R86, R86, R10 ;  /* 0x0000000a56567220 */ /* 0x000fe40000410000 */
[----:B--2---:R-:W-:-:S04]  /*12250*/  FFMA.FTZ R9, R215, c[0x0][0x23c], -R0 ;  /* 0x00008f00d7097a23 */ /* 0x004fc80000010800 */
[----:B------:R2:W-:Y:S01]  /*12260*/  MUFU.EX2 R207, R9 ;  /* 0x0000000900cf7308 */ /* 0x0005e20000000800 */
[----:B------:R-:W-:Y:S01]  /*12270*/  FMUL.FTZ R87, R87, R10 ;  /* 0x0000000a57577220 */ /* 0x000fe20000410000 */
[----:B------:R-:W-:Y:S01]  /*12280*/  MOV R129, R42 ;  /* 0x0000002a00817202 */ /* 0x000fe20000000f00 */
[----:B------:R-:W-:Y:S02]  /*12290*/  IMAD.MOV.U32 R127, RZ, RZ, R56 ;  /* 0x000000ffff7f7224 */ /* 0x000fe400078e0038 */
[-C--:B------:R-:W-:Y:S01]  /*122a0*/  FMUL.FTZ R172, R172, R11.reuse ;  /* 0x0000000bacac7220 */ /* 0x080fe20000410000 */
[----:B------:R-:W-:Y:S01]  /*122b0*/  HMMA.16816.F32.BF16 R56, R4, R12, R160 ;  /* 0x0000000c0438723c */ /* 0x000fe200000418a0 */
[----:B------:R-:W-:Y:S02]  /*122c0*/  FMUL.FTZ R173, R173, R11 ;  /* 0x0000000badad7220 */ /* 0x000fe40000410000 */
[-C--:B------:R-:W-:Y:S02]  /*122d0*/  FMUL.FTZ R174, R174, R10.reuse ;  /* 0x0000000aaeae7220 */ /* 0x080fe40000410000 */
[----:B------:R-:W-:-:S02]  /*122e0*/  FMUL.FTZ R175, R175, R10 ;  /* 0x0000000aafaf7220 */ /* 0x000fc40000410000 */
[-C--:B------:R-:W-:Y:S02]  /*122f0*/  FMUL.FTZ R80, R80, R11.reuse ;  /* 0x0000000b50507220 */ /* 0x080fe40000410000 */
[----:B--2---:R-:W-:Y:S02]  /*12300*/  FFMA.FTZ R9, R205, c[0x0][0x23c], -R0 ;  /* 0x00008f00cd097a23 */ /* 0x004fe40000010800 */
[-C--:B------:R-:W-:Y:S02]  /*12310*/  FMUL.FTZ R81, R81, R11.reuse ;  /* 0x0000000b51517220 */ /* 0x080fe40000410000 */
[-C--:B------:R-:W-:Y:S01]  /*12320*/  FMUL.FTZ R82, R82, R10.reuse ;  /* 0x0000000a52527220 */ /* 0x080fe20000410000 */
[----:B------:R2:W-:Y:S01]  /*12330*/  MUFU.EX2 R204, R9 ;  /* 0x0000000900cc7308 */ /* 0x0005e20000000800 */
[----:B------:R-:W-:Y:S02]  /*12340*/  FMUL.FTZ R83, R83, R10 ;  /* 0x0000000a53537220 */ /* 0x000fe40000410000 */
[----:B------:R-:W-:-:S02]  /*12350*/  FMUL.FTZ R96, R96, R11 ;  /* 0x0000000b60607220 */ /* 0x000fc40000410000 */
[----:B------:R-:W-:Y:S02]  /*12360*/  FMUL.FTZ R97, R97, R11 ;  /* 0x0000000b61617220 */ /* 0x000fe40000410000 */
[-C--:B------:R-:W-:Y:S02]  /*12370*/  FMUL.FTZ R98, R98, R10.reuse ;  /* 0x0000000a62627220 */ /* 0x080fe40000410000 */
[----:B------:R-:W-:Y:S01]  /*12380*/  FMUL.FTZ R99, R99, R10 ;  /* 0x0000000a63637220 */ /* 0x000fe20000410000 */
[----:B------:R-:W-:Y:S02]  /*12390*/  MOV R23, R50 ;  /* 0x0000003200177202 */ /* 0x000fe40000000f00 */
[----:B------:R-:W-:Y:S02]  /*123a0*/  MOV R22, R49 ;  /* 0x0000003100167202 */ /* 0x000fe40000000f00 */
[----:B------:R-:W-:Y:S01]  /*123b0*/  MOV R17, R40 ;  /* 0x0000002800117202 */ /* 0x000fe20000000f00 */
[----:B--2---:R-:W-:Y:S01]  /*123c0*/  FFMA.FTZ R9, R157, c[0x0][0x23c], -R2 ;  /* 0x00008f009d097a23 */ /* 0x004fe20000010802 */
[----:B------:R-:W-:-:S02]  /*123d0*/  MOV R163, R158 ;  /* 0x0000009e00a37202 */ /* 0x000fc40000000f00 */
[----:B------:R-:W-:Y:S01]  /*123e0*/  MOV R106, R159 ;  /* 0x0000009f006a7202 */ /* 0x000fe20000000f00 */
[----:B------:R-:W-:Y:S01]  /*123f0*/  IMAD.MOV.U32 R115, RZ, RZ, R55 ;  /* 0x000000ffff737224 */ /* 0x000fe200078e0037 */
[----:B------:R-:W-:Y:S01]  /*12400*/  MOV R92, R54 ;  /* 0x00000036005c7202 */ /* 0x000fe20000000f00 */
[----:B------:R-:W-:Y:S01]  /*12410*/  IMAD.MOV.U32 R95, RZ, RZ, R51 ;  /* 0x000000ffff5f7224 */ /* 0x000fe200078e0033 */
[----:B------:R-:W-:Y:S01]  /*12420*/  MOV R93, R53 ;  /* 0x00000035005d7202 */ /* 0x000fe20000000f00 */
[----:B------:R-:W-:Y:S01]  /*12430*/  HMMA.16816.F32.BF16 R40, R4, R36, R84 ;  /* 0x000000240428723c */ /* 0x000fe20000041854 */
[----:B------:R-:W-:Y:S01]  /*12440*/  MOV R94, R52 ;  /* 0x00000034005e7202 */ /* 0x000fe20000000f00 */
[----:B------:R-:W-:Y:S01]  /*12450*/  IMAD.MOV.U32 R140, RZ, RZ, R129 ;  /* 0x000000ffff8c7224 */ /* 0x000fe200078e0081 */
[----:B------:R2:W-:Y:S01]  /*12460*/  MUFU.EX2 R198, R9 ;  /* 0x0000000900c67308 */ /* 0x0005e20000000800 */
[----:B------:R-:W-:Y:S01]  /*12470*/  MOV R143, R16 ;  /* 0x00000010008f7202 */ /* 0x000fe20000000f00 */
[----:B------:R-:W-:Y:S01]  /*12480*/  IMAD.MOV.U32 R144, RZ, RZ, R23 ;  /* 0x000000ffff907224 */ /* 0x000fe200078e0017 */
[----:B------:R-:W-:-:S02]  /*12490*/  MOV R142, R17 ;  /* 0x00000011008e7202 */ /* 0x000fc40000000f00 */
[----:B------:R-:W-:Y:S01]  /*124a0*/  HMMA.16816.F32.BF16 R52, R4, R44, R68 ;  /* 0x0000002c0434723c */ /* 0x000fe20000041844 */
[----:B------:R-:W-:Y:S01]  /*124b0*/  MOV R145, R22 ;  /* 0x0000001600917202 */ /* 0x000fe20000000f00 */
[----:B------:R-:W-:Y:S01]  /*124c0*/  LDSM.16.MT88.4 R16, [R216+0xb400] ;  /* 0x00b40000d810783b */ /* 0x000fe20000004200 */
[----:B------:R-:W-:-:S03]  /*124d0*/  MOV R129, R21 ;  /* 0x0000001500817202 */ /* 0x000fc60000000f00 */
[----:B------:R-:W4:Y:S02]  /*124e0*/  LDSM.16.MT88.4 R20, [R218+0xa400] ;  /* 0x00a40000da14783b */ /* 0x000f240000004200 */
[----:B------:R-:W-:Y:S02]  /*124f0*/  HMMA.16816.F32.BF16 R48, R4, R14, R172 ;  /* 0x0000000e0430723c */ /* 0x000fe400000418ac */
[----:B------:R-:W4:Y:S01]  /*12500*/  LDSM.16.MT88.4 R12, [R218+0xb400] ;  /* 0x00b40000da0c783b */ /* 0x000f220000004200 */
[----:B--2---:R-:W-:Y:S02]  /*12510*/  FFMA.FTZ R9, R163, c[0x0][0x23c], -R2 ;  /* 0x00008f00a3097a23 */ /* 0x004fe40000010802 */
[----:B------:R-:W-:-:S03]  /*12520*/  IMAD.MOV.U32 R163, RZ, RZ, R106 ;  /* 0x000000ffffa37224 */ /* 0x000fc600078e006a */
[----:B------:R-:W-:Y:S01]  /*12530*/  HMMA.16816.F32.BF16 R44, R4, R46, R80 ;  /* 0x0000002e042c723c */ /* 0x000fe20000041850 */
[----:B------:R-:W-:Y:S01]  /*12540*/  MOV R156, R107 ;  /* 0x0000006b009c7202 */ /* 0x000fe20000000f00 */
[----:B------:R2:W1:Y:S01]  /*12550*/  MUFU.EX2 R196, R9 ;  /* 0x0000000900c47308 */ /* 0x0004620000000800 */
[----:B------:R-:W-:-:S05]  /*12560*/  IMAD.MOV.U32 R157, RZ, RZ, R144 ;  /* 0x000000ffff9d7224 */ /* 0x000fca00078e0090 */
[----:B------:R-:W-:Y:S01]  /*12570*/  HMMA.16816.F32.BF16 R36, R4, R38, R96 ;  /* 0x000000260424723c */ /* 0x000fe20000041860 */
[----:B------:R-:W-:Y:S01]  /*12580*/  MOV R158, R145 ;  /* 0x00000091009e7202 */ /* 0x000fe20000000f00 */
[----:B------:R-:W-:Y:S01]  /*12590*/  IMAD.MOV.U32 R144, RZ, RZ, R140 ;  /* 0x000000ffff907224 */ /* 0x000fe200078e008c */
[----:B------:R-:W-:-:S04]  /*125a0*/  MOV R159, R146 ;  /* 0x00000092009f7202 */ /* 0x000fc80000000f00 */
[----:B------:R-:W-:Y:S02]  /*125b0*/  F2FP.BF16.PACK_AB R4, R247, R248 ;  /* 0x000000f8f704723e */ /* 0x000fe400000010ff */
[----:B---3--:R-:W-:Y:S02]  /*125c0*/  F2FP.BF16.PACK_AB R5, R238, R240 ;  /* 0x000000f0ee05723e */ /* 0x008fe400000010ff */
[----:B------:R-:W-:Y:S02]  /*125d0*/  F2FP.BF16.PACK_AB R6, R245, R246 ;  /* 0x000000f6f506723e */ /* 0x000fe400000010ff */
[----:B-1----:R-:W-:Y:S01]  /*125e0*/  F2FP.BF16.PACK_AB R7, R237, R214 ;  /* 0x000000d6ed07723e */ /* 0x002fe200000010ff */
[----:B--2---:R-:W-:Y:S01]  /*125f0*/  FFMA.FTZ R9, R163, c[0x0][0x23c], -R2 ;  /* 0x00008f00a3097a23 */ /* 0x004fe20000010802 */
[----:B------:R-:W-:Y:S01]  /*12600*/  MOV R107, R147 ;  /* 0x00000093006b7202 */ /* 0x000fe20000000f00 */
[----:B------:R-:W-:Y:S01]  /*12610*/  IMAD.MOV.U32 R140, RZ, RZ, R136 ;  /* 0x000000ffff8c7224 */ /* 0x000fe200078e0088 */
[----:B------:R-:W-:-:S02]  /*12620*/  MOV R145, R141 ;  /* 0x0000008d00917202 */ /* 0x000fc40000000f00 */
[----:B------:R-:W-:Y:S02]  /*12630*/  MOV R146, R142 ;  /* 0x0000008e00927202 */ /* 0x000fe40000000f00 */
[----:B------:R-:W-:Y:S02]  /*12640*/  MOV R147, R143 ;  /* 0x0000008f00937202 */ /* 0x000fe40000000f00 */
[----:B------:R-:W-:Y:S02]  /*12650*/  MOV R141, R137 ;  /* 0x00000089008d7202 */ /* 0x000fe40000000f00 */
[----:B------:R-:W-:Y:S02]  /*12660*/  MOV R142, R138 ;  /* 0x0000008a008e7202 */ /* 0x000fe40000000f00 */
[----:B------:R-:W-:Y:S02]  /*12670*/  MOV R143, R139 ;  /* 0x0000008b008f7202 */ /* 0x000fe40000000f00 */
[----:B----4-:R-:W-:Y:S01]  /*12680*/  HMMA.16816.F32.BF16 R136, R4, R28, R192 ;  /* 0x0000001c0488723c */ /* 0x010fe200000418c0 */
[----:B------:R-:W-:Y:S01]  /*12690*/  MOV R106, R156 ;  /* 0x0000009c006a7202 */ /* 0x000fe20000000f00 */
[----:B------:R1:W-:Y:S01]  /*126a0*/  MUFU.EX2 R195, R9 ;  /* 0x0000000900c37308 */ /* 0x0003e20000000800 */
[----:B------:R-:W-:-:S02]  /*126b0*/  MOV R156, R157 ;  /* 0x0000009d009c7202 */ /* 0x000fc40000000f00 */
[----:B------:R-:W-:Y:S01]  /*126c0*/  MOV R157, R158 ;  /* 0x0000009e009d7202 */ /* 0x000fe20000000f00 */
[----:B------:R-:W-:Y:S01]  /*126d0*/  IMAD.MOV.U32 R158, RZ, RZ, R159 ;  /* 0x000000ffff9e7224 */ /* 0x000fe200078e009f */
[----:B------:R-:W-:Y:S02]  /*126e0*/  MOV R159, R107 ;  /* 0x0000006b009f7202 */ /* 0x000fe40000000f00 */
[----:B------:R-:W-:Y:S02]  /*126f0*/  MOV R107, R144 ;  /* 0x00000090006b7202 */ /* 0x000fe40000000f00 */
[----:B------:R-:W-:Y:S01]  /*12700*/  MOV R144, R145 ;  /* 0x0000009100907202 */ /* 0x000fe20000000f00 */
[----:B------:R-:W-:Y:S02]  /*12710*/  IMAD.MOV.U32 R145, RZ, RZ, R146 ;  /* 0x000000ffff917224 */ /* 0x000fe400078e0092 */
[----:B-1----:R-:W-:Y:S01]  /*12720*/  FFMA.FTZ R9, R236, c[0x0][0x23c], -R2 ;  /* 0x00008f00ec097a23 */ /* 0x002fe20000010802 */
[----:B------:R-:W-:-:S03]  /*12730*/  MOV R146, R147 ;  /* 0x0000009300927202 */ /* 0x000fc60000000f00 */
[----:B------:R1:W2:Y:S01]  /*12740*/  MUFU.EX2 R194, R9 ;  /* 0x0000000900c27308 */ /* 0x0002a20000000800 */
[----:B------:R-:W-:Y:S02]  /*12750*/  MOV R147, R140 ;  /* 0x0000008c00937202 */ /* 0x000fe40000000f00 */
[----:B------:R-:W-:Y:S01]  /*12760*/  MOV R140, R141 ;  /* 0x0000008d008c7202 */ /* 0x000fe20000000f00 */
[----:B------:R-:W-:Y:S01]  /*12770*/  IMAD.MOV.U32 R141, RZ, RZ, R142 ;  /* 0x000000ffff8d7224 */ /* 0x000fe200078e008e */
[----:B------:R-:W-:Y:S02]  /*12780*/  MOV R142, R143 ;  /* 0x0000008f008e7202 */ /* 0x000fe40000000f00 */
[----:B------:R-:W-:Y:S01]  /*12790*/  MOV R143, R128 ;  /* 0x00000080008f7202 */ /* 0x000fe20000000f00 */
[----:B-1----:R-:W-:-:S04]  /*127a0*/  FFMA.FTZ R9, R241, c[0x0][0x23c], -R8 ;  /* 0x00008f00f1097a23 */ /* 0x002fc80000010808 */
[----:B------:R1:W-:Y:S01]  /*127b0*/  MUFU.EX2 R192, R9 ;  /* 0x0000000900c07308 */ /* 0x0003e20000000800 */
[----:B------:R-:W-:Y:S01]  /*127c0*/  MOV R128, R129 ;  /* 0x0000008100807202 */ /* 0x000fe20000000f00 */
[----:B------:R-:W-:Y:S01]  /*127d0*/  IMAD.MOV.U32 R129, RZ, RZ, R222 ;  /* 0x000000ffff817224 */ /* 0x000fe200078e00de */
[----:B------:R-:W-:Y:S01]  /*127e0*/  MOV R205, R106 ;  /* 0x0000006a00cd7202 */ /* 0x000fe20000000f00 */
[----:B------:R-:W-:Y:S01]  /*127f0*/  HMMA.16816.F32.BF16 R68, R4, R34, R188 ;  /* 0x000000220444723c */ /* 0x000fe200000418bc */
[----:B------:R-:W-:Y:S01]  /*12800*/  IMAD.MOV.U32 R162, RZ, RZ, R145 ;  /* 0x000000ffffa27224 */ /* 0x000fe200078e0091 */
[----:B------:R-:W-:Y:S01]  /*12810*/  MOV R163, R146 ;  /* 0x0000009200a37202 */ /* 0x000fe20000000f00 */
[----:B------:R-:W-:Y:S01]  /*12820*/  IMAD.MOV.U32 R145, RZ, RZ, R129 ;  /* 0x000000ffff917224 */ /* 0x000fe200078e0081 */
[----:B------:R-:W-:Y:S02]  /*12830*/  MOV R106, R147 ;  /* 0x00000093006a7202 */ /* 0x000fe40000000f00 */
[----:B------:R-:W-:Y:S01]  /*12840*/  MOV R160, R107 ;  /* 0x0000006b00a07202 */ /* 0x000fe20000000f00 */
[----:B------:R-:W-:-:S02]  /*12850*/  IMAD.MOV.U32 R173, RZ, RZ, R158 ;  /* 0x000000ffffad7224 */ /* 0x000fc400078e009e */
[----:B-1----:R-:W-:Y:S01]  /*12860*/  FFMA.FTZ R9, R208, c[0x0][0x23c], -R8 ;  /* 0x00008f00d0097a23 */ /* 0x002fe20000010808 */
[----:B------:R-:W-:Y:S02]  /*12870*/  MOV R175, R156 ;  /* 0x0000009c00af7202 */ /* 0x000fe40000000f00 */
[----:B------:R-:W-:Y:S01]  /*12880*/  MOV R172, R157 ;  /* 0x0000009d00ac7202 */ /* 0x000fe20000000f00 */
[----:B------:R1:W3:Y:S01]  /*12890*/  MUFU.EX2 R193, R9 ;  /* 0x0000000900c17308 */ /* 0x0002e20000000800 */
[----:B------:R-:W-:Y:S02]  /*128a0*/  MOV R189, R128 ;  /* 0x0000008000bd7202 */ /* 0x000fe40000000f00 */
[----:B------:R-:W-:Y:S01]  /*128b0*/  MOV R174, R159 ;  /* 0x0000009f00ae7202 */ /* 0x000fe20000000f00 */
[----:B------:R-:W-:Y:S01]  /*128c0*/  IMAD.MOV.U32 R215, RZ, RZ, R112 ;  /* 0x000000ffffd77224 */ /* 0x000fe200078e0070 */
[----:B------:R-:W-:Y:S02]  /*128d0*/  MOV R146, R130 ;  /* 0x0000008200927202 */ /* 0x000fe40000000f00 */
[----:B------:R-:W-:Y:S01]  /*128e0*/  MOV R161, R144 ;  /* 0x0000009000a17202 */ /* 0x000fe20000000f00 */
[----:B------:R-:W-:Y:S01]  /*128f0*/  HMMA.16816.F32.BF16 R116, R4, R32, R116 ;  /* 0x000000200474723c */ /* 0x000fe20000041874 */
[----:B------:R-:W-:-:S02]  /*12900*/  MOV R147, R131 ;  /* 0x0000008300937202 */ /* 0x000fc40000000f00 */
[----:B------:R-:W-:-:S05]  /*12910*/  MOV R243, R93 ;  /* 0x0000005d00f37202 */ /* 0x000fca0000000f00 */
[C---:B------:R-:W-:Y:S01]  /*12920*/  HMMA.16816.F32.BF16 R132, R4.reuse, R30, R132 ;  /* 0x0000001e0484723c */ /* 0x040fe20000041884 */
[----:B-1----:R-:W-:Y:S01]  /*12930*/  FFMA.FTZ R9, R200, c[0x0][0x23c], -R8 ;  /* 0x00008f00c8097a23 */ /* 0x002fe20000010808 */
[----:B------:R1:W5:Y:S03]  /*12940*/  LDL.LU R222, [R1+0x7c] ;  /* 0x00007c0001de7983 */ /* 0x0003660000300800 */
[----:B------:R4:W-:Y:S03]  /*12950*/  MUFU.EX2 R191, R9 ;  /* 0x0000000900bf7308 */ /* 0x0009e60000000800 */
[----:B------:R-:W-:Y:S01]  /*12960*/  HMMA.16816.F32.BF16 R128, R4, R24, R184 ;  /* 0x000000180480723c */ /* 0x000fe200000418b8 */
[----:B------:R-:W-:-:S06]  /*12970*/  MOV R107, R126 ;  /* 0x0000007e006b7202 */ /* 0x000fcc0000000f00 */
[----:B------:R-:W-:Y:S01]  /*12980*/  MOV R184, R94 ;  /* 0x0000005e00b87202 */ /* 0x000fe20000000f00 */
[----:B----4-:R-:W-:Y:S01]  /*12990*/  FFMA.FTZ R9, R197, c[0x0][0x23c], -R8 ;  /* 0x00008f00c5097a23 */ /* 0x010fe20000010808 */
[----:B------:R-:W-:Y:S01]  /*129a0*/  MOV R186, R125 ;  /* 0x0000007d00ba7202 */ /* 0x000fe20000000f00 */
[----:B------:R-:W-:Y:S02]  /*129b0*/  IMAD.MOV.U32 R187, RZ, RZ, R124 ;  /* 0x000000ffffbb7224 */ /* 0x000fe400078e007c */
[----:B------:R4:W-:Y:S01]  /*129c0*/  MUFU.EX2 R190, R9 ;  /* 0x0000000900be7308 */ /* 0x0009e20000000800 */
[----:B------:R-:W-:Y:S02]  /*129d0*/  MOV R185, R127 ;  /* 0x0000007f00b97202 */ /* 0x000fe40000000f00 */
[----:B------:R-:W-:Y:S01]  /*129e0*/  HMMA.16816.F32.BF16 R124, R4, R26, R180 ;  /* 0x0000001a047c723c */ /* 0x000fe200000418b4 */
[----:B------:R-:W-:Y:S01]  /*129f0*/  MOV R188, R221 ;  /* 0x000000dd00bc7202 */ /* 0x000fe20000000f00 */
[----:B------:R-:W-:Y:S01]  /*12a00*/  IMAD.MOV.U32 R157, RZ, RZ, R141 ;  /* 0x000000ffff9d7224 */ /* 0x000fe200078e008d */
[----:B------:R-:W-:Y:S01]  /*12a10*/  MOV R156, R140 ;  /* 0x0000008c009c7202 */ /* 0x000fe20000000f00 */
[----:B------:R-:W-:Y:S01]  /*12a20*/  IMAD.MOV.U32 R140, RZ, RZ, R92 ;  /* 0x000000ffff8c7224 */ /* 0x000fe200078e005c */
[----:B------:R-:W-:-:S03]  /*12a30*/  MOV R158, R142 ;  /* 0x0000008e009e7202 */ /* 0x000fc60000000f00 */
[----:B------:R-:W-:Y:S01]  /*12a40*/  HMMA.16816.F32.BF16 R120, R4, R20, R120 ;  /* 0x000000140478723c */ /* 0x000fe20000041878 */
[----:B------:R-:W-:-:S07]  /*12a50*/  MOV R182, R189 ;  /* 0x000000bd00b67202 */ /* 0x000fce0000000f00 */
[----:B------:R-:W-:Y:S01]  /*12a60*/  HMMA.16816.F32.BF16 R108, R4, R16, R108 ;  /* 0x00000010046c723c */ /* 0x000fe2000004186c */
[----:B----4-:R-:W-:Y:S01]  /*12a70*/  FFMA.FTZ R9, R184, c[0x0][0x23c], -R3 ;  /* 0x00008f00b8097a23 */ /* 0x010fe20000010803 */
[----:B------:R-:W-:-:S06]  /*12a80*/  MOV R159, R143 ;  /* 0x0000008f009f7202 */ /* 0x000fcc0000000f00 */
[----:B------:R-:W-:Y:S01]  /*12a90*/  HMMA.16816.F32.BF16 R96, R4, R18, R168 ;  /* 0x000000120460723c */ /* 0x000fe200000418a8 */
[----:B------:R4:W-:Y:S01]  /*12aa0*/  MUFU.EX2 R189, R9 ;  /* 0x0000000900bd7308 */ /* 0x0009e20000000800 */
[----:B------:R-:W-:-:S06]  /*12ab0*/  MOV R143, R113 ;  /* 0x00000071008f7202 */ /* 0x000fcc0000000f00 */
[----:B------:R-:W-:Y:S01]  /*12ac0*/  HMMA.16816.F32.BF16 R80, R4, R14, R152 ;  /* 0x0000000e0450723c */ /* 0x000fe20000041898 */
[----:B------:R-:W-:Y:S01]  /*12ad0*/  MOV R142, R114 ;  /* 0x00000072008e7202 */ /* 0x000fe20000000f00 */
[----:B------:R-:W-:Y:S01]  /*12ae0*/  IMAD.MOV.U32 R236, RZ, RZ, R220 ;  /* 0x000000ffffec7224 */ /* 0x000fe200078e00dc */
[----:B------:R-:W-:Y:S01]  /*12af0*/  MOV R141, R115 ;  /* 0x00000073008d7202 */ /* 0x000fe20000000f00 */
[----:B------:R1:W5:Y:S01]  /*12b00*/  LDL.LU R221, [R1+0x78] ;  /* 0x0000780001dd7983 */ /* 0x0003620000300800 */
[----:B------:R-:W-:-:S03]  /*12b10*/  MOV R144, R95 ;  /* 0x0000005f00907202 */ /* 0x000fc60000000f00 */
[C---:B------:R-:W-:Y:S01]  /*12b20*/  HMMA.16816.F32.BF16 R112, R4.reuse, R22, R176 ;  /* 0x000000160470723c */ /* 0x040fe200000418b0 */
[----:B----4-:R-:W-:Y:S01]  /*12b30*/  FFMA.FTZ R9, R239, c[0x0][0x23c], -R3 ;  /* 0x00008f00ef097a23 */ /* 0x010fe20000010803 */
[----:B------:R-:W-:Y:S02]  /*12b40*/  MOV R181, R188 ;  /* 0x000000bc00b57202 */ /* 0x000fe40000000f00 */
[----:B------:R-:W-:Y:S01]  /*12b50*/  MOV R183, R187 ;  /* 0x000000bb00b77202 */ /* 0x000fe20000000f00 */
[----:B------:R4:W1:Y:S01]  /*12b60*/  MUFU.EX2 R188, R9 ;  /* 0x0000000900bc7308 */ /* 0x0008620000000800 */
[----:B------:R-:W-:Y:S01]  /*12b70*/  IMAD.MOV.U32 R184, RZ, RZ, R186 ;  /* 0x000000ffffb87224 */ /* 0x000fe200078e00ba */
[----:B------:R-:W-:Y:S01]  /*12b80*/  MOV R180, R182 ;  /* 0x000000b600b47202 */ /* 0x000fe20000000f00 */
[----:B------:R-:W-:Y:S01]  /*12b90*/  HMMA.16816.F32.BF16 R92, R4, R12, R164 ;  /* 0x0000000c045c723c */ /* 0x000fe200000418a4 */
[----:B------:R-:W-:Y:S01]  /*12ba0*/  MOV R197, R236 ;  /* 0x000000ec00c57202 */ /* 0x000fe20000000f00 */
[----:B------:R1:W5:Y:S05]  /*12bb0*/  LDL.LU R220, [R1+0x74] ;  /* 0x0000740001dc7983 */ /* 0x00036a0000300800 */
[----:B------:R-:W-:-:S02]  /*12bc0*/  F2FP.BF16.PACK_AB R4, R206, R211 ;  /* 0x000000d3ce04723e */ /* 0x000fc400000010ff */
[----:B------:R-:W-:Y:S02]  /*12bd0*/  F2FP.BF16.PACK_AB R5, R196, R198 ;  /* 0x000000c6c405723e */ /* 0x000fe400000010ff */
[----:B------:R-:W-:Y:S02]  /*12be0*/  F2FP.BF16.PACK_AB R6, R204, R207 ;  /* 0x000000cfcc06723e */ /* 0x000fe400000010ff */
[----:B--2---:R-:W-:Y:S01]  /*12bf0*/  F2FP.BF16.PACK_AB R7, R194, R195 ;  /* 0x000000c3c207723e */ /* 0x004fe200000010ff */
[----:B----4-:R-:W-:-:S04]  /*12c00*/  FFMA.FTZ R9, R203, c[0x0][0x23c], -R3 ;  /* 0x00008f00cb097a23 */ /* 0x010fc80000010803 */
[----:B------:R2:W-:Y:S02]  /*12c10*/  MUFU.EX2 R187, R9 ;  /* 0x0000000900bb7308 */ /* 0x0005e40000000800 */
[C---:B------:R-:W-:Y:S08]  /*12c20*/  HMMA.16816.F32.BF16 R76, R4.reuse, R28, R76 ;  /* 0x0000001c044c723c */ /* 0x040ff0000004184c */
[----:B------:R-:W-:Y:S01]  /*12c30*/  HMMA.16816.F32.BF16 R72, R4, R30, R72 ;  /* 0x0000001e0448723c */ /* 0x000fe20000041848 */
[----:B------:R-:W4:Y:S01]  /*12c40*/  LDSM.16.MT88.4 R28, [R218+0x9800] ;  /* 0x00980000da1c783b */ /* 0x000f220000004200 */
[----:B--2---:R-:W-:-:S04]  /*12c50*/  FFMA.FTZ R9, R199, c[0x0][0x23c], -R3 ;  /* 0x00008f00c7097a23 */ /* 0x004fc80000010803 */
[----:B------:R2:W1:Y:S01]  /*12c60*/  MUFU.EX2 R186, R9 ;  /* 0x0000000900ba7308 */ /* 0x0004620000000800 */
[----:B------:R-:W-:Y:S01]  /*12c70*/  MOV R182, R184 ;  /* 0x000000b800b67202 */ /* 0x000fe20000000f00 */
[----:B------:R-:W-:Y:S01]  /*12c80*/  IMAD.MOV.U32 R184, RZ, RZ, R215 ;  /* 0x000000ffffb87224 */ /* 0x000fe200078e00d7 */
[----:B------:R-:W-:Y:S01]  /*12c90*/  MOV R215, R144 ;  /* 0x0000009000d77202 */ /* 0x000fe20000000f00 */
[----:B--2---:R-:W-:Y:S01]  /*12ca0*/  FFMA.FTZ R9, R181, c[0x0][0x23c], -R0 ;  /* 0x00008f00b5097a23 */ /* 0x004fe20000010800 */
[----:B------:R-:W-:Y:S02]  /*12cb0*/  MOV R181, R183 ;  /* 0x000000b700b57202 */ /* 0x000fe40000000f00 */
[----:B------:R-:W-:Y:S02]  /*12cc0*/  MOV R183, R185 ;  /* 0x000000b900b77202 */ /* 0x000fe40000000f00 */
[----:B------:R2:W-:Y:S02]  /*12cd0*/  MUFU.EX2 R185, R9 ;  /* 0x0000000900b97308 */ /* 0x0005e40000000800 */
[----:B------:R-:W-:Y:S01]  /*12ce0*/  MOV R170, R183 ;  /* 0x000000b700aa7202 */ /* 0x000fe20000000f00 */
[----:B------:R-:W-:Y:S01]  /*12cf0*/  IMAD.MOV.U32 R171, RZ, RZ, R184 ;  /* 0x000000ffffab7224 */ /* 0x000fe200078e00b8 */
[----:B------:R-:W-:Y:S01]  /*12d00*/  MOV R144, R219 ;  /* 0x000000db00907202 */ /* 0x000fe20000000f00 */
[----:B------:R-:W-:Y:S01]  /*12d10*/  HMMA.16816.F32.BF16 R40, R4, R12, R40 ;  /* 0x0000000c0428723c */ /* 0x000fe20000041828 */
[----:B------:R-:W-:Y:S01]  /*12d20*/  MOV R169, R182 ;  /* 0x000000b600a97202 */ /* 0x000fe20000000f00 */
[----:B------:R1:W5:Y:S01]  /*12d30*/  LDL.LU R219, [R1+0x70] ;  /* 0x0000700001db7983 */ /* 0x0003620000300800 */
[----:B--2---:R-:W-:-:S04]  /*12d40*/  FFMA.FTZ R9, R180, c[0x0][0x23c], -R0 ;  /* 0x00008f00b4097a23 */ /* 0x004fc80000010800 */
[----:B------:R2:W1:Y:S01]  /*12d50*/  MUFU.EX2 R183, R9 ;  /* 0x0000000900b77308 */ /* 0x0004620000000800 */
[C---:B------:R-:W-:Y:S01]  /*12d60*/  HMMA.16816.F32.BF16 R36, R4.reuse, R14, R36 ;  /* 0x0000000e0424723c */ /* 0x040fe20000041824 */
[----:B------:R-:W-:Y:S01]  /*12d70*/  LDSM.16.MT88.4 R12, [R216+0xb800] ;  /* 0x00b80000d80c783b */ /* 0x000fe20000004200 */
[----:B------:R-:W-:Y:S01]  /*12d80*/  IMAD.MOV.U32 R180, RZ, RZ, R217 ;  /* 0x000000ffffb47224 */ /* 0x000fe200078e00d9 */
[----:B------:R-:W-:Y:S02]  /*12d90*/  MOV R176, R144 ;  /* 0x0000009000b07202 */ /* 0x000fe40000000f00 */
[----:B------:R-:W-:Y:S01]  /*12da0*/  MOV R178, R146 ;  /* 0x0000009200b27202 */ /* 0x000fe20000000f00 */
[----:B------:R1:W5:Y:S02]  /*12db0*/  LDL.LU R217, [R1+0x6c] ;  /* 0x00006c0001d97983 */ /* 0x0003640000300800 */
[----:B------:R-:W-:Y:S01]  /*12dc0*/  HMMA.16816.F32.BF16 R88, R4, R32, R88 ;  /* 0x000000200458723c */ /* 0x000fe20000041858 */
[----:B--2---:R-:W-:-:S07]  /*12dd0*/  FFMA.FTZ R9, R242, c[0x0][0x23c], -R0 ;  /* 0x00008f00f2097a23 */ /* 0x004fce0000010800 */
[----:B------:R-:W-:Y:S01]  /*12de0*/  HMMA.16816.F32.BF16 R84, R4, R34, R148 ;  /* 0x000000220454723c */ /* 0x000fe20000041894 */
[----:B------:R-:W2:Y:S01]  /*12df0*/  LDSM.16.MT88.4 R32, [R216+0x9800] ;  /* 0x00980000d820783b */ /* 0x000ea20000004200 */
[----:B------:R1:W-:Y:S01]  /*12e00*/  MUFU.EX2 R184, R9 ;  /* 0x0000000900b87308 */ /* 0x0003e20000000800 */
[----:B------:R-:W-:-:S05]  /*12e10*/  MOV R177, R145 ;  /* 0x0000009100b17202 */ /* 0x000fca0000000f00 */
[----:B------:R-:W-:Y:S01]  /*12e20*/  HMMA.16816.F32.BF16 R64, R4, R24, R64 ;  /* 0x000000180440723c */ /* 0x000fe20000041840 */
[----:B------:R-:W-:Y:S02]  /*12e30*/  MOV R165, R170 ;  /* 0x000000aa00a57202 */ /* 0x000fe40000000f00 */
[----:B------:R-:W-:-:S05]  /*12e40*/  MOV R166, R171 ;  /* 0x000000ab00a67202 */ /* 0x000fca0000000f00 */
[----:B------:R-:W-:Y:S01]  /*12e50*/  HMMA.16816.F32.BF16 R60, R4, R26, R60 ;  /* 0x0000001a043c723c */ /* 0x000fe2000004183c */
[----:B------:R-:W-:Y:S01]  /*12e60*/  LDSM.16.MT88.4 R24, [R218+0xb800] ;  /* 0x00b80000da18783b */ /* 0x000fe20000004200 */
[----:B-1----:R-:W-:-:S06]  /*12e70*/  FFMA.FTZ R9, R209, c[0x0][0x23c], -R0 ;  /* 0x00008f00d1097a23 */ /* 0x002fcc0000010800 */
[----:B------:R-:W-:Y:S01]  /*12e80*/  HMMA.16816.F32.BF16 R56, R4, R20, R56 ;  /* 0x000000140438723c */ /* 0x000fe20000041838 */
[----:B------:R1:W-:Y:S01]  /*12e90*/  MUFU.EX2 R182, R9 ;  /* 0x0000000900b67308 */ /* 0x0003e20000000800 */
[----:B------:R-:W-:-:S06]  /*12ea0*/  MOV R179, R147 ;  /* 0x0000009300b37202 */ /* 0x000fcc0000000f00 */
[----:B------:R-:W-:Y:S01]  /*12eb0*/  HMMA.16816.F32.BF16 R48, R4, R22, R48 ;  /* 0x000000160430723c */ /* 0x000fe20000041830 */
[----:B------:R-:W2:Y:S01]  /*12ec0*/  LDSM.16.MT88.4 R20, [R216+0xa800] ;  /* 0x00a80000d814783b */ /* 0x000ea20000004200 */
[----:B------:R-:W-:-:S06]  /*12ed0*/  MOV R167, R176 ;  /* 0x000000b000a77202 */ /* 0x000fcc0000000f00 */
[----:B------:R-:W-:Y:S01]  /*12ee0*/  HMMA.16816.F32.BF16 R52, R4, R16, R52 ;  /* 0x000000100434723c */ /* 0x000fe20000041834 */
[----:B-1----:R-:W-:Y:S01]  /*12ef0*/  FFMA.FTZ R9, R169, c[0x0][0x23c], -R2 ;  /* 0x00008f00a9097a23 */ /* 0x002fe20000010802 */
[----:B------:R-:W-:-:S06]  /*12f00*/  MOV R171, R180 ;  /* 0x000000b400ab7202 */ /* 0x000fcc0000000f00 */
[----:B------:R-:W-:Y:S01]  /*12f10*/  HMMA.16816.F32.BF16 R44, R4, R18, R44 ;  /* 0x00000012042c723c */ /* 0x000fe2000004182c */
[----:B------:R-:W1:Y:S01]  /*12f20*/  LDSM.16.MT88.4 R16, [R218+0xa800] ;  /* 0x00a80000da10783b */ /* 0x000e620000004200 */
[----:B------:R-:W-:Y:S01]  /*12f30*/  MOV R180, R181 ;  /* 0x000000b500b47202 */ /* 0x000fe20000000f00 */
[----:B------:R-:W-:Y:S01]  /*12f40*/  IMAD.MOV.U32 R169, RZ, RZ, R178 ;  /* 0x000000ffffa97224 */ /* 0x000fe200078e00b2 */
[----:B------:R-:W-:Y:S01]  /*12f50*/  MOV R168, R177 ;  /* 0x000000b100a87202 */ /* 0x000fe20000000f00 */
[----:B------:R4:W-:Y:S01]  /*12f60*/  MUFU.EX2 R181, R9 ;  /* 0x0000000900b57308 */ /* 0x0009e20000000800 */
[----:B------:R-:W-:Y:S02]  /*12f70*/  MOV R170, R179 ;  /* 0x000000b300aa7202 */ /* 0x000fe40000000f00 */
[----:B---3--:R-:W-:Y:S02]  /*12f80*/  F2FP.BF16.PACK_AB R4, R193, R192 ;  /* 0x000000c0c104723e */ /* 0x008fe400000010ff */
[----:B------:R-:W-:-:S02]  /*12f90*/  F2FP.BF16.PACK_AB R5, R188, R189 ;  /* 0x000000bdbc05723e */ /* 0x000fc400000010ff */
[----:B------:R-:W-:Y:S02]  /*12fa0*/  F2FP.BF16.PACK_AB R6, R190, R191 ;  /* 0x000000bfbe06723e */ /* 0x000fe400000010ff */
[----:B------:R-:W-:Y:S01]  /*12fb0*/  F2FP.BF16.PACK_AB R7, R186, R187 ;  /* 0x000000bbba07723e */ /* 0x000fe200000010ff */
[----:B----4-:R-:W-:Y:S01]  /*12fc0*/  FFMA.FTZ R9, R165, c[0x0][0x23c], -R2 ;  /* 0x00008f00a5097a23 */ /* 0x010fe20000010802 */
[----:B------:R-:W-:Y:S01]  /*12fd0*/  MOV R165, R166 ;  /* 0x000000a600a57202 */ /* 0x000fe20000000f00 */
[----:B------:R-:W-:Y:S01]  /*12fe0*/  IMAD.MOV.U32 R166, RZ, RZ, R167 ;  /* 0x000000ffffa67224 */ /* 0x000fe200078e00a7 */
[----:B------:R-:W-:Y:S02]  /*12ff0*/  MOV R167, R168 ;  /* 0x000000a800a77202 */ /* 0x000fe40000000f00 */
[----:B------:R-:W-:Y:S02]  /*13000*/  MOV R168, R169 ;  /* 0x000000a900a87202 */ /* 0x000fe40000000f00 */
[----:B------:R-:W-:-:S02]  /*13010*/  MOV R169, R170 ;  /* 0x000000aa00a97202 */ /* 0x000fc40000000f00 */
[----:B------:R-:W-:Y:S01]  /*13020*/  MOV R170, R171 ;  /* 0x000000ab00aa7202 */ /* 0x000fe20000000f00 */
[----:B------:R-:W-:Y:S02]  /*13030*/  IMAD.MOV.U32 R171, RZ, RZ, R180 ;  /* 0x000000ffffab7224 */ /* 0x000fe400078e00b4 */
[----:B------:R3:W4:Y:S01]  /*13040*/  MUFU.EX2 R180, R9 ;  /* 0x0000000900b47308 */ /* 0x0007220000000800 */
[C---:B------:R-:W-:Y:S08]  /*13050*/  HMMA.16816.F32.BF16 R176, R4.reuse, R28, R136 ;  /* 0x0000001c04b0723c */ /* 0x040ff00000041888 */
[----:B------:R-:W-:Y:S01]  /*13060*/  HMMA.16816.F32.BF16 R136, R4, R30, R132 ;  /* 0x0000001e0488723c */ /* 0x000fe20000041884 */
[----:B---3--:R-:W-:-:S06]  /*13070*/  FFMA.FTZ R9, R165, c[0x0][0x23c], -R2 ;  /* 0x00008f00a5097a23 */ /* 0x008fcc0000010802 */
[----:B------:R-:W-:Y:S02]  /*13080*/  MOV R133, R107 ;  /* 0x0000006b00857202 */ /* 0x000fe40000000f00 */
[----:B------:R3:W-:Y:S01]  /*13090*/  MUFU.EX2 R107, R9 ;  /* 0x00000009006b7308 */ /* 0x0007e20000000800 */
[----:B------:R-:W-:Y:S02]  /*130a0*/  MOV R134, R174 ;  /* 0x000000ae00867202 */ /* 0x000fe40000000f00 */
[----:B------:R-:W-:Y:S01]  /*130b0*/  MOV R174, R106 ;  /* 0x0000006a00ae7202 */ /* 0x000fe20000000f00 */
[----:B---3--:R-:W-:-:S04]  /*130c0*/  FFMA.FTZ R9, R249, c[0x0][0x23c], -R2 ;  /* 0x00008f00f9097a23 */ /* 0x008fc80000010802 */
[----:B------:R3:W1:Y:S01]  /*130d0*/  MUFU.EX2 R106, R9 ;  /* 0x00000009006a7308 */ /* 0x0006620000000800 */
[----:B------:R-:W-:Y:S01]  /*130e0*/  MOV R209, R205 ;  /* 0x000000cd00d17202 */ /* 0x000fe20000000f00 */
[----:B------:R-:W-:Y:S01]  /*130f0*/  IMAD.MOV.U32 R205, RZ, RZ, R173 ;  /* 0x000000ffffcd7224 */ /* 0x000fe200078e00ad */
[----:B------:R-:W-:Y:S01]  /*13100*/  MOV R135, R172 ;  /* 0x000000ac00877202 */ /* 0x000fe20000000f00 */
[----:B------:R-:W-:Y:S01]  /*13110*/  IMAD.MOV.U32 R173, RZ, RZ, R163 ;  /* 0x000000ffffad7224 */ /* 0x000fe200078e00a3 */
[----:B------:R-:W-:Y:S02]  /*13120*/  MOV R236, R160 ;  /* 0x000000a000ec7202 */ /* 0x000fe40000000f00 */
[----:B------:R-:W-:Y:S02]  /*13130*/  MOV R241, R161 ;  /* 0x000000a100f17202 */ /* 0x000fe40000000f00 */
[----:B------:R-:W-:Y:S01]  /*13140*/  MOV R172, R162 ;  /* 0x000000a200ac7202 */ /* 0x000fe20000000f00 */
[----:B--2---:R-:W-:Y:S01]  /*13150*/  HMMA.16816.F32.BF16 R144, R4, R34, R68 ;  /* 0x000000220490723c */ /* 0x004fe20000041844 */
[----:B------:R-:W-:Y:S01]  /*13160*/  MOV R208, R166 ;  /* 0x000000a600d07202 */ /* 0x000fe20000000f00 */
[----:B------:R-:W-:Y:S01]  /*13170*/  IMAD.MOV.U32 R239, RZ, RZ, R170 ;  /* 0x000000ffffef7224 */ /* 0x000fe200078e00aa */
[----:B------:R-:W-:-:S02]  /*13180*/  MOV R200, R167 ;  /* 0x000000a700c87202 */ /* 0x000fc40000000f00 */
[----:B------:R-:W-:Y:S02]  /*13190*/  MOV R199, R168 ;  /* 0x000000a800c77202 */ /* 0x000fe40000000f00 */
[----:B------:R-:W-:Y:S01]  /*131a0*/  MOV R203, R169 ;  /* 0x000000a900cb7202 */ /* 0x000fe20000000f00 */
[----:B------:R-:W-:Y:S01]  /*131b0*/  HMMA.16816.F32.BF16 R160, R4, R12, R108 ;  /* 0x0000000c04a0723c */ /* 0x000fe2000004186c */
[----:B------:R-:W-:Y:S01]  /*131c0*/  MOV R242, R171 ;  /* 0x000000ab00f27202 */ /* 0x000fe20000000f00 */
[----:B---3--:R-:W-:-:S06]  /*131d0*/  FFMA.FTZ R9, R252, c[0x0][0x23c], -R8 ;  /* 0x00008f00fc097a23 */ /* 0x008fcc0000010808 */
[C---:B------:R-:W-:Y:S08]  /*131e0*/  HMMA.16816.F32.BF16 R108, R4.reuse, R14, R96 ;  /* 0x0000000e046c723c */ /* 0x040ff00000041860 */
[C---:B------:R-:W-:Y:S08]  /*131f0*/  HMMA.16816.F32.BF16 R116, R4.reuse, R32, R116 ;  /* 0x000000200474723c */ /* 0x040ff00000041874 */
[C---:B------:R-:W-:Y:S08]  /*13200*/  HMMA.16816.F32.BF16 R148, R4.reuse, R20, R128 ;  /* 0x000000140494723c */ /* 0x040ff00000041880 */
[----:B------:R-:W-:Y:S01]  /*13210*/  HMMA.16816.F32.BF16 R152, R4, R22, R124 ;  /* 0x000000160498723c */ /* 0x000fe2000004187c */
[----:B------:R-:W-:Y:S01]  /*13220*/  MOV R249, R135 ;  /* 0x0000008700f97202 */ /* 0x000fe20000000f00 */
[----:B------:R-:W-:-:S06]  /*13230*/  IMAD.MOV.U32 R132, RZ, RZ, R209 ;  /* 0x000000ffff847224 */ /* 0x000fcc00078e00d1 */
[C---:B-1----:R-:W-:Y:S01]  /*13240*/  HMMA.16816.F32.BF16 R164, R4.reuse, R16, R120 ;  /* 0x0000001004a4723c */ /* 0x042fe20000041878 */
[----:B------:R-:W1:Y:S07]  /*13250*/  LDSM.16.MT88.4 R124, [R216+0x9c00] ;  /* 0x009c0000d87c783b */ /* 0x000e6e0000004200 */
[C---:B------:R-:W-:Y:S08]  /*13260*/  HMMA.16816.F32.BF16 R168, R4.reuse, R18, R112 ;  /* 0x0000001204a8723c */ /* 0x040ff00000041870 */
[C---:B------:R-:W-:Y:S08]  /*13270*/  HMMA.16816.F32.BF16 R96, R4.reuse, R24, R92 ;  /* 0x000000180460723c */ /* 0x040ff0000004185c */
[----:B------:R-:W-:Y:S01]  /*13280*/  HMMA.16816.F32.BF16 R68, R4, R26, R80 ;  /* 0x0000001a0444723c */ /* 0x000fe20000041850 */
[----:B------:R-:W-:-:S06]  /*13290*/  MOV R123, R134 ;  /* 0x00000086007b7202 */ /* 0x000fcc0000000f00 */
[----:B------:R-:W-:Y:S02]  /*132a0*/  F2FP.BF16.PACK_AB R4, R183, R185 ;  /* 0x000000b9b704723e */ /* 0x000fe400000010ff */
[----:B----4-:R-:W-:Y:S02]  /*132b0*/  F2FP.BF16.PACK_AB R5, R180, R181 ;  /* 0x000000b5b405723e */ /* 0x010fe400000010ff */
[----:B------:R-:W-:Y:S02]  /*132c0*/  F2FP.BF16.PACK_AB R6, R182, R184 ;  /* 0x000000b8b606723e */ /* 0x000fe400000010ff */
[----:B------:R-:W-:Y:S01]  /*132d0*/  F2FP.BF16.PACK_AB R7, R106, R107 ;  /* 0x0000006b6a07723e */ /* 0x000fe200000010ff */
[----:B------:R-:W-:Y:S06]  /*132e0*/  LDSM.16.MT88.4 R80, [R216+0xbc00] ;  /* 0x00bc0000d850783b */ /* 0x000fec0000004200 */
        /* <DEDUP_REMOVED lines=12> */
[----:B------:R-:W-:Y:S01]  /*133b0*/  HMMA.16816.F32.BF16 R48, R4, R18, R48 ;  /* 0x000000120430723c */ /* 0x000fe20000041830 */
[----:B--2---:R-:W-:-:S06]  /*133c0*/  FFMA.FTZ R8, R250, c[0x0][0x23c], -R3 ;  /* 0x00008f00fa087a23 */ /* 0x004fcc0000010803 */
[----:B------:R2:W4:Y:S01]  /*133d0*/  MUFU.EX2 R22, R8 ;  /* 0x0000000800167308 */ /* 0x0005220000000800 */
[----:B------:R-:W-:Y:S01]  /*133e0*/  HMMA.16816.F32.BF16 R128, R4, R28, R76 ;  /* 0x0000001c0480723c */ /* 0x000fe2000004184c */
[----:B------:R-:W-:Y:S01]  /*133f0*/  MOV R121, R132 ;  /* 0x0000008400797202 */ /* 0x000fe20000000f00 */
[--C-:B--2---:R-:W-:Y:S02]  /*13400*/  FFMA.FTZ R8, R213, c[0x0][0x23c], -R3.reuse ;  /* 0x00008f00d5087a23 */ /* 0x104fe40000010803 */
[----:B------:R-:W-:-:S04]  /*13410*/  FFMA.FTZ R3, R210, c[0x0][0x23c], -R3 ;  /* 0x00008f00d2037a23 */ /* 0x000fc80000010803 */
[----:B------:R2:W-:Y:S01]  /*13420*/  MUFU.EX2 R20, R3 ;  /* 0x0000000300147308 */ /* 0x0005e20000000800 */
[----:B------:R-:W-:Y:S01]  /*13430*/  HMMA.16816.F32.BF16 R28, R4, R30, R72 ;  /* 0x0000001e041c723c */ /* 0x000fe20000041848 */
[----:B------:R-:W-:-:S07]  /*13440*/  MOV R133, R199 ;  /* 0x000000c700857202 */ /* 0x000fce0000000f00 */
[----:B------:R-:W-:Y:S01]  /*13450*/  HMMA.16816.F32.BF16 R56, R4, R16, R56 ;  /* 0x000000100438723c */ /* 0x000fe20000041838 */
[----:B--2---:R-:W-:-:S07]  /*13460*/  FFMA.FTZ R3, R123, c[0x0][0x23c], -R0 ;  /* 0x00008f007b037a23 */ /* 0x004fce0000010800 */
[C---:B------:R-:W-:Y:S01]  /*13470*/  HMMA.16816.F32.BF16 R52, R4.reuse, R12, R52 ;  /* 0x0000000c0434723c */ /* 0x040fe20000041834 */
[----:B------:R2:W-:Y:S07]  /*13480*/  MUFU.EX2 R19, R3 ;  /* 0x0000000300137308 */ /* 0x0005ee0000000800 */
[----:B------:R-:W-:Y:S01]  /*13490*/  HMMA.16816.F32.BF16 R44, R4, R14, R44 ;  /* 0x0000000e042c723c */ /* 0x000fe2000004182c */
[----:B------:R-:W-:-:S07]  /*134a0*/  MOV R135, R242 ;  /* 0x000000f200877202 */ /* 0x000fce0000000f00 */
[----:B------:R-:W-:Y:S01]  /*134b0*/  HMMA.16816.F32.BF16 R40, R4, R24, R40 ;  /* 0x000000180428723c */ /* 0x000fe20000041828 */
[----:B--2---:R-:W-:-:S07]  /*134c0*/  FFMA.FTZ R3, R249, c[0x0][0x23c], -R0 ;  /* 0x00008f00f9037a23 */ /* 0x004fce0000010800 */
[----:B------:R-:W-:Y:S01]  /*134d0*/  HMMA.16816.F32.BF16 R36, R4, R26, R36 ;  /* 0x0000001a0424723c */ /* 0x000fe20000041824 */
[----:B------:R-:W2:Y:S01]  /*134e0*/  LDSM.16.MT88.4 R4, [R218+0xbc00] ;  /* 0x00bc0000da04783b */ /* 0x000ea20000004200 */
[----:B------:R1:W-:Y:S01]  /*134f0*/  MUFU.EX2 R16, R3 ;  /* 0x0000000300107308 */ /* 0x0003e20000000800 */
[----:B------:R-:W-:Y:S01]  /*13500*/  IMAD.MOV.U32 R134, RZ, RZ, R215 ;  /* 0x000000ffff867224 */ /* 0x000fe200078e00d7 */
[----:B------:R-:W-:Y:S02]  /*13510*/  MOV R122, R133 ;  /* 0x00000085007a7202 */ /* 0x000fe40000000f00 */
[----:B------:R-:W-:Y:S02]  /*13520*/  MOV R242, R208 ;  /* 0x000000d000f27202 */ /* 0x000fe40000000f00 */
[----:B------:R-:W-:Y:S02]  /*13530*/  MOV R208, R141 ;  /* 0x0000008d00d07202 */ /* 0x000fe40000000f00 */
[----:B------:R-:W-:Y:S01]  /*13540*/  MOV R252, R122 ;  /* 0x0000007a00fc7202 */ /* 0x000fe20000000f00 */
[----:B-1----:R-:W-:-:S02]  /*13550*/  FFMA.FTZ R3, R121, c[0x0][0x23c], -R0 ;  /* 0x00008f0079037a23 */ /* 0x002fc40000010800 */
[----:B------:R-:W-:Y:S01]  /*13560*/  FFMA.FTZ R0, R251, c[0x0][0x23c], -R0 ;  /* 0x00008f00fb007a23 */ /* 0x000fe20000010800 */
[----:B------:R-:W-:-:S03]  /*13570*/  MOV R123, R134 ;  /* 0x00000086007b7202 */ /* 0x000fc60000000f00 */
[----:B------:R1:W-:Y:S01]  /*13580*/  MUFU.EX2 R17, R0 ;  /* 0x0000000000117308 */ /* 0x0003e20000000800 */
[----:B------:R-:W-:Y:S01]  /*13590*/  MOV R133, R208 ;  /* 0x000000d000857202 */ /* 0x000fe20000000f00 */
[----:B------:R-:W-:-:S03]  /*135a0*/  IMAD.MOV.U32 R76, RZ, RZ, R123 ;  /* 0x000000ffff4c7224 */ /* 0x000fc600078e007b */
[----:B------:R-:W-:-:S03]  /*135b0*/  MOV R77, R133 ;  /* 0x00000085004d7202 */ /* 0x000fc60000000f00 */
[----:B------:R-:W2:Y:S01]  /*135c0*/  MUFU.EX2 R33, R9 ;  /* 0x0000000900217308 */ /* 0x000ea20000000800 */
[----:B-1----:R-:W-:-:S07]  /*135d0*/  FFMA.FTZ R0, R135, c[0x0][0x23c], -R2 ;  /* 0x00008f0087007a23 */ /* 0x002fce0000010802 */
[----:B------:R-:W1:Y:S01]  /*135e0*/  MUFU.EX2 R21, R8 ;  /* 0x0000000800157308 */ /* 0x000e620000000800 */
[----:B------:R-:W-:-:S07]  /*135f0*/  MOV R199, R200 ;  /* 0x000000c800c77202 */ /* 0x000fce0000000f00 */
[----:B------:R1:W-:Y:S01]  /*13600*/  MUFU.EX2 R15, R0 ;  /* 0x00000000000f7308 */ /* 0x0003e20000000800 */
[----:B------:R-:W-:Y:S02]  /*13610*/  MOV R200, R140 ;  /* 0x0000008c00c87202 */ /* 0x000fe40000000f00 */
[----:B------:R-:W-:Y:S01]  /*13620*/  MOV R209, R243 ;  /* 0x000000f300d17202 */ /* 0x000fe20000000f00 */
[----:B------:R-:W-:Y:S01]  /*13630*/  IMAD.MOV.U32 R134, RZ, RZ, R156 ;  /* 0x000000ffff867224 */ /* 0x000fe200078e009c */
[----:B------:R-:W-:Y:S01]  /*13640*/  MOV R208, R172 ;  /* 0x000000ac00d07202 */ /* 0x000fe20000000f00 */
[----:B------:R-:W-:Y:S02]  /*13650*/  IMAD.MOV.U32 R132, RZ, RZ, R200 ;  /* 0x000000ffff847224 */ /* 0x000fe400078e00c8 */
[----:B-1----:R-:W-:-:S04]  /*13660*/  FFMA.FTZ R0, R252, c[0x0][0x23c], -R2 ;  /* 0x00008f00fc007a23 */ /* 0x002fc80000010802 */
[----:B------:R1:W1:Y:S01]  /*13670*/  MUFU.EX2 R14, R0 ;  /* 0x00000000000e7308 */ /* 0x0002620000000800 */
[----:B------:R-:W-:Y:S02]  /*13680*/  MOV R249, R209 ;  /* 0x000000d100f97202 */ /* 0x000fe40000000f00 */
[----:B------:R-:W-:Y:S02]  /*13690*/  MOV R200, R173 ;  /* 0x000000ad00c87202 */ /* 0x000fe40000000f00 */
[----:B------:R-:W-:-:S03]  /*136a0*/  MOV R209, R174 ;  /* 0x000000ae00d17202 */ /* 0x000fc60000000f00 */
[----:B------:R-:W2:Y:S01]  /*136b0*/  MUFU.EX2 R18, R3 ;  /* 0x0000000300127308 */ /* 0x000ea20000000800 */
[----:B------:R-:W-:Y:S01]  /*136c0*/  MOV R172, R157 ;  /* 0x0000009d00ac7202 */ /* 0x000fe20000000f00 */
[--C-:B-1----:R-:W-:Y:S02]  /*136d0*/  FFMA.FTZ R0, R76, c[0x0][0x23c], -R2.reuse ;  /* 0x00008f004c007a23 */ /* 0x102fe40000010802 */
[----:B------:R-:W-:-:S04]  /*136e0*/  FFMA.FTZ R2, R77, c[0x0][0x23c], -R2 ;  /* 0x00008f004d027a23 */ /* 0x000fc80000010802 */
[----:B------:R1:W-:Y:S01]  /*136f0*/  MUFU.EX2 R13, R0 ;  /* 0x00000000000d7308 */ /* 0x0003e20000000800 */
[----:B------:R-:W-:Y:S02]  /*13700*/  MOV R173, R158 ;  /* 0x0000009e00ad7202 */ /* 0x000fe40000000f00 */
[----:B------:R-:W-:Y:S02]  /*13710*/  MOV R174, R159 ;  /* 0x0000009f00ae7202 */ /* 0x000fe40000000f00 */
[----:B------:R-:W-:-:S03]  /*13720*/  MOV R79, R172 ;  /* 0x000000ac004f7202 */ /* 0x000fc60000000f00 */
[----:B------:R1:W1:Y:S01]  /*13730*/  MUFU.EX2 R12, R2 ;  /* 0x00000002000c7308 */ /* 0x0002620000000800 */
[----:B------:R-:W-:Y:S01]  /*13740*/  MOV R78, R134 ;  /* 0x00000086004e7202 */ /* 0x000fe20000000f00 */
[----:B------:R-:W-:Y:S01]  /*13750*/  IMAD.MOV.U32 R88, RZ, RZ, R173 ;  /* 0x000000ffff587224 */ /* 0x000fe200078e00ad */
[----:B------:R-:W-:Y:S02]  /*13760*/  MOV R89, R174 ;  /* 0x000000ae00597202 */ /* 0x000fe40000000f00 */
[----:B---3--:R-:W-:Y:S02]  /*13770*/  F2FP.BF16.PACK_AB R92, R35, R34 ;  /* 0x00000022235c723e */ /* 0x008fe400000010ff */
[----:B----4-:R-:W-:Y:S02]  /*13780*/  F2FP.BF16.PACK_AB R93, R22, R23 ;  /* 0x00000017165d723e */ /* 0x010fe400000010ff */
[----:B--2---:R-:W-:Y:S02]  /*13790*/  F2FP.BF16.PACK_AB R94, R32, R33 ;  /* 0x00000021205e723e */ /* 0x004fe400000010ff */
[----:B------:R-:W-:-:S02]  /*137a0*/  F2FP.BF16.PACK_AB R95, R20, R21 ;  /* 0x00000015145f723e */ /* 0x000fc400000010ff */
[----:B------:R-:W-:Y:S02]  /*137b0*/  MOV R91, R132 ;  /* 0x00000084005b7202 */ /* 0x000fe40000000f00 */
[----:B------:R-:W-:Y:S01]  /*137c0*/  MOV R90, R175 ;  /* 0x000000af005a7202 */ /* 0x000fe20000000f00 */
[----:B------:R-:W-:Y:S01]  /*137d0*/  IMAD.MOV.U32 R250, RZ, RZ, R88 ;  /* 0x000000fffffa7224 */ /* 0x000fe200078e0058 */
[----:B------:R-:W-:Y:S01]  /*137e0*/  MOV R201, R79 ;  /* 0x0000004f00c97202 */ /* 0x000fe20000000f00 */
[----:B-1----:R-:W-:Y:S01]  /*137f0*/  FFMA.FTZ R0, R209, R100, R249 ;  /* 0x00000064d1007223 */ /* 0x002fe200000100f9 */
[----:B------:R-:W-:Y:S01]  /*13800*/  MOV R202, R78 ;  /* 0x0000004e00ca7202 */ /* 0x000fe20000000f00 */
[----:B------:R-:W-:Y:S01]  /*13810*/  IMAD.MOV.U32 R215, RZ, RZ, R143 ;  /* 0x000000ffffd77224 */ /* 0x000fe200078e008f */
[----:B------:R-:W-:Y:S01]  /*13820*/  MOV R9, R89 ;  /* 0x0000005900097202 */ /* 0x000fe20000000f00 */
[----:B------:R-:W-:Y:S01]  /*13830*/  HMMA.16816.F32.BF16 R116, R92, R124, R116 ;  /* 0x0000007c5c74723c */ /* 0x000fe20000041874 */
[----:B------:R-:W-:Y:S01]  /*13840*/  MOV R252, R90 ;  /* 0x0000005a00fc7202 */ /* 0x000fe20000000f00 */
[----:B------:R-:W-:Y:S01]  /*13850*/  LDSM.16.MT88.4 R156, [R216+0xac00] ;  /* 0x00ac0000d89c783b */ /* 0x000fe20000004200 */
[----:B------:R-:W-:Y:S01]  /*13860*/  MOV R212, R91 ;  /* 0x0000005b00d47202 */ /* 0x000fe20000000f00 */
[----:B------:R-:W-:-:S02]  /*13870*/  FFMA.FTZ R11, R201, R11, R250 ;  /* 0x0000000bc90b7223 */ /* 0x000fc400000100fa */
[----:B------:R-:W-:Y:S01]  /*13880*/  FFMA.FTZ R3, R202, R10, R9 ;  /* 0x0000000aca037223 */ /* 0x000fe20000010009 */
[----:B------:R-:W-:Y:S01]  /*13890*/  MOV R243, R142 ;  /* 0x0000008e00f37202 */ /* 0x000fe20000000f00 */
[----:B------:R-:W-:Y:S01]  /*138a0*/  HMMA.16816.F32.BF16 R88, R92, R4, R96 ;  /* 0x000000045c58723c */ /* 0x000fe20000041860 */
[----:B------:R-:W-:Y:S01]  /*138b0*/  FFMA.FTZ R2, R252, R101, R212 ;  /* 0x00000065fc027223 */ /* 0x000fe200000100d4 */
[----:B------:R-:W1:Y:S01]  /*138c0*/  LDSM.16.MT88.4 R140, [R218+0x9c00] ;  /* 0x009c0000da8c783b */ /* 0x000e620000004200 */
[----:B------:R-:W-:-:S03]  /*138d0*/  FADD.FTZ R11, R242, R11 ;  /* 0x0000000bf20b7221 */ /* 0x000fc60000010000 */
[----:B------:R-:W2:Y:S01]  /*138e0*/  LDSM.16.MT88.4 R172, [R218+0xac00] ;  /* 0x00ac0000daac783b */ /* 0x000ea20000004200 */
[----:B------:R-:W-:Y:S02]  /*138f0*/  F2FP.BF16.PACK_AB R96, R16, R19 ;  /* 0x000000131060723e */ /* 0x000fe400000010ff */
[----:B------:R-:W-:Y:S02]  /*13900*/  F2FP.BF16.PACK_AB R97, R14, R15 ;  /* 0x0000000f0e61723e */ /* 0x000fe400000010ff */
[----:B------:R-:W-:Y:S02]  /*13910*/  F2FP.BF16.PACK_AB R98, R17, R18 ;  /* 0x000000121162723e */ /* 0x000fe400000010ff */
[----:B------:R-:W-:Y:S01]  /*13920*/  F2FP.BF16.PACK_AB R99, R12, R13 ;  /* 0x0000000d0c63723e */ /* 0x000fe200000010ff */
[----:B------:R-:W-:Y:S02]  /*13930*/  FADD.FTZ R10, R199, R3 ;  /* 0x00000003c70a7221 */ /* 0x000fe40000010000 */
[----:B------:R-:W-:Y:S01]  /*13940*/  FADD.FTZ R9, R203, R2 ;  /* 0x00000002cb097221 */ /* 0x000fe20000010000 */
[----:B------:R-:W-:Y:S01]  /*13950*/  HMMA.16816.F32.BF16 R120, R92, R126, R144 ;  /* 0x0000007e5c78723c */ /* 0x000fe20000041890 */
[----:B------:R-:W-:-:S02]  /*13960*/  FADD.FTZ R8, R239, R0 ;  /* 0x00000000ef087221 */ /* 0x000fc40000010000 */
[----:B------:R-:W-:Y:S02]  /*13970*/  FADD.FTZ R3, R197, R11 ;  /* 0x0000000bc5037221 */ /* 0x000fe40000010000 */
[----:B------:R-:W-:-:S03]  /*13980*/  FADD.FTZ R2, R200, R10 ;  /* 0x0000000ac8027221 */ /* 0x000fc60000010000 */
[----:B------:R-:W-:Y:S01]  /*13990*/  HMMA.16816.F32.BF16 R112, R96, R124, R112 ;  /* 0x0000007c6070723c */ /* 0x000fe20000041870 */
[----:B------:R-:W-:Y:S02]  /*139a0*/  FADD.FTZ R0, R208, R9 ;  /* 0x00000009d0007221 */ /* 0x000fe40000010000 */
[----:B------:R-:W-:-:S05]  /*139b0*/  FADD.FTZ R3, R236, R3 ;  /* 0x00000003ec037221 */ /* 0x000fca0000010000 */
[----:B------:R-:W-:Y:S01]  /*139c0*/  HMMA.16816.F32.BF16 R124, R96, R126, R84 ;  /* 0x0000007e607c723c */ /* 0x000fe20000041854 */
[----:B------:R-:W-:Y:S02]  /*139d0*/  FADD.FTZ R2, R205, R2 ;  /* 0x00000002cd027221 */ /* 0x000fe40000010000 */
[----:B------:R-:W-:-:S05]  /*139e0*/  FADD.FTZ R0, R215, R0 ;  /* 0x00000000d7007221 */ /* 0x000fca0000010000 */
        /* <DEDUP_REMOVED lines=51> */
[----:B------:R3:W-:Y:S01]  /*13d20*/  STL [R1+0x20], R4 ;  /* 0x0000200401007387 */ /* 0x0007e20000100800 */
[C---:B-1----:R-:W-:Y:S03]  /*13d30*/  HMMA.16816.F32.BF16 R132, R92.reuse, R140, R176 ;  /* 0x0000008c5c84723c */ /* 0x042fe600000418b0 */
[----:B------:R3:W-:Y:S04]  /*13d40*/  STL [R1+0x28], R3 ;  /* 0x0000280301007387 */ /* 0x0007e80000100800 */
[----:B------:R3:W-:Y:S01]  /*13d50*/  STL [R1+0x24], R2 ;  /* 0x0000240201007387 */ /* 0x0007e20000100800 */
[C---:B------:R-:W-:Y:S03]  /*13d60*/  HMMA.16816.F32.BF16 R136, R92.reuse, R142, R136 ;  /* 0x0000008e5c88723c */ /* 0x040fe60000041888 */
[----:B------:R3:W-:Y:S05]  /*13d70*/  STL [R1+0x2c], R0 ;  /* 0x00002c0001007387 */ /* 0x0007ea0000100800 */
[C---:B------:R-:W-:Y:S08]  /*13d80*/  HMMA.16816.F32.BF16 R148, R92.reuse, R156, R148 ;  /* 0x0000009c5c94723c */ /* 0x040ff00000041894 */
[C---:B------:R-:W-:Y:S08]  /*13d90*/  HMMA.16816.F32.BF16 R152, R92.reuse, R158, R152 ;  /* 0x0000009e5c98723c */ /* 0x040ff00000041898 */
[C---:B--2---:R-:W-:Y:S08]  /*13da0*/  HMMA.16816.F32.BF16 R164, R92.reuse, R172, R164 ;  /* 0x000000ac5ca4723c */ /* 0x044ff000000418a4 */
        /* <DEDUP_REMOVED lines=13> */
[----:B------:R-:W-:-:S07]  /*13e80*/  MOV R101, R244 ;  /* 0x000000f400657202 */ /* 0x000fce0000000f00 */
.L_x_239:
[----:B-1-3--:R-:W2:Y:S02]  /*13e90*/  LDL R0, [R1+0x30] ;  /* 0x0000300001007983 */ /* 0x00aea40000100800 */
[----:B--2---:R-:W-:-:S13]  /*13ea0*/  ISETP.GT.AND P0, PT, R101, R0, PT ;  /* 0x000000006500720c */ /* 0x004fda0003f04270 */
[----:B------:R-:W-:Y:S05]  /*13eb0*/  @!P0 BRA `(.L_x_246) ;  /* 0x00005af000008947 */ /* 0x000fea0003800000 */
[----:B------:R-:W2:Y:S01]  /*13ec0*/  LDL R0, [R1+0x5c] ;  /* 0x00005c0001007983 */ /* 0x000ea20000100800 */
[----:B------:R-:W-:Y:S01]  /*13ed0*/  IMAD.MOV.U32 R100, RZ, RZ, R104 ;  /* 0x000000ffff647224 */ /* 0x000fe200078e0068 */
[----:B------:R-:W-:Y:S01]  /*13ee0*/  MOV R107, R102 ;  /* 0x00000066006b7202 */ /* 0x000fe20000000f00 */
[----:B------:R-:W-:Y:S01]  /*13ef0*/  IMAD.MOV.U32 R3, RZ, RZ, R105 ;  /* 0x000000ffff037224 */ /* 0x000fe200078e0069 */
[----:B------:R-:W3:Y:S01]  /*13f00*/  LDL.LU.64 R6, [R1+0x10] ;  /* 0x0000100001067983 */ /* 0x000ee20000300a00 */
[----:B------:R-:W-:-:S03]  /*13f10*/  IMAD.MOV.U32 R106, RZ, RZ, R103 ;  /* 0x000000ffff6a7224 */ /* 0x000fc600078e0067 */
[----:B------:R-:W3:Y:S04]  /*13f20*/  LDL.LU.64 R4, [R1+0x18] ;  /* 0x0000180001047983 */ /* 0x000ee80000300a00 */
[----:B------:R-:W4:Y:S01]  /*13f30*/  LDL.64 R8, [R1+0x40] ;  /* 0x0000400001087983 */ /* 0x000f220000100a00 */
[----:B--2---:R-:W-:-:S03]  /*13f40*/  MOV R2, R0 ;  /* 0x0000000000027202 */ /* 0x004fc60000000f00 */
[----:B------:R-:W2:Y:S01]  /*13f50*/  LDL R0, [R1+0x60] ;  /* 0x0000600001007983 */ /* 0x000ea20000100800 */
[----:B---3--:R-:W-:-:S05]  /*13f60*/  IMAD.MOV.U32 R5, RZ, RZ, R7 ;  /* 0x000000ffff057224 */ /* 0x008fca00078e0007 */
[----:B------:R1:W-:Y:S01]  /*13f70*/  STL.64 [R1+0x38], R4 ;  /* 0x0000380401007387 */ /* 0x0003e20000100a00 */
[----:B----4-:R-:W-:Y:S02]  /*13f80*/  ISETP.GE.AND P6, PT, R8, c[0x0][0x220], PT ;  /* 0x0000880008007a0c */ /* 0x010fe40003fc6270 */
[----:B------:R-:W-:Y:S02]  /*13f90*/  ISETP.GE.AND P5, PT, R2, c[0x0][0x220], PT ;  /* 0x0000880002007a0c */ /* 0x000fe40003fa6270 */
[----:B--2---:R-:W-:Y:S01]  /*13fa0*/  ISETP.GE.AND P4, PT, R0, c[0x0][0x220], PT ;  /* 0x0000880000007a0c */ /* 0x004fe20003f86270 */
[----:B-1----:R-:W-:Y:S05]  /*13fb0*/  BRA `(.L_x_247) ;  /* 0x000003a000007947 */ /* 0x002fea0003800000 */
.L_x_249:
        /* <DEDUP_REMOVED lines=58> */
.L_x_247:
[----:B------:R-:W2:Y:S01]  /*14360*/  LDL.64 R4, [R1+0x38] ;  /* 0x0000380001047983 */ /* 0x000ea20000100a00 */
[----:B------:R-:W-:Y:S04]  /*14370*/  DEPBAR.LE SB0, 0x0 ;  /* 0x000080000000791a */ /* 0x000fe80000000000 */
[----:B------:R-:W-:Y:S01]  /*14380*/  IADD3 R236, R101, -0x1, RZ ;  /* 0xffffffff65ec7810 */ /* 0x000fe20007ffe0ff */
[----:B------:R-:W-:Y:S03]  /*14390*/  BAR.SYNC.DEFER_BLOCKING 0x0 ;  /* 0x0000000000007b1d */ /* 0x000fe60000010000 */
[----:B------:R-:W-:Y:S01]  /*143a0*/  SHF.R.S32.HI R2, RZ, 0x1f, R236 ;  /* 0x0000001fff027819 */ /* 0x000fe200000114ec */
[----:B------:R-:W-:Y:S04]  /*143b0*/  IMAD R0, R236, UR6, RZ ;  /* 0x00000006ec007c24 */ /* 0x000fe8000f8e02ff */
        /* <DEDUP_REMOVED lines=51> */
[----:B-----5:R-:W-:Y:S06]  /*146f0*/  LDSM.16.M88.4 R64, [R220] ;  /* 0x00000000dc40783b */ /* 0x020fec0000000200 */
[----:B-1----:R-:W3:Y:S06]  /*14700*/  LDSM.16.M88.4 R16, [R217+0x6000] ;  /* 0x00600000d910783b */ /* 0x002eec0000000200 */
        /* <DEDUP_REMOVED lines=134> */
.L_x_248:
[----:B------:R-:W2:Y:S08]  /*14f70*/  S2R R0, SR_TID.X ;  /* 0x0000000000007919 */ /* 0x000eb00000002100 */
[----:B------:R-:W-:Y:S04]  /*14f80*/  STL [R1+0x7c], R223 ;  /* 0x00007cdf01007387 */ /* 0x000fe80000100800 */
[----:B------:R-:W-:Y:S04]  /*14f90*/  STL [R1+0x78], R221 ;  /* 0x000078dd01007387 */ /* 0x000fe80000100800 */
[----:B------:R-:W-:Y:S04]  /*14fa0*/  STL [R1+0x74], R220 ;  /* 0x000074dc01007387 */ /* 0x000fe80000100800 */
[----:B------:R-:W-:Y:S01]  /*14fb0*/  STL [R1+0x70], R219 ;  /* 0x000070db01007387 */ /* 0x000fe20000100800 */
[----:B--2---:R-:W-:Y:S03]  /*14fc0*/  IMAD.SHL.U32 R0, R0, 0x2, RZ ;  /* 0x0000000200007824 */ /* 0x004fe600078e00ff */
[----:B------:R2:W-:Y:S02]  /*14fd0*/  STL [R1+0x6c], R217 ;  /* 0x00006cd901007387 */ /* 0x0005e40000100800 */
[----:B------:R-:W-:Y:S02]  /*14fe0*/  LOP3.LUT R0, R0, 0x6, RZ, 0xc0, !PT ;  /* 0x0000000600007812 */ /* 0x000fe400078ec0ff */
[----:B------:R-:W-:Y:S03]  /*14ff0*/  STL [R1+0x80], R236 ;  /* 0x000080ec01007387 */ /* 0x000fe60000100800 */
[----:B------:R-:W-:Y:S01]  /*15000*/  IMAD R0, R236, 0x40, R0 ;  /* 0x00000040ec007824 */ /* 0x000fe200078e0200 */
[----:B------:R-:W-:Y:S03]  /*15010*/  STL [R1+0x84], R226 ;  /* 0x000084e201007387 */ /* 0x000fe60000100800 */
[----:B------:R-:W-:Y:S01]  /*15020*/  IMAD.IADD R2, R226, 0x1, -R0 ;  /* 0x00000001e2027824 */ /* 0x000fe200078e0a00 */
[----:B------:R-:W-:Y:S01]  /*15030*/  IADD3 R101, R225, -R0, RZ ;  /* 0x80000000e1657210 */ /* 0x000fe20007ffe0ff */
[----:B------:R-:W-:Y:S01]  /*15040*/  STL [R1+0x88], R225 ;  /* 0x000088e101007387 */ /* 0x000fe20000100800 */
[C---:B-1----:R-:W-:Y:S02]  /*15050*/  IADD3 R179, R0.reuse, 0x1, RZ ;  /* 0x0000000100b37810 */ /* 0x042fe40007ffe0ff */
[----:B------:R-:W-:Y:S02]  /*15060*/  IABS R2, R2 ;  /* 0x0000000200027213 */ /* 0x000fe40000000000 */
[C---:B------:R-:W-:Y:S02]  /*15070*/  IADD3 R178, R0.reuse, 0x8, RZ ;  /* 0x0000000800b27810 */ /* 0x040fe40007ffe0ff */
[----:B------:R-:W1:Y:S01]  /*15080*/  I2F R182, R2 ;  /* 0x0000000200b67306 */ /* 0x000e620000201400 */
[C---:B------:R-:W-:Y:S02]  /*15090*/  IADD3 R177, R0.reuse, 0x9, RZ ;  /* 0x0000000900b17810 */ /* 0x040fe40007ffe0ff */
        /* <DEDUP_REMOVED lines=9> */
[C---:B------:R-:W-:Y:S02]  /*15130*/  ISETP.GE.AND P1, PT, R0.reuse, R231, PT ;  /* 0x000000e70000720c */ /* 0x040fe40003f26270 */
[----:B------:R-:W-:Y:S01]  /*15140*/  ISETP.GE.AND P0, PT, R0, R230, PT ;  /* 0x000000e60000720c */ /* 0x000fe20003f06270 */
[----:B-1----:R-:W-:Y:S01]  /*15150*/  FFMA.FTZ R4, R182, -R222, R4 ;  /* 0x800000deb6047223 */ /* 0x002fe20000010004 */
[----:B------:R-:W-:Y:S01]  /*15160*/  IABS R2, R101 ;  /* 0x0000006500027213 */ /* 0x000fe20000000000 */
[--C-:B------:R-:W-:Y:S01]  /*15170*/  IMAD.IADD R101, R224, 0x1, -R0.reuse ;  /* 0x00000001e0657824 */ /* 0x100fe200078e0a00 */
[C---:B------:R-:W-:Y:S02]  /*15180*/  ISETP.GE.OR P1, PT, R0.reuse, R235, !P1 ;  /* 0x000000eb0000720c */ /* 0x040fe40004f26670 */
[----:B------:R1:W3:Y:S01]  /*15190*/  I2F R211, R2 ;  /* 0x0000000200d37306 */ /* 0x0002e20000201400 */
[C---:B------:R-:W-:Y:S02]  /*151a0*/  ISETP.GE.AND P3, PT, R0.reuse, R229, PT ;  /* 0x000000e50000720c */ /* 0x040fe40003f66270 */
[C---:B------:R-:W-:Y:S02]  /*151b0*/  ISETP.GE.AND P2, PT, R0.reuse, R228, PT ;  /* 0x000000e40000720c */ /* 0x040fe40003f46270 */
[C---:B------:R-:W-:Y:S02]  /*151c0*/  ISETP.GE.OR P0, PT, R0.reuse, R234, !P0 ;  /* 0x000000ea0000720c */ /* 0x040fe40004706670 */
[C---:B------:R-:W-:Y:S02]  /*151d0*/  ISETP.GE.OR P3, PT, R0.reuse, R233, !P3 ;  /* 0x000000e90000720c */ /* 0x040fe40005f66670 */
[----:B------:R-:W-:Y:S02]  /*151e0*/  ISETP.GE.OR P2, PT, R0, R232, !P2 ;  /* 0x000000e80000720c */ /* 0x000fe40005746670 */
[----:B-1----:R-:W-:Y:S01]  /*151f0*/  IABS R2, R101 ;  /* 0x0000006500027213 */ /* 0x002fe20000000000 */
[----:B------:R-:W-:Y:S02]  /*15200*/  IMAD.IADD R101, R227, 0x1, -R0 ;  /* 0x00000001e3657824 */ /* 0x000fe400078e0a00 */
[-C--:B---3--:R-:W-:Y:S01]  /*15210*/  FFMA.FTZ R6, R211, -R222.reuse, R6 ;  /* 0x800000ded3067223 */ /* 0x088fe20000010006 */
[----:B------:R1:W3:Y:S02]  /*15220*/  I2F R210, R2 ;  /* 0x0000000200d27306 */ /* 0x0002e40000201400 */
[----:B-1----:R-:W-:Y:S01]  /*15230*/  IABS R2, R101 ;  /* 0x0000006500027213 */ /* 0x002fe20000000000 */
[--C-:B------:R-:W-:Y:S02]  /*15240*/  IMAD.IADD R101, R226, 0x1, -R179.reuse ;  /* 0x00000001e2657824 */ /* 0x100fe400078e0ab3 */
[-C--:B---3--:R-:W-:Y:S05]  /*15250*/  FFMA.FTZ R8, R210, -R222.reuse, R8 ;  /* 0x800000ded2087223 */ /* 0x088fea0000010008 */
[----:B------:R1:W3:Y:S02]  /*15260*/  I2F R209, R2 ;  /* 0x0000000200d17306 */ /* 0x0002e40000201400 */
[----:B-1----:R-:W-:Y:S01]  /*15270*/  IABS R2, R101 ;  /* 0x0000006500027213 */ /* 0x002fe20000000000 */
[----:B---3--:R-:W-:Y:S01]  /*15280*/  FFMA.FTZ R10, R209, -R222, R10 ;  /* 0x800000ded10a7223 */ /* 0x008fe2000001000a */
[----:B------:R-:W-:Y:S06]  /*15290*/  IADD3 R101, R226, -R178, RZ ;  /* 0x800000b2e2657210 */ /* 0x000fec0007ffe0ff */
[----:B------:R1:W3:Y:S02]  /*152a0*/  I2F R208, R2 ;  /* 0x0000000200d07306 */ /* 0x0002e40000201400 */
[----:B-1----:R-:W-:Y:S01]  /*152b0*/  IABS R2, R101 ;  /* 0x0000006500027213 */ /* 0x002fe20000000000 */
[----:B------:R-:W-:Y:S02]  /*152c0*/  IMAD.IADD R101, R225, 0x1, -R179 ;  /* 0x00000001e1657824 */ /* 0x000fe400078e0ab3 */
[-C--:B---3--:R-:W-:Y:S05]  /*152d0*/  FFMA.FTZ R5, R208, -R222.reuse, R5 ;  /* 0x800000ded0057223 */ /* 0x088fea0000010005 */
        /* <DEDUP_REMOVED lines=62> */
[-C--:B---3--:R-:W-:Y:S02]  /*156c0*/  FFMA.FTZ R38, R192, -R222.reuse, R38 ;  /* 0x800000dec0267223 */ /* 0x088fe40000010026 */
[----:B------:R-:W-:Y:S05]  /*156d0*/  IMAD.IADD R101, R225, 0x1, -R105 ;  /* 0x00000001e1657824 */ /* 0x000fea00078e0a69 */
[----:B------:R1:W3:Y:S02]  /*156e0*/  I2F R191, R2 ;  /* 0x0000000200bf7306 */ /* 0x0002e40000201400 */
[----:B-1----:R-:W-:Y:S01]  /*156f0*/  IABS R2, R101 ;  /* 0x0000006500027213 */ /* 0x002fe20000000000 */
[----:B------:R-:W-:Y:S02]  /*15700*/  IMAD.IADD R101, R226, 0x1, -R103 ;  /* 0x00000001e2657824 */ /* 0x000fe400078e0a67 */
[-C--:B---3--:R-:W-:Y:S05]  /*15710*/  FFMA.FTZ R48, R191, -R222.reuse, R48 ;  /* 0x800000debf307223 */ /* 0x088fea0000010030 */
[----:B------:R1:W3:Y:S02]  /*15720*/  I2F R190, R2 ;  /* 0x0000000200be7306 */ /* 0x0002e40000201400 */
[----:B-1----:R-:W-:Y:S01]  /*15730*/  IABS R2, R101 ;  /* 0x0000006500027213 */ /* 0x002fe20000000000 */
[-C--:B---3--:R-:W-:Y:S01]  /*15740*/  FFMA.FTZ R39, R190, -R222.reuse, R39 ;  /* 0x800000debe277223 */ /* 0x088fe20000010027 */
[----:B------:R-:W-:Y:S01]  /*15750*/  FSEL R190, R10, -INF , !P2 ;  /* 0xff8000000abe7808 */ /* 0x000fe20005000000 */
[----:B------:R-:W-:Y:S05]  /*15760*/  IMAD.IADD R101, R225, 0x1, -R104 ;  /* 0x00000001e1657824 */ /* 0x000fea00078e0a68 */
[----:B------:R1:W3:Y:S01]  /*15770*/  I2F R189, R2 ;  /* 0x0000000200bd7306 */ /* 0x0002e20000201400 */
[C---:B------:R-:W-:Y:S04]  /*15780*/  ISETP.GE.AND P2, PT, R177.reuse, R231, PT ;  /* 0x000000e7b100720c */ /* 0x040fe80003f46270 */
[----:B------:R-:W-:Y:S02]  /*15790*/  ISETP.GE.OR P2, PT, R177, R235, !P2 ;  /* 0x000000ebb100720c */ /* 0x000fe40005746670 */
[----:B-1----:R-:W-:Y:S01]  /*157a0*/  IABS R2, R101 ;  /* 0x0000006500027213 */ /* 0x002fe20000000000 */
[----:B---3--:R-:W-:Y:S01]  /*157b0*/  FFMA.FTZ R49, R189, -R222, R49 ;  /* 0x800000debd317223 */ /* 0x008fe20000010031 */
[----:B------:R-:W-:Y:S02]  /*157c0*/  IADD3 R101, R226, -R102, RZ ;  /* 0x80000066e2657210 */ /* 0x000fe40007ffe0ff */
[----:B------:R1:W3:Y:S01]  /*157d0*/  I2F R188, R2 ;  /* 0x0000000200bc7306 */ /* 0x0002e20000201400 */
[----:B------:R-:W-:Y:S02]  /*157e0*/  FSEL R189, R8, -INF , !P3 ;  /* 0xff80000008bd7808 */ /* 0x000fe40005800000 */
[C---:B------:R-:W-:Y:S04]  /*157f0*/  ISETP.GE.AND P3, PT, R179.reuse, R230, PT ;  /* 0x000000e6b300720c */ /* 0x040fe80003f66270 */
[----:B------:R-:W-:Y:S02]  /*15800*/  ISETP.GE.OR P3, PT, R179, R234, !P3 ;  /* 0x000000eab300720c */ /* 0x000fe40005f66670 */
[----:B-1----:R-:W-:Y:S01]  /*15810*/  IABS R2, R101 ;  /* 0x0000006500027213 */ /* 0x002fe20000000000 */
[----:B------:R-:W-:Y:S02]  /*15820*/  IMAD.IADD R101, R225, 0x1, -R103 ;  /* 0x00000001e1657824 */ /* 0x000fe400078e0a67 */
[-C--:B---3--:R-:W-:Y:S01]  /*15830*/  FFMA.FTZ R50, R188, -R222.reuse, R50 ;  /* 0x800000debc327223 */ /* 0x088fe20000010032 */
[----:B------:R1:W3:Y:S02]  /*15840*/  I2F R187, R2 ;  /* 0x0000000200bb7306 */ /* 0x0002e40000201400 */
[----:B-1----:R-:W-:Y:S01]  /*15850*/  IABS R2, R101 ;  /* 0x0000006500027213 */ /* 0x002fe20000000000 */
[----:B---3--:R-:W-:Y:S01]  /*15860*/  FFMA.FTZ R52, R187, -R222, R52 ;  /* 0x800000debb347223 */ /* 0x008fe20000010034 */
[----:B------:R-:W-:Y:S06]  /*15870*/  IADD3 R101, R0, 0x31, RZ ;  /* 0x0000003100657810 */ /* 0x000fec0007ffe0ff */
[----:B------:R1:W3:Y:S01]  /*15880*/  I2F R186, R2 ;  /* 0x0000000200ba7306 */ /* 0x0002e20000201400 */
[----:B------:R-:W-:Y:S01]  /*15890*/  FSEL R187, R6, -INF , !P0 ;  /* 0xff80000006bb7808 */ /* 0x000fe20004000000 */
[----:B------:R-:W-:Y:S01]  /*158a0*/  IMAD.IADD R180, R226, 0x1, -R101 ;  /* 0x00000001e2b47824 */ /* 0x000fe200078e0a65 */
[C---:B------:R-:W-:Y:S04]  /*158b0*/  ISETP.GE.AND P0, PT, R178.reuse, R231, PT ;  /* 0x000000e7b200720c */ /* 0x040fe80003f06270 */
[----:B------:R-:W-:Y:S04]  /*158c0*/  ISETP.GE.OR P0, PT, R178, R235, !P0 ;  /* 0x000000ebb200720c */ /* 0x000fe80004706670 */
[----:B------:R-:W-:Y:S02]  /*158d0*/  FSEL R188, R16, -INF , !P0 ;  /* 0xff80000010bc7808 */ /* 0x000fe40004000000 */
[C---:B------:R-:W-:Y:S04]  /*158e0*/  ISETP.GE.AND P0, PT, R176.reuse, R231, PT ;  /* 0x000000e7b000720c */ /* 0x040fe80003f06270 */
[----:B------:R-:W-:Y:S04]  /*158f0*/  ISETP.GE.OR P0, PT, R176, R235, !P0 ;  /* 0x000000ebb000720c */ /* 0x000fe80004706670 */
[----:B------:R-:W-:Y:S02]  /*15900*/  FSEL R200, R20, -INF , !P0 ;  /* 0xff80000014c87808 */ /* 0x000fe40004000000 */
[----:B-1----:R-:W-:Y:S01]  /*15910*/  IABS R2, R180 ;  /* 0x000000b400027213 */ /* 0x002fe20000000000 */
[----:B------:R-:W-:Y:S01]  /*15920*/  IMAD.IADD R180, R225, 0x1, -R102 ;  /* 0x00000001e1b47824 */ /* 0x000fe200078e0a66 */
[----:B------:R-:W-:Y:S01]  /*15930*/  ISETP.GE.AND P0, PT, R110, R231, PT ;  /* 0x000000e76e00720c */ /* 0x000fe20003f06270 */
[----:B---3--:R-:W-:Y:S01]  /*15940*/  FFMA.FTZ R51, R186, -R222, R51 ;  /* 0x800000deba337223 */ /* 0x008fe20000010033 */
[----:B------:R-:W1:Y:S01]  /*15950*/  I2F R185, R2 ;  /* 0x0000000200b97306 */ /* 0x000e620000201400 */
[----:B------:R-:W-:Y:S02]  /*15960*/  FSEL R186, R17, -INF , !P2 ;  /* 0xff80000011ba7808 */ /* 0x000fe40005000000 */
[----:B------:R-:W-:Y:S02]  /*15970*/  IABS R180, R180 ;  /* 0x000000b400b47213 */ /* 0x000fe40000000000 */
[----:B------:R-:W-:Y:S02]  /*15980*/  ISETP.GE.OR P0, PT, R110, R235, !P0 ;  /* 0x000000eb6e00720c */ /* 0x000fe40004706670 */
[CC--:B------:R-:W-:Y:S02]  /*15990*/  ISETP.GE.AND P2, PT, R111.reuse, R231.reuse, PT ;  /* 0x000000e76f00720c */ /* 0x0c0fe40003f46270 */
[----:B------:R-:W-:Y:S01]  /*159a0*/  FSEL R204, R32, -INF , !P0 ;  /* 0xff80000020cc7808 */ /* 0x000fe20004000000 */
[----:B------:R-:W3:Y:S01]  /*159b0*/  I2F R184, R180 ;  /* 0x000000b400b87306 */ /* 0x000ee20000201400 */
[C---:B------:R-:W-:Y:S02]  /*159c0*/  ISETP.GE.AND P0, PT, R108.reuse, R231, PT ;  /* 0x000000e76c00720c */ /* 0x040fe40003f06270 */
[-C--:B------:R-:W-:Y:S02]  /*159d0*/  ISETP.GE.OR P2, PT, R111, R235.reuse, !P2 ;  /* 0x000000eb6f00720c */ /* 0x080fe40005746670 */
[----:B------:R-:W-:Y:S02]  /*159e0*/  ISETP.GE.OR P0, PT, R108, R235, !P0 ;  /* 0x000000eb6c00720c */ /* 0x000fe40004706670 */
[----:B------:R-:W-:Y:S02]  /*159f0*/  FSEL R199, R21, -INF , !P2 ;  /* 0xff80000015c77808 */ /* 0x000fe40005000000 */
[----:B------:R-:W-:Y:S02]  /*15a00*/  FSEL R207, R36, -INF , !P0 ;  /* 0xff80000024cf7808 */ /* 0x000fe40004000000 */
[----:B------:R-:W-:Y:S02]  /*15a10*/  ISETP.GE.AND P0, PT, R179, R228, PT ;  /* 0x000000e4b300720c */ /* 0x000fe40003f06270 */
[----:B------:R-:W-:Y:S01]  /*15a20*/  ISETP.GE.AND P2, PT, R109, R231, PT ;  /* 0x000000e76d00720c */ /* 0x000fe20003f46270 */
[----:B-1----:R-:W-:Y:S01]  /*15a30*/  FFMA.FTZ R53, R185, -R222, R53 ;  /* 0x800000deb9357223 */ /* 0x002fe20000010035 */
[C---:B------:R-:W-:Y:S02]  /*15a40*/  IADD3 R2, R0.reuse, 0x38, RZ ;  /* 0x0000003800027810 */ /* 0x040fe40007ffe0ff */
[----:B------:R-:W-:Y:S02]  /*15a50*/  IADD3 R0, R0, 0x39, RZ ;  /* 0x0000003900007810 */ /* 0x000fe40007ffe0ff */
[----:B------:R-:W-:Y:S02]  /*15a60*/  IADD3 R181, R226, -R2, RZ ;  /* 0x80000002e2b57210 */ /* 0x000fe40007ffe0ff */
[----:B------:R-:W-:Y:S02]  /*15a70*/  FSEL R185, R7, -INF , !P3 ;  /* 0xff80000007b97808 */ /* 0x000fe40005800000 */
[----:B------:R-:W-:Y:S01]  /*15a80*/  ISETP.GE.AND P3, PT, R177, R230, PT ;  /* 0x000000e6b100720c */ /* 0x000fe20003f66270 */
[----:B---3--:R-:W-:Y:S01]  /*15a90*/  FFMA.FTZ R54, R184, -R222, R54 ;  /* 0x800000deb8367223 */ /* 0x008fe20000010036 */
[----:B------:R-:W-:Y:S01]  /*15aa0*/  IABS R180, R181 ;  /* 0x000000b500b47213 */ /* 0x000fe20000000000 */
[----:B------:R-:W-:Y:S01]  /*15ab0*/  IMAD.IADD R181, R225, 0x1, -R101 ;  /* 0x00000001e1b57824 */ /* 0x000fe200078e0a65 */
[----:B------:R-:W-:Y:S02]  /*15ac0*/  ISETP.GE.OR P3, PT, R177, R234, !P3 ;  /* 0x000000eab100720c */ /* 0x000fe40005f66670 */
[----:B------:R-:W1:Y:S01]  /*15ad0*/  I2F R183, R180 ;  /* 0x000000b400b77306 */ /* 0x000e620000201400 */
[----:B------:R-:W-:Y:S02]  /*15ae0*/  ISETP.GE.OR P0, PT, R179, R232, !P0 ;  /* 0x000000e8b300720c */ /* 0x000fe40004706670 */
[----:B------:R-:W-:Y:S04]  /*15af0*/  ISETP.GE.OR P2, PT, R109, R235, !P2 ;  /* 0x000000eb6d00720c */ /* 0x000fe80005746670 */
[----:B------:R-:W-:Y:S02]  /*15b00*/  FSEL R203, R33, -INF , !P2 ;  /* 0xff80000021cb7808 */ /* 0x000fe40005000000 */
[C---:B------:R-:W-:Y:S04]  /*15b10*/  ISETP.GE.AND P2, PT, R105.reuse, R231, PT ;  /* 0x000000e76900720c */ /* 0x040fe80003f46270 */
[----:B------:R-:W-:Y:S04]  /*15b20*/  ISETP.GE.OR P2, PT, R105, R235, !P2 ;  /* 0x000000eb6900720c */ /* 0x000fe80005746670 */
[----:B------:R-:W-:Y:S02]  /*15b30*/  FSEL R208, R37, -INF , !P2 ;  /* 0xff80000025d07808 */ /* 0x000fe40005000000 */
[C---:B------:R-:W-:Y:S04]  /*15b40*/  ISETP.GE.AND P2, PT, R104.reuse, R231, PT ;  /* 0x000000e76800720c */ /* 0x040fe80003f46270 */
[----:B------:R-:W-:Y:S01]  /*15b50*/  ISETP.GE.OR P2, PT, R104, R235, !P2 ;  /* 0x000000eb6800720c */ /* 0x000fe20005746670 */
[----:B-1----:R-:W-:Y:S01]  /*15b60*/  FFMA.FTZ R64, R183, -R222, R64 ;  /* 0x800000deb7407223 */ /* 0x002fe20000010040 */
[----:B------:R-:W-:Y:S01]  /*15b70*/  IABS R180, R181 ;  /* 0x000000b500b47213 */ /* 0x000fe20000000000 */
[----:B------:R-:W-:Y:S01]  /*15b80*/  IMAD.IADD R181, R226, 0x1, -R0 ;  /* 0x00000001e2b57824 */ /* 0x000fe200078e0a00 */
[----:B------:R-:W-:Y:S02]  /*15b90*/  FSEL R183, R19, -INF , !P3 ;  /* 0xff80000013b77808 */ /* 0x000fe40005800000 */
[----:B------:R-:W1:Y:S01]  /*15ba0*/  I2F R182, R180 ;  /* 0x000000b400b67306 */ /* 0x000e620000201400 */
[C---:B------:R-:W-:Y:S02]  /*15bb0*/  ISETP.GE.AND P3, PT, R111.reuse, R230, PT ;  /* 0x000000e66f00720c */ /* 0x040fe40003f66270 */
[----:B------:R-:W-:Y:S02]  /*15bc0*/  FSEL R212, R48, -INF , !P2 ;  /* 0xff80000030d47808 */ /* 0x000fe40005000000 */
[----:B------:R-:W-:Y:S02]  /*15bd0*/  ISETP.GE.OR P3, PT, R111, R234, !P3 ;  /* 0x000000ea6f00720c */ /* 0x000fe40005f66670 */
[----:B------:R-:W-:Y:S02]  /*15be0*/  ISETP.GE.AND P2, PT, R103, R231, PT ;  /* 0x000000e76700720c */ /* 0x000fe40003f46270 */
[----:B------:R-:W-:Y:S02]  /*15bf0*/  FSEL R201, R23, -INF , !P3 ;  /* 0xff80000017c97808 */ /* 0x000fe40005800000 */
[----:B------:R-:W-:Y:S02]  /*15c00*/  ISETP.GE.AND P3, PT, R109, R230, PT ;  /* 0x000000e66d00720c */ /* 0x000fe40003f66270 */
[----:B------:R-:W-:Y:S02]  /*15c10*/  ISETP.GE.OR P2, PT, R103, R235, !P2 ;  /* 0x000000eb6700720c */ /* 0x000fe40005746670 */
[----:B------:R-:W-:Y:S02]  /*15c20*/  ISETP.GE.OR P3, PT, R109, R234, !P3 ;  /* 0x000000ea6d00720c */ /* 0x000fe40005f66670 */
[----:B------:R-:W-:Y:S02]  /*15c30*/  FSEL R237, R49, -INF , !P2 ;  /* 0xff80000031ed7808 */ /* 0x000fe40005000000 */
[----:B------:R-:W-:Y:S02]  /*15c40*/  FSEL R206, R35, -INF , !P3 ;  /* 0xff80000023ce7808 */ /* 0x000fe40005800000 */
[----:B------:R-:W-:Y:S02]  /*15c50*/  ISETP.GE.AND P3, PT, R108, R230, PT ;  /* 0x000000e66c00720c */ /* 0x000fe40003f66270 */
[----:B------:R-:W-:Y:S01]  /*15c60*/  ISETP.GE.AND P2, PT, R102, R231, PT ;  /* 0x000000e76600720c */ /* 0x000fe20003f46270 */
[----:B-1----:R-:W-:Y:S01]  /*15c70*/  FFMA.FTZ R55, R182, -R222, R55 ;  /* 0x800000deb6377223 */ /* 0x002fe20000010037 */
[----:B------:R-:W-:Y:S02]  /*15c80*/  IABS R180, R181 ;  /* 0x000000b500b47213 */ /* 0x000fe40000000000 */
[----:B------:R-:W-:Y:S02]  /*15c90*/  ISETP.GE.OR P3, PT, R108, R234, !P3 ;  /* 0x000000ea6c00720c */ /* 0x000fe40005f66670 */
[----:B------:R-:W-:Y:S01]  /*15ca0*/  ISETP.GE.OR P2, PT, R102, R235, !P2 ;  /* 0x000000eb6600720c */ /* 0x000fe20005746670 */
[----:B------:R-:W-:Y:S01]  /*15cb0*/  IMAD.MOV.U32 R181, RZ, RZ, R180 ;  /* 0x000000ffffb57224 */ /* 0x000fe200078e00b4 */
[----:B------:R-:W-:Y:S02]  /*15cc0*/  FSEL R209, R38, -INF , !P3 ;  /* 0xff80000026d17808 */ /* 0x000fe40005800000 */
[----:B--2---:R-:W-:Y:S02]  /*15cd0*/  FSEL R217, R52, -INF , !P2 ;  /* 0xff80000034d97808 */ /* 0x004fe40005000000 */
[----:B------:R-:W-:Y:S01]  /*15ce0*/  IADD3 R180, R225, -R2, RZ ;  /* 0x80000002e1b47210 */ /* 0x000fe20007ffe0ff */
[----:B------:R-:W1:Y:S01]  /*15cf0*/  I2F R181, R181 ;  /* 0x000000b500b57306 */ /* 0x000e620000201400 */
[C---:B------:R-:W-:Y:S02]  /*15d00*/  ISETP.GE.AND P3, PT, R105.reuse, R230, PT ;  /* 0x000000e66900720c */ /* 0x040fe40003f66270 */
[----:B------:R-:W-:Y:S02]  /*15d10*/  IABS R180, R180 ;  /* 0x000000b400b47213 */ /* 0x000fe40000000000 */
[----:B------:R-:W-:Y:S02]  /*15d20*/  ISETP.GE.OR P3, PT, R105, R234, !P3 ;  /* 0x000000ea6900720c */ /* 0x000fe40005f66670 */
[----:B------:R-:W-:Y:S02]  /*15d30*/  ISETP.GE.AND P2, PT, R101, R231, PT ;  /* 0x000000e76500720c */ /* 0x000fe40003f46270 */
[----:B------:R-:W-:Y:S01]  /*15d40*/  FSEL R210, R39, -INF , !P3 ;  /* 0xff80000027d27808 */ /* 0x000fe20005800000 */
[----:B------:R-:W2:Y:S01]  /*15d50*/  I2F R180, R180 ;  /* 0x000000b400b47306 */ /* 0x000ea20000201400 */
[C---:B------:R-:W-:Y:S02]  /*15d60*/  ISETP.GE.AND P3, PT, R104.reuse, R230, PT ;  /* 0x000000e66800720c */ /* 0x040fe40003f66270 */
[----:B------:R-:W-:Y:S02]  /*15d70*/  ISETP.GE.OR P2, PT, R101, R235, !P2 ;  /* 0x000000eb6500720c */ /* 0x000fe40005746670 */
[----:B------:R-:W-:Y:S02]  /*15d80*/  ISETP.GE.OR P3, PT, R104, R234, !P3 ;  /* 0x000000ea6800720c */ /* 0x000fe40005f66670 */
[----:B------:R-:W-:Y:S02]  /*15d90*/  FSEL R215, R53, -INF , !P2 ;  /* 0xff80000035d77808 */ /* 0x000fe40005000000 */
[----:B------:R-:W-:Y:S02]  /*15da0*/  FSEL R241, R50, -INF , !P3 ;  /* 0xff80000032f17808 */ /* 0x000fe40005800000 */
[----:B------:R-:W-:Y:S02]  /*15db0*/  ISETP.GE.AND P3, PT, R103, R230, PT ;  /* 0x000000e66700720c */ /* 0x000fe40003f66270 */
[-C--:B------:R-:W-:Y:S01]  /*15dc0*/  ISETP.GE.AND P2, PT, R2, R231.reuse, PT ;  /* 0x000000e70200720c */ /* 0x080fe20003f46270 */
[----:B-1----:R-:W-:Y:S01]  /*15dd0*/  FFMA.FTZ R65, R181, -R222, R65 ;  /* 0x800000deb5417223 */ /* 0x002fe20000010041 */
[----:B------:R-:W-:Y:S01]  /*15de0*/  FSEL R181, R4, -INF , !P1 ;  /* 0xff80000004b57808 */ /* 0x000fe20004800000 */
[----:B------:R-:W-:Y:S01]  /*15df0*/  IMAD.IADD R4, R225, 0x1, -R0 ;  /* 0x00000001e1047824 */ /* 0x000fe200078e0a00 */
[----:B------:R-:W-:Y:S02]  /*15e00*/  ISETP.GE.AND P1, PT, R179, R231, PT ;  /* 0x000000e7b300720c */ /* 0x000fe40003f26270 */
[----:B------:R-:W-:Y:S02]  /*15e10*/  ISETP.GE.OR P3, PT, R103, R234, !P3 ;  /* 0x000000ea6700720c */ /* 0x000fe40005f66670 */
[----:B------:R-:W-:Y:S02]  /*15e20*/  IABS R4, R4 ;  /* 0x0000000400047213 */ /* 0x000fe40000000000 */
[-C--:B------:R-:W-:Y:S01]  /*15e30*/  ISETP.GE.OR P2, PT, R2, R235.reuse, !P2 ;  /* 0x000000eb0200720c */ /* 0x080fe20005746670 */
[----:B--2---:R-:W-:Y:S01]  /*15e40*/  FFMA.FTZ R66, R180, -R222, R66 ;  /* 0x800000deb4427223 */ /* 0x004fe20000010042 */
[----:B------:R-:W1:Y:S01]  /*15e50*/  I2F R16, R4 ;  /* 0x0000000400107306 */ /* 0x000e620000201400 */
[----:B------:R-:W-:Y:S02]  /*15e60*/  ISETP.GE.OR P1, PT, R179, R235, !P1 ;  /* 0x000000ebb300720c */ /* 0x000fe40004f26670 */
[----:B------:R-:W-:Y:S02]  /*15e70*/  FSEL R246, R51, -INF , !P3 ;  /* 0xff80000033f67808 */ /* 0x000fe40005800000 */
[----:B------:R-:W-:Y:S01]  /*15e80*/  FSEL R182, R5, -INF , !P1 ;  /* 0xff80000005b67808 */ /* 0x000fe20004800000 */
[----:B------:R-:W-:Y:S01]  /*15e90*/  IMAD.IADD R5, R224, 0x1, -R179 ;  /* 0x00000001e0057824 */ /* 0x000fe200078e0ab3 */
[-C--:B------:R-:W-:Y:S02]  /*15ea0*/  ISETP.GE.AND P1, PT, R178, R230.reuse, PT ;  /* 0x000000e6b200720c */ /* 0x080fe40003f26270 */
[----:B------:R-:W-:Y:S02]  /*15eb0*/  ISETP.GE.AND P3, PT, R102, R230, PT ;  /* 0x000000e66600720c */ /* 0x000fe40003f66270 */
[-C--:B------:R-:W-:Y:S02]  /*15ec0*/  ISETP.GE.OR P1, PT, R178, R234.reuse, !P1 ;  /* 0x000000eab200720c */ /* 0x080fe40004f26670 */
[----:B------:R-:W-:Y:S02]  /*15ed0*/  ISETP.GE.OR P3, PT, R102, R234, !P3 ;  /* 0x000000ea6600720c */ /* 0x000fe40005f66670 */
[----:B------:R-:W-:Y:S02]  /*15ee0*/  FSEL R184, R18, -INF , !P1 ;  /* 0xff80000012b87808 */ /* 0x000fe40004800000 */
[----:B------:R-:W-:Y:S02]  /*15ef0*/  ISETP.GE.AND P1, PT, R176, R230, PT ;  /* 0x000000e6b000720c */ /* 0x000fe40003f26270 */
[----:B------:R-:W-:Y:S02]  /*15f00*/  FSEL R50, R54, -INF , !P3 ;  /* 0xff80000036327808 */ /* 0x000fe40005800000 */
[----:B------:R-:W-:Y:S02]  /*15f10*/  ISETP.GE.OR P1, PT, R176, R234, !P1 ;  /* 0x000000eab000720c */ /* 0x000fe40004f26670 */
[C---:B------:R-:W-:Y:S01]  /*15f20*/  ISETP.GE.AND P3, PT, R101.reuse, R230, PT ;  /* 0x000000e66500720c */ /* 0x040fe20003f66270 */
[----:B-1----:R-:W-:Y:S01]  /*15f30*/  FFMA.FTZ R67, R16, -R222, R67 ;  /* 0x800000de10437223 */ /* 0x002fe20000010043 */
[----:B------:R-:W-:Y:S01]  /*15f40*/  IABS R4, R5 ;  /* 0x0000000500047213 */ /* 0x000fe20000000000 */
[----:B------:R-:W-:Y:S01]  /*15f50*/  IMAD.IADD R5, R224, 0x1, -R178 ;  /* 0x00000001e0057824 */ /* 0x000fe200078e0ab2 */
[----:B------:R-:W-:Y:S02]  /*15f60*/  FSEL R220, R64, -INF , !P2 ;  /* 0xff80000040dc7808 */ /* 0x000fe40005000000 */
[----:B------:R-:W1:Y:S01]  /*15f70*/  I2F R180, R4 ;  /* 0x0000000400b47306 */ /* 0x000e620000201400 */
[----:B------:R-:W-:Y:S02]  /*15f80*/  FSEL R202, R22, -INF , !P1 ;  /* 0xff80000016ca7808 */ /* 0x000fe40004800000 */
[C---:B------:R-:W-:Y:S02]  /*15f90*/  ISETP.GE.AND P1, PT, R110.reuse, R230, PT ;  /* 0x000000e66e00720c */ /* 0x040fe40003f26270 */
[-C--:B------:R-:W-:Y:S02]  /*15fa0*/  ISETP.GE.OR P3, PT, R101, R234.reuse, !P3 ;  /* 0x000000ea6500720c */ /* 0x080fe40005f66670 */
[----:B------:R-:W-:Y:S02]  /*15fb0*/  ISETP.GE.OR P1, PT, R110, R234, !P1 ;  /* 0x000000ea6e00720c */ /* 0x000fe40004f26670 */
[----:B------:R-:W-:Y:S02]  /*15fc0*/  FSEL R213, R55, -INF , !P3 ;  /* 0xff80000037d57808 */ /* 0x000fe40005800000 */
[----:B------:R-:W-:Y:S01]  /*15fd0*/  FSEL R205, R34, -INF , !P1 ;  /* 0xff80000022cd7808 */ /* 0x000fe20004800000 */
[----:B------:R-:W-:Y:S01]  /*15fe0*/  LDSM.16.MT88.4 R52, [R216+0xa000] ;  /* 0x00a00000d834783b */ /* 0x000fe20000004200 */
[C---:B------:R-:W-:Y:S02]  /*15ff0*/  ISETP.GE.AND P1, PT, R179.reuse, R229, PT ;  /* 0x000000e5b300720c */ /* 0x040fe40003f26270 */
[C---:B------:R-:W-:Y:S02]  /*16000*/  ISETP.GE.AND P3, PT, R2.reuse, R230, PT ;  /* 0x000000e60200720c */ /* 0x040fe40003f66270 */
[----:B------:R-:W-:Y:S02]  /*16010*/  ISETP.GE.OR P1, PT, R179, R233, !P1 ;  /* 0x000000e9b300720c */ /* 0x000fe40004f26670 */
[----:B------:R-:W-:Y:S02]  /*16020*/  IADD3 R179, R227, -R179, RZ ;  /* 0x800000b3e3b37210 */ /* 0x000fe40007ffe0ff */
[----:B------:R-:W-:Y:S02]  /*16030*/  ISETP.GE.OR P3, PT, R2, R234, !P3 ;  /* 0x000000ea0200720c */ /* 0x000fe40005f66670 */
[----:B------:R-:W-:Y:S01]  /*16040*/  ISETP.GE.AND P2, PT, R0, R231, PT ;  /* 0x000000e70000720c */ /* 0x000fe20003f46270 */
[----:B-1----:R-:W-:Y:S01]  /*16050*/  FFMA.FTZ R9, R180, -R222, R9 ;  /* 0x800000deb4097223 */ /* 0x002fe20000010009 */
[----:B------:R-:W-:Y:S02]  /*16060*/  IABS R4, R5 ;  /* 0x0000000500047213 */ /* 0x000fe40000000000 */
[----:B------:R-:W-:Y:S02]  /*16070*/  IADD3 R5, R224, -R177, RZ ;  /* 0x800000b1e0057210 */ /* 0x000fe40007ffe0ff */
[----:B------:R1:W2:Y:S01]  /*16080*/  I2F R10, R4 ;  /* 0x00000004000a7306 */ /* 0x0002a20000201400 */
[----:B------:R-:W-:Y:S02]  /*16090*/  FSEL R34, R9, -INF , !P1 ;  /* 0xff80000009227808 */ /* 0x000fe40004800000 */
[C---:B------:R-:W-:Y:S02]  /*160a0*/  ISETP.GE.AND P1, PT, R177.reuse, R229, PT ;  /* 0x000000e5b100720c */ /* 0x040fe40003f26270 */
[----:B------:R-:W-:Y:S01]  /*160b0*/  FSEL R211, R66, -INF , !P3 ;  /* 0xff80000042d37808 */ /* 0x000fe20005800000 */
[----:B------:R-:W-:Y:S01]  /*160c0*/  IMAD.MOV.U32 R66, RZ, RZ, R215 ;  /* 0x000000ffff427224 */ /* 0x000fe200078e00d7 */
[----:B------:R-:W-:Y:S02]  /*160d0*/  ISETP.GE.OR P1, PT, R177, R233, !P1 ;  /* 0x000000e9b100720c */ /* 0x000fe40004f26670 */
[----:B------:R-:W-:Y:S02]  /*160e0*/  ISETP.GE.AND P3, PT, R178, R229, PT ;  /* 0x000000e5b200720c */ /* 0x000fe40003f66270 */
[----:B------:R-:W-:Y:S02]  /*160f0*/  ISETP.GE.OR P2, PT, R0, R235, !P2 ;  /* 0x000000eb0000720c */ /* 0x000fe40005746670 */
[----:B------:R-:W-:Y:S02]  /*16100*/  ISETP.GE.OR P3, PT, R178, R233, !P3 ;  /* 0x000000e9b200720c */ /* 0x000fe40005f66670 */
[----:B------:R-:W-:Y:S02]  /*16110*/  FSEL R214, R65, -INF , !P2 ;  /* 0xff80000041d67808 */ /* 0x000fe40005000000 */
[C---:B------:R-:W-:Y:S04]  /*16120*/  ISETP.GE.AND P2, PT, R0.reuse, R230, PT ;  /* 0x000000e60000720c */ /* 0x040fe80003f46270 */
[----:B------:R-:W-:Y:S02]  /*16130*/  ISETP.GE.OR P2, PT, R0, R234, !P2 ;  /* 0x000000ea0000720c */ /* 0x000fe40005746670 */
[----:B-1----:R-:W-:Y:S01]  /*16140*/  IABS R4, R5 ;  /* 0x0000000500047213 */ /* 0x002fe20000000000 */
[----:B------:R-:W-:Y:S01]  /*16150*/  IMAD.IADD R5, R224, 0x1, -R176 ;  /* 0x00000001e0057824 */ /* 0x000fe200078e0ab0 */
[----:B------:R-:W-:Y:S01]  /*16160*/  FSEL R36, R67, -INF , !P2 ;  /* 0xff80000043247808 */ /* 0x000fe20005000000 */
[----:B--2---:R-:W-:Y:S01]  /*16170*/  FFMA.FTZ R12, R10, -R222, R12 ;  /* 0x800000de0a0c7223 */ /* 0x004fe2000001000c */
[----:B------:R1:W2:Y:S01]  /*16180*/  I2F R8, R4 ;  /* 0x0000000400087306 */ /* 0x0002a20000201400 */
[----:B------:R-:W-:Y:S03]  /*16190*/  ISETP.GE.AND P2, PT, R178, R228, PT ;  /* 0x000000e4b200720c */ /* 0x000fe60003f46270 */
[----:B------:R-:W-:Y:S02]  /*161a0*/  FSEL R33, R12, -INF , !P3 ;  /* 0xff8000000c217808 */ /* 0x000fe40005800000 */
[----:B------:R-:W-:Y:S02]  /*161b0*/  ISETP.GE.AND P3, PT, R176, R229, PT ;  /* 0x000000e5b000720c */ /* 0x000fe40003f66270 */
[----:B------:R-:W-:Y:S02]  /*161c0*/  ISETP.GE.OR P2, PT, R178, R232, !P2 ;  /* 0x000000e8b200720c */ /* 0x000fe40005746670 */
[----:B------:R-:W-:Y:S02]  /*161d0*/  ISETP.GE.OR P3, PT, R176, R233, !P3 ;  /* 0x000000e9b000720c */ /* 0x000fe40005f66670 */
[----:B-1----:R-:W-:Y:S01]  /*161e0*/  IABS R4, R5 ;  /* 0x0000000500047213 */ /* 0x002fe20000000000 */
[-C--:B--2---:R-:W-:Y:S02]  /*161f0*/  FFMA.FTZ R13, R8, -R222.reuse, R13 ;  /* 0x800000de080d7223 */ /* 0x084fe4000001000d */
[C---:B------:R-:W-:Y:S01]  /*16200*/  IMAD.IADD R5, R224.reuse, 0x1, -R111 ;  /* 0x00000001e0057824 */ /* 0x040fe200078e0a6f */
[----:B------:R1:W2:Y:S02]  /*16210*/  I2F R7, R4 ;  /* 0x0000000400077306 */ /* 0x0002a40000201400 */
[----:B------:R-:W-:Y:S02]  /*16220*/  FSEL R32, R13, -INF , !P1 ;  /* 0xff8000000d207808 */ /* 0x000fe40004800000 */
[C---:B------:R-:W-:Y:S04]  /*16230*/  ISETP.GE.AND P1, PT, R111.reuse, R229, PT ;  /* 0x000000e56f00720c */ /* 0x040fe80003f26270 */
[----:B------:R-:W-:Y:S02]  /*16240*/  ISETP.GE.OR P1, PT, R111, R233, !P1 ;  /* 0x000000e96f00720c */ /* 0x000fe40004f26670 */
[----:B-1----:R-:W-:Y:S01]  /*16250*/  IABS R4, R5 ;  /* 0x0000000500047213 */ /* 0x002fe20000000000 */
[----:B--2---:R-:W-:Y:S02]  /*16260*/  FFMA.FTZ R24, R7, -R222, R24 ;  /* 0x800000de07187223 */ /* 0x004fe40000010018 */
[----:B------:R-:W-:Y:S01]  /*16270*/  IMAD.IADD R5, R224, 0x1, -R110 ;  /* 0x00000001e0057824 */ /* 0x000fe200078e0a6e */
[----:B------:R1:W2:Y:S02]  /*16280*/  I2F R6, R4 ;  /* 0x0000000400067306 */ /* 0x0002a40000201400 */
[----:B------:R-:W-:Y:S02]  /*16290*/  FSEL R196, R24, -INF , !P3 ;  /* 0xff80000018c47808 */ /* 0x000fe40005800000 */
[C---:B------:R-:W-:Y:S04]  /*162a0*/  ISETP.GE.AND P3, PT, R177.reuse, R228, PT ;  /* 0x000000e4b100720c */ /* 0x040fe80003f66270 */
[----:B------:R-:W-:Y:S02]  /*162b0*/  ISETP.GE.OR P3, PT, R177, R232, !P3 ;  /* 0x000000e8b100720c */ /* 0x000fe40005f66670 */
[----:B-1----:R-:W-:Y:S01]  /*162c0*/  IABS R4, R5 ;  /* 0x0000000500047213 */ /* 0x002fe20000000000 */
[-C--:B--2---:R-:W-:Y:S01]  /*162d0*/  FFMA.FTZ R25, R6, -R222.reuse, R25 ;  /* 0x800000de06197223 */ /* 0x084fe20000010019 */
[----:B------:R-:W-:Y:S02]  /*162e0*/  IABS R5, R179 ;  /* 0x000000b300057213 */ /* 0x000fe40000000000 */
[----:B------:R1:W2:Y:S02]  /*162f0*/  I2F R19, R4 ;  /* 0x0000000400137306 */ /* 0x0002a40000201400 */
[----:B------:R-:W-:Y:S02]  /*16300*/  FSEL R195, R25, -INF , !P1 ;  /* 0xff80000019c37808 */ /* 0x000fe40004800000 */
[C---:B------:R-:W-:Y:S04]  /*16310*/  ISETP.GE.AND P1, PT, R110.reuse, R229, PT ;  /* 0x000000e56e00720c */ /* 0x040fe80003f26270 */
[----:B------:R-:W-:Y:S02]  /*16320*/  ISETP.GE.OR P1, PT, R110, R233, !P1 ;  /* 0x000000e96e00720c */ /* 0x000fe40004f26670 */
[----:B------:R3:W4:Y:S01]  /*16330*/  I2F R35, R5 ;  /* 0x0000000500237306 */ /* 0x0007220000201400 */
[----:B-1----:R-:W-:Y:S02]  /*16340*/  IMAD.IADD R4, R224, 0x1, -R109 ;  /* 0x00000001e0047824 */ /* 0x002fe400078e0a6d */
[----:B--2---:R-:W-:Y:S03]  /*16350*/  FFMA.FTZ R28, R19, -R222, R28 ;  /* 0x800000de131c7223 */ /* 0x004fe6000001001c */
[----:B------:R-:W-:Y:S02]  /*16360*/  IABS R4, R4 ;  /* 0x0000000400047213 */ /* 0x000fe40000000000 */
[----:B------:R-:W-:Y:S02]  /*16370*/  FSEL R198, R28, -INF , !P1 ;  /* 0xff8000001cc67808 */ /* 0x000fe40004800000 */
[----:B------:R1:W2:Y:S01]  /*16380*/  I2F R20, R4 ;  /* 0x0000000400147306 */ /* 0x0002a20000201400 */
[----:B---3--:R-:W-:Y:S01]  /*16390*/  IMAD.IADD R5, R227, 0x1, -R178 ;  /* 0x00000001e3057824 */ /* 0x008fe200078e0ab2 */
[----:B------:R-:W-:Y:S01]  /*163a0*/  ISETP.GE.AND P1, PT, R109, R229, PT ;  /* 0x000000e56d00720c */ /* 0x000fe20003f26270 */
[-C--:B----4-:R-:W-:Y:S03]  /*163b0*/  FFMA.FTZ R11, R35, -R222.reuse, R11 ;  /* 0x800000de230b7223 */ /* 0x090fe6000001000b */
        /* <DEDUP_REMOVED lines=9> */
[----:B--2---:R-:W-:Y:S01]  /*16450*/  FFMA.FTZ R14, R17, -R222, R14 ;  /* 0x800000de110e7223 */ /* 0x004fe2000001000e */
[----:B------:R-:W-:Y:S02]  /*16460*/  FSEL R17, R11, -INF , !P0 ;  /* 0xff8000000b117808 */ /* 0x000fe40004000000 */
[----:B------:R1:W2:Y:S01]  /*16470*/  I2F R18, R4 ;  /* 0x0000000400127306 */ /* 0x0002a20000201400 */
[----:B------:R-:W-:Y:S02]  /*16480*/  IADD3 R5, R227, -R177, RZ ;  /* 0x800000b1e3057210 */ /* 0x000fe40007ffe0ff */
[----:B------:R-:W-:Y:S02]  /*16490*/  ISETP.GE.AND P0, PT, R108, R229, PT ;  /* 0x000000e56c00720c */ /* 0x000fe40003f06270 */
[----:B------:R-:W-:Y:S02]  /*164a0*/  FSEL R14, R14, -INF , !P2 ;  /* 0xff8000000e0e7808 */ /* 0x000fe40005000000 */
[----:B------:R-:W-:Y:S02]  /*164b0*/  ISETP.GE.OR P0, PT, R108, R233, !P0 ;  /* 0x000000e96c00720c */ /* 0x000fe40004706670 */
        /* <DEDUP_REMOVED lines=10> */
[-C--:B--2---:R-:W-:Y:S02]  /*16560*/  FFMA.FTZ R15, R22, -R222.reuse, R15 ;  /* 0x800000de160f7223 */ /* 0x084fe4000001000f */
[----:B------:R-:W-:Y:S01]  /*16570*/  IMAD.IADD R5, R227, 0x1, -R176 ;  /* 0x00000001e3057824 */ /* 0x000fe200078e0ab0 */
[----:B------:R1:W2:Y:S02]  /*16580*/  I2F R23, R4 ;  /* 0x0000000400177306 */ /* 0x0002a40000201400 */
[----:B------:R-:W-:Y:S02]  /*16590*/  FSEL R15, R15, -INF , !P3 ;  /* 0xff8000000f0f7808 */ /* 0x000fe40005800000 */
[C---:B------:R-:W-:Y:S04]  /*165a0*/  ISETP.GE.AND P3, PT, R105.reuse, R229, PT ;  /* 0x000000e56900720c */ /* 0x040fe80003f66270 */
[----:B------:R-:W-:Y:S02]  /*165b0*/  ISETP.GE.OR P3, PT, R105, R233, !P3 ;  /* 0x000000e96900720c */ /* 0x000fe40005f66670 */
[----:B-1----:R-:W-:Y:S01]  /*165c0*/  IABS R4, R5 ;  /* 0x0000000500047213 */ /* 0x002fe20000000000 */
[----:B--2---:R-:W-:Y:S01]  /*165d0*/  FFMA.FTZ R41, R23, -R222, R41 ;  /* 0x800000de17297223 */ /* 0x004fe20000010029 */
[----:B------:R-:W-:Y:S02]  /*165e0*/  IADD3 R5, R224, -R104, RZ ;  /* 0x80000068e0057210 */ /* 0x000fe40007ffe0ff */
[----:B------:R1:W2:Y:S02]  /*165f0*/  I2F R21, R4 ;  /* 0x0000000400157306 */ /* 0x0002a40000201400 */
[----:B------:R-:W-:Y:S02]  /*16600*/  IABS R5, R5 ;  /* 0x0000000500057213 */ /* 0x000fe40000000000 */
[----:B------:R-:W-:Y:S02]  /*16610*/  FSEL R49, R41, -INF , !P3 ;  /* 0xff80000029317808 */ /* 0x000fe40005800000 */
[C---:B------:R-:W-:Y:S04]  /*16620*/  ISETP.GE.AND P3, PT, R104.reuse, R229, PT ;  /* 0x000000e56800720c */ /* 0x040fe80003f66270 */
[----:B------:R3:W4:Y:S01]  /*16630*/  I2F R7, R5 ;  /* 0x0000000500077306 */ /* 0x0007220000201400 */
[----:B------:R-:W-:Y:S01]  /*16640*/  ISETP.GE.OR P3, PT, R104, R233, !P3 ;  /* 0x000000e96800720c */ /* 0x000fe20005f66670 */
[----:B-1----:R-:W-:Y:S02]  /*16650*/  IMAD.IADD R4, R227, 0x1, -R111 ;  /* 0x00000001e3047824 */ /* 0x002fe400078e0a6f */
[----:B--2---:R-:W-:Y:S02]  /*16660*/  FFMA.FTZ R26, R21, -R222, R26 ;  /* 0x800000de151a7223 */ /* 0x004fe4000001001a */
[----:B------:R-:W-:Y:S01]  /*16670*/  LDSM.16.MT88.4 R20, [R216+0x9000] ;  /* 0x00900000d814783b */ /* 0x000fe20000004200 */
[----:B------:R-:W-:Y:S02]  /*16680*/  IABS R4, R4 ;  /* 0x0000000400047213 */ /* 0x000fe40000000000 */
[----:B------:R-:W-:Y:S02]  /*16690*/  FSEL R194, R26, -INF , !P1 ;  /* 0xff8000001ac27808 */ /* 0x000fe40004800000 */
[----:B------:R1:W2:Y:S01]  /*166a0*/  I2F R16, R4 ;  /* 0x0000000400107306 */ /* 0x0002a20000201400 */
[----:B---3--:R-:W-:Y:S01]  /*166b0*/  IMAD.IADD R5, R224, 0x1, -R103 ;  /* 0x00000001e0057824 */ /* 0x008fe200078e0a67 */
[----:B------:R-:W-:Y:S01]  /*166c0*/  ISETP.GE.AND P1, PT, R109, R228, PT ;  /* 0x000000e46d00720c */ /* 0x000fe20003f26270 */
[----:B----4-:R-:W-:Y:S03]  /*166d0*/  FFMA.FTZ R44, R7, -R222, R44 ;  /* 0x800000de072c7223 */ /* 0x010fe6000001002c */
[----:B------:R-:W-:Y:S02]  /*166e0*/  ISETP.GE.OR P1, PT, R109, R232, !P1 ;  /* 0x000000e86d00720c */ /* 0x000fe40004f26670 */
        /* <DEDUP_REMOVED lines=11> */
[----:B--2---:R-:W-:Y:S03]  /*167a0*/  FFMA.FTZ R45, R6, -R222, R45 ;  /* 0x800000de062d7223 */ /* 0x004fe6000001002d */
[----:B------:R-:W-:Y:S01]  /*167b0*/  MOV R5, R4 ;  /* 0x0000000400057202 */ /* 0x000fe20000000f00 */
[----:B------:R-:W-:Y:S01]  /*167c0*/  IMAD.IADD R4, R224, 0x1, -R102 ;  /* 0x00000001e0047824 */ /* 0x000fe200078e0a66 */
[----:B------:R-:W-:Y:S02]  /*167d0*/  FSEL R67, R45, -INF , !P3 ;  /* 0xff8000002d437808 */ /* 0x000fe40005800000 */
[----:B------:R1:W2:Y:S01]  /*167e0*/  I2F R13, R5 ;  /* 0x00000005000d7306 */ /* 0x0002a20000201400 */
[C---:B------:R-:W-:Y:S02]  /*167f0*/  ISETP.GE.AND P3, PT, R105.reuse, R228, PT ;  /* 0x000000e46900720c */ /* 0x040fe40003f66270 */
[----:B------:R-:W-:Y:S02]  /*16800*/  IABS R4, R4 ;  /* 0x0000000400047213 */ /* 0x000fe40000000000 */
[----:B------:R-:W-:Y:S05]  /*16810*/  ISETP.GE.OR P3, PT, R105, R232, !P3 ;  /* 0x000000e86900720c */ /* 0x000fea0005f66670 */
[----:B------:R-:W3:Y:S01]  /*16820*/  I2F R12, R4 ;  /* 0x00000004000c7306 */ /* 0x000ee20000201400 */
[----:B-1----:R-:W-:Y:S02]  /*16830*/  IMAD.IADD R5, R227, 0x1, -R109 ;  /* 0x00000001e3057824 */ /* 0x002fe400078e0a6d */
[-C--:B--2---:R-:W-:Y:S05]  /*16840*/  FFMA.FTZ R30, R13, -R222.reuse, R30 ;  /* 0x800000de0d1e7223 */ /* 0x084fea000001001e */
[----:B------:R-:W-:Y:S02]  /*16850*/  FSEL R192, R30, -INF , !P0 ;  /* 0xff8000001ec07808 */ /* 0x000fe40004000000 */
[----:B------:R-:W-:Y:S01]  /*16860*/  ISETP.GE.AND P0, PT, R102, R229, PT ;  /* 0x000000e56600720c */ /* 0x000fe20003f06270 */
[-C--:B---3--:R-:W-:Y:S01]  /*16870*/  FFMA.FTZ R56, R12, -R222.reuse, R56 ;  /* 0x800000de0c387223 */ /* 0x088fe20000010038 */
[----:B------:R-:W-:Y:S01]  /*16880*/  IABS R4, R5 ;  /* 0x0000000500047213 */ /* 0x000fe20000000000 */
[----:B------:R-:W-:Y:S01]  /*16890*/  IMAD.IADD R5, R224, 0x1, -R101 ;  /* 0x00000001e0057824 */ /* 0x000fe200078e0a65 */
[----:B------:R-:W-:Y:S02]  /*168a0*/  ISETP.GE.OR P0, PT, R102, R233, !P0 ;  /* 0x000000e96600720c */ /* 0x000fe40004706670 */
[----:B------:R1:W2:Y:S02]  /*168b0*/  I2F R10, R4 ;  /* 0x00000004000a7306 */ /* 0x0002a40000201400 */
[----:B------:R-:W-:Y:S01]  /*168c0*/  FSEL R219, R56, -INF , !P0 ;  /* 0xff80000038db7808 */ /* 0x000fe20004000000 */
[----:B------:R-:W-:Y:S01]  /*168d0*/  IMAD.MOV.U32 R56, RZ, RZ, R36 ;  /* 0x000000ffff387224 */ /* 0x000fe200078e0024 */
[C---:B------:R-:W-:Y:S01]  /*168e0*/  ISETP.GE.AND P0, PT, R101.reuse, R229, PT ;  /* 0x000000e56500720c */ /* 0x040fe20003f06270 */
[----:B------:R-:W-:Y:S03]  /*168f0*/  LDSM.16.MT88.4 R36, [R218+0x9000] ;  /* 0x00900000da24783b */ /* 0x000fe60000004200 */
[----:B------:R-:W-:Y:S02]  /*16900*/  ISETP.GE.OR P0, PT, R101, R233, !P0 ;  /* 0x000000e96500720c */ /* 0x000fe40004706670 */
[----:B-1----:R-:W-:Y:S01]  /*16910*/  IABS R4, R5 ;  /* 0x0000000500047213 */ /* 0x002fe20000000000 */
[----:B--2---:R-:W-:Y:S01]  /*16920*/  FFMA.FTZ R31, R10, -R222, R31 ;  /* 0x800000de0a1f7223 */ /* 0x004fe2000001001f */
[----:B------:R-:W-:Y:S02]  /*16930*/  IADD3 R5, R227, -R108, RZ ;  /* 0x8000006ce3057210 */ /* 0x000fe40007ffe0ff */
[----:B------:R1:W2:Y:S02]  /*16940*/  I2F R9, R4 ;  /* 0x0000000400097306 */ /* 0x0002a40000201400 */
[----:B------:R-:W-:Y:S02]  /*16950*/  FSEL R191, R31, -INF , !P1 ;  /* 0xff8000001fbf7808 */ /* 0x000fe40004800000 */
[C---:B------:R-:W-:Y:S04]  /*16960*/  ISETP.GE.AND P1, PT, R104.reuse, R228, PT ;  /* 0x000000e46800720c */ /* 0x040fe80003f26270 */
[----:B------:R-:W-:Y:S01]  /*16970*/  ISETP.GE.OR P1, PT, R104, R232, !P1 ;  /* 0x000000e86800720c */ /* 0x000fe20004f26670 */
[----:B------:R-:W-:Y:S01]  /*16980*/  IMAD.IADD R104, R227, 0x1, -R104 ;  /* 0x00000001e3687824 */ /* 0x000fe200078e0a68 */
[----:B-1----:R-:W-:Y:S01]  /*16990*/  IABS R4, R5 ;  /* 0x0000000500047213 */ /* 0x002fe20000000000 */
[----:B------:R-:W-:Y:S02]  /*169a0*/  IMAD.IADD R5, R224, 0x1, -R2 ;  /* 0x00000001e0057824 */ /* 0x000fe400078e0a02 */
[----:B--2---:R-:W-:Y:S01]  /*169b0*/  FFMA.FTZ R57, R9, -R222, R57 ;  /* 0x800000de09397223 */ /* 0x004fe20000010039 */
[----:B------:R1:W2:Y:S04]  /*169c0*/  I2F R8, R4 ;  /* 0x0000000400087306 */ /* 0x0002a80000201400 */
[----:B------:R-:W-:Y:S01]  /*169d0*/  FSEL R48, R57, -INF , !P0 ;  /* 0xff80000039307808 */ /* 0x000fe20004000000 */
[----:B------:R-:W-:Y:S01]  /*169e0*/  IMAD.MOV.U32 R57, RZ, RZ, R214 ;  /* 0x000000ffff397224 */ /* 0x000fe200078e00d6 */
[C---:B------:R-:W-:Y:S04]  /*169f0*/  ISETP.GE.AND P0, PT, R103.reuse, R228, PT ;  /* 0x000000e46700720c */ /* 0x040fe80003f06270 */
[----:B------:R-:W-:Y:S02]  /*16a00*/  ISETP.GE.OR P0, PT, R103, R232, !P0 ;  /* 0x000000e86700720c */ /* 0x000fe40004706670 */
[C---:B------:R-:W-:Y:S02]  /*16a10*/  IADD3 R103, R227.reuse, -R103, RZ ;  /* 0x80000067e3677210 */ /* 0x040fe40007ffe0ff */
[----:B-1----:R-:W-:Y:S01]  /*16a20*/  IABS R4, R5 ;  /* 0x0000000500047213 */ /* 0x002fe20000000000 */
[----:B------:R-:W-:Y:S02]  /*16a30*/  IMAD.IADD R5, R227, 0x1, -R105 ;  /* 0x00000001e3057824 */ /* 0x000fe400078e0a69 */
[-C--:B--2---:R-:W-:Y:S01]  /*16a40*/  FFMA.FTZ R42, R8, -R222.reuse, R42 ;  /* 0x800000de082a7223 */ /* 0x084fe2000001002a */
[----:B------:R1:W2:Y:S04]  /*16a50*/  I2F R7, R4 ;  /* 0x0000000400077306 */ /* 0x0002a80000201400 */
[----:B------:R-:W-:Y:S02]  /*16a60*/  FSEL R244, R42, -INF , !P2 ;  /* 0xff8000002af47808 */ /* 0x000fe40005000000 */
[C---:B------:R-:W-:Y:S04]  /*16a70*/  ISETP.GE.AND P2, PT, R2.reuse, R229, PT ;  /* 0x000000e50200720c */ /* 0x040fe80003f46270 */
[----:B------:R-:W-:Y:S02]  /*16a80*/  ISETP.GE.OR P2, PT, R2, R233, !P2 ;  /* 0x000000e90200720c */ /* 0x000fe40005746670 */
[----:B-1----:R-:W-:Y:S01]  /*16a90*/  IABS R4, R5 ;  /* 0x0000000500047213 */ /* 0x002fe20000000000 */
[----:B------:R-:W-:Y:S02]  /*16aa0*/  IMAD.IADD R5, R224, 0x1, -R0 ;  /* 0x00000001e0057824 */ /* 0x000fe400078e0a00 */
[-C--:B--2---:R-:W-:Y:S01]  /*16ab0*/  FFMA.FTZ R60, R7, -R222.reuse, R60 ;  /* 0x800000de073c7223 */ /* 0x084fe2000001003c */
[----:B------:R1:W2:Y:S04]  /*16ac0*/  I2F R6, R4 ;  /* 0x0000000400067306 */ /* 0x0002a80000201400 */
[----:B------:R-:W-:Y:S01]  /*16ad0*/  FSEL R248, R60, -INF , !P2 ;  /* 0xff8000003cf87808 */ /* 0x000fe20005000000 */
[----:B------:R-:W-:Y:S01]  /*16ae0*/  IMAD.MOV.U32 R60, RZ, RZ, R213 ;  /* 0x000000ffff3c7224 */ /* 0x000fe200078e00d5 */
[C---:B------:R-:W-:Y:S04]  /*16af0*/  ISETP.GE.AND P2, PT, R0.reuse, R229, PT ;  /* 0x000000e50000720c */ /* 0x040fe80003f46270 */
[----:B------:R-:W-:Y:S02]  /*16b00*/  ISETP.GE.OR P2, PT, R0, R233, !P2 ;  /* 0x000000e90000720c */ /* 0x000fe40005746670 */
[----:B-1----:R-:W-:Y:S01]  /*16b10*/  IABS R4, R5 ;  /* 0x0000000500047213 */ /* 0x002fe20000000000 */
[----:B--2---:R-:W-:Y:S01]  /*16b20*/  FFMA.FTZ R43, R6, -R222, R43 ;  /* 0x800000de062b7223 */ /* 0x004fe2000001002b */
[----:B------:R-:W-:Y:S02]  /*16b30*/  IABS R6, R103 ;  /* 0x0000006700067213 */ /* 0x000fe40000000000 */
[----:B------:R-:W-:Y:S02]  /*16b40*/  MOV R5, R4 ;  /* 0x0000000400057202 */ /* 0x000fe40000000f00 */
[----:B------:R-:W-:Y:S01]  /*16b50*/  FMNMX.FTZ R4, R181, R3, !PT ;  /* 0x00000003b5047209 */ /* 0x000fe20007810000 */
[----:B------:R1:W2:Y:S01]  /*16b60*/  I2F R12, R6 ;  /* 0x00000006000c7306 */ /* 0x0002a20000201400 */
[----:B------:R-:W-:Y:S02]  /*16b70*/  FSEL R240, R43, -INF , !P3 ;  /* 0xff8000002bf07808 */ /* 0x000fe40005800000 */
[----:B------:R-:W-:Y:S02]  /*16b80*/  FMNMX.FTZ R105, R182, R4, !PT ;  /* 0x00000004b6697209 */ /* 0x000fe40007810000 */
[----:B------:R-:W-:Y:S02]  /*16b90*/  FMNMX.FTZ R4, R187, R100, !PT ;  /* 0x00000064bb047209 */ /* 0x000fe40007810000 */
[----:B------:R-:W-:Y:S02]  /*16ba0*/  FMNMX.FTZ R105, R188, R105, !PT ;  /* 0x00000069bc697209 */ /* 0x000fe40007810000 */
[----:B------:R-:W-:Y:S01]  /*16bb0*/  FMNMX.FTZ R4, R185, R4, !PT ;  /* 0x00000004b9047209 */ /* 0x000fe20007810000 */
[----:B------:R-:W3:Y:S01]  /*16bc0*/  I2F R5, R5 ;  /* 0x0000000500057306 */ /* 0x000ee20000201400 */
[----:B------:R-:W-:Y:S02]  /*16bd0*/  FMNMX.FTZ R105, R186, R105, !PT ;  /* 0x00000069ba697209 */ /* 0x000fe40007810000 */
[----:B------:R-:W-:Y:S02]  /*16be0*/  FMNMX.FTZ R4, R184, R4, !PT ;  /* 0x00000004b8047209 */ /* 0x000fe40007810000 */
[----:B------:R-:W-:Y:S02]  /*16bf0*/  FMNMX.FTZ R105, R200, R105, !PT ;  /* 0x00000069c8697209 */ /* 0x000fe40007810000 */
[----:B------:R-:W-:Y:S02]  /*16c00*/  FMNMX.FTZ R4, R183, R4, !PT ;  /* 0x00000004b7047209 */ /* 0x000fe40007810000 */
[----:B------:R-:W-:Y:S02]  /*16c10*/  FMNMX.FTZ R105, R199, R105, !PT ;  /* 0x00000069c7697209 */ /* 0x000fe40007810000 */
[----:B------:R-:W-:Y:S02]  /*16c20*/  FMNMX.FTZ R4, R202, R4, !PT ;  /* 0x00000004ca047209 */ /* 0x000fe40007810000 */
[----:B------:R-:W-:Y:S01]  /*16c30*/  FMNMX.FTZ R105, R204, R105, !PT ;  /* 0x00000069cc697209 */ /* 0x000fe20007810000 */
[----:B-1----:R-:W-:Y:S01]  /*16c40*/  IMAD.IADD R6, R227, 0x1, -R101 ;  /* 0x00000001e3067824 */ /* 0x002fe200078e0a65 */
[----:B------:R-:W-:Y:S01]  /*16c50*/  FMNMX.FTZ R4, R201, R4, !PT ;  /* 0x00000004c9047209 */ /* 0x000fe20007810000 */
[----:B--2---:R-:W-:Y:S01]  /*16c60*/  FFMA.FTZ R47, R12, -R222, R47 ;  /* 0x800000de0c2f7223 */ /* 0x004fe2000001002f */
[----:B------:R-:W-:Y:S02]  /*16c70*/  FMNMX.FTZ R105, R203, R105, !PT ;  /* 0x00000069cb697209 */ /* 0x000fe40007810000 */
[----:B------:R-:W-:Y:S02]  /*16c80*/  FMNMX.FTZ R4, R205, R4, !PT ;  /* 0x00000004cd047209 */ /* 0x000fe40007810000 */
[----:B------:R-:W-:Y:S02]  /*16c90*/  FMNMX.FTZ R105, R207, R105, !PT ;  /* 0x00000069cf697209 */ /* 0x000fe40007810000 */
[----:B------:R-:W-:Y:S01]  /*16ca0*/  FMNMX.FTZ R4, R206, R4, !PT ;  /* 0x00000004ce047209 */ /* 0x000fe20007810000 */
[----:B---3--:R-:W-:Y:S01]  /*16cb0*/  FFMA.FTZ R61, R5, -R222, R61 ;  /* 0x800000de053d7223 */ /* 0x008fe2000001003d */
[----:B------:R-:W-:Y:S02]  /*16cc0*/  IABS R5, R104 ;  /* 0x0000006800057213 */ /* 0x000fe40000000000 */
[----:B------:R-:W-:Y:S02]  /*16cd0*/  FMNMX.FTZ R4, R209, R4, !PT ;  /* 0x00000004d1047209 */ /* 0x000fe40007810000 */
[----:B------:R-:W-:Y:S01]  /*16ce0*/  FMNMX.FTZ R105, R208, R105, !PT ;  /* 0x00000069d0697209 */ /* 0x000fe20007810000 */
[----:B------:R-:W1:Y:S01]  /*16cf0*/  I2F R9, R5 ;  /* 0x0000000500097306 */ /* 0x000e620000201400 */
        /* <DEDUP_REMOVED lines=11> */
[----:B------:R-:W-:Y:S01]  /*16db0*/  IMAD.IADD R4, R227, 0x1, -R102 ;  /* 0x00000001e3047824 */ /* 0x000fe200078e0a66 */
[----:B------:R-:W-:Y:S01]  /*16dc0*/  FMNMX.FTZ R105, R57, R105, !PT ;  /* 0x0000006939697209 */ /* 0x000fe20007810000 */
[----:B-1----:R-:W-:Y:S01]  /*16dd0*/  FFMA.FTZ R46, R9, -R222, R46 ;  /* 0x800000de092e7223 */ /* 0x002fe2000001002e */
[----:B------:R-:W-:Y:S02]  /*16de0*/  FMNMX.FTZ R104, R56, R104, !PT ;  /* 0x0000006838687209 */ /* 0x000fe40007810000 */
[----:B------:R-:W-:Y:S01]  /*16df0*/  IABS R4, R4 ;  /* 0x0000000400047213 */ /* 0x000fe20000000000 */
[----:B------:R-:W1:Y:S01]  /*16e00*/  SHFL.BFLY PT, R7, R105, 0x2, 0x1f ;  /* 0x0c401f0069077f89 */ /* 0x000e6200000e0000 */
[----:B------:R-:W-:Y:S02]  /*16e10*/  FMNMX.FTZ R5, R189, R106, !PT ;  /* 0x0000006abd057209 */ /* 0x000fe40007810000 */
[----:B------:R2:W3:Y:S01]  /*16e20*/  I2F R10, R4 ;  /* 0x00000004000a7306 */ /* 0x0004e20000201400 */
[----:B------:R-:W-:Y:S02]  /*16e30*/  FSEL R249, R46, -INF , !P1 ;  /* 0xff8000002ef97808 */ /* 0x000fe40004800000 */
[----:B------:R-:W-:Y:S02]  /*16e40*/  FMNMX.FTZ R5, R34, R5, !PT ;  /* 0x0000000522057209 */ /* 0x000fe40007810000 */
[----:B------:R-:W4:Y:S01]  /*16e50*/  SHFL.BFLY PT, R8, R104, 0x2, 0x1f ;  /* 0x0c401f0068087f89 */ /* 0x000f2200000e0000 */
[-C--:B------:R-:W-:Y:S02]  /*16e60*/  ISETP.GE.AND P1, PT, R2, R228.reuse, PT ;  /* 0x000000e40200720c */ /* 0x080fe40003f26270 */
[----:B------:R-:W-:Y:S02]  /*16e70*/  FMNMX.FTZ R5, R33, R5, !PT ;  /* 0x0000000521057209 */ /* 0x000fe40007810000 */
[----:B------:R-:W-:Y:S02]  /*16e80*/  ISETP.GE.AND P3, PT, R102, R228, PT ;  /* 0x000000e46600720c */ /* 0x000fe40003f66270 */
[----:B------:R-:W-:Y:S02]  /*16e90*/  FMNMX.FTZ R5, R32, R5, !PT ;  /* 0x0000000520057209 */ /* 0x000fe40007810000 */
[-C--:B------:R-:W-:Y:S02]  /*16ea0*/  ISETP.GE.OR P1, PT, R2, R232.reuse, !P1 ;  /* 0x000000e80200720c */ /* 0x080fe40004f26670 */
[----:B------:R-:W-:Y:S02]  /*16eb0*/  FMNMX.FTZ R5, R196, R5, !PT ;  /* 0x00000005c4057209 */ /* 0x000fe40007810000 */
[----:B------:R-:W-:Y:S02]  /*16ec0*/  ISETP.GE.OR P3, PT, R102, R232, !P3 ;  /* 0x000000e86600720c */ /* 0x000fe40005f66670 */
[----:B------:R-:W-:Y:S02]  /*16ed0*/  FSEL R65, R61, -INF , !P2 ;  /* 0xff8000003d417808 */ /* 0x000fe40005000000 */
[----:B-1----:R-:W-:Y:S02]  /*16ee0*/  FMNMX.FTZ R105, R105, R7, !PT ;  /* 0x0000000769697209 */ /* 0x002fe40007810000 */
[----:B--2---:R-:W-:Y:S01]  /*16ef0*/  IABS R4, R6 ;  /* 0x0000000600047213 */ /* 0x004fe20000000000 */
[----:B---3--:R-:W-:Y:S01]  /*16f00*/  FFMA.FTZ R58, R10, -R222, R58 ;  /* 0x800000de0a3a7223 */ /* 0x008fe2000001003a */
[----:B------:R-:W-:Y:S02]  /*16f10*/  FSEL R245, R47, -INF , !P0 ;  /* 0xff8000002ff57808 */ /* 0x000fe40004000000 */
[----:B------:R-:W-:Y:S02]  /*16f20*/  MOV R6, R4 ;  /* 0x0000000400067202 */ /* 0x000fe40000000f00 */
[----:B----4-:R-:W-:Y:S02]  /*16f30*/  FMNMX.FTZ R104, R104, R8, !PT ;  /* 0x0000000868687209 */ /* 0x010fe40007810000 */
[----:B------:R1:W2:Y:S01]  /*16f40*/  I2F R11, R6 ;  /* 0x00000006000b7306 */ /* 0x0002a20000201400 */
[----:B------:R-:W-:Y:S01]  /*16f50*/  FMNMX.FTZ R4, R195, R5, !PT ;  /* 0x00000005c3047209 */ /* 0x000fe20007810000 */
[----:B------:R-:W-:Y:S01]  /*16f60*/  IMAD.IADD R5, R227, 0x1, -R2 ;  /* 0x00000001e3057824 */ /* 0x000fe200078e0a02 */
[----:B------:R-:W3:Y:S01]  /*16f70*/  SHFL.BFLY PT, R8, R105, 0x1, 0x1f ;  /* 0x0c201f0069087f89 */ /* 0x000ee200000e0000 */
[----:B------:R-:W-:Y:S02]  /*16f80*/  FSEL R61, R58, -INF , !P3 ;  /* 0xff8000003a3d7808 */ /* 0x000fe40005800000 */
[----:B------:R-:W-:Y:S02]  /*16f90*/  FMNMX.FTZ R7, R198, R4, !PT ;  /* 0x00000004c6077209 */ /* 0x000fe40007810000 */
[----:B------:R-:W-:Y:S02]  /*16fa0*/  IABS R4, R5 ;  /* 0x0000000500047213 */ /* 0x000fe40000000000 */
[CC--:B------:R-:W-:Y:S02]  /*16fb0*/  ISETP.GE.AND P0, PT, R0.reuse, R228.reuse, PT ;  /* 0x000000e40000720c */ /* 0x0c0fe40003f06270 */
[----:B------:R-:W4:Y:S01]  /*16fc0*/  I2F R9, R4 ;  /* 0x0000000400097306 */ /* 0x000f220000201400 */
[C---:B------:R-:W-:Y:S02]  /*16fd0*/  ISETP.GE.AND P2, PT, R101.reuse, R228, PT ;  /* 0x000000e46500720c */ /* 0x040fe40003f46270 */
[-C--:B------:R-:W-:Y:S02]  /*16fe0*/  ISETP.GE.OR P0, PT, R0, R232.reuse, !P0 ;  /* 0x000000e80000720c */ /* 0x080fe40004706670 */
[----:B------:R-:W-:Y:S02]  /*16ff0*/  ISETP.GE.OR P2, PT, R101, R232, !P2 ;  /* 0x000000e86500720c */ /* 0x000fe40005746670 */
[----:B-1----:R-:W-:Y:S01]  /*17000*/  FMNMX.FTZ R6, R190, R107, !PT ;  /* 0x0000006bbe067209 */ /* 0x002fe20007810000 */
[----:B--2---:R-:W-:Y:S01]  /*17010*/  FFMA.FTZ R59, R11, -R222, R59 ;  /* 0x800000de0b3b7223 */ /* 0x004fe2000001003b */
[----:B---3--:R-:W-:Y:S02]  /*17020*/  FMNMX.FTZ R105, R105, R8, !PT ;  /* 0x0000000869697209 */ /* 0x008fe40007810000 */
[----:B------:R-:W-:Y:S02]  /*17030*/  FMNMX.FTZ R5, R17, R6, !PT ;  /* 0x0000000611057209 */ /* 0x000fe40007810000 */
[C---:B------:R-:W-:Y:S01]  /*17040*/  FSETP.NEU.FTZ.AND P3, PT, R105.reuse, -INF , PT ;  /* 0xff8000006900780b */ /* 0x040fe20003f7d000 */
[----:B------:R-:W-:Y:S01]  /*17050*/  FMUL.FTZ R109, R105, c[0x0][0x23c] ;  /* 0x00008f00696d7a20 */ /* 0x000fe20000410000 */
[----:B------:R-:W-:Y:S02]  /*17060*/  FMNMX.FTZ R5, R14, R5, !PT ;  /* 0x000000050e057209 */ /* 0x000fe40007810000 */
[----:B------:R-:W-:Y:S01]  /*17070*/  FMNMX.FTZ R6, R197, R7, !PT ;  /* 0x00000007c5067209 */ /* 0x000fe20007810000 */
[----:B------:R-:W-:Y:S01]  /*17080*/  IMAD.IADD R7, R227, 0x1, -R0 ;  /* 0x00000001e3077824 */ /* 0x000fe200078e0a00 */
[----:B------:R-:W-:Y:S01]  /*17090*/  FMNMX.FTZ R5, R15, R5, !PT ;  /* 0x000000050f057209 */ /* 0x000fe20007810000 */
[----:B----4-:R-:W-:Y:S01]  /*170a0*/  FFMA.FTZ R62, R9, -R222, R62 ;  /* 0x800000de093e7223 */ /* 0x010fe2000001003e */
[----:B------:R-:W-:Y:S02]  /*170b0*/  FSEL R109, R109, RZ, P3 ;  /* 0x000000ff6d6d7208 */ /* 0x000fe40001800000 */
        /* <DEDUP_REMOVED lines=8> */
[----:B------:R-:W-:Y:S02]  /*17140*/  IABS R4, R7 ;  /* 0x0000000700047213 */ /* 0x000fe40000000000 */
[----:B------:R-:W-:Y:S02]  /*17150*/  FMNMX.FTZ R2, R244, R2, !PT ;  /* 0x00000002f4027209 */ /* 0x000fe40007810000 */
[----:B------:R-:W-:Y:S02]  /*17160*/  FMNMX.FTZ R103, R67, R6, !PT ;  /* 0x0000000643677209 */ /* 0x000fe40007810000 */
[----:B------:R-:W-:Y:S01]  /*17170*/  FMNMX.FTZ R2, R240, R2, !PT ;  /* 0x00000002f0027209 */ /* 0x000fe20007810000 */
[----:B------:R-:W2:Y:S01]  /*17180*/  I2F R6, R4 ;  /* 0x0000000400067306 */ /* 0x000ea20000201400 */
[----:B------:R-:W-:Y:S02]  /*17190*/  FSEL R46, R59, -INF , !P2 ;  /* 0xff8000003b2e7808 */ /* 0x000fe40005000000 */
[----:B------:R-:W-:Y:S01]  /*171a0*/  FMNMX.FTZ R0, R249, R2, !PT ;  /* 0x00000002f9007209 */ /* 0x000fe20007810000 */
[----:B------:R-:W-:Y:S01]  /*171b0*/  FFMA.FTZ R2, R181, c[0x0][0x23c], -R109 ;  /* 0x00008f00b5027a23 */ /* 0x000fe2000001086d */
[----:B------:R-:W-:Y:S02]  /*171c0*/  FSEL R223, R62, -INF , !P1 ;  /* 0xff8000003edf7808 */ /* 0x000fe40004800000 */
[----:B------:R-:W-:Y:S02]  /*171d0*/  FMNMX.FTZ R0, R245, R0, !PT ;  /* 0x00000000f5007209 */ /* 0x000fe40007810000 */
[----:B------:R-:W-:Y:S01]  /*171e0*/  FMNMX.FTZ R103, R219, R103, !PT ;  /* 0x00000067db677209 */ /* 0x000fe20007810000 */
[----:B------:R3:W-:Y:S01]  /*171f0*/  MUFU.EX2 R239, R2 ;  /* 0x0000000200ef7308 */ /* 0x0007e20000000800 */
[----:B------:R-:W-:Y:S02]  /*17200*/  FMNMX.FTZ R0, R61, R0, !PT ;  /* 0x000000003d007209 */ /* 0x000fe40007810000 */
[----:B------:R-:W-:Y:S02]  /*17210*/  FMNMX.FTZ R103, R48, R103, !PT ;  /* 0x0000006730677209 */ /* 0x000fe40007810000 */
[----:B------:R-:W-:Y:S02]  /*17220*/  FMNMX.FTZ R0, R46, R0, !PT ;  /* 0x000000002e007209 */ /* 0x000fe40007810000 */
[----:B------:R-:W-:Y:S02]  /*17230*/  FMNMX.FTZ R103, R248, R103, !PT ;  /* 0x00000067f8677209 */ /* 0x000fe40007810000 */
[----:B------:R-:W-:Y:S02]  /*17240*/  FMNMX.FTZ R0, R223, R0, !PT ;  /* 0x00000000df007209 */ /* 0x000fe40007810000 */
[----:B------:R-:W-:Y:S02]  /*17250*/  FMNMX.FTZ R103, R65, R103, !PT ;  /* 0x0000006741677209 */ /* 0x000fe40007810000 */
[----:B-1----:R-:W-:Y:S01]  /*17260*/  FMNMX.FTZ R104, R104, R5, !PT ;  /* 0x0000000568687209 */ /* 0x002fe20007810000 */
[----:B--2---:R-:W-:Y:S02]  /*17270*/  FFMA.FTZ R63, R6, -R222, R63 ;  /* 0x800000de063f7223 */ /* 0x004fe4000001003f */
[----:B------:R-:W1:Y:S01]  /*17280*/  SHFL.BFLY PT, R4, R103, 0x2, 0x1f ;  /* 0x0c401f0067047f89 */ /* 0x000e6200000e0000 */
[C---:B------:R-:W-:Y:S01]  /*17290*/  FSETP.NEU.FTZ.AND P2, PT, R104.reuse, -INF , PT ;  /* 0xff8000006800780b */ /* 0x040fe20003f5d000 */
[----:B------:R-:W-:Y:S01]  /*172a0*/  FMUL.FTZ R110, R104, c[0x0][0x23c] ;  /* 0x00008f00686e7a20 */ /* 0x000fe20000410000 */
[----:B------:R-:W-:Y:S04]  /*172b0*/  FSEL R108, R63, -INF , !P0 ;  /* 0xff8000003f6c7808 */ /* 0x000fe80004000000 */
[----:B------:R-:W-:Y:S01]  /*172c0*/  FMNMX.FTZ R0, R108, R0, !PT ;  /* 0x000000006c007209 */ /* 0x000fe20007810000 */
[--C-:B---3--:R-:W-:Y:S01]  /*172d0*/  FFMA.FTZ R2, R182, c[0x0][0x23c], -R109.reuse ;  /* 0x00008f00b6027a23 */ /* 0x108fe2000001086d */
[----:B------:R-:W-:Y:S03]  /*172e0*/  FSEL R110, R110, RZ, P2 ;  /* 0x000000ff6e6e7208 */ /* 0x000fe60001000000 */
[----:B------:R-:W2:Y:S01]  /*172f0*/  MUFU.EX2 R225, R2 ;  /* 0x0000000200e17308 */ /* 0x000ea20000000800 */
[----:B-1----:R-:W-:Y:S01]  /*17300*/  FMNMX.FTZ R103, R103, R4, !PT ;  /* 0x0000000467677209 */ /* 0x002fe20007810000 */
[--C-:B------:R-:W-:Y:S04]  /*17310*/  FFMA.FTZ R4, R187, c[0x0][0x23c], -R110.reuse ;  /* 0x00008f00bb047a23 */ /* 0x100fe8000001086e */
[----:B------:R-:W1:Y:S04]  /*17320*/  SHFL.BFLY PT, R5, R103, 0x1, 0x1f ;  /* 0x0c201f0067057f89 */ /* 0x000e6800000e0000 */
[----:B------:R3:W-:Y:S01]  /*17330*/  MUFU.EX2 R214, R4 ;  /* 0x0000000400d67308 */ /* 0x0007e20000000800 */
[----:B--2---:R-:W-:Y:S03]  /*17340*/  F2FP.BF16.PACK_AB R176, R225, R239 ;  /* 0x000000efe1b0723e */ /* 0x004fe600000010ff */
[----:B------:R-:W2:Y:S01]  /*17350*/  SHFL.BFLY PT, R2, R0, 0x2, 0x1f ;  /* 0x0c401f0000027f89 */ /* 0x000ea200000e0000 */
[----:B-1----:R-:W-:Y:S01]  /*17360*/  FMNMX.FTZ R103, R103, R5, !PT ;  /* 0x0000000567677209 */ /* 0x002fe20007810000 */
[--C-:B---3--:R-:W-:Y:S01]  /*17370*/  FFMA.FTZ R4, R185, c[0x0][0x23c], -R110.reuse ;  /* 0x00008f00b9047a23 */ /* 0x108fe2000001086e */
[----:B------:R-:W-:Y:S02]  /*17380*/  MOV R185, R61 ;  /* 0x0000003d00b97202 */ /* 0x000fe40000000f00 */
[C---:B------:R-:W-:Y:S01]  /*17390*/  FSETP.NEU.FTZ.AND P1, PT, R103.reuse, -INF , PT ;  /* 0xff8000006700780b */ /* 0x040fe20003f3d000 */
[----:B------:R-:W-:Y:S01]  /*173a0*/  FMUL.FTZ R111, R103, c[0x0][0x23c] ;  /* 0x00008f00676f7a20 */ /* 0x000fe20000410000 */
[----:B------:R1:W3:Y:S01]  /*173b0*/  MUFU.EX2 R243, R4 ;  /* 0x0000000400f37308 */ /* 0x0002e20000000800 */
[----:B--2---:R-:W-:Y:S01]  /*173c0*/  FMNMX.FTZ R0, R0, R2, !PT ;  /* 0x0000000200007209 */ /* 0x004fe20007810000 */
[----:B------:R-:W-:Y:S02]  /*173d0*/  FFMA.FTZ R2, R184, c[0x0][0x23c], -R110 ;  /* 0x00008f00b8027a23 */ /* 0x000fe4000001086e */
[----:B------:R-:W-:Y:S06]  /*173e0*/  FSEL R111, R111, RZ, P1 ;  /* 0x000000ff6f6f7208 */ /* 0x000fec0000800000 */
[----:B------:R2:W-:Y:S01]  /*173f0*/  MUFU.EX2 R58, R2 ;  /* 0x00000002003a7308 */ /* 0x0005e20000000800 */
[--C-:B-1----:R-:W-:Y:S01]  /*17400*/  FFMA.FTZ R4, R188, c[0x0][0x23c], -R109.reuse ;  /* 0x00008f00bc047a23 */ /* 0x102fe2000001086d */
[----:B---3--:R-:W-:Y:S01]  /*17410*/  F2FP.BF16.PACK_AB R177, R243, R214 ;  /* 0x000000d6f3b1723e */ /* 0x008fe200000010ff */
[----:B------:R-:W-:Y:S07]  /*17420*/  IMAD.MOV.U32 R188, RZ, RZ, R46 ;  /* 0x000000ffffbc7224 */ /* 0x000fee00078e002e */
[----:B------:R1:W-:Y:S01]  /*17430*/  MUFU.EX2 R247, R4 ;  /* 0x0000000400f77308 */ /* 0x0003e20000000800 */
[----:B--2---:R-:W2:Y:S01]  /*17440*/  SHFL.BFLY PT, R2, R0, 0x1, 0x1f ;  /* 0x0c201f0000027f89 */ /* 0x004ea200000e0000 */
[----:B-1----:R-:W-:Y:S02]  /*17450*/  FFMA.FTZ R4, R186, c[0x0][0x23c], -R109 ;  /* 0x00008f00ba047a23 */ /* 0x002fe4000001086d */
[----:B------:R-:W-:Y:S06]  /*17460*/  IMAD.MOV.U32 R186, RZ, RZ, R65 ;  /* 0x000000ffffba7224 */ /* 0x000fec00078e0041 */
[----:B------:R1:W3:Y:S01]  /*17470*/  MUFU.EX2 R221, R4 ;  /* 0x0000000400dd7308 */ /* 0x0002e20000000800 */
[----:B--2---:R-:W-:Y:S01]  /*17480*/  FMNMX.FTZ R102, R0, R2, !PT ;  /* 0x0000000200667209 */ /* 0x004fe20007810000 */
[--C-:B------:R-:W-:Y:S03]  /*17490*/  FFMA.FTZ R0, R33, c[0x0][0x23c], -R111.reuse ;  /* 0x00008f0021007a23 */ /* 0x100fe6000001086f */
[C---:B------:R-:W-:Y:S01]  /*174a0*/  FSETP.NEU.FTZ.AND P0, PT, R102.reuse, -INF , PT ;  /* 0xff8000006600780b */ /* 0x040fe20003f1d000 */
[----:B------:R-:W-:Y:S04]  /*174b0*/  FMUL.FTZ R184, R102, c[0x0][0x23c] ;  /* 0x00008f0066b87a20 */ /* 0x000fe80000410000 */
[----:B------:R2:W-:Y:S01]  /*174c0*/  MUFU.EX2 R47, R0 ;  /* 0x00000000002f7308 */ /* 0x0005e20000000800 */
[----:B------:R-:W-:Y:S05]  /*174d0*/  FSEL R184, R184, RZ, P0 ;  /* 0x000000ffb8b87208 */ /* 0x000fea0000000000 */
[----:B------:R-:W-:Y:S04]  /*174e0*/  FFMA.FTZ R2, R15, c[0x0][0x23c], -R184 ;  /* 0x00008f000f027a23 */ /* 0x000fe800000108b8 */
[----:B------:R4:W-:Y:S01]  /*174f0*/  MUFU.EX2 R238, R2 ;  /* 0x0000000200ee7308 */ /* 0x0009e20000000800 */
[----:B-1----:R-:W-:Y:S01]  /*17500*/  FFMA.FTZ R4, R183, c[0x0][0x23c], -R110 ;  /* 0x00008f00b7047a23 */ /* 0x002fe2000001086e */
[----:B---3--:R-:W-:Y:S08]  /*17510*/  F2FP.BF16.PACK_AB R178, R221, R247 ;  /* 0x000000f7ddb2723e */ /* 0x008ff000000010ff */
[----:B------:R1:W3:Y:S01]  /*17520*/  MUFU.EX2 R187, R4 ;  /* 0x0000000400bb7308 */ /* 0x0002e20000000800 */
[--C-:B--2---:R-:W-:Y:S09]  /*17530*/  FFMA.FTZ R0, R32, c[0x0][0x23c], -R111.reuse ;  /* 0x00008f0020007a23 */ /* 0x104ff2000001086f */
[----:B------:R2:W2:Y:S01]  /*17540*/  MUFU.EX2 R236, R0 ;  /* 0x0000000000ec7308 */ /* 0x0004a20000000800 */
[----:B----4-:R-:W-:Y:S01]  /*17550*/  FSEL R2, R104, RZ, P2 ;  /* 0x000000ff68027208 */ /* 0x010fe20001000000 */
[--C-:B-1----:R-:W-:Y:S01]  /*17560*/  FFMA.FTZ R4, R189, c[0x0][0x23c], -R111.reuse ;  /* 0x00008f00bd047a23 */ /* 0x102fe2000001086f */
[----:B---3--:R-:W-:Y:S01]  /*17570*/  F2FP.BF16.PACK_AB R179, R187, R58 ;  /* 0x0000003abbb3723e */ /* 0x008fe200000010ff */
[----:B------:R-:W-:Y:S06]  /*17580*/  IMAD.MOV.U32 R189, RZ, RZ, R48 ;  /* 0x000000ffffbd7224 */ /* 0x000fec00078e0030 */
[----:B------:R1:W-:Y:S01]  /*17590*/  MUFU.EX2 R213, R4 ;  /* 0x0000000400d57308 */ /* 0x0003e20000000800 */
[----:B--2---:R-:W-:Y:S01]  /*175a0*/  FFMA.FTZ R0, R190, c[0x0][0x23c], -R184 ;  /* 0x00008f00be007a23 */ /* 0x004fe200000108b8 */
[----:B------:R-:W-:Y:S01]  /*175b0*/  F2FP.BF16.PACK_AB R182, R236, R47 ;  /* 0x0000002fecb6723e */ /* 0x000fe200000010ff */
[----:B------:R-:W-:Y:S07]  /*175c0*/  IMAD.MOV.U32 R190, RZ, RZ, R56 ;  /* 0x000000ffffbe7224 */ /* 0x000fee00078e0038 */
[----:B------:R2:W-:Y:S01]  /*175d0*/  MUFU.EX2 R226, R0 ;  /* 0x0000000000e27308 */ /* 0x0005e20000000800 */
[----:B-1----:R-:W-:Y:S09]  /*175e0*/  FFMA.FTZ R4, R34, c[0x0][0x23c], -R111 ;  /* 0x00008f0022047a23 */ /* 0x002ff2000001086f */
[----:B------:R-:W1:Y:S01]  /*175f0*/  MUFU.EX2 R251, R4 ;  /* 0x0000000400fb7308 */ /* 0x000e620000000800 */
[--C-:B--2---:R-:W-:Y:S09]  /*17600*/  FFMA.FTZ R0, R17, c[0x0][0x23c], -R184.reuse ;  /* 0x00008f0011007a23 */ /* 0x104ff200000108b8 */
[----:B------:R2:W3:Y:S01]  /*17610*/  MUFU.EX2 R215, R0 ;  /* 0x0000000000d77308 */ /* 0x0004e20000000800 */
[----:B-1----:R-:W-:Y:S01]  /*17620*/  F2FP.BF16.PACK_AB R180, R251, R213 ;  /* 0x000000d5fbb4723e */ /* 0x002fe200000010ff */
[----:B--2---:R-:W-:Y:S01]  /*17630*/  FFMA.FTZ R0, R14, c[0x0][0x23c], -R184 ;  /* 0x00008f000e007a23 */ /* 0x004fe200000108b8 */
[----:B---3--:R-:W-:Y:S07]  /*17640*/  F2FP.BF16.PACK_AB R181, R215, R226 ;  /* 0x000000e2d7b5723e */ /* 0x008fee00000010ff */
[----:B------:R1:W2:Y:S02]  /*17650*/  MUFU.EX2 R51, R0 ;  /* 0x0000000000337308 */ /* 0x0002a40000000800 */
[----:B-1----:R-:W-:Y:S02]  /*17660*/  FSEL R0, R105, RZ, P3 ;  /* 0x000000ff69007208 */ /* 0x002fe40001800000 */
[----:B--2---:R-:W-:Y:S03]  /*17670*/  F2FP.BF16.PACK_AB R183, R238, R51 ;  /* 0x00000033eeb7723e */ /* 0x004fe600000010ff */
[----:B------:R-:W-:Y:S04]  /*17680*/  FADD.FTZ R0, -R0, R3 ;  /* 0x0000000300007221 */ /* 0x000fe80000010100 */
[----:B------:R-:W-:Y:S04]  /*17690*/  FMUL.FTZ R0, R0, c[0x0][0x23c] ;  /* 0x00008f0000007a20 */ /* 0x000fe80000410000 */
[----:B------:R1:W2:Y:S02]  /*176a0*/  MUFU.EX2 R101, R0 ;  /* 0x0000000000657308 */ /* 0x0002a40000000800 */
[----:B-1----:R-:W-:Y:S01]  /*176b0*/  FADD.FTZ R0, -R2, R100 ;  /* 0x0000006402007221 */ /* 0x002fe20000010100 */
[----:B------:R-:W-:Y:S01]  /*176c0*/  FSEL R2, R103, RZ, P1 ;  /* 0x000000ff67027208 */ /* 0x000fe20000800000 */
[C---:B--2---:R-:W-:Y:S02]  /*176d0*/  FMUL.FTZ R4, R101.reuse, R112 ;  /* 0x0000007065047220 */ /* 0x044fe40000410000 */
[----:B------:R-:W-:Y:S02]  /*176e0*/  FMUL.FTZ R0, R0, c[0x0][0x23c] ;  /* 0x00008f0000007a20 */ /* 0x000fe40000410000 */
[C---:B------:R-:W-:Y:S02]  /*176f0*/  FMUL.FTZ R5, R101.reuse, R113 ;  /* 0x0000007165057220 */ /* 0x040fe40000410000 */
[----:B------:R1:W2:Y:S01]  /*17700*/  MUFU.EX2 R100, R0 ;  /* 0x0000000000647308 */ /* 0x0002a20000000800 */
[C---:B------:R-:W-:Y:S02]  /*17710*/  FMUL.FTZ R16, R101.reuse, R124 ;  /* 0x0000007c65107220 */ /* 0x040fe40000410000 */
[C---:B------:R-:W-:Y:S02]  /*17720*/  FMUL.FTZ R17, R101.reuse, R125 ;  /* 0x0000007d65117220 */ /* 0x040fe40000410000 */
[C---:B------:R-:W-:Y:S01]  /*17730*/  FMUL.FTZ R32, R101.reuse, R140 ;  /* 0x0000008c65207220 */ /* 0x040fe20000410000 */
[----:B------:R-:W-:Y:S01]  /*17740*/  MOV R140, R243 ;  /* 0x000000f3008c7202 */ /* 0x000fe20000000f00 */
        /* <DEDUP_REMOVED lines=11> */
[----:B--2---:R-:W-:Y:S02]  /*17800*/  FMUL.FTZ R6, R100, R114 ;  /* 0x0000007264067220 */ /* 0x004fe40000410000 */
[----:B------:R-:W-:Y:S02]  /*17810*/  FMUL.FTZ R0, R0, c[0x0][0x23c] ;  /* 0x00008f0000007a20 */ /* 0x000fe40000410000 */
[C---:B------:R-:W-:Y:S02]  /*17820*/  FMUL.FTZ R7, R100.reuse, R115 ;  /* 0x0000007364077220 */ /* 0x040fe40000410000 */
[----:B------:R1:W2:Y:S01]  /*17830*/  MUFU.EX2 R3, R0 ;  /* 0x0000000000037308 */ /* 0x0002a20000000800 */
[----:B------:R-:W3:Y:S01]  /*17840*/  LDSM.16.MT88.4 R112, [R218+0xa000] ;  /* 0x00a00000da70783b */ /* 0x000ee20000004200 */
[C---:B------:R-:W-:Y:S02]  /*17850*/  FMUL.FTZ R18, R100.reuse, R126 ;  /* 0x0000007e64127220 */ /* 0x040fe40000410000 */
[C---:B------:R-:W-:Y:S01]  /*17860*/  FMUL.FTZ R19, R100.reuse, R127 ;  /* 0x0000007f64137220 */ /* 0x040fe20000410000 */
[-C--:B------:R-:W-:Y:S01]  /*17870*/  HMMA.16816.F32.BF16 R4, R176, R20.reuse, R4 ;  /* 0x00000014b004723c */ /* 0x080fe20000041804 */
[C---:B------:R-:W-:Y:S02]  /*17880*/  FMUL.FTZ R34, R100.reuse, R142 ;  /* 0x0000008e64227220 */ /* 0x040fe40000410000 */
[----:B------:R-:W-:Y:S01]  /*17890*/  FMUL.FTZ R35, R100, R143 ;  /* 0x0000008f64237220 */ /* 0x000fe20000410000 */
[----:B------:R-:W-:Y:S01]  /*178a0*/  LDSM.16.MT88.4 R124, [R218+0x9400] ;  /* 0x00940000da7c783b */ /* 0x000fe20000004200 */
[----:B------:R-:W-:Y:S02]  /*178b0*/  IMAD.MOV.U32 R106, RZ, RZ, R237 ;  /* 0x000000ffff6a7224 */ /* 0x000fe400078e00ed */
[----:B------:R-:W-:Y:S02]  /*178c0*/  IMAD.MOV.U32 R142, RZ, RZ, R47 ;  /* 0x000000ffff8e7224 */ /* 0x000fe400078e002f */
[----:B------:R-:W-:Y:S03]  /*178d0*/  FFMA.FTZ R106, R106, c[0x0][0x23c], -R109 ;  /* 0x00008f006a6a7a23 */ /* 0x000fe6000001086d */
[----:B------:R-:W-:Y:S02]  /*178e0*/  IMAD.MOV.U32 R143, RZ, RZ, R58 ;  /* 0x000000ffff8f7224 */ /* 0x000fe400078e003a */
[C---:B------:R-:W-:Y:S02]  /*178f0*/  FMUL.FTZ R70, R100.reuse, R70 ;  /* 0x0000004664467220 */ /* 0x040fe40000410000 */
[C---:B------:R-:W-:Y:S02]  /*17900*/  FMUL.FTZ R71, R100.reuse, R71 ;  /* 0x0000004764477220 */ /* 0x040fe40000410000 */
[----:B------:R-:W-:Y:S02]  /*17910*/  FMUL.FTZ R82, R100, R82 ;  /* 0x0000005264527220 */ /* 0x000fe40000410000 */
[----:B-1----:R-:W-:Y:S02]  /*17920*/  FADD.FTZ R0, -R2, R107 ;  /* 0x0000006b02007221 */ /* 0x002fe40000010100 */
[----:B------:R-:W-:Y:S02]  /*17930*/  FFMA.FTZ R2, R200, c[0x0][0x23c], -R109 ;  /* 0x00008f00c8027a23 */ /* 0x000fe4000001086d */
[----:B------:R-:W-:Y:S02]  /*17940*/  FMUL.FTZ R0, R0, c[0x0][0x23c] ;  /* 0x00008f0000007a20 */ /* 0x000fe40000410000 */
[----:B------:R1:W-:Y:S01]  /*17950*/  MUFU.EX2 R45, R2 ;  /* 0x00000002002d7308 */ /* 0x0003e20000000800 */
[C---:B--2---:R-:W-:Y:S01]  /*17960*/  FMUL.FTZ R25, R3.reuse, R133 ;  /* 0x0000008503197220 */ /* 0x044fe20000410000 */
[----:B------:R-:W-:Y:S01]  /*17970*/  MOV R133, R248 ;  /* 0x000000f800857202 */ /* 0x000fe20000000f00 */
[C---:B------:R-:W-:Y:S02]  /*17980*/  FMUL.FTZ R24, R3.reuse, R132 ;  /* 0x0000008403187220 */ /* 0x040fe40000410000 */
[----:B------:R-:W-:Y:S02]  /*17990*/  IMAD.MOV.U32 R132, RZ, RZ, R247 ;  /* 0x000000ffff847224 */ /* 0x000fe400078e00f7 */
[C---:B------:R-:W-:Y:S02]  /*179a0*/  FMUL.FTZ R8, R3.reuse, R116 ;  /* 0x0000007403087220 */ /* 0x040fe40000410000 */
[C---:B------:R-:W-:Y:S01]  /*179b0*/  FMUL.FTZ R9, R3.reuse, R117 ;  /* 0x0000007503097220 */ /* 0x040fe20000410000 */
[----:B------:R-:W2:Y:S01]  /*179c0*/  MUFU.EX2 R0, R0 ;  /* 0x0000000000007308 */ /* 0x000ea20000000800 */
[C---:B------:R-:W-:Y:S02]  /*179d0*/  FMUL.FTZ R12, R3.reuse, R120 ;  /* 0x00000078030c7220 */ /* 0x040fe40000410000 */
[C---:B------:R-:W-:Y:S02]  /*179e0*/  FMUL.FTZ R13, R3.reuse, R121 ;  /* 0x00000079030d7220 */ /* 0x040fe40000410000 */
[C---:B------:R-:W-:Y:S01]  /*179f0*/  FMUL.FTZ R28, R3.reuse, R136 ;  /* 0x00000088031c7220 */ /* 0x040fe20000410000 */
[----:B------:R-:W-:Y:S01]  /*17a00*/  MOV R136, R239 ;  /* 0x000000ef00887202 */ /* 0x000fe20000000f00 */
[C---:B------:R-:W-:Y:S02]  /*17a10*/  FMUL.FTZ R29, R3.reuse, R137 ;  /* 0x00000089031d7220 */ /* 0x040fe40000410000 */
[----:B------:R-:W-:Y:S02]  /*17a20*/  IMAD.MOV.U32 R137, RZ, RZ, R213 ;  /* 0x000000ffff897224 */ /* 0x000fe400078e00d5 */
[----:B------:R-:W-:Y:S02]  /*17a30*/  FMUL.FTZ R41, R3, R149 ;  /* 0x0000009503297220 */ /* 0x000fe40000410000 */
[----:B------:R-:W-:Y:S02]  /*17a40*/  IMAD.MOV.U32 R149, RZ, RZ, R49 ;  /* 0x000000ffff957224 */ /* 0x000fe400078e0031 */
[----:B-1----:R-:W-:Y:S01]  /*17a50*/  FFMA.FTZ R2, R199, c[0x0][0x23c], -R109 ;  /* 0x00008f00c7027a23 */ /* 0x002fe2000001086d */
[----:B------:R-:W-:Y:S01]  /*17a60*/  MOV R199, R211 ;  /* 0x000000d300c77202 */ /* 0x000fe20000000f00 */
[C---:B------:R-:W-:Y:S02]  /*17a70*/  FMUL.FTZ R40, R3.reuse, R148 ;  /* 0x0000009403287220 */ /* 0x040fe40000410000 */
[----:B------:R1:W4:Y:S01]  /*17a80*/  MUFU.EX2 R59, R2 ;  /* 0x00000002003b7308 */ /* 0x0003220000000800 */
[----:B------:R-:W-:Y:S02]  /*17a90*/  IMAD.MOV.U32 R148, RZ, RZ, R64 ;  /* 0x000000ffff947224 */ /* 0x000fe400078e0040 */
[----:B------:R-:W-:Y:S02]  /*17aa0*/  FMUL.FTZ R44, R3, R152 ;  /* 0x00000098032c7220 */ /* 0x000fe40000410000 */
[C---:B--2---:R-:W-:Y:S02]  /*17ab0*/  FMUL.FTZ R26, R0.reuse, R134 ;  /* 0x00000086001a7220 */ /* 0x044fe40000410000 */
[----:B------:R-:W-:Y:S02]  /*17ac0*/  IMAD.MOV.U32 R134, RZ, RZ, R251 ;  /* 0x000000ffff867224 */ /* 0x000fe400078e00fb */
[C---:B------:R-:W-:Y:S02]  /*17ad0*/  FMUL.FTZ R42, R0.reuse, R150 ;  /* 0x00000096002a7220 */ /* 0x040fe40000410000 */
[----:B------:R-:W-:Y:S02]  /*17ae0*/  IMAD.MOV.U32 R150, RZ, RZ, R250 ;  /* 0x000000ffff967224 */ /* 0x000fe400078e00fa */
[C---:B------:R-:W-:Y:S02]  /*17af0*/  FMUL.FTZ R10, R0.reuse, R118 ;  /* 0x00000076000a7220 */ /* 0x040fe40000410000 */
[C---:B------:R-:W-:Y:S02]  /*17b00*/  FMUL.FTZ R11, R0.reuse, R119 ;  /* 0x00000077000b7220 */ /* 0x040fe40000410000 */
[----:B------:R-:W2:Y:S01]  /*17b10*/  LDSM.16.MT88.4 R116, [R216+0xb000] ;  /* 0x00b00000d874783b */ /* 0x000ea20000004200 */
[C---:B------:R-:W-:Y:S02]  /*17b20*/  FMUL.FTZ R64, R101.reuse, R172 ;  /* 0x000000ac65407220 */ /* 0x040fe40000410000 */
[C---:B------:R-:W-:Y:S02]  /*17b30*/  FMUL.FTZ R14, R0.reuse, R122 ;  /* 0x0000007a000e7220 */ /* 0x040fe40000410000 */
[C---:B------:R-:W-:Y:S01]  /*17b40*/  HMMA.16816.F32.BF16 R8, R180.reuse, R20, R8 ;  /* 0x00000014b408723c */ /* 0x040fe20000041808 */
[----:B------:R-:W-:Y:S02]  /*17b50*/  FMUL.FTZ R15, R0, R123 ;  /* 0x0000007b000f7220 */ /* 0x000fe40000410000 */
[----:B-1----:R-:W-:Y:S02]  /*17b60*/  FFMA.FTZ R2, R202, c[0x0][0x23c], -R110 ;  /* 0x00008f00ca027a23 */ /* 0x002fe4000001086e */
[C---:B------:R-:W-:Y:S02]  /*17b70*/  FMUL.FTZ R43, R0.reuse, R151 ;  /* 0x00000097002b7220 */ /* 0x040fe40000410000 */
[----:B------:R1:W-:Y:S01]  /*17b80*/  MUFU.EX2 R252, R2 ;  /* 0x0000000200fc7308 */ /* 0x0003e20000000800 */
[-C--:B------:R-:W-:Y:S01]  /*17b90*/  HMMA.16816.F32.BF16 R12, R180, R22.reuse, R12 ;  /* 0x00000016b40c723c */ /* 0x080fe2000004180c */
[----:B------:R-:W-:Y:S03]  /*17ba0*/  IMAD.MOV.U32 R151, RZ, RZ, R246 ;  /* 0x000000ffff977224 */ /* 0x000fe600078e00f6 */
[C---:B------:R-:W-:Y:S02]  /*17bb0*/  FMUL.FTZ R20, R101.reuse, R128 ;  /* 0x0000008065147220 */ /* 0x040fe40000410000 */
[----:B------:R-:W-:Y:S02]  /*17bc0*/  FMUL.FTZ R21, R101, R129 ;  /* 0x0000008165157220 */ /* 0x000fe40000410000 */
[C---:B------:R-:W-:Y:S01]  /*17bd0*/  HMMA.16816.F32.BF16 R16, R176.reuse, R22, R16 ;  /* 0x00000016b010723c */ /* 0x040fe20000041810 */
[C---:B------:R-:W-:Y:S03]  /*17be0*/  FMUL.FTZ R27, R0.reuse, R135 ;  /* 0x00000087001b7220 */ /* 0x040fe60000410000 */
[C---:B------:R-:W-:Y:S01]  /*17bf0*/  FMUL.FTZ R30, R0.reuse, R138 ;  /* 0x0000008a001e7220 */ /* 0x040fe20000410000 */
[----:B------:R-:W-:Y:S01]  /*17c00*/  MOV R135, R51 ;  /* 0x0000003300877202 */ /* 0x000fe20000000f00 */
[----:B------:R-:W-:Y:S01]  /*17c10*/  FMUL.FTZ R31, R0, R139 ;  /* 0x0000008b001f7220 */ /* 0x000fe20000410000 */
[----:B------:R-:W-:Y:S01]  /*17c20*/  MOV R139, R215 ;  /* 0x000000d7008b7202 */ /* 0x000fe20000000f00 */
[C---:B------:R-:W-:Y:S04]  /*17c30*/  FMUL.FTZ R22, R100.reuse, R130 ;  /* 0x0000008264167220 */ /* 0x040fe80000410000 */
[C---:B------:R-:W-:Y:S02]  /*17c40*/  FMUL.FTZ R23, R100.reuse, R131 ;  /* 0x0000008364177220 */ /* 0x040fe40000410000 */
[----:B------:R-:W-:Y:S01]  /*17c50*/  LDSM.16.MT88.4 R128, [R216+0xa400] ;  /* 0x00a40000d880783b */ /* 0x000fe20000004200 */
[----:B-1----:R-:W-:Y:S01]  /*17c60*/  FFMA.FTZ R2, R201, c[0x0][0x23c], -R110 ;  /* 0x00008f00c9027a23 */ /* 0x002fe2000001086e */
[----:B------:R-:W-:Y:S01]  /*17c70*/  MOV R201, R212 ;  /* 0x000000d400c97202 */ /* 0x000fe20000000f00 */
[----:B------:R-:W-:Y:S02]  /*17c80*/  FMUL.FTZ R51, R100, R159 ;  /* 0x0000009f64337220 */ /* 0x000fe40000410000 */
[-C--:B------:R-:W-:Y:S01]  /*17c90*/  HMMA.16816.F32.BF16 R20, R176, R36.reuse, R20 ;  /* 0x00000024b014723c */ /* 0x080fe20000041814 */
[----:B------:R1:W1:Y:S01]  /*17ca0*/  MUFU.EX2 R251, R2 ;  /* 0x0000000200fb7308 */ /* 0x0002620000000800 */
[C---:B------:R-:W-:Y:S02]  /*17cb0*/  FMUL.FTZ R46, R0.reuse, R154 ;  /* 0x0000009a002e7220 */ /* 0x040fe40000410000 */
[----:B------:R-:W-:Y:S02]  /*17cc0*/  FMUL.FTZ R47, R0, R155 ;  /* 0x0000009b002f7220 */ /* 0x000fe40000410000 */
[----:B------:R-:W-:Y:S02]  /*17cd0*/  IMAD.MOV.U32 R107, RZ, RZ, R50 ;  /* 0x000000ffff6b7224 */ /* 0x000fe400078e0032 */
[C---:B------:R-:W-:Y:S01]  /*17ce0*/  HMMA.16816.F32.BF16 R24, R180.reuse, R36, R24 ;  /* 0x00000024b418723c */ /* 0x040fe20000041818 */
[----:B------:R-:W-:Y:S03]  /*17cf0*/  FMUL.FTZ R49, R101, R157 ;  /* 0x0000009d65317220 */ /* 0x000fe60000410000 */
[----:B------:R-:W-:Y:S02]  /*17d00*/  FMUL.FTZ R50, R100, R158 ;  /* 0x0000009e64327220 */ /* 0x000fe40000410000 */
[----:B------:R-:W-:Y:S02]  /*17d10*/  IMAD.MOV.U32 R158, RZ, RZ, R217 ;  /* 0x000000ffff9e7224 */ /* 0x000fe400078e00d9 */
[-C--:B------:R-:W-:Y:S01]  /*17d20*/  HMMA.16816.F32.BF16 R28, R180, R38.reuse, R28 ;  /* 0x00000026b41c723c */ /* 0x080fe2000004181c */
[C---:B------:R-:W-:Y:S03]  /*17d30*/  FMUL.FTZ R56, R3.reuse, R164 ;  /* 0x000000a403387220 */ /* 0x040fe60000410000 */
[----:B------:R-:W-:Y:S02]  /*17d40*/  FMUL.FTZ R58, R0, R166 ;  /* 0x000000a6003a7220 */ /* 0x000fe40000410000 */
[----:B------:R-:W-:Y:S02]  /*17d50*/  FMUL.FTZ R61, R3, R169 ;  /* 0x000000a9033d7220 */ /* 0x000fe40000410000 */
[C---:B------:R-:W-:Y:S01]  /*17d60*/  HMMA.16816.F32.BF16 R32, R176.reuse, R38, R32 ;  /* 0x00000026b020723c */ /* 0x040fe20000041820 */
[----:B-1----:R-:W-:Y:S03]  /*17d70*/  FFMA.FTZ R2, R204, c[0x0][0x23c], -R109 ;  /* 0x00008f00cc027a23 */ /* 0x002fe6000001086d */
[----:B------:R-:W-:Y:S01]  /*17d80*/  IMAD.MOV.U32 R202, RZ, RZ, R241 ;  /* 0x000000ffffca7224 */ /* 0x000fe200078e00f1 */
[----:B------:R1:W-:Y:S01]  /*17d90*/  MUFU.EX2 R250, R2 ;  /* 0x0000000200fa7308 */ /* 0x0003e20000000800 */
[----:B------:R-:W-:Y:S02]  /*17da0*/  IMAD.MOV.U32 R138, RZ, RZ, R214 ;  /* 0x000000ffff8a7224 */ /* 0x000fe400078e00d6 */
[C---:B------:R-:W-:Y:S04]  /*17db0*/  FMUL.FTZ R39, R100.reuse, R147 ;  /* 0x0000009364277220 */ /* 0x040fe80000410000 */
[----:B------:R-:W-:Y:S02]  /*17dc0*/  IMAD.MOV.U32 R147, RZ, RZ, R242 ;  /* 0x000000ffff937224 */ /* 0x000fe400078e00f2 */
[C---:B------:R-:W-:Y:S02]  /*17dd0*/  FMUL.FTZ R36, R101.reuse, R144 ;  /* 0x0000009065247220 */ /* 0x040fe40000410000 */
[----:B------:R-:W-:Y:S02]  /*17de0*/  FMUL.FTZ R37, R101, R145 ;  /* 0x0000009165257220 */ /* 0x000fe40000410000 */
[C---:B------:R-:W-:Y:S01]  /*17df0*/  FMUL.FTZ R38, R100.reuse, R146 ;  /* 0x0000009264267220 */ /* 0x040fe20000410000 */
[----:B------:R-:W-:Y:S01]  /*17e00*/  MOV R146, R67 ;  /* 0x0000004300927202 */ /* 0x000fe20000000f00 */
[----:B------:R-:W-:Y:S02]  /*17e10*/  FMUL.FTZ R67, R100, R175 ;  /* 0x000000af64437220 */ /* 0x000fe40000410000 */
[----:B------:R-:W-:Y:S02]  /*17e20*/  IMAD.MOV.U32 R144, RZ, RZ, R60 ;  /* 0x000000ffff907224 */ /* 0x000fe400078e003c */
[----:B------:R-:W-:Y:S01]  /*17e30*/  FMUL.FTZ R60, R3, R168 ;  /* 0x000000a8033c7220 */ /* 0x000fe20000410000 */
[-C--:B------:R-:W-:Y:S01]  /*17e40*/  HMMA.16816.F32.BF16 R36, R176, R52.reuse, R36 ;  /* 0x00000034b024723c */ /* 0x080fe20000041824 */
[C---:B------:R-:W-:Y:S02]  /*17e50*/  FMUL.FTZ R62, R0.reuse, R170 ;  /* 0x000000aa003e7220 */ /* 0x040fe40000410000 */
[----:B------:R-:W-:Y:S02]  /*17e60*/  FMUL.FTZ R63, R0, R171 ;  /* 0x000000ab003f7220 */ /* 0x000fe40000410000 */
[----:B-1----:R-:W-:Y:S02]  /*17e70*/  FFMA.FTZ R2, R203, c[0x0][0x23c], -R109 ;  /* 0x00008f00cb027a23 */ /* 0x002fe4000001086d */
[----:B------:R-:W-:Y:S01]  /*17e80*/  IMAD.MOV.U32 R200, RZ, RZ, R66 ;  /* 0x000000ffffc87224 */ /* 0x000fe200078e0042 */
[C---:B------:R-:W-:Y:S01]  /*17e90*/  HMMA.16816.F32.BF16 R40, R180.reuse, R52, R40 ;  /* 0x00000034b428723c */ /* 0x040fe20000041828 */
[----:B------:R1:W1:Y:S03]  /*17ea0*/  MUFU.EX2 R248, R2 ;  /* 0x0000000200f87308 */ /* 0x0002660000000800 */
[----:B------:R-:W-:Y:S01]  /*17eb0*/  IMAD.MOV.U32 R152, RZ, RZ, R45 ;  /* 0x000000ffff987224 */ /* 0x000fe200078e002d */
[----:B------:R-:W-:Y:S01]  /*17ec0*/  MOV R157, R200 ;  /* 0x000000c8009d7202 */ /* 0x000fe20000000f00 */
[----:B------:R-:W-:Y:S01]  /*17ed0*/  FMUL.FTZ R45, R3, R153 ;  /* 0x00000099032d7220 */ /* 0x000fe20000410000 */
[----:B----4-:R-:W-:Y:S01]  /*17ee0*/  MOV R153, R59 ;  /* 0x0000003b00997202 */ /* 0x010fe20000000f00 */
[----:B------:R-:W-:Y:S02]  /*17ef0*/  FMUL.FTZ R66, R100, R174 ;  /* 0x000000ae64427220 */ /* 0x000fe40000410000 */
[----:B------:R-:W-:Y:S02]  /*17f00*/  LDSM.16.MT88.4 R172, [R218+0xac00] ;  /* 0x00ac0000daac783b */ /* 0x000fe40000004200 */
[C---:B------:R-:W-:Y:S01]  /*17f10*/  FMUL.FTZ R52, R101.reuse, R160 ;  /* 0x000000a065347220 */ /* 0x040fe20000410000 */
[-C--:B------:R-:W-:Y:S01]  /*17f20*/  HMMA.16816.F32.BF16 R44, R180, R54.reuse, R44 ;  /* 0x00000036b42c723c */ /* 0x080fe2000004182c */
[----:B------:R-:W-:Y:S02]  /*17f30*/  IMAD.MOV.U32 R145, RZ, RZ, R57 ;  /* 0x000000ffff917224 */ /* 0x000fe400078e0039 */
[----:B------:R-:W-:Y:S02]  /*17f40*/  FMUL.FTZ R53, R101, R161 ;  /* 0x000000a165357220 */ /* 0x000fe40000410000 */
[C---:B------:R-:W-:Y:S02]  /*17f50*/  FMUL.FTZ R57, R3.reuse, R165 ;  /* 0x000000a503397220 */ /* 0x040fe40000410000 */
[----:B------:R-:W-:Y:S01]  /*17f60*/  FMUL.FTZ R59, R0, R167 ;  /* 0x000000a7003b7220 */ /* 0x000fe20000410000 */
[C---:B------:R-:W-:Y:S01]  /*17f70*/  HMMA.16816.F32.BF16 R48, R176.reuse, R54, R48 ;  /* 0x00000036b030723c */ /* 0x040fe20000041830 */
[----:B------:R-:W-:Y:S03]  /*17f80*/  FMUL.FTZ R72, R3, R72 ;  /* 0x0000004803487220 */ /* 0x000fe60000410000 */
[--C-:B-1----:R-:W-:Y:S02]  /*17f90*/  FFMA.FTZ R2, R205, c[0x0][0x23c], -R110.reuse ;  /* 0x00008f00cd027a23 */ /* 0x102fe4000001086e */
[C---:B------:R-:W-:Y:S02]  /*17fa0*/  FMUL.FTZ R73, R3.reuse, R73 ;  /* 0x0000004903497220 */ /* 0x040fe40000410000 */
[----:B------:R1:W-:Y:S01]  /*17fb0*/  MUFU.EX2 R247, R2 ;  /* 0x0000000200f77308 */ /* 0x0003e20000000800 */
[C---:B------:R-:W-:Y:S03]  /*17fc0*/  FMUL.FTZ R54, R100.reuse, R162 ;  /* 0x000000a264367220 */ /* 0x040fe60000410000 */
[----:B------:R-:W-:Y:S02]  /*17fd0*/  FMUL.FTZ R55, R100, R163 ;  /* 0x000000a364377220 */ /* 0x000fe40000410000 */
[C---:B------:R-:W-:Y:S02]  /*17fe0*/  FMUL.FTZ R74, R0.reuse, R74 ;  /* 0x0000004a004a7220 */ /* 0x040fe40000410000 */
[C---:B------:R-:W-:Y:S02]  /*17ff0*/  FMUL.FTZ R75, R0.reuse, R75 ;  /* 0x0000004b004b7220 */ /* 0x040fe40000410000 */
[C---:B------:R-:W-:Y:S01]  /*18000*/  FMUL.FTZ R76, R3.reuse, R76 ;  /* 0x0000004c034c7220 */ /* 0x040fe20000410000 */
[-C--:B---3--:R-:W-:Y:S01]  /*18010*/  HMMA.16816.F32.BF16 R52, R176, R112.reuse, R52 ;  /* 0x00000070b034723c */ /* 0x088fe20000041834 */
[C---:B------:R-:W-:Y:S02]  /*18020*/  FMUL.FTZ R77, R3.reuse, R77 ;  /* 0x0000004d034d7220 */ /* 0x040fe40000410000 */
[C---:B------:R-:W-:Y:S02]  /*18030*/  FMUL.FTZ R78, R0.reuse, R78 ;  /* 0x0000004e004e7220 */ /* 0x040fe40000410000 */
[----:B------:R-:W-:Y:S02]  /*18040*/  FMUL.FTZ R79, R0, R79 ;  /* 0x0000004f004f7220 */ /* 0x000fe40000410000 */
[----:B------:R-:W-:Y:S01]  /*18050*/  FMUL.FTZ R83, R100, R83 ;  /* 0x0000005364537220 */ /* 0x000fe20000410000 */
[C---:B------:R-:W-:Y:S01]  /*18060*/  HMMA.16816.F32.BF16 R56, R180.reuse, R112, R56 ;  /* 0x00000070b438723c */ /* 0x040fe20000041838 */
[C---:B------:R-:W-:Y:S03]  /*18070*/  FMUL.FTZ R88, R3.reuse, R88 ;  /* 0x0000005803587220 */ /* 0x040fe60000410000 */
[C---:B------:R-:W-:Y:S02]  /*18080*/  FMUL.FTZ R89, R3.reuse, R89 ;  /* 0x0000005903597220 */ /* 0x040fe40000410000 */
[----:B-1----:R-:W-:Y:S02]  /*18090*/  FFMA.FTZ R2, R206, c[0x0][0x23c], -R110 ;  /* 0x00008f00ce027a23 */ /* 0x002fe4000001086e */
[-C--:B------:R-:W-:Y:S01]  /*180a0*/  HMMA.16816.F32.BF16 R60, R180, R114.reuse, R60 ;  /* 0x00000072b43c723c */ /* 0x080fe2000004183c */
[C---:B------:R-:W-:Y:S01]  /*180b0*/  FMUL.FTZ R90, R0.reuse, R90 ;  /* 0x0000005a005a7220 */ /* 0x040fe20000410000 */
[----:B------:R1:W3:Y:S02]  /*180c0*/  MUFU.EX2 R246, R2 ;  /* 0x0000000200f67308 */ /* 0x0002e40000000800 */
[C---:B------:R-:W-:Y:S02]  /*180d0*/  FMUL.FTZ R91, R0.reuse, R91 ;  /* 0x0000005b005b7220 */ /* 0x040fe40000410000 */
[C---:B------:R-:W-:Y:S02]  /*180e0*/  FMUL.FTZ R92, R3.reuse, R92 ;  /* 0x0000005c035c7220 */ /* 0x040fe40000410000 */
[C---:B------:R-:W-:Y:S01]  /*180f0*/  HMMA.16816.F32.BF16 R64, R176.reuse, R114, R64 ;  /* 0x00000072b040723c */ /* 0x040fe20000041840 */
[----:B------:R-:W4:Y:S03]  /*18100*/  LDSM.16.MT88.4 R112, [R218+0xb000] ;  /* 0x00b00000da70783b */ /* 0x000f260000004200 */
[----:B------:R-:W-:Y:S02]  /*18110*/  FMUL.FTZ R93, R3, R93 ;  /* 0x0000005d035d7220 */ /* 0x000fe40000410000 */
[C---:B------:R-:W-:Y:S02]  /*18120*/  FMUL.FTZ R94, R0.reuse, R94 ;  /* 0x0000005e005e7220 */ /* 0x040fe40000410000 */
[-C--:B--2---:R-:W-:Y:S01]  /*18130*/  HMMA.16816.F32.BF16 R68, R176, R116.reuse, R68 ;  /* 0x00000074b044723c */ /* 0x084fe20000041844 */
[----:B------:R-:W-:Y:S03]  /*18140*/  FMUL.FTZ R95, R0, R95 ;  /* 0x0000005f005f7220 */ /* 0x000fe60000410000 */
[C---:B------:R-:W-:Y:S02]  /*18150*/  FMUL.FTZ R85, R101.reuse, R85 ;  /* 0x0000005565557220 */ /* 0x040fe40000410000 */
[C---:B------:R-:W-:Y:S02]  /*18160*/  FMUL.FTZ R86, R100.reuse, R86 ;  /* 0x0000005664567220 */ /* 0x040fe40000410000 */
[C---:B------:R-:W-:Y:S01]  /*18170*/  HMMA.16816.F32.BF16 R72, R180.reuse, R116, R72 ;  /* 0x00000074b448723c */ /* 0x040fe20000041848 */
[----:B------:R-:W-:Y:S03]  /*18180*/  FMUL.FTZ R87, R100, R87 ;  /* 0x0000005764577220 */ /* 0x000fe60000410000 */
[--C-:B-1----:R-:W-:Y:S02]  /*18190*/  FFMA.FTZ R2, R196, c[0x0][0x23c], -R111.reuse ;  /* 0x00008f00c4027a23 */ /* 0x102fe4000001086f */
[C---:B------:R-:W-:Y:S02]  /*181a0*/  FMUL.FTZ R96, R101.reuse, R96 ;  /* 0x0000006065607220 */ /* 0x040fe40000410000 */
[-C--:B------:R-:W-:Y:S01]  /*181b0*/  HMMA.16816.F32.BF16 R76, R180, R118.reuse, R76 ;  /* 0x00000076b44c723c */ /* 0x080fe2000004184c */
[----:B------:R1:W-:Y:S03]  /*181c0*/  MUFU.EX2 R243, R2 ;  /* 0x0000000200f37308 */ /* 0x0003e60000000800 */
[----:B------:R-:W-:Y:S02]  /*181d0*/  FMUL.FTZ R97, R101, R97 ;  /* 0x0000006165617220 */ /* 0x000fe40000410000 */
[C---:B------:R-:W-:Y:S02]  /*181e0*/  FMUL.FTZ R98, R100.reuse, R98 ;  /* 0x0000006264627220 */ /* 0x040fe40000410000 */
[C---:B------:R-:W-:Y:S01]  /*181f0*/  HMMA.16816.F32.BF16 R80, R176.reuse, R118, R80 ;  /* 0x00000076b050723c */ /* 0x040fe20000041850 */
[----:B------:R-:W2:Y:S03]  /*18200*/  LDSM.16.MT88.4 R116, [R216+0x9400] ;  /* 0x00940000d874783b */ /* 0x000ea60000004200 */
[----:B------:R-:W-:Y:S04]  /*18210*/  FMUL.FTZ R99, R100, R99 ;  /* 0x0000006364637220 */ /* 0x000fe80000410000 */
[-C--:B----4-:R-:W-:Y:S08]  /*18220*/  HMMA.16816.F32.BF16 R84, R176, R112.reuse, R84 ;  /* 0x00000070b054723c */ /* 0x090ff00000041854 */
[C---:B------:R-:W-:Y:S01]  /*18230*/  HMMA.16816.F32.BF16 R88, R180.reuse, R112, R88 ;  /* 0x00000070b458723c */ /* 0x040fe20000041858 */
[--C-:B-1----:R-:W-:Y:S04]  /*18240*/  FFMA.FTZ R2, R195, c[0x0][0x23c], -R111.reuse ;  /* 0x00008f00c3027a23 */ /* 0x102fe8000001086f */
[----:B------:R1:W4:Y:S02]  /*18250*/  MUFU.EX2 R242, R2 ;  /* 0x0000000200f27308 */ /* 0x0003240000000800 */
[----:B------:R-:W-:Y:S01]  /*18260*/  F2FP.BF16.PACK_AB R112, R153, R152 ;  /* 0x000000989970723e */ /* 0x000fe200000010ff */
[-C--:B------:R-:W-:Y:S01]  /*18270*/  HMMA.16816.F32.BF16 R92, R180, R114.reuse, R92 ;  /* 0x00000072b45c723c */ /* 0x080fe2000004185c */
[----:B------:R-:W-:Y:S03]  /*18280*/  LDSM.16.MT88.4 R180, [R216+0xbc00] ;  /* 0x00bc0000d8b4783b */ /* 0x000fe60000004200 */
[----:B------:R-:W-:Y:S04]  /*18290*/  F2FP.BF16.PACK_AB R113, R251, R252 ;  /* 0x000000fcfb71723e */ /* 0x000fe800000010ff */
[----:B------:R-:W-:Y:S07]  /*182a0*/  HMMA.16816.F32.BF16 R96, R176, R114, R96 ;  /* 0x00000072b060723c */ /* 0x000fee0000041860 */
[----:B------:R-:W-:Y:S02]  /*182b0*/  F2FP.BF16.PACK_AB R114, R248, R250 ;  /* 0x000000faf872723e */ /* 0x000fe400000010ff */
[----:B---3--:R-:W-:Y:S03]  /*182c0*/  F2FP.BF16.PACK_AB R115, R246, R247 ;  /* 0x000000f7f673723e */ /* 0x008fe600000010ff */
[--C-:B-1----:R-:W-:Y:S01]  /*182d0*/  FFMA.FTZ R2, R198, c[0x0][0x23c], -R111.reuse ;  /* 0x00008f00c6027a23 */ /* 0x102fe2000001086f */
[----:B----4-:R-:W-:Y:S03]  /*182e0*/  F2FP.BF16.PACK_AB R120, R242, R243 ;  /* 0x000000f3f278723e */ /* 0x010fe600000010ff */
[-C--:B--2---:R-:W-:Y:S01]  /*182f0*/  HMMA.16816.F32.BF16 R4, R112, R116.reuse, R4 ;  /* 0x000000747004723c */ /* 0x084fe20000041804 */
        /* <DEDUP_REMOVED lines=20> */
[--C-:B-1----:R-:W-:Y:S02]  /*18440*/  FFMA.FTZ R2, R208, c[0x0][0x23c], -R109.reuse ;  /* 0x00008f00d0027a23 */ /* 0x102fe4000001086d */
[----:B------:R-:W-:Y:S02]  /*18450*/  MUFU.EX2 R208, R106 ;  /* 0x0000006a00d07308 */ /* 0x000fe40000000800 */
[-C--:B------:R-:W-:Y:S08]  /*18460*/  HMMA.16816.F32.BF16 R20, R112, R124.reuse, R20 ;  /* 0x0000007c7014723c */ /* 0x080ff00000041814 */
[C---:B------:R-:W-:Y:S01]  /*18470*/  HMMA.16816.F32.BF16 R24, R120.reuse, R124, R24 ;  /* 0x0000007c7818723c */ /* 0x040fe20000041818 */
[----:B------:R1:W3:Y:S07]  /*18480*/  MUFU.EX2 R213, R2 ;  /* 0x0000000200d57308 */ /* 0x0002ee0000000800 */
[-C--:B------:R-:W-:Y:S08]  /*18490*/  HMMA.16816.F32.BF16 R28, R120, R126.reuse, R28 ;  /* 0x0000007e781c723c */ /* 0x080ff0000004181c */
[C---:B------:R-:W-:Y:S01]  /*184a0*/  HMMA.16816.F32.BF16 R32, R112.reuse, R126, R32 ;  /* 0x0000007e7020723c */ /* 0x040fe20000041820 */
[----:B------:R-:W4:Y:S07]  /*184b0*/  LDSM.16.MT88.4 R124, [R216+0xb400] ;  /* 0x00b40000d87c783b */ /* 0x000f2e0000004200 */
[-C--:B------:R-:W-:Y:S01]  /*184c0*/  HMMA.16816.F32.BF16 R36, R112, R128.reuse, R36 ;  /* 0x000000807024723c */ /* 0x080fe20000041824 */
[--C-:B-1----:R-:W-:Y:S04]  /*184d0*/  FFMA.FTZ R2, R209, c[0x0][0x23c], -R110.reuse ;  /* 0x00008f00d1027a23 */ /* 0x102fe8000001086e */
[----:B------:R1:W-:Y:S03]  /*184e0*/  MUFU.EX2 R211, R2 ;  /* 0x0000000200d37308 */ /* 0x0003e60000000800 */
[C---:B------:R-:W-:Y:S08]  /*184f0*/  HMMA.16816.F32.BF16 R40, R120.reuse, R128, R40 ;  /* 0x000000807828723c */ /* 0x040ff00000041828 */
[-C--:B------:R-:W-:Y:S08]  /*18500*/  HMMA.16816.F32.BF16 R44, R120, R130.reuse, R44 ;  /* 0x00000082782c723c */ /* 0x080ff0000004182c */
[C---:B------:R-:W-:Y:S01]  /*18510*/  HMMA.16816.F32.BF16 R48, R112.reuse, R130, R48 ;  /* 0x000000827030723c */ /* 0x040fe20000041830 */
[----:B------:R-:W3:Y:S03]  /*18520*/  LDSM.16.MT88.4 R128, [R218+0xb400] ;  /* 0x00b40000da80783b */ /* 0x000ee60000004200 */
[----:B-1----:R-:W-:Y:S04]  /*18530*/  FFMA.FTZ R2, R210, c[0x0][0x23c], -R110 ;  /* 0x00008f00d2027a23 */ /* 0x002fe8000001086e */
[-C--:B--2---:R-:W-:Y:S01]  /*18540*/  HMMA.16816.F32.BF16 R52, R112, R116.reuse, R52 ;  /* 0x000000747034723c */ /* 0x084fe20000041834 */
[----:B------:R1:W2:Y:S07]  /*18550*/  MUFU.EX2 R209, R2 ;  /* 0x0000000200d17308 */ /* 0x0002ae0000000800 */
[C---:B------:R-:W-:Y:S08]  /*18560*/  HMMA.16816.F32.BF16 R56, R120.reuse, R116, R56 ;  /* 0x000000747838723c */ /* 0x040ff00000041838 */
[-C--:B------:R-:W-:Y:S08]  /*18570*/  HMMA.16816.F32.BF16 R60, R120, R118.reuse, R60 ;  /* 0x00000076783c723c */ /* 0x080ff0000004183c */
[C---:B------:R-:W-:Y:S01]  /*18580*/  HMMA.16816.F32.BF16 R64, R112.reuse, R118, R64 ;  /* 0x000000767040723c */ /* 0x040fe20000041840 */
[----:B-1----:R-:W-:Y:S01]  /*18590*/  FFMA.FTZ R2, R201, c[0x0][0x23c], -R109 ;  /* 0x00008f00c9027a23 */ /* 0x002fe2000001086d */
[----:B------:R-:W1:Y:S02]  /*185a0*/  LDSM.16.MT88.4 R116, [R216+0x9800] ;  /* 0x00980000d874783b */ /* 0x000e640000004200 */
[----:B------:R-:W-:Y:S01]  /*185b0*/  IMAD.MOV.U32 R201, RZ, RZ, R202 ;  /* 0x000000ffffc97224 */ /* 0x000fe200078e00ca */
[----:B------:R2:W1:Y:S01]  /*185c0*/  MUFU.EX2 R210, R2 ;  /* 0x0000000200d27308 */ /* 0x0004620000000800 */
[----:B------:R-:W-:Y:S01]  /*185d0*/  IMAD.MOV.U32 R202, RZ, RZ, R151 ;  /* 0x000000ffffca7224 */ /* 0x000fe200078e0097 */
[----:B------:R-:W-:Y:S01]  /*185e0*/  MOV R151, R150 ;  /* 0x0000009600977202 */ /* 0x000fe20000000f00 */
[-C--:B----4-:R-:W-:Y:S01]  /*185f0*/  HMMA.16816.F32.BF16 R68, R112, R124.reuse, R68 ;  /* 0x0000007c7044723c */ /* 0x090fe20000041844 */
[----:B------:R-:W-:Y:S03]  /*18600*/  IMAD.MOV.U32 R154, RZ, RZ, R201 ;  /* 0x000000ffff9a7224 */ /* 0x000fe600078e00c9 */
[----:B------:R-:W-:Y:S01]  /*18610*/  IMAD.MOV.U32 R201, RZ, RZ, R202 ;  /* 0x000000ffffc97224 */ /* 0x000fe200078e00ca */
[----:B------:R-:W-:Y:S01]  /*18620*/  MOV R202, R151 ;  /* 0x0000009700ca7202 */ /* 0x000fe20000000f00 */
[----:B------:R-:W-:Y:S02]  /*18630*/  IMAD.MOV.U32 R150, RZ, RZ, R149 ;  /* 0x000000ffff967224 */ /* 0x000fe400078e0095 */
[C---:B------:R-:W-:Y:S01]  /*18640*/  HMMA.16816.F32.BF16 R72, R120.reuse, R124, R72 ;  /* 0x0000007c7848723c */ /* 0x040fe20000041848 */
[----:B------:R-:W-:Y:S03]  /*18650*/  IMAD.MOV.U32 R149, RZ, RZ, R148 ;  /* 0x000000ffff957224 */ /* 0x000fe600078e0094 */
[----:B------:R-:W-:Y:S01]  /*18660*/  IMAD.MOV.U32 R151, RZ, RZ, R150 ;  /* 0x000000ffff977224 */ /* 0x000fe200078e0096 */
[----:B------:R-:W-:Y:S01]  /*18670*/  MOV R148, R146 ;  /* 0x0000009200947202 */ /* 0x000fe20000000f00 */
[----:B------:R-:W-:Y:S02]  /*18680*/  IMAD.MOV.U32 R150, RZ, RZ, R149 ;  /* 0x000000ffff967224 */ /* 0x000fe400078e0095 */
[-C--:B------:R-:W-:Y:S01]  /*18690*/  HMMA.16816.F32.BF16 R76, R120, R126.reuse, R76 ;  /* 0x0000007e784c723c */ /* 0x080fe2000004184c */
[----:B------:R-:W-:Y:S03]  /*186a0*/  IMAD.MOV.U32 R146, RZ, RZ, R145 ;  /* 0x000000ffff927224 */ /* 0x000fe600078e0091 */
[----:B------:R-:W-:Y:S01]  /*186b0*/  IMAD.MOV.U32 R145, RZ, RZ, R144 ;  /* 0x000000ffff917224 */ /* 0x000fe200078e0090 */
[----:B------:R-:W-:Y:S01]  /*186c0*/  MOV R149, R148 ;  /* 0x0000009400957202 */ /* 0x000fe20000000f00 */
[----:B--2---:R-:W-:Y:S01]  /*186d0*/  FFMA.FTZ R2, R154, c[0x0][0x23c], -R110 ;  /* 0x00008f009a027a23 */ /* 0x004fe2000001086e */
[----:B------:R-:W-:Y:S01]  /*186e0*/  MOV R144, R225 ;  /* 0x000000e100907202 */ /* 0x000fe20000000f00 */
[C---:B------:R-:W-:Y:S01]  /*186f0*/  HMMA.16816.F32.BF16 R80, R112.reuse, R126, R80 ;  /* 0x0000007e7050723c */ /* 0x040fe20000041850 */
[----:B------:R-:W-:Y:S01]  /*18700*/  IMAD.MOV.U32 R154, RZ, RZ, R201 ;  /* 0x000000ffff9a7224 */ /* 0x000fe200078e00c9 */
[----:B------:R2:W-:Y:S01]  /*18710*/  MUFU.EX2 R207, R2 ;  /* 0x0000000200cf7308 */ /* 0x0005e20000000800 */
[----:B------:R-:W4:Y:S01]  /*18720*/  LDSM.16.MT88.4 R124, [R218+0x9800] ;  /* 0x00980000da7c783b */ /* 0x000f220000004200 */
[----:B------:R-:W-:Y:S01]  /*18730*/  MOV R201, R202 ;  /* 0x000000ca00c97202 */ /* 0x000fe20000000f00 */
[----:B------:R-:W-:Y:S02]  /*18740*/  IMAD.MOV.U32 R202, RZ, RZ, R151 ;  /* 0x000000ffffca7224 */ /* 0x000fe400078e0097 */
[----:B------:R-:W-:Y:S01]  /*18750*/  IMAD.MOV.U32 R151, RZ, RZ, R150 ;  /* 0x000000ffff977224 */ /* 0x000fe200078e0096 */
[-C--:B---3--:R-:W-:Y:S01]  /*18760*/  HMMA.16816.F32.BF16 R84, R112, R128.reuse, R84 ;  /* 0x000000807054723c */ /* 0x088fe20000041854 */
[----:B------:R-:W-:Y:S02]  /*18770*/  IMAD.MOV.U32 R148, RZ, RZ, R146 ;  /* 0x000000ffff947224 */ /* 0x000fe400078e0092 */
[----:B------:R3:W5:Y:S01]  /*18780*/  LDL.LU R225, [R1+0x88] ;  /* 0x0000880001e17983 */ /* 0x0007620000300800 */
[----:B------:R-:W-:Y:S01]  /*18790*/  IMAD.MOV.U32 R146, RZ, RZ, R145 ;  /* 0x000000ffff927224 */ /* 0x000fe200078e0091 */
[----:B------:R-:W-:Y:S01]  /*187a0*/  MOV R150, R149 ;  /* 0x0000009500967202 */ /* 0x000fe20000000f00 */
[----:B------:R-:W-:Y:S01]  /*187b0*/  IMAD.MOV.U32 R149, RZ, RZ, R148 ;  /* 0x000000ffff957224 */ /* 0x000fe200078e0094 */
[----:B------:R-:W-:Y:S01]  /*187c0*/  MOV R145, R144 ;  /* 0x0000009000917202 */ /* 0x000fe20000000f00 */
[C---:B------:R-:W-:Y:S01]  /*187d0*/  HMMA.16816.F32.BF16 R88, R120.reuse, R128, R88 ;  /* 0x000000807858723c */ /* 0x040fe20000041858 */
[----:B------:R-:W-:Y:S03]  /*187e0*/  IMAD.MOV.U32 R148, RZ, RZ, R146 ;  /* 0x000000ffff947224 */ /* 0x000fe600078e0092 */
[----:B------:R-:W-:Y:S01]  /*187f0*/  MOV R146, R141 ;  /* 0x0000008d00927202 */ /* 0x000fe20000000f00 */
[----:B------:R-:W-:Y:S02]  /*18800*/  IMAD.MOV.U32 R141, RZ, RZ, R236 ;  /* 0x000000ffff8d7224 */ /* 0x000fe400078e00ec */
[----:B------:R-:W-:Y:S01]  /*18810*/  IMAD.MOV.U32 R144, RZ, RZ, R139 ;  /* 0x000000ffff907224 */ /* 0x000fe200078e008b */
[-C--:B------:R-:W-:Y:S01]  /*18820*/  HMMA.16816.F32.BF16 R92, R120, R130.reuse, R92 ;  /* 0x00000082785c723c */ /* 0x080fe2000004185c */
[----:B------:R-:W-:Y:S03]  /*18830*/  IMAD.MOV.U32 R139, RZ, RZ, R138 ;  /* 0x000000ffff8b7224 */ /* 0x000fe600078e008a */
[----:B--2---:R-:W-:Y:S01]  /*18840*/  FFMA.FTZ R2, R154, c[0x0][0x23c], -R110 ;  /* 0x00008f009a027a23 */ /* 0x004fe2000001086e */
[----:B------:R-:W-:Y:S01]  /*18850*/  MOV R138, R137 ;  /* 0x00000089008a7202 */ /* 0x000fe20000000f00 */
[----:B------:R-:W-:Y:S01]  /*18860*/  IMAD.MOV.U32 R154, RZ, RZ, R201 ;  /* 0x000000ffff9a7224 */ /* 0x000fe200078e00c9 */
[----:B------:R-:W-:Y:S01]  /*18870*/  MOV R201, R202 ;  /* 0x000000ca00c97202 */ /* 0x000fe20000000f00 */
[----:B------:R-:W-:Y:S01]  /*18880*/  HMMA.16816.F32.BF16 R96, R112, R130, R96 ;  /* 0x000000827060723c */ /* 0x000fe20000041860 */
[----:B------:R2:W2:Y:S01]  /*18890*/  MUFU.EX2 R206, R2 ;  /* 0x0000000200ce7308 */ /* 0x0004a20000000800 */
[----:B------:R-:W3:Y:S02]  /*188a0*/  LDSM.16.MT88.4 R128, [R216+0xa800] ;  /* 0x00a80000d880783b */ /* 0x000ee40000004200 */
[----:B------:R-:W-:Y:S02]  /*188b0*/  IMAD.MOV.U32 R202, RZ, RZ, R151 ;  /* 0x000000ffffca7224 */ /* 0x000fe400078e0097 */
[----:B------:R-:W-:Y:S01]  /*188c0*/  IMAD.MOV.U32 R151, RZ, RZ, R150 ;  /* 0x000000ffff977224 */ /* 0x000fe200078e0096 */
[----:B------:R-:W-:Y:S01]  /*188d0*/  MOV R150, R149 ;  /* 0x0000009500967202 */ /* 0x000fe20000000f00 */
[----:B------:R-:W-:Y:S01]  /*188e0*/  IMAD.MOV.U32 R149, RZ, RZ, R148 ;  /* 0x000000ffff957224 */ /* 0x000fe200078e0094 */
[----:B------:R-:W-:Y:S03]  /*188f0*/  F2FP.BF16.PACK_AB R112, R213, R212 ;  /* 0x000000d4d570723e */ /* 0x000fe600000010ff */
[----:B------:R-:W-:Y:S01]  /*18900*/  F2FP.BF16.PACK_AB R113, R209, R211 ;  /* 0x000000d3d171723e */ /* 0x000fe200000010ff */
[----:B------:R-:W-:Y:S01]  /*18910*/  IMAD.MOV.U32 R148, RZ, RZ, R223 ;  /* 0x000000ffff947224 */ /* 0x000fe200078e00df */
[----:B-1----:R-:W-:Y:S01]  /*18920*/  F2FP.BF16.PACK_AB R114, R208, R210 ;  /* 0x000000d2d072723e */ /* 0x002fe200000010ff */
[----:B------:R-:W-:Y:S02]  /*18930*/  IMAD.MOV.U32 R137, RZ, RZ, R226 ;  /* 0x000000ffff897224 */ /* 0x000fe400078e00e2 */
[----:B------:R1:W5:Y:S04]  /*18940*/  LDL.LU R226, [R1+0x84] ;  /* 0x0000840001e27983 */ /* 0x0003680000300800 */
[----:B------:R-:W3:Y:S01]  /*18950*/  LDL.LU R236, [R1+0x80] ;  /* 0x0000800001ec7983 */ /* 0x000ee20000300800 */
[----:B--2---:R-:W-:Y:S01]  /*18960*/  FFMA.FTZ R2, R154, c[0x0][0x23c], -R111 ;  /* 0x00008f009a027a23 */ /* 0x004fe2000001086f */
[----:B------:R-:W-:Y:S01]  /*18970*/  MOV R154, R201 ;  /* 0x000000c9009a7202 */ /* 0x000fe20000000f00 */
[----:B------:R-:W-:Y:S01]  /*18980*/  IMAD.MOV.U32 R201, RZ, RZ, R202 ;  /* 0x000000ffffc97224 */ /* 0x000fe200078e00ca */
[----:B------:R-:W-:Y:S01]  /*18990*/  F2FP.BF16.PACK_AB R115, R206, R207 ;  /* 0x000000cfce73723e */ /* 0x000fe200000010ff */
[----:B------:R2:W-:Y:S01]  /*189a0*/  MUFU.EX2 R205, R2 ;  /* 0x0000000200cd7308 */ /* 0x0005e20000000800 */
[----:B------:R-:W-:Y:S01]  /*189b0*/  IMAD.MOV.U32 R202, RZ, RZ, R151 ;  /* 0x000000ffffca7224 */ /* 0x000fe200078e0097 */
[----:B------:R-:W-:Y:S01]  /*189c0*/  MOV R151, R150 ;  /* 0x0000009600977202 */ /* 0x000fe20000000f00 */
[----:B------:R-:W-:Y:S01]  /*189d0*/  FFMA.FTZ R106, R154, c[0x0][0x23c], -R111 ;  /* 0x00008f009a6a7a23 */ /* 0x000fe2000001086f */
[----:B------:R1:W5:Y:S01]  /*189e0*/  LDL.LU R223, [R1+0x7c] ;  /* 0x00007c0001df7983 */ /* 0x0003620000300800 */
[----:B------:R-:W-:Y:S01]  /*189f0*/  IMAD.MOV.U32 R154, RZ, RZ, R201 ;  /* 0x000000ffff9a7224 */ /* 0x000fe200078e00c9 */
[-C--:B------:R-:W-:Y:S01]  /*18a00*/  HMMA.16816.F32.BF16 R4, R112, R116.reuse, R4 ;  /* 0x000000747004723c */ /* 0x080fe20000041804 */
[----:B------:R-:W-:Y:S01]  /*18a10*/  IMAD.MOV.U32 R150, RZ, RZ, R149 ;  /* 0x000000ffff967224 */ /* 0x000fe200078e0095 */
[----:B------:R-:W-:Y:S01]  /*18a20*/  MOV R201, R202 ;  /* 0x000000ca00c97202 */ /* 0x000fe20000000f00 */
[----:B------:R-:W-:Y:S01]  /*18a30*/  IMAD.MOV.U32 R149, RZ, RZ, R133 ;  /* 0x000000ffff957224 */ /* 0x000fe200078e0085 */
[----:B------:R-:W1:Y:S01]  /*18a40*/  MUFU.EX2 R203, R106 ;  /* 0x0000006a00cb7308 */ /* 0x000e620000000800 */
[----:B------:R-:W-:Y:S01]  /*18a50*/  IMAD.MOV.U32 R202, RZ, RZ, R150 ;  /* 0x000000ffffca7224 */ /* 0x000fe200078e0096 */
[----:B------:R-:W-:Y:S01]  /*18a60*/  MOV R133, R132 ;  /* 0x0000008400857202 */ /* 0x000fe20000000f00 */
[----:B------:R-:W-:Y:S01]  /*18a70*/  IMAD.MOV.U32 R150, RZ, RZ, R199 ;  /* 0x000000ffff967224 */ /* 0x000fe200078e00c7 */
[----:B------:R-:W-:Y:S01]  /*18a80*/  MOV R199, R220 ;  /* 0x000000dc00c77202 */ /* 0x000fe20000000f00 */
[----:B------:R-:W-:Y:S02]  /*18a90*/  IMAD.MOV.U32 R132, RZ, RZ, R221 ;  /* 0x000000ffff847224 */ /* 0x000fe400078e00dd */
[----:B------:R3:W5:Y:S04]  /*18aa0*/  LDL.LU R221, [R1+0x78] ;  /* 0x0000780001dd7983 */ /* 0x0007680000300800 */
[----:B------:R3:W5:Y:S01]  /*18ab0*/  LDL.LU R220, [R1+0x74] ;  /* 0x0000740001dc7983 */ /* 0x0007620000300800 */
[----:B--2---:R-:W-:Y:S02]  /*18ac0*/  FFMA.FTZ R2, R154, c[0x0][0x23c], -R111 ;  /* 0x00008f009a027a23 */ /* 0x004fe4000001086f */
[----:B------:R-:W-:Y:S02]  /*18ad0*/  IMAD.MOV.U32 R154, RZ, RZ, R201 ;  /* 0x000000ffff9a7224 */ /* 0x000fe400078e00c9 */
[----:B------:R2:W-:Y:S01]  /*18ae0*/  MUFU.EX2 R204, R2 ;  /* 0x0000000200cc7308 */ /* 0x0005e20000000800 */
[----:B------:R-:W-:Y:S01]  /*18af0*/  IMAD.MOV.U32 R201, RZ, RZ, R202 ;  /* 0x000000ffffc97224 */ /* 0x000fe200078e00ca */
[----:B------:R-:W-:Y:S01]  /*18b00*/  MOV R202, R199 ;  /* 0x000000c700ca7202 */ /* 0x000fe20000000f00 */
[----:B------:R-:W-:Y:S02]  /*18b10*/  IMAD.MOV.U32 R199, RZ, RZ, R107 ;  /* 0x000000ffffc77224 */ /* 0x000fe400078e006b */
[----:B------:R-:W-:Y:S01]  /*18b20*/  IMAD.MOV.U32 R107, RZ, RZ, R219 ;  /* 0x000000ffff6b7224 */ /* 0x000fe200078e00db */
[----:B------:R-:W-:Y:S01]  /*18b30*/  MOV R155, R201 ;  /* 0x000000c9009b7202 */ /* 0x000fe20000000f00 */
[----:B------:R-:W-:Y:S01]  /*18b40*/  IMAD.MOV.U32 R156, RZ, RZ, R199 ;  /* 0x000000ffff9c7224 */ /* 0x000fe200078e00c7 */
[----:B-1----:R-:W-:Y:S01]  /*18b50*/  F2FP.BF16.PACK_AB R120, R203, R205 ;  /* 0x000000cdcb78723e */ /* 0x002fe200000010ff */
[----:B------:R1:W5:Y:S04]  /*18b60*/  LDL.LU R219, [R1+0x70] ;  /* 0x0000700001db7983 */ /* 0x0003680000300800 */
[----:B------:R1:W5:Y:S01]  /*18b70*/  LDL.LU R217, [R1+0x6c] ;  /* 0x00006c0001d97983 */ /* 0x0003620000300800 */
[----:B--2---:R-:W-:Y:S02]  /*18b80*/  FFMA.FTZ R2, R154, c[0x0][0x23c], -R111 ;  /* 0x00008f009a027a23 */ /* 0x004fe4000001086f */
[----:B------:R-:W-:Y:S02]  /*18b90*/  IMAD.MOV.U32 R154, RZ, RZ, R202 ;  /* 0x000000ffff9a7224 */ /* 0x000fe400078e00ca */
[----:B------:R2:W1:Y:S02]  /*18ba0*/  MUFU.EX2 R202, R2 ;  /* 0x0000000200ca7308 */ /* 0x0004640000000800 */
[--C-:B--2---:R-:W-:Y:S01]  /*18bb0*/  FFMA.FTZ R2, R244, c[0x0][0x23c], -R184.reuse ;  /* 0x00008f00f4027a23 */ /* 0x104fe200000108b8 */
[----:B-1----:R-:W-:Y:S07]  /*18bc0*/  F2FP.BF16.PACK_AB R122, R202, R204 ;  /* 0x000000ccca7a723e */ /* 0x002fee00000010ff */
[----:B------:R1:W-:Y:S02]  /*18bd0*/  MUFU.EX2 R201, R2 ;  /* 0x0000000200c97308 */ /* 0x0003e40000000800 */
[--C-:B-1----:R-:W-:Y:S01]  /*18be0*/  FFMA.FTZ R2, R240, c[0x0][0x23c], -R184.reuse ;  /* 0x00008f00f0027a23 */ /* 0x102fe200000108b8 */
[----:B------:R-:W-:Y:S07]  /*18bf0*/  MOV R240, R153 ;  /* 0x0000009900f07202 */ /* 0x000fee0000000f00 */
[----:B------:R1:W2:Y:S02]  /*18c00*/  MUFU.EX2 R199, R2 ;  /* 0x0000000200c77308 */ /* 0x0002a40000000800 */
[----:B-1----:R-:W-:Y:S01]  /*18c10*/  FFMA.FTZ R2, R249, c[0x0][0x23c], -R184 ;  /* 0x00008f00f9027a23 */ /* 0x002fe200000108b8 */
[----:B--2---:R-:W-:Y:S01]  /*18c20*/  F2FP.BF16.PACK_AB R121, R199, R201 ;  /* 0x000000c9c779723e */ /* 0x004fe200000010ff */
[----:B------:R-:W-:Y:S06]  /*18c30*/  IMAD.MOV.U32 R249, RZ, RZ, R152 ;  /* 0x000000fffff97224 */ /* 0x000fec00078e0098 */
        /* <DEDUP_REMOVED lines=11> */
[-C--:B----4-:R-:W-:Y:S01]  /*18cf0*/  HMMA.16816.F32.BF16 R20, R112, R124.reuse, R20 ;  /* 0x0000007c7014723c */ /* 0x090fe20000041814 */
[----:B------:R1:W-:Y:S07]  /*18d00*/  MUFU.EX2 R196, R2 ;  /* 0x0000000200c47308 */ /* 0x0003ee0000000800 */
[C---:B------:R-:W-:Y:S08]  /*18d10*/  HMMA.16816.F32.BF16 R24, R120.reuse, R124, R24 ;  /* 0x0000007c7818723c */ /* 0x040ff00000041818 */
[-C--:B------:R-:W-:Y:S08]  /*18d20*/  HMMA.16816.F32.BF16 R28, R120, R126.reuse, R28 ;  /* 0x0000007e781c723c */ /* 0x080ff0000004181c */
[C---:B------:R-:W-:Y:S01]  /*18d30*/  HMMA.16816.F32.BF16 R32, R112.reuse, R126, R32 ;  /* 0x0000007e7020723c */ /* 0x040fe20000041820 */
[--C-:B-1----:R-:W-:Y:S01]  /*18d40*/  FFMA.FTZ R2, R156, c[0x0][0x23c], -R110.reuse ;  /* 0x00008f009c027a23 */ /* 0x102fe2000001086e */
[----:B------:R-:W1:Y:S03]  /*18d50*/  LDSM.16.MT88.4 R124, [R216+0xb800] ;  /* 0x00b80000d87c783b */ /* 0x000e660000004200 */
[----:B------:R4:W-:Y:S03]  /*18d60*/  MUFU.EX2 R195, R2 ;  /* 0x0000000200c37308 */ /* 0x0009e60000000800 */
[-C--:B---3--:R-:W-:Y:S02]  /*18d70*/  HMMA.16816.F32.BF16 R36, R112, R128.reuse, R36 ;  /* 0x000000807024723c */ /* 0x088fe40000041824 */
[----:B------:R-:W-:Y:S06]  /*18d80*/  LDSM.16.MT88.4 R156, [R216+0xac00] ;  /* 0x00ac0000d89c783b */ /* 0x000fec0000004200 */
[C---:B------:R-:W-:Y:S08]  /*18d90*/  HMMA.16816.F32.BF16 R40, R120.reuse, R128, R40 ;  /* 0x000000807828723c */ /* 0x040ff00000041828 */
[-C--:B------:R-:W-:Y:S01]  /*18da0*/  HMMA.16816.F32.BF16 R44, R120, R130.reuse, R44 ;  /* 0x00000082782c723c */ /* 0x080fe2000004182c */
[----:B----4-:R-:W-:Y:S03]  /*18db0*/  FFMA.FTZ R2, R155, c[0x0][0x23c], -R110 ;  /* 0x00008f009b027a23 */ /* 0x010fe6000001086e */
[----:B------:R-:W-:Y:S01]  /*18dc0*/  MOV R155, R148 ;  /* 0x00000094009b7202 */ /* 0x000fe20000000f00 */
[----:B------:R-:W-:Y:S03]  /*18dd0*/  IMAD.MOV.U32 R148, RZ, RZ, R142 ;  /* 0x000000ffff947224 */ /* 0x000fe600078e008e */
[C---:B------:R-:W-:Y:S01]  /*18de0*/  HMMA.16816.F32.BF16 R48, R112.reuse, R130, R48 ;  /* 0x000000827030723c */ /* 0x040fe20000041830 */
[----:B------:R3:W4:Y:S01]  /*18df0*/  MUFU.EX2 R193, R2 ;  /* 0x0000000200c17308 */ /* 0x0007220000000800 */
[----:B------:R-:W4:Y:S02]  /*18e00*/  LDSM.16.MT88.4 R128, [R218+0xb800] ;  /* 0x00b80000da80783b */ /* 0x000f240000004200 */
[----:B------:R-:W-:Y:S02]  /*18e10*/  IMAD.MOV.U32 R142, RZ, RZ, R187 ;  /* 0x000000ffff8e7224 */ /* 0x000fe400078e00bb */
[----:B------:R-:W-:Y:S02]  /*18e20*/  IMAD.MOV.U32 R152, RZ, RZ, R148 ;  /* 0x000000ffff987224 */ /* 0x000fe400078e0094 */
[-C--:B--2---:R-:W-:Y:S01]  /*18e30*/  HMMA.16816.F32.BF16 R52, R112, R116.reuse, R52 ;  /* 0x000000747034723c */ /* 0x084fe20000041834 */
[----:B------:R-:W-:Y:S07]  /*18e40*/  MOV R148, R142 ;  /* 0x0000008e00947202 */ /* 0x000fee0000000f00 */
[C---:B------:R-:W-:Y:S08]  /*18e50*/  HMMA.16816.F32.BF16 R56, R120.reuse, R116, R56 ;  /* 0x000000747838723c */ /* 0x040ff00000041838 */
[-C--:B------:R-:W-:Y:S01]  /*18e60*/  HMMA.16816.F32.BF16 R60, R120, R118.reuse, R60 ;  /* 0x00000076783c723c */ /* 0x080fe2000004183c */
[----:B---3--:R-:W-:Y:S03]  /*18e70*/  FFMA.FTZ R2, R154, c[0x0][0x23c], -R109 ;  /* 0x00008f009a027a23 */ /* 0x008fe6000001086d */
[----:B------:R-:W-:Y:S01]  /*18e80*/  IMAD.MOV.U32 R154, RZ, RZ, R147 ;  /* 0x000000ffff9a7224 */ /* 0x000fe200078e0093 */
[----:B------:R2:W-:Y:S01]  /*18e90*/  MUFU.EX2 R194, R2 ;  /* 0x0000000200c27308 */ /* 0x0005e20000000800 */
[----:B------:R-:W-:Y:S01]  /*18ea0*/  MOV R147, R135 ;  /* 0x0000008700937202 */ /* 0x000fe20000000f00 */
[----:B------:R-:W-:Y:S01]  /*18eb0*/  FFMA.FTZ R109, R151, c[0x0][0x23c], -R109 ;  /* 0x00008f00976d7a23 */ /* 0x000fe2000001086d */
[C---:B------:R-:W-:Y:S01]  /*18ec0*/  HMMA.16816.F32.BF16 R64, R112.reuse, R118, R64 ;  /* 0x000000767040723c */ /* 0x040fe20000041840 */
[----:B------:R-:W-:Y:S03]  /*18ed0*/  IMAD.MOV.U32 R151, RZ, RZ, R146 ;  /* 0x000000ffff977224 */ /* 0x000fe600078e0092 */
[----:B------:R-:W-:Y:S02]  /*18ee0*/  IMAD.MOV.U32 R146, RZ, RZ, R133 ;  /* 0x000000ffff927224 */ /* 0x000fe400078e0085 */
[----:B------:R-:W-:Y:S01]  /*18ef0*/  IMAD.MOV.U32 R245, RZ, RZ, R151 ;  /* 0x000000fffff57224 */ /* 0x000fe200078e0097 */
[----:B------:R4:W3:Y:S01]  /*18f00*/  MUFU.EX2 R192, R109 ;  /* 0x0000006d00c07308 */ /* 0x0008e20000000800 */
[-C--:B-1----:R-:W-:Y:S01]  /*18f10*/  HMMA.16816.F32.BF16 R68, R112, R124.reuse, R68 ;  /* 0x0000007c7044723c */ /* 0x082fe20000041844 */
[----:B------:R-:W-:Y:S03]  /*18f20*/  MOV R151, R147 ;  /* 0x0000009300977202 */ /* 0x000fe60000000f00 */
[----:B------:R-:W-:Y:S02]  /*18f30*/  IMAD.MOV.U32 R147, RZ, RZ, R141 ;  /* 0x000000ffff937224 */ /* 0x000fe400078e008d */
[----:B------:R-:W-:Y:S02]  /*18f40*/  IMAD.MOV.U32 R244, RZ, RZ, R154 ;  /* 0x000000fffff47224 */ /* 0x000fe400078e009a */
[C---:B------:R-:W-:Y:S03]  /*18f50*/  HMMA.16816.F32.BF16 R72, R120.reuse, R124, R72 ;  /* 0x0000007c7848723c */ /* 0x040fe60000041848 */
[----:B------:R-:W-:Y:S01]  /*18f60*/  ISETP.GT.AND P0, PT, R236, R244, PT ;  /* 0x000000f4ec00720c */ /* 0x000fe20003f04270 */
[----:B--2---:R-:W-:Y:S01]  /*18f70*/  FFMA.FTZ R2, R150, c[0x0][0x23c], -R110 ;  /* 0x00008f0096027a23 */ /* 0x004fe2000001086e */
[----:B------:R-:W-:Y:S01]  /*18f80*/  MOV R150, R145 ;  /* 0x0000009100967202 */ /* 0x000fe20000000f00 */
[----:B------:R-:W-:Y:S02]  /*18f90*/  IMAD.MOV.U32 R145, RZ, RZ, R134 ;  /* 0x000000ffff917224 */ /* 0x000fe400078e0086 */
[-C--:B------:R-:W-:Y:S01]  /*18fa0*/  HMMA.16816.F32.BF16 R76, R120, R126.reuse, R76 ;  /* 0x0000007e784c723c */ /* 0x080fe2000004184c */
[----:B------:R1:W-:Y:S03]  /*18fb0*/  MUFU.EX2 R191, R2 ;  /* 0x0000000200bf7308 */ /* 0x0003e60000000800 */
[----:B------:R-:W-:Y:S01]  /*18fc0*/  FFMA.FTZ R110, R190, c[0x0][0x23c], -R110 ;  /* 0x00008f00be6e7a23 */ /* 0x000fe2000001086e */
[----:B------:R-:W-:Y:S01]  /*18fd0*/  MOV R154, R150 ;  /* 0x00000096009a7202 */ /* 0x000fe20000000f00 */
[----:B------:R-:W-:Y:S01]  /*18fe0*/  IMAD.MOV.U32 R150, RZ, RZ, R146 ;  /* 0x000000ffff967224 */ /* 0x000fe200078e0092 */
[----:B----4-:R-:W-:Y:S01]  /*18ff0*/  F2FP.BF16.PACK_AB R109, R193, R195 ;  /* 0x000000c3c16d723e */ /* 0x010fe200000010ff */
[C---:B------:R-:W-:Y:S01]  /*19000*/  HMMA.16816.F32.BF16 R80, R112.reuse, R126, R80 ;  /* 0x0000007e7050723c */ /* 0x040fe20000041850 */
[----:B------:R-:W-:Y:S02]  /*19010*/  IMAD.MOV.U32 R146, RZ, RZ, R140 ;  /* 0x000000ffff927224 */ /* 0x000fe400078e008c */
[----:B------:R3:W-:Y:S05]  /*19020*/  MUFU.EX2 R190, R110 ;  /* 0x0000006e00be7308 */ /* 0x0007ea0000000800 */
[-C--:B------:R-:W-:Y:S08]  /*19030*/  HMMA.16816.F32.BF16 R84, R112, R128.reuse, R84 ;  /* 0x000000807054723c */ /* 0x080ff00000041854 */
[C---:B------:R-:W-:Y:S01]  /*19040*/  HMMA.16816.F32.BF16 R88, R120.reuse, R128, R88 ;  /* 0x000000807858723c */ /* 0x040fe20000041858 */
[--C-:B-1----:R-:W-:Y:S03]  /*19050*/  FFMA.FTZ R2, R107, c[0x0][0x23c], -R111.reuse ;  /* 0x00008f006b027a23 */ /* 0x102fe6000001086f */
[----:B------:R-:W-:Y:S02]  /*19060*/  IMAD.MOV.U32 R107, RZ, RZ, R188 ;  /* 0x000000ffff6b7224 */ /* 0x000fe400078e00bc */
[----:B------:R1:W-:Y:S02]  /*19070*/  MUFU.EX2 R188, R2 ;  /* 0x0000000200bc7308 */ /* 0x0003e40000000800 */
[-C--:B------:R-:W-:Y:S01]  /*19080*/  HMMA.16816.F32.BF16 R92, R120, R130.reuse, R92 ;  /* 0x00000082785c723c */ /* 0x080fe2000004185c */
[----:B---3--:R-:W-:Y:S07]  /*19090*/  F2FP.BF16.PACK_AB R110, R192, R194 ;  /* 0x000000c2c06e723e */ /* 0x008fee00000010ff */
[----:B------:R-:W-:Y:S01]  /*190a0*/  HMMA.16816.F32.BF16 R96, R112, R130, R96 ;  /* 0x000000827060723c */ /* 0x000fe20000041860 */
[--C-:B-1----:R-:W-:Y:S04]  /*190b0*/  FFMA.FTZ R2, R189, c[0x0][0x23c], -R111.reuse ;  /* 0x00008f00bd027a23 */ /* 0x102fe8000001086f */
[----:B------:R1:W2:Y:S02]  /*190c0*/  MUFU.EX2 R189, R2 ;  /* 0x0000000200bd7308 */ /* 0x0002a40000000800 */
[----:B-1----:R-:W-:Y:S01]  /*190d0*/  FFMA.FTZ R2, R149, c[0x0][0x23c], -R111 ;  /* 0x00008f0095027a23 */ /* 0x002fe2000001086f */
[----:B--2---:R-:W-:Y:S01]  /*190e0*/  F2FP.BF16.PACK_AB R176, R189, R188 ;  /* 0x000000bcbdb0723e */ /* 0x004fe200000010ff */
[----:B------:R-:W-:Y:S03]  /*190f0*/  IMAD.MOV.U32 R149, RZ, RZ, R143 ;  /* 0x000000ffff957224 */ /* 0x000fe600078e008f */
[----:B------:R-:W-:Y:S03]  /*19100*/  MOV R143, R132 ;  /* 0x00000084008f7202 */ /* 0x000fe60000000f00 */
[----:B------:R1:W-:Y:S01]  /*19110*/  MUFU.EX2 R187, R2 ;  /* 0x0000000200bb7308 */ /* 0x0003e20000000800 */
[----:B------:R-:W2:Y:S01]  /*19120*/  LDSM.16.MT88.4 R132, [R216+0x9c00] ;  /* 0x009c0000d884783b */ /* 0x000ea20000004200 */
[----:B------:R-:W-:Y:S02]  /*19130*/  FFMA.FTZ R111, R186, c[0x0][0x23c], -R111 ;  /* 0x00008f00ba6f7a23 */ /* 0x000fe4000001086f */
[----:B------:R-:W-:Y:S02]  /*19140*/  IMAD.MOV.U32 R153, RZ, RZ, R149 ;  /* 0x000000ffff997224 */ /* 0x000fe400078e0095 */
[----:B------:R-:W-:Y:S03]  /*19150*/  IMAD.MOV.U32 R149, RZ, RZ, R143 ;  /* 0x000000ffff957224 */ /* 0x000fe600078e008f */
[----:B------:R-:W3:Y:S01]  /*19160*/  LDSM.16.MT88.4 R140, [R218+0x9c00] ;  /* 0x009c0000da8c783b */ /* 0x000ee20000004200 */
[----:B------:R4:W4:Y:S01]  /*19170*/  MUFU.EX2 R186, R111 ;  /* 0x0000006f00ba7308 */ /* 0x0009220000000800 */
[--C-:B-1----:R-:W-:Y:S09]  /*19180*/  FFMA.FTZ R2, R185, c[0x0][0x23c], -R184.reuse ;  /* 0x00008f00b9027a23 */ /* 0x102ff200000108b8 */
[----:B------:R1:W-:Y:S01]  /*19190*/  MUFU.EX2 R185, R2 ;  /* 0x0000000200b97308 */ /* 0x0003e20000000800 */
[----:B----4-:R-:W-:Y:S02]  /*191a0*/  F2FP.BF16.PACK_AB R111, R190, R191 ;  /* 0x000000bfbe6f723e */ /* 0x010fe400000010ff */
[----:B------:R-:W-:Y:S01]  /*191b0*/  F2FP.BF16.PACK_AB R178, R186, R187 ;  /* 0x000000bbbab2723e */ /* 0x000fe200000010ff */
[--C-:B-1----:R-:W-:Y:S06]  /*191c0*/  FFMA.FTZ R2, R107, c[0x0][0x23c], -R184.reuse ;  /* 0x00008f006b027a23 */ /* 0x102fec00000108b8 */
[----:B------:R1:W4:Y:S02]  /*191d0*/  MUFU.EX2 R107, R2 ;  /* 0x00000002006b7308 */ /* 0x0003240000000800 */
[--C-:B-1----:R-:W-:Y:S01]  /*191e0*/  FFMA.FTZ R2, R155, c[0x0][0x23c], -R184.reuse ;  /* 0x00008f009b027a23 */ /* 0x102fe200000108b8 */
[----:B----4-:R-:W-:Y:S01]  /*191f0*/  F2FP.BF16.PACK_AB R177, R107, R185 ;  /* 0x000000b96bb1723e */ /* 0x010fe200000010ff */
[----:B------:R-:W-:Y:S01]  /*19200*/  FFMA.FTZ R184, R108, c[0x0][0x23c], -R184 ;  /* 0x00008f006cb87a23 */ /* 0x000fe200000108b8 */
[----:B------:R-:W-:Y:S05]  /*19210*/  F2FP.BF16.PACK_AB R108, R196, R197 ;  /* 0x000000c5c46c723e */ /* 0x000fea00000010ff */
[----:B------:R1:W-:Y:S02]  /*19220*/  MUFU.EX2 R106, R2 ;  /* 0x00000002006a7308 */ /* 0x0003e40000000800 */
[-C--:B--2---:R-:W-:Y:S01]  /*19230*/  HMMA.16816.F32.BF16 R112, R108, R132.reuse, R4 ;  /* 0x000000846c70723c */ /* 0x084fe20000041804 */
[----:B------:R-:W3:Y:S07]  /*19240*/  LDSM.16.MT88.4 R4, [R218+0xbc00] ;  /* 0x00bc0000da04783b */ /* 0x000eee0000004200 */
[----:B------:R-:W4:Y:S01]  /*19250*/  MUFU.EX2 R184, R184 ;  /* 0x000000b800b87308 */ /* 0x000f220000000800 */
[----:B-1----:R-:W2:Y:S03]  /*19260*/  LDL.LU R2, [R1+0x24] ;  /* 0x0000240001027983 */ /* 0x002ea60000300800 */
[----:B----4-:R-:W-:Y:S07]  /*19270*/  F2FP.BF16.PACK_AB R179, R184, R106 ;  /* 0x0000006ab8b3723e */ /* 0x010fee00000010ff */
[C---:B------:R-:W-:Y:S07]  /*19280*/  HMMA.16816.F32.BF16 R116, R176.reuse, R132, R8 ;  /* 0x00000084b074723c */ /* 0x040fee0000041808 */
[----:B------:R-:W-:Y:S01]  /*19290*/  IMAD.MOV.U32 R10, RZ, RZ, R153 ;  /* 0x000000ffff0a7224 */ /* 0x000fe200078e0099 */
[-C--:B------:R-:W-:Y:S01]  /*192a0*/  HMMA.16816.F32.BF16 R120, R176, R134.reuse, R12 ;  /* 0x00000086b078723c */ /* 0x080fe2000004180c */
[----:B------:R-:W-:Y:S03]  /*192b0*/  MOV R8, R151 ;  /* 0x0000009700087202 */ /* 0x000fe60000000f00 */
[----:B------:R-:W-:Y:S01]  /*192c0*/  MOV R11, R154 ;  /* 0x0000009a000b7202 */ /* 0x000fe20000000f00 */
[----:B------:R-:W-:Y:S02]  /*192d0*/  IMAD.MOV.U32 R9, RZ, RZ, R152 ;  /* 0x000000ffff097224 */ /* 0x000fe400078e0098 */
[----:B------:R-:W-:Y:S01]  /*192e0*/  IMAD.MOV.U32 R12, RZ, RZ, R150 ;  /* 0x000000ffff0c7224 */ /* 0x000fe200078e0096 */
[C---:B------:R-:W-:Y:S01]  /*192f0*/  HMMA.16816.F32.BF16 R124, R108.reuse, R134, R16 ;  /* 0x000000866c7c723c */ /* 0x040fe20000041810 */
[----:B------:R-:W4:Y:S03]  /*19300*/  LDL.LU R16, [R1+0x2c] ;  /* 0x00002c0001107983 */ /* 0x000f260000300800 */
[----:B------:R-:W-:Y:S01]  /*19310*/  IMAD.MOV.U32 R13, RZ, RZ, R149 ;  /* 0x000000ffff0d7224 */ /* 0x000fe200078e0095 */
[----:B------:R-:W-:Y:S01]  /*19320*/  MOV R14, R148 ;  /* 0x00000094000e7202 */ /* 0x000fe20000000f00 */
[----:B------:R-:W-:Y:S01]  /*19330*/  IMAD.MOV.U32 R15, RZ, RZ, R147 ;  /* 0x000000ffff0f7224 */ /* 0x000fe200078e0093 */
[----:B------:R-:W-:Y:S01]  /*19340*/  MOV R18, R145 ;  /* 0x0000009100127202 */ /* 0x000fe20000000f00 */
[-C--:B---3--:R-:W-:Y:S01]  /*19350*/  HMMA.16816.F32.BF16 R128, R108, R140.reuse, R20 ;  /* 0x0000008c6c80723c */ /* 0x088fe20000041814 */
[----:B------:R-:W3:Y:S03]  /*19360*/  LDL.LU R21, [R1+0x28] ;  /* 0x0000280001157983 */ /* 0x000ee60000300800 */
[----:B------:R-:W-:Y:S02]  /*19370*/  IMAD.MOV.U32 R17, RZ, RZ, R146 ;  /* 0x000000ffff117224 */ /* 0x000fe400078e0092 */
[----:B------:R-:W-:Y:S01]  /*19380*/  IMAD.MOV.U32 R19, RZ, RZ, R144 ;  /* 0x000000ffff137224 */ /* 0x000fe200078e0090 */
[----:B------:R-:W-:Y:S01]  /*19390*/  MOV R22, R138 ;  /* 0x0000008a00167202 */ /* 0x000fe20000000f00 */
[C---:B------:R-:W-:Y:S01]  /*193a0*/  HMMA.16816.F32.BF16 R132, R176.reuse, R140, R24 ;  /* 0x0000008cb084723c */ /* 0x040fe20000041818 */
[----:B------:R-:W3:Y:S03]  /*193b0*/  LDL.LU R27, [R1+0x20] ;  /* 0x00002000011b7983 */ /* 0x000ee60000300800 */
[----:B------:R-:W-:Y:S02]  /*193c0*/  IMAD.MOV.U32 R20, RZ, RZ, R139 ;  /* 0x000000ffff147224 */ /* 0x000fe400078e008b */
[----:B------:R-:W-:Y:S02]  /*193d0*/  IMAD.MOV.U32 R23, RZ, RZ, R137 ;  /* 0x000000ffff177224 */ /* 0x000fe400078e0089 */
[----:B------:R-:W-:Y:S02]  /*193e0*/  IMAD.MOV.U32 R26, RZ, RZ, R136 ;  /* 0x000000ffff1a7224 */ /* 0x000fe400078e0088 */
        /* <DEDUP_REMOVED lines=17> */
[----:B------:R-:W-:Y:S01]  /*19500*/  HMMA.16816.F32.BF16 R96, R108, R6, R96 ;  /* 0x000000066c60723c */ /* 0x000fe20000041860 */
[----:B--2---:R-:W-:Y:S04]  /*19510*/  FFMA.FTZ R2, R3, R2, R22 ;  /* 0x0000000203027223 */ /* 0x004fe80000010016 */
[----:B------:R-:W-:Y:S04]  /*19520*/  FADD.FTZ R2, R18, R2 ;  /* 0x0000000212027221 */ /* 0x000fe80000010000 */
[----:B------:R-:W-:Y:S03]  /*19530*/  FADD.FTZ R9, R9, R2 ;  /* 0x0000000209097221 */ /* 0x000fe60000010000 */
[----:B----4-:R-:W-:Y:S04]  /*19540*/  FFMA.FTZ R0, R0, R16, R23 ;  /* 0x0000001000007223 */ /* 0x010fe80000010017 */
[----:B------:R-:W-:Y:S02]  /*19550*/  FADD.FTZ R0, R19, R0 ;  /* 0x0000000013007221 */ /* 0x000fe40000010000 */
[----:B---3--:R-:W-:Y:S02]  /*19560*/  FFMA.FTZ R100, R100, R21, R20 ;  /* 0x0000001564647223 */ /* 0x008fe40000010014 */
[----:B------:R-:W-:Y:S02]  /*19570*/  FADD.FTZ R8, R8, R0 ;  /* 0x0000000008087221 */ /* 0x000fe40000010000 */
[----:B------:R-:W-:Y:S02]  /*19580*/  FADD.FTZ R3, R17, R100 ;  /* 0x0000006411037221 */ /* 0x000fe40000010000 */
[----:B------:R-:W-:Y:S02]  /*19590*/  FADD.FTZ R0, R15, R9 ;  /* 0x000000090f007221 */ /* 0x000fe40000010000 */
[----:B------:R-:W-:Y:S02]  /*195a0*/  FFMA.FTZ R101, R101, R27, R26 ;  /* 0x0000001b65657223 */ /* 0x000fe4000001001a */
        /* <DEDUP_REMOVED lines=53> */
[----:B------:R-:W-:Y:S01]  /*19900*/  FADD.FTZ R0, R106, R0 ;  /* 0x000000006a007221 */ /* 0x000fe20000010000 */
[----:B------:R1:W-:Y:S01]  /*19910*/  STL [R1+0x28], R3 ;  /* 0x0000280301007387 */ /* 0x0003e20000100800 */
[----:B------:R-:W-:Y:S02]  /*19920*/  FADD.FTZ R2, R186, R2 ;  /* 0x00000002ba027221 */ /* 0x000fe40000010000 */
[----:B------:R-:W-:Y:S02]  /*19930*/  FADD.FTZ R0, R184, R0 ;  /* 0x00000000b8007221 */ /* 0x000fe40000010000 */
[----:B------:R-:W-:Y:S01]  /*19940*/  IMAD.MOV.U32 R107, RZ, RZ, R102 ;  /* 0x000000ffff6b7224 */ /* 0x000fe200078e0066 */
[----:B------:R2:W-:Y:S01]  /*19950*/  STL [R1+0x24], R2 ;  /* 0x0000240201007387 */ /* 0x0005e20000100800 */
[----:B------:R-:W-:Y:S02]  /*19960*/  IMAD.MOV.U32 R100, RZ, RZ, R104 ;  /* 0x000000ffff647224 */ /* 0x000fe400078e0068 */
[----:B------:R-:W-:Y:S01]  /*19970*/  IMAD.MOV.U32 R106, RZ, RZ, R103 ;  /* 0x000000ffff6a7224 */ /* 0x000fe200078e0067 */
[----:B------:R2:W-:Y:S01]  /*19980*/  STL [R1+0x2c], R0 ;  /* 0x00002c0001007387 */ /* 0x0005e20000100800 */
[----:B-1----:R-:W-:Y:S01]  /*19990*/  MOV R3, R105 ;  /* 0x0000006900037202 */ /* 0x002fe20000000f00 */
[----:B--2--5:R-:W-:-:S05]  /*199a0*/  @P0 BRA `(.L_x_247) ;  /* 0xffffa9b000000947 */ /* 0x024fca000383ffff */
.L_x_246:
[----:B------:R-:W2:Y:S04]  /*199b0*/  LDL.LU R2, [R1+0x20] ;  /* 0x0000200001027983 */ /* 0x000ea80000300800 */
[----:B------:R-:W3:Y:S04]  /*199c0*/  LDL.LU R9, [R1+0x28] ;  /* 0x0000280001097983 */ /* 0x000ee80000300800 */
[----:B------:R-:W4:Y:S04]  /*199d0*/  LDL.LU R8, [R1+0x24] ;  /* 0x0000240001087983 */ /* 0x000f280000300800 */
[----:B------:R-:W4:Y:S04]  /*199e0*/  LDL.LU R7, [R1+0x2c] ;  /* 0x00002c0001077983 */ /* 0x000f280000300800 */
[----:B------:R-:W4:Y:S04]  /*199f0*/  LDL.LU R111, [R1+0x58] ;  /* 0x00005800016f7983 */ /* 0x000f280000300800 */
[----:B------:R-:W1:Y:S04]  /*19a00*/  S2R R109, SR_TID.X ;  /* 0x00000000006d7919 */ /* 0x000e680000002100 */
[----:B------:R-:W2:Y:S01]  /*19a10*/  S2R R110, SR_CTAID.Y ;  /* 0x00000000006e7919 */ /* 0x000ea20000002600 */
[----:B-1----:R-:W-:-:S04]  /*19a20*/  SHF.R.S32.HI R51, RZ, 0x1f, R109 ;  /* 0x0000001fff337819 */ /* 0x002fc8000001146d */
[CC--:B------:R-:W-:Y:S02]  /*19a30*/  LEA.HI R108, R51.reuse, R109.reuse, RZ, 0x2 ;  /* 0x0000006d336c7211 */ /* 0x0c0fe400078f10ff */
[----:B------:R-:W-:Y:S02]  /*19a40*/  LEA.HI R51, R51, R109, RZ, 0x5 ;  /* 0x0000006d33337211 */ /* 0x000fe400078f28ff */
[----:B------:R-:W-:Y:S01]  /*19a50*/  SHF.R.S32.HI R47, RZ, 0x2, R108 ;  /* 0x00000002ff2f7819 */ /* 0x000fe2000001146c */
[----:B--2---:R-:W1:Y:S04]  /*19a60*/  SHFL.BFLY PT, R0, R2, 0x2, 0x1f ;  /* 0x0c401f0002007f89 */ /* 0x004e6800000e0000 */
[----:B---3--:R-:W2:Y:S04]  /*19a70*/  SHFL.BFLY PT, R4, R9, 0x2, 0x1f ;  /* 0x0c401f0009047f89 */ /* 0x008ea800000e0000 */
[----:B----4-:R-:W3:Y:S04]  /*19a80*/  SHFL.BFLY PT, R6, R8, 0x2, 0x1f ;  /* 0x0c401f0008067f89 */ /* 0x010ee800000e0000 */
[----:B------:R-:W4:Y:S01]  /*19a90*/  SHFL.BFLY PT, R5, R7, 0x2, 0x1f ;  /* 0x0c401f0007057f89 */ /* 0x000f2200000e0000 */
[----:B------:R-:W-:Y:S01]  /*19aa0*/  ISETP.NE.AND P0, PT, R111, -0x1, PT ;  /* 0xffffffff6f00780c */ /* 0x000fe20003f05270 */
[----:B-1----:R-:W-:-:S02]  /*19ab0*/  FADD.FTZ R0, R0, R2 ;  /* 0x0000000200007221 */ /* 0x002fc40000010000 */
[----:B--2---:R-:W-:-:S03]  /*19ac0*/  FADD.FTZ R4, R4, R9 ;  /* 0x0000000904047221 */ /* 0x004fc60000010000 */
[----:B------:R-:W1:Y:S01]  /*19ad0*/  SHFL.BFLY PT, R2, R0, 0x1, 0x1f ;  /* 0x0c201f0000027f89 */ /* 0x000e6200000e0000 */
[----:B---3--:R-:W-:-:S03]  /*19ae0*/  FADD.FTZ R6, R6, R8 ;  /* 0x0000000806067221 */ /* 0x008fc60000010000 */
[----:B------:R-:W2:Y:S01]  /*19af0*/  SHFL.BFLY PT, R48, R4, 0x1, 0x1f ;  /* 0x0c201f0004307f89 */ /* 0x000ea200000e0000 */
[----:B----4-:R-:W-:-:S03]  /*19b00*/  FADD.FTZ R5, R5, R7 ;  /* 0x0000000705057221 */ /* 0x010fc60000010000 */
[----:B------:R-:W3:Y:S04]  /*19b10*/  SHFL.BFLY PT, R8, R6, 0x1, 0x1f ;  /* 0x0c201f0006087f89 */ /* 0x000ee800000e0000 */
[----:B------:R-:W4:Y:S01]  /*19b20*/  SHFL.BFLY PT, R7, R5, 0x1, 0x1f ;  /* 0x0c201f0005077f89 */ /* 0x000f2200000e0000 */
[----:B-1----:R-:W-:Y:S01]  /*19b30*/  FADD.FTZ R49, R0, R2 ;  /* 0x0000000200317221 */ /* 0x002fe20000010000 */
[----:B------:R-:W-:Y:S01]  /*19b40*/  MOV R0, 0x3f800000 ;  /* 0x3f80000000007802 */ /* 0x000fe20000000f00 */
[----:B------:R-:W-:-:S03]  /*19b50*/  @P0 IMAD.WIDE.U32 R2, R111, c[0x0][0x1e8], RZ ;  /* 0x00007a006f020a25 */ /* 0x000fc600078e00ff */
[----:B------:R-:W-:Y:S01]  /*19b60*/  FSETP.NE.FTZ.AND P6, PT, R49, RZ, PT ;  /* 0x000000ff3100720b */ /* 0x000fe20003fd5000 */
[----:B--2---:R-:W-:Y:S01]  /*19b70*/  FADD.FTZ R48, R4, R48 ;  /* 0x0000003004307221 */ /* 0x004fe20000010000 */
[----:B------:R-:W-:Y:S01]  /*19b80*/  @P0 MOV R106, R2 ;  /* 0x00000002006a0202 */ /* 0x000fe20000000f00 */
[----:B---3--:R-:W-:Y:S01]  /*19b90*/  FADD.FTZ R100, R6, R8 ;  /* 0x0000000806647221 */ /* 0x008fe20000010000 */
[----:B------:R-:W-:Y:S01]  /*19ba0*/  LOP3.LUT R2, R108, 0xfffffffc, RZ, 0xc0, !PT ;  /* 0xfffffffc6c027812 */ /* 0x000fe200078ec0ff */
[----:B------:R-:W-:Y:S01]  /*19bb0*/  @P0 IMAD R107, R111, c[0x0][0x1ec], R3 ;  /* 0x00007b006f6b0a24 */ /* 0x000fe200078e0203 */
[----:B------:R-:W-:Y:S01]  /*19bc0*/  @!P0 SHF.R.S32.HI R4, RZ, 0x1f, R110 ;  /* 0x0000001fff048819 */ /* 0x000fe2000001146e */
[----:B----4-:R-:W-:Y:S01]  /*19bd0*/  FADD.FTZ R101, R5, R7 ;  /* 0x0000000705657221 */ /* 0x010fe20000010000 */
[----:B------:R-:W-:Y:S01]  /*19be0*/  FSETP.NE.FTZ.AND P4, PT, R100, RZ, PT ;  /* 0x000000ff6400720b */ /* 0x000fe20003f95000 */
[----:B------:R-:W-:Y:S01]  /*19bf0*/  @!P0 IMAD.WIDE.U32 R6, R110, c[0x0][0x1e0], RZ ;  /* 0x000078006e068a25 */ /* 0x000fe200078e00ff */
[----:B------:R-:W-:-:S02]  /*19c00*/  SHF.R.S32.HI R5, RZ, 0x5, R51 ;  /* 0x00000005ff057819 */ /* 0x000fc40000011433 */
[----:B------:R-:W-:Y:S01]  /*19c10*/  IADD3 R2, -R2, R109, RZ ;  /* 0x0000006d02027210 */ /* 0x000fe20007ffe1ff */
[----:B------:R-:W1:Y:S01]  /*19c20*/  @P6 MUFU.RCP R0, R49 ;  /* 0x0000003100006308 */ /* 0x000e620000001000 */
[----:B------:R-:W-:Y:S01]  /*19c30*/  @!P0 IMAD R4, R4, c[0x0][0x1e0], RZ ;  /* 0x0000780004048a24 */ /* 0x000fe200078e02ff */
[----:B------:R-:W-:Y:S02]  /*19c40*/  FSETP.NE.FTZ.AND P3, PT, R101, RZ, PT ;  /* 0x000000ff6500720b */ /* 0x000fe40003f75000 */
[----:B------:R-:W-:Y:S01]  /*19c50*/  LEA R50, R5, R2, 0x8 ;  /* 0x0000000205327211 */ /* 0x000fe200078e40ff */
[----:B------:R-:W-:Y:S01]  /*19c60*/  @!P0 IMAD R4, R110, c[0x0][0x1e4], R4 ;  /* 0x000079006e048a24 */ /* 0x000fe200078e0204 */
[----:B------:R-:W-:Y:S02]  /*19c70*/  MOV R2, 0x3f800000 ;  /* 0x3f80000000027802 */ /* 0x000fe40000000f00 */
[----:B------:R-:W-:Y:S02]  /*19c80*/  FSETP.NE.FTZ.AND P5, PT, R48, RZ, PT ;  /* 0x000000ff3000720b */ /* 0x000fe40003fb5000 */
[----:B------:R-:W-:-:S02]  /*19c90*/  @!P0 IADD3 R107, R7, R4, RZ ;  /* 0x00000004076b8210 */ /* 0x000fc40007ffe0ff */
[----:B------:R-:W2:Y:S01]  /*19ca0*/  @P4 MUFU.RCP R2, R100 ;  /* 0x0000006400024308 */ /* 0x000ea20000001000 */
[----:B------:R-:W-:Y:S02]  /*19cb0*/  MOV R3, 0x3f800000 ;  /* 0x3f80000000037802 */ /* 0x000fe40000000f00 */
[----:B------:R-:W-:Y:S01]  /*19cc0*/  @!P0 MOV R106, R6 ;  /* 0x00000006006a8202 */ /* 0x000fe20000000f00 */
[C---:B-1----:R-:W-:Y:S02]  /*19cd0*/  FMUL.FTZ R112, R0.reuse, R112 ;  /* 0x0000007000707220 */ /* 0x042fe40000410000 */
[C---:B------:R-:W-:Y:S02]  /*19ce0*/  FMUL.FTZ R45, R0.reuse, R113 ;  /* 0x00000071002d7220 */ /* 0x040fe40000410000 */
[C---:B------:R-:W-:Y:S01]  /*19cf0*/  FMUL.FTZ R124, R0.reuse, R124 ;  /* 0x0000007c007c7220 */ /* 0x040fe20000410000 */
[----:B------:R-:W-:Y:S01]  /*19d00*/  @P5 MUFU.RCP R3, R48 ;  /* 0x0000003000035308 */ /* 0x000fe20000001000 */
[C---:B------:R-:W-:Y:S01]  /*19d10*/  FMUL.FTZ R42, R0.reuse, R125 ;  /* 0x0000007d002a7220 */ /* 0x040fe20000410000 */
        /* <DEDUP_REMOVED lines=30> */
[----:B------:R-:W-:Y:S01]  /*19f00*/  MOV R0, 0x3f800000 ;  /* 0x3f80000000007802 */ /* 0x000fe20000000f00 */
[----:B--2---:R-:W-:Y:S01]  /*19f10*/  FMUL.FTZ R116, R2, R116 ;  /* 0x0000007402747220 */ /* 0x004fe20000410000 */
        /* <DEDUP_REMOVED lines=36> */
[----:B------:R-:W-:Y:S01]  /*1a160*/  SHF.R.S32.HI R2, RZ, 0x1f, R47 ;  /* 0x0000001fff027819 */ /* 0x000fe2000001142f */
[----:B-1----:R-:W-:Y:S01]  /*1a170*/  FMUL.FTZ R119, R0, R119 ;  /* 0x0000007700777220 */ /* 0x002fe20000410000 */
        /* <DEDUP_REMOVED lines=9> */
[C---:B------:R-:W-:Y:S01]  /*1a210*/  FMUL.FTZ R134, R0.reuse, R134 ;  /* 0x0000008600867220 */ /* 0x040fe20000410000 */
        /* <DEDUP_REMOVED lines=35> */
[C---:B------:R-:W-:Y:S01]  /*1a450*/  FMUL.FTZ R41, R3.reuse, R127 ;  /* 0x0000007f03297220 */ /* 0x040fe20000410000 */
[----:B------:R-:W-:Y:S01]  /*1a460*/  LOP3.LUT P0, RZ, R4, 0x2, RZ, 0xc0, !PT ;  /* 0x0000000204ff7812 */ /* 0x000fe2000780c0ff */
[C---:B------:R-:W-:Y:S01]  /*1a470*/  FMUL.FTZ R130, R3.reuse, R130 ;  /* 0x0000008203827220 */ /* 0x040fe20000410000 */
[----:B------:R-:W-:Y:S01]  /*1a480*/  IADD3 R0, R2, -R0, RZ ;  /* 0x8000000002007210 */ /* 0x000fe20007ffe0ff */
[C---:B------:R-:W-:Y:S01]  /*1a490*/  FMUL.FTZ R39, R3.reuse, R131 ;  /* 0x0000008303277220 */ /* 0x040fe20000410000 */
[----:B------:R-:W-:Y:S01]  /*1a4a0*/  F2FP.BF16.PACK_AB R44, R44, R114 ;  /* 0x000000722c2c723e */ /* 0x000fe200000010ff */
[C---:B------:R-:W-:Y:S01]  /*1a4b0*/  FMUL.FTZ R142, R3.reuse, R142 ;  /* 0x0000008e038e7220 */ /* 0x040fe20000410000 */
[----:B------:R-:W-:Y:S01]  /*1a4c0*/  LEA R0, R0, R50, 0x4 ;  /* 0x0000003200007211 */ /* 0x000fe200078e20ff */
[----:B------:R-:W-:Y:S01]  /*1a4d0*/  FMUL.FTZ R36, R3, R143 ;  /* 0x0000008f03247220 */ /* 0x000fe20000410000 */
[----:B------:R-:W-:Y:S01]  /*1a4e0*/  F2FP.BF16.PACK_AB R41, R41, R126 ;  /* 0x0000007e2929723e */ /* 0x000fe200000010ff */
[----:B------:R-:W-:Y:S01]  /*1a4f0*/  FMUL.FTZ R146, R3, R146 ;  /* 0x0000009203927220 */ /* 0x000fe20000410000 */
[----:B------:R-:W-:Y:S01]  /*1a500*/  F2FP.BF16.PACK_AB R39, R39, R130 ;  /* 0x000000822727723e */ /* 0x000fe200000010ff */
[C---:B------:R-:W-:Y:S01]  /*1a510*/  FMUL.FTZ R33, R3.reuse, R147 ;  /* 0x0000009303217220 */ /* 0x040fe20000410000 */
[----:B------:R-:W-:Y:S01]  /*1a520*/  F2FP.BF16.PACK_AB R36, R36, R142 ;  /* 0x0000008e2424723e */ /* 0x000fe200000010ff */
[----:B------:R-:W-:Y:S01]  /*1a530*/  FMUL.FTZ R158, R3, R158 ;  /* 0x0000009e039e7220 */ /* 0x000fe20000410000 */
[----:B------:R-:W-:Y:S01]  /*1a540*/  F2FP.BF16.PACK_AB R9, R95, R9 ;  /* 0x000000095f09723e */ /* 0x000fe200000010ff */
        /* <DEDUP_REMOVED lines=28> */
[----:B------:R-:W-:Y:S02]  /*1a710*/  SEL R3, R3, 0xffffffe0, !P0 ;  /* 0xffffffe003037807 */ /* 0x000fe40004000000 */
[C---:B------:R-:W-:Y:S01]  /*1a720*/  IADD3 R2, R0.reuse, -0x10, RZ ;  /* 0xfffffff000027810 */ /* 0x040fe20007ffe0ff */
[----:B------:R-:W-:Y:S01]  /*1a730*/  STS [R0], R45 ;  /* 0x0000002d00007388 */ /* 0x000fe20000000800 */
[C---:B------:R-:W-:Y:S02]  /*1a740*/  IADD3 R4, R0.reuse, R3, RZ ;  /* 0x0000000300047210 */ /* 0x040fe40007ffe0ff */
[----:B------:R-:W-:Y:S01]  /*1a750*/  @P1 IADD3 R2, R0, 0x10, RZ ;  /* 0x0000001000021810 */ /* 0x000fe20007ffe0ff */
[----:B------:R-:W-:Y:S01]  /*1a760*/  STS [R0+0x200], R44 ;  /* 0x0002002c00007388 */ /* 0x000fe20000000800 */
[----:B------:R-:W-:-:S02]  /*1a770*/  F2FP.BF16.PACK_AB R6, R6, R98 ;  /* 0x000000620606723e */ /* 0x000fc400000010ff */
[----:B------:R-:W-:Y:S01]  /*1a780*/  IADD3 R3, R3, R2, RZ ;  /* 0x0000000203037210 */ /* 0x000fe20007ffe0ff */
[----:B------:R-:W-:Y:S04]  /*1a790*/  STS [R2], R42 ;  /* 0x0000002a02007388 */ /* 0x000fe80000000800 */
        /* <DEDUP_REMOVED lines=53> */
[----:B---3--:R-:W-:Y:S03]  /*1aaf0*/  @P5 MUFU.LG2 R11, R48 ;  /* 0x00000030000b5308 */ /* 0x008fe60000000c00 */
[----:B------:R-:W-:Y:S01]  /*1ab00*/  BAR.SYNC.DEFER_BLOCKING 0x0 ;  /* 0x0000000000007b1d */ /* 0x000fe20000010000 */
[----:B----4-:R-:W-:Y:S02]  /*1ab10*/  @P1 MOV R7, c[0x0][0x210] ;  /* 0x0000840000071a02 */ /* 0x010fe40000000f00 */
[----:B------:R-:W-:-:S02]  /*1ab20*/  @!P1 MOV R7, 0x1 ;  /* 0x0000000100079802 */ /* 0x000fc40000000f00 */
[----:B------:R-:W-:Y:S01]  /*1ab30*/  IADD3 R6, R109, -R2, RZ ;  /* 0x800000026d067210 */ /* 0x000fe20007ffe0ff */
[----:B------:R-:W3:Y:S01]  /*1ab40*/  S2R R19, SR_CTAID.X ;  /* 0x0000000000137919 */ /* 0x000ee20000002500 */
        /* <DEDUP_REMOVED lines=13> */
[----:B------:R4:W1:Y:S04]  /*1ac20*/  LDS.128 R40, [R223+0x800] ;  /* 0x00080000df287984 */ /* 0x0008680000000c00 */
        /* <DEDUP_REMOVED lines=16> */
[----:B---3--:R-:W-:Y:S01]  /*1ad30*/  IMAD R0, R19, R7, RZ ;  /* 0x0000000713007224 */ /* 0x008fe200078e02ff */
        /* <DEDUP_REMOVED lines=20> */
[----:B------:R-:W1:Y:S02]  /*1ae80*/  S2R R4, SR_TID.X ;  /* 0x0000000000047919 */ /* 0x000e640000002100 */
[----:B-1----:R-:W-:-:S04]  /*1ae90*/  SHF.R.S32.HI R2, RZ, 0x1f, R4 ;  /* 0x0000001fff027819 */ /* 0x002fc80000011404 */
[----:B------:R-:W-:-:S04]  /*1aea0*/  LEA.HI R2, R2, R4, RZ, 0x5 ;  /* 0x0000000402027211 */ /* 0x000fc800078f28ff */
[----:B------:R-:W-:Y:S02]  /*1aeb0*/  SHF.R.S32.HI R0, RZ, 0x5, R2 ;  /* 0x00000005ff007819 */ /* 0x000fe40000011402 */
[----:B------:R-:W-:Y:S02]  /*1aec0*/  LOP3.LUT R2, R2, 0xffffffe0, RZ, 0xc0, !PT ;  /* 0xffffffe002027812 */ /* 0x000fe400078ec0ff */
[----:B------:R-:W-:-:S03]  /*1aed0*/  SHF.R.S32.HI R3, RZ, 0x1f, R0 ;  /* 0x0000001fff037819 */ /* 0x000fc60000011400 */
[----:B------:R-:W-:Y:S01]  /*1aee0*/  IMAD.IADD R2, R4, 0x1, -R2 ;  /* 0x0000000104027824 */ /* 0x000fe200078e0a02 */
[----:B------:R-:W-:-:S04]  /*1aef0*/  LEA.HI R3, R3, R0, RZ, 0x2 ;  /* 0x0000000003037211 */ /* 0x000fc800078f10ff */
[----:B------:R-:W-:Y:S02]  /*1af00*/  SHF.R.S32.HI R4, RZ, 0x1f, R2 ;  /* 0x0000001fff047819 */ /* 0x000fe40000011402 */
[----:B------:R-:W-:Y:S02]  /*1af10*/  LOP3.LUT R3, R3, 0xfffffffc, RZ, 0xc0, !PT ;  /* 0xfffffffc03037812 */ /* 0x000fe400078ec0ff */
[----:B------:R-:W-:-:S03]  /*1af20*/  LEA.HI R2, R4, R2, RZ, 0x2 ;  /* 0x0000000204027211 */ /* 0x000fc600078f10ff */
[----:B------:R-:W-:Y:S01]  /*1af30*/  IMAD.IADD R3, R0, 0x1, -R3 ;  /* 0x0000000100037824 */ /* 0x000fe200078e0a03 */
        /* <DEDUP_REMOVED lines=33> */
.L_x_251:
[----:B------:R-:W-:Y:S05]  /*1b150*/  BSYNC B0 ;  /* 0x0000000000007941 */ /* 0x000fea0003800000 */
.L_x_250:
[----:B-1----:R-:W3:Y:S04]  /*1b160*/  LDL.LU R7, [R1+0x68] ;  /* 0x0000680001077983 */ /* 0x002ee80000300800 */
[----:B----4-:R-:W4:Y:S04]  /*1b170*/  LDL.64 R44, [R1+0x40] ;  /* 0x00004000012c7983 */ /* 0x010f280000100a00 */
[----:B------:R1:W5:Y:S04]  /*1b180*/  LDL R16, [R1+0x5c] ;  /* 0x00005c0001107983 */ /* 0x0003680000100800 */
[----:B------:R1:W5:Y:S01]  /*1b190*/  LDL R15, [R1+0x60] ;  /* 0x00006000010f7983 */ /* 0x0003620000100800 */
[----:B------:R-:W-:Y:S01]  /*1b1a0*/  SHF.R.S32.HI R6, RZ, 0x1f, R18 ;  /* 0x0000001fff067819 */ /* 0x000fe20000011412 */
[----:B------:R-:W-:Y:S02]  /*1b1b0*/  BSSY B0, `(.L_x_252) ;  /* 0x000001f000007945 */ /* 0x000fe40003800000 */
[----:B------:R-:W2:Y:S02]  /*1b1c0*/  S2R R5, SR_TID.X ;  /* 0x0000000000057919 */ /* 0x000ea40000002100 */
[----:B--2---:R-:W-:Y:S01]  /*1b1d0*/  SHF.R.S32.HI R4, RZ, 0x1f, R5 ;  /* 0x0000001fff047819 */ /* 0x004fe20000011405 */
[----:B---3--:R-:W-:-:S02]  /*1b1e0*/  IMAD R14, R19, -0x80, R7 ;  /* 0xffffff80130e7824 */ /* 0x008fc400078e0207 */
[----:B------:R-:W2:Y:S01]  /*1b1f0*/  S2R R7, SR_CTAID.X ;  /* 0x0000000000077919 */ /* 0x000ea20000002500 */
[----:B----4-:R-:W-:Y:S02]  /*1b200*/  IADD3 R2, P0, R44, R106, RZ ;  /* 0x0000006a2c027210 */ /* 0x010fe40007f1e0ff */
        /* <DEDUP_REMOVED lines=25> */
.L_x_253:
[----:B-1----:R-:W-:Y:S05]  /*1b3a0*/  BSYNC B0 ;  /* 0x0000000000007941 */ /* 0x002fea0003800000 */
.L_x_252:
        /* <DEDUP_REMOVED lines=20> */
.L_x_255:
[----:B------:R-:W-:Y:S05]  /*1b4f0*/  BSYNC B0 ;  /* 0x0000000000007941 */ /* 0x000fea0003800000 */
.L_x_254:
        /* <DEDUP_REMOVED lines=20> */
.L_x_257:
[----:B------:R-:W-:Y:S05]  /*1b640*/  BSYNC B0 ;  /* 0x0000000000007941 */ /* 0x000fea0003800000 */
.L_x_256:
        /* <DEDUP_REMOVED lines=21> */
.L_x_258:
        /* <DEDUP_REMOVED lines=14> */
.L_x_1031:


//--------------------- .text._ZN5flash16flash_fwd_kernelI23Flash_fwd_kernel_traitsILi96ELi128ELi64ELi4ELb0ELb0EN7cutlass10bfloat16_tE19Flash_kernel_traitsILi96ELi128ELi64ELi4ES3_EELb1ELb0ELb0ELb0ELb0ELb1ELb0ELb0EEEvNS_16Flash_fwd_paramsE --------------------------
	.section	.text._ZN5flash16flash_fwd_kernelI23Flash_fwd_kernel_traitsILi96ELi128ELi64ELi4ELb0ELb0EN7cutlass10bfloat16_tE19Flash_kernel_traitsILi96ELi128ELi64ELi4ES3_EELb1ELb0ELb0ELb0ELb0ELb1ELb0ELb0EEEvNS_16Flash_fwd_paramsE,"ax",@progbits
	.sectioninfo	@"SHI_REGISTERS=255"
	.align	128
        .global         _ZN5flash16flash_fwd_kernelI23Flash_fwd_kernel_traitsILi96ELi128ELi64ELi4ELb0ELb0EN7cutlass10bfloat16_tE19Flash_kernel_traitsILi96ELi128ELi64ELi4ES3_EELb1ELb0ELb0ELb0ELb0ELb1ELb0ELb0EEEvNS_16Flash_fwd_paramsE
        .type           _ZN5flash16flash_fwd_kernelI23Flash_fwd_kernel_traitsILi96ELi128ELi64ELi4ELb0ELb0EN7cutlass10bfloat16_tE19Flash_kernel_traitsILi96ELi128ELi64ELi4ES3_EELb1ELb0ELb0ELb0ELb0ELb1ELb0ELb0EEEvNS_16Flash_fwd_paramsE,@function
        .size           _ZN5flash16flash_fwd_kernelI23Flash_fwd_kernel_traitsILi96ELi128ELi64ELi4ELb0ELb0EN7cutlass10bfloat16_tE19Flash_kernel_traitsILi96ELi128ELi64ELi4ES3_EELb1ELb0ELb0ELb0ELb0ELb1ELb0ELb0EEEvNS_16Flash_fwd_paramsE,(.L_x_1032 - _ZN5flash16flash_fwd_kernelI23Flash_fwd_kernel_traitsILi96ELi128ELi64ELi4ELb0ELb0EN7cutlass10bfloat16_tE19Flash_kernel_traitsILi96ELi128ELi64ELi4ES3_EELb1ELb0ELb0ELb0ELb0ELb1ELb0ELb0EEEvNS_16Flash_fwd_paramsE)
        .other          _ZN5flash16flash_fwd_kernelI23Flash_fwd_kernel_traitsILi96ELi128ELi64ELi4ELb0ELb0EN7cutlass10bfloat16_tE19Flash_kernel_traitsILi96ELi128ELi64ELi4ES3_EELb1ELb0ELb0ELb0ELb0ELb1ELb0ELb0EEEvNS_16Flash_fwd_paramsE,@"STO_CUDA_ENTRY STV_DEFAULT"
_ZN5flash16flash_fwd_kernelI23Flash_fwd_kernel_traitsILi96ELi128ELi64ELi4ELb0ELb0EN7cutlass10bfloat16_tE19Flash_kernel_traitsILi96ELi128ELi64ELi4ES3_EELb1ELb0ELb0ELb0ELb0ELb1ELb0ELb0EEEvNS_16Flash_fwd_paramsE:
.text._ZN5flash16flash_fwd_kernelI23Flash_fwd_kernel_traitsILi96ELi128ELi64ELi4ELb0ELb0EN7cutlass10bfloat16_tE19Flash_kernel_traitsILi96ELi128ELi64ELi4ES3_EELb1ELb0ELb0ELb0ELb0ELb1ELb0ELb0EEEvNS_16Flash_fwd_paramsE:
[----:B------:R-:W-:-:S03]  /*0000*/  MOV R1, c[0x0][0x28] ;  /* 0x00000a0000017a02 */ /* 0x000fc60000000f00 */
[----:B------:R-:W-:Y:S01]  /*0010*/  ULDC.U8 UR4, c[0x0][0x304] ;  /* 0x0000c10000047ab9 */ /* 0x000fe20000000000 */
[----:B------:R-:W-:Y:S01]  /*0020*/  IADD3 R1, R1, -0x48, RZ ;  /* 0xffffffb801017810 */ /* 0x000fe20007ffe0ff */
[----:B------:R-:W-:Y:S01]  /*0030*/  ULDC.64 UR22, c[0x0][0x2f0] ;  /* 0x0000bc0000167ab9 */ /* 0x000fe20000000a00 */
[----:B------:R-:W-:Y:S01]  /*0040*/  ISETP.NE.AND P1, PT, RZ, UR4, PT ;  /* 0x00000004ff007c0c */ /* 0x000fe2000bf25270 */
[----:B------:R-:W-:Y:S01]  /*0050*/  IMAD.U32 R2, RZ, RZ, UR22 ;  /* 0x00000016ff027e24 */ /* 0x000fe2000f8e00ff */
[----:B------:R-:W-:Y:S01]  /*0060*/  ULDC.64 UR20, c[0x0][0x118] ;  /* 0x0000460000147ab9 */ /* 0x000fe20000000a00 */
[----:B------:R-:W-:Y:S02]  /*0070*/  IMAD.U32 R3, RZ, RZ, UR23 ;  /* 0x00000017ff037e24 */ /* 0x000fe4000f8e00ff */
[----:B------:R-:W-:-:S08]  /*0080*/  IMAD.MOV.U32 R6, RZ, RZ, c[0x0][0x2f8] ;  /* 0x0000be00ff067624 */ /* 0x000fd000078e00ff */
[----:B------:R1:W2:Y:S01]  /*0090*/  @P1 LDG.E.64 R4, [R2.64] ;  /* 0x0000001402041981 */ /* 0x0002a2000c1e1b00 */
[----:B------:R-:W-:Y:S02]  /*00a0*/  IMAD.MOV.U32 R8, RZ, RZ, c[0x0][0x2fc] ;  /* 0x0000bf00ff087624 */ /* 0x000fe400078e00ff */
[----:B-1----:R-:W-:Y:S02]  /*00b0*/  @P1 IMAD.MOV.U32 R2, RZ, RZ, R6 ;  /* 0x000000ffff021224 */ /* 0x002fe400078e0006 */
[----:B------:R-:W-:-:S06]  /*00c0*/  @P1 IMAD.MOV.U32 R3, RZ, RZ, R8 ;  /* 0x000000ffff031224 */ /* 0x000fcc00078e0008 */
[----:B------:R-:W3:Y:S01]  /*00d0*/  @P1 LDG.E.64 R2, [R2.64] ;  /* 0x0000001402021981 */ /* 0x000ee2000c1e1b00 */
[----:B------:R-:W-:Y:S01]  /*00e0*/  ISETP.NE.U32.AND P3, PT, RZ, c[0x0][0x240], PT ;  /* 0x00009000ff007a0c */ /* 0x000fe20003f65070 */
[----:B------:R-:W1:Y:S01]  /*00f0*/  LDC.U8 R7, c[0x0][0x312] ;  /* 0x0000c480ff077b82 */ /* 0x000e620000000000 */
[----:B------:R-:W-:Y:S01]  /*0100*/  MOV R12, 0x4 ;  /* 0x00000004000c7802 */ /* 0x000fe20000000f00 */
[----:B------:R-:W4:Y:S01]  /*0110*/  S2R R247, SR_CTAID.X ;  /* 0x0000000000f77919 */ /* 0x000f220000002500 */
[----:B------:R-:W-:Y:S02]  /*0120*/  ISETP.NE.AND.EX P3, PT, RZ, c[0x0][0x244], PT, P3 ;  /* 0x00009100ff007a0c */ /* 0x000fe40003f65330 */
[----:B------:R-:W-:Y:S01]  /*0130*/  MOV R14, 0xffffffff ;  /* 0xffffffff000e7802 */ /* 0x000fe20000000f00 */
[----:B------:R-:W4:Y:S04]  /*0140*/  S2R R18, SR_CTAID.Y ;  /* 0x0000000000127919 */ /* 0x000f280000002600 */
[----:B------:R-:W4:Y:S04]  /*0150*/  S2R R22, SR_CTAID.Z ;  /* 0x0000000000167919 */ /* 0x000f280000002700 */
[----:B------:R-:W4:Y:S01]  /*0160*/  S2R R33, SR_TID.X ;  /* 0x0000000000217919 */ /* 0x000f220000002100 */
[----:B-1----:R-:W-:-:S02]  /*0170*/  ISETP.NE.AND P4, PT, R7, RZ, PT ;  /* 0x000000ff0700720c */ /* 0x002fc40003f85270 */
[----:B----4-:R-:W-:-:S04]  /*0180*/  LOP3.LUT R0, R22, R247, R18, 0xfe, !PT ;  /* 0x000000f716007212 */ /* 0x010fc800078efe12 */
[----:B------:R-:W-:-:S13]  /*0190*/  LOP3.LUT P2, RZ, R0, R33, RZ, 0xfc, !PT ;  /* 0x0000002100ff7212 */ /* 0x000fda000784fcff */
[----:B------:R-:W-:Y:S02]  /*01a0*/  @!P2 IMAD.MOV.U32 R10, RZ, RZ, c[0x0][0x308] ;  /* 0x0000c200ff0aa624 */ /* 0x000fe400078e00ff */
[----:B------:R-:W-:Y:S01]  /*01b0*/  @!P2 IMAD.MOV.U32 R11, RZ, RZ, c[0x0][0x30c] ;  /* 0x0000c300ff0ba624 */ /* 0x000fe200078e00ff */
[----:B--2---:R1:W2:Y:S08]  /*01c0*/  @P1 R2UR UR22, R4 ;  /* 0x00000000041613c2 */ /* 0x0042b000000e0000 */
[----:B------:R1:W4:Y:S02]  /*01d0*/  @P1 R2UR UR23, R5 ;  /* 0x00000000051713c2 */ /* 0x00032400000e0000 */
[----:B-1----:R-:W-:Y:S01]  /*01e0*/  IMAD.WIDE R4, R18, R12, c[0x0][0x240] ;  /* 0x0000900012047625 */ /* 0x002fe200078e020c */
[----:B---3--:R-:W-:-:S03]  /*01f0*/  @P1 IADD3 R6, P0, R2, c[0x0][0x300], RZ ;  /* 0x0000c00002061a10 */ /* 0x008fc60007f1e0ff */
[----:B--2---:R-:W-:Y:S02]  /*0200*/  IMAD.U32 R2, RZ, RZ, UR22 ;  /* 0x00000016ff027e24 */ /* 0x004fe4000f8e00ff */
[----:B------:R-:W-:Y:S01]  /*0210*/  @P1 IMAD.X R8, RZ, RZ, R3, P0 ;  /* 0x000000ffff081224 */ /* 0x000fe200000e0603 */
[----:B------:R-:W-:Y:S01]  /*0220*/  ISETP.NE.U32.AND P0, PT, RZ, c[0x0][0x250], PT ;  /* 0x00009400ff007a0c */ /* 0x000fe20003f05070 */
[----:B----4-:R-:W-:Y:S01]  /*0230*/  IMAD.U32 R3, RZ, RZ, UR23 ;  /* 0x00000017ff037e24 */ /* 0x010fe2000f8e00ff */
[----:B------:R-:W-:Y:S02]  /*0240*/  ISETP.EQ.U32.AND P1, PT, RZ, c[0x0][0x248], PT ;  /* 0x00009200ff007a0c */ /* 0x000fe40003f22070 */
[----:B------:R-:W-:Y:S02]  /*0250*/  ISETP.NE.AND.EX P0, PT, RZ, c[0x0][0x254], PT, P0 ;  /* 0x00009500ff007a0c */ /* 0x000fe40003f05300 */
[----:B------:R1:W-:Y:S01]  /*0260*/  @!P2 STG.E.64 [R10.64], R2 ;  /* 0x000000020a00a986 */ /* 0x0003e2000c101b14 */
[----:B------:R-:W-:Y:S01]  /*0270*/  SHF.R.S32.HI R21, RZ, 0x1f, R33 ;  /* 0x0000001fff157819 */ /* 0x000fe20000011421 */
[----:B------:R-:W-:Y:S01]  /*0280*/  IMAD.MOV.U32 R7, RZ, RZ, RZ ;  /* 0x000000ffff077224 */ /* 0x000fe200078e00ff */
[----:B------:R-:W-:Y:S01]  /*0290*/  ISETP.EQ.OR.EX P1, PT, RZ, c[0x0][0x24c], !P4, P1 ;  /* 0x00009300ff007a0c */ /* 0x000fe20006722710 */
[----:B-1----:R-:W-:-:S02]  /*02a0*/  @!P2 IMAD.MOV.U32 R2, RZ, RZ, R6 ;  /* 0x000000ffff02a224 */ /* 0x002fc400078e0006 */
[----:B------:R-:W-:-:S05]  /*02b0*/  @!P2 IMAD.MOV.U32 R3, RZ, RZ, R8 ;  /* 0x000000ffff03a224 */ /* 0x000fca00078e0008 */
[----:B------:R1:W-:Y:S04]  /*02c0*/  @!P2 STG.E.64 [R10.64+0x8], R2 ;  /* 0x000008020a00a986 */ /* 0x0003e8000c101b14 */
[----:B------:R2:W3:Y:S04]  /*02d0*/  @P3 LDG.E R14, [R4.64] ;  /* 0x00000014040e3981 */ /* 0x0004e8000c1e1900 */
[----:B--2---:R-:W2:Y:S01]  /*02e0*/  @P3 LDG.E R4, [R4.64+0x4] ;  /* 0x0000041404043981 */ /* 0x004ea2000c1e1900 */
[----:B-1----:R-:W-:Y:S01]  /*02f0*/  @P0 IMAD.WIDE R2, R18, R12, c[0x0][0x250] ;  /* 0x0000940012020625 */ /* 0x002fe200078e020c */
[----:B------:R-:W-:-:S03]  /*0300*/  LEA.HI R13, R21, R33, RZ, 0x5 ;  /* 0x00000021150d7211 */ /* 0x000fc600078f28ff */
[C---:B------:R-:W-:Y:S01]  /*0310*/  IMAD R0, R18.reuse, c[0x0][0x1c0], R22 ;  /* 0x0000700012007a24 */ /* 0x040fe200078e0216 */
[----:B------:R1:W5:Y:S01]  /*0320*/  @P0 LDG.E R7, [R2.64] ;  /* 0x0000001402070981 */ /* 0x000362000c1e1900 */
[----:B------:R-:W-:Y:S02]  /*0330*/  IMAD.MOV.U32 R9, RZ, RZ, -0x1 ;  /* 0xffffffffff097424 */ /* 0x000fe400078e00ff */
[----:B------:R-:W-:Y:S01]  /*0340*/  IMAD.WIDE R10, R18, R12, c[0x0][0x248] ;  /* 0x00009200120a7625 */ /* 0x000fe200078e020c */
[----:B------:R-:W-:-:S04]  /*0350*/  SHF.L.U32 R0, R0, 0x5, RZ ;  /* 0x0000000500007819 */ /* 0x000fc800000006ff */
[----:B------:R4:W5:Y:S01]  /*0360*/  @!P1 LDG.E R9, [R10.64] ;  /* 0x000000140a099981 */ /* 0x000962000c1e1900 */
[----:B------:R-:W-:Y:S02]  /*0370*/  ISETP.NE.U32.AND P2, PT, RZ, c[0x0][0x248], PT ;  /* 0x00009200ff007a0c */ /* 0x000fe40003f45070 */
[----:B-1----:R-:W-:-:S05]  /*0380*/  LOP3.LUT R2, R13, 0xffffffe0, RZ, 0xc0, !PT ;  /* 0xffffffe00d027812 */ /* 0x002fca00078ec0ff */
[----:B------:R-:W-:-:S05]  /*0390*/  IMAD.IADD R2, R33, 0x1, -R2 ;  /* 0x0000000121027824 */ /* 0x000fca00078e0a02 */
[----:B------:R-:W-:Y:S02]  /*03a0*/  IADD3 R153, P1, P0, R0, R6, R2 ;  /* 0x0000000600997210 */ /* 0x000fe4000783e002 */
[----:B------:R-:W-:Y:S02]  /*03b0*/  ISETP.NE.AND.EX P2, PT, RZ, c[0x0][0x24c], PT, P2 ;  /* 0x00009300ff007a0c */ /* 0x000fe40003f45320 */
[----:B------:R-:W-:Y:S02]  /*03c0*/  SHF.R.S32.HI R3, RZ, 0x1f, R0 ;  /* 0x0000001fff037819 */ /* 0x000fe40000011400 */
[----:B------:R-:W-:-:S04]  /*03d0*/  SHF.R.S32.HI R0, RZ, 0x1f, R2 ;  /* 0x0000001fff007819 */ /* 0x000fc80000011402 */
[----:B------:R-:W-:Y:S01]  /*03e0*/  IADD3.X R184, R3, R8, R0, P1, P0 ;  /* 0x0000000803b87210 */ /* 0x000fe20000fe0400 */
[----:B---3--:R4:W-:Y:S04]  /*03f0*/  STL [R1+0x28], R14 ;  /* 0x0000280e01007387 */ /* 0x0089e80000100800 */
[----:B------:R4:W-:Y:S01]  /*0400*/  STL [R1+0x38], R153 ;  /* 0x0000389901007387 */ /* 0x0009e20000100800 */
[----:B--2---:R-:W-:Y:S02]  /*0410*/  @P3 IMAD.IADD R15, R4, 0x1, -R14 ;  /* 0x00000001040f3824 */ /* 0x004fe400078e0a0e */
[----:B------:R-:W-:Y:S01]  /*0420*/  @!P3 IMAD.MOV.U32 R15, RZ, RZ, c[0x0][0x214] ;  /* 0x00008500ff0fb624 */ /* 0x000fe200078e00ff */
[----:B------:R-:W-:Y:S05]  /*0430*/  @!P2 BRA `(.L_x_259) ;  /* 0x000000400000a947 */ /* 0x000fea0003800000 */
[----:B------:R-:W2:Y:S02]  /*0440*/  @P4 LDG.E R0, [R10.64+0x4] ;  /* 0x000004140a004981 */ /* 0x000ea4000c1e1900 */
[----:B--2--5:R-:W-:-:S06]  /*0450*/  @P4 IADD3 R0, R0, -R9, RZ ;  /* 0x8000000900004210 */ /* 0x024fcc0007ffe0ff */
[----:B------:R1:W5:Y:S01]  /*0460*/  @!P4 LDG.E R0, [R10.64] ;  /* 0x000000140a00c981 */ /* 0x000362000c1e1900 */
[----:B------:R-:W-:Y:S05]  /*0470*/  BRA `(.L_x_260) ;  /* 0x0000001000007947 */ /* 0x000fea0003800000 */
.L_x_259:
[----:B------:R-:W-:Y:S02]  /*0480*/  MOV R0, c[0x0][0x218] ;  /* 0x0000860000007a02 */ /* 0x000fe40000000f00 */
.L_x_260:
[----:B------:R-:W-:-:S04]  /*0490*/  ISETP.NE.U32.AND P2, PT, RZ, c[0x0][0x258], PT ;  /* 0x00009600ff007a0c */ /* 0x000fc80003f45070 */
[----:B------:R-:W-:-:S13]  /*04a0*/  ISETP.NE.AND.EX P2, PT, RZ, c[0x0][0x25c], PT, P2 ;  /* 0x00009700ff007a0c */ /* 0x000fda0003f45320 */
[----:B------:R-:W-:-:S06]  /*04b0*/  @P2 IMAD.WIDE R2, R18, R12, c[0x0][0x258] ;  /* 0x0000960012022625 */ /* 0x000fcc00078e020c */
[----:B------:R-:W2:Y:S01]  /*04c0*/  @P2 LDG.E R3, [R2.64] ;  /* 0x0000001402032981 */ /* 0x000ea2000c1e1900 */
[----:B-1--4-:R-:W-:Y:S01]  /*04d0*/  IMAD.SHL.U32 R11, R247, 0x80, RZ ;  /* 0x00000080f70b7824 */ /* 0x012fe200078e00ff */
        /* <DEDUP_REMOVED lines=12> */
[----:B------:R-:W-:Y:S01]  /*05a0*/  ISETP.NE.AND P1, PT, R14, -0x1, PT ;  /* 0xffffffff0e00780c */ /* 0x000fe20003f25270 */
[----:B------:R-:W1:Y:S01]  /*05b0*/  LDC.U8 R238, c[0x0][0x2d8] ;  /* 0x0000b600ffee7b82 */ /* 0x000e620000000000 */
        /* <DEDUP_REMOVED lines=15> */
[----:B-1----:R-:W-:Y:S01]  /*06b0*/  SHF.R.S32.HI R0, RZ, 0x1f, R7 ;  /* 0x0000001fff007819 */ /* 0x002fe20000011407 */
        /* <DEDUP_REMOVED lines=10> */
.L_x_262:
[----:B-1----:R-:W-:Y:S02]  /*0760*/  IABS R4, c[0x0][0x1c8] ;  /* 0x0000720000047a13 */ /* 0x002fe40000000000 */
        /* <DEDUP_REMOVED lines=41> */
.L_x_263:
[-C--:B------:R-:W-:Y:S01]  /*0a00*/  LEA.HI R4, R21, R33.reuse, RZ, 0x2 ;  /* 0x0000002115047211 */ /* 0x080fe200078f10ff */
[----:B------:R-:W-:Y:S01]  /*0a10*/  IMAD.IADD R23, R15, 0x1, -R11 ;  /* 0x000000010f177824 */ /* 0x000fe200078e0a0b */
[----:B------:R-:W-:Y:S01]  /*0a20*/  LEA.HI R25, R21, R33, RZ, 0x3 ;  /* 0x0000002115197211 */ /* 0x000fe200078f18ff */
[----:B------:R-:W-:Y:S01]  /*0a30*/  IMAD R7, R5, c[0x0][0x1a8], RZ ;  /* 0x00006a0005077a24 */ /* 0x000fe200078e02ff */
[----:B------:R-:W-:Y:S01]  /*0a40*/  LOP3.LUT R0, R4, 0xfffffffc, RZ, 0xc0, !PT ;  /* 0xfffffffc04007812 */ /* 0x000fe200078ec0ff */
[----:B------:R-:W-:Y:S01]  /*0a50*/  UMOV UR18, 0x6 ;  /* 0x0000000600127882 */ /* 0x000fe20000000000 */
[----:B------:R-:W-:Y:S01]  /*0a60*/  SHF.R.S32.HI R24, RZ, 0x3, R25 ;  /* 0x00000003ff187819 */ /* 0x000fe20000011419 */
[----:B------:R-:W-:Y:S01]  /*0a70*/  STL [R1+0x2c], R23 ;  /* 0x00002c1701007387 */ /* 0x000fe20000100800 */
[----:B------:R-:W-:Y:S01]  /*0a80*/  SHF.R.S32.HI R2, RZ, 0x2, R4 ;  /* 0x00000002ff027819 */ /* 0x000fe20000011404 */
[----:B------:R-:W-:Y:S01]  /*0a90*/  IMAD.IADD R0, R33, 0x1, -R0 ;  /* 0x0000000121007824 */ /* 0x000fe200078e0a00 */
[----:B------:R-:W-:Y:S01]  /*0aa0*/  SHF.R.S32.HI R152, RZ, 0x5, R13 ;  /* 0x00000005ff987819 */ /* 0x000fe2000001140d */
[----:B------:R-:W-:Y:S01]  /*0ab0*/  IMAD.SHL.U32 R3, R24, 0x40, RZ ;  /* 0x0000004018037824 */ /* 0x000fe200078e00ff */
[----:B------:R-:W-:Y:S01]  /*0ac0*/  IADD3 R19, R2, 0x20, RZ ;  /* 0x0000002002137810 */ /* 0x000fe20007ffe0ff */
[----:B------:R-:W-:Y:S01]  /*0ad0*/  IMAD.SHL.U32 R28, R0, 0x8, RZ ;  /* 0x00000008001c7824 */ /* 0x000fe200078e00ff */
[----:B------:R-:W-:Y:S01]  /*0ae0*/  ISETP.GE.AND P3, PT, R2, R23, PT ;  /* 0x000000170200720c */ /* 0x000fe20003f66270 */
[----:B------:R-:W-:Y:S01]  /*0af0*/  ULDC.64 UR4, c[0x0][0x198] ;  /* 0x0000660000047ab9 */ /* 0x000fe20000000a00 */
[----:B------:R-:W-:Y:S01]  /*0b00*/  LOP3.LUT R0, R3, 0xc0, RZ, 0xc0, !PT ;  /* 0x000000c003007812 */ /* 0x000fe200078ec0ff */
[----:B------:R-:W-:Y:S01]  /*0b10*/  USHF.L.U64.HI UR18, UR4, UR18, UR5 ;  /* 0x0000001204127299 */ /* 0x000fe20008010205 */
[----:B------:R-:W-:Y:S01]  /*0b20*/  LEA.HI R3, R4, R2, RZ, 0x1 ;  /* 0x0000000204037211 */ /* 0x000fe200078f08ff */
[----:B------:R-:W-:Y:S01]  /*0b30*/  USHF.L.U32 UR19, UR4, 0x6, URZ ;  /* 0x0000000604137899 */ /* 0x000fe2000800063f */
[----:B------:R-:W-:Y:S01]  /*0b40*/  LOP3.LUT R4, R0, 0x18, R28, 0xf8, !PT ;  /* 0x0000001800047812 */ /* 0x000fe200078ef81c */
[----:B------:R-:W-:Y:S01]  /*0b50*/  USHF.L.U32 UR7, UR4, 0x5, URZ ;  /* 0x0000000504077899 */ /* 0x000fe2000800063f */
[----:B------:R-:W-:Y:S01]  /*0b60*/  SHF.R.U32.HI R0, RZ, 0x3, R0 ;  /* 0x00000003ff007819 */ /* 0x000fe20000011600 */
[----:B------:R-:W-:Y:S01]  /*0b70*/  UMOV UR6, 0x5 ;  /* 0x0000000500067882 */ /* 0x000fe20000000000 */
[----:B------:R-:W-:Y:S01]  /*0b80*/  LOP3.LUT R3, R3, 0x7fffffe, RZ, 0xc0, !PT ;  /* 0x07fffffe03037812 */ /* 0x000fe200078ec0ff */
[----:B------:R-:W-:Y:S01]  /*0b90*/  USHF.L.U64.HI UR6, UR4, UR6, UR5 ;  /* 0x0000000604067299 */ /* 0x000fe20008010205 */
[----:B------:R-:W-:-:S02]  /*0ba0*/  LOP3.LUT R6, R4, R0, RZ, 0x3c, !PT ;  /* 0x0000000004067212 */ /* 0x000fc400078e3cff */
[----:B------:R-:W-:Y:S01]  /*0bb0*/  ISETP.GE.AND P2, PT, R19, R23, PT ;  /* 0x000000171300720c */ /* 0x000fe20003f46270 */
[----:B------:R-:W-:Y:S01]  /*0bc0*/  IMAD.IADD R0, R2, 0x1, -R3 ;  /* 0x0000000102007824 */ /* 0x000fe200078e0a03 */
[----:B------:R-:W-:Y:S02]  /*0bd0*/  SHF.R.S32.HI R3, RZ, 0x1f, R2 ;  /* 0x0000001fff037819 */ /* 0x000fe40000011402 */
[----:B------:R-:W-:Y:S01]  /*0be0*/  IADD3 R4, P0, R28, R8, RZ ;  /* 0x000000081c047210 */ /* 0x000fe20007f1e0ff */
[----:B------:R-:W-:Y:S01]  /*0bf0*/  IMAD R0, R152, 0x8, R0 ;  /* 0x0000000898007824 */ /* 0x000fe200078e0200 */
[----:B------:R-:W-:Y:S01]  /*0c00*/  SHF.R.S32.HI R29, RZ, 0x1f, R28 ;  /* 0x0000001fff1d7819 */ /* 0x000fe2000001141c */
[----:B------:R-:W-:Y:S01]  /*0c10*/  IMAD.WIDE R26, R247, 0x80, R2 ;  /* 0x00000080f71a7825 */ /* 0x000fe200078e0202 */
[----:B------:R-:W-:-:S03]  /*0c20*/  LEA.HI.SX32 R35, R249, 0xffffffff, 0x1a ;  /* 0xfffffffff9237811 */ /* 0x000fc600078fd2ff */
[----:B------:R-:W-:Y:S01]  /*0c30*/  IMAD.U32 R222, R0, 0x20, R6 ;  /* 0x0000002000de7824 */ /* 0x000fe200078e0006 */
[----:B------:R-:W-:Y:S01]  /*0c40*/  STL.64 [R1+0x30], R28 ;  /* 0x0000301c01007387 */ /* 0x000fe20000100a00 */
[----:B------:R-:W-:Y:S02]  /*0c50*/  IMAD R0, R3, c[0x0][0x1a0], RZ ;  /* 0x0000680003007a24 */ /* 0x000fe400078e02ff */
[----:B------:R-:W-:Y:S01]  /*0c60*/  IMAD.X R5, R29, 0x1, R10, P0 ;  /* 0x000000011d057824 */ /* 0x000fe200000e060a */
[----:B------:R-:W-:Y:S01]  /*0c70*/  STL.64 [R1+0x20], R26 ;  /* 0x0000201a01007387 */ /* 0x000fe20000100a00 */
[----:B------:R-:W-:Y:S01]  /*0c80*/  IMAD R6, R3, c[0x0][0x198], RZ ;  /* 0x0000660003067a24 */ /* 0x000fe200078e02ff */
[----:B------:R-:W-:Y:S01]  /*0c90*/  @!P2 IADD3 R3, P0, R26, 0x20, RZ ;  /* 0x000000201a03a810 */ /* 0x000fe20007f1e0ff */
[C---:B------:R-:W-:Y:S02]  /*0ca0*/  IMAD R13, R2.reuse, c[0x0][0x1a4], R0 ;  /* 0x00006900020d7a24 */ /* 0x040fe400078e0200 */
[----:B------:R-:W-:-:S04]  /*0cb0*/  IMAD.WIDE.U32 R8, R2, c[0x0][0x198], R28 ;  /* 0x0000660002087a25 */ /* 0x000fc800078e001c */
[----:B------:R-:W-:Y:S01]  /*0cc0*/  IMAD R10, R22, c[0x0][0x1ac], R7 ;  /* 0x00006b00160a7a24 */ /* 0x000fe200078e0207 */
[----:B------:R-:W-:Y:S01]  /*0cd0*/  IADD3 R14, P1, R14, R8, RZ ;  /* 0x000000080e0e7210 */ /* 0x000fe20007f3e0ff */
[----:B------:R-:W-:Y:S01]  /*0ce0*/  IMAD.WIDE.U32 R4, R22, c[0x0][0x1a8], R4 ;  /* 0x00006a0016047a25 */ /* 0x000fe200078e0004 */
[----:B------:R-:W-:-:S03]  /*0cf0*/  IADD3 R22, R2, 0x40, RZ ;  /* 0x0000004002167810 */ /* 0x000fc60007ffe0ff */
[----:B------:R-:W-:Y:S02]  /*0d00*/  @!P3 IMAD R0, R27, c[0x0][0x190], RZ ;  /* 0x000064001b00ba24 */ /* 0x000fe400078e02ff */
[C---:B------:R-:W-:Y:S01]  /*0d10*/  IMAD R15, R2.reuse, c[0x0][0x19c], R6 ;  /* 0x00006700020f7a24 */ /* 0x040fe200078e0206 */
[----:B------:R1:W-:Y:S01]  /*0d20*/  STL [R1+0x3c], R22 ;  /* 0x00003c1601007387 */ /* 0x0003e20000100800 */
[----:B------:R-:W-:-:S03]  /*0d30*/  IMAD.WIDE.U32 R6, R2, c[0x0][0x1a0], R28 ;  /* 0x0000680002067a25 */ /* 0x000fc600078e001c */
[----:B------:R-:W-:Y:S01]  /*0d40*/  IADD3.X R15, R20, R9, R15, P1, !PT ;  /* 0x00000009140f7210 */ /* 0x000fe20000ffe40f */
[----:B------:R-:W-:Y:S01]  /*0d50*/  IMAD.IADD R5, R5, 0x1, R10 ;  /* 0x0000000105057824 */ /* 0x000fe200078e020a */
[----:B------:R-:W-:Y:S01]  /*0d60*/  ISETP.GE.AND P1, PT, R22, R23, PT ;  /* 0x000000171600720c */ /* 0x000fe20003f26270 */
[----:B------:R-:W-:Y:S02]  /*0d70*/  @!P3 IMAD R18, R26, c[0x0][0x194], R0 ;  /* 0x000065001a12ba24 */ /* 0x000fe400078e0200 */
[----:B------:R-:W-:Y:S01]  /*0d80*/  @!P2 IMAD.X R0, RZ, RZ, R27, P0 ;  /* 0x000000ffff00a224 */ /* 0x000fe200000e061b */
[----:B------:R-:W-:Y:S01]  /*0d90*/  IADD3 R12, P0, R12, R6, RZ ;  /* 0x000000060c0c7210 */ /* 0x000fe20007f1e0ff */
[----:B------:R-:W-:-:S03]  /*0da0*/  @!P3 IMAD.WIDE.U32 R10, R26, c[0x0][0x190], R4 ;  /* 0x000064001a0aba25 */ /* 0x000fc600078e0004 */
[----:B------:R-:W-:Y:S01]  /*0db0*/  IADD3.X R13, R16, R7, R13, P0, !PT ;  /* 0x00000007100d7210 */ /* 0x000fe200007fe40d */
[----:B------:R-:W-:Y:S01]  /*0dc0*/  @!P2 IMAD R0, R0, c[0x0][0x190], RZ ;  /* 0x000064000000aa24 */ /* 0x000fe200078e02ff */
[C---:B------:R-:W-:Y:S01]  /*0dd0*/  @!P3 LEA R6, P0, R10.reuse, c[0x0][0x160], 0x1 ;  /* 0x000058000a06ba11 */ /* 0x040fe200078008ff */
[----:B------:R-:W-:Y:S02]  /*0de0*/  @!P2 IMAD.MOV.U32 R8, RZ, RZ, R4 ;  /* 0x000000ffff08a224 */ /* 0x000fe400078e0004 */
[----:B------:R-:W-:Y:S02]  /*0df0*/  @!P2 IMAD.MOV.U32 R9, RZ, RZ, R5 ;  /* 0x000000ffff09a224 */ /* 0x000fe400078e0005 */
[----:B------:R-:W-:Y:S02]  /*0e00*/  @!P3 IMAD.IADD R18, R11, 0x1, R18 ;  /* 0x000000010b12b824 */ /* 0x000fe400078e0212 */
[C---:B------:R-:W-:Y:S02]  /*0e10*/  @!P2 IMAD R0, R3.reuse, c[0x0][0x194], R0 ;  /* 0x000065000300aa24 */ /* 0x040fe400078e0200 */
[----:B------:R-:W-:Y:S01]  /*0e20*/  @!P2 IMAD.WIDE.U32 R8, R3, c[0x0][0x190], R8 ;  /* 0x000064000308aa25 */ /* 0x000fe200078e0008 */
[----:B------:R-:W-:-:S02]  /*0e30*/  @!P3 LEA.HI.X R7, R10, c[0x0][0x164], R18, 0x1, P0 ;  /* 0x000059000a07ba11 */ /* 0x000fc400000f0c12 */
[----:B------:R-:W-:Y:S01]  /*0e40*/  LEA.HI R18, R21, R33, RZ, 0x4 ;  /* 0x0000002115127211 */ /* 0x000fe200078f20ff */
[----:B------:R-:W-:Y:S01]  /*0e50*/  IMAD R16, R35, -0x40, R32 ;  /* 0xffffffc023107824 */ /* 0x000fe200078e0220 */
[----:B------:R-:W-:Y:S01]  /*0e60*/  @!P2 LEA R10, P0, R8, c[0x0][0x160], 0x1 ;  /* 0x00005800080aaa11 */ /* 0x000fe200078008ff */
[----:B------:R-:W-:Y:S01]  /*0e70*/  @!P2 IMAD.IADD R0, R9, 0x1, R0 ;  /* 0x000000010900a824 */ /* 0x000fe200078e0200 */
[----:B------:R-:W-:Y:S01]  /*0e80*/  SHF.R.S32.HI R3, RZ, 0x4, R18 ;  /* 0x00000004ff037819 */ /* 0x000fe20000011412 */
[----:B------:R-:W-:Y:S01]  /*0e90*/  IMAD.SHL.U32 R222, R222, 0x2, RZ ;  /* 0x00000002dede7824 */ /* 0x000fe200078e00ff */
[CC--:B------:R-:W-:Y:S01]  /*0ea0*/  ISETP.GE.AND P6, PT, R2.reuse, R16.reuse, PT ;  /* 0x000000100200720c */ /* 0x0c0fe20003fc6270 */
[----:B------:R-:W-:Y:S01]  /*0eb0*/  IMAD.WIDE.U32 R14, R17, c[0x0][0x1b0], R14 ;  /* 0x00006c00110e7a25 */ /* 0x000fe200078e000e */
[----:B------:R-:W-:Y:S02]  /*0ec0*/  ISETP.GE.AND P4, PT, R2, R16, PT ;  /* 0x000000100200720c */ /* 0x000fe40003f86270 */
[----:B------:R-:W-:Y:S01]  /*0ed0*/  @!P2 LEA.HI.X R11, R8, c[0x0][0x164], R0, 0x1, P0 ;  /* 0x00005900080baa11 */ /* 0x000fe200000f0c00 */
[----:B------:R-:W-:Y:S01]  /*0ee0*/  @!PT LDS RZ, [RZ] ;  /* 0x00000000fffff984 */ /* 0x000fe20000000800 */
[----:B------:R-:W-:Y:S01]  /*0ef0*/  @!PT LDS RZ, [RZ] ;  /* 0x00000000fffff984 */ /* 0x000fe20000000800 */
[----:B------:R-:W-:Y:S01]  /*0f00*/  @!PT LDS RZ, [RZ] ;  /* 0x00000000fffff984 */ /* 0x000fe20000000800 */
[----:B------:R2:W-:Y:S01]  /*0f10*/  @!P3 LDGSTS.E.BYPASS.LTC128B.128 [R222], [R6.64] ;  /* 0x0000000006debfae */ /* 0x0005e2000b901d54 */
[----:B------:R-:W-:Y:S01]  /*0f20*/  IADD3 R2, R2, 0x60, RZ ;  /* 0x0000006002027810 */ /* 0x000fe20007ffe0ff */
[----:B------:R-:W-:Y:S01]  /*0f30*/  IMAD.MOV.U32 R154, RZ, RZ, R14 ;  /* 0x000000ffff9a7224 */ /* 0x000fe200078e000e */
[----:B------:R-:W-:Y:S01]  /*0f40*/  LOP3.LUT R0, R18, 0xfffffff0, RZ, 0xc0, !PT ;  /* 0xfffffff012007812 */ /* 0x000fe200078ec0ff */
[----:B------:R2:W-:Y:S01]  /*0f50*/  @!P3 LDGSTS.E.BYPASS.LTC128B.128 [R222+0x2000], [R6.64+0x40] ;  /* 0x0200004006debfae */ /* 0x0005e2000b901d54 */
[----:B------:R-:W-:-:S02]  /*0f60*/  ISETP.GE.AND P0, PT, R2, R23, PT ;  /* 0x000000170200720c */ /* 0x000fc40003f06270 */
[----:B------:R-:W-:Y:S01]  /*0f70*/  LEA.HI R8, R18, R3, RZ, 0x1 ;  /* 0x0000000312087211 */ /* 0x000fe200078f08ff */
[----:B------:R-:W-:Y:S01]  /*0f80*/  IMAD.IADD R0, R33, 0x1, -R0 ;  /* 0x0000000121007824 */ /* 0x000fe200078e0a00 */
[----:B------:R2:W-:Y:S01]  /*0f90*/  @!P3 LDGSTS.E.BYPASS.LTC128B.128 [R222+0x4000], [R6.64+0x80] ;  /* 0x0400008006debfae */ /* 0x0005e2000b901d54 */
[----:B------:R-:W-:Y:S02]  /*0fa0*/  ISETP.GE.AND P5, PT, R19, R16, PT ;  /* 0x000000101300720c */ /* 0x000fe40003fa6270 */
[----:B------:R-:W-:Y:S01]  /*0fb0*/  LOP3.LUT R9, R8, 0xfffffffe, RZ, 0xc0, !PT ;  /* 0xfffffffe08097812 */ /* 0x000fe200078ec0ff */
[----:B------:R3:W-:Y:S01]  /*0fc0*/  STL [R1+0x40], R2 ;  /* 0x0000400201007387 */ /* 0x0007e20000100800 */
[----:B------:R-:W-:Y:S02]  /*0fd0*/  LEA.HI R21, R0, R0, RZ, 0x1 ;  /* 0x0000000000157211 */ /* 0x000fe400078f08ff */
[----:B-1----:R-:W-:Y:S01]  /*0fe0*/  SHF.R.S32.HI R22, RZ, 0x1f, R0 ;  /* 0x0000001fff167819 */ /* 0x002fe20000011400 */
[----:B------:R1:W-:Y:S01]  /*0ff0*/  @!P2 LDGSTS.E.BYPASS.LTC128B.128 [R222+0x800], [R10.64] ;  /* 0x008000000adeafae */ /* 0x0003e2000b901d54 */
[----:B------:R-:W-:-:S02]  /*1000*/  LOP3.LUT R8, R21, 0x7fffffe, RZ, 0xc0, !PT ;  /* 0x07fffffe15087812 */ /* 0x000fc400078ec0ff */
[----:B------:R-:W-:Y:S01]  /*1010*/  LEA.HI R23, R22, R0, RZ, 0x3 ;  /* 0x0000000016177211 */ /* 0x000fe200078f18ff */
[----:B------:R1:W-:Y:S02]  /*1020*/  @!P2 LDGSTS.E.BYPASS.LTC128B.128 [R222+0x2800], [R10.64+0x40] ;  /* 0x028000400adeafae */ /* 0x0003e4000b901d54 */
[----:B------:R-:W-:Y:S02]  /*1030*/  IMAD.IADD R145, R0, 0x1, -R8 ;  /* 0x0000000100917824 */ /* 0x000fe400078e0a08 */
[----:B------:R1:W-:Y:S04]  /*1040*/  @!P2 LDGSTS.E.BYPASS.LTC128B.128 [R222+0x4800], [R10.64+0x80] ;  /* 0x048000800adeafae */ /* 0x0003e8000b901d54 */
[----:B------:R4:W-:Y:S01]  /*1050*/  STL.64 [R1+0x18], R14 ;  /* 0x0000180e01007387 */ /* 0x0009e20000100a00 */
[----:B--2---:R-:W-:-:S02]  /*1060*/  @!P1 IADD3 R6, P3, R26, 0x40, RZ ;  /* 0x000000401a069810 */ /* 0x004fc40007f7e0ff */
[----:B---3--:R-:W-:-:S03]  /*1070*/  SHF.R.S32.HI R2, RZ, 0x1f, R17 ;  /* 0x0000001fff027819 */ /* 0x008fc60000011411 */
[--C-:B------:R-:W-:Y:S01]  /*1080*/  @!P1 IMAD.X R18, RZ, RZ, R27.reuse, P3 ;  /* 0x000000ffff129224 */ /* 0x100fe200018e061b */
[----:B------:R-:W-:Y:S01]  /*1090*/  @!P0 IADD3 R7, P3, R26, 0x60, RZ ;  /* 0x000000601a078810 */ /* 0x000fe20007f7e0ff */
[C---:B------:R-:W-:Y:S02]  /*10a0*/  IMAD R0, R2.reuse, c[0x0][0x1b8], RZ ;  /* 0x00006e0002007a24 */ /* 0x040fe400078e02ff */
[----:B------:R-:W-:Y:S02]  /*10b0*/  IMAD R8, R2, c[0x0][0x1b0], RZ ;  /* 0x00006c0002087a24 */ /* 0x000fe400078e02ff */
[----:B------:R-:W-:Y:S01]  /*10c0*/  @!P0 IMAD.X R20, RZ, RZ, R27, P3 ;  /* 0x000000ffff148224 */ /* 0x000fe200018e061b */
[----:B------:R-:W-:Y:S01]  /*10d0*/  ISETP.GE.AND P3, PT, R19, R16, PT ;  /* 0x000000101300720c */ /* 0x000fe20003f66270 */
[----:B------:R-:W-:Y:S02]  /*10e0*/  IMAD.IADD R19, R3, 0x1, -R9 ;  /* 0x0000000103137824 */ /* 0x000fe400078e0a09 */
[----:B------:R-:W-:Y:S01]  /*10f0*/  IMAD R22, R17, c[0x0][0x1bc], R0 ;  /* 0x00006f0011167a24 */ /* 0x000fe200078e0200 */
[----:B-1----:R-:W-:Y:S01]  /*1100*/  SHF.R.S32.HI R10, RZ, 0x1f, R35 ;  /* 0x0000001fff0a7819 */ /* 0x002fe20000011423 */
[----:B------:R-:W-:Y:S01]  /*1110*/  @!P1 IMAD.MOV.U32 R2, RZ, RZ, R4 ;  /* 0x000000ffff029224 */ /* 0x000fe200078e0004 */
[----:B------:R-:W-:Y:S01]  /*1120*/  LOP3.LUT R11, R25, 0xfffffff8, RZ, 0xc0, !PT ;  /* 0xfffffff8190b7812 */ /* 0x000fe200078ec0ff */
[----:B------:R-:W-:-:S02]  /*1130*/  @!P1 IMAD.MOV.U32 R3, RZ, RZ, R5 ;  /* 0x000000ffff039224 */ /* 0x000fc400078e0005 */
[----:B------:R-:W-:Y:S02]  /*1140*/  @!P1 IMAD R0, R18, c[0x0][0x190], RZ ;  /* 0x0000640012009a24 */ /* 0x000fe400078e02ff */
[----:B------:R-:W-:Y:S02]  /*1150*/  IMAD R16, R17, c[0x0][0x1b4], R8 ;  /* 0x00006d0011107a24 */ /* 0x000fe400078e0208 */
[----:B------:R-:W-:Y:S02]  /*1160*/  @!P0 IMAD R8, R20, c[0x0][0x190], RZ ;  /* 0x0000640014088a24 */ /* 0x000fe400078e02ff */
[C---:B------:R-:W-:Y:S02]  /*1170*/  @!P1 IMAD R0, R6.reuse, c[0x0][0x194], R0 ;  /* 0x0000650006009a24 */ /* 0x040fe400078e0200 */
[----:B------:R-:W-:-:S04]  /*1180*/  @!P1 IMAD.WIDE.U32 R2, R6, c[0x0][0x190], R2 ;  /* 0x0000640006029a25 */ /* 0x000fc800078e0002 */
[----:B------:R-:W-:Y:S01]  /*1190*/  @!P0 IMAD R6, R7, c[0x0][0x194], R8 ;  /* 0x0000650007068a24 */ /* 0x000fe200078e0208 */
[----:B------:R-:W-:Y:S01]  /*11a0*/  @!P1 LEA R8, P2, R2, c[0x0][0x160], 0x1 ;  /* 0x0000580002089a11 */ /* 0x000fe200078408ff */
[----:B------:R-:W-:Y:S02]  /*11b0*/  @!P1 IMAD.IADD R3, R3, 0x1, R0 ;  /* 0x0000000103039824 */ /* 0x000fe400078e0200 */
[----:B------:R-:W-:-:S03]  /*11c0*/  @!P0 IMAD.WIDE.U32 R4, R7, c[0x0][0x190], R4 ;  /* 0x0000640007048a25 */ /* 0x000fc600078e0004 */
[----:B------:R-:W-:Y:S01]  /*11d0*/  @!P1 LEA.HI.X R9, R2, c[0x0][0x164], R3, 0x1, P2 ;  /* 0x0000590002099a11 */ /* 0x000fe200010f0c03 */
[----:B------:R-:W-:Y:S02]  /*11e0*/  IMAD R0, R35, UR18, RZ ;  /* 0x0000001223007c24 */ /* 0x000fe4000f8e02ff */
[----:B------:R-:W-:Y:S01]  /*11f0*/  IMAD.IADD R155, R15, 0x1, R16 ;  /* 0x000000010f9b7824 */ /* 0x000fe200078e0210 */
[----:B----4-:R-:W-:Y:S01]  /*1200*/  SHF.R.S32.HI R15, RZ, 0x1f, R21 ;  /* 0x0000001fff0f7819 */ /* 0x010fe20000011415 */
[----:B------:R-:W-:Y:S01]  /*1210*/  @!P0 IMAD.IADD R5, R5, 0x1, R6 ;  /* 0x0000000105058824 */ /* 0x000fe200078e0206 */
[----:B------:R-:W-:Y:S01]  /*1220*/  @!P0 LEA R6, P2, R4, c[0x0][0x160], 0x1 ;  /* 0x0000580004068a11 */ /* 0x000fe200078408ff */
[----:B------:R-:W-:Y:S01]  /*1230*/  IMAD R0, R10, UR19, R0 ;  /* 0x000000130a007c24 */ /* 0x000fe2000f8e0200 */
[----:B------:R1:W-:Y:S01]  /*1240*/  @!P1 LDGSTS.E.BYPASS.LTC128B.128 [R222+0x1000], [R8.64] ;  /* 0x0100000008de9fae */ /* 0x0003e2000b901d54 */
[----:B------:R-:W-:Y:S01]  /*1250*/  IMAD.WIDE.U32 R2, R35, UR19, R154 ;  /* 0x0000001323027c25 */ /* 0x000fe2000f8e009a */
[----:B------:R-:W-:-:S02]  /*1260*/  @!P0 LEA.HI.X R7, R4, c[0x0][0x164], R5, 0x1, P2 ;  /* 0x0000590004078a11 */ /* 0x000fc400010f0c05 */
[----:B------:R1:W-:Y:S01]  /*1270*/  @!P1 LDGSTS.E.BYPASS.LTC128B.128 [R222+0x3000], [R8.64+0x40] ;  /* 0x0300004008de9fae */ /* 0x0003e2000b901d54 */
[----:B------:R-:W-:Y:S01]  /*1280*/  IMAD.IADD R0, R3, 0x1, R0 ;  /* 0x0000000103007824 */ /* 0x000fe200078e0200 */
[C---:B------:R-:W-:Y:S01]  /*1290*/  @!P6 LEA R4, P2, R2.reuse, c[0x0][0x168], 0x1 ;  /* 0x00005a000204ea11 */ /* 0x040fe200078408ff */
[----:B------:R-:W-:Y:S01]  /*12a0*/  IMAD.WIDE.U32 R26, R17, c[0x0][0x1b8], R12 ;  /* 0x00006e00111a7a25 */ /* 0x000fe200078e000c */
[----:B------:R1:W-:Y:S02]  /*12b0*/  @!P1 LDGSTS.E.BYPASS.LTC128B.128 [R222+0x5000], [R8.64+0x80] ;  /* 0x0500008008de9fae */ /* 0x0003e4000b901d54 */
[C---:B------:R-:W-:Y:S01]  /*12c0*/  @!P6 LEA.HI.X R5, R2.reuse, c[0x0][0x16c], R0, 0x1, P2 ;  /* 0x00005b000205ea11 */ /* 0x040fe200010f0c00 */
[----:B------:R-:W-:Y:S01]  /*12d0*/  IMAD.IADD R17, R33, 0x1, -R11 ;  /* 0x0000000121117824 */ /* 0x000fe200078e0a0b */
[----:B------:R-:W-:Y:S01]  /*12e0*/  @!P5 IADD3 R3, P2, R2, UR7, RZ ;  /* 0x000000070203dc10 */ /* 0x000fe2000ff5e0ff */
[----:B------:R2:W-:Y:S01]  /*12f0*/  @!P0 LDGSTS.E.BYPASS.LTC128B.128 [R222+0x1800], [R6.64] ;  /* 0x0180000006de8fae */ /* 0x0005e2000b901d54 */
[----:B------:R-:W-:-:S02]  /*1300*/  IMAD R12, R10, c[0x0][0x1a0], RZ ;  /* 0x000068000a0c7a24 */ /* 0x000fc400078e02ff */
[----:B------:R-:W-:Y:S01]  /*1310*/  @!P5 IADD3.X R0, R0, UR6, RZ, P2, !PT ;  /* 0x000000060000dc10 */ /* 0x000fe200097fe4ff */
[----:B------:R2:W-:Y:S01]  /*1320*/  @!P0 LDGSTS.E.BYPASS.LTC128B.128 [R222+0x3800], [R6.64+0x40] ;  /* 0x0380004006de8fae */ /* 0x0005e2000b901d54 */
[----:B------:R-:W-:Y:S01]  /*1330*/  @!P5 LEA R2, P2, R3, c[0x0][0x168], 0x1 ;  /* 0x00005a000302da11 */ /* 0x000fe200078408ff */
[----:B------:R-:W-:Y:S01]  /*1340*/  IMAD R18, R35, c[0x0][0x1a4], R12 ;  /* 0x0000690023127a24 */ /* 0x000fe200078e020c */
[----:B------:R-:W-:Y:S01]  /*1350*/  LEA.HI R13, R17, R17, RZ, 0x1 ;  /* 0x00000011110d7211 */ /* 0x000fe200078f08ff */
[----:B------:R2:W-:Y:S01]  /*1360*/  @!P0 LDGSTS.E.BYPASS.LTC128B.128 [R222+0x5800], [R6.64+0x80] ;  /* 0x0580008006de8fae */ /* 0x0005e2000b901d54 */
[----:B------:R-:W-:Y:S01]  /*1370*/  @!P5 LEA.HI.X R3, R3, c[0x0][0x16c], R0, 0x1, P2 ;  /* 0x00005b000303da11 */ /* 0x000fe200010f0c00 */
[----:B------:R-:W-:Y:S01]  /*1380*/  IMAD.SHL.U32 R14, R24, 0x8, RZ ;  /* 0x00000008180e7824 */ /* 0x000fe200078e00ff */
[----:B------:R-:W-:Y:S01]  /*1390*/  SHF.R.S32.HI R28, RZ, 0x1, R13 ;  /* 0x00000001ff1c7819 */ /* 0x000fe2000001140d */
[----:B------:R3:W-:Y:S01]  /*13a0*/  @!P6 LDGSTS.E.BYPASS.LTC128B.128 [R222+0x6000], [R4.64] ;  /* 0x0600000004deefae */ /* 0x0007e2000b901d54 */
[----:B------:R-:W-:Y:S01]  /*13b0*/  SHF.R.S32.HI R12, RZ, 0x1, R21 ;  /* 0x00000001ff0c7819 */ /* 0x000fe20000011415 */
[----:B------:R-:W-:Y:S01]  /*13c0*/  IMAD.WIDE.U32 R10, R35, c[0x0][0x1a0], RZ ;  /* 0x00006800230a7a25 */ /* 0x000fe200078e00ff */
[----:B------:R-:W-:Y:S01]  /*13d0*/  LOP3.LUT R13, R13, 0x3fffffe, RZ, 0xc0, !PT ;  /* 0x03fffffe0d0d7812 */ /* 0x000fe200078ec0ff */
[----:B------:R3:W-:Y:S01]  /*13e0*/  @!P6 LDGSTS.E.BYPASS.LTC128B.128 [R222+0x7000], [R4.64+0x40] ;  /* 0x0700004004deefae */ /* 0x0007e2000b901d54 */
[----:B------:R-:W-:Y:S01]  /*13f0*/  LEA.HI R15, R15, R12, RZ, 0x2 ;  /* 0x0000000c0f0f7211 */ /* 0x000fe200078f10ff */
[----:B------:R-:W-:-:S02]  /*1400*/  IMAD.SHL.U32 R16, R28, 0x40, RZ ;  /* 0x000000401c107824 */ /* 0x000fc400078e00ff */
[----:B------:R3:W-:Y:S01]  /*1410*/  @!P6 LDGSTS.E.BYPASS.LTC128B.128 [R222+0x8000], [R4.64+0x80] ;  /* 0x0800008004deefae */ /* 0x0007e2000b901d54 */
[----:B------:R-:W-:Y:S01]  /*1420*/  LOP3.LUT R15, R15, 0xfffffffc, RZ, 0xc0, !PT ;  /* 0xfffffffc0f0f7812 */ /* 0x000fe200078ec0ff */
[----:B------:R-:W-:Y:S01]  /*1430*/  IMAD.IADD R18, R11, 0x1, R18 ;  /* 0x000000010b127824 */ /* 0x000fe200078e0212 */
[----:B------:R-:W-:Y:S01]  /*1440*/  LOP3.LUT R0, R16, 0xc0, RZ, 0xc0, !PT ;  /* 0x000000c010007812 */ /* 0x000fe200078ec0ff */
[----:B------:R4:W-:Y:S01]  /*1450*/  @!P5 LDGSTS.E.BYPASS.LTC128B.128 [R222+0x6800], [R2.64] ;  /* 0x0680000002dedfae */ /* 0x0009e2000b901d54 */
[----:B------:R-:W-:Y:S01]  /*1460*/  IMAD.IADD R20, R27, 0x1, R22 ;  /* 0x000000011b147824 */ /* 0x000fe200078e0216 */
[----:B------:R-:W-:Y:S01]  /*1470*/  LEA R11, P2, R10, R26, 0x6 ;  /* 0x0000001a0a0b7211 */ /* 0x000fe200078430ff */
[----:B------:R-:W-:Y:S01]  /*1480*/  IMAD.IADD R15, R12, 0x1, -R15 ;  /* 0x000000010c0f7824 */ /* 0x000fe200078e0a0f */
[----:B------:R4:W-:Y:S01]  /*1490*/  @!P5 LDGSTS.E.BYPASS.LTC128B.128 [R222+0x7800], [R2.64+0x40] ;  /* 0x0780004002dedfae */ /* 0x0009e2000b901d54 */
[----:B------:R-:W-:Y:S01]  /*14a0*/  LOP3.LUT R14, R0, 0x8, R14, 0xf8, !PT ;  /* 0x00000008000e7812 */ /* 0x000fe200078ef80e */
[----:B------:R-:W-:Y:S01]  /*14b0*/  IMAD.IADD R13, R17, 0x1, -R13 ;  /* 0x00000001110d7824 */ /* 0x000fe200078e0a0d */
[----:B------:R-:W-:Y:S01]  /*14c0*/  SHF.R.U32.HI R0, RZ, 0x3, R0 ;  /* 0x00000003ff007819 */ /* 0x000fe20000011600 */
[----:B------:R4:W-:Y:S01]  /*14d0*/  @!P5 LDGSTS.E.BYPASS.LTC128B.128 [R222+0x8800], [R2.64+0x80] ;  /* 0x0880008002dedfae */ /* 0x0009e2000b901d54 */
[----:B------:R-:W-:Y:S01]  /*14e0*/  LEA.HI.X R10, R10, R20, R18, 0x6, P2 ;  /* 0x000000140a0a7211 */ /* 0x000fe200010f3412 */
[----:B------:R-:W-:Y:S01]  /*14f0*/  IMAD R13, R19, 0x8, R13 ;  /* 0x00000008130d7824 */ /* 0x000fe200078e020d */
[----:B------:R-:W-:Y:S01]  /*1500*/  LOP3.LUT R14, R14, R0, RZ, 0x3c, !PT ;  /* 0x000000000e0e7212 */ /* 0x000fe200078e3cff */
[----:B------:R-:W0:Y:S01]  /*1510*/  LDGDEPBAR ;  /* 0x00000000000079af */ /* 0x000e220000000000 */
[----:B------:R-:W-:-:S02]  /*1520*/  IMAD.SHL.U32 R0, R15, 0x40, RZ ;  /* 0x000000400f007824 */ /* 0x000fc400078e00ff */
[----:B--2---:R-:W-:Y:S01]  /*1530*/  @!P3 IMAD.MOV.U32 R7, RZ, RZ, c[0x0][0x1a4] ;  /* 0x00006900ff07b624 */ /* 0x004fe200078e00ff */
[----:B------:R-:W-:Y:S02]  /*1540*/  STL.64 [R1+0x10], R26 ;  /* 0x0000101a01007387 */ /* 0x000fe40000100a00 */
[----:B------:R-:W-:Y:S02]  /*1550*/  LOP3.LUT R0, R0, 0xc0, RZ, 0xc0, !PT ;  /* 0x000000c000007812 */ /* 0x000fe400078ec0ff */
[----:B------:R-:W-:Y:S01]  /*1560*/  STL.64 [R1+0x8], R154 ;  /* 0x0000089a01007387 */ /* 0x000fe20000100a00 */
[----:B---3--:R-:W-:-:S03]  /*1570*/  IMAD.SHL.U32 R4, R19, 0x8, RZ ;  /* 0x0000000813047824 */ /* 0x008fc600078e00ff */
[----:B------:R-:W-:Y:S02]  /*1580*/  STL [R1], R20 ;  /* 0x0000001401007387 */ /* 0x000fe40000100800 */
[----:B------:R-:W-:Y:S02]  /*1590*/  LOP3.LUT R5, R0, 0x8, R4, 0xf8, !PT ;  /* 0x0000000800057812 */ /* 0x000fe400078ef804 */
[----:B------:R-:W-:Y:S02]  /*15a0*/  SHF.R.U32.HI R0, RZ, 0x3, R0 ;  /* 0x00000003ff007819 */ /* 0x000fe40000011600 */
[----:B------:R-:W-:Y:S02]  /*15b0*/  @!P4 LEA R4, P1, R11, c[0x0][0x170], 0x1 ;  /* 0x00005c000b04ca11 */ /* 0x000fe400078208ff */
[----:B------:R-:W-:Y:S01]  /*15c0*/  LOP3.LUT R144, R5, R0, RZ, 0x3c, !PT ;  /* 0x0000000005907212 */ /* 0x000fe200078e3cff */
[----:B----4-:R-:W-:Y:S01]  /*15d0*/  IMAD.SHL.U32 R2, R23, 0x20, RZ ;  /* 0x0000002017027824 */ /* 0x010fe200078e00ff */
[----:B------:R-:W-:-:S04]  /*15e0*/  DEPBAR.LE SB0, 0x0 ;  /* 0x000080000000791a */ /* 0x000fc80000000000 */
[----:B------:R-:W-:Y:S01]  /*15f0*/  BAR.SYNC.DEFER_BLOCKING 0x0 ;  /* 0x0000000000007b1d */ /* 0x000fe20000010000 */
[----:B------:R-:W-:Y:S01]  /*1600*/  @!P3 IMAD.MOV.U32 R3, RZ, RZ, c[0x0][0x1a0] ;  /* 0x00006800ff03b624 */ /* 0x000fe200078e00ff */
[----:B------:R-:W-:Y:S02]  /*1610*/  LOP3.LUT R143, R2, 0xffffff00, RZ, 0xc0, !PT ;  /* 0xffffff00028f7812 */ /* 0x000fe400078ec0ff */
[----:B------:R-:W-:Y:S02]  /*1620*/  @!P4 LEA.HI.X R5, R11, c[0x0][0x174], R10, 0x1, P1 ;  /* 0x00005d000b05ca11 */ /* 0x000fe400008f0c0a */
[----:B------:R-:W-:Y:S01]  /*1630*/  @!P3 LEA R2, P0, R3, R11, 0x5 ;  /* 0x0000000b0302b211 */ /* 0x000fe200078028ff */
[----:B------:R-:W-:Y:S01]  /*1640*/  IMAD R0, R152, 0x200, R143 ;  /* 0x0000020098007824 */ /* 0x000fe200078e028f */
[----:B------:R-:W-:Y:S02]  /*1650*/  LOP3.LUT P1, RZ, R15, 0x2, RZ, 0xc0, !PT ;  /* 0x000000020fff7812 */ /* 0x000fe4000782c0ff */
[----:B------:R-:W-:Y:S01]  /*1660*/  @!P3 LEA.HI.X R7, R3, R10, R7, 0x5, P0 ;  /* 0x0000000a0307b211 */ /* 0x000fe200000f2c07 */
[----:B------:R-:W-:Y:S01]  /*1670*/  IMAD R3, R145, 0x20, R0 ;  /* 0x0000002091037824 */ /* 0x000fe200078e0200 */
[----:B------:R-:W-:Y:S01]  /*1680*/  @!P3 LEA R6, P0, R2, c[0x0][0x170], 0x1 ;  /* 0x00005c000206ba11 */ /* 0x000fe200078008ff */
[----:B------:R-:W-:-:S03]  /*1690*/  IMAD.U32 R0, R13, 0x20, R14 ;  /* 0x000000200d007824 */ /* 0x000fc600078e000e */
[----:B------:R-:W-:Y:S01]  /*16a0*/  @!P3 LEA.HI.X R7, R2, c[0x0][0x174], R7, 0x1, P0 ;  /* 0x00005d000207ba11 */ /* 0x000fe200000f0c07 */
[----:B------:R-:W-:Y:S01]  /*16b0*/  IMAD.IADD R2, R144, 0x1, R3 ;  /* 0x0000000190027824 */ /* 0x000fe200078e0203 */
[----:B------:R-:W-:Y:S01]  /*16c0*/  LOP3.LUT P0, RZ, R28, 0x2, RZ, 0xc0, !PT ;  /* 0x000000021cff7812 */ /* 0x000fe2000780c0ff */
[----:B------:R-:W-:Y:S02]  /*16d0*/  IMAD.SHL.U32 R217, R0, 0x2, RZ ;  /* 0x0000000200d97824 */ /* 0x000fe400078e00ff */
[----:B------:R-:W-:Y:S02]  /*16e0*/  IMAD.SHL.U32 R220, R2, 0x2, RZ ;  /* 0x0000000202dc7824 */ /* 0x000fe400078e00ff */
[----:B------:R-:W-:Y:S01]  /*16f0*/  IMAD.MOV.U32 R0, RZ, RZ, 0x20 ;  /* 0x00000020ff007424 */ /* 0x000fe200078e00ff */
[----:B------:R-:W-:Y:S01]  /*1700*/  @P4 STS [R222+0x9000], RZ ;  /* 0x009000ffde004388 */ /* 0x000fe20000000800 */
[----:B------:R-:W-:-:S03]  /*1710*/  IMAD.MOV.U32 R3, RZ, RZ, 0x10 ;  /* 0x00000010ff037424 */ /* 0x000fc600078e00ff */
[----:B------:R-:W-:Y:S01]  /*1720*/  @P4 STS [R222+0x9004], RZ ;  /* 0x009004ffde004388 */ /* 0x000fe20000000800 */
[----:B------:R-:W-:Y:S02]  /*1730*/  SEL R0, R0, 0xffffffe0, !P0 ;  /* 0xffffffe000007807 */ /* 0x000fe40004000000 */
[----:B------:R-:W-:Y:S01]  /*1740*/  SEL R3, R3, 0xfffffff0, !P1 ;  /* 0xfffffff003037807 */ /* 0x000fe20004800000 */
[----:B------:R-:W-:Y:S02]  /*1750*/  @P4 STS.64 [R222+0x9008], RZ ;  /* 0x009008ffde004388 */ /* 0x000fe40000000a00 */
[----:B------:R-:W-:Y:S02]  /*1760*/  IMAD.IADD R219, R217, 0x1, R0 ;  /* 0x00000001d9db7824 */ /* 0x000fe400078e0200 */
[----:B------:R-:W-:Y:S01]  /*1770*/  @P4 STS.128 [R222+0xa000], RZ ;  /* 0x00a000ffde004388 */ /* 0x000fe20000000c00 */
[----:B------:R-:W-:Y:S02]  /*1780*/  IMAD R221, R3, 0x2, R220 ;  /* 0x0000000203dd7824 */ /* 0x000fe400078e02dc */
[----:B------:R-:W-:Y:S01]  /*1790*/  IMAD.SHL.U32 R0, R33, 0x2, RZ ;  /* 0x0000000221007824 */ /* 0x000fe200078e00ff */
[----:B------:R-:W-:Y:S04]  /*17a0*/  @P4 STS.128 [R222+0xb000], RZ ;  /* 0x00b000ffde004388 */ /* 0x000fe80000000c00 */
[----:B------:R-:W-:Y:S01]  /*17b0*/  @!PT LDS RZ, [RZ] ;  /* 0x00000000fffff984 */ /* 0x000fe20000000800 */
[----:B------:R-:W-:Y:S01]  /*17c0*/  @!PT LDS RZ, [RZ] ;  /* 0x00000000fffff984 */ /* 0x000fe20000000800 */
[----:B------:R-:W-:Y:S01]  /*17d0*/  @!PT LDS RZ, [RZ] ;  /* 0x00000000fffff984 */ /* 0x000fe20000000800 */
[----:B------:R2:W-:Y:S01]  /*17e0*/  @!P4 LDGSTS.E.BYPASS.LTC128B.128 [R222+0x9000], [R4.64] ;  /* 0x0900000004decfae */ /* 0x0005e2000b901d54 */
[----:B------:R-:W-:-:S03]  /*17f0*/  LOP3.LUT R0, R0, 0x6, RZ, 0xc0, !PT ;  /* 0x0000000600007812 */ /* 0x000fc600078ec0ff */
[----:B------:R2:W-:Y:S02]  /*1800*/  @!P4 LDGSTS.E.BYPASS.LTC128B.128 [R222+0xa000], [R4.64+0x40] ;  /* 0x0a00004004decfae */ /* 0x0005e4000b901d54 */
[----:B------:R-:W-:Y:S02]  /*1810*/  IMAD R0, R35, 0x40, R0 ;  /* 0x0000004023007824 */ /* 0x000fe400078e0200 */
[----:B------:R2:W-:Y:S03]  /*1820*/  @!P4 LDGSTS.E.BYPASS.LTC128B.128 [R222+0xb000], [R4.64+0x80] ;  /* 0x0b00008004decfae */ /* 0x0005e6000b901d54 */
[C---:B------:R-:W-:Y:S01]  /*1830*/  IADD3 R2, R0.reuse, 0x1, RZ ;  /* 0x0000000100027810 */ /* 0x040fe20007ffe0ff */
[----:B------:R-:W-:Y:S01]  /*1840*/  @P3 STS.128 [R222+0x9800], RZ ;  /* 0x009800ffde003388 */ /* 0x000fe20000000c00 */
[-C--:B------:R-:W-:Y:S02]  /*1850*/  ISETP.GE.AND P2, PT, R0, R32.reuse, PT ;  /* 0x000000200000720c */ /* 0x080fe40003f46270 */
[----:B------:R-:W-:Y:S01]  /*1860*/  ISETP.GE.AND P1, PT, R2, R32, PT ;  /* 0x000000200200720c */ /* 0x000fe20003f26270 */
[----:B------:R-:W-:Y:S01]  /*1870*/  @P3 STS.128 [R222+0xa800], RZ ;  /* 0x00a800ffde003388 */ /* 0x000fe20000000c00 */
[----:B------:R-:W-:-:S03]  /*1880*/  IADD3 R2, R0, 0x10, RZ ;  /* 0x0000001000027810 */ /* 0x000fc60007ffe0ff */
[----:B------:R-:W-:Y:S01]  /*1890*/  @P3 STS.128 [R222+0xb800], RZ ;  /* 0x00b800ffde003388 */ /* 0x000fe20000000c00 */
[-C--:B------:R-:W-:Y:S02]  /*18a0*/  ISETP.GE.AND P5, PT, R2, R32.reuse, PT ;  /* 0x000000200200720c */ /* 0x080fe40003fa6270 */
[----:B------:R-:W-:Y:S01]  /*18b0*/  IADD3 R2, R0, 0x18, RZ ;  /* 0x0000001800027810 */ /* 0x000fe20007ffe0ff */
[----:B------:R-:W-:Y:S01]  /*18c0*/  @!PT LDS RZ, [RZ] ;  /* 0x00000000fffff984 */ /* 0x000fe20000000800 */
[----:B------:R-:W-:Y:S01]  /*18d0*/  @!PT LDS RZ, [RZ] ;  /* 0x00000000fffff984 */ /* 0x000fe20000000800 */
[----:B------:R-:W-:Y:S01]  /*18e0*/  @!PT LDS RZ, [RZ] ;  /* 0x00000000fffff984 */ /* 0x000fe20000000800 */
[----:B------:R2:W-:Y:S04]  /*18f0*/  @!P3 LDGSTS.E.BYPASS.LTC128B.128 [R222+0x9800], [R6.64] ;  /* 0x0980000006debfae */ /* 0x0005e8000b901d54 */
[----:B------:R2:W-:Y:S04]  /*1900*/  @!P3 LDGSTS.E.BYPASS.LTC128B.128 [R222+0xa800], [R6.64+0x40] ;  /* 0x0a80004006debfae */ /* 0x0005e8000b901d54 */
[----:B------:R2:W-:Y:S01]  /*1910*/  @!P3 LDGSTS.E.BYPASS.LTC128B.128 [R222+0xb800], [R6.64+0x80] ;  /* 0x0b80008006debfae */ /* 0x0005e2000b901d54 */
[----:B------:R-:W-:-:S02]  /*1920*/  ISETP.GE.AND P3, PT, R2, R32, PT ;  /* 0x000000200200720c */ /* 0x000fc40003f66270 */
[----:B------:R-:W-:Y:S01]  /*1930*/  IADD3 R2, R0, 0x19, RZ ;  /* 0x0000001900027810 */ /* 0x000fe20007ffe0ff */
[----:B------:R-:W-:Y:S04]  /*1940*/  LDSM.16.M88.4 R16, [R220] ;  /* 0x00000000dc10783b */ /* 0x000fe80000000200 */
[----:B-1----:R-:W1:Y:S04]  /*1950*/  LDSM.16.M88.4 R8, [R217+0x6000] ;  /* 0x00600000d908783b */ /* 0x002e680000000200 */
[----:B------:R-:W3:Y:S04]  /*1960*/  LDSM.16.M88.4 R20, [R217+0x6400] ;  /* 0x00640000d914783b */ /* 0x000ee80000000200 */
[----:B------:R-:W-:Y:S04]  /*1970*/  LDSM.16.M88.4 R24, [R217+0x6800] ;  /* 0x00680000d918783b */ /* 0x000fe80000000200 */
[----:B------:R-:W-:Y:S04]  /*1980*/  LDSM.16.M88.4 R40, [R217+0x6c00] ;  /* 0x006c0000d928783b */ /* 0x000fe80000000200 */
[----:B------:R-:W-:Y:S04]  /*1990*/  LDSM.16.M88.4 R44, [R219+0x6000] ;  /* 0x00600000db2c783b */ /* 0x000fe80000000200 */
[----:B--2---:R-:W2:Y:S04]  /*19a0*/  LDSM.16.M88.4 R4, [R220+0x1000] ;  /* 0x00100000dc04783b */ /* 0x004ea80000000200 */
[----:B------:R-:W4:Y:S04]  /*19b0*/  LDSM.16.M88.4 R12, [R221+0x1000] ;  /* 0x00100000dd0c783b */ /* 0x000f280000000200 */
[----:B------:R-:W5:Y:S04]  /*19c0*/  LDSM.16.M88.4 R36, [R219+0x6400] ;  /* 0x00640000db24783b */ /* 0x000f680000000200 */
[----:B------:R-:W4:Y:S04]  /*19d0*/  LDSM.16.M88.4 R28, [R219+0x6800] ;  /* 0x00680000db1c783b */ /* 0x000f280000000200 */
[----:B------:R-:W-:Y:S01]  /*19e0*/  LDSM.16.M88.4 R56, [R217+0x7800] ;  /* 0x00780000d938783b */ /* 0x000fe20000000200 */
[C---:B-1----:R-:W-:Y:S03]  /*19f0*/  HMMA.16816.F32.BF16 R104, R16.reuse, R8, RZ ;  /* 0x000000081068723c */ /* 0x042fe600000418ff */
[----:B------:R-:W0:Y:S05]  /*1a00*/  LDGDEPBAR ;  /* 0x00000000000079af */ /* 0x000e2a0000000000 */
[C---:B---3--:R-:W-:Y:S08]  /*1a10*/  HMMA.16816.F32.BF16 R84, R16.reuse, R20, RZ ;  /* 0x000000141054723c */ /* 0x048ff000000418ff */
[----:B------:R-:W-:Y:S08]  /*1a20*/  HMMA.16816.F32.BF16 R88, R16, R22, RZ ;  /* 0x000000161058723c */ /* 0x000ff000000418ff */
[C---:B--2---:R-:W-:Y:S08]  /*1a30*/  HMMA.16816.F32.BF16 R48, R4.reuse, R10, RZ ;  /* 0x0000000a0430723c */ /* 0x044ff000000418ff */
[C---:B------:R-:W-:Y:S08]  /*1a40*/  HMMA.16816.F32.BF16 R64, R4.reuse, R20, RZ ;  /* 0x000000140440723c */ /* 0x040ff000000418ff */
[C---:B------:R-:W-:Y:S01]  /*1a50*/  HMMA.16816.F32.BF16 R60, R4.reuse, R22, RZ ;  /* 0x00000016043c723c */ /* 0x040fe200000418ff */
[----:B------:R-:W1:Y:S07]  /*1a60*/  LDSM.16.M88.4 R20, [R219+0x6c00] ;  /* 0x006c0000db14783b */ /* 0x000e6e0000000200 */
[C---:B------:R-:W-:Y:S08]  /*1a70*/  HMMA.16816.F32.BF16 R52, R4.reuse, R8, RZ ;  /* 0x000000080434723c */ /* 0x040ff000000418ff */
[C---:B------:R-:W-:Y:S08]  /*1a80*/  HMMA.16816.F32.BF16 R68, R4.reuse, R24, RZ ;  /* 0x000000180444723c */ /* 0x040ff000000418ff */
[C---:B------:R-:W-:Y:S08]  /*1a90*/  HMMA.16816.F32.BF16 R72, R4.reuse, R40, RZ ;  /* 0x000000280448723c */ /* 0x040ff000000418ff */
[C---:B------:R-:W-:Y:S08]  /*1aa0*/  HMMA.16816.F32.BF16 R80, R4.reuse, R26, RZ ;  /* 0x0000001a0450723c */ /* 0x040ff000000418ff */
[----:B------:R-:W-:Y:S01]  /*1ab0*/  HMMA.16816.F32.BF16 R76, R4, R42, RZ ;  /* 0x0000002a044c723c */ /* 0x000fe200000418ff */
[----:B------:R-:W2:Y:S07]  /*1ac0*/  LDSM.16.M88.4 R4, [R221] ;  /* 0x00000000dd04783b */ /* 0x000eae0000000200 */
[C---:B------:R-:W-:Y:S01]  /*1ad0*/  HMMA.16816.F32.BF16 R100, R16.reuse, R10, RZ ;  /* 0x0000000a1064723c */ /* 0x040fe200000418ff */
[----:B------:R-:W-:Y:S07]  /*1ae0*/  LDSM.16.M88.4 R8, [R220+0x3000] ;  /* 0x00300000dc08783b */ /* 0x000fee0000000200 */
[C---:B------:R-:W-:Y:S08]  /*1af0*/  HMMA.16816.F32.BF16 R92, R16.reuse, R24, RZ ;  /* 0x00000018105c723c */ /* 0x040ff000000418ff */
[C---:B------:R-:W-:Y:S01]  /*1b00*/  HMMA.16816.F32.BF16 R128, R16.reuse, R26, RZ ;  /* 0x0000001a1080723c */ /* 0x040fe200000418ff */
[----:B------:R-:W3:Y:S07]  /*1b10*/  LDSM.16.M88.4 R24, [R217+0x7000] ;  /* 0x00700000d918783b */ /* 0x000eee0000000200 */
[C---:B------:R-:W-:Y:S08]  /*1b20*/  HMMA.16816.F32.BF16 R96, R16.reuse, R40, RZ ;  /* 0x000000281060723c */ /* 0x040ff000000418ff */
[----:B------:R-:W-:Y:S01]  /*1b30*/  HMMA.16816.F32.BF16 R124, R16, R42, RZ ;  /* 0x0000002a107c723c */ /* 0x000fe200000418ff */
[----:B------:R-:W1:Y:S04]  /*1b40*/  LDSM.16.M88.4 R40, [R217+0x7400] ;  /* 0x00740000d928783b */ /* 0x000e680000000200 */
[----:B------:R-:W-:Y:S03]  /*1b50*/  LDSM.16.M88.4 R16, [R220+0x2000] ;  /* 0x00200000dc10783b */ /* 0x000fe60000000200 */
[C---:B----4-:R-:W-:Y:S01]  /*1b60*/  HMMA.16816.F32.BF16 R120, R12.reuse, R46, R48 ;  /* 0x0000002e0c78723c */ /* 0x050fe20000041830 */
[----:B------:R-:W4:Y:S07]  /*1b70*/  LDSM.16.M88.4 R48, [R217+0x7c00] ;  /* 0x007c0000d930783b */ /* 0x000f2e0000000200 */
[C---:B------:R-:W-:Y:S08]  /*1b80*/  HMMA.16816.F32.BF16 R108, R12.reuse, R44, R52 ;  /* 0x0000002c0c6c723c */ /* 0x040ff00000041834 */
[C---:B-----5:R-:W-:Y:S08]  /*1b90*/  HMMA.16816.F32.BF16 R116, R12.reuse, R36, R64 ;  /* 0x000000240c74723c */ /* 0x060ff00000041840 */
[C---:B------:R-:W-:Y:S08]  /*1ba0*/  HMMA.16816.F32.BF16 R112, R12.reuse, R38, R60 ;  /* 0x000000260c70723c */ /* 0x040ff0000004183c */
[C---:B------:R-:W-:Y:S08]  /*1bb0*/  HMMA.16816.F32.BF16 R68, R12.reuse, R28, R68 ;  /* 0x0000001c0c44723c */ /* 0x040ff00000041844 */
[C---:B-1----:R-:W-:Y:S08]  /*1bc0*/  HMMA.16816.F32.BF16 R60, R12.reuse, R20, R72 ;  /* 0x000000140c3c723c */ /* 0x042ff00000041848 */
[C---:B------:R-:W-:Y:S08]  /*1bd0*/  HMMA.16816.F32.BF16 R64, R12.reuse, R30, R80 ;  /* 0x0000001e0c40723c */ /* 0x040ff00000041850 */
[----:B------:R-:W-:Y:S08]  /*1be0*/  HMMA.16816.F32.BF16 R52, R12, R22, R76 ;  /* 0x000000160c34723c */ /* 0x000ff0000004184c */
[C---:B--2---:R-:W-:Y:S08]  /*1bf0*/  HMMA.16816.F32.BF16 R12, R4.reuse, R44, R104 ;  /* 0x0000002c040c723c */ /* 0x044ff00000041868 */
[C---:B------:R-:W-:Y:S08]  /*1c00*/  HMMA.16816.F32.BF16 R44, R4.reuse, R46, R100 ;  /* 0x0000002e042c723c */ /* 0x040ff00000041864 */
[C---:B------:R-:W-:Y:S08]  /*1c10*/  HMMA.16816.F32.BF16 R76, R4.reuse, R38, R88 ;  /* 0x00000026044c723c */ /* 0x040ff00000041858 */
[C---:B------:R-:W-:Y:S08]  /*1c20*/  HMMA.16816.F32.BF16 R88, R4.reuse, R28, R92 ;  /* 0x0000001c0458723c */ /* 0x040ff0000004185c */
[C---:B------:R-:W-:Y:S01]  /*1c30*/  HMMA.16816.F32.BF16 R72, R4.reuse, R36, R84 ;  /* 0x000000240448723c */ /* 0x040fe20000041854 */
[----:B------:R-:W-:Y:S07]  /*1c40*/  LDSM.16.M88.4 R36, [R219+0x7000] ;  /* 0x00700000db24783b */ /* 0x000fee0000000200 */
[C---:B------:R-:W-:Y:S08]  /*1c50*/  HMMA.16816.F32.BF16 R92, R4.reuse, R22, R124 ;  /* 0x00000016045c723c */ /* 0x040ff0000004187c */
[----:B------:R-:W-:Y:S01]  /*1c60*/  HMMA.16816.F32.BF16 R104, R4, R30, R128 ;  /* 0x0000001e0468723c */ /* 0x000fe20000041880 */
[----:B------:R-:W-:Y:S07]  /*1c70*/  LDSM.16.M88.4 R28, [R219+0x7400] ;  /* 0x00740000db1c783b */ /* 0x000fee0000000200 */
[C---:B---3--:R-:W-:Y:S08]  /*1c80*/  HMMA.16816.F32.BF16 R124, R8.reuse, R26, R120 ;  /* 0x0000001a087c723c */ /* 0x048ff00000041878 */
[C---:B------:R-:W-:Y:S08]  /*1c90*/  HMMA.16816.F32.BF16 R136, R8.reuse, R40, R116 ;  /* 0x000000280888723c */ /* 0x040ff00000041874 */
[----:B------:R-:W-:Y:S08]  /*1ca0*/  HMMA.16816.F32.BF16 R132, R8, R42, R112 ;  /* 0x0000002a0884723c */ /* 0x000ff00000041870 */
[----:B------:R-:W-:Y:S01]  /*1cb0*/  HMMA.16816.F32.BF16 R96, R4, R20, R96 ;  /* 0x000000140460723c */ /* 0x000fe20000041860 */
[----:B------:R-:W1:Y:S04]  /*1cc0*/  LDSM.16.M88.4 R4, [R221+0x3000] ;  /* 0x00300000dd04783b */ /* 0x000e680000000200 */
[----:B------:R-:W-:Y:S03]  /*1cd0*/  LDSM.16.M88.4 R20, [R219+0x7c00] ;  /* 0x007c0000db14783b */ /* 0x000fe60000000200 */
[C---:B------:R-:W-:Y:S08]  /*1ce0*/  HMMA.16816.F32.BF16 R108, R8.reuse, R24, R108 ;  /* 0x00000018086c723c */ /* 0x040ff0000004186c */
[C---:B------:R-:W-:Y:S08]  /*1cf0*/  HMMA.16816.F32.BF16 R128, R8.reuse, R56, R68 ;  /* 0x000000380880723c */ /* 0x040ff00000041844 */
[C---:B----4-:R-:W-:Y:S08]  /*1d00*/  HMMA.16816.F32.BF16 R120, R8.reuse, R48, R60 ;  /* 0x000000300878723c */ /* 0x050ff0000004183c */
[C---:B------:R-:W-:Y:S08]  /*1d10*/  HMMA.16816.F32.BF16 R116, R8.reuse, R58, R64 ;  /* 0x0000003a0874723c */ /* 0x040ff00000041840 */
[----:B------:R-:W-:Y:S01]  /*1d20*/  HMMA.16816.F32.BF16 R112, R8, R50, R52 ;  /* 0x000000320870723c */ /* 0x000fe20000041834 */
[----:B------:R-:W2:Y:S04]  /*1d30*/  LDSM.16.M88.4 R8, [R221+0x2000] ;  /* 0x00200000dd08783b */ /* 0x000ea80000000200 */
[----:B------:R-:W-:Y:S03]  /*1d40*/  LDSM.16.M88.4 R52, [R217+0x8000] ;  /* 0x00800000d934783b */ /* 0x000fe60000000200 */
[C---:B------:R-:W-:Y:S01]  /*1d50*/  HMMA.16816.F32.BF16 R100, R16.reuse, R24, R12 ;  /* 0x000000181064723c */ /* 0x040fe2000004180c */
[----:B------:R-:W-:Y:S07]  /*1d60*/  LDSM.16.M88.4 R12, [R220+0x5000] ;  /* 0x00500000dc0c783b */ /* 0x000fee0000000200 */
[C---:B------:R-:W-:Y:S01]  /*1d70*/  HMMA.16816.F32.BF16 R84, R16.reuse, R26, R44 ;  /* 0x0000001a1054723c */ /* 0x040fe2000004182c */
[----:B------:R-:W3:Y:S04]  /*1d80*/  LDSM.16.M88.4 R24, [R219+0x7800] ;  /* 0x00780000db18783b */ /* 0x000ee80000000200 */
[----:B------:R-:W-:Y:S03]  /*1d90*/  LDSM.16.M88.4 R44, [R217+0x8800] ;  /* 0x00880000d92c783b */ /* 0x000fe60000000200 */
[C---:B------:R-:W-:Y:S08]  /*1da0*/  HMMA.16816.F32.BF16 R80, R16.reuse, R40, R72 ;  /* 0x000000281050723c */ /* 0x040ff00000041848 */
[C---:B------:R-:W-:Y:S08]  /*1db0*/  HMMA.16816.F32.BF16 R72, R16.reuse, R56, R88 ;  /* 0x000000381048723c */ /* 0x040ff00000041858 */
[C---:B------:R-:W-:Y:S01]  /*1dc0*/  HMMA.16816.F32.BF16 R76, R16.reuse, R42, R76 ;  /* 0x0000002a104c723c */ /* 0x040fe2000004184c */
[----:B------:R-:W-:Y:S07]  /*1dd0*/  LDSM.16.M88.4 R40, [R217+0x8c00] ;  /* 0x008c0000d928783b */ /* 0x000fee0000000200 */
[C---:B------:R-:W-:Y:S08]  /*1de0*/  HMMA.16816.F32.BF16 R68, R16.reuse, R48, R96 ;  /* 0x000000301044723c */ /* 0x040ff00000041860 */
[C---:B------:R-:W-:Y:S08]  /*1df0*/  HMMA.16816.F32.BF16 R64, R16.reuse, R58, R104 ;  /* 0x0000003a1040723c */ /* 0x040ff00000041868 */
[----:B------:R-:W-:Y:S01]  /*1e00*/  HMMA.16816.F32.BF16 R60, R16, R50, R92 ;  /* 0x00000032103c723c */ /* 0x000fe2000004185c */
[----:B------:R-:W4:Y:S04]  /*1e10*/  LDSM.16.M88.4 R16, [R220+0x4000] ;  /* 0x00400000dc10783b */ /* 0x000f280000000200 */
[----:B------:R-:W5:Y:S03]  /*1e20*/  LDSM.16.M88.4 R48, [R217+0x8400] ;  /* 0x00840000d930783b */ /* 0x000f660000000200 */
[-C--:B-1----:R-:W-:Y:S08]  /*1e30*/  HMMA.16816.F32.BF16 R56, R4, R36.reuse, R108 ;  /* 0x000000240438723c */ /* 0x082ff0000004186c */
[----:B--2---:R-:W-:Y:S08]  /*1e40*/  HMMA.16816.F32.BF16 R100, R8, R36, R100 ;  /* 0x000000240864723c */ /* 0x004ff00000041864 */
[-C--:B------:R-:W-:Y:S08]  /*1e50*/  HMMA.16816.F32.BF16 R88, R4, R38.reuse, R124 ;  /* 0x000000260458723c */ /* 0x080ff0000004187c */
[C---:B------:R-:W-:Y:S08]  /*1e60*/  HMMA.16816.F32.BF16 R92, R8.reuse, R38, R84 ;  /* 0x00000026085c723c */ /* 0x040ff00000041854 */
[C---:B------:R-:W-:Y:S08]  /*1e70*/  HMMA.16816.F32.BF16 R36, R8.reuse, R28, R80 ;  /* 0x0000001c0824723c */ /* 0x040ff00000041850 */
[----:B---3--:R-:W-:Y:S08]  /*1e80*/  HMMA.16816.F32.BF16 R80, R8, R24, R72 ;  /* 0x000000180850723c */ /* 0x008ff00000041848 */
        /* <DEDUP_REMOVED lines=12> */
[----:B------:R-:W1:Y:S04]  /*1f50*/  LDSM.16.M88.4 R20, [R219+0x8000] ;  /* 0x00800000db14783b */ /* 0x000e680000000200 */
[----:B------:R-:W2:Y:S03]  /*1f60*/  LDSM.16.M88.4 R8, [R221+0x4000] ;  /* 0x00400000dd08783b */ /* 0x000ea60000000200 */
[-C--:B------:R-:W-:Y:S08]  /*1f70*/  HMMA.16816.F32.BF16 R56, R12, R52.reuse, R56 ;  /* 0x000000340c38723c */ /* 0x080ff00000041838 */
[----:B----4-:R-:W-:Y:S08]  /*1f80*/  HMMA.16816.F32.BF16 R28, R16, R52, R100 ;  /* 0x00000034101c723c */ /* 0x010ff00000041864 */
[C---:B------:R-:W-:Y:S08]  /*1f90*/  HMMA.16816.F32.BF16 R64, R12.reuse, R54, R88 ;  /* 0x000000360c40723c */ /* 0x040ff00000041858 */
[C---:B-----5:R-:W-:Y:S08]  /*1fa0*/  HMMA.16816.F32.BF16 R76, R12.reuse, R48, R96 ;  /* 0x000000300c4c723c */ /* 0x060ff00000041860 */
[C---:B------:R-:W-:Y:S08]  /*1fb0*/  HMMA.16816.F32.BF16 R88, R12.reuse, R50, R104 ;  /* 0x000000320c58723c */ /* 0x040ff00000041868 */
[C---:B------:R-:W-:Y:S08]  /*1fc0*/  HMMA.16816.F32.BF16 R108, R12.reuse, R44, R108 ;  /* 0x0000002c0c6c723c */ /* 0x040ff0000004186c */
[C---:B------:R-:W-:Y:S08]  /*1fd0*/  HMMA.16816.F32.BF16 R116, R12.reuse, R46, R116 ;  /* 0x0000002e0c74723c */ /* 0x040ff00000041874 */
[C---:B------:R-:W-:Y:S08]  /*1fe0*/  HMMA.16816.F32.BF16 R120, R12.reuse, R40, R120 ;  /* 0x000000280c78723c */ /* 0x040ff00000041878 */
[----:B------:R-:W-:Y:S01]  /*1ff0*/  HMMA.16816.F32.BF16 R112, R12, R42, R112 ;  /* 0x0000002a0c70723c */ /* 0x000fe20000041870 */
[----:B------:R-:W3:Y:S07]  /*2000*/  LDSM.16.M88.4 R12, [R219+0x8800] ;  /* 0x00880000db0c783b */ /* 0x000eee0000000200 */
        /* <DEDUP_REMOVED lines=9> */
[-C--:B-1----:R-:W-:Y:S08]  /*20a0*/  HMMA.16816.F32.BF16 R60, R4, R20.reuse, R56 ;  /* 0x00000014043c723c */ /* 0x082ff00000041838 */
[----:B--2---:R-:W-:Y:S08]  /*20b0*/  HMMA.16816.F32.BF16 R28, R8, R20, R28 ;  /* 0x00000014081c723c */ /* 0x004ff0000004181c */
[-C--:B------:R-:W-:Y:S08]  /*20c0*/  HMMA.16816.F32.BF16 R56, R4, R22.reuse, R64 ;  /* 0x000000160438723c */ /* 0x080ff00000041840 */
        /* <DEDUP_REMOVED lines=14> */
[C---:B------:R-:W-:Y:S01]  /*21b0*/  IADD3 R25, R0.reuse, 0x8, RZ ;  /* 0x0000000800197810 */ /* 0x040fe20007ffe0ff */
[----:B---3--:R-:W-:Y:S01]  /*21c0*/  HMMA.16816.F32.BF16 R64, R8, R12, R80 ;  /* 0x0000000c0840723c */ /* 0x008fe20000041850 */
[----:B------:R-:W-:-:S02]  /*21d0*/  IADD3 R24, R0, 0x9, RZ ;  /* 0x0000000900187810 */ /* 0x000fc40007ffe0ff */
[-C--:B------:R-:W-:Y:S02]  /*21e0*/  ISETP.GE.AND P0, PT, R25, R32.reuse, PT ;  /* 0x000000201900720c */ /* 0x080fe40003f06270 */
[C---:B------:R-:W-:Y:S02]  /*21f0*/  IADD3 R2, R0.reuse, 0x21, RZ ;  /* 0x0000002100027810 */ /* 0x040fe40007ffe0ff */
[----:B------:R-:W-:Y:S01]  /*2200*/  IADD3 R25, R0, 0x11, RZ ;  /* 0x0000001100197810 */ /* 0x000fe20007ffe0ff */
[----:B------:R-:W-:Y:S01]  /*2210*/  HMMA.16816.F32.BF16 R40, R4, R12, R108 ;  /* 0x0000000c0428723c */ /* 0x000fe2000004186c */
[----:B------:R-:W-:Y:S02]  /*2220*/  ISETP.GE.AND P6, PT, R24, R32, PT ;  /* 0x000000201800720c */ /* 0x000fe40003fc6270 */
[----:B------:R-:W-:Y:S02]  /*2230*/  FSEL R58, R58, -INF , !P0 ;  /* 0xff8000003a3a7808 */ /* 0x000fe40004000000 */
[----:B------:R-:W-:-:S02]  /*2240*/  FSEL R56, R56, -INF , !P0 ;  /* 0xff80000038387808 */ /* 0x000fc40004000000 */
[----:B------:R-:W-:Y:S01]  /*2250*/  FSEL R140, R22, -INF , !P0 ;  /* 0xff800000168c7808 */ /* 0x000fe20004000000 */
[-C--:B------:R-:W-:Y:S01]  /*2260*/  HMMA.16816.F32.BF16 R52, R4, R26.reuse, R88 ;  /* 0x0000001a0434723c */ /* 0x080fe20000041858 */
[----:B------:R-:W-:Y:S02]  /*2270*/  FSEL R137, R20, -INF , !P0 ;  /* 0xff80000014897808 */ /* 0x000fe40004000000 */
[-C--:B------:R-:W-:Y:S02]  /*2280*/  ISETP.GE.AND P0, PT, R2, R32.reuse, PT ;  /* 0x000000200200720c */ /* 0x080fe40003f06270 */
[----:B------:R-:W-:Y:S02]  /*2290*/  IADD3 R2, R0, 0x28, RZ ;  /* 0x0000002800027810 */ /* 0x000fe40007ffe0ff */
[----:B------:R-:W-:Y:S01]  /*22a0*/  ISETP.GE.AND P4, PT, R25, R32, PT ;  /* 0x000000201900720c */ /* 0x000fe20003f86270 */
[----:B------:R-:W-:Y:S01]  /*22b0*/  HMMA.16816.F32.BF16 R48, R8, R26, R48 ;  /* 0x0000001a0830723c */ /* 0x000fe20000041830 */
        /* <DEDUP_REMOVED lines=9> */
[C---:B----4-:R-:W-:Y:S01]  /*2350*/  HMMA.16816.F32.BF16 R24, R4.reuse, R16, R120 ;  /* 0x000000100418723c */ /* 0x050fe20000041878 */
        /* <DEDUP_REMOVED lines=14> */
[C---:B------:R-:W-:Y:S01]  /*2440*/  HMMA.16816.F32.BF16 R4, R8.reuse, R16, R72 ;  /* 0x000000100804723c */ /* 0x040fe20000041848 */
[----:B------:R-:W-:Y:S02]  /*2450*/  ISETP.GE.AND P4, PT, R2, R32, PT ;  /* 0x000000200200720c */ /* 0x000fe40003f86270 */
[----:B------:R-:W-:Y:S02]  /*2460*/  ISETP.GE.AND P0, PT, R32, 0x41, PT ;  /* 0x000000412000780c */ /* 0x000fe40003f06270 */
[----:B------:R-:W-:Y:S02]  /*2470*/  IADD3 R2, R0, 0x31, RZ ;  /* 0x0000003100027810 */ /* 0x000fe40007ffe0ff */
[----:B------:R-:W-:Y:S01]  /*2480*/  FSEL R45, R54, -INF , !P3 ;  /* 0xff800000362d7808 */ /* 0x000fe20005800000 */
[----:B------:R-:W-:Y:S01]  /*2490*/  HMMA.16816.F32.BF16 R8, R8, R18, R68 ;  /* 0x000000120808723c */ /* 0x000fe20000041844 */
[----:B------:R-:W-:-:S02]  /*24a0*/  FSEL R52, R52, -INF , !P3 ;  /* 0xff80000034347808 */ /* 0x000fc40005800000 */
[----:B------:R-:W-:Y:S02]  /*24b0*/  FSEL R150, R50, -INF , !P3 ;  /* 0xff80000032967808 */ /* 0x000fe40005800000 */
[----:B------:R-:W-:Y:S02]  /*24c0*/  FSEL R147, R48, -INF , !P3 ;  /* 0xff80000030937808 */ /* 0x000fe40005800000 */
[----:B------:R-:W-:Y:S02]  /*24d0*/  ISETP.GE.AND P3, PT, R2, R32, PT ;  /* 0x000000200200720c */ /* 0x000fe40003f66270 */
[C---:B------:R-:W-:Y:S02]  /*24e0*/  IADD3 R2, R0.reuse, 0x38, RZ ;  /* 0x0000003800027810 */ /* 0x040fe40007ffe0ff */
[----:B------:R-:W-:Y:S02]  /*24f0*/  IADD3 R0, R0, 0x39, RZ ;  /* 0x0000003900007810 */ /* 0x000fe40007ffe0ff */
[----:B------:R-:W-:-:S02]  /*2500*/  FSEL R60, R55, -INF , !P2 ;  /* 0xff800000373c7808 */ /* 0x000fc40005000000 */
[----:B------:R-:W-:Y:S02]  /*2510*/  FSEL R53, R53, -INF , !P2 ;  /* 0xff80000035357808 */ /* 0x000fe40005000000 */
[----:B------:R-:W-:Y:S02]  /*2520*/  FSEL R148, R51, -INF , !P2 ;  /* 0xff80000033947808 */ /* 0x000fe40005000000 */
[----:B------:R-:W-:Y:S02]  /*2530*/  FSEL R146, R49, -INF , !P2 ;  /* 0xff80000031927808 */ /* 0x000fe40005000000 */
[----:B------:R-:W-:Y:S01]  /*2540*/  ISETP.GE.AND P2, PT, R2, R32, PT ;  /* 0x000000200200720c */ /* 0x000fe20003f46270 */
[----:B------:R-:W-:Y:S01]  /*2550*/  IMAD R2, R145, 0x20, R143 ;  /* 0x0000002091027824 */ /* 0x000fe200078e028f */
[----:B------:R-:W-:Y:S02]  /*2560*/  FSEL R231, R66, -INF , !P1 ;  /* 0xff80000042e77808 */ /* 0x000fe40004800000 */
[----:B------:R-:W-:-:S02]  /*2570*/  FSEL R162, R42, -INF , !P1 ;  /* 0xff8000002aa27808 */ /* 0x000fc40004800000 */
[----:B------:R-:W-:Y:S02]  /*2580*/  FSEL R159, R40, -INF , !P1 ;  /* 0xff800000289f7808 */ /* 0x000fe40004800000 */
[----:B------:R-:W-:Y:S02]  /*2590*/  FSEL R227, R64, -INF , !P1 ;  /* 0xff80000040e37808 */ /* 0x000fe40004800000 */
        /* <DEDUP_REMOVED lines=50> */
.L_x_264:
[----:B------:R-:W-:Y:S01]  /*28c0*/  FMNMX.FTZ R2, R34, R33, !PT ;  /* 0x0000002122027209 */ /* 0x000fe20007810000 */
[----:B------:R-:W-:Y:S01]  /*28d0*/  IMAD R247, R247, 0x8, R152 ;  /* 0x00000008f7f77824 */ /* 0x000fe200078e0298 */
[----:B------:R-:W-:Y:S01]  /*28e0*/  LOP3.LUT R184, R184, UR22, RZ, 0x3c, !PT ;  /* 0x00000016b8b87c12 */ /* 0x000fe2000f8e3cff */
[----:B------:R-:W-:Y:S01]  /*28f0*/  UIADD3 UR14, UR23, -0x4498517b, URZ ;  /* 0xbb67ae85170e7890 */ /* 0x000fe2000fffe03f */
[----:B------:R-:W-:Y:S01]  /*2900*/  FMNMX.FTZ R2, R56, R2, !PT ;  /* 0x0000000238027209 */ /* 0x000fe20007810000 */
[----:B------:R-:W-:Y:S01]  /*2910*/  IMAD.SHL.U32 R21, R35, 0x2, RZ ;  /* 0x0000000223157824 */ /* 0x000fe200078e00ff */
[----:B-1----:R-:W-:Y:S01]  /*2920*/  IADD3 R5, R247, 0x4, RZ ;  /* 0x00000004f7057810 */ /* 0x002fe20007ffe0ff */
[----:B------:R-:W-:Y:S01]  /*2930*/  IMAD.WIDE.U32 R144, R153, -0x2daee0ad, RZ ;  /* 0xd2511f5399907825 */ /* 0x000fe200078e00ff */
[----:B------:R-:W-:Y:S01]  /*2940*/  FMNMX.FTZ R2, R57, R2, !PT ;  /* 0x0000000239027209 */ /* 0x000fe20007810000 */
[----:B------:R-:W-:-:S02]  /*2950*/  UIADD3 UR15, UR22, -0x61c88647, URZ ;  /* 0x9e3779b9160f7890 */ /* 0x000fc4000fffe03f */
[----:B------:R-:W-:Y:S01]  /*2960*/  IMAD.WIDE.U32 R82, R5, -0x326172a9, RZ ;  /* 0xcd9e8d5705527825 */ /* 0x000fe200078e00ff */
[----:B------:R-:W-:Y:S01]  /*2970*/  FMNMX.FTZ R2, R36, R2, !PT ;  /* 0x0000000224027209 */ /* 0x000fe20007810000 */
[----:B------:R-:W-:Y:S02]  /*2980*/  UIADD3 UR13, UR22, 0x3c6ef372, URZ ;  /* 0x3c6ef372160d7890 */ /* 0x000fe4000fffe03f */
[----:B------:R-:W-:Y:S01]  /*2990*/  UIADD3 UR12, UR23, 0x76cf5d0a, URZ ;  /* 0x76cf5d0a170c7890 */ /* 0x000fe2000fffe03f */
[----:B------:R-:W-:Y:S01]  /*29a0*/  FMNMX.FTZ R2, R44, R2, !PT ;  /* 0x000000022c027209 */ /* 0x000fe20007810000 */
[----:B------:R-:W-:Y:S01]  /*29b0*/  UIADD3 UR10, UR23, 0x32370b8f, URZ ;  /* 0x32370b8f170a7890 */ /* 0x000fe2000fffe03f */
[----:B------:R-:W-:Y:S01]  /*29c0*/  LOP3.LUT R5, R83, R184, RZ, 0x3c, !PT ;  /* 0x000000b853057212 */ /* 0x000fe200078e3cff */
[----:B------:R-:W-:Y:S01]  /*29d0*/  UIADD3 UR11, UR22, -0x255992d5, URZ ;  /* 0xdaa66d2b160b7890 */ /* 0x000fe2000fffe03f */
[----:B------:R-:W-:Y:S01]  /*29e0*/  FMNMX.FTZ R2, R52, R2, !PT ;  /* 0x0000000234027209 */ /* 0x000fe20007810000 */
[----:B------:R-:W-:Y:S01]  /*29f0*/  UIADD3 UR9, UR22, 0x78dde6e4, URZ ;  /* 0x78dde6e416097890 */ /* 0x000fe2000fffe03f */
[----:B------:R-:W-:Y:S01]  /*2a00*/  IMAD.SHL.U32 R216, R0, 0x2, RZ ;  /* 0x0000000200d87824 */ /* 0x000fe200078e00ff */
[----:B------:R-:W-:Y:S01]  /*2a10*/  UIADD3 UR8, UR23, -0x126145ec, URZ ;  /* 0xed9eba1417087890 */ /* 0x000fe2000fffe03f */
[----:B------:R-:W-:Y:S01]  /*2a20*/  FMNMX.FTZ R4, R53, R2, !PT ;  /* 0x0000000235047209 */ /* 0x000fe20007810000 */
[----:B------:R-:W-:Y:S01]  /*2a30*/  IMAD.WIDE.U32 R128, R5, -0x2daee0ad, RZ ;  /* 0xd2511f5305807825 */ /* 0x000fe200078e00ff */
[----:B------:R-:W-:Y:S01]  /*2a40*/  FMNMX.FTZ R2, R62, R63, !PT ;  /* 0x0000003f3e027209 */ /* 0x000fe20007810000 */
[----:B------:R-:W-:Y:S01]  /*2a50*/  UIADD3 UR6, UR23, -0x56f99767, URZ ;  /* 0xa906689917067890 */ /* 0x000fe2000fffe03f */
[----:B------:R-:W-:Y:S01]  /*2a60*/  FMNMX.FTZ R4, R159, R4, !PT ;  /* 0x000000049f047209 */ /* 0x000fe20007810000 */
[----:B------:R-:W-:Y:S01]  /*2a70*/  UIADD3 UR17, UR22, -0x4ab325aa, URZ ;  /* 0xb54cda5616117890 */ /* 0x000fe2000fffe03f */
[----:B------:R-:W-:Y:S01]  /*2a80*/  FMNMX.FTZ R2, R58, R2, !PT ;  /* 0x000000023a027209 */ /* 0x000fe20007810000 */
[----:B------:R-:W-:Y:S01]  /*2a90*/  IMAD R248, R238, 0x10000, R238 ;  /* 0x00010000eef87824 */ /* 0x000fe200078e02ee */
[----:B------:R-:W-:Y:S01]  /*2aa0*/  FMNMX.FTZ R4, R160, R4, !PT ;  /* 0x00000004a0047209 */ /* 0x000fe20007810000 */
[----:B------:R-:W-:Y:S01]  /*2ab0*/  IMAD R218, R3, 0x2, R216 ;  /* 0x0000000203da7824 */ /* 0x000fe200078e02d8 */
[----:B------:R-:W-:Y:S01]  /*2ac0*/  FMNMX.FTZ R2, R59, R2, !PT ;  /* 0x000000023b027209 */ /* 0x000fe20007810000 */
[----:B------:R-:W-:Y:S01]  /*2ad0*/  UIADD3 UR7, UR22, 0x1715609d, URZ ;  /* 0x1715609d16077890 */ /* 0x000fe2000fffe03f */
[----:B------:R-:W-:Y:S01]  /*2ae0*/  FMNMX.FTZ R4, R158, R4, !PT ;  /* 0x000000049e047209 */ /* 0x000fe20007810000 */
[----:B------:R-:W-:Y:S01]  /*2af0*/  LDSM.16.MT88.4 R76, [R216+0x9000] ;  /* 0x00900000d84c783b */ /* 0x000fe20000004200 */
[----:B------:R-:W-:Y:S01]  /*2b00*/  FMNMX.FTZ R2, R61, R2, !PT ;  /* 0x000000023d027209 */ /* 0x000fe20007810000 */
[----:B------:R-:W-:Y:S01]  /*2b10*/  UIADD3 UR16, UR23, 0x646e171e, URZ ;  /* 0x646e171e17107890 */ /* 0x000fe2000fffe03f */
[----:B------:R-:W-:Y:S01]  /*2b20*/  FMNMX.FTZ R4, R161, R4, !PT ;  /* 0x00000004a1047209 */ /* 0x000fe20007810000 */
[----:B------:R-:W-:Y:S01]  /*2b30*/  LDSM.16.MT88.4 R84, [R218+0x9000] ;  /* 0x00900000da54783b */ /* 0x000fe20000004200 */
[----:B------:R-:W-:Y:S01]  /*2b40*/  FMNMX.FTZ R2, R104, R2, !PT ;  /* 0x0000000268027209 */ /* 0x000fe20007810000 */
[----:B------:R-:W-:Y:S01]  /*2b50*/  IMAD.WIDE.U32 R80, R247, -0x326172a9, RZ ;  /* 0xcd9e8d57f7507825 */ /* 0x000fe200078e00ff */
[----:B------:R-:W-:Y:S01]  /*2b60*/  FMNMX.FTZ R4, R228, R4, !PT ;  /* 0x00000004e4047209 */ /* 0x000fe20007810000 */
[----:B------:R-:W-:Y:S01]  /*2b70*/  LDSM.16.MT88.4 R88, [R216+0xa000] ;  /* 0x00a00000d858783b */ /* 0x000fe20000004200 */
[----:B------:R-:W-:-:S02]  /*2b80*/  FMNMX.FTZ R2, R45, R2, !PT ;  /* 0x000000022d027209 */ /* 0x000fc40007810000 */
        /* <DEDUP_REMOVED lines=10> */
[----:B------:R-:W1:Y:S01]  /*2c30*/  SHFL.BFLY PT, R134, R4, 0x2, 0x1f ;  /* 0x0c401f0004867f89 */ /* 0x000e6200000e0000 */
[----:B------:R-:W-:-:S03]  /*2c40*/  FMNMX.FTZ R2, R185, R2, !PT ;  /* 0x00000002b9027209 */ /* 0x000fc60007810000 */
[----:B------:R-:W-:Y:S01]  /*2c50*/  LDSM.16.MT88.4 R112, [R216+0x9400] ;  /* 0x00940000d870783b */ /* 0x000fe20000004200 */
        /* <DEDUP_REMOVED lines=8> */
[----:B------:R-:W-:Y:S02]  /*2ce0*/  FMNMX.FTZ R8, R237, R2, !PT ;  /* 0x00000002ed087209 */ /* 0x000fe40007810000 */
[----:B------:R-:W-:Y:S02]  /*2cf0*/  LOP3.LUT R2, R129, UR14, R144, 0x96, !PT ;  /* 0x0000000e81027c12 */ /* 0x000fe4000f8e9690 */
[----:B-1----:R-:W-:Y:S01]  /*2d00*/  FMNMX.FTZ R134, R4, R134, !PT ;  /* 0x0000008604867209 */ /* 0x002fe20007810000 */
[----:B------:R-:W1:Y:S01]  /*2d10*/  SHFL.BFLY PT, R9, R8, 0x2, 0x1f ;  /* 0x0c401f0008097f89 */ /* 0x000e6200000e0000 */
[----:B------:R-:W-:Y:S01]  /*2d20*/  LOP3.LUT R4, R145, UR23, R21, 0x96, !PT ;  /* 0x0000001791047c12 */ /* 0x000fe2000f8e9615 */
[----:B------:R-:W-:Y:S02]  /*2d30*/  IMAD.WIDE.U32 R46, R2, -0x326172a9, RZ ;  /* 0xcd9e8d57022e7825 */ /* 0x000fe400078e00ff */
[----:B------:R-:W2:Y:S02]  /*2d40*/  SHFL.BFLY PT, R10, R134, 0x1, 0x1f ;  /* 0x0c201f00860a7f89 */ /* 0x000ea400000e0000 */
[----:B------:R-:W-:-:S05]  /*2d50*/  IMAD.WIDE.U32 R22, R4, -0x326172a9, RZ ;  /* 0xcd9e8d5704167825 */ /* 0x000fca00078e00ff */
[----:B------:R-:W-:Y:S02]  /*2d60*/  LOP3.LUT R4, R23, UR15, R82, 0x96, !PT ;  /* 0x0000000f17047c12 */ /* 0x000fe4000f8e9652 */
[----:B------:R-:W-:-:S03]  /*2d70*/  LOP3.LUT R6, R47, UR13, R22, 0x96, !PT ;  /* 0x0000000d2f067c12 */ /* 0x000fc6000f8e9616 */
[----:B------:R-:W-:-:S04]  /*2d80*/  IMAD.WIDE.U32 R4, R4, -0x2daee0ad, RZ ;  /* 0xd2511f5304047825 */ /* 0x000fc800078e00ff */
[----:B------:R-:W-:Y:S01]  /*2d90*/  IMAD.WIDE.U32 R6, R6, -0x2daee0ad, RZ ;  /* 0xd2511f5306067825 */ /* 0x000fe200078e00ff */
[----:B------:R-:W-:Y:S02]  /*2da0*/  LOP3.LUT R5, R5, UR12, R128, 0x96, !PT ;  /* 0x0000000c05057c12 */ /* 0x000fe4000f8e9680 */
[----:B-1----:R-:W-:Y:S02]  /*2db0*/  FMNMX.FTZ R8, R8, R9, !PT ;  /* 0x0000000908087209 */ /* 0x002fe40007810000 */
[----:B------:R-:W-:Y:S01]  /*2dc0*/  LOP3.LUT R2, R7, UR10, R4, 0x96, !PT ;  /* 0x0000000a07027c12 */ /* 0x000fe2000f8e9604 */
[----:B------:R-:W-:Y:S01]  /*2dd0*/  IMAD.WIDE.U32 R4, R5, -0x326172a9, RZ ;  /* 0xcd9e8d5705047825 */ /* 0x000fe200078e00ff */
[----:B--2---:R-:W-:Y:S01]  /*2de0*/  FMNMX.FTZ R134, R134, R10, !PT ;  /* 0x0000000a86867209 */ /* 0x004fe20007810000 */
[----:B------:R-:W1:Y:S02]  /*2df0*/  SHFL.BFLY PT, R9, R8, 0x1, 0x1f ;  /* 0x0c201f0008097f89 */ /* 0x000e6400000e0000 */
[----:B------:R-:W-:Y:S01]  /*2e00*/  IMAD.WIDE.U32 R16, R2, -0x326172a9, RZ ;  /* 0xcd9e8d5702107825 */ /* 0x000fe200078e00ff */
[----:B------:R-:W-:-:S02]  /*2e10*/  FSETP.NEU.FTZ.AND P1, PT, R134, -INF , PT ;  /* 0xff8000008600780b */ /* 0x000fc40003f3d000 */
[----:B------:R-:W-:Y:S01]  /*2e20*/  LOP3.LUT R5, R5, UR11, R46, 0x96, !PT ;  /* 0x0000000b05057c12 */ /* 0x000fe2000f8e962e */
[----:B------:R-:W-:Y:S01]  /*2e30*/  FMUL.FTZ R7, R134, c[0x0][0x23c] ;  /* 0x00008f0086077a20 */ /* 0x000fe20000410000 */
[----:B------:R-:W-:-:S03]  /*2e40*/  LOP3.LUT R2, R17, UR9, R4, 0x96, !PT ;  /* 0x0000000911027c12 */ /* 0x000fc6000f8e9604 */
[----:B------:R-:W-:Y:S01]  /*2e50*/  IMAD.WIDE.U32 R4, R5, -0x2daee0ad, RZ ;  /* 0xd2511f5305047825 */ /* 0x000fe200078e00ff */
[----:B------:R-:W-:-:S03]  /*2e60*/  FSEL R20, R7, RZ, P1 ;  /* 0x000000ff07147208 */ /* 0x000fc60000800000 */
[----:B------:R-:W-:Y:S01]  /*2e70*/  IMAD.WIDE.U32 R18, R2, -0x2daee0ad, RZ ;  /* 0xd2511f5302127825 */ /* 0x000fe200078e00ff */
[----:B------:R-:W-:-:S03]  /*2e80*/  LOP3.LUT R6, R5, UR8, R6, 0x96, !PT ;  /* 0x0000000805067c12 */ /* 0x000fc6000f8e9606 */
[----:B------:R-:W-:Y:S01]  /*2e90*/  FFMA.FTZ R2, R34, c[0x0][0x23c], -R20 ;  /* 0x00008f0022027a23 */ /* 0x000fe20000010814 */
[----:B------:R-:W-:Y:S01]  /*2ea0*/  LOP3.LUT R4, R19, UR6, R4, 0x96, !PT ;  /* 0x0000000613047c12 */ /* 0x000fe2000f8e9604 */
[----:B------:R-:W-:Y:S02]  /*2eb0*/  IMAD.WIDE.U32 R14, R6, -0x326172a9, RZ ;  /* 0xcd9e8d57060e7825 */ /* 0x000fe400078e00ff */
[----:B------:R2:W-:Y:S02]  /*2ec0*/  MUFU.EX2 R174, R2 ;  /* 0x0000000200ae7308 */ /* 0x0005e40000000800 */
[----:B------:R-:W-:-:S04]  /*2ed0*/  IMAD.WIDE.U32 R4, R4, -0x326172a9, RZ ;  /* 0xcd9e8d5704047825 */ /* 0x000fc800078e00ff */
[----:B------:R-:W-:Y:S01]  /*2ee0*/  FFMA.FTZ R7, R56, c[0x0][0x23c], -R20 ;  /* 0x00008f0038077a23 */ /* 0x000fe20000010814 */
[----:B------:R-:W-:Y:S02]  /*2ef0*/  LOP3.LUT R6, R5, UR17, R14, 0x96, !PT ;  /* 0x0000001105067c12 */ /* 0x000fe4000f8e960e */
[C---:B------:R-:W-:Y:S01]  /*2f00*/  LOP3.LUT R5, R4.reuse, 0xffff, RZ, 0xc0, !PT ;  /* 0x0000ffff04057812 */ /* 0x040fe200078ec0ff */
[----:B------:R-:W-:Y:S01]  /*2f10*/  MUFU.EX2 R250, R7 ;  /* 0x0000000700fa7308 */ /* 0x000fe20000000800 */
[----:B------:R-:W-:Y:S02]  /*2f20*/  LOP3.LUT R13, R4, 0xff, RZ, 0xc0, !PT ;  /* 0x000000ff040d7812 */ /* 0x000fe400078ec0ff */
[----:B------:R-:W-:Y:S02]  /*2f30*/  SHF.R.U32.HI R12, RZ, 0x18, R4 ;  /* 0x00000018ff0c7819 */ /* 0x000fe40000011604 */
[----:B------:R-:W-:Y:S01]  /*2f40*/  SHF.R.U32.HI R11, RZ, 0x8, R5 ;  /* 0x00000008ff0b7819 */ /* 0x000fe20000011605 */
[----:B--2---:R-:W-:-:S02]  /*2f50*/  FFMA.FTZ R2, R33, c[0x0][0x23c], -R20 ;  /* 0x00008f0021027a23 */ /* 0x004fc40000010814 */
[----:B------:R-:W-:Y:S01]  /*2f60*/  FFMA.FTZ R5, R57, c[0x0][0x23c], -R20 ;  /* 0x00008f0039057a23 */ /* 0x000fe20000010814 */
[----:B------:R-:W-:Y:S01]  /*2f70*/  PRMT R11, R13, 0x5410, R11 ;  /* 0x000054100d0b7816 */ /* 0x000fe2000000000b */
[----:B------:R1:W-:Y:S08]  /*2f80*/  MUFU.EX2 R143, R2 ;  /* 0x00000002008f7308 */ /* 0x0003f00000000800 */
[----:B------:R2:W3:Y:S01]  /*2f90*/  MUFU.EX2 R152, R5 ;  /* 0x0000000500987308 */ /* 0x0004e20000000800 */
[----:B-1----:R-:W-:-:S02]  /*2fa0*/  FMNMX.FTZ R2, R8, R9, !PT ;  /* 0x0000000908027209 */ /* 0x002fc40007810000 */
[----:B------:R-:W-:Y:S02]  /*2fb0*/  SHF.R.U32.HI R8, RZ, 0x10, R4 ;  /* 0x00000010ff087819 */ /* 0x000fe40000011604 */
[C---:B------:R-:W-:Y:S01]  /*2fc0*/  FSETP.NEU.FTZ.AND P1, PT, R2.reuse, -INF , PT ;  /* 0xff8000000200780b */ /* 0x040fe20003f3d000 */
[----:B------:R-:W-:Y:S01]  /*2fd0*/  FMUL.FTZ R4, R2, c[0x0][0x23c] ;  /* 0x00008f0002047a20 */ /* 0x000fe20000410000 */
[----:B------:R-:W-:Y:S02]  /*2fe0*/  LOP3.LUT R10, R8, 0xff, RZ, 0xc0, !PT ;  /* 0x000000ff080a7812 */ /* 0x000fe400078ec0ff */
[----:B------:R-:W-:Y:S02]  /*2ff0*/  LOP3.LUT R8, R6, 0xffff, RZ, 0xc0, !PT ;  /* 0x0000ffff06087812 */ /* 0x000fe400078ec0ff */
[----:B------:R-:W-:Y:S02]  /*3000*/  FSEL R19, R4, RZ, P1 ;  /* 0x000000ff04137208 */ /* 0x000fe40000800000 */
[----:B------:R-:W-:-:S02]  /*3010*/  SHF.R.U32.HI R4, RZ, 0x10, R6 ;  /* 0x00000010ff047819 */ /* 0x000fc40000011606 */
[----:B------:R-:W-:Y:S01]  /*3020*/  LOP3.LUT R9, R6, 0xff, RZ, 0xc0, !PT ;  /* 0x000000ff06097812 */ /* 0x000fe200078ec0ff */
[----:B------:R-:W-:Y:S01]  /*3030*/  FFMA.FTZ R7, R58, c[0x0][0x23c], -R19 ;  /* 0x00008f003a077a23 */ /* 0x000fe20000010813 */
[----:B--2---:R-:W-:Y:S02]  /*3040*/  SHF.R.U32.HI R5, RZ, 0x8, R8 ;  /* 0x00000008ff057819 */ /* 0x004fe40000011608 */
[----:B------:R-:W-:Y:S01]  /*3050*/  SHF.R.U32.HI R6, RZ, 0x18, R6 ;  /* 0x00000018ff067819 */ /* 0x000fe20000011606 */
[----:B------:R-:W-:Y:S01]  /*3060*/  MUFU.EX2 R251, R7 ;  /* 0x0000000700fb7308 */ /* 0x000fe20000000800 */
[----:B------:R-:W-:Y:S02]  /*3070*/  LOP3.LUT R4, R4, 0xff, RZ, 0xc0, !PT ;  /* 0x000000ff04047812 */ /* 0x000fe400078ec0ff */
[----:B------:R-:W-:Y:S01]  /*3080*/  PRMT R9, R9, 0x5410, R5 ;  /* 0x0000541009097816 */ /* 0x000fe20000000005 */
[----:B------:R-:W-:Y:S01]  /*3090*/  FFMA.FTZ R5, R59, c[0x0][0x23c], -R19 ;  /* 0x00008f003b057a23 */ /* 0x000fe20000010813 */
[----:B------:R-:W-:-:S02]  /*30a0*/  PRMT R8, R4, 0x5410, R6 ;  /* 0x0000541004087816 */ /* 0x000fc40000000006 */
[----:B------:R-:W-:Y:S01]  /*30b0*/  FMNMX.FTZ R4, R133, R132, !PT ;  /* 0x0000008485047209 */ /* 0x000fe20007810000 */
[----:B------:R1:W2:Y:S01]  /*30c0*/  MUFU.EX2 R155, R5 ;  /* 0x00000005009b7308 */ /* 0x0002a20000000800 */
[----:B------:R-:W-:Y:S01]  /*30d0*/  PRMT R10, R10, 0x5410, R12 ;  /* 0x000054100a0a7816 */ /* 0x000fe2000000000c */
[----:B------:R-:W-:Y:S01]  /*30e0*/  FFMA.FTZ R12, R53, c[0x0][0x23c], -R20 ;  /* 0x00008f00350c7a23 */ /* 0x000fe20000010814 */
[----:B---3--:R-:W-:-:S05]  /*30f0*/  F2FP.BF16.PACK_AB R3, R152, R250 ;  /* 0x000000fa9803723e */ /* 0x008fca00000010ff */
[----:B------:R-:W-:Y:S01]  /*3100*/  MUFU.EX2 R154, R12 ;  /* 0x0000000c009a7308 */ /* 0x000fe20000000800 */
[----:B-1----:R-:W-:Y:S02]  /*3110*/  FMNMX.FTZ R5, R137, R4, !PT ;  /* 0x0000000489057209 */ /* 0x002fe40007810000 */
[----:B------:R-:W-:Y:S01]  /*3120*/  FMNMX.FTZ R4, R140, R0, !PT ;  /* 0x000000008c047209 */ /* 0x000fe20007810000 */
[--C-:B------:R-:W-:Y:S01]  /*3130*/  FFMA.FTZ R0, R62, c[0x0][0x23c], -R19.reuse ;  /* 0x00008f003e007a23 */ /* 0x100fe20000010813 */
[----:B------:R-:W-:Y:S02]  /*3140*/  FMNMX.FTZ R7, R138, R5, !PT ;  /* 0x000000058a077209 */ /* 0x000fe40007810000 */
[----:B------:R-:W-:Y:S01]  /*3150*/  FMNMX.FTZ R5, R139, R4, !PT ;  /* 0x000000048b057209 */ /* 0x000fe20007810000 */
[----:B------:R-:W-:Y:S01]  /*3160*/  FFMA.FTZ R4, R63, c[0x0][0x23c], -R19 ;  /* 0x00008f003f047a23 */ /* 0x000fe20000010813 */
[----:B------:R1:W-:Y:S01]  /*3170*/  MUFU.EX2 R167, R0 ;  /* 0x0000000000a77308 */ /* 0x0003e20000000800 */
[----:B------:R-:W-:-:S07]  /*3180*/  FMNMX.FTZ R7, R151, R7, !PT ;  /* 0x0000000797077209 */ /* 0x000fce0007810000 */
[----:B------:R3:W4:Y:S01]  /*3190*/  MUFU.EX2 R164, R4 ;  /* 0x0000000400a47308 */ /* 0x0007220000000800 */
[----:B-1----:R-:W-:Y:S01]  /*31a0*/  HSET2.LE.AND R0, R11, R248, PT ;  /* 0x000000f80b007233 */ /* 0x002fe20003803000 */
[----:B------:R-:W-:-:S04]  /*31b0*/  FFMA.FTZ R11, R52, c[0x0][0x23c], -R20 ;  /* 0x00008f00340b7a23 */ /* 0x000fc80000010814 */
[----:B------:R-:W-:Y:S01]  /*31c0*/  LOP3.LUT R6, R0, R3, RZ, 0xc0, !PT ;  /* 0x0000000300067212 */ /* 0x000fe200078ec0ff */
[----:B------:R-:W-:Y:S01]  /*31d0*/  HSET2.LE.AND R0, R10, R248, PT ;  /* 0x000000f80a007233 */ /* 0x000fe20003803000 */
[----:B--2---:R-:W-:Y:S01]  /*31e0*/  F2FP.BF16.PACK_AB R3, R155, R251 ;  /* 0x000000fb9b03723e */ /* 0x004fe200000010ff */
[----:B------:R-:W1:Y:S01]  /*31f0*/  MUFU.EX2 R169, R11 ;  /* 0x0000000b00a97308 */ /* 0x000e620000000800 */
[----:B---3--:R-:W-:Y:S02]  /*3200*/  FMNMX.FTZ R4, R157, R5, !PT ;  /* 0x000000059d047209 */ /* 0x008fe40007810000 */
[----:B------:R-:W-:Y:S02]  /*3210*/  FMNMX.FTZ R5, R149, R7, !PT ;  /* 0x0000000795057209 */ /* 0x000fe40007810000 */
[----:B------:R-:W-:Y:S02]  /*3220*/  FMNMX.FTZ R4, R156, R4, !PT ;  /* 0x000000049c047209 */ /* 0x000fe40007810000 */
[----:B------:R-:W-:-:S02]  /*3230*/  FMNMX.FTZ R5, R147, R5, !PT ;  /* 0x0000000593057209 */ /* 0x000fc40007810000 */
[----:B------:R-:W-:Y:S01]  /*3240*/  LOP3.LUT R7, R0, R3, RZ, 0xc0, !PT ;  /* 0x0000000300077212 */ /* 0x000fe200078ec0ff */
[--C-:B------:R-:W-:Y:S01]  /*3250*/  HSET2.LE.AND R0, R9, R248.reuse, PT ;  /* 0x000000f809007233 */ /* 0x100fe20003803000 */
[----:B------:R-:W-:Y:S02]  /*3260*/  FMNMX.FTZ R4, R150, R4, !PT ;  /* 0x0000000496047209 */ /* 0x000fe40007810000 */
[----:B------:R-:W-:Y:S02]  /*3270*/  F2FP.BF16.PACK_AB R3, R143, R174 ;  /* 0x000000ae8f03723e */ /* 0x000fe400000010ff */
[----:B------:R-:W-:Y:S01]  /*3280*/  FMNMX.FTZ R10, R146, R5, !PT ;  /* 0x00000005920a7209 */ /* 0x000fe20007810000 */
[----:B------:R-:W-:Y:S01]  /*3290*/  HSET2.LE.AND R5, R8, R248, PT ;  /* 0x000000f808057233 */ /* 0x000fe20003803000 */
[----:B------:R-:W-:Y:S02]  /*32a0*/  FMNMX.FTZ R9, R148, R4, !PT ;  /* 0x0000000494097209 */ /* 0x000fe40007810000 */
[----:B------:R-:W-:-:S02]  /*32b0*/  LOP3.LUT R4, R0, R3, RZ, 0xc0, !PT ;  /* 0x0000000300047212 */ /* 0x000fc400078ec0ff */
        /* <DEDUP_REMOVED lines=8> */
[----:B----4-:R-:W-:Y:S02]  /*3340*/  F2FP.BF16.PACK_AB R8, R164, R167 ;  /* 0x000000a7a408723e */ /* 0x010fe400000010ff */
[----:B------:R-:W-:Y:S02]  /*3350*/  FMNMX.FTZ R3, R239, R3, !PT ;  /* 0x00000003ef037209 */ /* 0x000fe40007810000 */
[----:B------:R-:W-:Y:S02]  /*3360*/  FMNMX.FTZ R0, R244, R0, !PT ;  /* 0x00000000f4007209 */ /* 0x000fe40007810000 */
[----:B------:R-:W-:Y:S01]  /*3370*/  LOP3.LUT R5, R5, R8, RZ, 0xc0, !PT ;  /* 0x0000000805057212 */ /* 0x000fe200078ec0ff */
[----:B------:R-:W-:Y:S01]  /*3380*/  FFMA.FTZ R8, R36, c[0x0][0x23c], -R20 ;  /* 0x00008f0024087a23 */ /* 0x000fe20000010814 */
[----:B------:R-:W-:-:S02]  /*3390*/  FMNMX.FTZ R3, R241, R3, !PT ;  /* 0x00000003f1037209 */ /* 0x000fc40007810000 */
[----:B------:R-:W-:Y:S01]  /*33a0*/  FMNMX.FTZ R0, R246, R0, !PT ;  /* 0x00000000f6007209 */ /* 0x000fe20007810000 */
[----:B------:R2:W-:Y:S01]  /*33b0*/  MUFU.EX2 R165, R8 ;  /* 0x0000000800a57308 */ /* 0x0005e20000000800 */
[----:B------:R-:W-:Y:S01]  /*33c0*/  FMNMX.FTZ R3, R240, R3, !PT ;  /* 0x00000003f0037209 */ /* 0x000fe20007810000 */
[----:B------:R-:W-:Y:S03]  /*33d0*/  HMMA.16816.F32.BF16 R24, R4, R76, RZ ;  /* 0x0000004c0418723c */ /* 0x000fe600000418ff */
[----:B------:R-:W-:-:S05]  /*33e0*/  FMNMX.FTZ R10, R242, R3, !PT ;  /* 0x00000003f20a7209 */ /* 0x000fca0007810000 */
[----:B------:R-:W-:Y:S01]  /*33f0*/  HMMA.16816.F32.BF16 R36, R4, R84, RZ ;  /* 0x000000540424723c */ /* 0x000fe200000418ff */
[----:B--2---:R-:W-:Y:S01]  /*3400*/  FMNMX.FTZ R8, R243, R0, !PT ;  /* 0x00000000f3087209 */ /* 0x004fe20007810000 */
[----:B------:R-:W-:-:S06]  /*3410*/  FFMA.FTZ R0, R44, c[0x0][0x23c], -R20 ;  /* 0x00008f002c007a23 */ /* 0x000fcc0000010814 */
[C---:B------:R-:W-:Y:S01]  /*3420*/  HMMA.16816.F32.BF16 R32, R4.reuse, R88, RZ ;  /* 0x000000580420723c */ /* 0x040fe200000418ff */
[----:B------:R-:W-:Y:S01]  /*3430*/  FMNMX.FTZ R3, R245, R8, !PT ;  /* 0x00000008f5037209 */ /* 0x000fe20007810000 */
[----:B------:R2:W-:Y:S06]  /*3440*/  MUFU.EX2 R173, R0 ;  /* 0x0000000000ad7308 */ /* 0x0005ec0000000800 */
[C---:B------:R-:W-:Y:S08]  /*3450*/  HMMA.16816.F32.BF16 R28, R4.reuse, R96, RZ ;  /* 0x00000060041c723c */ /* 0x040ff000000418ff */
[----:B------:R-:W-:Y:S01]  /*3460*/  HMMA.16816.F32.BF16 R52, R4, R92, RZ ;  /* 0x0000005c0434723c */ /* 0x000fe200000418ff */
[----:B--2---:R-:W-:-:S02]  /*3470*/  LOP3.LUT R0, R15, UR7, R16, 0x96, !PT ;  /* 0x000000070f007c12 */ /* 0x004fc4000f8e9610 */
[----:B------:R-:W2:Y:S03]  /*3480*/  SHFL.BFLY PT, R15, R10, 0x2, 0x1f ;  /* 0x0c401f000a0f7f89 */ /* 0x000ea600000e0000 */
[----:B------:R-:W-:Y:S01]  /*3490*/  IMAD.WIDE.U32 R8, R0, -0x2daee0ad, RZ ;  /* 0xd2511f5300087825 */ /* 0x000fe200078e00ff */
[----:B------:R-:W3:Y:S01]  /*34a0*/  SHFL.BFLY PT, R16, R3, 0x2, 0x1f ;  /* 0x0c401f0003107f89 */ /* 0x000ee200000e0000 */
[----:B------:R-:W-:Y:S03]  /*34b0*/  HMMA.16816.F32.BF16 R68, R4, R100, RZ ;  /* 0x000000640444723c */ /* 0x000fe600000418ff */
[----:B------:R-:W-:Y:S02]  /*34c0*/  LOP3.LUT R0, R8, 0xffff, RZ, 0xc0, !PT ;  /* 0x0000ffff08007812 */ /* 0x000fe400078ec0ff */
[----:B------:R-:W-:-:S02]  /*34d0*/  SHF.R.U32.HI R11, RZ, 0x10, R8 ;  /* 0x00000010ff0b7819 */ /* 0x000fc40000011608 */
[----:B------:R-:W-:Y:S01]  /*34e0*/  LOP3.LUT R14, R8, 0xff, RZ, 0xc0, !PT ;  /* 0x000000ff080e7812 */ /* 0x000fe200078ec0ff */
[C---:B------:R-:W-:Y:S01]  /*34f0*/  HMMA.16816.F32.BF16 R48, R4.reuse, R78, RZ ;  /* 0x0000004e0430723c */ /* 0x040fe200000418ff */
[----:B------:R-:W-:Y:S02]  /*3500*/  SHF.R.U32.HI R13, RZ, 0x18, R8 ;  /* 0x00000018ff0d7819 */ /* 0x000fe40000011608 */
[----:B------:R-:W-:Y:S02]  /*3510*/  SHF.R.U32.HI R12, RZ, 0x8, R0 ;  /* 0x00000008ff0c7819 */ /* 0x000fe40000011600 */
[----:B------:R-:W-:Y:S01]  /*3520*/  LOP3.LUT R8, R11, 0xff, RZ, 0xc0, !PT ;  /* 0x000000ff0b087812 */ /* 0x000fe200078ec0ff */
[----:B------:R-:W-:Y:S01]  /*3530*/  FFMA.FTZ R11, R61, c[0x0][0x23c], -R19 ;  /* 0x00008f003d0b7a23 */ /* 0x000fe20000010813 */
[----:B------:R-:W-:Y:S01]  /*3540*/  LOP3.LUT R0, R9, UR16, R18, 0x96, !PT ;  /* 0x0000001009007c12 */ /* 0x000fe2000f8e9612 */
[----:B------:R-:W-:Y:S01]  /*3550*/  HMMA.16816.F32.BF16 R40, R4, R86, RZ ;  /* 0x000000560428723c */ /* 0x000fe200000418ff */
[----:B------:R-:W-:Y:S01]  /*3560*/  PRMT R12, R14, 0x5410, R12 ;  /* 0x000054100e0c7816 */ /* 0x000fe2000000000c */
[----:B------:R4:W-:Y:S01]  /*3570*/  MUFU.EX2 R166, R11 ;  /* 0x0000000b00a67308 */ /* 0x0009e20000000800 */
[----:B------:R-:W-:-:S02]  /*3580*/  PRMT R17, R8, 0x5410, R13 ;  /* 0x0000541008117816 */ /* 0x000fc4000000000d */
[----:B------:R-:W-:Y:S02]  /*3590*/  LOP3.LUT R8, R0, 0xffff, RZ, 0xc0, !PT ;  /* 0x0000ffff00087812 */ /* 0x000fe400078ec0ff */
[----:B--2---:R-:W-:Y:S01]  /*35a0*/  FMNMX.FTZ R14, R10, R15, !PT ;  /* 0x0000000f0a0e7209 */ /* 0x004fe20007810000 */
[C---:B------:R-:W-:Y:S01]  /*35b0*/  HMMA.16816.F32.BF16 R56, R4.reuse, R90, RZ ;  /* 0x0000005a0438723c */ /* 0x040fe200000418ff */
[----:B---3--:R-:W-:Y:S01]  /*35c0*/  FMNMX.FTZ R16, R3, R16, !PT ;  /* 0x0000001003107209 */ /* 0x008fe20007810000 */
[--C-:B------:R-:W-:Y:S01]  /*35d0*/  FFMA.FTZ R3, R60, c[0x0][0x23c], -R19.reuse ;  /* 0x00008f003c037a23 */ /* 0x100fe20000010813 */
[----:B------:R-:W-:Y:S01]  /*35e0*/  LOP3.LUT R9, R0, 0xff, RZ, 0xc0, !PT ;  /* 0x000000ff00097812 */ /* 0x000fe200078ec0ff */
[----:B------:R-:W2:Y:S01]  /*35f0*/  SHFL.BFLY PT, R15, R14, 0x1, 0x1f ;  /* 0x0c201f000e0f7f89 */ /* 0x000ea200000e0000 */
[----:B------:R-:W-:Y:S01]  /*3600*/  SHF.R.U32.HI R8, RZ, 0x8, R8 ;  /* 0x00000008ff087819 */ /* 0x000fe20000011608 */
[----:B------:R3:W-:Y:S01]  /*3610*/  MUFU.EX2 R153, R3 ;  /* 0x0000000300997308 */ /* 0x0007e20000000800 */
[----:B------:R-:W-:Y:S01]  /*3620*/  SHF.R.U32.HI R10, RZ, 0x18, R0 ;  /* 0x00000018ff0a7819 */ /* 0x000fe20000011600 */
[----:B------:R-:W-:Y:S01]  /*3630*/  HMMA.16816.F32.BF16 R64, R4, R98, RZ ;  /* 0x000000620440723c */ /* 0x000fe200000418ff */
[----:B------:R-:W-:Y:S01]  /*3640*/  LOP3.LUT R13, R81, R184, RZ, 0x3c, !PT ;  /* 0x000000b8510d7212 */ /* 0x000fe200078e3cff */
[----:B----4-:R-:W-:-:S04]  /*3650*/  FFMA.FTZ R11, R45, c[0x0][0x23c], -R19 ;  /* 0x00008f002d0b7a23 */ /* 0x010fc80000010813 */
[----:B------:R4:W5:Y:S01]  /*3660*/  MUFU.EX2 R168, R11 ;  /* 0x0000000b00a87308 */ /* 0x0009620000000800 */
[----:B------:R-:W-:Y:S01]  /*3670*/  IMAD.WIDE.U32 R130, R13, -0x2daee0ad, RZ ;  /* 0xd2511f530d827825 */ /* 0x000fe200078e00ff */
[----:B------:R-:W-:Y:S01]  /*3680*/  HMMA.16816.F32.BF16 R72, R4, R94, RZ ;  /* 0x0000005e0448723c */ /* 0x000fe200000418ff */
[----:B---3--:R-:W-:Y:S01]  /*3690*/  SHF.R.U32.HI R3, RZ, 0x10, R0 ;  /* 0x00000010ff037819 */ /* 0x008fe20000011600 */
[----:B------:R-:W-:-:S06]  /*36a0*/  HSET2.LE.AND R0, R12, R248, PT ;  /* 0x000000f80c007233 */ /* 0x000fcc0003803000 */
[----:B------:R-:W-:Y:S01]  /*36b0*/  HMMA.16816.F32.BF16 R60, R4, R102, RZ ;  /* 0x00000066043c723c */ /* 0x000fe200000418ff */
[----:B--2---:R-:W-:Y:S02]  /*36c0*/  FMNMX.FTZ R136, R14, R15, !PT ;  /* 0x0000000f0e887209 */ /* 0x004fe40007810000 */
[----:B----4-:R-:W-:Y:S01]  /*36d0*/  PRMT R11, R9, 0x5410, R8 ;  /* 0x00005410090b7816 */ /* 0x010fe20000000008 */
[----:B------:R-:W-:Y:S01]  /*36e0*/  FFMA.FTZ R9, R104, c[0x0][0x23c], -R19 ;  /* 0x00008f0068097a23 */ /* 0x000fe20000010813 */
[----:B------:R-:W-:Y:S01]  /*36f0*/  LOP3.LUT R8, R3, 0xff, RZ, 0xc0, !PT ;  /* 0x000000ff03087812 */ /* 0x000fe200078ec0ff */
[----:B------:R-:W-:Y:S01]  /*3700*/  LDSM.16.MT88.4 R104, [R216+0xa400] ;  /* 0x00a40000d868783b */ /* 0x000fe20000004200 */
[----:B-1----:R-:W-:Y:S01]  /*3710*/  F2FP.BF16.PACK_AB R3, R154, R169 ;  /* 0x000000a99a03723e */ /* 0x002fe200000010ff */
[----:B------:R1:W2:Y:S01]  /*3720*/  MUFU.EX2 R175, R9 ;  /* 0x0000000900af7308 */ /* 0x0002a20000000800 */
[----:B------:R-:W-:Y:S01]  /*3730*/  PRMT R12, R8, 0x5410, R10 ;  /* 0x00005410080c7816 */ /* 0x000fe2000000000a */
[--C-:B------:R-:W-:Y:S01]  /*3740*/  HSET2.LE.AND R8, R11, R248.reuse, PT ;  /* 0x000000f80b087233 */ /* 0x100fe20003803000 */
[----:B------:R-:W-:Y:S01]  /*3750*/  LOP3.LUT R10, R0, R3, RZ, 0xc0, !PT ;  /* 0x00000003000a7212 */ /* 0x000fe200078ec0ff */
[----:B------:R-:W-:Y:S01]  /*3760*/  HSET2.LE.AND R0, R17, R248, PT ;  /* 0x000000f811007233 */ /* 0x000fe20003803000 */
[----:B-----5:R-:W-:-:S02]  /*3770*/  F2FP.BF16.PACK_AB R3, R153, R168 ;  /* 0x000000a89903723e */ /* 0x020fc400000010ff */
[----:B------:R-:W-:Y:S02]  /*3780*/  FSETP.NEU.FTZ.AND P1, PT, R136, -INF , PT ;  /* 0xff8000008800780b */ /* 0x000fe40003f3d000 */
[----:B------:R-:W-:Y:S01]  /*3790*/  LOP3.LUT R11, R0, R3, RZ, 0xc0, !PT ;  /* 0x00000003000b7212 */ /* 0x000fe200078ec0ff */
[----:B------:R-:W-:Y:S01]  /*37a0*/  HSET2.LE.AND R0, R12, R248, PT ;  /* 0x000000f80c007233 */ /* 0x000fe20003803000 */
[----:B------:R-:W-:Y:S02]  /*37b0*/  LOP3.LUT R12, R131, UR14, R144, 0x96, !PT ;  /* 0x0000000e830c7c12 */ /* 0x000fe4000f8e9690 */
[----:B-1----:R-:W-:-:S03]  /*37c0*/  F2FP.BF16.PACK_AB R9, R173, R165 ;  /* 0x000000a5ad09723e */ /* 0x002fc600000010ff */
[----:B------:R-:W-:Y:S01]  /*37d0*/  IMAD.WIDE.U32 R44, R12, -0x326172a9, RZ ;  /* 0xcd9e8d570c2c7825 */ /* 0x000fe200078e00ff */
[----:B--2---:R-:W-:Y:S01]  /*37e0*/  F2FP.BF16.PACK_AB R3, R175, R166 ;  /* 0x000000a6af03723e */ /* 0x004fe200000010ff */
[----:B------:R-:W1:Y:S01]  /*37f0*/  SHFL.BFLY PT, R12, R16, 0x1, 0x1f ;  /* 0x0c201f00100c7f89 */ /* 0x000e6200000e0000 */
[----:B------:R-:W-:Y:S02]  /*3800*/  LOP3.LUT R8, R8, R9, RZ, 0xc0, !PT ;  /* 0x0000000908087212 */ /* 0x000fe400078ec0ff */
[----:B------:R-:W-:Y:S01]  /*3810*/  LOP3.LUT R9, R0, R3, RZ, 0xc0, !PT ;  /* 0x0000000300097212 */ /* 0x000fe200078ec0ff */
[----:B------:R-:W-:Y:S01]  /*3820*/  FMUL.FTZ R3, R136, c[0x0][0x23c] ;  /* 0x00008f0088037a20 */ /* 0x000fe20000410000 */
[----:B------:R-:W-:Y:S02]  /*3830*/  LOP3.LUT R0, R23, UR15, R80, 0x96, !PT ;  /* 0x0000000f17007c12 */ /* 0x000fe4000f8e9650 */
[----:B------:R-:W-:Y:S02]  /*3840*/  LOP3.LUT R6, R45, UR13, R22, 0x96, !PT ;  /* 0x0000000d2d067c12 */ /* 0x000fe4000f8e9616 */
[----:B------:R-:W-:Y:S01]  /*3850*/  FSEL R18, R3, RZ, P1 ;  /* 0x000000ff03127208 */ /* 0x000fe20000800000 */
[----:B------:R-:W-:Y:S01]  /*3860*/  IMAD.WIDE.U32 R4, R0, -0x2daee0ad, RZ ;  /* 0xd2511f5300047825 */ /* 0x000fe200078e00ff */
[----:B------:R-:W-:Y:S03]  /*3870*/  HMMA.16816.F32.BF16 R212, R8, R112, R24 ;  /* 0x0000007008d4723c */ /* 0x000fe60000041818 */
[----:B------:R-:W-:Y:S01]  /*3880*/  IMAD.WIDE.U32 R6, R6, -0x2daee0ad, RZ ;  /* 0xd2511f5306067825 */ /* 0x000fe200078e00ff */
[----:B------:R-:W-:-:S03]  /*3890*/  LOP3.LUT R3, R5, UR12, R130, 0x96, !PT ;  /* 0x0000000c05037c12 */ /* 0x000fc6000f8e9682 */
[----:B------:R-:W-:Y:S01]  /*38a0*/  FFMA.FTZ R0, R133, c[0x0][0x23c], -R18 ;  /* 0x00008f0085007a23 */ /* 0x000fe20000010812 */
[----:B------:R-:W-:Y:S01]  /*38b0*/  HMMA.16816.F32.BF16 R192, R8, R114, R48 ;  /* 0x0000007208c0723c */ /* 0x000fe20000041830 */
[----:B------:R-:W-:Y:S02]  /*38c0*/  IMAD.MOV.U32 R27, RZ, RZ, R169 ;  /* 0x000000ffff1b7224 */ /* 0x000fe400078e00a9 */
[----:B------:R2:W-:Y:S01]  /*38d0*/  MUFU.EX2 R133, R0 ;  /* 0x0000000000857308 */ /* 0x0005e20000000800 */
[----:B------:R-:W-:Y:S01]  /*38e0*/  IMAD.MOV.U32 R26, RZ, RZ, R168 ;  /* 0x000000ffff1a7224 */ /* 0x000fe200078e00a8 */
[----:B-1----:R-:W-:-:S03]  /*38f0*/  FMNMX.FTZ R135, R16, R12, !PT ;  /* 0x0000000c10877209 */ /* 0x002fc60007810000 */
[----:B------:R-:W-:Y:S01]  /*3900*/  HMMA.16816.F32.BF16 R200, R8, R116, R28 ;  /* 0x0000007408c8723c */ /* 0x000fe2000004181c */
[----:B------:R-:W-:-:S07]  /*3910*/  FSETP.NEU.FTZ.AND P1, PT, R135, -INF , PT ;  /* 0xff8000008700780b */ /* 0x000fce0003f3d000 */
[----:B------:R-:W-:Y:S01]  /*3920*/  HMMA.16816.F32.BF16 R204, R8, R104, R32 ;  /* 0x0000006808cc723c */ /* 0x000fe20000041820 */
[----:B--2---:R-:W-:Y:S01]  /*3930*/  LOP3.LUT R0, R7, UR10, R4, 0x96, !PT ;  /* 0x0000000a07007c12 */ /* 0x004fe2000f8e9604 */
[----:B------:R-:W-:-:S04]  /*3940*/  IMAD.WIDE.U32 R4, R3, -0x326172a9, RZ ;  /* 0xcd9e8d5703047825 */ /* 0x000fc800078e00ff */
[--C-:B------:R-:W-:Y:S02]  /*3950*/  FFMA.FTZ R3, R132, c[0x0][0x23c], -R18.reuse ;  /* 0x00008f0084037a23 */ /* 0x100fe40000010812 */
[C---:B------:R-:W-:Y:S01]  /*3960*/  HMMA.16816.F32.BF16 R208, R8.reuse, R120, R36 ;  /* 0x0000007808d0723c */ /* 0x040fe20000041824 */
[----:B------:R-:W-:Y:S01]  /*3970*/  IMAD.WIDE.U32 R24, R0, -0x326172a9, RZ ;  /* 0xcd9e8d5700187825 */ /* 0x000fe200078e00ff */
[----:B------:R1:W-:Y:S03]  /*3980*/  MUFU.EX2 R172, R3 ;  /* 0x0000000300ac7308 */ /* 0x0003e60000000800 */
[----:B------:R-:W-:Y:S01]  /*3990*/  FFMA.FTZ R7, R137, c[0x0][0x23c], -R18 ;  /* 0x00008f0089077a23 */ /* 0x000fe20000010812 */
[----:B------:R-:W-:Y:S01]  /*39a0*/  LOP3.LUT R0, R25, UR9, R4, 0x96, !PT ;  /* 0x0000000919007c12 */ /* 0x000fe2000f8e9604 */
[----:B------:R-:W-:Y:S01]  /*39b0*/  IMAD.MOV.U32 R39, RZ, RZ, R155 ;  /* 0x000000ffff277224 */ /* 0x000fe200078e009b */
[----:B------:R-:W-:Y:S01]  /*39c0*/  HMMA.16816.F32.BF16 R196, R8, R108, R52 ;  /* 0x0000006c08c4723c */ /* 0x000fe20000041834 */
[----:B------:R-:W-:-:S02]  /*39d0*/  IMAD.MOV.U32 R38, RZ, RZ, R154 ;  /* 0x000000ffff267224 */ /* 0x000fc400078e009a */
[----:B------:R-:W-:Y:S01]  /*39e0*/  IMAD.WIDE.U32 R22, R0, -0x2daee0ad, RZ ;  /* 0xd2511f5300167825 */ /* 0x000fe200078e00ff */
[----:B------:R-:W2:Y:S03]  /*39f0*/  MUFU.EX2 R170, R7 ;  /* 0x0000000700aa7308 */ /* 0x000ea60000000800 */
[----:B------:R-:W-:Y:S01]  /*3a00*/  FFMA.FTZ R0, R138, c[0x0][0x23c], -R18 ;  /* 0x00008f008a007a23 */ /* 0x000fe20000010812 */
[----:B------:R-:W-:Y:S01]  /*3a10*/  HMMA.16816.F32.BF16 R180, R8, R124, R68 ;  /* 0x0000007c08b4723c */ /* 0x000fe20000041844 */
[----:B------:R-:W-:Y:S01]  /*3a20*/  IMAD.MOV.U32 R37, RZ, RZ, R153 ;  /* 0x000000ffff257224 */ /* 0x000fe200078e0099 */
[----:B-1----:R-:W-:Y:S02]  /*3a30*/  LOP3.LUT R3, R5, UR11, R44, 0x96, !PT ;  /* 0x0000000b05037c12 */ /* 0x002fe4000f8e962c */
[----:B------:R1:W3:Y:S01]  /*3a40*/  MUFU.EX2 R252, R0 ;  /* 0x0000000000fc7308 */ /* 0x0002e20000000800 */
[----:B------:R-:W-:-:S02]  /*3a50*/  IMAD.MOV.U32 R36, RZ, RZ, R152 ;  /* 0x000000ffff247224 */ /* 0x000fc400078e0098 */
[----:B------:R-:W-:Y:S01]  /*3a60*/  IMAD.MOV.U32 R137, RZ, RZ, R143 ;  /* 0x000000ffff897224 */ /* 0x000fe200078e008f */
[----:B------:R-:W-:Y:S01]  /*3a70*/  HMMA.16816.F32.BF16 R188, R8, R122, R40 ;  /* 0x0000007a08bc723c */ /* 0x000fe20000041828 */
[----:B------:R-:W-:-:S04]  /*3a80*/  IMAD.WIDE.U32 R4, R3, -0x2daee0ad, RZ ;  /* 0xd2511f5303047825 */ /* 0x000fc800078e00ff */
[----:B------:R-:W-:Y:S02]  /*3a90*/  FMUL.FTZ R3, R135, c[0x0][0x23c] ;  /* 0x00008f0087037a20 */ /* 0x000fe40000410000 */
[----:B--2---:R-:W-:Y:S01]  /*3aa0*/  IMAD.MOV.U32 R50, RZ, RZ, R170 ;  /* 0x000000ffff327224 */ /* 0x004fe200078e00aa */
[C---:B------:R-:W-:Y:S01]  /*3ab0*/  HMMA.16816.F32.BF16 R176, R8.reuse, R106, R56 ;  /* 0x0000006a08b0723c */ /* 0x040fe20000041838 */
[----:B------:R-:W-:Y:S01]  /*3ac0*/  IMAD.MOV.U32 R51, RZ, RZ, R36 ;  /* 0x000000ffff337224 */ /* 0x000fe200078e0024 */
[----:B------:R-:W-:Y:S01]  /*3ad0*/  FSEL R17, R3, RZ, P1 ;  /* 0x000000ff03117208 */ /* 0x000fe20000800000 */
[----:B------:R-:W-:Y:S01]  /*3ae0*/  IMAD.MOV.U32 R49, RZ, RZ, R39 ;  /* 0x000000ffff317224 */ /* 0x000fe200078e0027 */
[----:B------:R-:W-:Y:S02]  /*3af0*/  LOP3.LUT R3, R23, UR6, R4, 0x96, !PT ;  /* 0x0000000617037c12 */ /* 0x000fe4000f8e9604 */
[----:B-1----:R-:W-:Y:S01]  /*3b00*/  LOP3.LUT R0, R5, UR8, R6, 0x96, !PT ;  /* 0x0000000805007c12 */ /* 0x002fe2000f8e9606 */
[--C-:B------:R-:W-:Y:S01]  /*3b10*/  FFMA.FTZ R4, R141, c[0x0][0x23c], -R17.reuse ;  /* 0x00008f008d047a23 */ /* 0x100fe20000010811 */
[----:B------:R-:W-:Y:S01]  /*3b20*/  HMMA.16816.F32.BF16 R168, R8, R118, R64 ;  /* 0x0000007608a8723c */ /* 0x000fe20000041840 */
[----:B------:R-:W-:-:S02]  /*3b30*/  FFMA.FTZ R6, R140, c[0x0][0x23c], -R17 ;  /* 0x00008f008c067a23 */ /* 0x000fc40000010811 */
[----:B------:R1:W-:Y:S01]  /*3b40*/  MUFU.EX2 R138, R4 ;  /* 0x00000004008a7308 */ /* 0x0003e20000000800 */
[----:B------:R-:W-:-:S04]  /*3b50*/  IMAD.WIDE.U32 R14, R0, -0x326172a9, RZ ;  /* 0xcd9e8d57000e7825 */ /* 0x000fc800078e00ff */
[----:B------:R-:W-:Y:S03]  /*3b60*/  HMMA.16816.F32.BF16 R152, R8, R110, R72 ;  /* 0x0000006e0898723c */ /* 0x000fe60000041848 */
[----:B------:R2:W-:Y:S01]  /*3b70*/  MUFU.EX2 R48, R6 ;  /* 0x0000000600307308 */ /* 0x0005e20000000800 */
[----:B-1----:R-:W-:-:S05]  /*3b80*/  IMAD.WIDE.U32 R4, R3, -0x326172a9, RZ ;  /* 0xcd9e8d5703047825 */ /* 0x002fca00078e00ff */
[C---:B------:R-:W-:Y:S02]  /*3b90*/  LOP3.LUT R3, R4.reuse, 0xffff, RZ, 0xc0, !PT ;  /* 0x0000ffff04037812 */ /* 0x040fe400078ec0ff */
[----:B------:R-:W-:Y:S01]  /*3ba0*/  LOP3.LUT R0, R5, UR17, R14, 0x96, !PT ;  /* 0x0000001105007c12 */ /* 0x000fe2000f8e960e */
[----:B--2---:R-:W-:Y:S01]  /*3bb0*/  FFMA.FTZ R6, R139, c[0x0][0x23c], -R17 ;  /* 0x00008f008b067a23 */ /* 0x004fe20000010811 */
[----:B------:R-:W-:Y:S02]  /*3bc0*/  LOP3.LUT R7, R4, 0xff, RZ, 0xc0, !PT ;  /* 0x000000ff04077812 */ /* 0x000fe400078ec0ff */
[----:B------:R-:W-:Y:S01]  /*3bd0*/  SHF.R.U32.HI R5, RZ, 0x8, R3 ;  /* 0x00000008ff057819 */ /* 0x000fe20000011603 */
[----:B------:R1:W2:Y:S01]  /*3be0*/  MUFU.EX2 R28, R6 ;  /* 0x00000006001c7308 */ /* 0x0002a20000000800 */
[--C-:B------:R-:W-:Y:S02]  /*3bf0*/  SHF.R.U32.HI R3, RZ, 0x10, R4.reuse ;  /* 0x00000010ff037819 */ /* 0x100fe40000011604 */
[----:B------:R-:W-:Y:S01]  /*3c00*/  PRMT R7, R7, 0x5410, R5 ;  /* 0x0000541007077816 */ /* 0x000fe20000000005 */
[----:B------:R-:W-:Y:S01]  /*3c10*/  FFMA.FTZ R5, R142, c[0x0][0x23c], -R17 ;  /* 0x00008f008e057a23 */ /* 0x000fe20000010811 */
[----:B------:R-:W-:Y:S01]  /*3c20*/  LOP3.LUT R12, R3, 0xff, RZ, 0xc0, !PT ;  /* 0x000000ff030c7812 */ /* 0x000fe200078ec0ff */
[----:B------:R-:W-:Y:S01]  /*3c30*/  HMMA.16816.F32.BF16 R140, R8, R126, R60 ;  /* 0x0000007e088c723c */ /* 0x000fe2000004183c */
[----:B------:R-:W-:Y:S01]  /*3c40*/  SHF.R.U32.HI R16, RZ, 0x18, R4 ;  /* 0x00000018ff107819 */ /* 0x000fe20000011604 */
[----:B------:R4:W5:Y:S01]  /*3c50*/  MUFU.EX2 R132, R5 ;  /* 0x0000000500847308 */ /* 0x0009620000000800 */
[----:B------:R-:W-:-:S02]  /*3c60*/  LOP3.LUT R3, R0, 0xffff, RZ, 0xc0, !PT ;  /* 0x0000ffff00037812 */ /* 0x000fc400078ec0ff */
[--C-:B------:R-:W-:Y:S02]  /*3c70*/  SHF.R.U32.HI R4, RZ, 0x10, R0.reuse ;  /* 0x00000010ff047819 */ /* 0x100fe40000011600 */
[----:B------:R-:W-:Y:S02]  /*3c80*/  LOP3.LUT R14, R0, 0xff, RZ, 0xc0, !PT ;  /* 0x000000ff000e7812 */ /* 0x000fe400078ec0ff */
[----:B------:R-:W-:Y:S01]  /*3c90*/  SHF.R.U32.HI R13, RZ, 0x18, R0 ;  /* 0x00000018ff0d7819 */ /* 0x000fe20000011600 */
[----:B------:R-:W-:Y:S01]  /*3ca0*/  HSET2.LE.AND R0, R7, R248, PT ;  /* 0x000000f807007233 */ /* 0x000fe20003803000 */
[----:B-1----:R-:W-:Y:S02]  /*3cb0*/  SHF.R.U32.HI R6, RZ, 0x8, R3 ;  /* 0x00000008ff067819 */ /* 0x002fe40000011603 */
[----:B------:R-:W-:Y:S02]  /*3cc0*/  LOP3.LUT R4, R4, 0xff, RZ, 0xc0, !PT ;  /* 0x000000ff04047812 */ /* 0x000fe400078ec0ff */
[----:B---3--:R-:W-:-:S02]  /*3cd0*/  F2FP.BF16.PACK_AB R3, R252, R50 ;  /* 0x00000032fc03723e */ /* 0x008fc400000010ff */
[----:B------:R-:W-:Y:S02]  /*3ce0*/  PRMT R7, R14, 0x5410, R6 ;  /* 0x000054100e077816 */ /* 0x000fe40000000006 */
[----:B----4-:R-:W-:Y:S01]  /*3cf0*/  PRMT R5, R12, 0x5410, R16 ;  /* 0x000054100c057816 */ /* 0x010fe20000000010 */
[----:B--2---:R-:W-:Y:S01]  /*3d00*/  IMAD.MOV.U32 R16, RZ, RZ, R28 ;  /* 0x000000ffff107224 */ /* 0x004fe200078e001c */
[----:B------:R-:W-:Y:S01]  /*3d10*/  PRMT R12, R4, 0x5410, R13 ;  /* 0x00005410040c7816 */ /* 0x000fe2000000000d */
[--C-:B------:R-:W-:Y:S01]  /*3d20*/  HSET2.LE.AND R4, R7, R248.reuse, PT ;  /* 0x000000f807047233 */ /* 0x100fe20003803000 */
[----:B------:R-:W-:Y:S01]  /*3d30*/  LOP3.LUT R6, R0, R3, RZ, 0xc0, !PT ;  /* 0x0000000300067212 */ /* 0x000fe200078ec0ff */
[--C-:B------:R-:W-:Y:S01]  /*3d40*/  HSET2.LE.AND R0, R5, R248.reuse, PT ;  /* 0x000000f805007233 */ /* 0x100fe20003803000 */
[----:B------:R-:W-:Y:S01]  /*3d50*/  F2FP.BF16.PACK_AB R5, R172, R133 ;  /* 0x00000085ac05723e */ /* 0x000fe200000010ff */
[----:B------:R-:W-:Y:S01]  /*3d60*/  HSET2.LE.AND R12, R12, R248, PT ;  /* 0x000000f80c0c7233 */ /* 0x000fe20003803000 */
[----:B------:R-:W-:Y:S01]  /*3d70*/  F2FP.BF16.PACK_AB R3, R16, R48 ;  /* 0x000000301003723e */ /* 0x000fe200000010ff */
[----:B------:R-:W-:Y:S01]  /*3d80*/  IMAD.MOV.U32 R83, RZ, RZ, R16 ;  /* 0x000000ffff537224 */ /* 0x000fe200078e0010 */
[----:B-----5:R-:W-:-:S02]  /*3d90*/  F2FP.BF16.PACK_AB R13, R132, R138 ;  /* 0x0000008a840d723e */ /* 0x020fc400000010ff */
[----:B------:R-:W-:Y:S02]  /*3da0*/  LOP3.LUT R4, R4, R5, RZ, 0xc0, !PT ;  /* 0x0000000504047212 */ /* 0x000fe400078ec0ff */
[----:B------:R-:W-:Y:S01]  /*3db0*/  LOP3.LUT R7, R0, R3, RZ, 0xc0, !PT ;  /* 0x0000000300077212 */ /* 0x000fe200078ec0ff */
[----:B------:R-:W-:Y:S01]  /*3dc0*/  FFMA.FTZ R0, R151, c[0x0][0x23c], -R18 ;  /* 0x00008f0097007a23 */ /* 0x000fe20000010812 */
[----:B------:R-:W-:Y:S02]  /*3dd0*/  LOP3.LUT R5, R12, R13, RZ, 0xc0, !PT ;  /* 0x0000000d0c057212 */ /* 0x000fe400078ec0ff */
[----:B------:R-:W-:-:S05]  /*3de0*/  LOP3.LUT R3, R15, UR7, R24, 0x96, !PT ;  /* 0x000000070f037c12 */ /* 0x000fca000f8e9618 */
[C---:B------:R-:W-:Y:S07]  /*3df0*/  HMMA.16816.F32.BF16 R32, R4.reuse, R76, RZ ;  /* 0x0000004c0420723c */ /* 0x040fee00000418ff */
[----:B------:R-:W-:Y:S01]  /*3e00*/  IMAD.MOV.U32 R77, RZ, RZ, R172 ;  /* 0x000000ffff4d7224 */ /* 0x000fe200078e00ac */
[----:B------:R-:W-:Y:S01]  /*3e10*/  HMMA.16816.F32.BF16 R52, R4, R78, RZ ;  /* 0x0000004e0434723c */ /* 0x000fe200000418ff */
[----:B------:R1:W-:Y:S01]  /*3e20*/  MUFU.EX2 R172, R0 ;  /* 0x0000000000ac7308 */ /* 0x0003e20000000800 */
[----:B------:R-:W-:-:S05]  /*3e30*/  IMAD.MOV.U32 R76, RZ, RZ, R27 ;  /* 0x000000ffff4c7224 */ /* 0x000fca00078e001b */
[----:B------:R-:W-:Y:S01]  /*3e40*/  IMAD.MOV.U32 R78, RZ, RZ, R38 ;  /* 0x000000ffff4e7224 */ /* 0x000fe200078e0026 */
[----:B------:R-:W-:Y:S01]  /*3e50*/  HMMA.16816.F32.BF16 R28, R4, R84, RZ ;  /* 0x00000054041c723c */ /* 0x000fe200000418ff */
[----:B------:R-:W-:-:S06]  /*3e60*/  IMAD.MOV.U32 R79, RZ, RZ, R26 ;  /* 0x000000ffff4f7224 */ /* 0x000fcc00078e001a */
[----:B------:R-:W-:Y:S01]  /*3e70*/  IMAD.MOV.U32 R84, RZ, RZ, R37 ;  /* 0x000000ffff547224 */ /* 0x000fe200078e0025 */
[C---:B------:R-:W-:Y:S01]  /*3e80*/  HMMA.16816.F32.BF16 R56, R4.reuse, R86, RZ ;  /* 0x000000560438723c */ /* 0x040fe200000418ff */
[----:B-1----:R-:W-:Y:S02]  /*3e90*/  FFMA.FTZ R0, R149, c[0x0][0x23c], -R18 ;  /* 0x00008f0095007a23 */ /* 0x002fe40000010812 */
[----:B------:R-:W-:Y:S02]  /*3ea0*/  IMAD.MOV.U32 R85, RZ, RZ, R133 ;  /* 0x000000ffff557224 */ /* 0x000fe400078e0085 */
[----:B------:R1:W-:Y:S01]  /*3eb0*/  MUFU.EX2 R139, R0 ;  /* 0x00000000008b7308 */ /* 0x0003e20000000800 */
[----:B------:R-:W-:Y:S02]  /*3ec0*/  IMAD.MOV.U32 R151, RZ, RZ, R84 ;  /* 0x000000ffff977224 */ /* 0x000fe400078e0054 */
[----:B------:R-:W-:Y:S01]  /*3ed0*/  HMMA.16816.F32.BF16 R36, R4, R88, RZ ;  /* 0x000000580424723c */ /* 0x000fe200000418ff */
[----:B------:R-:W-:-:S06]  /*3ee0*/  IMAD.MOV.U32 R149, RZ, RZ, R85 ;  /* 0x000000ffff957224 */ /* 0x000fcc00078e0055 */
[----:B------:R-:W-:Y:S01]  /*3ef0*/  IMAD.MOV.U32 R89, RZ, RZ, R166 ;  /* 0x000000ffff597224 */ /* 0x000fe200078e00a6 */
[----:B------:R-:W-:Y:S01]  /*3f00*/  HMMA.16816.F32.BF16 R60, R4, R90, RZ ;  /* 0x0000005a043c723c */ /* 0x000fe200000418ff */
[----:B-1----:R-:W-:Y:S02]  /*3f10*/  FFMA.FTZ R0, R147, c[0x0][0x23c], -R18 ;  /* 0x00008f0093007a23 */ /* 0x002fe40000010812 */
[----:B------:R-:W-:-:S05]  /*3f20*/  IMAD.MOV.U32 R147, RZ, RZ, R167 ;  /* 0x000000ffff937224 */ /* 0x000fca00078e00a7 */
[----:B------:R-:W-:Y:S01]  /*3f30*/  HMMA.16816.F32.BF16 R40, R4, R96, RZ ;  /* 0x000000600428723c */ /* 0x000fe200000418ff */
[----:B------:R1:W-:Y:S01]  /*3f40*/  MUFU.EX2 R133, R0 ;  /* 0x0000000000857308 */ /* 0x0003e20000000800 */
[----:B------:R-:W-:Y:S02]  /*3f50*/  IMAD.MOV.U32 R91, RZ, RZ, R165 ;  /* 0x000000ffff5b7224 */ /* 0x000fe400078e00a5 */
[----:B------:R-:W-:-:S04]  /*3f60*/  IMAD.MOV.U32 R90, RZ, RZ, R164 ;  /* 0x000000ffff5a7224 */ /* 0x000fc800078e00a4 */
[C---:B------:R-:W-:Y:S08]  /*3f70*/  HMMA.16816.F32.BF16 R64, R4.reuse, R98, RZ ;  /* 0x000000620440723c */ /* 0x040ff000000418ff */
[C---:B------:R-:W-:Y:S08]  /*3f80*/  HMMA.16816.F32.BF16 R12, R4.reuse, R92, RZ ;  /* 0x0000005c040c723c */ /* 0x040ff000000418ff */
[C---:B------:R-:W-:Y:S08]  /*3f90*/  HMMA.16816.F32.BF16 R68, R4.reuse, R94, RZ ;  /* 0x0000005e0444723c */ /* 0x040ff000000418ff */
[C---:B------:R-:W-:Y:S08]  /*3fa0*/  HMMA.16816.F32.BF16 R24, R4.reuse, R100, RZ ;  /* 0x000000640418723c */ /* 0x040ff000000418ff */
[----:B------:R-:W-:Y:S07]  /*3fb0*/  HMMA.16816.F32.BF16 R72, R4, R102, RZ ;  /* 0x000000660448723c */ /* 0x000fee00000418ff */
[----:B------:R-:W-:-:S04]  /*3fc0*/  IMAD.WIDE.U32 R4, R3, -0x2daee0ad, RZ ;  /* 0xd2511f5303047825 */ /* 0x000fc800078e00ff */
[----:B------:R-:W-:Y:S01]  /*3fd0*/  FFMA.FTZ R6, R146, c[0x0][0x23c], -R18 ;  /* 0x00008f0092067a23 */ /* 0x000fe20000010812 */
[----:B-1----:R-:W-:Y:S01]  /*3fe0*/  LOP3.LUT R0, R5, UR16, R22, 0x96, !PT ;  /* 0x0000001005007c12 */ /* 0x002fe2000f8e9616 */
[----:B------:R-:W-:Y:S01]  /*3ff0*/  IMAD.MOV.U32 R146, RZ, RZ, R51 ;  /* 0x000000ffff927224 */ /* 0x000fe200078e0033 */
[C---:B------:R-:W-:Y:S01]  /*4000*/  LOP3.LUT R3, R4.reuse, 0xffff, RZ, 0xc0, !PT ;  /* 0x0000ffff04037812 */ /* 0x040fe200078ec0ff */
[----:B------:R1:W2:Y:S01]  /*4010*/  MUFU.EX2 R9, R6 ;  /* 0x0000000600097308 */ /* 0x0002a20000000800 */
[----:B------:R-:W-:Y:S02]  /*4020*/  LOP3.LUT R8, R4, 0xff, RZ, 0xc0, !PT ;  /* 0x000000ff04087812 */ /* 0x000fe400078ec0ff */
[--C-:B------:R-:W-:Y:S02]  /*4030*/  SHF.R.U32.HI R7, RZ, 0x10, R4.reuse ;  /* 0x00000010ff077819 */ /* 0x100fe40000011604 */
[----:B------:R-:W-:Y:S01]  /*4040*/  SHF.R.U32.HI R5, RZ, 0x18, R4 ;  /* 0x00000018ff057819 */ /* 0x000fe20000011604 */
[----:B------:R-:W-:Y:S01]  /*4050*/  FFMA.FTZ R4, R150, c[0x0][0x23c], -R17 ;  /* 0x00008f0096047a23 */ /* 0x000fe20000010811 */
[----:B------:R-:W-:Y:S01]  /*4060*/  SHF.R.U32.HI R3, RZ, 0x8, R3 ;  /* 0x00000008ff037819 */ /* 0x000fe20000011603 */
[----:B------:R-:W-:-:S02]  /*4070*/  IMAD.MOV.U32 R150, RZ, RZ, R137 ;  /* 0x000000ffff967224 */ /* 0x000fc400078e0089 */
[----:B------:R3:W-:Y:S01]  /*4080*/  MUFU.EX2 R11, R4 ;  /* 0x00000004000b7308 */ /* 0x0007e20000000800 */
[----:B------:R-:W-:Y:S02]  /*4090*/  PRMT R10, R8, 0x5410, R3 ;  /* 0x00005410080a7816 */ /* 0x000fe40000000003 */
[----:B------:R-:W-:Y:S02]  /*40a0*/  LOP3.LUT R3, R7, 0xff, RZ, 0xc0, !PT ;  /* 0x000000ff07037812 */ /* 0x000fe400078ec0ff */
[----:B------:R-:W-:Y:S02]  /*40b0*/  LOP3.LUT R7, R0, 0xff, RZ, 0xc0, !PT ;  /* 0x000000ff00077812 */ /* 0x000fe400078ec0ff */
[----:B-1----:R-:W-:Y:S01]  /*40c0*/  SHF.R.U32.HI R6, RZ, 0x18, R0 ;  /* 0x00000018ff067819 */ /* 0x002fe20000011600 */
[----:B---3--:R-:W-:Y:S02]  /*40d0*/  FFMA.FTZ R4, R148, c[0x0][0x23c], -R17 ;  /* 0x00008f0094047a23 */ /* 0x008fe40000010811 */
[----:B--2---:R-:W-:Y:S01]  /*40e0*/  IMAD.MOV.U32 R148, RZ, RZ, R9 ;  /* 0x000000ffff947224 */ /* 0x004fe200078e0009 */
[----:B------:R-:W-:Y:S01]  /*40f0*/  PRMT R9, R3, 0x5410, R5 ;  /* 0x0000541003097816 */ /* 0x000fe20000000005 */
[----:B------:R1:W2:Y:S01]  /*4100*/  MUFU.EX2 R8, R4 ;  /* 0x0000000400087308 */ /* 0x0002a20000000800 */
[----:B------:R-:W-:-:S04]  /*4110*/  LOP3.LUT R3, R0, 0xffff, RZ, 0xc0, !PT ;  /* 0x0000ffff00037812 */ /* 0x000fc800078ec0ff */
[----:B------:R-:W-:Y:S01]  /*4120*/  SHF.R.U32.HI R5, RZ, 0x8, R3 ;  /* 0x00000008ff057819 */ /* 0x000fe20000011603 */
[----:B------:R-:W-:-:S04]  /*4130*/  FFMA.FTZ R3, R157, c[0x0][0x23c], -R17 ;  /* 0x00008f009d037a23 */ /* 0x000fc80000010811 */
[----:B------:R3:W-:Y:S01]  /*4140*/  MUFU.EX2 R137, R3 ;  /* 0x0000000300897308 */ /* 0x0007e20000000800 */
[----:B-1----:R-:W-:Y:S01]  /*4150*/  SHF.R.U32.HI R4, RZ, 0x10, R0 ;  /* 0x00000010ff047819 */ /* 0x002fe20000011600 */
[----:B--2---:R-:W-:Y:S01]  /*4160*/  IMAD.MOV.U32 R157, RZ, RZ, R8 ;  /* 0x000000ffff9d7224 */ /* 0x004fe200078e0008 */
[----:B------:R-:W-:Y:S02]  /*4170*/  PRMT R8, R7, 0x5410, R5 ;  /* 0x0000541007087816 */ /* 0x000fe40000000005 */
[----:B------:R-:W-:Y:S01]  /*4180*/  LOP3.LUT R0, R4, 0xff, RZ, 0xc0, !PT ;  /* 0x000000ff04007812 */ /* 0x000fe200078ec0ff */
[----:B------:R-:W-:Y:S02]  /*4190*/  FFMA.FTZ R4, R156, c[0x0][0x23c], -R17 ;  /* 0x00008f009c047a23 */ /* 0x000fe40000010811 */
[----:B------:R-:W-:Y:S01]  /*41a0*/  IMAD.MOV.U32 R156, RZ, RZ, R11 ;  /* 0x000000ffff9c7224 */ /* 0x000fe200078e000b */
[----:B------:R-:W-:Y:S01]  /*41b0*/  PRMT R5, R0, 0x5410, R6 ;  /* 0x0000541000057816 */ /* 0x000fe20000000006 */
[--C-:B------:R-:W-:Y:S01]  /*41c0*/  HSET2.LE.AND R0, R10, R248.reuse, PT ;  /* 0x000000f80a007233 */ /* 0x100fe20003803000 */
[----:B---3--:R-:W-:Y:S01]  /*41d0*/  F2FP.BF16.PACK_AB R3, R148, R133 ;  /* 0x000000859403723e */ /* 0x008fe200000010ff */
[----:B------:R1:W2:Y:S03]  /*41e0*/  MUFU.EX2 R88, R4 ;  /* 0x0000000400587308 */ /* 0x0002a60000000800 */
[----:B------:R-:W-:Y:S01]  /*41f0*/  LOP3.LUT R6, R0, R3, RZ, 0xc0, !PT ;  /* 0x0000000300067212 */ /* 0x000fe200078ec0ff */
[----:B------:R-:W-:Y:S01]  /*4200*/  HSET2.LE.AND R0, R9, R248, PT ;  /* 0x000000f809007233 */ /* 0x000fe20003803000 */
[----:B------:R-:W-:-:S04]  /*4210*/  F2FP.BF16.PACK_AB R3, R157, R156 ;  /* 0x0000009c9d03723e */ /* 0x000fc800000010ff */
[----:B------:R-:W-:Y:S01]  /*4220*/  LOP3.LUT R7, R0, R3, RZ, 0xc0, !PT ;  /* 0x0000000300077212 */ /* 0x000fe200078ec0ff */
[----:B------:R-:W-:Y:S01]  /*4230*/  HSET2.LE.AND R0, R8, R248, PT ;  /* 0x000000f808007233 */ /* 0x000fe20003803000 */
[----:B------:R-:W-:-:S04]  /*4240*/  F2FP.BF16.PACK_AB R3, R139, R172 ;  /* 0x000000ac8b03723e */ /* 0x000fc800000010ff */
[----:B-1----:R-:W-:Y:S01]  /*4250*/  LOP3.LUT R4, R0, R3, RZ, 0xc0, !PT ;  /* 0x0000000300047212 */ /* 0x002fe200078ec0ff */
[----:B------:R-:W-:Y:S01]  /*4260*/  HSET2.LE.AND R0, R5, R248, PT ;  /* 0x000000f805007233 */ /* 0x000fe20003803000 */
[----:B--2---:R-:W-:Y:S01]  /*4270*/  F2FP.BF16.PACK_AB R3, R88, R137 ;  /* 0x000000895803723e */ /* 0x004fe200000010ff */
[----:B------:R-:W-:-:S03]  /*4280*/  IMAD.MOV.U32 R129, RZ, RZ, R88 ;  /* 0x000000ffff817224 */ /* 0x000fc600078e0058 */
[----:B------:R-:W-:Y:S02]  /*4290*/  LOP3.LUT R5, R0, R3, RZ, 0xc0, !PT ;  /* 0x0000000300057212 */ /* 0x000fe400078ec0ff */
[----:B------:R-:W-:Y:S01]  /*42a0*/  IADD3 R0, R21, 0x1, RZ ;  /* 0x0000000115007810 */ /* 0x000fe20007ffe0ff */
[----:B------:R-:W-:Y:S02]  /*42b0*/  IMAD.MOV.U32 R21, RZ, RZ, R151 ;  /* 0x000000ffff157224 */ /* 0x000fe400078e0097 */
[----:B------:R-:W-:Y:S01]  /*42c0*/  IMAD.MOV.U32 R151, RZ, RZ, R77 ;  /* 0x000000ffff977224 */ /* 0x000fe200078e004d */
[----:B------:R-:W-:Y:S01]  /*42d0*/  LOP3.LUT R0, R145, UR23, R0, 0x96, !PT ;  /* 0x0000001791007c12 */ /* 0x000fe2000f8e9600 */
[----:B------:R-:W-:Y:S01]  /*42e0*/  HMMA.16816.F32.BF16 R84, R4, R112, R32 ;  /* 0x000000700454723c */ /* 0x000fe20000041820 */
[----:B------:R-:W-:-:S03]  /*42f0*/  IMAD.MOV.U32 R77, RZ, RZ, R250 ;  /* 0x000000ffff4d7224 */ /* 0x000fc600078e00fa */
[----:B------:R-:W-:-:S04]  /*4300*/  IMAD.WIDE.U32 R22, R0, -0x326172a9, RZ ;  /* 0xcd9e8d5700167825 */ /* 0x000fc800078e00ff */
[----:B------:R-:W-:Y:S01]  /*4310*/  IMAD.MOV.U32 R35, RZ, RZ, R132 ;  /* 0x000000ffff237224 */ /* 0x000fe200078e0084 */
[----:B------:R-:W-:Y:S01]  /*4320*/  LOP3.LUT R0, R23, UR15, R82, 0x96, !PT ;  /* 0x0000000f17007c12 */ /* 0x000fe2000f8e9652 */
[----:B------:R-:W-:Y:S01]  /*4330*/  IMAD.MOV.U32 R34, RZ, RZ, R175 ;  /* 0x000000ffff227224 */ /* 0x000fe200078e00af */
[----:B------:R-:W-:Y:S01]  /*4340*/  LOP3.LUT R3, R47, UR13, R22, 0x96, !PT ;  /* 0x0000000d2f037c12 */ /* 0x000fe2000f8e9616 */
[----:B------:R-:W-:Y:S01]  /*4350*/  IMAD.MOV.U32 R132, RZ, RZ, R174 ;  /* 0x000000ffff847224 */ /* 0x000fe200078e00ae */
[----:B------:R-:W-:Y:S01]  /*4360*/  HMMA.16816.F32.BF16 R92, R4, R104, R36 ;  /* 0x00000068045c723c */ /* 0x000fe20000041824 */
[----:B------:R-:W-:Y:S01]  /*4370*/  IMAD.WIDE.U32 R10, R0, -0x2daee0ad, RZ ;  /* 0xd2511f53000a7825 */ /* 0x000fe200078e00ff */
[----:B------:R-:W-:Y:S03]  /*4380*/  LDSM.16.MT88.4 R36, [R218+0xa800] ;  /* 0x00a80000da24783b */ /* 0x000fe60000004200 */
[----:B------:R-:W-:Y:S01]  /*4390*/  IMAD.WIDE.U32 R8, R3, -0x2daee0ad, RZ ;  /* 0xd2511f5303087825 */ /* 0x000fe200078e00ff */
[----:B------:R-:W-:-:S02]  /*43a0*/  LOP3.LUT R3, R11, UR12, R128, 0x96, !PT ;  /* 0x0000000c0b037c12 */ /* 0x000fc4000f8e9680 */
[----:B------:R-:W-:Y:S01]  /*43b0*/  HMMA.16816.F32.BF16 R96, R4, R108, R12 ;  /* 0x0000006c0460723c */ /* 0x000fe2000004180c */
[----:B------:R-:W-:Y:S01]  /*43c0*/  IMAD.MOV.U32 R33, RZ, RZ, R173 ;  /* 0x000000ffff217224 */ /* 0x000fe200078e00ad */
[----:B------:R-:W-:Y:S01]  /*43d0*/  LOP3.LUT R0, R9, UR10, R10, 0x96, !PT ;  /* 0x0000000a09007c12 */ /* 0x000fe2000f8e960a */
[----:B------:R-:W-:Y:S02]  /*43e0*/  IMAD.MOV.U32 R32, RZ, RZ, R172 ;  /* 0x000000ffff207224 */ /* 0x000fe400078e00ac */
[----:B------:R-:W-:-:S03]  /*43f0*/  IMAD.WIDE.U32 R10, R3, -0x326172a9, RZ ;  /* 0xcd9e8d57030a7825 */ /* 0x000fc600078e00ff */
[C---:B------:R-:W-:Y:S01]  /*4400*/  HMMA.16816.F32.BF16 R172, R4.reuse, R120, R28 ;  /* 0x0000007804ac723c */ /* 0x040fe2000004181c */
[----:B------:R-:W-:Y:S02]  /*4410*/  IMAD.MOV.U32 R105, RZ, RZ, R149 ;  /* 0x000000ffff697224 */ /* 0x000fe400078e0095 */
[----:B------:R-:W-:Y:S02]  /*4420*/  IMAD.MOV.U32 R149, RZ, RZ, R76 ;  /* 0x000000ffff957224 */ /* 0x000fe400078e004c */
[----:B------:R-:W-:Y:S02]  /*4430*/  IMAD.MOV.U32 R104, RZ, RZ, R150 ;  /* 0x000000ffff687224 */ /* 0x000fe400078e0096 */
[----:B------:R-:W-:Y:S01]  /*4440*/  IMAD.MOV.U32 R29, RZ, RZ, R50 ;  /* 0x000000ffff1d7224 */ /* 0x000fe200078e0032 */
[----:B------:R-:W-:Y:S01]  /*4450*/  HMMA.16816.F32.BF16 R100, R4, R116, R40 ;  /* 0x000000740464723c */ /* 0x000fe20000041828 */
[----:B------:R-:W-:Y:S01]  /*4460*/  IMAD.WIDE.U32 R50, R0, -0x326172a9, RZ ;  /* 0xcd9e8d5700327825 */ /* 0x000fe200078e00ff */
[----:B------:R-:W-:-:S03]  /*4470*/  LOP3.LUT R0, R11, UR11, R46, 0x96, !PT ;  /* 0x0000000b0b007c12 */ /* 0x000fc6000f8e962e */
[----:B------:R-:W-:Y:S01]  /*4480*/  IMAD.MOV.U32 R31, RZ, RZ, R49 ;  /* 0x000000ffff1f7224 */ /* 0x000fe200078e0031 */
[----:B------:R-:W-:Y:S01]  /*4490*/  LOP3.LUT R3, R51, UR9, R10, 0x96, !PT ;  /* 0x0000000933037c12 */ /* 0x000fe2000f8e960a */
[----:B------:R-:W-:Y:S01]  /*44a0*/  IMAD.MOV.U32 R30, RZ, RZ, R48 ;  /* 0x000000ffff1e7224 */ /* 0x000fe200078e0030 */
[----:B------:R-:W-:Y:S01]  /*44b0*/  HMMA.16816.F32.BF16 R60, R4, R106, R60 ;  /* 0x0000006a043c723c */ /* 0x000fe2000004183c */
[----:B------:R-:W-:-:S04]  /*44c0*/  IMAD.WIDE.U32 R10, R0, -0x2daee0ad, RZ ;  /* 0xd2511f53000a7825 */ /* 0x000fc800078e00ff */
[----:B------:R-:W-:Y:S02]  /*44d0*/  FFMA.FTZ R0, R159, c[0x0][0x23c], -R20 ;  /* 0x00008f009f007a23 */ /* 0x000fe40000010814 */
[----:B------:R-:W-:Y:S01]  /*44e0*/  IMAD.WIDE.U32 R48, R3, -0x2daee0ad, RZ ;  /* 0xd2511f5303307825 */ /* 0x000fe200078e00ff */
[----:B------:R-:W-:Y:S01]  /*44f0*/  LOP3.LUT R3, R11, UR8, R8, 0x96, !PT ;  /* 0x000000080b037c12 */ /* 0x000fe2000f8e9608 */
[----:B------:R1:W2:Y:S01]  /*4500*/  MUFU.EX2 R28, R0 ;  /* 0x00000000001c7308 */ /* 0x0002a20000000800 */
[----:B------:R-:W-:Y:S01]  /*4510*/  HMMA.16816.F32.BF16 R164, R4, R124, R24 ;  /* 0x0000007c04a4723c */ /* 0x000fe20000041818 */
[----:B------:R-:W-:Y:S01]  /*4520*/  FFMA.FTZ R8, R160, c[0x0][0x23c], -R20 ;  /* 0x00008f00a0087a23 */ /* 0x000fe20000010814 */
[----:B------:R-:W-:Y:S01]  /*4530*/  LDSM.16.MT88.4 R24, [R218+0x9800] ;  /* 0x00980000da18783b */ /* 0x000fe20000004200 */
[----:B------:R-:W-:-:S04]  /*4540*/  IMAD.WIDE.U32 R46, R3, -0x326172a9, RZ ;  /* 0xcd9e8d57032e7825 */ /* 0x000fc800078e00ff */
[----:B------:R3:W-:Y:S01]  /*4550*/  MUFU.EX2 R76, R8 ;  /* 0x00000008004c7308 */ /* 0x0007e20000000800 */
[----:B------:R-:W-:Y:S01]  /*4560*/  FFMA.FTZ R3, R158, c[0x0][0x23c], -R20 ;  /* 0x00008f009e037a23 */ /* 0x000fe20000010814 */
[C---:B------:R-:W-:Y:S01]  /*4570*/  HMMA.16816.F32.BF16 R112, R4.reuse, R114, R52 ;  /* 0x000000720470723c */ /* 0x040fe20000041834 */
[----:B------:R-:W-:Y:S01]  /*4580*/  IMAD.MOV.U32 R43, RZ, RZ, R31 ;  /* 0x000000ffff2b7224 */ /* 0x000fe200078e001f */
[----:B------:R-:W-:Y:S01]  /*4590*/  LDSM.16.MT88.4 R52, [R218+0xb800] ;  /* 0x00b80000da34783b */ /* 0x000fe20000004200 */
[----:B------:R-:W-:Y:S02]  /*45a0*/  IMAD.MOV.U32 R42, RZ, RZ, R32 ;  /* 0x000000ffff2a7224 */ /* 0x000fe400078e0020 */
[----:B------:R-:W-:Y:S01]  /*45b0*/  IMAD.MOV.U32 R41, RZ, RZ, R33 ;  /* 0x000000ffff297224 */ /* 0x000fe200078e0021 */
[----:B-1----:R-:W-:Y:S01]  /*45c0*/  LOP3.LUT R0, R49, UR6, R10, 0x96, !PT ;  /* 0x0000000631007c12 */ /* 0x002fe2000f8e960a */
[----:B------:R-:W-:Y:S01]  /*45d0*/  IMAD.MOV.U32 R40, RZ, RZ, R34 ;  /* 0x000000ffff287224 */ /* 0x000fe200078e0022 */
[----:B------:R1:W4:Y:S01]  /*45e0*/  MUFU.EX2 R49, R3 ;  /* 0x0000000300317308 */ /* 0x0003220000000800 */
[----:B------:R-:W-:Y:S01]  /*45f0*/  IMAD.MOV.U32 R116, RZ, RZ, R156 ;  /* 0x000000ffff747224 */ /* 0x000fe200078e009c */
[----:B------:R-:W-:Y:S01]  /*4600*/  HMMA.16816.F32.BF16 R120, R4, R122, R56 ;  /* 0x0000007a0478723c */ /* 0x000fe20000041838 */
[----:B------:R-:W-:-:S02]  /*4610*/  IMAD.MOV.U32 R156, RZ, RZ, R78 ;  /* 0x000000ffff9c7224 */ /* 0x000fc400078e004e */
[----:B------:R-:W-:Y:S02]  /*4620*/  IMAD.MOV.U32 R150, RZ, RZ, R79 ;  /* 0x000000ffff967224 */ /* 0x000fe400078e004f */
[----:B---3--:R-:W-:-:S03]  /*4630*/  IMAD.WIDE.U32 R8, R0, -0x326172a9, RZ ;  /* 0xcd9e8d5700087825 */ /* 0x008fc600078e00ff */
[C---:B------:R-:W-:Y:S01]  /*4640*/  HMMA.16816.F32.BF16 R64, R4.reuse, R118, R64 ;  /* 0x000000760440723c */ /* 0x040fe20000041840 */
[----:B------:R-:W-:Y:S01]  /*4650*/  IMAD.MOV.U32 R78, RZ, RZ, R252 ;  /* 0x000000ffff4e7224 */ /* 0x000fe200078e00fc */
[----:B------:R-:W-:Y:S01]  /*4660*/  LOP3.LUT R0, R9, UR17, R46, 0x96, !PT ;  /* 0x0000001109007c12 */ /* 0x000fe2000f8e962e */
[----:B------:R-:W-:Y:S01]  /*4670*/  IMAD.MOV.U32 R51, RZ, RZ, R40 ;  /* 0x000000ffff337224 */ /* 0x000fe200078e0028 */
[----:B------:R-:W-:Y:S01]  /*4680*/  SHF.R.U32.HI R12, RZ, 0x10, R8 ;  /* 0x00000010ff0c7819 */ /* 0x000fe20000011608 */
[----:B------:R-:W-:Y:S01]  /*4690*/  IMAD.MOV.U32 R128, RZ, RZ, R41 ;  /* 0x000000ffff807224 */ /* 0x000fe200078e0029 */
[C---:B------:R-:W-:Y:S01]  /*46a0*/  LOP3.LUT R10, R0.reuse, 0xffff, RZ, 0xc0, !PT ;  /* 0x0000ffff000a7812 */ /* 0x040fe200078ec0ff */
[----:B-1----:R-:W-:Y:S01]  /*46b0*/  FFMA.FTZ R3, R161, c[0x0][0x23c], -R20 ;  /* 0x00008f00a1037a23 */ /* 0x002fe20000010814 */
[----:B------:R-:W-:Y:S01]  /*46c0*/  LOP3.LUT R15, R0, 0xff, RZ, 0xc0, !PT ;  /* 0x000000ff000f7812 */ /* 0x000fe200078ec0ff */
[----:B------:R-:W-:Y:S01]  /*46d0*/  IMAD.MOV.U32 R158, RZ, RZ, R42 ;  /* 0x000000ffff9e7224 */ /* 0x000fe200078e002a */
[--C-:B------:R-:W-:Y:S01]  /*46e0*/  SHF.R.U32.HI R11, RZ, 0x10, R0.reuse ;  /* 0x00000010ff0b7819 */ /* 0x100fe20000011600 */
[----:B------:R-:W-:Y:S01]  /*46f0*/  IMAD.MOV.U32 R107, RZ, RZ, R43 ;  /* 0x000000ffff6b7224 */ /* 0x000fe200078e002b */
[----:B------:R-:W-:Y:S01]  /*4700*/  SHF.R.U32.HI R14, RZ, 0x18, R0 ;  /* 0x00000018ff0e7819 */ /* 0x000fe20000011600 */
[----:B------:R-:W-:Y:S01]  /*4710*/  IMAD.MOV.U32 R79, RZ, RZ, R251 ;  /* 0x000000ffff4f7224 */ /* 0x000fe200078e00fb */
[----:B------:R-:W-:Y:S01]  /*4720*/  SHF.R.U32.HI R13, RZ, 0x18, R8 ;  /* 0x00000018ff0d7819 */ /* 0x000fe20000011608 */
[----:B------:R1:W-:Y:S01]  /*4730*/  MUFU.EX2 R252, R3 ;  /* 0x0000000300fc7308 */ /* 0x0003e20000000800 */
[----:B------:R-:W-:Y:S01]  /*4740*/  LOP3.LUT R0, R12, 0xff, RZ, 0xc0, !PT ;  /* 0x000000ff0c007812 */ /* 0x000fe200078ec0ff */
[----:B------:R-:W3:Y:S01]  /*4750*/  LDSM.16.MT88.4 R40, [R216+0xb800] ;  /* 0x00b80000d828783b */ /* 0x000ee20000004200 */
[C---:B------:R-:W-:Y:S01]  /*4760*/  LOP3.LUT R9, R8.reuse, 0xffff, RZ, 0xc0, !PT ;  /* 0x0000ffff08097812 */ /* 0x040fe200078ec0ff */
[----:B--2---:R-:W-:Y:S01]  /*4770*/  IMAD.MOV.U32 R106, RZ, RZ, R28 ;  /* 0x000000ffff6a7224 */ /* 0x004fe200078e001c */
[----:B------:R-:W-:Y:S01]  /*4780*/  LOP3.LUT R16, R8, 0xff, RZ, 0xc0, !PT ;  /* 0x000000ff08107812 */ /* 0x000fe200078ec0ff */
[----:B------:R-:W-:Y:S01]  /*4790*/  FFMA.FTZ R8, R162, c[0x0][0x23c], -R19 ;  /* 0x00008f00a2087a23 */ /* 0x000fe20000010813 */
[----:B------:R-:W-:Y:S01]  /*47a0*/  PRMT R13, R0, 0x5410, R13 ;  /* 0x00005410000d7816 */ /* 0x000fe2000000000d */
[----:B------:R-:W-:Y:S01]  /*47b0*/  FFMA.FTZ R0, R163, c[0x0][0x23c], -R19 ;  /* 0x00008f00a3007a23 */ /* 0x000fe20000010813 */
[----:B------:R-:W-:Y:S01]  /*47c0*/  SHF.R.U32.HI R10, RZ, 0x8, R10 ;  /* 0x00000008ff0a7819 */ /* 0x000fe2000001160a */
[----:B------:R2:W-:Y:S01]  /*47d0*/  MUFU.EX2 R251, R8 ;  /* 0x0000000800fb7308 */ /* 0x0005e20000000800 */
[----:B------:R-:W-:Y:S01]  /*47e0*/  IMAD.MOV.U32 R145, RZ, RZ, R29 ;  /* 0x000000ffff917224 */ /* 0x000fe200078e001d */
[----:B------:R-:W-:Y:S01]  /*47f0*/  HMMA.16816.F32.BF16 R68, R4, R110, R68 ;  /* 0x0000006e0444723c */ /* 0x000fe20000041844 */
[----:B------:R-:W-:-:S02]  /*4800*/  IMAD.MOV.U32 R144, RZ, RZ, R30 ;  /* 0x000000ffff907224 */ /* 0x000fc400078e001e */
[----:B------:R-:W5:Y:S01]  /*4810*/  LDSM.16.MT88.4 R28, [R216+0x9800] ;  /* 0x00980000d81c783b */ /* 0x000f620000004200 */
[----:B-1----:R-:W-:Y:S01]  /*4820*/  SHF.R.U32.HI R3, RZ, 0x8, R9 ;  /* 0x00000008ff037819 */ /* 0x002fe20000011609 */
[----:B------:R-:W-:Y:S01]  /*4830*/  IMAD.MOV.U32 R108, RZ, RZ, R139 ;  /* 0x000000ffff6c7224 */ /* 0x000fe200078e008b */
[----:B------:R1:W1:Y:S01]  /*4840*/  MUFU.EX2 R250, R0 ;  /* 0x0000000000fa7308 */ /* 0x0002620000000800 */
[----:B------:R-:W-:Y:S01]  /*4850*/  LOP3.LUT R9, R11, 0xff, RZ, 0xc0, !PT ;  /* 0x000000ff0b097812 */ /* 0x000fe200078ec0ff */
[----:B------:R-:W-:Y:S01]  /*4860*/  HMMA.16816.F32.BF16 R124, R4, R126, R72 ;  /* 0x0000007e047c723c */ /* 0x000fe20000041848 */
[----:B------:R-:W-:Y:S01]  /*4870*/  PRMT R11, R16, 0x5410, R3 ;  /* 0x00005410100b7816 */ /* 0x000fe20000000003 */
[----:B------:R-:W-:Y:S01]  /*4880*/  FFMA.FTZ R3, R185, c[0x0][0x23c], -R19 ;  /* 0x00008f00b9037a23 */ /* 0x000fe20000010813 */
[----:B------:R-:W-:Y:S01]  /*4890*/  PRMT R9, R9, 0x5410, R14 ;  /* 0x0000541009097816 */ /* 0x000fe2000000000e */
[----:B------:R-:W-:Y:S01]  /*48a0*/  IMAD.MOV.U32 R117, RZ, RZ, R35 ;  /* 0x000000ffff757224 */ /* 0x000fe200078e0023 */
[----:B--2---:R-:W-:-:S02]  /*48b0*/  PRMT R8, R15, 0x5410, R10 ;  /* 0x000054100f087816 */ /* 0x004fc4000000000a */
[----:B------:R-:W-:Y:S01]  /*48c0*/  FFMA.FTZ R4, R186, c[0x0][0x23c], -R19 ;  /* 0x00008f00ba047a23 */ /* 0x000fe20000010813 */
[----:B------:R2:W-:Y:S01]  /*48d0*/  MUFU.EX2 R139, R3 ;  /* 0x00000003008b7308 */ /* 0x0005e20000000800 */
[----:B------:R-:W3:Y:S01]  /*48e0*/  LDSM.16.MT88.4 R32, [R216+0xa800] ;  /* 0x00a80000d820783b */ /* 0x000ee20000004200 */
[----:B----4-:R-:W-:Y:S02]  /*48f0*/  IMAD.MOV.U32 R186, RZ, RZ, R49 ;  /* 0x000000ffffba7224 */ /* 0x010fe400078e0031 */
[----:B------:R-:W-:Y:S01]  /*4900*/  IMAD.MOV.U32 R49, RZ, RZ, R144 ;  /* 0x000000ffff317224 */ /* 0x000fe200078e0090 */
[----:B-1----:R-:W-:Y:S01]  /*4910*/  HSET2.LE.AND R0, R8, R248, PT ;  /* 0x000000f808007233 */ /* 0x002fe20003803000 */
[----:B------:R-:W-:Y:S02]  /*4920*/  IMAD.MOV.U32 R111, RZ, RZ, R83 ;  /* 0x000000ffff6f7224 */ /* 0x000fe400078e0053 */
[----:B------:R1:W4:Y:S01]  /*4930*/  MUFU.EX2 R185, R4 ;  /* 0x0000000400b97308 */ /* 0x0003220000000800 */
[----:B------:R-:W-:-:S02]  /*4940*/  IMAD.MOV.U32 R56, RZ, RZ, R145 ;  /* 0x000000ffff387224 */ /* 0x000fc400078e0091 */
[----:B------:R-:W-:Y:S02]  /*4950*/  IMAD.MOV.U32 R58, RZ, RZ, R147 ;  /* 0x000000ffff3a7224 */ /* 0x000fe400078e0093 */
[----:B------:R-:W-:Y:S02]  /*4960*/  IMAD.MOV.U32 R59, RZ, RZ, R90 ;  /* 0x000000ffff3b7224 */ /* 0x000fe400078e005a */
[----:B------:R-:W-:Y:S01]  /*4970*/  IMAD.MOV.U32 R83, RZ, RZ, R116 ;  /* 0x000000ffff537224 */ /* 0x000fe200078e0074 */
[----:B--2---:R-:W-:Y:S01]  /*4980*/  F2FP.BF16.PACK_AB R3, R76, R106 ;  /* 0x0000006a4c03723e */ /* 0x004fe200000010ff */
[----:B------:R-:W-:Y:S02]  /*4990*/  IMAD.MOV.U32 R159, RZ, RZ, R117 ;  /* 0x000000ffff9f7224 */ /* 0x000fe400078e0075 */
[----:B------:R-:W-:Y:S02]  /*49a0*/  IMAD.MOV.U32 R57, RZ, RZ, R146 ;  /* 0x000000ffff397224 */ /* 0x000fe400078e0092 */
[----:B------:R-:W-:-:S02]  /*49b0*/  IMAD.MOV.U32 R46, RZ, RZ, R49 ;  /* 0x000000ffff2e7224 */ /* 0x000fc400078e0031 */
[----:B------:R-:W-:Y:S01]  /*49c0*/  IMAD.MOV.U32 R49, RZ, RZ, R59 ;  /* 0x000000ffff317224 */ /* 0x000fe200078e003b */
[----:B-1----:R-:W-:Y:S01]  /*49d0*/  LOP3.LUT R4, R0, R3, RZ, 0xc0, !PT ;  /* 0x0000000300047212 */ /* 0x002fe200078ec0ff */
[--C-:B------:R-:W-:Y:S01]  /*49e0*/  HSET2.LE.AND R0, R9, R248.reuse, PT ;  /* 0x000000f809007233 */ /* 0x100fe20003803000 */
[----:B------:R-:W-:Y:S01]  /*49f0*/  F2FP.BF16.PACK_AB R3, R250, R251 ;  /* 0x000000fbfa03723e */ /* 0x000fe200000010ff */
[----:B------:R-:W-:Y:S02]  /*4a00*/  IMAD.MOV.U32 R59, RZ, RZ, R159 ;  /* 0x000000ffff3b7224 */ /* 0x000fe400078e009f */
[----:B------:R-:W-:Y:S01]  /*4a10*/  IMAD.MOV.U32 R159, RZ, RZ, R156 ;  /* 0x000000ffff9f7224 */ /* 0x000fe200078e009c */
[----:B------:R-:W-:Y:S01]  /*4a20*/  LOP3.LUT R5, R0, R3, RZ, 0xc0, !PT ;  /* 0x0000000300057212 */ /* 0x000fe200078ec0ff */
[----:B------:R-:W-:Y:S01]  /*4a30*/  HSET2.LE.AND R0, R11, R248, PT ;  /* 0x000000f80b007233 */ /* 0x000fe20003803000 */
[----:B------:R-:W-:Y:S01]  /*4a40*/  F2FP.BF16.PACK_AB R3, R252, R186 ;  /* 0x000000bafc03723e */ /* 0x000fe200000010ff */
[----:B------:R-:W-:-:S02]  /*4a50*/  IMAD.MOV.U32 R156, RZ, RZ, R149 ;  /* 0x000000ffff9c7224 */ /* 0x000fc400078e0095 */
[----:B------:R-:W-:Y:S01]  /*4a60*/  IMAD.MOV.U32 R12, RZ, RZ, R159 ;  /* 0x000000ffff0c7224 */ /* 0x000fe200078e009f */
[----:B------:R-:W-:Y:S01]  /*4a70*/  LOP3.LUT R6, R0, R3, RZ, 0xc0, !PT ;  /* 0x0000000300067212 */ /* 0x000fe200078ec0ff */
[----:B------:R-:W-:Y:S01]  /*4a80*/  HSET2.LE.AND R0, R13, R248, PT ;  /* 0x000000f80d007233 */ /* 0x000fe20003803000 */
[----:B----4-:R-:W-:Y:S01]  /*4a90*/  F2FP.BF16.PACK_AB R3, R185, R139 ;  /* 0x0000008bb903723e */ /* 0x010fe200000010ff */
[----:B------:R-:W-:Y:S02]  /*4aa0*/  IMAD.MOV.U32 R82, RZ, RZ, R91 ;  /* 0x000000ffff527224 */ /* 0x000fe400078e005b */
[----:B------:R-:W-:Y:S01]  /*4ab0*/  IMAD.MOV.U32 R109, RZ, RZ, R89 ;  /* 0x000000ffff6d7224 */ /* 0x000fe200078e0059 */
[----:B------:R-:W-:Y:S02]  /*4ac0*/  LOP3.LUT R7, R0, R3, RZ, 0xc0, !PT ;  /* 0x0000000300077212 */ /* 0x000fe400078ec0ff */
[----:B------:R-:W-:Y:S02]  /*4ad0*/  LOP3.LUT R0, R23, UR15, R80, 0x96, !PT ;  /* 0x0000000f17007c12 */ /* 0x000fe4000f8e9650 */
[----:B------:R-:W-:-:S03]  /*4ae0*/  LOP3.LUT R3, R45, UR13, R22, 0x96, !PT ;  /* 0x0000000d2d037c12 */ /* 0x000fc6000f8e9616 */
[C---:B---3--:R-:W-:Y:S07]  /*4af0*/  HMMA.16816.F32.BF16 R160, R4.reuse, R40, R196 ;  /* 0x0000002804a0723c */ /* 0x048fee00000418c4 */
[----:B------:R-:W-:Y:S01]  /*4b00*/  IMAD.MOV.U32 R198, RZ, RZ, R158 ;  /* 0x000000ffffc67224 */ /* 0x000fe200078e009e */
[----:B-----5:R-:W-:Y:S01]  /*4b10*/  HMMA.16816.F32.BF16 R144, R4, R28, R212 ;  /* 0x0000001c0490723c */ /* 0x020fe200000418d4 */
[----:B------:R-:W-:Y:S02]  /*4b20*/  IMAD.MOV.U32 R197, RZ, RZ, R107 ;  /* 0x000000ffffc57224 */ /* 0x000fe400078e006b */
[----:B------:R-:W-:-:S02]  /*4b30*/  IMAD.MOV.U32 R158, RZ, RZ, R56 ;  /* 0x000000ffff9e7224 */ /* 0x000fc400078e0038 */
[----:B------:R-:W-:Y:S02]  /*4b40*/  IMAD.MOV.U32 R107, RZ, RZ, R58 ;  /* 0x000000ffff6b7224 */ /* 0x000fe400078e003a */
[----:B------:R-:W-:Y:S01]  /*4b50*/  IMAD.MOV.U32 R196, RZ, RZ, R57 ;  /* 0x000000ffffc47224 */ /* 0x000fe200078e0039 */
[C---:B------:R-:W-:Y:S01]  /*4b60*/  HMMA.16816.F32.BF16 R72, R4.reuse, R24, R208 ;  /* 0x000000180448723c */ /* 0x040fe200000418d0 */
        /* <DEDUP_REMOVED lines=9> */
[----:B------:R-:W-:Y:S01]  /*4c00*/  HMMA.16816.F32.BF16 R116, R4, R36, R200 ;  /* 0x000000240474723c */ /* 0x000fe200000418c8 */
[----:B------:R-:W-:Y:S02]  /*4c10*/  IMAD.MOV.U32 R215, RZ, RZ, R76 ;  /* 0x000000ffffd77224 */ /* 0x000fe400078e004c */
[----:B------:R-:W-:Y:S02]  /*4c20*/  IMAD.MOV.U32 R214, RZ, RZ, R106 ;  /* 0x000000ffffd67224 */ /* 0x000fe400078e006a */
[----:B------:R-:W-:-:S02]  /*4c30*/  IMAD.MOV.U32 R110, RZ, RZ, R104 ;  /* 0x000000ffff6e7224 */ /* 0x000fc400078e0068 */
        /* <DEDUP_REMOVED lines=15> */
[----:B------:R-:W-:Y:S02]  /*4d30*/  IMAD.MOV.U32 R191, RZ, RZ, R46 ;  /* 0x000000ffffbf7224 */ /* 0x000fe400078e002e */
[----:B------:R-:W-:Y:S02]  /*4d40*/  IMAD.MOV.U32 R188, RZ, RZ, R49 ;  /* 0x000000ffffbc7224 */ /* 0x000fe400078e0031 */
        /* <DEDUP_REMOVED lines=15> */
[----:B------:R-:W-:Y:S01]  /*4e40*/  IMAD.MOV.U32 R201, RZ, RZ, R109 ;  /* 0x000000ffffc97224 */ /* 0x000fe200078e006d */
[----:B------:R-:W-:Y:S01]  /*4e50*/  LDSM.16.MT88.4 R152, [R216+0x9c00] ;  /* 0x009c0000d898783b */ /* 0x000fe20000004200 */
[----:B------:R-:W-:Y:S02]  /*4e60*/  IMAD.MOV.U32 R213, RZ, RZ, R16 ;  /* 0x000000ffffd57224 */ /* 0x000fe400078e0010 */
[----:B------:R-:W-:Y:S01]  /*4e70*/  IMAD.MOV.U32 R200, RZ, RZ, R82 ;  /* 0x000000ffffc87224 */ /* 0x000fe200078e0052 */
[----:B------:R-:W-:Y:S02]  /*4e80*/  LDSM.16.MT88.4 R108, [R218+0xac00] ;  /* 0x00ac0000da6c783b */ /* 0x000fe40000004200 */
[----:B------:R-:W-:Y:S07]  /*4e90*/  HMMA.16816.F32.BF16 R176, R4, R54, R140 ;  /* 0x0000003604b0723c */ /* 0x000fee000004188c */
[----:B------:R-:W-:-:S04]  /*4ea0*/  IMAD.WIDE.U32 R6, R0, -0x2daee0ad, RZ ;  /* 0xd2511f5300067825 */ /* 0x000fc800078e00ff */
[----:B------:R-:W-:Y:S01]  /*4eb0*/  IMAD.WIDE.U32 R4, R3, -0x2daee0ad, RZ ;  /* 0xd2511f5303047825 */ /* 0x000fe200078e00ff */
[----:B------:R-:W-:-:S04]  /*4ec0*/  LOP3.LUT R3, R7, UR12, R130, 0x96, !PT ;  /* 0x0000000c07037c12 */ /* 0x000fc8000f8e9682 */
[----:B------:R-:W-:Y:S01]  /*4ed0*/  LOP3.LUT R0, R5, UR10, R6, 0x96, !PT ;  /* 0x0000000a05007c12 */ /* 0x000fe2000f8e9606 */
[----:B------:R-:W-:-:S04]  /*4ee0*/  IMAD.WIDE.U32 R6, R3, -0x326172a9, RZ ;  /* 0xcd9e8d5703067825 */ /* 0x000fc800078e00ff */
[----:B------:R-:W-:Y:S01]  /*4ef0*/  IMAD.WIDE.U32 R56, R0, -0x326172a9, RZ ;  /* 0xcd9e8d5700387825 */ /* 0x000fe200078e00ff */
[----:B------:R-:W-:-:S04]  /*4f00*/  LOP3.LUT R3, R7, UR11, R44, 0x96, !PT ;  /* 0x0000000b07037c12 */ /* 0x000fc8000f8e962c */
[----:B------:R-:W-:Y:S01]  /*4f10*/  LOP3.LUT R0, R57, UR9, R6, 0x96, !PT ;  /* 0x0000000939007c12 */ /* 0x000fe2000f8e9606 */
[----:B------:R-:W-:-:S04]  /*4f20*/  IMAD.WIDE.U32 R6, R3, -0x2daee0ad, RZ ;  /* 0xd2511f5303067825 */ /* 0x000fc800078e00ff */
[----:B------:R-:W-:Y:S01]  /*4f30*/  IMAD.WIDE.U32 R44, R0, -0x2daee0ad, RZ ;  /* 0xd2511f53002c7825 */ /* 0x000fe200078e00ff */
[----:B------:R-:W-:-:S03]  /*4f40*/  LOP3.LUT R7, R7, UR8, R4, 0x96, !PT ;  /* 0x0000000807077c12 */ /* 0x000fc6000f8e9604 */
[----:B------:R-:W-:Y:S01]  /*4f50*/  FFMA.FTZ R3, R227, c[0x0][0x23c], -R18 ;  /* 0x00008f00e3037a23 */ /* 0x000fe20000010812 */
[----:B------:R-:W-:Y:S01]  /*4f60*/  LOP3.LUT R0, R45, UR6, R6, 0x96, !PT ;  /* 0x000000062d007c12 */ /* 0x000fe2000f8e9606 */
[----:B------:R-:W-:Y:S02]  /*4f70*/  IMAD.MOV.U32 R227, RZ, RZ, R132 ;  /* 0x000000ffffe37224 */ /* 0x000fe400078e0084 */
[----:B------:R1:W-:Y:S01]  /*4f80*/  MUFU.EX2 R132, R3 ;  /* 0x0000000300847308 */ /* 0x0003e20000000800 */
[----:B------:R-:W-:Y:S02]  /*4f90*/  FFMA.FTZ R6, R223, c[0x0][0x23c], -R18 ;  /* 0x00008f00df067a23 */ /* 0x000fe40000010812 */
[----:B------:R-:W-:-:S04]  /*4fa0*/  IMAD.WIDE.U32 R4, R0, -0x326172a9, RZ ;  /* 0xcd9e8d5700047825 */ /* 0x000fc800078e00ff */
[----:B------:R-:W-:Y:S01]  /*4fb0*/  IMAD.WIDE.U32 R22, R7, -0x326172a9, RZ ;  /* 0xcd9e8d5707167825 */ /* 0x000fe200078e00ff */
[----:B------:R-:W-:Y:S01]  /*4fc0*/  LOP3.LUT R0, R4, 0xffff, RZ, 0xc0, !PT ;  /* 0x0000ffff04007812 */ /* 0x000fe200078ec0ff */
[----:B------:R2:W-:Y:S01]  /*4fd0*/  MUFU.EX2 R137, R6 ;  /* 0x0000000600897308 */ /* 0x0005e20000000800 */
[----:B------:R-:W-:Y:S01]  /*4fe0*/  SHF.R.U32.HI R7, RZ, 0x18, R4 ;  /* 0x00000018ff077819 */ /* 0x000fe20000011604 */
[----:B------:R-:W-:Y:S02]  /*4ff0*/  IMAD.MOV.U32 R223, RZ, RZ, R59 ;  /* 0x000000ffffdf7224 */ /* 0x000fe400078e003b */
[----:B-1----:R-:W-:Y:S02]  /*5000*/  FFMA.FTZ R3, R226, c[0x0][0x23c], -R18 ;  /* 0x00008f00e2037a23 */ /* 0x002fe40000010812 */
[----:B------:R-:W-:Y:S02]  /*5010*/  IMAD.MOV.U32 R226, RZ, RZ, R10 ;  /* 0x000000ffffe27224 */ /* 0x000fe400078e000a */
[----:B------:R1:W-:Y:S01]  /*5020*/  MUFU.EX2 R133, R3 ;  /* 0x0000000300857308 */ /* 0x0003e20000000800 */
[----:B--2---:R-:W-:-:S02]  /*5030*/  FFMA.FTZ R6, R224, c[0x0][0x23c], -R17 ;  /* 0x00008f00e0067a23 */ /* 0x004fc40000010811 */
[----:B------:R-:W-:-:S05]  /*5040*/  IMAD.MOV.U32 R224, RZ, RZ, R83 ;  /* 0x000000ffffe07224 */ /* 0x000fca00078e0053 */
[----:B------:R-:W-:Y:S01]  /*5050*/  MUFU.EX2 R59, R6 ;  /* 0x00000006003b7308 */ /* 0x000fe20000000800 */
[----:B------:R-:W-:Y:S01]  /*5060*/  LDSM.16.MT88.4 R80, [R218+0x9c00] ;  /* 0x009c0000da50783b */ /* 0x000fe20000004200 */
[----:B-1----:R-:W-:Y:S02]  /*5070*/  FFMA.FTZ R3, R187, c[0x0][0x23c], -R18 ;  /* 0x00008f00bb037a23 */ /* 0x002fe40000010812 */
[----:B------:R-:W-:-:S04]  /*5080*/  IMAD.MOV.U32 R187, RZ, RZ, R138 ;  /* 0x000000ffffbb7224 */ /* 0x000fc800078e008a */
[----:B------:R1:W2:Y:S02]  /*5090*/  MUFU.EX2 R138, R3 ;  /* 0x00000003008a7308 */ /* 0x0002a40000000800 */
[----:B-1----:R-:W-:Y:S02]  /*50a0*/  SHF.R.U32.HI R3, RZ, 0x8, R0 ;  /* 0x00000008ff037819 */ /* 0x002fe40000011600 */
[----:B------:R-:W-:-:S04]  /*50b0*/  LOP3.LUT R0, R4, 0xff, RZ, 0xc0, !PT ;  /* 0x000000ff04007812 */ /* 0x000fc800078ec0ff */
[----:B------:R-:W-:Y:S02]  /*50c0*/  PRMT R10, R0, 0x5410, R3 ;  /* 0x00005410000a7816 */ /* 0x000fe40000000003 */
[----:B------:R-:W-:Y:S01]  /*50d0*/  SHF.R.U32.HI R3, RZ, 0x10, R4 ;  /* 0x00000010ff037819 */ /* 0x000fe20000011604 */
[----:B------:R-:W-:Y:S01]  /*50e0*/  FFMA.FTZ R4, R225, c[0x0][0x23c], -R17 ;  /* 0x00008f00e1047a23 */ /* 0x000fe20000010811 */
[----:B------:R-:W-:Y:S01]  /*50f0*/  LOP3.LUT R0, R5, UR17, R22, 0x96, !PT ;  /* 0x0000001105007c12 */ /* 0x000fe2000f8e9616 */
[----:B------:R-:W-:Y:S01]  /*5100*/  IMAD.MOV.U32 R225, RZ, RZ, R21 ;  /* 0x000000ffffe17224 */ /* 0x000fe200078e0015 */
[----:B------:R-:W-:Y:S01]  /*5110*/  LOP3.LUT R3, R3, 0xff, RZ, 0xc0, !PT ;  /* 0x000000ff03037812 */ /* 0x000fe200078ec0ff */
[----:B------:R1:W3:Y:S01]  /*5120*/  MUFU.EX2 R58, R4 ;  /* 0x00000004003a7308 */ /* 0x0002e20000000800 */
[----:B------:R-:W-:Y:S02]  /*5130*/  SHF.R.U32.HI R6, RZ, 0x18, R0 ;  /* 0x00000018ff067819 */ /* 0x000fe40000011600 */
[----:B------:R-:W-:-:S02]  /*5140*/  PRMT R9, R3, 0x5410, R7 ;  /* 0x0000541003097816 */ /* 0x000fc40000000007 */
[C---:B------:R-:W-:Y:S02]  /*5150*/  LOP3.LUT R3, R0.reuse, 0xffff, RZ, 0xc0, !PT ;  /* 0x0000ffff00037812 */ /* 0x040fe400078ec0ff */
[----:B------:R-:W-:Y:S02]  /*5160*/  LOP3.LUT R7, R0, 0xff, RZ, 0xc0, !PT ;  /* 0x000000ff00077812 */ /* 0x000fe400078ec0ff */
[----:B------:R-:W-:Y:S01]  /*5170*/  SHF.R.U32.HI R5, RZ, 0x8, R3 ;  /* 0x00000008ff057819 */ /* 0x000fe20000011603 */
[----:B------:R-:W-:-:S03]  /*5180*/  FFMA.FTZ R3, R231, c[0x0][0x23c], -R17 ;  /* 0x00008f00e7037a23 */ /* 0x000fc60000010811 */
[----:B------:R-:W-:Y:S01]  /*5190*/  PRMT R8, R7, 0x5410, R5 ;  /* 0x0000541007087816 */ /* 0x000fe20000000005 */
[----:B------:R2:W-:Y:S01]  /*51a0*/  MUFU.EX2 R57, R3 ;  /* 0x0000000300397308 */ /* 0x0005e20000000800 */
[----:B-1----:R-:W-:-:S04]  /*51b0*/  SHF.R.U32.HI R4, RZ, 0x10, R0 ;  /* 0x00000010ff047819 */ /* 0x002fc80000011600 */
[----:B------:R-:W-:Y:S01]  /*51c0*/  LOP3.LUT R0, R4, 0xff, RZ, 0xc0, !PT ;  /* 0x000000ff04007812 */ /* 0x000fe200078ec0ff */
[----:B------:R-:W-:-:S03]  /*51d0*/  FFMA.FTZ R4, R230, c[0x0][0x23c], -R17 ;  /* 0x00008f00e6047a23 */ /* 0x000fc60000010811 */
[----:B------:R-:W-:Y:S01]  /*51e0*/  PRMT R5, R0, 0x5410, R6 ;  /* 0x0000541000057816 */ /* 0x000fe20000000006 */
[----:B------:R-:W-:Y:S01]  /*51f0*/  HSET2.LE.AND R0, R10, R248, PT ;  /* 0x000000f80a007233 */ /* 0x000fe20003803000 */
[----:B------:R1:W4:Y:S01]  /*5200*/  MUFU.EX2 R51, R4 ;  /* 0x0000000400337308 */ /* 0x0003220000000800 */
[----:B------:R-:W-:Y:S01]  /*5210*/  FFMA.FTZ R10, R234, c[0x0][0x23c], -R19 ;  /* 0x00008f00ea0a7a23 */ /* 0x000fe20000010813 */
[----:B--2---:R-:W-:-:S04]  /*5220*/  F2FP.BF16.PACK_AB R3, R137, R138 ;  /* 0x0000008a8903723e */ /* 0x004fc800000010ff */
[----:B------:R-:W-:Y:S01]  /*5230*/  LOP3.LUT R6, R0, R3, RZ, 0xc0, !PT ;  /* 0x0000000300067212 */ /* 0x000fe200078ec0ff */
[----:B------:R-:W-:Y:S01]  /*5240*/  HSET2.LE.AND R0, R9, R248, PT ;  /* 0x000000f809007233 */ /* 0x000fe20003803000 */
[----:B---3--:R-:W-:-:S04]  /*5250*/  F2FP.BF16.PACK_AB R3, R58, R59 ;  /* 0x0000003b3a03723e */ /* 0x008fc800000010ff */
[----:B------:R-:W-:Y:S01]  /*5260*/  LOP3.LUT R7, R0, R3, RZ, 0xc0, !PT ;  /* 0x0000000300077212 */ /* 0x000fe200078ec0ff */
[----:B------:R-:W-:Y:S01]  /*5270*/  HSET2.LE.AND R0, R8, R248, PT ;  /* 0x000000f808007233 */ /* 0x000fe20003803000 */
[----:B------:R-:W-:-:S04]  /*5280*/  F2FP.BF16.PACK_AB R3, R133, R132 ;  /* 0x000000848503723e */ /* 0x000fc800000010ff */
[----:B-1----:R-:W-:Y:S01]  /*5290*/  LOP3.LUT R4, R0, R3, RZ, 0xc0, !PT ;  /* 0x0000000300047212 */ /* 0x002fe200078ec0ff */
[----:B------:R-:W-:Y:S01]  /*52a0*/  HSET2.LE.AND R0, R5, R248, PT ;  /* 0x000000f805007233 */ /* 0x000fe20003803000 */
[----:B----4-:R-:W-:-:S04]  /*52b0*/  F2FP.BF16.PACK_AB R3, R51, R57 ;  /* 0x000000393303723e */ /* 0x010fc800000010ff */
[----:B------:R-:W-:Y:S01]  /*52c0*/  LOP3.LUT R5, R0, R3, RZ, 0xc0, !PT ;  /* 0x0000000300057212 */ /* 0x000fe200078ec0ff */
[--C-:B------:R-:W-:Y:S02]  /*52d0*/  FFMA.FTZ R0, R228, c[0x0][0x23c], -R20.reuse ;  /* 0x00008f00e4007a23 */ /* 0x100fe40000010814 */
[--C-:B------:R-:W-:Y:S02]  /*52e0*/  FFMA.FTZ R3, R233, c[0x0][0x23c], -R20.reuse ;  /* 0x00008f00e9037a23 */ /* 0x100fe40000010814 */
[----:B------:R1:W-:Y:S02]  /*52f0*/  MUFU.EX2 R49, R0 ;  /* 0x0000000000317308 */ /* 0x0003e40000000800 */
[C---:B------:R-:W-:Y:S06]  /*5300*/  HMMA.16816.F32.BF16 R100, R4.reuse, R36, R100 ;  /* 0x000000240464723c */ /* 0x040fec0000041864 */
[----:B------:R-:W-:Y:S02]  /*5310*/  MUFU.EX2 R37, R3 ;  /* 0x0000000300257308 */ /* 0x000fe40000000800 */
[----:B------:R-:W-:Y:S01]  /*5320*/  HMMA.16816.F32.BF16 R60, R4, R34, R60 ;  /* 0x00000022043c723c */ /* 0x000fe2000004183c */
[----:B-1----:R-:W-:-:S05]  /*5330*/  FFMA.FTZ R0, R229, c[0x0][0x23c], -R20 ;  /* 0x00008f00e5007a23 */ /* 0x002fca0000010814 */
[----:B------:R-:W-:Y:S02]  /*5340*/  MUFU.EX2 R35, R10 ;  /* 0x0000000a00237308 */ /* 0x000fe40000000800 */
[C---:B------:R-:W-:Y:S06]  /*5350*/  HMMA.16816.F32.BF16 R140, R4.reuse, R28, R84 ;  /* 0x0000001c048c723c */ /* 0x040fec0000041854 */
[----:B------:R1:W2:Y:S02]  /*5360*/  MUFU.EX2 R46, R0 ;  /* 0x00000000002e7308 */ /* 0x0002a40000000800 */
[C---:B------:R-:W-:Y:S08]  /*5370*/  HMMA.16816.F32.BF16 R84, R4.reuse, R32, R92 ;  /* 0x000000200454723c */ /* 0x040ff0000004185c */
[----:B------:R-:W-:Y:S01]  /*5380*/  HMMA.16816.F32.BF16 R28, R4, R30, R112 ;  /* 0x0000001e041c723c */ /* 0x000fe20000041870 */
[----:B-1----:R-:W-:-:S07]  /*5390*/  FFMA.FTZ R0, R232, c[0x0][0x23c], -R20 ;  /* 0x00008f00e8007a23 */ /* 0x002fce0000010814 */
[C---:B------:R-:W-:Y:S01]  /*53a0*/  HMMA.16816.F32.BF16 R112, R4.reuse, R40, R96 ;  /* 0x000000280470723c */ /* 0x040fe20000041860 */
[----:B------:R-:W1:Y:S01]  /*53b0*/  LDSM.16.MT88.4 R96, [R216+0xac00] ;  /* 0x00ac0000d860783b */ /* 0x000e620000004200 */
[----:B------:R3:W-:Y:S06]  /*53c0*/  MUFU.EX2 R45, R0 ;  /* 0x00000000002d7308 */ /* 0x0007ec0000000800 */
[C---:B------:R-:W-:Y:S08]  /*53d0*/  HMMA.16816.F32.BF16 R172, R4.reuse, R24, R172 ;  /* 0x0000001804ac723c */ /* 0x040ff000000418ac */
[----:B------:R-:W-:Y:S01]  /*53e0*/  HMMA.16816.F32.BF16 R24, R4, R26, R120 ;  /* 0x0000001a0418723c */ /* 0x000fe20000041878 */
[----:B------:R-:W4:Y:S01]  /*53f0*/  LDSM.16.MT88.4 R120, [R216+0xbc00] ;  /* 0x00bc0000d878783b */ /* 0x000f220000004200 */
[----:B---3--:R-:W-:-:S05]  /*5400*/  LOP3.LUT R0, R47, UR7, R50, 0x96, !PT ;  /* 0x000000072f007c12 */ /* 0x008fca000f8e9632 */
[----:B------:R-:W-:Y:S01]  /*5410*/  IMAD.WIDE.U32 R8, R0, -0x2daee0ad, RZ ;  /* 0xd2511f5300087825 */ /* 0x000fe200078e00ff */
[C---:B------:R-:W-:Y:S03]  /*5420*/  HMMA.16816.F32.BF16 R164, R4.reuse, R52, R164 ;  /* 0x0000003404a4723c */ /* 0x040fe600000418a4 */
[----:B------:R-:W-:Y:S01]  /*5430*/  FFMA.FTZ R0, R235, c[0x0][0x23c], -R19 ;  /* 0x00008f00eb007a23 */ /* 0x000fe20000010813 */
[C---:B------:R-:W-:Y:S02]  /*5440*/  LOP3.LUT R11, R8.reuse, 0xffff, RZ, 0xc0, !PT ;  /* 0x0000ffff080b7812 */ /* 0x040fe400078ec0ff */
[----:B------:R-:W-:Y:S01]  /*5450*/  LOP3.LUT R15, R8, 0xff, RZ, 0xc0, !PT ;  /* 0x000000ff080f7812 */ /* 0x000fe200078ec0ff */
[----:B------:R3:W5:Y:S01]  /*5460*/  MUFU.EX2 R36, R0 ;  /* 0x0000000000247308 */ /* 0x0007620000000800 */
[--C-:B------:R-:W-:Y:S01]  /*5470*/  SHF.R.U32.HI R12, RZ, 0x10, R8.reuse ;  /* 0x00000010ff0c7819 */ /* 0x100fe20000011608 */
[----:B------:R-:W-:Y:S01]  /*5480*/  HMMA.16816.F32.BF16 R64, R4, R38, R64 ;  /* 0x000000260440723c */ /* 0x000fe20000041840 */
[----:B------:R-:W-:-:S02]  /*5490*/  SHF.R.U32.HI R14, RZ, 0x18, R8 ;  /* 0x00000018ff0e7819 */ /* 0x000fc40000011608 */
[----:B------:R-:W-:-:S05]  /*54a0*/  SHF.R.U32.HI R11, RZ, 0x8, R11 ;  /* 0x00000008ff0b7819 */ /* 0x000fca000001160b */
[----:B------:R-:W-:Y:S01]  /*54b0*/  HMMA.16816.F32.BF16 R40, R4, R42, R68 ;  /* 0x0000002a0428723c */ /* 0x000fe20000041844 */
[----:B---3--:R-:W-:Y:S01]  /*54c0*/  LOP3.LUT R0, R9, UR16, R48, 0x96, !PT ;  /* 0x0000001009007c12 */ /* 0x008fe2000f8e9630 */
[----:B------:R-:W-:-:S06]  /*54d0*/  FFMA.FTZ R9, R236, c[0x0][0x23c], -R19 ;  /* 0x00008f00ec097a23 */ /* 0x000fcc0000010813 */
[----:B------:R-:W-:Y:S01]  /*54e0*/  HMMA.16816.F32.BF16 R52, R4, R54, R124 ;  /* 0x000000360434723c */ /* 0x000fe2000004187c */
[C---:B------:R-:W-:Y:S01]  /*54f0*/  LOP3.LUT R3, R0.reuse, 0xffff, RZ, 0xc0, !PT ;  /* 0x0000ffff00037812 */ /* 0x040fe200078ec0ff */
[----:B------:R3:W-:Y:S01]  /*5500*/  MUFU.EX2 R34, R9 ;  /* 0x0000000900227308 */ /* 0x0007e20000000800 */
[----:B------:R-:W-:Y:S02]  /*5510*/  LOP3.LUT R10, R0, 0xff, RZ, 0xc0, !PT ;  /* 0x000000ff000a7812 */ /* 0x000fe400078ec0ff */
[----:B------:R-:W-:Y:S02]  /*5520*/  SHF.R.U32.HI R3, RZ, 0x8, R3 ;  /* 0x00000008ff037819 */ /* 0x000fe40000011603 */
[----:B------:R-:W-:Y:S01]  /*5530*/  FFMA.FTZ R7, R246, c[0x0][0x23c], -R17 ;  /* 0x00008f00f6077a23 */ /* 0x000fe20000010811 */
[----:B------:R-:W-:Y:S02]  /*5540*/  SHF.R.U32.HI R8, RZ, 0x10, R0 ;  /* 0x00000010ff087819 */ /* 0x000fe40000011600 */
[----:B------:R-:W-:-:S02]  /*5550*/  PRMT R3, R10, 0x5410, R3 ;  /* 0x000054100a037816 */ /* 0x000fc40000000003 */
[----:B------:R-:W-:Y:S02]  /*5560*/  SHF.R.U32.HI R13, RZ, 0x18, R0 ;  /* 0x00000018ff0d7819 */ /* 0x000fe40000011600 */
[----:B------:R-:W-:Y:S01]  /*5570*/  LOP3.LUT R10, R12, 0xff, RZ, 0xc0, !PT ;  /* 0x000000ff0c0a7812 */ /* 0x000fe200078ec0ff */
[--C-:B------:R-:W-:Y:S01]  /*5580*/  HSET2.LE.AND R0, R3, R248.reuse, PT ;  /* 0x000000f803007233 */ /* 0x100fe20003803000 */
[----:B--2---:R-:W-:Y:S02]  /*5590*/  F2FP.BF16.PACK_AB R3, R46, R49 ;  /* 0x000000312e03723e */ /* 0x004fe400000010ff */
[----:B------:R-:W-:Y:S01]  /*55a0*/  PRMT R10, R10, 0x5410, R14 ;  /* 0x000054100a0a7816 */ /* 0x000fe2000000000e */
[----:B---3--:R-:W-:Y:S01]  /*55b0*/  FFMA.FTZ R9, R237, c[0x0][0x23c], -R19 ;  /* 0x00008f00ed097a23 */ /* 0x008fe20000010813 */
[----:B------:R-:W-:Y:S02]  /*55c0*/  LOP3.LUT R128, R0, R3, RZ, 0xc0, !PT ;  /* 0x0000000300807212 */ /* 0x000fe400078ec0ff */
[----:B-----5:R-:W-:Y:S01]  /*55d0*/  F2FP.BF16.PACK_AB R3, R35, R36 ;  /* 0x000000242303723e */ /* 0x020fe200000010ff */
[----:B------:R2:W3:Y:S01]  /*55e0*/  MUFU.EX2 R237, R9 ;  /* 0x0000000900ed7308 */ /* 0x0004e20000000800 */
[----:B------:R-:W-:Y:S01]  /*55f0*/  HSET2.LE.AND R10, R10, R248, PT ;  /* 0x000000f80a0a7233 */ /* 0x000fe20003803000 */
[----:B--2---:R-:W-:-:S02]  /*5600*/  LOP3.LUT R9, R8, 0xff, RZ, 0xc0, !PT ;  /* 0x000000ff08097812 */ /* 0x004fc400078ec0ff */
[----:B------:R-:W-:Y:S02]  /*5610*/  PRMT R8, R15, 0x5410, R11 ;  /* 0x000054100f087816 */ /* 0x000fe4000000000b */
[----:B------:R-:W-:Y:S02]  /*5620*/  PRMT R9, R9, 0x5410, R13 ;  /* 0x0000541009097816 */ /* 0x000fe4000000000d */
[----:B---3--:R-:W-:Y:S01]  /*5630*/  F2FP.BF16.PACK_AB R11, R237, R34 ;  /* 0x00000022ed0b723e */ /* 0x008fe200000010ff */
[--C-:B------:R-:W-:Y:S01]  /*5640*/  HSET2.LE.AND R8, R8, R248.reuse, PT ;  /* 0x000000f808087233 */ /* 0x100fe20003803000 */
[----:B------:R-:W-:Y:S01]  /*5650*/  MUFU.EX2 R13, R7 ;  /* 0x00000007000d7308 */ /* 0x000fe20000000800 */
[----:B------:R-:W-:Y:S01]  /*5660*/  HSET2.LE.AND R0, R9, R248, PT ;  /* 0x000000f809007233 */ /* 0x000fe20003803000 */
[----:B------:R-:W-:Y:S02]  /*5670*/  F2FP.BF16.PACK_AB R9, R37, R45 ;  /* 0x0000002d2509723e */ /* 0x000fe400000010ff */
[----:B------:R-:W-:-:S02]  /*5680*/  LOP3.LUT R131, R10, R11, RZ, 0xc0, !PT ;  /* 0x0000000b0a837212 */ /* 0x000fc400078ec0ff */
[----:B------:R-:W-:Y:S01]  /*5690*/  LOP3.LUT R129, R0, R3, RZ, 0xc0, !PT ;  /* 0x0000000300817212 */ /* 0x000fe200078ec0ff */
[--C-:B------:R-:W-:Y:S01]  /*56a0*/  FFMA.FTZ R0, R239, c[0x0][0x23c], -R18.reuse ;  /* 0x00008f00ef007a23 */ /* 0x100fe20000010812 */
[----:B------:R-:W-:Y:S01]  /*56b0*/  LOP3.LUT R130, R8, R9, RZ, 0xc0, !PT ;  /* 0x0000000908827212 */ /* 0x000fe200078ec0ff */
[----:B------:R-:W-:Y:S02]  /*56c0*/  FFMA.FTZ R3, R244, c[0x0][0x23c], -R17 ;  /* 0x00008f00f4037a23 */ /* 0x000fe40000010811 */
[----:B------:R2:W-:Y:S04]  /*56d0*/  MUFU.EX2 R33, R0 ;  /* 0x0000000000217308 */ /* 0x0005e80000000800 */
[C---:B-1----:R-:W-:Y:S04]  /*56e0*/  HMMA.16816.F32.BF16 R92, R128.reuse, R98, R104 ;  /* 0x00000062805c723c */ /* 0x042fe80000041868 */
[----:B------:R1:W-:Y:S04]  /*56f0*/  MUFU.EX2 R15, R3 ;  /* 0x00000003000f7308 */ /* 0x0003e80000000800 */
[----:B------:R-:W-:Y:S01]  /*5700*/  HMMA.16816.F32.BF16 R104, R128, R108, R116 ;  /* 0x0000006c8068723c */ /* 0x000fe20000041874 */
[----:B--2---:R-:W-:-:S04]  /*5710*/  FFMA.FTZ R0, R241, c[0x0][0x23c], -R18 ;  /* 0x00008f00f1007a23 */ /* 0x004fc80000010812 */
[----:B------:R2:W3:Y:S03]  /*5720*/  MUFU.EX2 R32, R0 ;  /* 0x0000000000207308 */ /* 0x0004e60000000800 */
[----:B----4-:R-:W-:Y:S01]  /*5730*/  HMMA.16816.F32.BF16 R116, R128, R122, R168 ;  /* 0x0000007a8074723c */ /* 0x010fe200000418a8 */
[----:B-1----:R-:W-:-:S04]  /*5740*/  FFMA.FTZ R3, R243, c[0x0][0x23c], -R17 ;  /* 0x00008f00f3037a23 */ /* 0x002fc80000010811 */
[----:B------:R-:W-:Y:S03]  /*5750*/  MUFU.EX2 R14, R3 ;  /* 0x00000003000e7308 */ /* 0x000fe60000000800 */
[----:B------:R-:W-:Y:S01]  /*5760*/  HMMA.16816.F32.BF16 R144, R128, R152, R144 ;  /* 0x000000988090723c */ /* 0x000fe20000041890 */
[----:B--2---:R-:W-:Y:S01]  /*5770*/  FFMA.FTZ R0, R240, c[0x0][0x23c], -R18 ;  /* 0x00008f00f0007a23 */ /* 0x004fe20000010812 */
[----:B---3--:R-:W-:-:S06]  /*5780*/  F2FP.BF16.PACK_AB R7, R32, R33 ;  /* 0x000000212007723e */ /* 0x008fcc00000010ff */
[C---:B------:R-:W-:Y:S01]  /*5790*/  HMMA.16816.F32.BF16 R148, R128.reuse, R154, R148 ;  /* 0x0000009a8094723c */ /* 0x040fe20000041894 */
[----:B------:R1:W-:Y:S07]  /*57a0*/  MUFU.EX2 R19, R0 ;  /* 0x0000000000137308 */ /* 0x0003ee0000000800 */
[C---:B------:R-:W-:Y:S08]  /*57b0*/  HMMA.16816.F32.BF16 R72, R128.reuse, R80, R72 ;  /* 0x000000508048723c */ /* 0x040ff00000041848 */
[----:B------:R-:W-:Y:S01]  /*57c0*/  HMMA.16816.F32.BF16 R76, R128, R82, R76 ;  /* 0x00000052804c723c */ /* 0x000fe2000004184c */
[----:B-1----:R-:W-:-:S04]  /*57d0*/  FFMA.FTZ R0, R242, c[0x0][0x23c], -R18 ;  /* 0x00008f00f2007a23 */ /* 0x002fc80000010812 */
[----:B------:R1:W2:Y:S03]  /*57e0*/  MUFU.EX2 R16, R0 ;  /* 0x0000000000107308 */ /* 0x0002a60000000800 */
[C---:B------:R-:W-:Y:S08]  /*57f0*/  HMMA.16816.F32.BF16 R88, R128.reuse, R96, R88 ;  /* 0x000000608058723c */ /* 0x040ff00000041858 */
[----:B------:R-:W-:Y:S01]  /*5800*/  HMMA.16816.F32.BF16 R156, R128, R110, R156 ;  /* 0x0000006e809c723c */ /* 0x000fe2000004189c */
[----:B-1----:R-:W-:-:S02]  /*5810*/  LOP3.LUT R0, R23, UR7, R56, 0x96, !PT ;  /* 0x0000000717007c12 */ /* 0x002fc4000f8e9638 */
[----:B------:R-:W1:Y:S05]  /*5820*/  LDSM.16.MT88.4 R20, [R218+0xbc00] ;  /* 0x00bc0000da14783b */ /* 0x000e6a0000004200 */
[----:B------:R-:W-:Y:S01]  /*5830*/  HMMA.16816.F32.BF16 R160, R128, R120, R160 ;  /* 0x0000007880a0723c */ /* 0x000fe200000418a0 */
[----:B------:R-:W-:-:S05]  /*5840*/  IMAD.WIDE.U32 R4, R0, -0x2daee0ad, RZ ;  /* 0xd2511f5300047825 */ /* 0x000fca00078e00ff */
[----:B------:R-:W-:Y:S02]  /*5850*/  SHF.R.U32.HI R3, RZ, 0x10, R4 ;  /* 0x00000010ff037819 */ /* 0x000fe40000011604 */
[----:B------:R-:W-:Y:S02]  /*5860*/  LOP3.LUT R0, R5, UR16, R44, 0x96, !PT ;  /* 0x0000001005007c12 */ /* 0x000fe4000f8e962c */
[C---:B------:R-:W-:Y:S01]  /*5870*/  LOP3.LUT R6, R4.reuse, 0xffff, RZ, 0xc0, !PT ;  /* 0x0000ffff04067812 */ /* 0x040fe200078ec0ff */
[----:B------:R-:W-:Y:S01]  /*5880*/  FFMA.FTZ R5, R245, c[0x0][0x23c], -R17 ;  /* 0x00008f00f5057a23 */ /* 0x000fe20000010811 */
[----:B------:R-:W-:Y:S02]  /*5890*/  LOP3.LUT R8, R3, 0xff, RZ, 0xc0, !PT ;  /* 0x000000ff03087812 */ /* 0x000fe400078ec0ff */
[----:B------:R-:W-:Y:S01]  /*58a0*/  LOP3.LUT R9, R4, 0xff, RZ, 0xc0, !PT ;  /* 0x000000ff04097812 */ /* 0x000fe200078ec0ff */
[----:B------:R3:W4:Y:S01]  /*58b0*/  MUFU.EX2 R235, R5 ;  /* 0x0000000500eb7308 */ /* 0x0007220000000800 */
[----:B------:R-:W-:-:S02]  /*58c0*/  SHF.R.U32.HI R12, RZ, 0x18, R4 ;  /* 0x00000018ff0c7819 */ /* 0x000fc40000011604 */
[C---:B------:R-:W-:Y:S02]  /*58d0*/  LOP3.LUT R3, R0.reuse, 0xffff, RZ, 0xc0, !PT ;  /* 0x0000ffff00037812 */ /* 0x040fe400078ec0ff */
[----:B------:R-:W-:Y:S02]  /*58e0*/  SHF.R.U32.HI R6, RZ, 0x8, R6 ;  /* 0x00000008ff067819 */ /* 0x000fe40000011606 */
[--C-:B------:R-:W-:Y:S02]  /*58f0*/  SHF.R.U32.HI R4, RZ, 0x10, R0.reuse ;  /* 0x00000010ff047819 */ /* 0x100fe40000011600 */
[----:B------:R-:W-:Y:S02]  /*5900*/  LOP3.LUT R11, R0, 0xff, RZ, 0xc0, !PT ;  /* 0x000000ff000b7812 */ /* 0x000fe400078ec0ff */
[----:B------:R-:W-:Y:S02]  /*5910*/  SHF.R.U32.HI R10, RZ, 0x18, R0 ;  /* 0x00000018ff0a7819 */ /* 0x000fe40000011600 */
[----:B------:R-:W-:-:S02]  /*5920*/  LOP3.LUT R4, R4, 0xff, RZ, 0xc0, !PT ;  /* 0x000000ff04047812 */ /* 0x000fc400078ec0ff */
[----:B------:R-:W-:Y:S02]  /*5930*/  PRMT R0, R9, 0x5410, R6 ;  /* 0x0000541009007816 */ /* 0x000fe40000000006 */
[----:B---3--:R-:W-:Y:S02]  /*5940*/  SHF.R.U32.HI R5, RZ, 0x8, R3 ;  /* 0x00000008ff057819 */ /* 0x008fe40000011603 */
[----:B------:R-:W-:Y:S01]  /*5950*/  PRMT R3, R8, 0x5410, R12 ;  /* 0x0000541008037816 */ /* 0x000fe2000000000c */
[--C-:B------:R-:W-:Y:S01]  /*5960*/  HSET2.LE.AND R0, R0, R248.reuse, PT ;  /* 0x000000f800007233 */ /* 0x100fe20003803000 */
[----:B------:R-:W-:Y:S02]  /*5970*/  PRMT R6, R11, 0x5410, R5 ;  /* 0x000054100b067816 */ /* 0x000fe40000000005 */
[----:B------:R-:W-:Y:S01]  /*5980*/  PRMT R5, R4, 0x5410, R10 ;  /* 0x0000541004057816 */ /* 0x000fe2000000000a */
[--C-:B------:R-:W-:Y:S01]  /*5990*/  HSET2.LE.AND R4, R3, R248.reuse, PT ;  /* 0x000000f803047233 */ /* 0x100fe20003803000 */
[----:B--2---:R-:W-:Y:S01]  /*59a0*/  F2FP.BF16.PACK_AB R3, R16, R19 ;  /* 0x000000131003723e */ /* 0x004fe200000010ff */
[--C-:B------:R-:W-:Y:S01]  /*59b0*/  HSET2.LE.AND R6, R6, R248.reuse, PT ;  /* 0x000000f806067233 */ /* 0x100fe20003803000 */
[----:B-1----:R-:W-:Y:S01]  /*59c0*/  HMMA.16816.F32.BF16 R124, R128, R20, R180 ;  /* 0x00000014807c723c */ /* 0x002fe200000418b4 */
[----:B------:R-:W-:Y:S01]  /*59d0*/  HSET2.LE.AND R8, R5, R248, PT ;  /* 0x000000f805087233 */ /* 0x000fe20003803000 */
[----:B------:R-:W-:Y:S01]  /*59e0*/  LOP3.LUT R170, R0, R3, RZ, 0xc0, !PT ;  /* 0x0000000300aa7212 */ /* 0x000fe200078ec0ff */
[----:B------:R-:W-:Y:S01]  /*59f0*/  FADD.FTZ R3, R187, R223 ;  /* 0x000000dfbb037221 */ /* 0x000fe20000010000 */
[----:B------:R-:W-:-:S02]  /*5a00*/  F2FP.BF16.PACK_AB R0, R13, R15 ;  /* 0x0000000f0d00723e */ /* 0x000fc400000010ff */
[----:B------:R-:W-:Y:S01]  /*5a10*/  LOP3.LUT R168, R6, R7, RZ, 0xc0, !PT ;  /* 0x0000000706a87212 */ /* 0x000fe200078ec0ff */
[----:B------:R-:W-:Y:S01]  /*5a20*/  FADD.FTZ R6, R227, R226 ;  /* 0x000000e2e3067221 */ /* 0x000fe20000010000 */
[----:B------:R-:W-:Y:S01]  /*5a30*/  LOP3.LUT R169, R8, R0, RZ, 0xc0, !PT ;  /* 0x0000000008a97212 */ /* 0x000fe200078ec0ff */
[----:B------:R-:W-:Y:S01]  /*5a40*/  FADD.FTZ R0, R224, R225 ;  /* 0x000000e1e0007221 */ /* 0x000fe20000010000 */
[----:B----4-:R-:W-:Y:S01]  /*5a50*/  F2FP.BF16.PACK_AB R5, R235, R14 ;  /* 0x0000000eeb05723e */ /* 0x010fe200000010ff */
[----:B------:R-:W-:Y:S01]  /*5a60*/  FADD.FTZ R7, R189, R188 ;  /* 0x000000bcbd077221 */ /* 0x000fe20000010000 */
[----:B------:R-:W-:Y:S01]  /*5a70*/  HMMA.16816.F32.BF16 R128, R128, R22, R176 ;  /* 0x000000168080723c */ /* 0x000fe200000418b0 */
[----:B------:R-:W-:Y:S01]  /*5a80*/  FADD.FTZ R0, R190, R0 ;  /* 0x00000000be007221 */ /* 0x000fe20000010000 */
[----:B------:R-:W-:Y:S01]  /*5a90*/  LOP3.LUT R171, R4, R5, RZ, 0xc0, !PT ;  /* 0x0000000504ab7212 */ /* 0x000fe200078ec0ff */
[----:B------:R-:W-:Y:S02]  /*5aa0*/  FADD.FTZ R3, R191, R3 ;  /* 0x00000003bf037221 */ /* 0x000fe40000010000 */
[----:B------:R-:W-:-:S02]  /*5ab0*/  FADD.FTZ R6, R192, R6 ;  /* 0x00000006c0067221 */ /* 0x000fc40000010000 */
        /* <DEDUP_REMOVED lines=61> */
[----:B------:R-:W-:Y:S02]  /*5e90*/  FADD.FTZ R232, R16, R232 ;  /* 0x000000e810e87221 */ /* 0x000fe40000010000 */
[----:B------:R-:W-:Y:S02]  /*5ea0*/  FADD.FTZ R235, R235, R4 ;  /* 0x00000004ebeb7221 */ /* 0x000fe40000010000 */
[----:B------:R-:W-:Y:S02]  /*5eb0*/  FADD.FTZ R236, R37, R3 ;  /* 0x0000000325ec7221 */ /* 0x000fe40000010000 */
[----:B------:R-:W-:Y:S01]  /*5ec0*/  FADD.FTZ R237, R237, R0 ;  /* 0x00000000eded7221 */ /* 0x000fe20000010000 */
[----:B------:R-:W-:Y:S05]  /*5ed0*/  @!P0 BRA `(.L_x_265) ;  /* 0x0000419000008947 */ /* 0x000fea0003800000 */
[----:B------:R-:W2:Y:S01]  /*5ee0*/  LDL.LU R186, [R1+0x38] ;  /* 0x0000380001ba7983 */ /* 0x000ea20000300800 */
[C---:B------:R-:W-:Y:S01]  /*5ef0*/  IADD3 R215, R247.reuse, 0x4, RZ ;  /* 0x00000004f7d77810 */ /* 0x040fe20007ffe0ff */
[----:B------:R-:W-:Y:S01]  /*5f00*/  IMAD.WIDE.U32 R242, R247, -0x326172a9, RZ ;  /* 0xcd9e8d57f7f27825 */ /* 0x000fe200078e00ff */
[----:B------:R-:W-:Y:S01]  /*5f10*/  ULDC.64 UR4, c[0x0][0x1a0] ;  /* 0x0000680000047ab9 */ /* 0x000fe20000000a00 */
[----:B------:R-:W-:Y:S01]  /*5f20*/  LEA.HI.SX32 R223, R249, 0xfffffffe, 0x1a ;  /* 0xfffffffef9df7811 */ /* 0x000fe200078fd2ff */
[----:B------:R-:W-:Y:S01]  /*5f30*/  USHF.L.U64.HI UR5, UR4, 0x6, UR5 ;  /* 0x0000000604057899 */ /* 0x000fe20008010205 */
[----:B------:R-:W-:Y:S01]  /*5f40*/  IMAD.WIDE.U32 R240, R215, -0x326172a9, RZ ;  /* 0xcd9e8d57d7f07825 */ /* 0x000fe200078e00ff */
[----:B------:R-:W-:Y:S01]  /*5f50*/  LOP3.LUT R230, R243, R184, RZ, 0x3c, !PT ;  /* 0x000000b8f3e67212 */ /* 0x000fe200078e3cff */
[----:B------:R-:W-:Y:S01]  /*5f60*/  USHF.L.U32 UR4, UR4, 0x6, URZ ;  /* 0x0000000604047899 */ /* 0x000fe2000800063f */
[----:B------:R-:W-:Y:S01]  /*5f70*/  MOV R138, R2 ;  /* 0x00000002008a7202 */ /* 0x000fe20000000f00 */
[----:B------:R-:W-:Y:S01]  /*5f80*/  IMAD.MOV.U32 R132, RZ, RZ, R135 ;  /* 0x000000ffff847224 */ /* 0x000fe200078e0087 */
[----:B------:R-:W-:Y:S01]  /*5f90*/  LOP3.LUT R228, R241, R184, RZ, 0x3c, !PT ;  /* 0x000000b8f1e47212 */ /* 0x000fe200078e3cff */
[----:B------:R-:W-:Y:S01]  /*5fa0*/  IMAD.MOV.U32 R0, RZ, RZ, R136 ;  /* 0x000000ffff007224 */ /* 0x000fe200078e0088 */
[----:B------:R-:W-:Y:S01]  /*5fb0*/  MOV R137, R134 ;  /* 0x0000008600897202 */ /* 0x000fe20000000f00 */
[----:B------:R-:W-:Y:S01]  /*5fc0*/  IMAD.WIDE.U32 R230, R230, -0x2daee0ad, RZ ;  /* 0xd2511f53e6e67825 */ /* 0x000fe200078e00ff */
[----:B------:R-:W-:-:S03]  /*5fd0*/  PRMT R226, R238, 0x7054, R238 ;  /* 0x00007054eee27816 */ /* 0x000fc600000000ee */
[----:B------:R-:W-:-:S04]  /*5fe0*/  IMAD.WIDE.U32 R228, R228, -0x2daee0ad, RZ ;  /* 0xd2511f53e4e47825 */ /* 0x000fc800078e00ff */
[----:B--2---:R-:W-:Y:S01]  /*5ff0*/  IMAD.WIDE.U32 R224, R186, -0x2daee0ad, RZ ;  /* 0xd2511f53bae07825 */ /* 0x004fe200078e00ff */
[----:B------:R-:W-:Y:S05]  /*6000*/  BRA `(.L_x_266) ;  /* 0x0000019000007947 */ /* 0x000fea0003800000 */
.L_x_268:
[----:B------:R-:W2:Y:S01]  /*6010*/  LDL.64 R244, [R1+0x18] ;  /* 0x0000180001f47983 */ /* 0x000ea20000100a00 */
[----:B------:R-:W-:Y:S03]  /*6020*/  IADD3 R2, R223, -0x1, RZ ;  /* 0xffffffffdf027810 */ /* 0x000fe60007ffe0ff */
[----:B------:R-:W3:Y:S01]  /*6030*/  LDL.64 R238, [R1+0x8] ;  /* 0x0000080001ee7983 */ /* 0x000ee20000100a00 */
[----:B------:R-:W-:Y:S01]  /*6040*/  SHF.R.S32.HI R3, RZ, 0x1f, R2 ;  /* 0x0000001fff037819 */ /* 0x000fe20000011402 */
[C---:B------:R-:W-:Y:S04]  /*6050*/  IMAD.WIDE.U32 R134, R2.reuse, c[0x0][0x198], RZ ;  /* 0x0000660002867a25 */ /* 0x040fe800078e00ff */
[----:B------:R-:W-:Y:S04]  /*6060*/  IMAD R3, R3, c[0x0][0x198], RZ ;  /* 0x0000660003037a24 */ /* 0x000fe800078e02ff */
[----:B------:R-:W-:Y:S04]  /*6070*/  IMAD R2, R2, c[0x0][0x19c], R3 ;  /* 0x0000670002027a24 */ /* 0x000fe800078e0203 */
[----:B------:R-:W-:Y:S01]  /*6080*/  IMAD.IADD R133, R135, 0x1, R2 ;  /* 0x0000000187857824 */ /* 0x000fe200078e0202 */
[C---:B--2---:R-:W-:Y:S04]  /*6090*/  LEA R3, P1, R134.reuse, R244, 0x6 ;  /* 0x000000f486037211 */ /* 0x044fe800078230ff */
[C---:B------:R-:W-:Y:S02]  /*60a0*/  LEA R2, P2, R3.reuse, c[0x0][0x168], 0x1 ;  /* 0x00005a0003027a11 */ /* 0x040fe400078408ff */
        /* <DEDUP_REMOVED lines=15> */
.L_x_266:
[----:B------:R-:W2:Y:S01]  /*61a0*/  LDL.64 R8, [R1+0x10] ;  /* 0x0000100001087983 */ /* 0x000ea20000100a00 */
[----:B------:R-:W-:Y:S01]  /*61b0*/  SHF.R.S32.HI R2, RZ, 0x1f, R223 ;  /* 0x0000001fff027819 */ /* 0x000fe200000114df */
[----:B------:R-:W-:Y:S04]  /*61c0*/  DEPBAR.LE SB0, 0x0 ;  /* 0x000080000000791a */ /* 0x000fe80000000000 */
[----:B------:R-:W3:Y:S01]  /*61d0*/  LDL R6, [R1] ;  /* 0x0000000001067983 */ /* 0x000ee20000100800 */
[----:B------:R-:W-:Y:S02]  /*61e0*/  IMAD R2, R2, c[0x0][0x1a0], RZ ;  /* 0x0000680002027a24 */ /* 0x000fe400078e02ff */
[C---:B------:R-:W-:Y:S03]  /*61f0*/  IMAD.WIDE.U32 R4, R223.reuse, c[0x0][0x1a0], RZ ;  /* 0x00006800df047a25 */ /* 0x040fe600078e00ff */
[----:B------:R-:W-:Y:S01]  /*6200*/  BAR.SYNC.DEFER_BLOCKING 0x0 ;  /* 0x0000000000007b1d */ /* 0x000fe20000010000 */
        /* <DEDUP_REMOVED lines=11> */
[----:B------:R1:W-:Y:S01]  /*62c0*/  LDGSTS.E.BYPASS.LTC128B.128 [R222+0x9000], [R2.64] ;  /* 0x0900000002de7fae */ /* 0x0003e2000b901d54 */
[----:B------:R-:W-:Y:S05]  /*62d0*/  ISETP.GT.AND P0, PT, R223, RZ, PT ;  /* 0x000000ffdf00720c */ /* 0x000fea0003f04270 */
[----:B------:R1:W-:Y:S06]  /*62e0*/  LDGSTS.E.BYPASS.LTC128B.128 [R222+0xa000], [R2.64+0x40] ;  /* 0x0a00004002de7fae */ /* 0x0003ec000b901d54 */
[----:B------:R1:W-:Y:S06]  /*62f0*/  LDGSTS.E.BYPASS.LTC128B.128 [R222+0xb000], [R2.64+0x80] ;  /* 0x0b00008002de7fae */ /* 0x0003ec000b901d54 */
[----:B------:R2:W-:Y:S06]  /*6300*/  LDGSTS.E.BYPASS.LTC128B.128 [R222+0x9800], [R4.64] ;  /* 0x0980000004de7fae */ /* 0x0005ec000b901d54 */
[----:B------:R2:W-:Y:S06]  /*6310*/  LDGSTS.E.BYPASS.LTC128B.128 [R222+0xa800], [R4.64+0x40] ;  /* 0x0a80004004de7fae */ /* 0x0005ec000b901d54 */
[----:B------:R2:W-:Y:S06]  /*6320*/  LDGSTS.E.BYPASS.LTC128B.128 [R222+0xb800], [R4.64+0x80] ;  /* 0x0b80008004de7fae */ /* 0x0005ec000b901d54 */
[----:B------:R-:W-:Y:S06]  /*6330*/  LDSM.16.M88.4 R64, [R220] ;  /* 0x00000000dc40783b */ /* 0x000fec0000000200 */
[----:B------:R-:W2:Y:S06]  /*6340*/  LDSM.16.M88.4 R16, [R217+0x6000] ;  /* 0x00600000d910783b */ /* 0x000eac0000000200 */
[----:B------:R-:W3:Y:S06]  /*6350*/  LDSM.16.M88.4 R60, [R220+0x1000] ;  /* 0x00100000dc3c783b */ /* 0x000eec0000000200 */
[----:B------:R-:W4:Y:S06]  /*6360*/  LDSM.16.M88.4 R32, [R217+0x6400] ;  /* 0x00640000d920783b */ /* 0x000f2c0000000200 */
[----:B------:R-:W0:Y:S06]  /*6370*/  LDGDEPBAR ;  /* 0x00000000000079af */ /* 0x000e2c0000000000 */
[----:B------:R-:W5:Y:S06]  /*6380*/  LDSM.16.M88.4 R48, [R217+0x6800] ;  /* 0x00680000d930783b */ /* 0x000f6c0000000200 */
[----:B------:R-:W1:Y:S06]  /*6390*/  LDSM.16.M88.4 R172, [R217+0x6c00] ;  /* 0x006c0000d9ac783b */ /* 0x000e6c0000000200 */
[----:B------:R-:W-:Y:S01]  /*63a0*/  LDSM.16.M88.4 R176, [R221] ;  /* 0x00000000ddb0783b */ /* 0x000fe20000000200 */
[-C--:B--2---:R-:W-:Y:S05]  /*63b0*/  HMMA.16816.F32.BF16 R4, R64, R16.reuse, RZ ;  /* 0x000000104004723c */ /* 0x084fea00000418ff */
[----:B------:R-:W2:Y:S03]  /*63c0*/  LDSM.16.M88.4 R180, [R219+0x6000] ;  /* 0x00600000dbb4783b */ /* 0x000ea60000000200 */
[C---:B---3--:R-:W-:Y:S03]  /*63d0*/  HMMA.16816.F32.BF16 R8, R60.reuse, R16, RZ ;  /* 0x000000103c08723c */ /* 0x048fe600000418ff */
[----:B------:R-:W3:Y:S06]  /*63e0*/  LDSM.16.M88.4 R184, [R221+0x1000] ;  /* 0x00100000ddb8783b */ /* 0x000eec0000000200 */
[----:B------:R-:W1:Y:S01]  /*63f0*/  LDSM.16.M88.4 R188, [R219+0x6400] ;  /* 0x00640000dbbc783b */ /* 0x000e620000000200 */
[-C--:B------:R-:W-:Y:S05]  /*6400*/  HMMA.16816.F32.BF16 R12, R60, R18.reuse, RZ ;  /* 0x000000123c0c723c */ /* 0x080fea00000418ff */
[----:B------:R-:W1:Y:S03]  /*6410*/  LDSM.16.M88.4 R192, [R219+0x6800] ;  /* 0x00680000dbc0783b */ /* 0x000e660000000200 */
[C---:B------:R-:W-:Y:S03]  /*6420*/  HMMA.16816.F32.BF16 R16, R64.reuse, R18, RZ ;  /* 0x000000124010723c */ /* 0x040fe600000418ff */
[----:B------:R-:W1:Y:S05]  /*6430*/  LDSM.16.M88.4 R196, [R219+0x6c00] ;  /* 0x006c0000dbc4783b */ /* 0x000e6a0000000200 */
[-C--:B----4-:R-:W-:Y:S01]  /*6440*/  HMMA.16816.F32.BF16 R20, R64, R32.reuse, RZ ;  /* 0x000000204014723c */ /* 0x090fe200000418ff */
        /* <DEDUP_REMOVED lines=118> */
.L_x_267:
[----:B-1----:R-:W-:Y:S01]  /*6bb0*/  FMNMX.FTZ R2, R4, R0, !PT ;  /* 0x0000000004027209 */ /* 0x002fe20007810000 */
[----:B------:R-:W-:Y:S01]  /*6bc0*/  IMAD.SHL.U32 R204, R223, 0x2, RZ ;  /* 0x00000002dfcc7824 */ /* 0x000fe200078e00ff */
[----:B------:R-:W-:Y:S02]  /*6bd0*/  LDSM.16.MT88.4 R176, [R216+0x9000] ;  /* 0x00900000d8b0783b */ /* 0x000fe40000004200 */
        /* <DEDUP_REMOVED lines=41> */
[----:B------:R-:W-:Y:S01]  /*6e70*/  SHFL.BFLY PT, R135, R136, 0x2, 0x1f ;  /* 0x0c401f0088877f89 */ /* 0x000fe200000e0000 */
[----:B------:R-:W-:Y:S02]  /*6e80*/  FMNMX.FTZ R2, R56, R2, !PT ;  /* 0x0000000238027209 */ /* 0x000fe40007810000 */
[----:B------:R-:W-:Y:S02]  /*6e90*/  FMNMX.FTZ R133, R66, R3, !PT ;  /* 0x0000000342857209 */ /* 0x000fe40007810000 */
[----:B------:R-:W-:Y:S02]  /*6ea0*/  FMNMX.FTZ R3, R57, R2, !PT ;  /* 0x0000000239037209 */ /* 0x000fe40007810000 */
[----:B------:R-:W-:Y:S02]  /*6eb0*/  FMNMX.FTZ R2, R67, R133, !PT ;  /* 0x0000008543027209 */ /* 0x000fe40007810000 */
[----:B------:R-:W-:Y:S03]  /*6ec0*/  FMNMX.FTZ R3, R60, R3, !PT ;  /* 0x000000033c037209 */ /* 0x000fe60007810000 */
[----:B------:R-:W-:Y:S01]  /*6ed0*/  SHFL.BFLY PT, R133, R2, 0x2, 0x1f ;  /* 0x0c401f0002857f89 */ /* 0x000fe200000e0000 */
[----:B------:R-:W-:Y:S07]  /*6ee0*/  FMNMX.FTZ R3, R61, R3, !PT ;  /* 0x000000033d037209 */ /* 0x000fee0007810000 */
[----:B------:R-:W1:Y:S02]  /*6ef0*/  SHFL.BFLY PT, R134, R3, 0x2, 0x1f ;  /* 0x0c401f0003867f89 */ /* 0x000e6400000e0000 */
[----:B-1----:R-:W-:Y:S02]  /*6f00*/  FMNMX.FTZ R134, R3, R134, !PT ;  /* 0x0000008603867209 */ /* 0x002fe40007810000 */
[----:B------:R-:W-:Y:S02]  /*6f10*/  FMNMX.FTZ R136, R136, R135, !PT ;  /* 0x0000008788887209 */ /* 0x000fe40007810000 */
[----:B------:R-:W-:Y:S02]  /*6f20*/  FMNMX.FTZ R2, R2, R133, !PT ;  /* 0x0000008502027209 */ /* 0x000fe40007810000 */
[----:B------:R-:W-:Y:S01]  /*6f30*/  FMNMX.FTZ R133, R10, R138, !PT ;  /* 0x0000008a0a857209 */ /* 0x000fe20007810000 */
[----:B------:R-:W1:Y:S03]  /*6f40*/  SHFL.BFLY PT, R135, R136, 0x1, 0x1f ;  /* 0x0c201f0088877f89 */ /* 0x000e6600000e0000 */
[----:B------:R-:W-:Y:S04]  /*6f50*/  FMNMX.FTZ R133, R11, R133, !PT ;  /* 0x000000850b857209 */ /* 0x000fe80007810000 */
[----:B------:R-:W-:Y:S01]  /*6f60*/  FMNMX.FTZ R3, R14, R133, !PT ;  /* 0x000000850e037209 */ /* 0x000fe20007810000 */
[----:B------:R-:W2:Y:S03]  /*6f70*/  SHFL.BFLY PT, R139, R2, 0x1, 0x1f ;  /* 0x0c201f00028b7f89 */ /* 0x000ea600000e0000 */
[----:B------:R-:W-:Y:S04]  /*6f80*/  FMNMX.FTZ R3, R15, R3, !PT ;  /* 0x000000030f037209 */ /* 0x000fe80007810000 */
[----:B------:R-:W-:Y:S01]  /*6f90*/  FMNMX.FTZ R3, R26, R3, !PT ;  /* 0x000000031a037209 */ /* 0x000fe20007810000 */
[----:B------:R-:W3:Y:S03]  /*6fa0*/  SHFL.BFLY PT, R133, R134, 0x1, 0x1f ;  /* 0x0c201f0086857f89 */ /* 0x000ee600000e0000 */
[----:B------:R-:W-:Y:S04]  /*6fb0*/  FMNMX.FTZ R3, R27, R3, !PT ;  /* 0x000000031b037209 */ /* 0x000fe80007810000 */
[----:B------:R-:W-:Y:S02]  /*6fc0*/  FMNMX.FTZ R3, R30, R3, !PT ;  /* 0x000000031e037209 */ /* 0x000fe40007810000 */
[----:B-1----:R-:W-:Y:S04]  /*6fd0*/  FMNMX.FTZ R136, R136, R135, !PT ;  /* 0x0000008788887209 */ /* 0x002fe80007810000 */
[C---:B------:R-:W-:Y:S01]  /*6fe0*/  FSETP.NEU.FTZ.AND P1, PT, R136.reuse, -INF , PT ;  /* 0xff8000008800780b */ /* 0x040fe20003f3d000 */
[----:B------:R-:W-:Y:S01]  /*6ff0*/  FADD.FTZ R0, -R136, R0 ;  /* 0x0000000088007221 */ /* 0x000fe20000010100 */
[----:B--2---:R-:W-:Y:S01]  /*7000*/  FMNMX.FTZ R135, R2, R139, !PT ;  /* 0x0000008b02877209 */ /* 0x004fe20007810000 */
[----:B------:R-:W-:Y:S01]  /*7010*/  FMUL.FTZ R184, R136, c[0x0][0x23c] ;  /* 0x00008f0088b87a20 */ /* 0x000fe20000410000 */
[----:B------:R-:W-:Y:S01]  /*7020*/  FMNMX.FTZ R2, R31, R3, !PT ;  /* 0x000000031f027209 */ /* 0x000fe20007810000 */
[----:B------:R-:W-:Y:S02]  /*7030*/  FMUL.FTZ R0, R0, c[0x0][0x23c] ;  /* 0x00008f0000007a20 */ /* 0x000fe40000410000 */
[----:B------:R-:W-:Y:S01]  /*7040*/  FMUL.FTZ R185, R135, c[0x0][0x23c] ;  /* 0x00008f0087b97a20 */ /* 0x000fe20000410000 */
[----:B------:R-:W-:Y:S01]  /*7050*/  FMNMX.FTZ R2, R42, R2, !PT ;  /* 0x000000022a027209 */ /* 0x000fe20007810000 */
[----:B------:R1:W2:Y:S01]  /*7060*/  MUFU.EX2 R3, R0 ;  /* 0x0000000000037308 */ /* 0x0002a20000000800 */
[----:B---3--:R-:W-:Y:S02]  /*7070*/  FMNMX.FTZ R134, R134, R133, !PT ;  /* 0x0000008586867209 */ /* 0x008fe40007810000 */
[----:B------:R-:W-:Y:S02]  /*7080*/  FMNMX.FTZ R2, R43, R2, !PT ;  /* 0x000000022b027209 */ /* 0x000fe40007810000 */
[----:B------:R-:W-:Y:S01]  /*7090*/  FSEL R184, R184, RZ, P1 ;  /* 0x000000ffb8b87208 */ /* 0x000fe20000800000 */
[----:B------:R-:W-:Y:S01]  /*70a0*/  FMUL.FTZ R186, R134, c[0x0][0x23c] ;  /* 0x00008f0086ba7a20 */ /* 0x000fe20000410000 */
[----:B------:R-:W-:Y:S02]  /*70b0*/  FMNMX.FTZ R2, R46, R2, !PT ;  /* 0x000000022e027209 */ /* 0x000fe40007810000 */
[----:B------:R-:W-:Y:S01]  /*70c0*/  FSETP.NEU.FTZ.AND P1, PT, R135, -INF , PT ;  /* 0xff8000008700780b */ /* 0x000fe20003f3d000 */
[--C-:B------:R-:W-:Y:S01]  /*70d0*/  FFMA.FTZ R17, R17, c[0x0][0x23c], -R184.reuse ;  /* 0x00008f0011117a23 */ /* 0x100fe200000108b8 */
[----:B------:R-:W-:Y:S01]  /*70e0*/  FMNMX.FTZ R2, R47, R2, !PT ;  /* 0x000000022f027209 */ /* 0x000fe20007810000 */
[--C-:B------:R-:W-:Y:S01]  /*70f0*/  FFMA.FTZ R16, R16, c[0x0][0x23c], -R184.reuse ;  /* 0x00008f0010107a23 */ /* 0x100fe200000108b8 */
[----:B------:R-:W-:Y:S01]  /*7100*/  FSEL R185, R185, RZ, P1 ;  /* 0x000000ffb9b97208 */ /* 0x000fe20000800000 */
[----:B------:R3:W-:Y:S01]  /*7110*/  MUFU.EX2 R209, R17 ;  /* 0x0000001100d17308 */ /* 0x0007e20000000800 */
[----:B------:R-:W-:Y:S01]  /*7120*/  FMNMX.FTZ R2, R58, R2, !PT ;  /* 0x000000023a027209 */ /* 0x000fe20007810000 */
[----:B------:R-:W-:Y:S01]  /*7130*/  FFMA.FTZ R4, R4, c[0x0][0x23c], -R184 ;  /* 0x00008f0004047a23 */ /* 0x000fe200000108b8 */
[----:B------:R-:W-:Y:S01]  /*7140*/  FSETP.NEU.FTZ.AND P1, PT, R134, -INF , PT ;  /* 0xff8000008600780b */ /* 0x000fe20003f3d000 */
[--C-:B------:R-:W-:Y:S02]  /*7150*/  FFMA.FTZ R18, R18, c[0x0][0x23c], -R185.reuse ;  /* 0x00008f0012127a23 */ /* 0x100fe400000108b9 */
[--C-:B------:R-:W-:Y:S01]  /*7160*/  FFMA.FTZ R19, R19, c[0x0][0x23c], -R185.reuse ;  /* 0x00008f0013137a23 */ /* 0x100fe200000108b9 */
[----:B------:R-:W-:Y:S01]  /*7170*/  FSEL R186, R186, RZ, P1 ;  /* 0x000000ffbaba7208 */ /* 0x000fe20000800000 */
[--C-:B------:R-:W-:Y:S02]  /*7180*/  FFMA.FTZ R6, R6, c[0x0][0x23c], -R185.reuse ;  /* 0x00008f0006067a23 */ /* 0x100fe400000108b9 */
[----:B-1----:R-:W-:Y:S01]  /*7190*/  FADD.FTZ R0, -R135, R132 ;  /* 0x0000008487007221 */ /* 0x002fe20000010100 */
[----:B------:R1:W-:Y:S01]  /*71a0*/  MUFU.EX2 R246, R4 ;  /* 0x0000000400f67308 */ /* 0x0003e20000000800 */
[--C-:B------:R-:W-:Y:S02]  /*71b0*/  FFMA.FTZ R13, R13, c[0x0][0x23c], -R186.reuse ;  /* 0x00008f000d0d7a23 */ /* 0x100fe400000108ba */
[----:B------:R-:W-:Y:S02]  /*71c0*/  FMUL.FTZ R0, R0, c[0x0][0x23c] ;  /* 0x00008f0000007a20 */ /* 0x000fe40000410000 */
[--C-:B------:R-:W-:Y:S02]  /*71d0*/  FFMA.FTZ R12, R12, c[0x0][0x23c], -R186.reuse ;  /* 0x00008f000c0c7a23 */ /* 0x100fe400000108ba */
[--C-:B------:R-:W-:Y:S02]  /*71e0*/  FFMA.FTZ R139, R7, c[0x0][0x23c], -R185.reuse ;  /* 0x00008f00078b7a23 */ /* 0x100fe400000108b9 */
[----:B------:R-:W-:Y:S01]  /*71f0*/  FFMA.FTZ R9, R9, c[0x0][0x23c], -R186 ;  /* 0x00008f0009097a23 */ /* 0x000fe200000108ba */
[----:B------:R4:W5:Y:S01]  /*7200*/  MUFU.EX2 R133, R0 ;  /* 0x0000000000857308 */ /* 0x0009620000000800 */
[----:B--2---:R-:W-:Y:S02]  /*7210*/  FMUL.FTZ R68, R3, R68 ;  /* 0x0000004403447220 */ /* 0x004fe40000410000 */
[--C-:B---3--:R-:W-:Y:S02]  /*7220*/  FFMA.FTZ R17, R5, c[0x0][0x23c], -R184.reuse ;  /* 0x00008f0005117a23 */ /* 0x108fe400000108b8 */
[C---:B------:R-:W-:Y:S02]  /*7230*/  FMUL.FTZ R69, R3.reuse, R69 ;  /* 0x0000004503457220 */ /* 0x040fe40000410000 */
[C---:B------:R-:W-:Y:S02]  /*7240*/  FMUL.FTZ R80, R3.reuse, R80 ;  /* 0x0000005003507220 */ /* 0x040fe40000410000 */
[----:B------:R-:W-:Y:S01]  /*7250*/  FMUL.FTZ R81, R3, R81 ;  /* 0x0000005103517220 */ /* 0x000fe20000410000 */
[----:B------:R2:W-:Y:S01]  /*7260*/  MUFU.EX2 R207, R16 ;  /* 0x0000001000cf7308 */ /* 0x0005e20000000800 */
[----:B------:R-:W-:Y:S02]  /*7270*/  FFMA.FTZ R49, R49, c[0x0][0x23c], -R184 ;  /* 0x00008f0031317a23 */ /* 0x000fe400000108b8 */
[--C-:B------:R-:W-:Y:S01]  /*7280*/  FFMA.FTZ R50, R50, c[0x0][0x23c], -R185.reuse ;  /* 0x00008f0032327a23 */ /* 0x100fe200000108b9 */
[----:B-1----:R-:W-:Y:S01]  /*7290*/  LOP3.LUT R4, R225, UR23, R204, 0x96, !PT ;  /* 0x00000017e1047c12 */ /* 0x002fe2000f8e96cc */
[----:B------:R-:W-:Y:S02]  /*72a0*/  FFMA.FTZ R51, R51, c[0x0][0x23c], -R185 ;  /* 0x00008f0033337a23 */ /* 0x000fe400000108b9 */
[C---:B------:R-:W-:Y:S02]  /*72b0*/  FMUL.FTZ R84, R3.reuse, R84 ;  /* 0x0000005403547220 */ /* 0x040fe40000410000 */
[----:B------:R-:W-:Y:S01]  /*72c0*/  IMAD.WIDE.U32 R4, R4, -0x326172a9, RZ ;  /* 0xcd9e8d5704047825 */ /* 0x000fe200078e00ff */
[----:B------:R1:W-:Y:S03]  /*72d0*/  MUFU.EX2 R208, R18 ;  /* 0x0000001200d07308 */ /* 0x0003e60000000800 */
[----:B------:R-:W-:Y:S02]  /*72e0*/  FMUL.FTZ R85, R3, R85 ;  /* 0x0000005503557220 */ /* 0x000fe40000410000 */
[----:B----4-:R-:W-:Y:S01]  /*72f0*/  FADD.FTZ R0, -R134, R137 ;  /* 0x0000008986007221 */ /* 0x010fe20000010100 */
[----:B------:R-:W-:Y:S01]  /*7300*/  LOP3.LUT R137, R5, UR15, R240, 0x96, !PT ;  /* 0x0000000f05897c12 */ /* 0x000fe2000f8e96f0 */
[C---:B-----5:R-:W-:Y:S02]  /*7310*/  FMUL.FTZ R70, R133.reuse, R70 ;  /* 0x0000004685467220 */ /* 0x060fe40000410000 */
[----:B------:R-:W-:Y:S01]  /*7320*/  FMUL.FTZ R0, R0, c[0x0][0x23c] ;  /* 0x00008f0000007a20 */ /* 0x000fe20000410000 */
[----:B------:R3:W-:Y:S01]  /*7330*/  MUFU.EX2 R206, R17 ;  /* 0x0000001100ce7308 */ /* 0x0007e20000000800 */
[C---:B------:R-:W-:Y:S02]  /*7340*/  FMUL.FTZ R71, R133.reuse, R71 ;  /* 0x0000004785477220 */ /* 0x040fe40000410000 */
[----:B------:R-:W-:Y:S01]  /*7350*/  FMUL.FTZ R82, R133, R82 ;  /* 0x0000005285527220 */ /* 0x000fe20000410000 */
[----:B--2---:R-:W-:Y:S01]  /*7360*/  LOP3.LUT R16, R229, UR14, R224, 0x96, !PT ;  /* 0x0000000ee5107c12 */ /* 0x004fe2000f8e96e0 */
[C---:B------:R-:W-:Y:S02]  /*7370*/  FMUL.FTZ R83, R133.reuse, R83 ;  /* 0x0000005385537220 */ /* 0x040fe40000410000 */
[----:B------:R-:W-:Y:S02]  /*7380*/  FMUL.FTZ R86, R133, R86 ;  /* 0x0000005685567220 */ /* 0x000fe40000410000 */
[----:B------:R-:W-:Y:S01]  /*7390*/  IMAD.WIDE.U32 R196, R16, -0x326172a9, RZ ;  /* 0xcd9e8d5710c47825 */ /* 0x000fe200078e00ff */
[----:B------:R2:W4:Y:S01]  /*73a0*/  MUFU.EX2 R132, R0 ;  /* 0x0000000000847308 */ /* 0x0005220000000800 */
[----:B------:R-:W-:Y:S02]  /*73b0*/  LOP3.LUT R16, R5, UR15, R242, 0x96, !PT ;  /* 0x0000000f05107c12 */ /* 0x000fe4000f8e96f2 */
[----:B------:R-:W-:Y:S01]  /*73c0*/  FMUL.FTZ R87, R133, R87 ;  /* 0x0000005785577220 */ /* 0x000fe20000410000 */
[----:B-1----:R-:W-:Y:S01]  /*73d0*/  LOP3.LUT R18, R231, UR14, R224, 0x96, !PT ;  /* 0x0000000ee7127c12 */ /* 0x002fe2000f8e96e0 */
[--C-:B------:R-:W-:Y:S02]  /*73e0*/  FFMA.FTZ R32, R32, c[0x0][0x23c], -R184.reuse ;  /* 0x00008f0020207a23 */ /* 0x100fe400000108b8 */
[----:B------:R-:W-:Y:S02]  /*73f0*/  FFMA.FTZ R33, R33, c[0x0][0x23c], -R184 ;  /* 0x00008f0021217a23 */ /* 0x000fe400000108b8 */
[----:B------:R-:W-:Y:S01]  /*7400*/  IMAD.WIDE.U32 R194, R18, -0x326172a9, RZ ;  /* 0xcd9e8d5712c27825 */ /* 0x000fe200078e00ff */
[----:B------:R1:W-:Y:S03]  /*7410*/  MUFU.EX2 R252, R6 ;  /* 0x0000000600fc7308 */ /* 0x0003e60000000800 */
[--C-:B------:R-:W-:Y:S01]  /*7420*/  FFMA.FTZ R34, R34, c[0x0][0x23c], -R185.reuse ;  /* 0x00008f0022227a23 */ /* 0x100fe200000108b9 */
[--C-:B------:R-:W-:Y:S01]  /*7430*/  LOP3.LUT R18, R195, UR13, R4.reuse, 0x96, !PT ;  /* 0x0000000dc3127c12 */ /* 0x100fe2000f8e9604 */
[----:B------:R-:W-:Y:S01]  /*7440*/  FFMA.FTZ R35, R35, c[0x0][0x23c], -R185 ;  /* 0x00008f0023237a23 */ /* 0x000fe200000108b9 */
[----:B---3--:R-:W-:Y:S01]  /*7450*/  LOP3.LUT R17, R197, UR13, R4, 0x96, !PT ;  /* 0x0000000dc5117c12 */ /* 0x008fe2000f8e9604 */
[----:B------:R-:W-:Y:S03]  /*7460*/  IMAD.WIDE.U32 R4, R16, -0x2daee0ad, RZ ;  /* 0xd2511f5310047825 */ /* 0x000fe600078e00ff */
[----:B------:R3:W5:Y:S01]  /*7470*/  MUFU.EX2 R205, R19 ;  /* 0x0000001300cd7308 */ /* 0x0007620000000800 */
[----:B------:R-:W-:Y:S01]  /*7480*/  IMAD.WIDE.U32 R16, R17, -0x2daee0ad, RZ ;  /* 0xd2511f5311107825 */ /* 0x000fe200078e00ff */
[----:B------:R-:W-:Y:S02]  /*7490*/  LOP3.LUT R5, R5, UR12, R230, 0x96, !PT ;  /* 0x0000000c05057c12 */ /* 0x000fe4000f8e96e6 */
[----:B--2---:R-:W-:Y:S01]  /*74a0*/  FMNMX.FTZ R0, R59, R2, !PT ;  /* 0x000000023b007209 */ /* 0x004fe20007810000 */
[C---:B----4-:R-:W-:Y:S02]  /*74b0*/  FMUL.FTZ R72, R132.reuse, R72 ;  /* 0x0000004884487220 */ /* 0x050fe40000410000 */
[----:B------:R-:W-:Y:S01]  /*74c0*/  FMUL.FTZ R73, R132, R73 ;  /* 0x0000004984497220 */ /* 0x000fe20000410000 */
[----:B------:R-:W-:Y:S01]  /*74d0*/  FMNMX.FTZ R0, R62, R0, !PT ;  /* 0x000000003e007209 */ /* 0x000fe20007810000 */
[C---:B------:R-:W-:Y:S01]  /*74e0*/  FMUL.FTZ R76, R132.reuse, R76 ;  /* 0x0000004c844c7220 */ /* 0x040fe20000410000 */
[----:B------:R2:W-:Y:S01]  /*74f0*/  MUFU.EX2 R249, R13 ;  /* 0x0000000d00f97308 */ /* 0x0005e20000000800 */
[C---:B------:R-:W-:Y:S01]  /*7500*/  FMUL.FTZ R77, R132.reuse, R77 ;  /* 0x0000004d844d7220 */ /* 0x040fe20000410000 */
[----:B------:R-:W-:Y:S01]  /*7510*/  FMNMX.FTZ R0, R63, R0, !PT ;  /* 0x000000003f007209 */ /* 0x000fe20007810000 */
[C---:B------:R-:W-:Y:S02]  /*7520*/  FMUL.FTZ R88, R132.reuse, R88 ;  /* 0x0000005884587220 */ /* 0x040fe40000410000 */
[----:B-1----:R-:W-:Y:S02]  /*7530*/  IMAD.WIDE.U32 R6, R137, -0x2daee0ad, RZ ;  /* 0xd2511f5389067825 */ /* 0x002fe400078e00ff */
[----:B------:R-:W1:Y:S02]  /*7540*/  SHFL.BFLY PT, R2, R0, 0x2, 0x1f ;  /* 0x0c401f0000027f89 */ /* 0x000e6400000e0000 */
[C---:B------:R-:W-:Y:S01]  /*7550*/  FMUL.FTZ R89, R132.reuse, R89 ;  /* 0x0000005984597220 */ /* 0x040fe20000410000 */
[----:B------:R4:W2:Y:S01]  /*7560*/  MUFU.EX2 R250, R12 ;  /* 0x0000000c00fa7308 */ /* 0x0008a20000000800 */
[----:B------:R-:W-:Y:S01]  /*7570*/  LOP3.LUT R17, R17, UR10, R6, 0x96, !PT ;  /* 0x0000000a11117c12 */ /* 0x000fe2000f8e9606 */
[----:B------:R-:W-:Y:S02]  /*7580*/  FMUL.FTZ R92, R132, R92 ;  /* 0x0000005c845c7220 */ /* 0x000fe40000410000 */
[----:B---3--:R-:W-:Y:S01]  /*7590*/  IMAD.WIDE.U32 R18, R18, -0x2daee0ad, RZ ;  /* 0xd2511f5312127825 */ /* 0x008fe200078e00ff */
[----:B-----5:R-:W-:Y:S03]  /*75a0*/  F2FP.BF16.PACK_AB R175, R205, R208 ;  /* 0x000000d0cdaf723e */ /* 0x020fe600000010ff */
[----:B------:R-:W-:Y:S01]  /*75b0*/  IMAD.WIDE.U32 R200, R17, -0x326172a9, RZ ;  /* 0xcd9e8d5711c87825 */ /* 0x000fe200078e00ff */
[----:B------:R-:W-:Y:S01]  /*75c0*/  LOP3.LUT R19, R19, UR10, R4, 0x96, !PT ;  /* 0x0000000a13137c12 */ /* 0x000fe2000f8e9604 */
[----:B------:R-:W-:Y:S01]  /*75d0*/  MUFU.EX2 R244, R9 ;  /* 0x0000000900f47308 */ /* 0x000fe20000000800 */
[----:B------:R-:W-:Y:S01]  /*75e0*/  LOP3.LUT R4, R7, UR12, R228, 0x96, !PT ;  /* 0x0000000c07047c12 */ /* 0x000fe2000f8e96e4 */
[----:B------:R-:W-:Y:S04]  /*75f0*/  IMAD.WIDE.U32 R6, R5, -0x326172a9, RZ ;  /* 0xcd9e8d5705067825 */ /* 0x000fe800078e00ff */
[----:B------:R-:W-:Y:S01]  /*7600*/  IMAD.WIDE.U32 R192, R19, -0x326172a9, RZ ;  /* 0xcd9e8d5713c07825 */ /* 0x000fe200078e00ff */
[----:B------:R-:W-:Y:S03]  /*7610*/  LOP3.LUT R7, R7, UR11, R194, 0x96, !PT ;  /* 0x0000000b07077c12 */ /* 0x000fe6000f8e96c2 */
[----:B------:R-:W-:Y:S01]  /*7620*/  IMAD.WIDE.U32 R4, R4, -0x326172a9, RZ ;  /* 0xcd9e8d5704047825 */ /* 0x000fe200078e00ff */
[----:B-1----:R-:W-:Y:S01]  /*7630*/  FMNMX.FTZ R0, R0, R2, !PT ;  /* 0x0000000200007209 */ /* 0x002fe20007810000 */
[----:B------:R-:W-:Y:S02]  /*7640*/  MUFU.EX2 R251, R139 ;  /* 0x0000008b00fb7308 */ /* 0x000fe40000000800 */
[----:B--2---:R-:W-:Y:S01]  /*7650*/  FFMA.FTZ R13, R8, c[0x0][0x23c], -R186 ;  /* 0x00008f00080d7a23 */ /* 0x004fe200000108ba */
[----:B----4-:R-:W-:Y:S01]  /*7660*/  LOP3.LUT R12, R201, UR9, R4, 0x96, !PT ;  /* 0x00000009c90c7c12 */ /* 0x010fe2000f8e9604 */
[----:B------:R-:W1:Y:S01]  /*7670*/  SHFL.BFLY PT, R2, R0, 0x1, 0x1f ;  /* 0x0c201f0000027f89 */ /* 0x000e6200000e0000 */
[----:B------:R-:W-:Y:S01]  /*7680*/  LOP3.LUT R5, R5, UR11, R196, 0x96, !PT ;  /* 0x0000000b05057c12 */ /* 0x000fe2000f8e96c4 */
[----:B------:R-:W-:Y:S01]  /*7690*/  FMUL.FTZ R19, R133, R155 ;  /* 0x0000009b85137220 */ /* 0x000fe20000410000 */
[----:B------:R-:W-:Y:S01]  /*76a0*/  F2FP.BF16.PACK_AB R182, R249, R250 ;  /* 0x000000faf9b6723e */ /* 0x000fe200000010ff */
[----:B------:R-:W-:Y:S02]  /*76b0*/  IMAD.WIDE.U32 R202, R12, -0x2daee0ad, RZ ;  /* 0xd2511f530cca7825 */ /* 0x000fe400078e00ff */
[----:B------:R2:W3:Y:S02]  /*76c0*/  MUFU.EX2 R245, R13 ;  /* 0x0000000d00f57308 */ /* 0x0004e40000000800 */
[----:B------:R-:W-:Y:S04]  /*76d0*/  IMAD.WIDE.U32 R4, R5, -0x2daee0ad, RZ ;  /* 0xd2511f5305047825 */ /* 0x000fe800078e00ff */
[----:B------:R-:W-:Y:S01]  /*76e0*/  FMUL.FTZ R93, R132, R93 ;  /* 0x0000005d845d7220 */ /* 0x000fe20000410000 */
[----:B------:R-:W-:Y:S01]  /*76f0*/  LOP3.LUT R16, R5, UR8, R16, 0x96, !PT ;  /* 0x0000000805107c12 */ /* 0x000fe2000f8e9610 */
[----:B------:R-:W-:Y:S01]  /*7700*/  FMUL.FTZ R96, R3, R96 ;  /* 0x0000006003607220 */ /* 0x000fe20000410000 */
[----:B------:R-:W-:Y:S01]  /*7710*/  LOP3.LUT R4, R203, UR6, R4, 0x96, !PT ;  /* 0x00000006cb047c12 */ /* 0x000fe2000f8e9604 */
[----:B------:R-:W-:Y:S01]  /*7720*/  MUFU.EX2 R201, R49 ;  /* 0x0000003100c97308 */ /* 0x000fe20000000800 */
[----:B------:R-:W-:Y:S02]  /*7730*/  FMUL.FTZ R97, R3, R97 ;  /* 0x0000006103617220 */ /* 0x000fe40000410000 */
[----:B------:R-:W-:Y:S04]  /*7740*/  IMAD.WIDE.U32 R190, R16, -0x326172a9, RZ ;  /* 0xcd9e8d5710be7825 */ /* 0x000fe800078e00ff */
[----:B------:R-:W-:Y:S01]  /*7750*/  IMAD.WIDE.U32 R4, R4, -0x326172a9, RZ ;  /* 0xcd9e8d5704047825 */ /* 0x000fe200078e00ff */
[----:B-1----:R-:W-:Y:S02]  /*7760*/  FMNMX.FTZ R2, R0, R2, !PT ;  /* 0x0000000200027209 */ /* 0x002fe40007810000 */
[----:B------:R-:W-:Y:S01]  /*7770*/  LOP3.LUT R0, R193, UR9, R6, 0x96, !PT ;  /* 0x00000009c1007c12 */ /* 0x000fe2000f8e9606 */
[----:B------:R-:W-:Y:S01]  /*7780*/  IMAD.WIDE.U32 R6, R7, -0x2daee0ad, RZ ;  /* 0xd2511f5307067825 */ /* 0x000fe200078e00ff */
[C---:B------:R-:W-:Y:S01]  /*7790*/  FSETP.NEU.FTZ.AND P1, PT, R2.reuse, -INF , PT ;  /* 0xff8000000200780b */ /* 0x040fe20003f3d000 */
[----:B------:R1:W-:Y:S01]  /*77a0*/  MUFU.EX2 R234, R32 ;  /* 0x0000002000ea7308 */ /* 0x0003e20000000800 */
[----:B--2---:R-:W-:Y:S01]  /*77b0*/  SHF.R.U32.HI R13, RZ, 0x18, R4 ;  /* 0x00000018ff0d7819 */ /* 0x004fe20000011604 */
[----:B------:R-:W-:Y:S01]  /*77c0*/  FMUL.FTZ R187, R2, c[0x0][0x23c] ;  /* 0x00008f0002bb7a20 */ /* 0x000fe20000410000 */
[----:B------:R-:W-:Y:S01]  /*77d0*/  LOP3.LUT R18, R7, UR8, R18, 0x96, !PT ;  /* 0x0000000807127c12 */ /* 0x000fe2000f8e9612 */
[----:B------:R-:W-:Y:S01]  /*77e0*/  IMAD.WIDE.U32 R198, R0, -0x2daee0ad, RZ ;  /* 0xd2511f5300c67825 */ /* 0x000fe200078e00ff */
[----:B------:R-:W-:Y:S02]  /*77f0*/  LOP3.LUT R0, R5, UR17, R190, 0x96, !PT ;  /* 0x0000001105007c12 */ /* 0x000fe4000f8e96be */
[----:B------:R-:W-:Y:S01]  /*7800*/  FSEL R187, R187, RZ, P1 ;  /* 0x000000ffbbbb7208 */ /* 0x000fe20000800000 */
[----:B------:R-:W-:Y:S01]  /*7810*/  IMAD.WIDE.U32 R188, R18, -0x326172a9, RZ ;  /* 0xcd9e8d5712bc7825 */ /* 0x000fe200078e00ff */
[----:B------:R-:W-:Y:S01]  /*7820*/  LOP3.LUT R6, R199, UR6, R6, 0x96, !PT ;  /* 0x00000006c7067c12 */ /* 0x000fe2000f8e9606 */
[----:B------:R2:W-:Y:S01]  /*7830*/  MUFU.EX2 R233, R33 ;  /* 0x0000002100e97308 */ /* 0x0005e20000000800 */
[----:B---3--:R-:W-:Y:S01]  /*7840*/  F2FP.BF16.PACK_AB R180, R244, R245 ;  /* 0x000000f5f4b4723e */ /* 0x008fe200000010ff */
[--C-:B------:R-:W-:Y:S01]  /*7850*/  FFMA.FTZ R14, R14, c[0x0][0x23c], -R187.reuse ;  /* 0x00008f000e0e7a23 */ /* 0x100fe200000108bb */
[----:B------:R-:W-:Y:S01]  /*7860*/  LOP3.LUT R137, R189, UR7, R192, 0x96, !PT ;  /* 0x00000007bd897c12 */ /* 0x000fe2000f8e96c0 */
[--C-:B------:R-:W-:Y:S02]  /*7870*/  FFMA.FTZ R15, R15, c[0x0][0x23c], -R187.reuse ;  /* 0x00008f000f0f7a23 */ /* 0x100fe400000108bb */
[----:B------:R-:W-:Y:S04]  /*7880*/  IMAD.WIDE.U32 R6, R6, -0x326172a9, RZ ;  /* 0xcd9e8d5706067825 */ /* 0x000fe800078e00ff */
[----:B------:R3:W-:Y:S01]  /*7890*/  MUFU.EX2 R248, R14 ;  /* 0x0000000e00f87308 */ /* 0x0007e20000000800 */
[--C-:B------:R-:W-:Y:S01]  /*78a0*/  SHF.R.U32.HI R16, RZ, 0x10, R6.reuse ;  /* 0x00000010ff107819 */ /* 0x100fe20000011606 */
[--C-:B------:R-:W-:Y:S01]  /*78b0*/  FFMA.FTZ R10, R10, c[0x0][0x23c], -R187.reuse ;  /* 0x00008f000a0a7a23 */ /* 0x100fe200000108bb */
[C---:B------:R-:W-:Y:S01]  /*78c0*/  LOP3.LUT R12, R6.reuse, 0xffff, RZ, 0xc0, !PT ;  /* 0x0000ffff060c7812 */ /* 0x040fe200078ec0ff */
[--C-:B------:R-:W-:Y:S01]  /*78d0*/  FFMA.FTZ R11, R11, c[0x0][0x23c], -R187.reuse ;  /* 0x00008f000b0b7a23 */ /* 0x100fe200000108bb */
[----:B------:R-:W-:Y:S01]  /*78e0*/  LOP3.LUT R18, R6, 0xff, RZ, 0xc0, !PT ;  /* 0x000000ff06127812 */ /* 0x000fe200078ec0ff */
[----:B-1----:R-:W-:Y:S01]  /*78f0*/  FMUL.FTZ R32, R132, R156 ;  /* 0x0000009c84207220 */ /* 0x002fe20000410000 */
[----:B------:R-:W-:Y:S01]  /*7900*/  SHF.R.U32.HI R17, RZ, 0x18, R6 ;  /* 0x00000018ff117819 */ /* 0x000fe20000011606 */
[--C-:B------:R-:W-:Y:S01]  /*7910*/  FFMA.FTZ R46, R46, c[0x0][0x23c], -R187.reuse ;  /* 0x00008f002e2e7a23 */ /* 0x100fe200000108bb */
[----:B------:R-:W-:Y:S01]  /*7920*/  LOP3.LUT R6, R7, UR17, R188, 0x96, !PT ;  /* 0x0000001107067c12 */ /* 0x000fe2000f8e96bc */
[----:B------:R1:W4:Y:S01]  /*7930*/  MUFU.EX2 R247, R15 ;  /* 0x0000000f00f77308 */ /* 0x0003220000000800 */
[----:B------:R-:W-:Y:S01]  /*7940*/  LOP3.LUT R7, R4, 0xffff, RZ, 0xc0, !PT ;  /* 0x0000ffff04077812 */ /* 0x000fe200078ec0ff */
[----:B------:R-:W-:Y:S01]  /*7950*/  FFMA.FTZ R59, R59, c[0x0][0x23c], -R187 ;  /* 0x00008f003b3b7a23 */ /* 0x000fe200000108bb */
[----:B------:R-:W-:Y:S01]  /*7960*/  LOP3.LUT R8, R16, 0xff, RZ, 0xc0, !PT ;  /* 0x000000ff10087812 */ /* 0x000fe200078ec0ff */
[----:B------:R-:W-:Y:S01]  /*7970*/  FMUL.FTZ R16, R3, R152 ;  /* 0x0000009803107220 */ /* 0x000fe20000410000 */
[----:B------:R-:W-:Y:S01]  /*7980*/  SHF.R.U32.HI R5, RZ, 0x8, R7 ;  /* 0x00000008ff057819 */ /* 0x000fe20000011607 */
[----:B--2---:R-:W-:Y:S01]  /*7990*/  FMUL.FTZ R33, R132, R157 ;  /* 0x0000009d84217220 */ /* 0x004fe20000410000 */
[----:B------:R-:W-:Y:S01]  /*79a0*/  PRMT R17, R8, 0x5410, R17 ;  /* 0x0000541008117816 */ /* 0x000fe20000000011 */
[C---:B------:R-:W-:Y:S01]  /*79b0*/  FMUL.FTZ R98, R133.reuse, R98 ;  /* 0x0000006285627220 */ /* 0x040fe20000410000 */
[----:B------:R-:W-:Y:S01]  /*79c0*/  SHF.R.U32.HI R12, RZ, 0x8, R12 ;  /* 0x00000008ff0c7819 */ /* 0x000fe2000001160c */
[----:B------:R2:W-:Y:S01]  /*79d0*/  MUFU.EX2 R239, R10 ;  /* 0x0000000a00ef7308 */ /* 0x0005e20000000800 */
[----:B------:R-:W-:Y:S01]  /*79e0*/  SHF.R.U32.HI R7, RZ, 0x10, R6 ;  /* 0x00000010ff077819 */ /* 0x000fe20000011606 */
[----:B------:R-:W-:Y:S01]  /*79f0*/  FMUL.FTZ R99, R133, R99 ;  /* 0x0000006385637220 */ /* 0x000fe20000410000 */
[----:B------:R-:W-:Y:S01]  /*7a00*/  LOP3.LUT R8, R0, 0xff, RZ, 0xc0, !PT ;  /* 0x000000ff00087812 */ /* 0x000fe200078ec0ff */
[C---:B------:R-:W-:Y:S01]  /*7a10*/  FMUL.FTZ R108, R3.reuse, R108 ;  /* 0x0000006c036c7220 */ /* 0x040fe20000410000 */
[----:B---3--:R-:W-:Y:S01]  /*7a20*/  SHF.R.U32.HI R14, RZ, 0x10, R4 ;  /* 0x00000010ff0e7819 */ /* 0x008fe20000011604 */
[----:B------:R-:W-:Y:S01]  /*7a30*/  FMUL.FTZ R109, R3, R109 ;  /* 0x0000006d036d7220 */ /* 0x000fe20000410000 */
[----:B------:R-:W-:Y:S01]  /*7a40*/  PRMT R18, R18, 0x5410, R12 ;  /* 0x0000541012127816 */ /* 0x000fe2000000000c */
[C---:B------:R-:W-:Y:S01]  /*7a50*/  FMUL.FTZ R110, R133.reuse, R110 ;  /* 0x0000006e856e7220 */ /* 0x040fe20000410000 */
[----:B------:R-:W-:Y:S01]  /*7a60*/  LOP3.LUT R12, R6, 0xff, RZ, 0xc0, !PT ;  /* 0x000000ff060c7812 */ /* 0x000fe200078ec0ff */
[----:B------:R-:W3:Y:S01]  /*7a70*/  MUFU.EX2 R238, R11 ;  /* 0x0000000b00ee7308 */ /* 0x000ee20000000800 */
[----:B------:R-:W-:Y:S01]  /*7a80*/  SHF.R.U32.HI R9, RZ, 0x18, R6 ;  /* 0x00000018ff097819 */ /* 0x000fe20000011606 */
[--C-:B------:R-:W-:Y:S01]  /*7a90*/  HSET2.LE.AND R174, R18, R226.reuse, PT ;  /* 0x000000e212ae7233 */ /* 0x100fe20003803000 */
[----:B------:R-:W-:Y:S01]  /*7aa0*/  LOP3.LUT R14, R14, 0xff, RZ, 0xc0, !PT ;  /* 0x000000ff0e0e7812 */ /* 0x000fe200078ec0ff */
[C---:B------:R-:W-:Y:S01]  /*7ab0*/  FMUL.FTZ R18, R133.reuse, R154 ;  /* 0x0000009a85127220 */ /* 0x040fe20000410000 */
[----:B-1----:R-:W-:Y:S01]  /*7ac0*/  LOP3.LUT R15, R4, 0xff, RZ, 0xc0, !PT ;  /* 0x000000ff040f7812 */ /* 0x002fe200078ec0ff */
[----:B------:R-:W-:Y:S01]  /*7ad0*/  FMUL.FTZ R111, R133, R111 ;  /* 0x0000006f856f7220 */ /* 0x000fe20000410000 */
[----:B------:R-:W-:Y:S01]  /*7ae0*/  LOP3.LUT R4, R0, 0xffff, RZ, 0xc0, !PT ;  /* 0x0000ffff00047812 */ /* 0x000fe200078ec0ff */
[----:B------:R-:W-:Y:S01]  /*7af0*/  FFMA.FTZ R44, R44, c[0x0][0x23c], -R186 ;  /* 0x00008f002c2c7a23 */ /* 0x000fe200000108ba */
[----:B------:R-:W-:Y:S01]  /*7b00*/  PRMT R15, R15, 0x5410, R5 ;  /* 0x000054100f0f7816 */ /* 0x000fe20000000005 */
[----:B------:R-:W-:Y:S01]  /*7b10*/  MUFU.EX2 R199, R51 ;  /* 0x0000003300c77308 */ /* 0x000fe20000000800 */
[----:B------:R-:W-:Y:S01]  /*7b20*/  SHF.R.U32.HI R4, RZ, 0x8, R4 ;  /* 0x00000008ff047819 */ /* 0x000fe20000011604 */
[----:B------:R-:W-:Y:S01]  /*7b30*/  FFMA.FTZ R45, R45, c[0x0][0x23c], -R186 ;  /* 0x00008f002d2d7a23 */ /* 0x000fe200000108ba */
[----:B------:R-:W-:Y:S01]  /*7b40*/  LOP3.LUT R5, R6, 0xffff, RZ, 0xc0, !PT ;  /* 0x0000ffff06057812 */ /* 0x000fe200078ec0ff */
[----:B------:R-:W-:Y:S01]  /*7b50*/  FFMA.FTZ R52, R52, c[0x0][0x23c], -R184 ;  /* 0x00008f0034347a23 */ /* 0x000fe200000108b8 */
[----:B------:R-:W-:Y:S01]  /*7b60*/  PRMT R8, R8, 0x5410, R4 ;  /* 0x0000541008087816 */ /* 0x000fe20000000004 */
[----:B------:R-:W-:Y:S01]  /*7b70*/  FFMA.FTZ R57, R57, c[0x0][0x23c], -R186 ;  /* 0x00008f0039397a23 */ /* 0x000fe200000108ba */
[----:B------:R-:W-:Y:S01]  /*7b80*/  SHF.R.U32.HI R6, RZ, 0x8, R5 ;  /* 0x00000008ff067819 */ /* 0x000fe20000011605 */
[----:B------:R-:W-:Y:S01]  /*7b90*/  FFMA.FTZ R58, R58, c[0x0][0x23c], -R187 ;  /* 0x00008f003a3a7a23 */ /* 0x000fe200000108bb */
[----:B------:R-:W-:Y:S01]  /*7ba0*/  LOP3.LUT R5, R7, 0xff, RZ, 0xc0, !PT ;  /* 0x000000ff07057812 */ /* 0x000fe200078ec0ff */
[--C-:B------:R-:W-:Y:S01]  /*7bb0*/  HSET2.LE.AND R8, R8, R226.reuse, PT ;  /* 0x000000e208087233 */ /* 0x100fe20003803000 */
[--C-:B------:R-:W-:Y:S01]  /*7bc0*/  SHF.R.U32.HI R7, RZ, 0x18, R0.reuse ;  /* 0x00000018ff077819 */ /* 0x100fe20000011600 */
[----:B------:R-:W-:Y:S01]  /*7bd0*/  MUFU.EX2 R227, R34 ;  /* 0x0000002200e37308 */ /* 0x000fe20000000800 */
[----:B------:R-:W-:Y:S01]  /*7be0*/  SHF.R.U32.HI R4, RZ, 0x10, R0 ;  /* 0x00000010ff047819 */ /* 0x000fe20000011600 */
[----:B------:R-:W-:Y:S01]  /*7bf0*/  FADD.FTZ R0, -R2, R138 ;  /* 0x0000008a02007221 */ /* 0x000fe20000010100 */
[----:B------:R-:W-:Y:S01]  /*7c00*/  PRMT R13, R14, 0x5410, R13 ;  /* 0x000054100e0d7816 */ /* 0x000fe2000000000d */
[----:B------:R-:W-:Y:S01]  /*7c10*/  FFMA.FTZ R60, R60, c[0x0][0x23c], -R186 ;  /* 0x00008f003c3c7a23 */ /* 0x000fe200000108ba */
[----:B------:R-:W-:Y:S01]  /*7c20*/  PRMT R12, R12, 0x5410, R6 ;  /* 0x000054100c0c7816 */ /* 0x000fe20000000006 */
[----:B------:R-:W-:Y:S01]  /*7c30*/  FMUL.FTZ R0, R0, c[0x0][0x23c] ;  /* 0x00008f0000007a20 */ /* 0x000fe20000410000 */
[----:B------:R-:W-:Y:S01]  /*7c40*/  PRMT R9, R5, 0x5410, R9 ;  /* 0x0000541005097816 */ /* 0x000fe20000000009 */
[--C-:B------:R-:W-:Y:S01]  /*7c50*/  HSET2.LE.AND R5, R17, R226.reuse, PT ;  /* 0x000000e211057233 */ /* 0x100fe20003803000 */
[----:B------:R-:W-:Y:S01]  /*7c60*/  LOP3.LUT R6, R4, 0xff, RZ, 0xc0, !PT ;  /* 0x000000ff04067812 */ /* 0x000fe200078ec0ff */
[--C-:B------:R-:W-:Y:S01]  /*7c70*/  HSET2.LE.AND R172, R12, R226.reuse, PT ;  /* 0x000000e20cac7233 */ /* 0x100fe20003803000 */
[----:B------:R-:W-:Y:S01]  /*7c80*/  F2FP.BF16.PACK_AB R4, R209, R207 ;  /* 0x000000cfd104723e */ /* 0x000fe200000010ff */
[----:B------:R-:W1:Y:S01]  /*7c90*/  MUFU.EX2 R0, R0 ;  /* 0x0000000000007308 */ /* 0x000e620000000800 */
[----:B--2---:R-:W-:Y:S01]  /*7ca0*/  PRMT R10, R6, 0x5410, R7 ;  /* 0x00005410060a7816 */ /* 0x004fe20000000007 */
[--C-:B------:R-:W-:Y:S01]  /*7cb0*/  HSET2.LE.AND R6, R15, R226.reuse, PT ;  /* 0x000000e20f067233 */ /* 0x100fe20003803000 */
[----:B------:R-:W-:Y:S01]  /*7cc0*/  LOP3.LUT R174, R174, R4, RZ, 0xc0, !PT ;  /* 0x00000004aeae7212 */ /* 0x000fe200078ec0ff */
[--C-:B------:R-:W-:Y:S01]  /*7cd0*/  HSET2.LE.AND R7, R13, R226.reuse, PT ;  /* 0x000000e20d077233 */ /* 0x100fe20003803000 */
[----:B------:R-:W-:Y:S01]  /*7ce0*/  LOP3.LUT R175, R5, R175, RZ, 0xc0, !PT ;  /* 0x000000af05af7212 */ /* 0x000fe200078ec0ff */
[--C-:B------:R-:W-:Y:S01]  /*7cf0*/  HSET2.LE.AND R173, R9, R226.reuse, PT ;  /* 0x000000e209ad7233 */ /* 0x100fe20003803000 */
[----:B------:R-:W-:Y:S01]  /*7d00*/  F2FP.BF16.PACK_AB R4, R206, R246 ;  /* 0x000000f6ce04723e */ /* 0x000fe200000010ff */
[--C-:B------:R-:W-:Y:S01]  /*7d10*/  HSET2.LE.AND R9, R10, R226.reuse, PT ;  /* 0x000000e20a097233 */ /* 0x100fe20003803000 */
[----:B------:R-:W-:Y:S01]  /*7d20*/  F2FP.BF16.PACK_AB R5, R251, R252 ;  /* 0x000000fcfb05723e */ /* 0x000fe200000010ff */
[C---:B------:R-:W-:Y:S01]  /*7d30*/  FMUL.FTZ R12, R132.reuse, R148 ;  /* 0x00000094840c7220 */ /* 0x040fe20000410000 */
[----:B----4-:R-:W-:Y:S01]  /*7d40*/  F2FP.BF16.PACK_AB R183, R247, R248 ;  /* 0x000000f8f7b7723e */ /* 0x010fe200000010ff */
[----:B------:R-:W-:Y:S01]  /*7d50*/  FMUL.FTZ R13, R132, R149 ;  /* 0x00000095840d7220 */ /* 0x000fe20000410000 */
[----:B------:R-:W-:Y:S01]  /*7d60*/  LOP3.LUT R172, R172, R4, RZ, 0xc0, !PT ;  /* 0x00000004acac7212 */ /* 0x000fe200078ec0ff */
[----:B------:R-:W-:Y:S01]  /*7d70*/  FMUL.FTZ R4, R3, R140 ;  /* 0x0000008c03047220 */ /* 0x000fe20000410000 */
[----:B------:R-:W-:Y:S01]  /*7d80*/  LOP3.LUT R173, R173, R5, RZ, 0xc0, !PT ;  /* 0x00000005adad7212 */ /* 0x000fe200078ec0ff */
[----:B------:R-:W-:Y:S01]  /*7d90*/  FMUL.FTZ R5, R3, R141 ;  /* 0x0000008d03057220 */ /* 0x000fe20000410000 */
[----:B------:R-:W-:Y:S01]  /*7da0*/  LOP3.LUT R182, R6, R182, RZ, 0xc0, !PT ;  /* 0x000000b606b67212 */ /* 0x000fe200078ec0ff */
[----:B------:R-:W-:Y:S01]  /*7db0*/  FMUL.FTZ R6, R133, R142 ;  /* 0x0000008e85067220 */ /* 0x000fe20000410000 */
[----:B------:R-:W-:Y:S01]  /*7dc0*/  LOP3.LUT R183, R7, R183, RZ, 0xc0, !PT ;  /* 0x000000b707b77212 */ /* 0x000fe200078ec0ff */
[----:B------:R-:W-:Y:S01]  /*7dd0*/  FMUL.FTZ R7, R133, R143 ;  /* 0x0000008f85077220 */ /* 0x000fe20000410000 */
[----:B---3--:R-:W-:Y:S01]  /*7de0*/  F2FP.BF16.PACK_AB R181, R238, R239 ;  /* 0x000000efeeb5723e */ /* 0x008fe200000010ff */
[----:B------:R-:W2:Y:S01]  /*7df0*/  LDSM.16.MT88.4 R140, [R218+0x9000] ;  /* 0x00900000da8c783b */ /* 0x000ea20000004200 */
[----:B------:R-:W-:Y:S01]  /*7e00*/  LOP3.LUT R180, R8, R180, RZ, 0xc0, !PT ;  /* 0x000000b408b47212 */ /* 0x000fe200078ec0ff */
[C---:B------:R-:W-:Y:S01]  /*7e10*/  FMUL.FTZ R8, R132.reuse, R144 ;  /* 0x0000009084087220 */ /* 0x040fe20000410000 */
[----:B------:R-:W-:Y:S01]  /*7e20*/  LOP3.LUT R181, R9, R181, RZ, 0xc0, !PT ;  /* 0x000000b509b57212 */ /* 0x000fe200078ec0ff */
[----:B------:R-:W-:Y:S01]  /*7e30*/  FMUL.FTZ R9, R132, R145 ;  /* 0x0000009184097220 */ /* 0x000fe20000410000 */
[-C--:B------:R-:W-:Y:S01]  /*7e40*/  HMMA.16816.F32.BF16 R4, R172, R176.reuse, R4 ;  /* 0x000000b0ac04723c */ /* 0x080fe20000041804 */
[C---:B-1----:R-:W-:Y:S01]  /*7e50*/  FMUL.FTZ R10, R0.reuse, R146 ;  /* 0x00000092000a7220 */ /* 0x042fe20000410000 */
[----:B------:R1:W3:Y:S01]  /*7e60*/  MUFU.EX2 R215, R35 ;  /* 0x0000002300d77308 */ /* 0x0002e20000000800 */
[C---:B------:R-:W-:Y:S01]  /*7e70*/  FMUL.FTZ R11, R0.reuse, R147 ;  /* 0x00000093000b7220 */ /* 0x040fe20000410000 */
[----:B------:R-:W-:Y:S01]  /*7e80*/  LOP3.LUT R138, R191, UR7, R200, 0x96, !PT ;  /* 0x00000007bf8a7c12 */ /* 0x000fe2000f8e96c8 */
[----:B------:R-:W4:Y:S01]  /*7e90*/  LDSM.16.MT88.4 R144, [R216+0xa000] ;  /* 0x00a00000d890783b */ /* 0x000f220000004200 */
[C---:B------:R-:W-:Y:S02]  /*7ea0*/  FMUL.FTZ R34, R0.reuse, R158 ;  /* 0x0000009e00227220 */ /* 0x040fe40000410000 */
[C---:B------:R-:W-:Y:S02]  /*7eb0*/  FMUL.FTZ R14, R0.reuse, R150 ;  /* 0x00000096000e7220 */ /* 0x040fe40000410000 */
[C---:B------:R-:W-:Y:S02]  /*7ec0*/  HMMA.16816.F32.BF16 R8, R180.reuse, R176, R8 ;  /* 0x000000b0b408723c */ /* 0x040fe40000041808 */
[C---:B------:R-:W-:Y:S01]  /*7ed0*/  FMUL.FTZ R15, R0.reuse, R151 ;  /* 0x00000097000f7220 */ /* 0x040fe20000410000 */
[----:B------:R-:W-:Y:S01]  /*7ee0*/  MUFU.EX2 R200, R50 ;  /* 0x0000003200c87308 */ /* 0x000fe20000000800 */
[C---:B------:R-:W-:Y:S02]  /*7ef0*/  FMUL.FTZ R17, R3.reuse, R153 ;  /* 0x0000009903117220 */ /* 0x040fe40000410000 */
[C---:B------:R-:W-:Y:S02]  /*7f00*/  FMUL.FTZ R74, R0.reuse, R74 ;  /* 0x0000004a004a7220 */ /* 0x040fe40000410000 */
[C---:B------:R-:W-:Y:S01]  /*7f10*/  FMUL.FTZ R75, R0.reuse, R75 ;  /* 0x0000004b004b7220 */ /* 0x040fe20000410000 */
[-C--:B------:R-:W-:Y:S03]  /*7f20*/  HMMA.16816.F32.BF16 R12, R180, R178.reuse, R12 ;  /* 0x000000b2b40c723c */ /* 0x080fe6000004180c */
[C---:B------:R-:W-:Y:S01]  /*7f30*/  FMUL.FTZ R78, R0.reuse, R78 ;  /* 0x0000004e004e7220 */ /* 0x040fe20000410000 */
[----:B------:R-:W-:Y:S01]  /*7f40*/  MUFU.EX2 R188, R44 ;  /* 0x0000002c00bc7308 */ /* 0x000fe20000000800 */
[C---:B------:R-:W-:Y:S02]  /*7f50*/  FMUL.FTZ R79, R0.reuse, R79 ;  /* 0x0000004f004f7220 */ /* 0x040fe40000410000 */
[C---:B-1----:R-:W-:Y:S01]  /*7f60*/  FMUL.FTZ R35, R0.reuse, R159 ;  /* 0x0000009f00237220 */ /* 0x042fe20000410000 */
[C---:B------:R-:W-:Y:S01]  /*7f70*/  HMMA.16816.F32.BF16 R16, R172.reuse, R178, R16 ;  /* 0x000000b2ac10723c */ /* 0x040fe20000041810 */
[----:B------:R-:W-:Y:S03]  /*7f80*/  LDSM.16.MT88.4 R156, [R216+0xa400] ;  /* 0x00a40000d89c783b */ /* 0x000fe60000004200 */
[C---:B------:R-:W-:Y:S02]  /*7f90*/  FMUL.FTZ R90, R0.reuse, R90 ;  /* 0x0000005a005a7220 */ /* 0x040fe40000410000 */
[C---:B------:R-:W-:Y:S02]  /*7fa0*/  FMUL.FTZ R91, R0.reuse, R91 ;  /* 0x0000005b005b7220 */ /* 0x040fe40000410000 */
[-C--:B--2---:R-:W-:Y:S01]  /*7fb0*/  HMMA.16816.F32.BF16 R68, R172, R140.reuse, R68 ;  /* 0x0000008cac44723c */ /* 0x084fe20000041844 */
[C---:B------:R-:W-:Y:S03]  /*7fc0*/  FMUL.FTZ R94, R0.reuse, R94 ;  /* 0x0000005e005e7220 */ /* 0x040fe60000410000 */
[----:B------:R-:W-:Y:S02]  /*7fd0*/  FMUL.FTZ R95, R0, R95 ;  /* 0x0000005f005f7220 */ /* 0x000fe40000410000 */
[----:B------:R-:W-:Y:S02]  /*7fe0*/  IMAD.WIDE.U32 R138, R138, -0x2daee0ad, RZ ;  /* 0xd2511f538a8a7825 */ /* 0x000fe400078e00ff */
[C---:B------:R-:W-:Y:S04]  /*7ff0*/  HMMA.16816.F32.BF16 R72, R180.reuse, R140, R72 ;  /* 0x0000008cb448723c */ /* 0x040fe80000041848 */
[----:B------:R-:W-:Y:S01]  /*8000*/  LOP3.LUT R151, R138, 0xff, RZ, 0xc0, !PT ;  /* 0x000000ff8a977812 */ /* 0x000fe200078ec0ff */
[C---:B------:R-:W-:Y:S02]  /*8010*/  FMUL.FTZ R100, R3.reuse, R100 ;  /* 0x0000006403647220 */ /* 0x040fe40000410000 */
[----:B------:R-:W-:Y:S01]  /*8020*/  FMUL.FTZ R101, R3, R101 ;  /* 0x0000006503657220 */ /* 0x000fe20000410000 */
[-C--:B------:R-:W-:Y:S01]  /*8030*/  HMMA.16816.F32.BF16 R76, R180, R142.reuse, R76 ;  /* 0x0000008eb44c723c */ /* 0x080fe2000004184c */
[C---:B------:R-:W-:Y:S03]  /*8040*/  FMUL.FTZ R102, R133.reuse, R102 ;  /* 0x0000006685667220 */ /* 0x040fe60000410000 */
[----:B------:R-:W-:Y:S02]  /*8050*/  FMUL.FTZ R103, R133, R103 ;  /* 0x0000006785677220 */ /* 0x000fe40000410000 */
[C---:B------:R-:W-:Y:S02]  /*8060*/  FMUL.FTZ R104, R132.reuse, R104 ;  /* 0x0000006884687220 */ /* 0x040fe40000410000 */
[C---:B------:R-:W-:Y:S01]  /*8070*/  HMMA.16816.F32.BF16 R80, R172.reuse, R142, R80 ;  /* 0x0000008eac50723c */ /* 0x040fe20000041850 */
[----:B------:R-:W1:Y:S03]  /*8080*/  LDSM.16.MT88.4 R140, [R218+0xa000] ;  /* 0x00a00000da8c783b */ /* 0x000e660000004200 */
[----:B------:R-:W-:Y:S02]  /*8090*/  FMUL.FTZ R105, R132, R105 ;  /* 0x0000006984697220 */ /* 0x000fe40000410000 */
[C---:B------:R-:W-:Y:S02]  /*80a0*/  FMUL.FTZ R106, R0.reuse, R106 ;  /* 0x0000006a006a7220 */ /* 0x040fe40000410000 */
[-C--:B----4-:R-:W-:Y:S01]  /*80b0*/  HMMA.16816.F32.BF16 R84, R172, R144.reuse, R84 ;  /* 0x00000090ac54723c */ /* 0x090fe20000041854 */
[----:B------:R-:W-:Y:S03]  /*80c0*/  FMUL.FTZ R107, R0, R107 ;  /* 0x0000006b006b7220 */ /* 0x000fe60000410000 */
[----:B------:R-:W-:Y:S02]  /*80d0*/  FFMA.FTZ R21, R21, c[0x0][0x23c], -R184 ;  /* 0x00008f0015157a23 */ /* 0x000fe400000108b8 */
[----:B------:R-:W-:Y:S02]  /*80e0*/  FFMA.FTZ R22, R22, c[0x0][0x23c], -R185 ;  /* 0x00008f0016167a23 */ /* 0x000fe400000108b9 */
[C---:B------:R-:W-:Y:S01]  /*80f0*/  HMMA.16816.F32.BF16 R88, R180.reuse, R144, R88 ;  /* 0x00000090b458723c */ /* 0x040fe20000041858 */
[----:B------:R2:W-:Y:S03]  /*8100*/  MUFU.EX2 R213, R21 ;  /* 0x0000001500d57308 */ /* 0x0005e60000000800 */
[--C-:B------:R-:W-:Y:S02]  /*8110*/  FFMA.FTZ R24, R24, c[0x0][0x23c], -R186.reuse ;  /* 0x00008f0018187a23 */ /* 0x100fe400000108ba */
[----:B------:R-:W-:Y:S02]  /*8120*/  IMAD.MOV.U32 R176, RZ, RZ, R207 ;  /* 0x000000ffffb07224 */ /* 0x000fe400078e00cf */
[-C--:B------:R-:W-:Y:S01]  /*8130*/  HMMA.16816.F32.BF16 R92, R180, R146.reuse, R92 ;  /* 0x00000092b45c723c */ /* 0x080fe2000004185c */
[----:B------:R-:W-:Y:S02]  /*8140*/  FFMA.FTZ R25, R25, c[0x0][0x23c], -R186 ;  /* 0x00008f0019197a23 */ /* 0x000fe400000108ba */
[----:B------:R4:W-:Y:S01]  /*8150*/  MUFU.EX2 R212, R22 ;  /* 0x0000001600d47308 */ /* 0x0009e20000000800 */
[C---:B------:R-:W-:Y:S02]  /*8160*/  FMUL.FTZ R116, R132.reuse, R116 ;  /* 0x0000007484747220 */ /* 0x040fe40000410000 */
[----:B------:R-:W-:Y:S02]  /*8170*/  FMUL.FTZ R117, R132, R117 ;  /* 0x0000007584757220 */ /* 0x000fe40000410000 */
[C---:B------:R-:W-:Y:S01]  /*8180*/  HMMA.16816.F32.BF16 R96, R172.reuse, R146, R96 ;  /* 0x00000092ac60723c */ /* 0x040fe20000041860 */
[----:B------:R-:W5:Y:S03]  /*8190*/  LDSM.16.MT88.4 R144, [R216+0xb000] ;  /* 0x00b00000d890783b */ /* 0x000f660000004200 */
[C---:B------:R-:W-:Y:S01]  /*81a0*/  FMUL.FTZ R118, R0.reuse, R118 ;  /* 0x0000007600767220 */ /* 0x040fe20000410000 */
[----:B------:R3:W-:Y:S01]  /*81b0*/  MUFU.EX2 R210, R24 ;  /* 0x0000001800d27308 */ /* 0x0007e20000000800 */
[----:B------:R-:W-:Y:S02]  /*81c0*/  FMUL.FTZ R119, R0, R119 ;  /* 0x0000007700777220 */ /* 0x000fe40000410000 */
[C---:B------:R-:W-:Y:S01]  /*81d0*/  FMUL.FTZ R120, R3.reuse, R120 ;  /* 0x0000007803787220 */ /* 0x040fe20000410000 */
[-C--:B-1----:R-:W-:Y:S03]  /*81e0*/  HMMA.16816.F32.BF16 R100, R172, R140.reuse, R100 ;  /* 0x0000008cac64723c */ /* 0x082fe60000041864 */
[----:B------:R-:W-:Y:S02]  /*81f0*/  FFMA.FTZ R20, R20, c[0x0][0x23c], -R184 ;  /* 0x00008f0014147a23 */ /* 0x000fe400000108b8 */
[----:B--2---:R-:W-:Y:S02]  /*8200*/  FMUL.FTZ R21, R132, R161 ;  /* 0x000000a184157220 */ /* 0x004fe40000410000 */
[----:B------:R-:W-:Y:S01]  /*8210*/  FMUL.FTZ R121, R3, R121 ;  /* 0x0000007903797220 */ /* 0x000fe20000410000 */
[C---:B------:R-:W-:Y:S01]  /*8220*/  HMMA.16816.F32.BF16 R104, R180.reuse, R140, R104 ;  /* 0x0000008cb468723c */ /* 0x040fe20000041868 */
[----:B------:R1:W-:Y:S03]  /*8230*/  MUFU.EX2 R214, R20 ;  /* 0x0000001400d67308 */ /* 0x0003e60000000800 */
[----:B----4-:R-:W-:Y:S02]  /*8240*/  FMUL.FTZ R22, R0, R162 ;  /* 0x000000a200167220 */ /* 0x010fe40000410000 */
[----:B------:R-:W-:Y:S02]  /*8250*/  FMUL.FTZ R122, R133, R122 ;  /* 0x0000007a857a7220 */ /* 0x000fe40000410000 */
[-C--:B------:R-:W-:Y:S01]  /*8260*/  HMMA.16816.F32.BF16 R32, R180, R142.reuse, R32 ;  /* 0x0000008eb420723c */ /* 0x080fe20000041820 */
[----:B------:R-:W-:Y:S03]  /*8270*/  IMAD.WIDE.U32 R140, R137, -0x2daee0ad, RZ ;  /* 0xd2511f53898c7825 */ /* 0x000fe600078e00ff */
[----:B---3--:R-:W-:Y:S01]  /*8280*/  SHF.R.U32.HI R24, RZ, 0x10, R138 ;  /* 0x00000010ff187819 */ /* 0x008fe2000001168a */
[----:B------:R-:W-:Y:S01]  /*8290*/  FMUL.FTZ R123, R133, R123 ;  /* 0x0000007b857b7220 */ /* 0x000fe20000410000 */
[----:B------:R-:W-:Y:S01]  /*82a0*/  LOP3.LUT R148, R141, UR16, R198, 0x96, !PT ;  /* 0x000000108d947c12 */ /* 0x000fe2000f8e96c6 */
[----:B------:R-:W-:Y:S01]  /*82b0*/  FFMA.FTZ R28, R28, c[0x0][0x23c], -R186 ;  /* 0x00008f001c1c7a23 */ /* 0x000fe200000108ba */
[C---:B------:R-:W-:Y:S01]  /*82c0*/  HMMA.16816.F32.BF16 R108, R172.reuse, R142, R108 ;  /* 0x0000008eac6c723c */ /* 0x040fe2000004186c */
[C---:B------:R-:W-:Y:S03]  /*82d0*/  FMUL.FTZ R112, R3.reuse, R112 ;  /* 0x0000007003707220 */ /* 0x040fe60000410000 */
[----:B------:R-:W-:Y:S01]  /*82e0*/  FMUL.FTZ R113, R3, R113 ;  /* 0x0000007103717220 */ /* 0x000fe20000410000 */
[C---:B------:R-:W-:Y:S01]  /*82f0*/  LOP3.LUT R149, R140.reuse, 0xffff, RZ, 0xc0, !PT ;  /* 0x0000ffff8c957812 */ /* 0x040fe200078ec0ff */
[C---:B------:R-:W-:Y:S01]  /*8300*/  FMUL.FTZ R114, R133.reuse, R114 ;  /* 0x0000007285727220 */ /* 0x040fe20000410000 */
[----:B------:R-:W-:Y:S01]  /*8310*/  LOP3.LUT R150, R140, 0xff, RZ, 0xc0, !PT ;  /* 0x000000ff8c967812 */ /* 0x000fe200078ec0ff */
[----:B------:R-:W-:Y:S01]  /*8320*/  FMUL.FTZ R115, R133, R115 ;  /* 0x0000007385737220 */ /* 0x000fe20000410000 */
[--C-:B------:R-:W-:Y:S03]  /*8330*/  SHF.R.U32.HI R152, RZ, 0x10, R140.reuse ;  /* 0x00000010ff987819 */ /* 0x100fe6000001168c */
[----:B------:R-:W-:Y:S01]  /*8340*/  FFMA.FTZ R137, R23, c[0x0][0x23c], -R185 ;  /* 0x00008f0017897a23 */ /* 0x000fe200000108b9 */
[----:B------:R-:W-:Y:S01]  /*8350*/  SHF.R.U32.HI R154, RZ, 0x18, R140 ;  /* 0x00000018ff9a7819 */ /* 0x000fe2000001168c */
[----:B-1----:R-:W-:Y:S01]  /*8360*/  FMUL.FTZ R20, R132, R160 ;  /* 0x000000a084147220 */ /* 0x002fe20000410000 */
[-C--:B-----5:R-:W-:Y:S01]  /*8370*/  HMMA.16816.F32.BF16 R112, R172, R144.reuse, R112 ;  /* 0x00000090ac70723c */ /* 0x0a0fe20000041870 */
[----:B------:R-:W-:Y:S01]  /*8380*/  FMUL.FTZ R23, R0, R163 ;  /* 0x000000a300177220 */ /* 0x000fe20000410000 */
[----:B------:R-:W1:Y:S01]  /*8390*/  LDSM.16.MT88.4 R140, [R218+0xb000] ;  /* 0x00b00000da8c783b */ /* 0x000e620000004200 */
[----:B------:R2:W-:Y:S01]  /*83a0*/  MUFU.EX2 R211, R137 ;  /* 0x0000008900d37308 */ /* 0x0005e20000000800 */
[--C-:B------:R-:W-:Y:S02]  /*83b0*/  FFMA.FTZ R27, R27, c[0x0][0x23c], -R187.reuse ;  /* 0x00008f001b1b7a23 */ /* 0x100fe400000108bb */
[----:B------:R-:W-:Y:S02]  /*83c0*/  FFMA.FTZ R26, R26, c[0x0][0x23c], -R187 ;  /* 0x00008f001a1a7a23 */ /* 0x000fe400000108bb */
[C---:B------:R-:W-:Y:S01]  /*83d0*/  HMMA.16816.F32.BF16 R20, R180.reuse, R144, R20 ;  /* 0x00000090b414723c */ /* 0x040fe20000041814 */
[----:B------:R-:W-:Y:S03]  /*83e0*/  IMAD.MOV.U32 R178, RZ, RZ, R209 ;  /* 0x000000ffffb27224 */ /* 0x000fe600078e00d1 */
[----:B------:R-:W-:Y:S01]  /*83f0*/  IMAD.MOV.U32 R179, RZ, RZ, R208 ;  /* 0x000000ffffb37224 */ /* 0x000fe200078e00d0 */
[----:B------:R3:W-:Y:S01]  /*8400*/  MUFU.EX2 R207, R27 ;  /* 0x0000001b00cf7308 */ /* 0x0007e20000000800 */
[----:B------:R-:W-:Y:S01]  /*8410*/  FFMA.FTZ R29, R29, c[0x0][0x23c], -R186 ;  /* 0x00008f001d1d7a23 */ /* 0x000fe200000108ba */
[----:B------:R-:W-:Y:S01]  /*8420*/  LOP3.LUT R145, R148, 0xff, RZ, 0xc0, !PT ;  /* 0x000000ff94917812 */ /* 0x000fe200078ec0ff */
[-C--:B------:R-:W-:Y:S01]  /*8430*/  HMMA.16816.F32.BF16 R116, R180, R146.reuse, R116 ;  /* 0x00000092b474723c */ /* 0x080fe20000041874 */
[----:B------:R-:W-:Y:S03]  /*8440*/  IMAD.MOV.U32 R177, RZ, RZ, R206 ;  /* 0x000000ffffb17224 */ /* 0x000fe600078e00ce */
[----:B------:R-:W-:Y:S01]  /*8450*/  LOP3.LUT R144, R138, 0xffff, RZ, 0xc0, !PT ;  /* 0x0000ffff8a907812 */ /* 0x000fe200078ec0ff */
[----:B------:R-:W-:Y:S02]  /*8460*/  FMUL.FTZ R124, R132, R124 ;  /* 0x0000007c847c7220 */ /* 0x000fe40000410000 */
[----:B------:R4:W5:Y:S01]  /*8470*/  MUFU.EX2 R209, R25 ;  /* 0x0000001900d17308 */ /* 0x0009620000000800 */
[C---:B------:R-:W-:Y:S01]  /*8480*/  HMMA.16816.F32.BF16 R120, R172.reuse, R146, R120 ;  /* 0x00000092ac78723c */ /* 0x040fe20000041878 */
[----:B------:R-:W-:Y:S03]  /*8490*/  IMAD.MOV.U32 R193, RZ, RZ, R205 ;  /* 0x000000ffffc17224 */ /* 0x000fe600078e00cd */
[----:B--2---:R-:W-:Y:S01]  /*84a0*/  LOP3.LUT R137, R139, UR16, R202, 0x96, !PT ;  /* 0x000000108b897c12 */ /* 0x004fe2000f8e96ca */
[----:B------:R-:W-:Y:S01]  /*84b0*/  FFMA.FTZ R30, R30, c[0x0][0x23c], -R187 ;  /* 0x00008f001e1e7a23 */ /* 0x000fe200000108bb */
[----:B------:R-:W-:Y:S01]  /*84c0*/  SHF.R.U32.HI R139, RZ, 0x8, R149 ;  /* 0x00000008ff8b7819 */ /* 0x000fe20000011695 */
[----:B------:R-:W-:Y:S01]  /*84d0*/  FFMA.FTZ R31, R31, c[0x0][0x23c], -R187 ;  /* 0x00008f001f1f7a23 */ /* 0x000fe200000108bb */
[----:B------:R-:W-:Y:S01]  /*84e0*/  SHF.R.U32.HI R149, RZ, 0x18, R138 ;  /* 0x00000018ff957819 */ /* 0x000fe2000001168a */
[----:B------:R2:W1:Y:S03]  /*84f0*/  MUFU.EX2 R208, R26 ;  /* 0x0000001a00d07308 */ /* 0x0004660000000800 */
[----:B------:R-:W-:Y:S01]  /*8500*/  SHF.R.U32.HI R138, RZ, 0x10, R148 ;  /* 0x00000010ff8a7819 */ /* 0x000fe20000011694 */
[----:B---3--:R-:W-:Y:S01]  /*8510*/  FMUL.FTZ R27, R133, R167 ;  /* 0x000000a7851b7220 */ /* 0x008fe20000410000 */
[----:B------:R-:W-:Y:S01]  /*8520*/  SHF.R.U32.HI R146, RZ, 0x8, R144 ;  /* 0x00000008ff927819 */ /* 0x000fe20000011690 */
[----:B------:R-:W-:Y:S01]  /*8530*/  FMUL.FTZ R125, R132, R125 ;  /* 0x0000007d847d7220 */ /* 0x000fe20000410000 */
[----:B------:R-:W-:Y:S01]  /*8540*/  LOP3.LUT R144, R24, 0xff, RZ, 0xc0, !PT ;  /* 0x000000ff18907812 */ /* 0x000fe200078ec0ff */
[----:B------:R-:W-:Y:S01]  /*8550*/  FMUL.FTZ R126, R0, R126 ;  /* 0x0000007e007e7220 */ /* 0x000fe20000410000 */
[----:B------:R-:W-:Y:S01]  /*8560*/  LOP3.LUT R24, R148, 0xffff, RZ, 0xc0, !PT ;  /* 0x0000ffff94187812 */ /* 0x000fe200078ec0ff */
[----:B------:R3:W-:Y:S01]  /*8570*/  MUFU.EX2 R206, R28 ;  /* 0x0000001c00ce7308 */ /* 0x0007e20000000800 */
[----:B------:R-:W-:Y:S01]  /*8580*/  SHF.R.U32.HI R148, RZ, 0x18, R148 ;  /* 0x00000018ff947819 */ /* 0x000fe20000011694 */
[----:B------:R-:W-:Y:S01]  /*8590*/  FMUL.FTZ R127, R0, R127 ;  /* 0x0000007f007f7220 */ /* 0x000fe20000410000 */
[----:B------:R-:W-:Y:S01]  /*85a0*/  LOP3.LUT R138, R138, 0xff, RZ, 0xc0, !PT ;  /* 0x000000ff8a8a7812 */ /* 0x000fe200078ec0ff */
[----:B----4-:R-:W-:Y:S01]  /*85b0*/  FMUL.FTZ R25, R3, R165 ;  /* 0x000000a503197220 */ /* 0x010fe20000410000 */
[----:B------:R-:W-:Y:S01]  /*85c0*/  PRMT R153, R150, 0x5410, R139 ;  /* 0x0000541096997816 */ /* 0x000fe2000000008b */
[C---:B------:R-:W-:Y:S01]  /*85d0*/  FMUL.FTZ R128, R132.reuse, R128 ;  /* 0x0000008084807220 */ /* 0x040fe20000410000 */
[----:B------:R-:W-:Y:S01]  /*85e0*/  PRMT R161, R151, 0x5410, R146 ;  /* 0x0000541097a17816 */ /* 0x000fe20000000092 */
[----:B------:R-:W-:Y:S01]  /*85f0*/  FMUL.FTZ R129, R132, R129 ;  /* 0x0000008184817220 */ /* 0x000fe20000410000 */
[----:B------:R-:W-:Y:S01]  /*8600*/  PRMT R162, R144, 0x5410, R149 ;  /* 0x0000541090a27816 */ /* 0x000fe20000000095 */
[----:B------:R4:W4:Y:S01]  /*8610*/  MUFU.EX2 R205, R29 ;  /* 0x0000001d00cd7308 */ /* 0x0009220000000800 */
[----:B------:R-:W-:Y:S01]  /*8620*/  PRMT R144, R138, 0x5410, R148 ;  /* 0x000054108a907816 */ /* 0x000fe20000000094 */
[----:B------:R-:W-:Y:S01]  /*8630*/  FMUL.FTZ R130, R0, R130 ;  /* 0x0000008200827220 */ /* 0x000fe20000410000 */
[----:B------:R-:W-:Y:S01]  /*8640*/  SHF.R.U32.HI R139, RZ, 0x8, R24 ;  /* 0x00000008ff8b7819 */ /* 0x000fe20000011618 */
[----:B------:R-:W-:Y:S01]  /*8650*/  FMUL.FTZ R24, R3, R164 ;  /* 0x000000a403187220 */ /* 0x000fe20000410000 */
[----:B------:R-:W5:Y:S01]  /*8660*/  LDSM.16.MT88.4 R148, [R216+0x9400] ;  /* 0x00940000d894783b */ /* 0x000f620000004200 */
[----:B--2---:R-:W-:Y:S01]  /*8670*/  FMUL.FTZ R26, R133, R166 ;  /* 0x000000a6851a7220 */ /* 0x004fe20000410000 */
[----:B------:R-:W-:Y:S01]  /*8680*/  LOP3.LUT R147, R152, 0xff, RZ, 0xc0, !PT ;  /* 0x000000ff98937812 */ /* 0x000fe200078ec0ff */
[----:B------:R-:W-:Y:S01]  /*8690*/  FMUL.FTZ R131, R0, R131 ;  /* 0x0000008300837220 */ /* 0x000fe20000410000 */
[----:B------:R-:W-:Y:S01]  /*86a0*/  SHF.R.U32.HI R138, RZ, 0x18, R137 ;  /* 0x00000018ff8a7819 */ /* 0x000fe20000011689 */
[----:B------:R2:W-:Y:S01]  /*86b0*/  MUFU.EX2 R203, R30 ;  /* 0x0000001e00cb7308 */ /* 0x0005e20000000800 */
[----:B------:R-:W-:Y:S01]  /*86c0*/  PRMT R147, R147, 0x5410, R154 ;  /* 0x0000541093937816 */ /* 0x000fe2000000009a */
[--C-:B------:R-:W-:Y:S01]  /*86d0*/  FFMA.FTZ R40, R40, c[0x0][0x23c], -R186.reuse ;  /* 0x00008f0028287a23 */ /* 0x100fe200000108ba */
[-C--:B-1----:R-:W-:Y:S01]  /*86e0*/  HMMA.16816.F32.BF16 R24, R172, R140.reuse, R24 ;  /* 0x0000008cac18723c */ /* 0x082fe20000041818 */
[----:B---3--:R-:W-:Y:S01]  /*86f0*/  LOP3.LUT R28, R137, 0xffff, RZ, 0xc0, !PT ;  /* 0x0000ffff891c7812 */ /* 0x008fe200078ec0ff */
[----:B------:R-:W-:Y:S01]  /*8700*/  FFMA.FTZ R39, R39, c[0x0][0x23c], -R185 ;  /* 0x00008f0027277a23 */ /* 0x000fe200000108b9 */
[----:B------:R-:W-:Y:S01]  /*8710*/  F2FP.BF16.PACK_AB R146, R233, R234 ;  /* 0x000000eae992723e */ /* 0x000fe200000010ff */
[----:B------:R-:W-:Y:S01]  /*8720*/  FFMA.FTZ R42, R42, c[0x0][0x23c], -R187 ;  /* 0x00008f002a2a7a23 */ /* 0x000fe200000108bb */
[----:B------:R-:W-:Y:S01]  /*8730*/  PRMT R145, R145, 0x5410, R139 ;  /* 0x0000541091917816 */ /* 0x000fe2000000008b */
[----:B------:R-:W-:Y:S01]  /*8740*/  FFMA.FTZ R56, R56, c[0x0][0x23c], -R186 ;  /* 0x00008f0038387a23 */ /* 0x000fe200000108ba */
[----:B------:R1:W3:Y:S01]  /*8750*/  MUFU.EX2 R167, R31 ;  /* 0x0000001f00a77308 */ /* 0x0002e20000000800 */
[C---:B------:R-:W-:Y:S01]  /*8760*/  HMMA.16816.F32.BF16 R124, R180.reuse, R140, R124 ;  /* 0x0000008cb47c723c */ /* 0x040fe2000004187c */
[----:B------:R-:W-:Y:S03]  /*8770*/  LOP3.LUT R139, R137, 0xff, RZ, 0xc0, !PT ;  /* 0x000000ff898b7812 */ /* 0x000fe600078ec0ff */
[----:B----4-:R-:W-:Y:S01]  /*8780*/  SHF.R.U32.HI R29, RZ, 0x10, R137 ;  /* 0x00000010ff1d7819 */ /* 0x010fe20000011689 */
[----:B------:R-:W-:Y:S01]  /*8790*/  FFMA.FTZ R48, R48, c[0x0][0x23c], -R184 ;  /* 0x00008f0030307a23 */ /* 0x000fe200000108b8 */
[----:B------:R-:W-:Y:S01]  /*87a0*/  SHF.R.U32.HI R137, RZ, 0x8, R28 ;  /* 0x00000008ff897819 */ /* 0x000fe2000001161c */
[--C-:B------:R-:W-:Y:S01]  /*87b0*/  HSET2.LE.AND R28, R153, R226.reuse, PT ;  /* 0x000000e2991c7233 */ /* 0x100fe20003803000 */
[-C--:B------:R-:W-:Y:S01]  /*87c0*/  HMMA.16816.F32.BF16 R128, R180, R142.reuse, R128 ;  /* 0x0000008eb480723c */ /* 0x080fe20000041880 */
[----:B------:R-:W-:Y:S01]  /*87d0*/  LOP3.LUT R29, R29, 0xff, RZ, 0xc0, !PT ;  /* 0x000000ff1d1d7812 */ /* 0x000fe200078ec0ff */
[----:B------:R-:W4:Y:S01]  /*87e0*/  LDSM.16.MT88.4 R152, [R218+0x9400] ;  /* 0x00940000da98783b */ /* 0x000f220000004200 */
[----:B------:R-:W-:Y:S01]  /*87f0*/  MUFU.EX2 R182, R46 ;  /* 0x0000002e00b67308 */ /* 0x000fe20000000800 */
[----:B------:R-:W-:Y:S01]  /*8800*/  LOP3.LUT R146, R28, R146, RZ, 0xc0, !PT ;  /* 0x000000921c927212 */ /* 0x000fe200078ec0ff */
[----:B------:R-:W-:Y:S01]  /*8810*/  FMUL.FTZ R28, R3, R168 ;  /* 0x000000a8031c7220 */ /* 0x000fe20000410000 */
[----:B------:R-:W-:Y:S01]  /*8820*/  PRMT R160, R29, 0x5410, R138 ;  /* 0x000054101da07816 */ /* 0x000fe2000000008a */
[----:B------:R-:W-:Y:S01]  /*8830*/  FMUL.FTZ R29, R3, R169 ;  /* 0x000000a9031d7220 */ /* 0x000fe20000410000 */
[----:B------:R-:W-:Y:S01]  /*8840*/  PRMT R141, R139, 0x5410, R137 ;  /* 0x000054108b8d7816 */ /* 0x000fe20000000089 */
[----:B--2---:R-:W-:Y:S03]  /*8850*/  FMUL.FTZ R30, R133, R170 ;  /* 0x000000aa851e7220 */ /* 0x004fe60000410000 */
[--C-:B------:R-:W-:Y:S01]  /*8860*/  HSET2.LE.AND R137, R147, R226.reuse, PT ;  /* 0x000000e293897233 */ /* 0x100fe20003803000 */
[----:B------:R-:W-:Y:S01]  /*8870*/  F2FP.BF16.PACK_AB R147, R215, R227 ;  /* 0x000000e3d793723e */ /* 0x000fe200000010ff */
[--C-:B------:R-:W-:Y:S01]  /*8880*/  HSET2.LE.AND R138, R145, R226.reuse, PT ;  /* 0x000000e2918a7233 */ /* 0x100fe20003803000 */
[----:B-1----:R-:W-:Y:S01]  /*8890*/  FMUL.FTZ R31, R133, R171 ;  /* 0x000000ab851f7220 */ /* 0x002fe20000410000 */
[--C-:B------:R-:W-:Y:S01]  /*88a0*/  HSET2.LE.AND R139, R144, R226.reuse, PT ;  /* 0x000000e2908b7233 */ /* 0x100fe20003803000 */
[----:B-----5:R-:W-:Y:S01]  /*88b0*/  F2FP.BF16.PACK_AB R140, R209, R210 ;  /* 0x000000d2d18c723e */ /* 0x020fe200000010ff */
[--C-:B------:R-:W-:Y:S01]  /*88c0*/  HSET2.LE.AND R141, R141, R226.reuse, PT ;  /* 0x000000e28d8d7233 */ /* 0x100fe20003803000 */
[----:B------:R-:W-:Y:S01]  /*88d0*/  LOP3.LUT R147, R137, R147, RZ, 0xc0, !PT ;  /* 0x0000009389937212 */ /* 0x000fe200078ec0ff */
[----:B------:R-:W-:Y:S01]  /*88e0*/  MUFU.EX2 R183, R45 ;  /* 0x0000002d00b77308 */ /* 0x000fe20000000800 */
[----:B------:R-:W-:Y:S01]  /*88f0*/  F2FP.BF16.PACK_AB R137, R207, R208 ;  /* 0x000000d0cf89723e */ /* 0x000fe200000010ff */
[----:B------:R-:W-:Y:S01]  /*8900*/  HMMA.16816.F32.BF16 R28, R172, R142, R28 ;  /* 0x0000008eac1c723c */ /* 0x000fe2000004181c */
[----:B------:R-:W-:Y:S01]  /*8910*/  F2FP.BF16.PACK_AB R144, R213, R214 ;  /* 0x000000d6d590723e */ /* 0x000fe200000010ff */
[----:B------:R-:W-:Y:S01]  /*8920*/  IMAD.MOV.U32 R168, RZ, RZ, R177 ;  /* 0x000000ffffa87224 */ /* 0x000fe200078e00b1 */
[----:B------:R-:W-:Y:S01]  /*8930*/  F2FP.BF16.PACK_AB R145, R211, R212 ;  /* 0x000000d4d391723e */ /* 0x000fe200000010ff */
[--C-:B------:R-:W-:Y:S01]  /*8940*/  FFMA.FTZ R36, R36, c[0x0][0x23c], -R184.reuse ;  /* 0x00008f0024247a23 */ /* 0x100fe200000108b8 */
[----:B------:R-:W-:Y:S01]  /*8950*/  LOP3.LUT R144, R138, R144, RZ, 0xc0, !PT ;  /* 0x000000908a907212 */ /* 0x000fe200078ec0ff */
[----:B------:R-:W-:Y:S01]  /*8960*/  FFMA.FTZ R38, R38, c[0x0][0x23c], -R185 ;  /* 0x00008f0026267a23 */ /* 0x000fe200000108b9 */
[----:B------:R-:W-:Y:S01]  /*8970*/  LOP3.LUT R145, R139, R145, RZ, 0xc0, !PT ;  /* 0x000000918b917212 */ /* 0x000fe200078ec0ff */
[--C-:B------:R-:W-:Y:S01]  /*8980*/  HSET2.LE.AND R142, R161, R226.reuse, PT ;  /* 0x000000e2a18e7233 */ /* 0x100fe20003803000 */
[----:B------:R-:W-:Y:S01]  /*8990*/  LOP3.LUT R140, R141, R140, RZ, 0xc0, !PT ;  /* 0x0000008c8d8c7212 */ /* 0x000fe200078ec0ff */
[----:B------:R-:W-:Y:S02]  /*89a0*/  MUFU.EX2 R173, R57 ;  /* 0x0000003900ad7308 */ /* 0x000fe40000000800 */
[--C-:B------:R-:W-:Y:S01]  /*89b0*/  HSET2.LE.AND R141, R160, R226.reuse, PT ;  /* 0x000000e2a08d7233 */ /* 0x100fe20003803000 */
[----:B------:R-:W-:Y:S01]  /*89c0*/  F2FP.BF16.PACK_AB R138, R205, R206 ;  /* 0x000000cecd8a723e */ /* 0x000fe200000010ff */
[-C--:B------:R-:W-:Y:S01]  /*89d0*/  HMMA.16816.F32.BF16 R4, R144, R148.reuse, R4 ;  /* 0x000000949004723c */ /* 0x080fe20000041804 */
[--C-:B------:R-:W-:Y:S01]  /*89e0*/  HSET2.LE.AND R143, R162, R226.reuse, PT ;  /* 0x000000e2a28f7233 */ /* 0x100fe20003803000 */
[----:B---3--:R-:W-:Y:S01]  /*89f0*/  F2FP.BF16.PACK_AB R139, R167, R203 ;  /* 0x000000cba78b723e */ /* 0x008fe200000010ff */
[----:B------:R-:W-:Y:S01]  /*8a00*/  FFMA.FTZ R43, R43, c[0x0][0x23c], -R187 ;  /* 0x00008f002b2b7a23 */ /* 0x000fe200000108bb */
[----:B------:R-:W-:Y:S01]  /*8a10*/  LOP3.LUT R141, R141, R137, RZ, 0xc0, !PT ;  /* 0x000000898d8d7212 */ /* 0x000fe200078ec0ff */
[--C-:B------:R-:W-:Y:S01]  /*8a20*/  FFMA.FTZ R54, R54, c[0x0][0x23c], -R185.reuse ;  /* 0x00008f0036367a23 */ /* 0x100fe200000108b9 */
[----:B------:R-:W-:Y:S01]  /*8a30*/  LOP3.LUT R142, R142, R138, RZ, 0xc0, !PT ;  /* 0x0000008a8e8e7212 */ /* 0x000fe200078ec0ff */
[----:B------:R1:W-:Y:S01]  /*8a40*/  MUFU.EX2 R202, R48 ;  /* 0x0000003000ca7308 */ /* 0x0003e20000000800 */
[----:B------:R-:W-:Y:S01]  /*8a50*/  LOP3.LUT R143, R143, R139, RZ, 0xc0, !PT ;  /* 0x0000008b8f8f7212 */ /* 0x000fe200078ec0ff */
[--C-:B------:R-:W-:Y:S03]  /*8a60*/  FFMA.FTZ R64, R64, c[0x0][0x23c], -R184.reuse ;  /* 0x00008f0040407a23 */ /* 0x100fe600000108b8 */
[--C-:B------:R-:W-:Y:S02]  /*8a70*/  FFMA.FTZ R66, R66, c[0x0][0x23c], -R185.reuse ;  /* 0x00008f0042427a23 */ /* 0x100fe400000108b9 */
[----:B------:R-:W-:Y:S01]  /*8a80*/  FFMA.FTZ R65, R65, c[0x0][0x23c], -R184 ;  /* 0x00008f0041417a23 */ /* 0x000fe200000108b8 */
[C---:B------:R-:W-:Y:S01]  /*8a90*/  HMMA.16816.F32.BF16 R8, R140.reuse, R148, R8 ;  /* 0x000000948c08723c */ /* 0x040fe20000041808 */
[--C-:B------:R-:W-:Y:S01]  /*8aa0*/  FFMA.FTZ R67, R67, c[0x0][0x23c], -R185.reuse ;  /* 0x00008f0043437a23 */ /* 0x100fe200000108b9 */
[----:B------:R-:W-:Y:S01]  /*8ab0*/  MUFU.EX2 R172, R58 ;  /* 0x0000003a00ac7308 */ /* 0x000fe20000000800 */
[----:B------:R-:W-:Y:S02]  /*8ac0*/  FFMA.FTZ R185, R55, c[0x0][0x23c], -R185 ;  /* 0x00008f0037b97a23 */ /* 0x000fe400000108b9 */
[----:B------:R-:W-:Y:S02]  /*8ad0*/  FFMA.FTZ R62, R62, c[0x0][0x23c], -R187 ;  /* 0x00008f003e3e7a23 */ /* 0x000fe400000108bb */
[----:B------:R-:W-:Y:S01]  /*8ae0*/  FFMA.FTZ R0, R0, R237, R239 ;  /* 0x000000ed00007223 */ /* 0x000fe200000100ef */
[-C--:B------:R-:W-:Y:S01]  /*8af0*/  HMMA.16816.F32.BF16 R12, R140, R150.reuse, R12 ;  /* 0x000000968c0c723c */ /* 0x080fe2000004180c */
[----:B------:R-:W-:Y:S03]  /*8b00*/  FFMA.FTZ R133, R133, R235, R252 ;  /* 0x000000eb85857223 */ /* 0x000fe600000100fc */
[----:B------:R2:W-:Y:S01]  /*8b10*/  MUFU.EX2 R166, R36 ;  /* 0x0000002400a67308 */ /* 0x0005e20000000800 */
[----:B------:R-:W-:Y:S02]  /*8b20*/  FADD.FTZ R0, R238, R0 ;  /* 0x00000000ee007221 */ /* 0x000fe40000010000 */
[----:B------:R-:W-:Y:S01]  /*8b30*/  FFMA.FTZ R132, R132, R236, R245 ;  /* 0x000000ec84847223 */ /* 0x000fe200000100f5 */
[C---:B------:R-:W-:Y:S01]  /*8b40*/  HMMA.16816.F32.BF16 R16, R144.reuse, R150, R16 ;  /* 0x000000969010723c */ /* 0x040fe20000041810 */
[----:B------:R-:W3:Y:S03]  /*8b50*/  LDSM.16.MT88.4 R148, [R218+0xa400] ;  /* 0x00a40000da94783b */ /* 0x000ee60000004200 */
[----:B-1----:R-:W-:Y:S01]  /*8b60*/  IADD3 R48, R204, 0x1, RZ ;  /* 0x00000001cc307810 */ /* 0x002fe20007ffe0ff */
[----:B------:R-:W-:Y:S01]  /*8b70*/  IMAD.MOV.U32 R204, RZ, RZ, R193 ;  /* 0x000000ffffcc7224 */ /* 0x000fe200078e00c1 */
[----:B------:R-:W-:Y:S01]  /*8b80*/  MUFU.EX2 R192, R40 ;  /* 0x0000002800c07308 */ /* 0x000fe20000000800 */
[----:B------:R-:W-:Y:S01]  /*8b90*/  FADD.FTZ R0, R248, R0 ;  /* 0x00000000f8007221 */ /* 0x000fe20000010000 */
[-C--:B----4-:R-:W-:Y:S01]  /*8ba0*/  HMMA.16816.F32.BF16 R68, R144, R152.reuse, R68 ;  /* 0x000000989044723c */ /* 0x090fe20000041844 */
[----:B------:R-:W-:Y:S03]  /*8bb0*/  LOP3.LUT R48, R225, UR23, R48, 0x96, !PT ;  /* 0x00000017e1307c12 */ /* 0x000fe6000f8e9630 */
[----:B------:R-:W-:Y:S02]  /*8bc0*/  FADD.FTZ R0, R247, R0 ;  /* 0x00000000f7007221 */ /* 0x000fe40000010000 */
[----:B------:R-:W-:Y:S02]  /*8bd0*/  IMAD.WIDE.U32 R138, R48, -0x326172a9, RZ ;  /* 0xcd9e8d57308a7825 */ /* 0x000fe400078e00ff */
[C---:B------:R-:W-:Y:S01]  /*8be0*/  HMMA.16816.F32.BF16 R72, R140.reuse, R152, R72 ;  /* 0x000000988c48723c */ /* 0x040fe20000041848 */
[----:B------:R-:W-:Y:S03]  /*8bf0*/  MUFU.EX2 R193, R39 ;  /* 0x0000002700c17308 */ /* 0x000fe60000000800 */
[----:B------:R-:W-:Y:S01]  /*8c00*/  FFMA.FTZ R48, R37, c[0x0][0x23c], -R184 ;  /* 0x00008f0025307a23 */ /* 0x000fe200000108b8 */
[----:B--2---:R-:W-:Y:S01]  /*8c10*/  LOP3.LUT R36, R139, UR15, R242, 0x96, !PT ;  /* 0x0000000f8b247c12 */ /* 0x004fe2000f8e96f2 */
[----:B------:R-:W-:Y:S01]  /*8c20*/  FFMA.FTZ R184, R53, c[0x0][0x23c], -R184 ;  /* 0x00008f0035b87a23 */ /* 0x000fe200000108b8 */
[----:B------:R-:W-:Y:S01]  /*8c30*/  LOP3.LUT R152, R195, UR13, R138, 0x96, !PT ;  /* 0x0000000dc3987c12 */ /* 0x000fe2000f8e968a */
[-C--:B------:R-:W-:Y:S01]  /*8c40*/  HMMA.16816.F32.BF16 R76, R140, R154.reuse, R76 ;  /* 0x0000009a8c4c723c */ /* 0x080fe2000004184c */
[----:B------:R-:W-:Y:S02]  /*8c50*/  LOP3.LUT R137, R139, UR15, R240, 0x96, !PT ;  /* 0x0000000f8b897c12 */ /* 0x000fe4000f8e96f0 */
[----:B------:R1:W-:Y:S01]  /*8c60*/  MUFU.EX2 R198, R48 ;  /* 0x0000003000c67308 */ /* 0x0003e20000000800 */
[----:B------:R-:W-:Y:S01]  /*8c70*/  IMAD.WIDE.U32 R152, R152, -0x2daee0ad, RZ ;  /* 0xd2511f5398987825 */ /* 0x000fe200078e00ff */
[----:B------:R-:W-:Y:S03]  /*8c80*/  LOP3.LUT R138, R197, UR13, R138, 0x96, !PT ;  /* 0x0000000dc58a7c12 */ /* 0x000fe6000f8e968a */
[C---:B------:R-:W-:Y:S01]  /*8c90*/  HMMA.16816.F32.BF16 R80, R144.reuse, R154, R80 ;  /* 0x0000009a9050723c */ /* 0x040fe20000041850 */
[----:B------:R-:W-:Y:S04]  /*8ca0*/  IMAD.WIDE.U32 R36, R36, -0x2daee0ad, RZ ;  /* 0xd2511f5324247825 */ /* 0x000fe800078e00ff */
[----:B------:R-:W-:Y:S01]  /*8cb0*/  IMAD.WIDE.U32 R138, R138, -0x2daee0ad, RZ ;  /* 0xd2511f538a8a7825 */ /* 0x000fe200078e00ff */
[----:B------:R-:W-:Y:S01]  /*8cc0*/  LOP3.LUT R153, R153, UR10, R36, 0x96, !PT ;  /* 0x0000000a99997c12 */ /* 0x000fe2000f8e9624 */
[----:B------:R2:W-:Y:S01]  /*8cd0*/  MUFU.EX2 R195, R38 ;  /* 0x0000002600c37308 */ /* 0x0005e20000000800 */
[-C--:B------:R-:W-:Y:S01]  /*8ce0*/  HMMA.16816.F32.BF16 R84, R144, R156.reuse, R84 ;  /* 0x0000009c9054723c */ /* 0x080fe20000041854 */
[----:B------:R-:W-:Y:S03]  /*8cf0*/  LOP3.LUT R37, R37, UR12, R230, 0x96, !PT ;  /* 0x0000000c25257c12 */ /* 0x000fe6000f8e96e6 */
[----:B------:R-:W-:Y:S04]  /*8d00*/  IMAD.WIDE.U32 R154, R137, -0x2daee0ad, RZ ;  /* 0xd2511f53899a7825 */ /* 0x000fe800078e00ff */
[C---:B------:R-:W-:Y:S01]  /*8d10*/  HMMA.16816.F32.BF16 R88, R140.reuse, R156, R88 ;  /* 0x0000009c8c58723c */ /* 0x040fe20000041858 */
[----:B------:R-:W-:Y:S01]  /*8d20*/  IMAD.WIDE.U32 R36, R37, -0x326172a9, RZ ;  /* 0xcd9e8d5725247825 */ /* 0x000fe200078e00ff */
[----:B------:R-:W4:Y:S01]  /*8d30*/  MUFU.EX2 R190, R42 ;  /* 0x0000002a00be7308 */ /* 0x000f220000000800 */
[----:B-1----:R-:W1:Y:S01]  /*8d40*/  LDSM.16.MT88.4 R48, [R216+0xb400] ;  /* 0x00b40000d830783b */ /* 0x002e620000004200 */
[----:B------:R-:W-:Y:S01]  /*8d50*/  LOP3.LUT R137, R155, UR12, R228, 0x96, !PT ;  /* 0x0000000c9b897c12 */ /* 0x000fe2000f8e96e4 */
[----:B------:R-:W-:Y:S01]  /*8d60*/  IMAD.MOV.U32 R197, RZ, RZ, R179 ;  /* 0x000000ffffc57224 */ /* 0x000fe200078e00b3 */
[----:B------:R-:W-:Y:S01]  /*8d70*/  LOP3.LUT R37, R37, UR11, R194, 0x96, !PT ;  /* 0x0000000b25257c12 */ /* 0x000fe2000f8e96c2 */
[----:B------:R-:W-:Y:S01]  /*8d80*/  IMAD.MOV.U32 R194, RZ, RZ, R178 ;  /* 0x000000ffffc27224 */ /* 0x000fe200078e00b2 */
[-C--:B------:R-:W-:Y:S01]  /*8d90*/  HMMA.16816.F32.BF16 R92, R140, R158.reuse, R92 ;  /* 0x0000009e8c5c723c */ /* 0x080fe2000004185c */
[----:B------:R-:W-:Y:S03]  /*8da0*/  FADD.FTZ R0, R208, R0 ;  /* 0x00000000d0007221 */ /* 0x000fe60000010000 */
[----:B------:R-:W-:Y:S01]  /*8db0*/  MUFU.EX2 R174, R56 ;  /* 0x0000003800ae7308 */ /* 0x000fe20000000800 */
[----:B------:R-:W-:Y:S01]  /*8dc0*/  FADD.FTZ R0, R207, R0 ;  /* 0x00000000cf007221 */ /* 0x000fe20000010000 */
[----:B--2---:R-:W-:Y:S02]  /*8dd0*/  LOP3.LUT R38, R139, UR10, R154, 0x96, !PT ;  /* 0x0000000a8b267c12 */ /* 0x004fe4000f8e969a */
[C---:B------:R-:W-:Y:S01]  /*8de0*/  HMMA.16816.F32.BF16 R96, R144.reuse, R158, R96 ;  /* 0x0000009e9060723c */ /* 0x040fe20000041860 */
[----:B------:R-:W-:Y:S04]  /*8df0*/  IMAD.WIDE.U32 R154, R137, -0x326172a9, RZ ;  /* 0xcd9e8d57899a7825 */ /* 0x000fe800078e00ff */
[----:B------:R-:W-:Y:S01]  /*8e00*/  IMAD.WIDE.U32 R162, R38, -0x326172a9, RZ ;  /* 0xcd9e8d5726a27825 */ /* 0x000fe200078e00ff */
[----:B------:R-:W-:Y:S01]  /*8e10*/  LOP3.LUT R39, R155, UR11, R196, 0x96, !PT ;  /* 0x0000000b9b277c12 */ /* 0x000fe2000f8e96c4 */
[----:B------:R-:W-:Y:S01]  /*8e20*/  MUFU.EX2 R189, R43 ;  /* 0x0000002b00bd7308 */ /* 0x000fe20000000800 */
[-C--:B---3--:R-:W-:Y:S01]  /*8e30*/  HMMA.16816.F32.BF16 R100, R144, R148.reuse, R100 ;  /* 0x000000949064723c */ /* 0x088fe20000041864 */
[----:B------:R-:W-:Y:S03]  /*8e40*/  IMAD.WIDE.U32 R158, R153, -0x326172a9, RZ ;  /* 0xcd9e8d57999e7825 */ /* 0x000fe600078e00ff */
[----:B------:R-:W-:Y:S01]  /*8e50*/  LOP3.LUT R137, R163, UR9, R154, 0x96, !PT ;  /* 0x00000009a3897c12 */ /* 0x000fe2000f8e969a */
[----:B------:R-:W-:Y:S01]  /*8e60*/  IMAD.MOV.U32 R163, RZ, RZ, R168 ;  /* 0x000000ffffa37224 */ /* 0x000fe200078e00a8 */
[----:B------:R-:W-:Y:S01]  /*8e70*/  LOP3.LUT R38, R159, UR9, R36, 0x96, !PT ;  /* 0x000000099f267c12 */ /* 0x000fe2000f8e9624 */
[----:B------:R-:W-:Y:S01]  /*8e80*/  IMAD.WIDE.U32 R36, R37, -0x2daee0ad, RZ ;  /* 0xd2511f5325247825 */ /* 0x000fe200078e00ff */
[C---:B------:R-:W-:Y:S01]  /*8e90*/  HMMA.16816.F32.BF16 R104, R140.reuse, R148, R104 ;  /* 0x000000948c68723c */ /* 0x040fe20000041868 */
[----:B------:R-:W-:Y:S03]  /*8ea0*/  MUFU.EX2 R175, R54 ;  /* 0x0000003600af7308 */ /* 0x000fe60000000800 */
[----:B------:R-:W-:Y:S01]  /*8eb0*/  IMAD.WIDE.U32 R156, R38, -0x2daee0ad, RZ ;  /* 0xd2511f53269c7825 */ /* 0x000fe200078e00ff */
[----:B------:R-:W-:Y:S03]  /*8ec0*/  LOP3.LUT R152, R37, UR8, R152, 0x96, !PT ;  /* 0x0000000825987c12 */ /* 0x000fe6000f8e9698 */
[-C--:B------:R-:W-:Y:S01]  /*8ed0*/  HMMA.16816.F32.BF16 R32, R140, R150.reuse, R32 ;  /* 0x000000968c20723c */ /* 0x080fe20000041820 */
[----:B------:R-:W-:Y:S02]  /*8ee0*/  LOP3.LUT R40, R157, UR6, R36, 0x96, !PT ;  /* 0x000000069d287c12 */ /* 0x000fe4000f8e9624 */
[----:B------:R-:W-:Y:S01]  /*8ef0*/  MUFU.EX2 R180, R64 ;  /* 0x0000004000b47308 */ /* 0x000fe20000000800 */
[----:B------:R-:W-:Y:S02]  /*8f00*/  FFMA.FTZ R36, R41, c[0x0][0x23c], -R186 ;  /* 0x00008f0029247a23 */ /* 0x000fe400000108ba */
[----:B------:R-:W-:Y:S02]  /*8f10*/  IMAD.WIDE.U32 R38, R39, -0x2daee0ad, RZ ;  /* 0xd2511f5327267825 */ /* 0x000fe400078e00ff */
[C---:B------:R-:W-:Y:S04]  /*8f20*/  HMMA.16816.F32.BF16 R108, R144.reuse, R150, R108 ;  /* 0x00000096906c723c */ /* 0x040fe8000004186c */
[----:B------:R-:W-:Y:S01]  /*8f30*/  IMAD.WIDE.U32 R160, R137, -0x2daee0ad, RZ ;  /* 0xd2511f5389a07825 */ /* 0x000fe200078e00ff */
[----:B------:R2:W3:Y:S01]  /*8f40*/  MUFU.EX2 R191, R36 ;  /* 0x0000002400bf7308 */ /* 0x0004e20000000800 */
[----:B------:R-:W-:Y:S02]  /*8f50*/  LOP3.LUT R137, R39, UR8, R138, 0x96, !PT ;  /* 0x0000000827897c12 */ /* 0x000fe4000f8e968a */
[-C--:B-1----:R-:W-:Y:S01]  /*8f60*/  HMMA.16816.F32.BF16 R112, R144, R48.reuse, R112 ;  /* 0x000000309070723c */ /* 0x082fe20000041870 */
[----:B------:R-:W-:Y:S03]  /*8f70*/  LOP3.LUT R138, R161, UR6, R38, 0x96, !PT ;  /* 0x00000006a18a7c12 */ /* 0x000fe6000f8e9626 */
[----:B------:R-:W-:Y:S03]  /*8f80*/  IMAD.WIDE.U32 R154, R152, -0x326172a9, RZ ;  /* 0xcd9e8d57989a7825 */ /* 0x000fe600078e00ff */
[----:B------:R-:W-:Y:S01]  /*8f90*/  MUFU.EX2 R178, R66 ;  /* 0x0000004200b27308 */ /* 0x000fe20000000800 */
[C---:B------:R-:W-:Y:S01]  /*8fa0*/  HMMA.16816.F32.BF16 R20, R140.reuse, R48, R20 ;  /* 0x000000308c14723c */ /* 0x040fe20000041814 */
[----:B------:R-:W-:Y:S04]  /*8fb0*/  IMAD.WIDE.U32 R40, R40, -0x326172a9, RZ ;  /* 0xcd9e8d5728287825 */ /* 0x000fe800078e00ff */
[----:B------:R-:W-:Y:S01]  /*8fc0*/  IMAD.WIDE.U32 R138, R138, -0x326172a9, RZ ;  /* 0xcd9e8d578a8a7825 */ /* 0x000fe200078e00ff */
[C---:B------:R-:W-:Y:S02]  /*8fd0*/  LOP3.LUT R150, R40.reuse, 0xffff, RZ, 0xc0, !PT ;  /* 0x0000ffff28967812 */ /* 0x040fe400078ec0ff */
[-C--:B------:R-:W-:Y:S01]  /*8fe0*/  HMMA.16816.F32.BF16 R116, R140, R50.reuse, R116 ;  /* 0x000000328c74723c */ /* 0x080fe20000041874 */
[----:B------:R-:W-:Y:S01]  /*8ff0*/  IMAD.WIDE.U32 R164, R137, -0x326172a9, RZ ;  /* 0xcd9e8d5789a47825 */ /* 0x000fe200078e00ff */
[----:B------:R-:W-:Y:S02]  /*9000*/  MUFU.EX2 R179, R65 ;  /* 0x0000004100b37308 */ /* 0x000fe40000000800 */
[----:B------:R-:W-:Y:S01]  /*9010*/  SHF.R.U32.HI R49, RZ, 0x10, R138 ;  /* 0x00000010ff317819 */ /* 0x000fe2000001168a */
[----:B--2---:R-:W1:Y:S01]  /*9020*/  LDSM.16.MT88.4 R36, [R218+0xb400] ;  /* 0x00b40000da24783b */ /* 0x004e620000004200 */
[----:B------:R-:W-:Y:S01]  /*9030*/  SHF.R.U32.HI R149, RZ, 0x10, R40 ;  /* 0x00000010ff957819 */ /* 0x000fe20000011628 */
[----:B------:R-:W-:Y:S01]  /*9040*/  FFMA.FTZ R186, R61, c[0x0][0x23c], -R186 ;  /* 0x00008f003dba7a23 */ /* 0x000fe200000108ba */
[C---:B------:R-:W-:Y:S01]  /*9050*/  HMMA.16816.F32.BF16 R120, R144.reuse, R50, R120 ;  /* 0x000000329078723c */ /* 0x040fe20000041878 */
[----:B------:R-:W-:Y:S03]  /*9060*/  LOP3.LUT R152, R40, 0xff, RZ, 0xc0, !PT ;  /* 0x000000ff28987812 */ /* 0x000fe600078ec0ff */
[----:B------:R-:W-:Y:S01]  /*9070*/  SHF.R.U32.HI R151, RZ, 0x18, R40 ;  /* 0x00000018ff977819 */ /* 0x000fe20000011628 */
[----:B------:R-:W-:Y:S01]  /*9080*/  IMAD.MOV.U32 R196, RZ, RZ, R176 ;  /* 0x000000ffffc47224 */ /* 0x000fe200078e00b0 */
[----:B------:R-:W-:Y:S01]  /*9090*/  LOP3.LUT R40, R41, UR17, R154, 0x96, !PT ;  /* 0x0000001129287c12 */ /* 0x000fe2000f8e969a */
[----:B------:R-:W-:Y:S01]  /*90a0*/  MUFU.EX2 R176, R52 ;  /* 0x0000003400b07308 */ /* 0x000fe20000000800 */
[C---:B------:R-:W-:Y:S01]  /*90b0*/  LOP3.LUT R41, R138.reuse, 0xffff, RZ, 0xc0, !PT ;  /* 0x0000ffff8a297812 */ /* 0x040fe200078ec0ff */
[----:B------:R-:W-:Y:S03]  /*90c0*/  FADD.FTZ R0, R203, R0 ;  /* 0x00000000cb007221 */ /* 0x000fe60000010000 */
[----:B------:R-:W-:Y:S01]  /*90d0*/  SHF.R.U32.HI R137, RZ, 0x18, R138 ;  /* 0x00000018ff897819 */ /* 0x000fe2000001168a */
[----:B------:R-:W-:Y:S01]  /*90e0*/  FADD.FTZ R0, R167, R0 ;  /* 0x00000000a7007221 */ /* 0x000fe20000010000 */
[----:B------:R-:W-:Y:S02]  /*90f0*/  SHF.R.U32.HI R42, RZ, 0x8, R41 ;  /* 0x00000008ff2a7819 */ /* 0x000fe40000011629 */
[----:B------:R-:W-:Y:S01]  /*9100*/  LOP3.LUT R41, R49, 0xff, RZ, 0xc0, !PT ;  /* 0x000000ff31297812 */ /* 0x000fe200078ec0ff */
[----:B------:R-:W-:Y:S01]  /*9110*/  MUFU.EX2 R177, R67 ;  /* 0x0000004300b17308 */ /* 0x000fe20000000800 */
[----:B------:R-:W-:Y:S01]  /*9120*/  LOP3.LUT R148, R138, 0xff, RZ, 0xc0, !PT ;  /* 0x000000ff8a947812 */ /* 0x000fe200078ec0ff */
[----:B----4-:R-:W-:Y:S01]  /*9130*/  FADD.FTZ R0, R190, R0 ;  /* 0x00000000be007221 */ /* 0x010fe20000010000 */
[----:B------:R-:W-:Y:S02]  /*9140*/  LOP3.LUT R138, R139, UR17, R164, 0x96, !PT ;  /* 0x000000118b8a7c12 */ /* 0x000fe4000f8e96a4 */
[----:B------:R-:W-:Y:S02]  /*9150*/  SHF.R.U32.HI R48, RZ, 0x8, R150 ;  /* 0x00000008ff307819 */ /* 0x000fe40000011696 */
[----:B------:R-:W-:Y:S02]  /*9160*/  PRMT R153, R41, 0x5410, R137 ;  /* 0x0000541029997816 */ /* 0x000fe40000000089 */
[----:B------:R-:W-:Y:S01]  /*9170*/  SHF.R.U32.HI R44, RZ, 0x10, R138 ;  /* 0x00000010ff2c7819 */ /* 0x000fe2000001168a */
[----:B------:R-:W-:Y:S01]  /*9180*/  MUFU.EX2 R184, R184 ;  /* 0x000000b800b87308 */ /* 0x000fe20000000800 */
[----:B------:R-:W-:Y:S02]  /*9190*/  SHF.R.U32.HI R137, RZ, 0x18, R40 ;  /* 0x00000018ff897819 */ /* 0x000fe40000011628 */
[----:B------:R-:W-:Y:S02]  /*91a0*/  LOP3.LUT R43, R149, 0xff, RZ, 0xc0, !PT ;  /* 0x000000ff952b7812 */ /* 0x000fe400078ec0ff */
[C---:B------:R-:W-:Y:S02]  /*91b0*/  LOP3.LUT R41, R40.reuse, 0xffff, RZ, 0xc0, !PT ;  /* 0x0000ffff28297812 */ /* 0x040fe400078ec0ff */
[----:B------:R-:W-:Y:S02]  /*91c0*/  LOP3.LUT R139, R40, 0xff, RZ, 0xc0, !PT ;  /* 0x000000ff288b7812 */ /* 0x000fe400078ec0ff */
[----:B------:R-:W-:Y:S01]  /*91d0*/  PRMT R150, R148, 0x5410, R42 ;  /* 0x0000541094967816 */ /* 0x000fe2000000002a */
[-C--:B-1----:R-:W-:Y:S01]  /*91e0*/  HMMA.16816.F32.BF16 R24, R144, R36.reuse, R24 ;  /* 0x000000249018723c */ /* 0x082fe20000041818 */
[----:B------:R-:W-:Y:S01]  /*91f0*/  SHF.R.U32.HI R42, RZ, 0x10, R40 ;  /* 0x00000010ff2a7819 */ /* 0x000fe20000011628 */
[----:B------:R-:W-:Y:S01]  /*9200*/  MUFU.EX2 R185, R185 ;  /* 0x000000b900b97308 */ /* 0x000fe20000000800 */
[C---:B------:R-:W-:Y:S02]  /*9210*/  LOP3.LUT R40, R138.reuse, 0xffff, RZ, 0xc0, !PT ;  /* 0x0000ffff8a287812 */ /* 0x040fe400078ec0ff */
[----:B------:R-:W-:Y:S02]  /*9220*/  LOP3.LUT R45, R138, 0xff, RZ, 0xc0, !PT ;  /* 0x000000ff8a2d7812 */ /* 0x000fe400078ec0ff */
[----:B------:R-:W-:Y:S01]  /*9230*/  PRMT R151, R43, 0x5410, R151 ;  /* 0x000054102b977816 */ /* 0x000fe20000000097 */
[C---:B------:R-:W-:Y:S01]  /*9240*/  HMMA.16816.F32.BF16 R124, R140.reuse, R36, R124 ;  /* 0x000000248c7c723c */ /* 0x040fe2000004187c */
[----:B------:R-:W-:Y:S03]  /*9250*/  SHF.R.U32.HI R138, RZ, 0x18, R138 ;  /* 0x00000018ff8a7819 */ /* 0x000fe6000001168a */
[----:B------:R-:W-:Y:S01]  /*9260*/  SHF.R.U32.HI R43, RZ, 0x8, R41 ;  /* 0x00000008ff2b7819 */ /* 0x000fe20000011629 */
[----:B------:R-:W-:Y:S01]  /*9270*/  MUFU.EX2 R186, R186 ;  /* 0x000000ba00ba7308 */ /* 0x000fe20000000800 */
[----:B------:R-:W-:Y:S02]  /*9280*/  SHF.R.U32.HI R41, RZ, 0x8, R40 ;  /* 0x00000008ff297819 */ /* 0x000fe40000011628 */
[-C--:B------:R-:W-:Y:S01]  /*9290*/  HMMA.16816.F32.BF16 R128, R140, R38.reuse, R128 ;  /* 0x000000268c80723c */ /* 0x080fe20000041880 */
[----:B------:R-:W-:Y:S01]  /*92a0*/  LOP3.LUT R40, R44, 0xff, RZ, 0xc0, !PT ;  /* 0x000000ff2c287812 */ /* 0x000fe200078ec0ff */
[----:B------:R-:W-:Y:S02]  /*92b0*/  LDSM.16.MT88.4 R140, [R216+0xa800] ;  /* 0x00a80000d88c783b */ /* 0x000fe40000004200 */
[----:B------:R-:W-:Y:S02]  /*92c0*/  PRMT R152, R152, 0x5410, R48 ;  /* 0x0000541098987816 */ /* 0x000fe40000000030 */
[----:B------:R-:W-:Y:S01]  /*92d0*/  PRMT R149, R40, 0x5410, R138 ;  /* 0x0000541028957816 */ /* 0x000fe2000000008a */
[----:B------:R-:W-:Y:S01]  /*92e0*/  FFMA.FTZ R40, R47, c[0x0][0x23c], -R187 ;  /* 0x00008f002f287a23 */ /* 0x000fe200000108bb */
[----:B------:R-:W-:Y:S01]  /*92f0*/  HMMA.16816.F32.BF16 R28, R144, R38, R28 ;  /* 0x00000026901c723c */ /* 0x000fe2000004181c */
[----:B------:R-:W-:Y:S01]  /*9300*/  LOP3.LUT R42, R42, 0xff, RZ, 0xc0, !PT ;  /* 0x000000ff2a2a7812 */ /* 0x000fe200078ec0ff */
[----:B------:R-:W1:Y:S01]  /*9310*/  LDSM.16.MT88.4 R48, [R216+0x9800] ;  /* 0x00980000d830783b */ /* 0x000e620000004200 */
[----:B------:R2:W4:Y:S01]  /*9320*/  MUFU.EX2 R181, R40 ;  /* 0x0000002800b57308 */ /* 0x0005220000000800 */
[----:B------:R-:W-:Y:S01]  /*9330*/  PRMT R148, R139, 0x5410, R43 ;  /* 0x000054108b947816 */ /* 0x000fe2000000002b */
[--C-:B------:R-:W-:Y:S01]  /*9340*/  HSET2.LE.AND R43, R151, R226.reuse, PT ;  /* 0x000000e2972b7233 */ /* 0x100fe20003803000 */
[----:B------:R-:W-:Y:S01]  /*9350*/  PRMT R139, R42, 0x5410, R137 ;  /* 0x000054102a8b7816 */ /* 0x000fe20000000089 */
[--C-:B------:R-:W-:Y:S01]  /*9360*/  HSET2.LE.AND R42, R152, R226.reuse, PT ;  /* 0x000000e2982a7233 */ /* 0x100fe20003803000 */
[----:B------:R-:W-:Y:S01]  /*9370*/  F2FP.BF16.PACK_AB R36, R201, R202 ;  /* 0x000000cac924723e */ /* 0x000fe200000010ff */
[--C-:B------:R-:W-:Y:S03]  /*9380*/  HSET2.LE.AND R39, R150, R226.reuse, PT ;  /* 0x000000e296277233 */ /* 0x100fe60003803000 */
[----:B------:R-:W-:Y:S01]  /*9390*/  F2FP.BF16.PACK_AB R37, R199, R200 ;  /* 0x000000c8c725723e */ /* 0x000fe200000010ff */
[----:B------:R-:W-:Y:S01]  /*93a0*/  FFMA.FTZ R187, R63, c[0x0][0x23c], -R187 ;  /* 0x00008f003fbb7a23 */ /* 0x000fe200000108bb */
[----:B------:R-:W-:Y:S01]  /*93b0*/  PRMT R137, R45, 0x5410, R41 ;  /* 0x000054102d897816 */ /* 0x000fe20000000029 */
[--C-:B------:R-:W-:Y:S01]  /*93c0*/  HSET2.LE.AND R41, R139, R226.reuse, PT ;  /* 0x000000e28b297233 */ /* 0x100fe20003803000 */
[----:B------:R-:W-:Y:S01]  /*93d0*/  LOP3.LUT R42, R42, R36, RZ, 0xc0, !PT ;  /* 0x000000242a2a7212 */ /* 0x000fe200078ec0ff */
[----:B------:R-:W5:Y:S01]  /*93e0*/  LDSM.16.MT88.4 R44, [R218+0x9800] ;  /* 0x00980000da2c783b */ /* 0x000f620000004200 */
[----:B------:R-:W-:Y:S01]  /*93f0*/  LOP3.LUT R43, R43, R37, RZ, 0xc0, !PT ;  /* 0x000000252b2b7212 */ /* 0x000fe200078ec0ff */
[--C-:B------:R-:W-:Y:S01]  /*9400*/  HSET2.LE.AND R137, R137, R226.reuse, PT ;  /* 0x000000e289897233 */ /* 0x100fe20003803000 */
[----:B------:R-:W-:Y:S01]  /*9410*/  F2FP.BF16.PACK_AB R36, R198, R166 ;  /* 0x000000a6c624723e */ /* 0x000fe200000010ff */
[----:B------:R-:W-:Y:S01]  /*9420*/  MUFU.EX2 R187, R187 ;  /* 0x000000bb00bb7308 */ /* 0x000fe20000000800 */
[----:B------:R-:W-:Y:S02]  /*9430*/  F2FP.BF16.PACK_AB R37, R193, R195 ;  /* 0x000000c3c125723e */ /* 0x000fe400000010ff */
[----:B---3--:R-:W-:Y:S02]  /*9440*/  F2FP.BF16.PACK_AB R138, R191, R192 ;  /* 0x000000c0bf8a723e */ /* 0x008fe400000010ff */
[----:B------:R-:W-:Y:S01]  /*9450*/  LOP3.LUT R41, R41, R37, RZ, 0xc0, !PT ;  /* 0x0000002529297212 */ /* 0x000fe200078ec0ff */
[--C-:B--2---:R-:W-:Y:S01]  /*9460*/  HSET2.LE.AND R40, R148, R226.reuse, PT ;  /* 0x000000e294287233 */ /* 0x104fe20003803000 */
[----:B----4-:R-:W-:Y:S01]  /*9470*/  F2FP.BF16.PACK_AB R139, R181, R182 ;  /* 0x000000b6b58b723e */ /* 0x010fe200000010ff */
[--C-:B------:R-:W-:Y:S01]  /*9480*/  HSET2.LE.AND R37, R149, R226.reuse, PT ;  /* 0x000000e295257233 */ /* 0x100fe20003803000 */
[----:B------:R-:W-:Y:S02]  /*9490*/  F2FP.BF16.PACK_AB R38, R189, R190 ;  /* 0x000000bebd26723e */ /* 0x000fe400000010ff */
[----:B------:R-:W-:Y:S02]  /*94a0*/  LOP3.LUT R40, R40, R36, RZ, 0xc0, !PT ;  /* 0x0000002428287212 */ /* 0x000fe400078ec0ff */
[----:B------:R-:W-:Y:S01]  /*94b0*/  LOP3.LUT R36, R137, R138, RZ, 0xc0, !PT ;  /* 0x0000008a89247212 */ /* 0x000fe200078ec0ff */
[--C-:B------:R-:W-:Y:S01]  /*94c0*/  HSET2.LE.AND R138, R153, R226.reuse, PT ;  /* 0x000000e2998a7233 */ /* 0x100fe20003803000 */
[----:B------:R-:W-:Y:S02]  /*94d0*/  F2FP.BF16.PACK_AB R137, R183, R188 ;  /* 0x000000bcb789723e */ /* 0x000fe400000010ff */
[----:B------:R-:W-:Y:S02]  /*94e0*/  LOP3.LUT R52, R155, UR7, R158, 0x96, !PT ;  /* 0x000000079b347c12 */ /* 0x000fe4000f8e969e */
[----:B------:R-:W-:Y:S01]  /*94f0*/  LDSM.16.MT88.4 R152, [R216+0x9c00] ;  /* 0x009c0000d898783b */ /* 0x000fe20000004200 */
[----:B------:R-:W-:Y:S01]  /*9500*/  LOP3.LUT R37, R37, R38, RZ, 0xc0, !PT ;  /* 0x0000002625257212 */ /* 0x000fe200078ec0ff */
[-C--:B-1----:R-:W-:Y:S01]  /*9510*/  HMMA.16816.F32.BF16 R4, R40, R48.reuse, R4 ;  /* 0x000000302804723c */ /* 0x082fe20000041804 */
[----:B------:R-:W-:Y:S01]  /*9520*/  LOP3.LUT R38, R39, R137, RZ, 0xc0, !PT ;  /* 0x0000008927267212 */ /* 0x000fe200078ec0ff */
[----:B------:R-:W-:Y:S01]  /*9530*/  IMAD.WIDE.U32 R52, R52, -0x2daee0ad, RZ ;  /* 0xd2511f5334347825 */ /* 0x000fe200078e00ff */
[----:B------:R-:W-:Y:S01]  /*9540*/  LOP3.LUT R39, R138, R139, RZ, 0xc0, !PT ;  /* 0x0000008b8a277212 */ /* 0x000fe200078ec0ff */
[----:B------:R1:W-:Y:S01]  /*9550*/  MUFU.EX2 R137, R62 ;  /* 0x0000003e00897308 */ /* 0x0003e20000000800 */
[----:B------:R-:W-:Y:S02]  /*9560*/  LOP3.LUT R54, R165, UR7, R162, 0x96, !PT ;  /* 0x00000007a5367c12 */ /* 0x000fe4000f8e96a2 */
[----:B------:R-:W-:Y:S02]  /*9570*/  SHF.R.U32.HI R57, RZ, 0x10, R52 ;  /* 0x00000010ff397819 */ /* 0x000fe40000011634 */
[----:B------:R-:W-:Y:S01]  /*9580*/  LOP3.LUT R56, R53, UR16, R156, 0x96, !PT ;  /* 0x0000001035387c12 */ /* 0x000fe2000f8e969c */
[C---:B------:R-:W-:Y:S02]  /*9590*/  HMMA.16816.F32.BF16 R8, R36.reuse, R48, R8 ;  /* 0x000000302408723c */ /* 0x040fe40000041808 */
[----:B------:R-:W-:Y:S01]  /*95a0*/  IMAD.WIDE.U32 R54, R54, -0x2daee0ad, RZ ;  /* 0xd2511f5336367825 */ /* 0x000fe200078e00ff */
[C---:B------:R-:W-:Y:S01]  /*95b0*/  LOP3.LUT R53, R52.reuse, 0xffff, RZ, 0xc0, !PT ;  /* 0x0000ffff34357812 */ /* 0x040fe200078ec0ff */
[----:B------:R2:W3:Y:S01]  /*95c0*/  MUFU.EX2 R139, R59 ;  /* 0x0000003b008b7308 */ /* 0x0004e20000000800 */
[----:B------:R-:W-:Y:S02]  /*95d0*/  SHF.R.U32.HI R64, RZ, 0x18, R52 ;  /* 0x00000018ff407819 */ /* 0x000fe40000011634 */
[----:B------:R-:W-:Y:S01]  /*95e0*/  SHF.R.U32.HI R58, RZ, 0x10, R54 ;  /* 0x00000010ff3a7819 */ /* 0x000fe20000011636 */
[-C--:B------:R-:W-:Y:S01]  /*95f0*/  HMMA.16816.F32.BF16 R12, R36, R50.reuse, R12 ;  /* 0x00000032240c723c */ /* 0x080fe2000004180c */
[----:B------:R-:W-:Y:S03]  /*9600*/  LOP3.LUT R66, R52, 0xff, RZ, 0xc0, !PT ;  /* 0x000000ff34427812 */ /* 0x000fe600078ec0ff */
[----:B------:R-:W-:Y:S02]  /*9610*/  LOP3.LUT R52, R55, UR16, R160, 0x96, !PT ;  /* 0x0000001037347c12 */ /* 0x000fe4000f8e96a0 */
[----:B------:R4:W2:Y:S01]  /*9620*/  MUFU.EX2 R138, R60 ;  /* 0x0000003c008a7308 */ /* 0x0008a20000000800 */
[C---:B------:R-:W-:Y:S01]  /*9630*/  LOP3.LUT R55, R54.reuse, 0xffff, RZ, 0xc0, !PT ;  /* 0x0000ffff36377812 */ /* 0x040fe200078ec0ff */
[C---:B------:R-:W-:Y:S01]  /*9640*/  HMMA.16816.F32.BF16 R16, R40.reuse, R50, R16 ;  /* 0x000000322810723c */ /* 0x040fe20000041810 */
[----:B------:R-:W2:Y:S03]  /*9650*/  LDSM.16.MT88.4 R48, [R218+0xa800] ;  /* 0x00a80000da30783b */ /* 0x000ea60000004200 */
[----:B------:R-:W-:Y:S01]  /*9660*/  LOP3.LUT R67, R54, 0xff, RZ, 0xc0, !PT ;  /* 0x000000ff36437812 */ /* 0x000fe200078ec0ff */
[----:B-1----:R-:W-:Y:S01]  /*9670*/  FFMA.FTZ R62, R3, R232, R246 ;  /* 0x000000e8033e7223 */ /* 0x002fe200000100f6 */
[----:B------:R-:W-:Y:S02]  /*9680*/  SHF.R.U32.HI R65, RZ, 0x18, R54 ;  /* 0x00000018ff417819 */ /* 0x000fe40000011636 */
[-C--:B-----5:R-:W-:Y:S01]  /*9690*/  HMMA.16816.F32.BF16 R68, R40, R44.reuse, R68 ;  /* 0x0000002c2844723c */ /* 0x0a0fe20000041844 */
[----:B------:R-:W-:Y:S03]  /*96a0*/  SHF.R.U32.HI R54, RZ, 0x8, R55 ;  /* 0x00000008ff367819 */ /* 0x000fe60000011637 */
[----:B------:R-:W-:Y:S02]  /*96b0*/  LOP3.LUT R55, R56, 0xff, RZ, 0xc0, !PT ;  /* 0x000000ff38377812 */ /* 0x000fe400078ec0ff */
[----:B------:R-:W-:Y:S02]  /*96c0*/  PRMT R67, R67, 0x5410, R54 ;  /* 0x0000541043437816 */ /* 0x000fe40000000036 */
[C---:B------:R-:W-:Y:S01]  /*96d0*/  HMMA.16816.F32.BF16 R72, R36.reuse, R44, R72 ;  /* 0x0000002c2448723c */ /* 0x040fe20000041848 */
[----:B------:R-:W-:Y:S03]  /*96e0*/  LOP3.LUT R54, R52, 0xff, RZ, 0xc0, !PT ;  /* 0x000000ff34367812 */ /* 0x000fe600078ec0ff */
[----:B------:R-:W-:Y:S04]  /*96f0*/  F2FP.BF16.PACK_AB R3, R177, R178 ;  /* 0x000000b2b103723e */ /* 0x000fe800000010ff */
[-C--:B------:R-:W-:Y:S08]  /*9700*/  HMMA.16816.F32.BF16 R76, R36, R46.reuse, R76 ;  /* 0x0000002e244c723c */ /* 0x080ff0000004184c */
[C---:B------:R-:W-:Y:S01]  /*9710*/  HMMA.16816.F32.BF16 R80, R40.reuse, R46, R80 ;  /* 0x0000002e2850723c */ /* 0x040fe20000041850 */
[----:B------:R-:W1:Y:S07]  /*9720*/  LDSM.16.MT88.4 R44, [R216+0xb800] ;  /* 0x00b80000d82c783b */ /* 0x000e6e0000004200 */
[-C--:B------:R-:W-:Y:S08]  /*9730*/  HMMA.16816.F32.BF16 R84, R40, R140.reuse, R84 ;  /* 0x0000008c2854723c */ /* 0x080ff00000041854 */
[C---:B------:R-:W-:Y:S08]  /*9740*/  HMMA.16816.F32.BF16 R88, R36.reuse, R140, R88 ;  /* 0x0000008c2458723c */ /* 0x040ff00000041858 */
[-C--:B------:R-:W-:Y:S08]  /*9750*/  HMMA.16816.F32.BF16 R92, R36, R142.reuse, R92 ;  /* 0x0000008e245c723c */ /* 0x080ff0000004185c */
[C---:B------:R-:W-:Y:S08]  /*9760*/  HMMA.16816.F32.BF16 R96, R40.reuse, R142, R96 ;  /* 0x0000008e2860723c */ /* 0x040ff00000041860 */
[-C--:B--2---:R-:W-:Y:S08]  /*9770*/  HMMA.16816.F32.BF16 R100, R40, R48.reuse, R100 ;  /* 0x000000302864723c */ /* 0x084ff00000041864 */
[C---:B------:R-:W-:Y:S08]  /*9780*/  HMMA.16816.F32.BF16 R104, R36.reuse, R48, R104 ;  /* 0x000000302468723c */ /* 0x040ff00000041868 */
[-C--:B------:R-:W-:Y:S08]  /*9790*/  HMMA.16816.F32.BF16 R32, R36, R50.reuse, R32 ;  /* 0x000000322420723c */ /* 0x080ff00000041820 */
[C---:B------:R-:W-:Y:S01]  /*97a0*/  HMMA.16816.F32.BF16 R108, R40.reuse, R50, R108 ;  /* 0x00000032286c723c */ /* 0x040fe2000004186c */
[----:B------:R-:W2:Y:S07]  /*97b0*/  LDSM.16.MT88.4 R48, [R218+0xb800] ;  /* 0x00b80000da30783b */ /* 0x000eae0000004200 */
[-C--:B-1----:R-:W-:Y:S08]  /*97c0*/  HMMA.16816.F32.BF16 R112, R40, R44.reuse, R112 ;  /* 0x0000002c2870723c */ /* 0x082ff00000041870 */
[C---:B------:R-:W-:Y:S07]  /*97d0*/  HMMA.16816.F32.BF16 R20, R36.reuse, R44, R20 ;  /* 0x0000002c2414723c */ /* 0x040fee0000041814 */
[----:B------:R-:W-:Y:S01]  /*97e0*/  LOP3.LUT R45, R57, 0xff, RZ, 0xc0, !PT ;  /* 0x000000ff392d7812 */ /* 0x000fe200078ec0ff */
[-C--:B------:R-:W-:Y:S01]  /*97f0*/  HMMA.16816.F32.BF16 R116, R36, R46.reuse, R116 ;  /* 0x0000002e2474723c */ /* 0x080fe20000041874 */
[----:B------:R-:W-:Y:S03]  /*9800*/  SHF.R.U32.HI R44, RZ, 0x8, R53 ;  /* 0x00000008ff2c7819 */ /* 0x000fe60000011635 */
[----:B------:R-:W-:Y:S02]  /*9810*/  LOP3.LUT R53, R58, 0xff, RZ, 0xc0, !PT ;  /* 0x000000ff3a357812 */ /* 0x000fe400078ec0ff */
[----:B------:R-:W-:Y:S02]  /*9820*/  PRMT R64, R45, 0x5410, R64 ;  /* 0x000054102d407816 */ /* 0x000fe40000000040 */
[C---:B------:R-:W-:Y:S01]  /*9830*/  HMMA.16816.F32.BF16 R120, R40.reuse, R46, R120 ;  /* 0x0000002e2878723c */ /* 0x040fe20000041878 */
[----:B------:R-:W-:Y:S03]  /*9840*/  LOP3.LUT R45, R56, 0xffff, RZ, 0xc0, !PT ;  /* 0x0000ffff382d7812 */ /* 0x000fe600078ec0ff */
[----:B------:R-:W-:Y:S01]  /*9850*/  PRMT R65, R53, 0x5410, R65 ;  /* 0x0000541035417816 */ /* 0x000fe20000000041 */
[--C-:B------:R-:W-:Y:S01]  /*9860*/  HSET2.LE.AND R171, R64, R226.reuse, PT ;  /* 0x000000e240ab7233 */ /* 0x100fe20003803000 */
[----:B------:R-:W-:Y:S02]  /*9870*/  SHF.R.U32.HI R53, RZ, 0x10, R52 ;  /* 0x00000010ff357819 */ /* 0x000fe40000011634 */
[----:B------:R-:W-:Y:S01]  /*9880*/  SHF.R.U32.HI R47, RZ, 0x8, R45 ;  /* 0x00000008ff2f7819 */ /* 0x000fe2000001162d */
[-C--:B--2---:R-:W-:Y:S03]  /*9890*/  HMMA.16816.F32.BF16 R24, R40, R48.reuse, R24 ;  /* 0x000000302818723c */ /* 0x084fe60000041818 */
[----:B------:R-:W-:Y:S02]  /*98a0*/  PRMT R168, R55, 0x5410, R47 ;  /* 0x0000541037a87816 */ /* 0x000fe4000000002f */
[--C-:B------:R-:W-:Y:S02]  /*98b0*/  SHF.R.U32.HI R46, RZ, 0x10, R56.reuse ;  /* 0x00000010ff2e7819 */ /* 0x100fe40000011638 */
[----:B------:R-:W-:Y:S01]  /*98c0*/  SHF.R.U32.HI R56, RZ, 0x18, R56 ;  /* 0x00000018ff387819 */ /* 0x000fe20000011638 */
[C---:B------:R-:W-:Y:S01]  /*98d0*/  HMMA.16816.F32.BF16 R124, R36.reuse, R48, R124 ;  /* 0x00000030247c723c */ /* 0x040fe2000004187c */
[----:B------:R-:W-:Y:S03]  /*98e0*/  PRMT R66, R66, 0x5410, R44 ;  /* 0x0000541042427816 */ /* 0x000fe6000000002c */
[----:B------:R-:W-:Y:S01]  /*98f0*/  LOP3.LUT R44, R52, 0xffff, RZ, 0xc0, !PT ;  /* 0x0000ffff342c7812 */ /* 0x000fe200078ec0ff */
[--C-:B------:R-:W-:Y:S01]  /*9900*/  HSET2.LE.AND R168, R168, R226.reuse, PT ;  /* 0x000000e2a8a87233 */ /* 0x100fe20003803000 */
[----:B------:R-:W-:Y:S01]  /*9910*/  LOP3.LUT R46, R46, 0xff, RZ, 0xc0, !PT ;  /* 0x000000ff2e2e7812 */ /* 0x000fe200078ec0ff */
[--C-:B------:R-:W-:Y:S01]  /*9920*/  HSET2.LE.AND R170, R66, R226.reuse, PT ;  /* 0x000000e242aa7233 */ /* 0x100fe20003803000 */
[-C--:B------:R-:W-:Y:S01]  /*9930*/  HMMA.16816.F32.BF16 R128, R36, R50.reuse, R128 ;  /* 0x000000322480723c */ /* 0x080fe20000041880 */
[----:B------:R-:W-:Y:S03]  /*9940*/  SHF.R.U32.HI R45, RZ, 0x8, R44 ;  /* 0x00000008ff2d7819 */ /* 0x000fe6000001162c */
[----:B------:R-:W-:Y:S02]  /*9950*/  PRMT R169, R46, 0x5410, R56 ;  /* 0x000054102ea97816 */ /* 0x000fe40000000038 */
[----:B------:R-:W-:Y:S01]  /*9960*/  SHF.R.U32.HI R52, RZ, 0x18, R52 ;  /* 0x00000018ff347819 */ /* 0x000fe20000011634 */
[----:B------:R-:W-:Y:S01]  /*9970*/  LDSM.16.MT88.4 R56, [R218+0xac00] ;  /* 0x00ac0000da38783b */ /* 0x000fe20000004200 */
[----:B------:R-:W-:Y:S01]  /*9980*/  HMMA.16816.F32.BF16 R28, R40, R50, R28 ;  /* 0x00000032281c723c */ /* 0x000fe2000004181c */
[----:B------:R-:W-:Y:S03]  /*9990*/  LOP3.LUT R44, R53, 0xff, RZ, 0xc0, !PT ;  /* 0x000000ff352c7812 */ /* 0x000fe600078ec0ff */
[----:B----4-:R-:W-:Y:S01]  /*99a0*/  PRMT R60, R54, 0x5410, R45 ;  /* 0x00005410363c7816 */ /* 0x010fe2000000002d */
[--C-:B------:R-:W-:Y:S01]  /*99b0*/  HSET2.LE.AND R169, R169, R226.reuse, PT ;  /* 0x000000e2a9a97233 */ /* 0x100fe20003803000 */
[----:B------:R-:W-:Y:S01]  /*99c0*/  F2FP.BF16.PACK_AB R48, R179, R180 ;  /* 0x000000b4b330723e */ /* 0x000fe200000010ff */
[----:B------:R-:W-:Y:S01]  /*99d0*/  LDSM.16.MT88.4 R40, [R216+0xbc00] ;  /* 0x00bc0000d828783b */ /* 0x000fe20000004200 */
[----:B------:R-:W-:Y:S01]  /*99e0*/  F2FP.BF16.PACK_AB R36, R184, R176 ;  /* 0x000000b0b824723e */ /* 0x000fe200000010ff */
[--C-:B------:R-:W-:Y:S03]  /*99f0*/  HSET2.LE.AND R38, R60, R226.reuse, PT ;  /* 0x000000e23c267233 */ /* 0x100fe60003803000 */
[----:B------:R-:W-:Y:S02]  /*9a00*/  F2FP.BF16.PACK_AB R37, R185, R175 ;  /* 0x000000afb925723e */ /* 0x000fe400000010ff */
[----:B------:R-:W-:Y:S02]  /*9a10*/  PRMT R61, R44, 0x5410, R52 ;  /* 0x000054102c3d7816 */ /* 0x000fe40000000034 */
[----:B------:R-:W1:Y:S01]  /*9a20*/  LDSM.16.MT88.4 R44, [R218+0x9c00] ;  /* 0x009c0000da2c783b */ /* 0x000e620000004200 */
[----:B------:R-:W-:Y:S02]  /*9a30*/  F2FP.BF16.PACK_AB R39, R173, R174 ;  /* 0x000000aead27723e */ /* 0x000fe400000010ff */
[----:B------:R-:W-:Y:S01]  /*9a40*/  LOP3.LUT R170, R170, R48, RZ, 0xc0, !PT ;  /* 0x00000030aaaa7212 */ /* 0x000fe200078ec0ff */
[--C-:B------:R-:W-:Y:S01]  /*9a50*/  HSET2.LE.AND R48, R65, R226.reuse, PT ;  /* 0x000000e241307233 */ /* 0x100fe20003803000 */
[----:B------:R-:W-:Y:S02]  /*9a60*/  LOP3.LUT R171, R171, R3, RZ, 0xc0, !PT ;  /* 0x00000003abab7212 */ /* 0x000fe400078ec0ff */
[----:B------:R-:W-:Y:S01]  /*9a70*/  LOP3.LUT R168, R168, R36, RZ, 0xc0, !PT ;  /* 0x00000024a8a87212 */ /* 0x000fe200078ec0ff */
[----:B------:R-:W2:Y:S01]  /*9a80*/  LDSM.16.MT88.4 R52, [R216+0xac00] ;  /* 0x00ac0000d834783b */ /* 0x000ea20000004200 */
[----:B------:R-:W-:Y:S01]  /*9a90*/  LOP3.LUT R169, R169, R37, RZ, 0xc0, !PT ;  /* 0x00000025a9a97212 */ /* 0x000fe200078ec0ff */
[--C-:B------:R-:W-:Y:S01]  /*9aa0*/  HSET2.LE.AND R37, R61, R226.reuse, PT ;  /* 0x000000e23d257233 */ /* 0x100fe20003803000 */
[----:B------:R-:W-:Y:S01]  /*9ab0*/  LOP3.LUT R36, R38, R39, RZ, 0xc0, !PT ;  /* 0x0000002726247212 */ /* 0x000fe200078ec0ff */
[----:B------:R-:W-:Y:S01]  /*9ac0*/  HSET2.LE.AND R38, R67, R226, PT ;  /* 0x000000e243267233 */ /* 0x000fe20003803000 */
[----:B---3--:R-:W-:Y:S02]  /*9ad0*/  F2FP.BF16.PACK_AB R3, R139, R172 ;  /* 0x000000ac8b03723e */ /* 0x008fe400000010ff */
[----:B------:R-:W-:Y:S01]  /*9ae0*/  F2FP.BF16.PACK_AB R39, R186, R138 ;  /* 0x0000008aba27723e */ /* 0x000fe200000010ff */
[-C--:B------:R-:W-:Y:S01]  /*9af0*/  HMMA.16816.F32.BF16 R140, R168, R152.reuse, R4 ;  /* 0x00000098a88c723c */ /* 0x080fe20000041804 */
[----:B------:R-:W-:Y:S01]  /*9b00*/  F2FP.BF16.PACK_AB R49, R187, R137 ;  /* 0x00000089bb31723e */ /* 0x000fe200000010ff */
[----:B------:R-:W3:Y:S01]  /*9b10*/  LDSM.16.MT88.4 R4, [R218+0xbc00] ;  /* 0x00bc0000da04783b */ /* 0x000ee20000004200 */
[----:B------:R-:W-:Y:S01]  /*9b20*/  LOP3.LUT R37, R37, R3, RZ, 0xc0, !PT ;  /* 0x0000000325257212 */ /* 0x000fe200078ec0ff */
[----:B------:R-:W-:Y:S01]  /*9b30*/  FADD.FTZ R3, R251, R133 ;  /* 0x00000085fb037221 */ /* 0x000fe20000010000 */
[----:B------:R-:W-:Y:S02]  /*9b40*/  LOP3.LUT R38, R38, R39, RZ, 0xc0, !PT ;  /* 0x0000002726267212 */ /* 0x000fe400078ec0ff */
[----:B------:R-:W-:Y:S01]  /*9b50*/  LOP3.LUT R39, R48, R49, RZ, 0xc0, !PT ;  /* 0x0000003130277212 */ /* 0x000fe200078ec0ff */
[----:B------:R-:W-:Y:S04]  /*9b60*/  FADD.FTZ R3, R197, R3 ;  /* 0x00000003c5037221 */ /* 0x000fe80000010000 */
[----:B------:R-:W-:Y:S02]  /*9b70*/  FADD.FTZ R3, R204, R3 ;  /* 0x00000003cc037221 */ /* 0x000fe40000010000 */
[C---:B------:R-:W-:Y:S02]  /*9b80*/  HMMA.16816.F32.BF16 R144, R36.reuse, R152, R8 ;  /* 0x000000982490723c */ /* 0x040fe40000041808 */
[----:B------:R-:W-:Y:S04]  /*9b90*/  FADD.FTZ R3, R212, R3 ;  /* 0x00000003d4037221 */ /* 0x000fe80000010000 */
[----:B------:R-:W-:Y:S02]  /*9ba0*/  FADD.FTZ R3, R211, R3 ;  /* 0x00000003d3037221 */ /* 0x000fe40000010000 */
[-C--:B------:R-:W-:Y:S01]  /*9bb0*/  HMMA.16816.F32.BF16 R148, R36, R154.reuse, R12 ;  /* 0x0000009a2494723c */ /* 0x080fe2000004180c */
[----:B------:R-:W-:Y:S03]  /*9bc0*/  FADD.FTZ R8, R163, R62 ;  /* 0x0000003ea3087221 */ /* 0x000fe60000010000 */
[----:B------:R-:W-:Y:S02]  /*9bd0*/  FADD.FTZ R9, R244, R132 ;  /* 0x00000084f4097221 */ /* 0x000fe40000010000 */
[----:B------:R-:W-:Y:S02]  /*9be0*/  FADD.FTZ R8, R196, R8 ;  /* 0x00000008c4087221 */ /* 0x000fe40000010000 */
[C---:B------:R-:W-:Y:S01]  /*9bf0*/  HMMA.16816.F32.BF16 R152, R168.reuse, R154, R16 ;  /* 0x0000009aa898723c */ /* 0x040fe20000041810 */
[----:B------:R-:W-:Y:S03]  /*9c00*/  FADD.FTZ R9, R250, R9 ;  /* 0x00000009fa097221 */ /* 0x000fe60000010000 */
[----:B------:R-:W-:Y:S02]  /*9c10*/  FADD.FTZ R8, R194, R8 ;  /* 0x00000008c2087221 */ /* 0x000fe40000010000 */
[----:B------:R-:W-:Y:S02]  /*9c20*/  FADD.FTZ R9, R249, R9 ;  /* 0x00000009f9097221 */ /* 0x000fe40000010000 */
[-C--:B-1----:R-:W-:Y:S01]  /*9c30*/  HMMA.16816.F32.BF16 R68, R168, R44.reuse, R68 ;  /* 0x0000002ca844723c */ /* 0x082fe20000041844 */
[----:B------:R-:W-:Y:S03]  /*9c40*/  FADD.FTZ R8, R214, R8 ;  /* 0x00000008d6087221 */ /* 0x000fe60000010000 */
[----:B------:R-:W-:Y:S02]  /*9c50*/  FADD.FTZ R9, R210, R9 ;  /* 0x00000009d2097221 */ /* 0x000fe40000010000 */
[----:B------:R-:W-:Y:S02]  /*9c60*/  FADD.FTZ R8, R213, R8 ;  /* 0x00000008d5087221 */ /* 0x000fe40000010000 */
[C---:B------:R-:W-:Y:S01]  /*9c70*/  HMMA.16816.F32.BF16 R72, R36.reuse, R44, R72 ;  /* 0x0000002c2448723c */ /* 0x040fe20000041848 */
[----:B------:R-:W-:Y:S03]  /*9c80*/  FADD.FTZ R9, R209, R9 ;  /* 0x00000009d1097221 */ /* 0x000fe60000010000 */
[----:B------:R-:W-:Y:S02]  /*9c90*/  FADD.FTZ R8, R234, R8 ;  /* 0x00000008ea087221 */ /* 0x000fe40000010000 */
        /* <DEDUP_REMOVED lines=9> */
[-C--:B--2---:R-:W-:Y:S01]  /*9d30*/  HMMA.16816.F32.BF16 R84, R168, R52.reuse, R84 ;  /* 0x00000034a854723c */ /* 0x084fe20000041854 */
        /* <DEDUP_REMOVED lines=10> */
[----:B------:R-:W-:Y:S02]  /*9de0*/  IMAD.MOV.U32 R132, RZ, RZ, R135 ;  /* 0x000000ffff847224 */ /* 0x000fe400078e0087 */
[C---:B------:R-:W-:Y:S01]  /*9df0*/  HMMA.16816.F32.BF16 R96, R168.reuse, R54, R96 ;  /* 0x00000036a860723c */ /* 0x040fe20000041860 */
[----:B------:R-:W-:Y:S07]  /*9e00*/  FADD.FTZ R3, R175, R3 ;  /* 0x00000003af037221 */ /* 0x000fee0000010000 */
        /* <DEDUP_REMOVED lines=8> */
[-C--:B---3--:R-:W-:Y:S08]  /*9e90*/  HMMA.16816.F32.BF16 R164, R168, R4.reuse, R24 ;  /* 0x00000004a8a4723c */ /* 0x088ff00000041818 */
[C---:B------:R-:W-:Y:S07]  /*9ea0*/  HMMA.16816.F32.BF16 R124, R36.reuse, R4, R124 ;  /* 0x00000004247c723c */ /* 0x040fee000004187c */
[----:B------:R-:W-:Y:S01]  /*9eb0*/  FADD.FTZ R4, R202, R11 ;  /* 0x0000000bca047221 */ /* 0x000fe20000010000 */
[-C--:B------:R-:W-:Y:S01]  /*9ec0*/  HMMA.16816.F32.BF16 R128, R36, R6.reuse, R128 ;  /* 0x000000062480723c */ /* 0x080fe20000041880 */
[----:B------:R-:W-:Y:S03]  /*9ed0*/  FADD.FTZ R5, R182, R8 ;  /* 0x00000008b6057221 */ /* 0x000fe60000010000 */
[----:B------:R-:W-:Y:S02]  /*9ee0*/  FADD.FTZ R4, R201, R4 ;  /* 0x00000004c9047221 */ /* 0x000fe40000010000 */
[----:B------:R-:W-:Y:S02]  /*9ef0*/  FADD.FTZ R8, R183, R0 ;  /* 0x00000000b7087221 */ /* 0x000fe40000010000 */
[----:B------:R-:W-:Y:S01]  /*9f00*/  FADD.FTZ R0, R181, R5 ;  /* 0x00000005b5007221 */ /* 0x000fe20000010000 */
[----:B------:R-:W-:Y:S03]  /*9f10*/  HMMA.16816.F32.BF16 R168, R168, R6, R28 ;  /* 0x00000006a8a8723c */ /* 0x000fe6000004181c */
[----:B------:R-:W-:Y:S02]  /*9f20*/  FADD.FTZ R4, R176, R4 ;  /* 0x00000004b0047221 */ /* 0x000fe40000010000 */
[----:B------:R-:W-:Y:S02]  /*9f30*/  FADD.FTZ R5, R174, R8 ;  /* 0x00000008ae057221 */ /* 0x000fe40000010000 */
[----:B------:R-:W-:Y:S02]  /*9f40*/  FADD.FTZ R0, R172, R0 ;  /* 0x00000000ac007221 */ /* 0x000fe40000010000 */
[----:B------:R-:W-:Y:S03]  /*9f50*/  FADD.FTZ R8, R184, R4 ;  /* 0x00000004b8087221 */ /* 0x000fe60000010000 */
[----:B------:R-:W-:Y:S02]  /*9f60*/  FADD.FTZ R4, R185, R3 ;  /* 0x00000003b9047221 */ /* 0x000fe40000010000 */
[----:B------:R-:W-:Y:S02]  /*9f70*/  FADD.FTZ R3, R173, R5 ;  /* 0x00000005ad037221 */ /* 0x000fe40000010000 */
[----:B------:R-:W-:Y:S02]  /*9f80*/  FADD.FTZ R0, R139, R0 ;  /* 0x000000008b007221 */ /* 0x000fe40000010000 */
[----:B------:R-:W-:Y:S02]  /*9f90*/  FADD.FTZ R6, R178, R4 ;  /* 0x00000004b2067221 */ /* 0x000fe40000010000 */
[----:B------:R-:W-:Y:S02]  /*9fa0*/  FADD.FTZ R4, R138, R3 ;  /* 0x000000038a047221 */ /* 0x000fe40000010000 */
[----:B------:R-:W-:Y:S01]  /*9fb0*/  FADD.FTZ R3, R137, R0 ;  /* 0x0000000089037221 */ /* 0x000fe20000010000 */
[----:B------:R-:W-:Y:S01]  /*9fc0*/  IADD3 R0, R223, -0x1, RZ ;  /* 0xffffffffdf007810 */ /* 0x000fe20007ffe0ff */
[----:B------:R-:W-:Y:S02]  /*9fd0*/  FADD.FTZ R5, R180, R8 ;  /* 0x00000008b4057221 */ /* 0x000fe40000010000 */
[----:B------:R-:W-:Y:S02]  /*9fe0*/  FADD.FTZ R235, R177, R6 ;  /* 0x00000006b1eb7221 */ /* 0x000fe40000010000 */
[----:B------:R-:W-:Y:S02]  /*9ff0*/  FADD.FTZ R232, R179, R5 ;  /* 0x00000005b3e87221 */ /* 0x000fe40000010000 */
[----:B------:R-:W-:Y:S02]  /*a000*/  FADD.FTZ R236, R186, R4 ;  /* 0x00000004baec7221 */ /* 0x000fe40000010000 */
[----:B------:R-:W-:Y:S02]  /*a010*/  FADD.FTZ R237, R187, R3 ;  /* 0x00000003bbed7221 */ /* 0x000fe40000010000 */
[----:B------:R-:W-:Y:S02]  /*a020*/  IMAD.MOV.U32 R223, RZ, RZ, R0 ;  /* 0x000000ffffdf7224 */ /* 0x000fe400078e0000 */
[----:B------:R-:W-:Y:S02]  /*a030*/  IMAD.MOV.U32 R138, RZ, RZ, R2 ;  /* 0x000000ffff8a7224 */ /* 0x000fe400078e0002 */
[----:B------:R-:W-:Y:S02]  /*a040*/  IMAD.MOV.U32 R0, RZ, RZ, R136 ;  /* 0x000000ffff007224 */ /* 0x000fe400078e0088 */
[----:B------:R-:W-:Y:S01]  /*a050*/  IMAD.MOV.U32 R137, RZ, RZ, R134 ;  /* 0x000000ffff897224 */ /* 0x000fe200078e0086 */
[----:B------:R-:W-:-:S05]  /*a060*/  @P0 BRA `(.L_x_266) ;  /* 0xffffc13000000947 */ /* 0x000fca000383ffff */
.L_x_265:
[----:B------:R-:W2:Y:S04]  /*a070*/  LDL.LU R139, [R1+0x28] ;  /* 0x00002800018b7983 */ /* 0x000ea80000300800 */
[----:B------:R-:W1:Y:S04]  /*a080*/  SHFL.BFLY PT, R0, R235, 0x2, 0x1f ;  /* 0x0c401f00eb007f89 */ /* 0x000e6800000e0000 */
[----:B------:R-:W3:Y:S04]  /*a090*/  SHFL.BFLY PT, R3, R232, 0x2, 0x1f ;  /* 0x0c401f00e8037f89 */ /* 0x000ee800000e0000 */
[----:B------:R-:W4:Y:S04]  /*a0a0*/  SHFL.BFLY PT, R7, R236, 0x2, 0x1f ;  /* 0x0c401f00ec077f89 */ /* 0x000f2800000e0000 */
[----:B------:R-:W4:Y:S04]  /*a0b0*/  SHFL.BFLY PT, R6, R237, 0x2, 0x1f ;  /* 0x0c401f00ed067f89 */ /* 0x000f2800000e0000 */
[----:B------:R-:W2:Y:S04]  /*a0c0*/  S2R R138, SR_CTAID.Y ;  /* 0x00000000008a7919 */ /* 0x000ea80000002600 */
[----:B------:R-:W4:Y:S01]  /*a0d0*/  S2R R54, SR_TID.X ;  /* 0x0000000000367919 */ /* 0x000f220000002100 */
[----:B-1----:R-:W-:-:S02]  /*a0e0*/  FADD.FTZ R0, R0, R235 ;  /* 0x000000eb00007221 */ /* 0x002fc40000010000 */
[----:B---3--:R-:W-:-:S03]  /*a0f0*/  FADD.FTZ R3, R3, R232 ;  /* 0x000000e803037221 */ /* 0x008fc60000010000 */
[----:B------:R-:W1:Y:S01]  /*a100*/  SHFL.BFLY PT, R5, R0, 0x1, 0x1f ;  /* 0x0c201f0000057f89 */ /* 0x000e6200000e0000 */
[----:B----4-:R-:W-:-:S03]  /*a110*/  FADD.FTZ R7, R7, R236 ;  /* 0x000000ec07077221 */ /* 0x010fc60000010000 */
[----:B------:R-:W3:Y:S01]  /*a120*/  SHFL.BFLY PT, R4, R3, 0x1, 0x1f ;  /* 0x0c201f0003047f89 */ /* 0x000ee200000e0000 */
[----:B------:R-:W-:-:S03]  /*a130*/  FADD.FTZ R6, R6, R237 ;  /* 0x000000ed06067221 */ /* 0x000fc60000010000 */
[----:B------:R-:W4:Y:S04]  /*a140*/  SHFL.BFLY PT, R9, R7, 0x1, 0x1f ;  /* 0x0c201f0007097f89 */ /* 0x000f2800000e0000 */
[----:B------:R-:W4:Y:S01]  /*a150*/  SHFL.BFLY PT, R8, R6, 0x1, 0x1f ;  /* 0x0c201f0006087f89 */ /* 0x000f2200000e0000 */
[----:B------:R-:W-:Y:S01]  /*a160*/  SHF.R.S32.HI R25, RZ, 0x1f, R54 ;  /* 0x0000001fff197819 */ /* 0x000fe20000011436 */
[----:B-1----:R-:W-:Y:S01]  /*a170*/  FADD.FTZ R52, R0, R5 ;  /* 0x0000000500347221 */ /* 0x002fe20000010000 */
[----:B------:R-:W-:Y:S01]  /*a180*/  MOV R0, 0x3f800000 ;  /* 0x3f80000000007802 */ /* 0x000fe20000000f00 */
[----:B---3--:R-:W-:-:S03]  /*a190*/  FADD.FTZ R53, R3, R4 ;  /* 0x0000000403357221 */ /* 0x008fc60000010000 */
[----:B------:R-:W-:Y:S02]  /*a1a0*/  FSETP.NE.FTZ.AND P5, PT, R52, RZ, PT ;  /* 0x000000ff3400720b */ /* 0x000fe40003fb5000 */
[----:B------:R-:W-:Y:S01]  /*a1b0*/  MOV R3, 0x3f800000 ;  /* 0x3f80000000037802 */ /* 0x000fe20000000f00 */
[----:B----4-:R-:W-:Y:S01]  /*a1c0*/  FADD.FTZ R51, R7, R9 ;  /* 0x0000000907337221 */ /* 0x010fe20000010000 */
[----:B------:R-:W-:Y:S01]  /*a1d0*/  FSETP.NE.FTZ.AND P6, PT, R53, RZ, PT ;  /* 0x000000ff3500720b */ /* 0x000fe20003fd5000 */
[----:B------:R-:W-:-:S03]  /*a1e0*/  FADD.FTZ R132, R6, R8 ;  /* 0x0000000806847221 */ /* 0x000fc60000010000 */
[----:B------:R-:W-:Y:S02]  /*a1f0*/  FSETP.NE.FTZ.AND P4, PT, R51, RZ, PT ;  /* 0x000000ff3300720b */ /* 0x000fe40003f95000 */
[----:B------:R-:W-:-:S03]  /*a200*/  FSETP.NE.FTZ.AND P3, PT, R132, RZ, PT ;  /* 0x000000ff8400720b */ /* 0x000fc60003f75000 */
[----:B------:R-:W-:Y:S08]  /*a210*/  @P5 MUFU.RCP R3, R52 ;  /* 0x0000003400035308 */ /* 0x000ff00000001000 */
[----:B------:R-:W1:Y:S02]  /*a220*/  @P6 MUFU.RCP R0, R53 ;  /* 0x0000003500006308 */ /* 0x000e640000001000 */
[----:B-1----:R-:W-:-:S04]  /*a230*/  FMUL.FTZ R0, R0, c[0x0][0x2dc] ;  /* 0x0000b70000007a20 */ /* 0x002fc80000410000 */
[C---:B------:R-:W-:Y:S02]  /*a240*/  FMUL.FTZ R140, R0.reuse, R140 ;  /* 0x0000008c008c7220 */ /* 0x040fe40000410000 */
        /* <DEDUP_REMOVED lines=33> */
[----:B------:R-:W-:Y:S02]  /*a460*/  MOV R0, 0x3f800000 ;  /* 0x3f80000000007802 */ /* 0x000fe40000000f00 */
[----:B------:R-:W-:-:S02]  /*a470*/  F2FP.BF16.PACK_AB R14, R14, R164 ;  /* 0x000000a40e0e723e */ /* 0x000fc400000010ff */
[----:B------:R-:W-:Y:S02]  /*a480*/  F2FP.BF16.PACK_AB R9, R9, R168 ;  /* 0x000000a80909723e */ /* 0x000fe400000010ff */
[----:B------:R-:W1:Y:S02]  /*a490*/  @P3 MUFU.RCP R0, R132 ;  /* 0x0000008400003308 */ /* 0x000e640000001000 */
[----:B-1----:R-:W-:-:S04]  /*a4a0*/  FMUL.FTZ R0, R0, c[0x0][0x2dc] ;  /* 0x0000b70000007a20 */ /* 0x002fc80000410000 */
[C---:B------:R-:W-:Y:S02]  /*a4b0*/  FMUL.FTZ R146, R0.reuse, R146 ;  /* 0x0000009200927220 */ /* 0x040fe40000410000 */
        /* <DEDUP_REMOVED lines=30> */
[----:B------:R-:W-:Y:S02]  /*a6a0*/  F2FP.BF16.PACK_AB R15, R15, R118 ;  /* 0x000000760f0f723e */ /* 0x000fe400000010ff */
[----:B--2---:R-:W-:-:S13]  /*a6b0*/  ISETP.NE.AND P0, PT, R139, -0x1, PT ;  /* 0xffffffff8b00780c */ /* 0x004fda0003f05270 */
[----:B------:R-:W-:Y:S01]  /*a6c0*/  @!P0 SHF.R.S32.HI R12, RZ, 0x1f, R138 ;  /* 0x0000001fff0c8819 */ /* 0x000fe2000001148a */
[----:B------:R-:W-:-:S04]  /*a6d0*/  @P0 IMAD.WIDE.U32 R4, R139, c[0x0][0x1e8], RZ ;  /* 0x00007a008b040a25 */ /* 0x000fc800078e00ff */
[----:B------:R-:W-:Y:S01]  /*a6e0*/  @!P0 IMAD R12, R12, c[0x0][0x1e0], RZ ;  /* 0x000078000c0c8a24 */ /* 0x000fe200078e02ff */
[----:B------:R-:W-:Y:S01]  /*a6f0*/  @P0 MOV R133, R4 ;  /* 0x0000000400850202 */ /* 0x000fe20000000f00 */
[----:B------:R-:W-:-:S04]  /*a700*/  @!P0 IMAD.WIDE.U32 R10, R138, c[0x0][0x1e0], RZ ;  /* 0x000078008a0a8a25 */ /* 0x000fc800078e00ff */
[----:B------:R-:W-:Y:S01]  /*a710*/  @!P0 IMAD R4, R138, c[0x0][0x1e4], R12 ;  /* 0x000079008a048a24 */ /* 0x000fe200078e020c */
[----:B------:R-:W-:Y:S01]  /*a720*/  @!P0 MOV R133, R10 ;  /* 0x0000000a00858202 */ /* 0x000fe20000000f00 */
[----:B------:R-:W-:Y:S01]  /*a730*/  @P0 IMAD R137, R139, c[0x0][0x1ec], R5 ;  /* 0x00007b008b890a24 */ /* 0x000fe200078e0205 */
[----:B------:R-:W-:Y:S02]  /*a740*/  LEA.HI R5, R25, R54, RZ, 0x2 ;  /* 0x0000003619057211 */ /* 0x000fe400078f10ff */
[----:B------:R-:W-:Y:S01]  /*a750*/  @!P0 IADD3 R137, R11, R4, RZ ;  /* 0x000000040b898210 */ /* 0x000fe20007ffe0ff */
[----:B------:R-:W-:Y:S01]  /*a760*/  FMUL.FTZ R4, R3, c[0x0][0x2dc] ;  /* 0x0000b70003047a20 */ /* 0x000fe20000410000 */
[----:B------:R-:W-:Y:S01]  /*a770*/  MOV R3, 0x3f800000 ;  /* 0x3f80000000037802 */ /* 0x000fe20000000f00 */
[----:B------:R-:W-:Y:S01]  /*a780*/  FMUL.FTZ R11, R0, R127 ;  /* 0x0000007f000b7220 */ /* 0x000fe20000410000 */
[----:B------:R-:W-:Y:S01]  /*a790*/  LOP3.LUT R6, R5, 0xfffffffc, RZ, 0xc0, !PT ;  /* 0xfffffffc05067812 */ /* 0x000fe200078ec0ff */
[C---:B------:R-:W-:Y:S01]  /*a7a0*/  FMUL.FTZ R142, R4.reuse, R142 ;  /* 0x0000008e048e7220 */ /* 0x040fe20000410000 */
[----:B------:R-:W-:Y:S01]  /*a7b0*/  LEA.HI R25, R25, R54, RZ, 0x5 ;  /* 0x0000003619197211 */ /* 0x000fe200078f28ff */
[C---:B------:R-:W-:Y:S01]  /*a7c0*/  FMUL.FTZ R47, R4.reuse, R143 ;  /* 0x0000008f042f7220 */ /* 0x040fe20000410000 */
[----:B------:R-:W1:Y:S01]  /*a7d0*/  @P4 MUFU.RCP R3, R51 ;  /* 0x0000003300034308 */ /* 0x000e620000001000 */
[----:B------:R-:W-:Y:S01]  /*a7e0*/  FMUL.FTZ R154, R4, R154 ;  /* 0x0000009a049a7220 */ /* 0x000fe20000410000 */
[----:B------:R-:W-:Y:S01]  /*a7f0*/  IADD3 R54, -R6, R54, RZ ;  /* 0x0000003606367210 */ /* 0x000fe20007ffe1ff */
[C---:B------:R-:W-:Y:S01]  /*a800*/  FMUL.FTZ R45, R4.reuse, R155 ;  /* 0x0000009b042d7220 */ /* 0x040fe20000410000 */
[----:B------:R-:W-:Y:S01]  /*a810*/  SHF.R.S32.HI R25, RZ, 0x5, R25 ;  /* 0x00000005ff197819 */ /* 0x000fe20000011419 */
[C---:B------:R-:W-:Y:S01]  /*a820*/  FMUL.FTZ R70, R4.reuse, R70 ;  /* 0x0000004604467220 */ /* 0x040fe20000410000 */
[----:B------:R-:W-:Y:S01]  /*a830*/  F2FP.BF16.PACK_AB R47, R47, R142 ;  /* 0x0000008e2f2f723e */ /* 0x000fe200000010ff */
[C---:B------:R-:W-:Y:S01]  /*a840*/  FMUL.FTZ R43, R4.reuse, R71 ;  /* 0x00000047042b7220 */ /* 0x040fe20000410000 */
[----:B------:R-:W-:Y:S01]  /*a850*/  F2FP.BF16.PACK_AB R45, R45, R154 ;  /* 0x0000009a2d2d723e */ /* 0x000fe200000010ff */
[C---:B------:R-:W-:Y:S01]  /*a860*/  FMUL.FTZ R82, R4.reuse, R82 ;  /* 0x0000005204527220 */ /* 0x040fe20000410000 */
[----:B------:R-:W-:Y:S01]  /*a870*/  F2FP.BF16.PACK_AB R11, R11, R126 ;  /* 0x0000007e0b0b723e */ /* 0x000fe200000010ff */
        /* <DEDUP_REMOVED lines=23> */
[----:B-1----:R-:W-:Y:S02]  /*a9f0*/  FMUL.FTZ R3, R3, c[0x0][0x2dc] ;  /* 0x0000b70003037a20 */ /* 0x002fe40000410000 */
[C---:B------:R-:W-:Y:S01]  /*aa00*/  FMUL.FTZ R170, R4.reuse, R170 ;  /* 0x000000aa04aa7220 */ /* 0x040fe20000410000 */
[----:B------:R-:W-:Y:S01]  /*aa10*/  F2FP.BF16.PACK_AB R13, R13, R166 ;  /* 0x000000a60d0d723e */ /* 0x000fe200000010ff */
[----:B------:R-:W-:Y:S01]  /*aa20*/  FMUL.FTZ R8, R4, R171 ;  /* 0x000000ab04087220 */ /* 0x000fe20000410000 */
[----:B------:R-:W-:Y:S01]  /*aa30*/  SHF.R.S32.HI R4, RZ, 0x2, R5 ;  /* 0x00000002ff047819 */ /* 0x000fe20000011405 */
        /* <DEDUP_REMOVED lines=35> */
[----:B------:R-:W-:Y:S01]  /*ac70*/  SHF.R.S32.HI R3, RZ, 0x1f, R4 ;  /* 0x0000001fff037819 */ /* 0x000fe20000011404 */
[----:B------:R-:W-:Y:S01]  /*ac80*/  FMUL.FTZ R6, R0, R131 ;  /* 0x0000008300067220 */ /* 0x000fe20000410000 */
[----:B------:R-:W-:Y:S02]  /*ac90*/  F2FP.BF16.PACK_AB R12, R12, R124 ;  /* 0x0000007c0c0c723e */ /* 0x000fe400000010ff */
[----:B------:R-:W-:Y:S02]  /*aca0*/  LEA.HI R3, R3, R4, RZ, 0x3 ;  /* 0x0000000403037211 */ /* 0x000fe400078f18ff */
[----:B------:R-:W-:-:S02]  /*acb0*/  F2FP.BF16.PACK_AB R7, R7, R128 ;  /* 0x000000800707723e */ /* 0x000fc400000010ff */
[----:B------:R-:W-:Y:S02]  /*acc0*/  LOP3.LUT R3, R3, 0xfffffff8, RZ, 0xc0, !PT ;  /* 0xfffffff803037812 */ /* 0x000fe400078ec0ff */
[----:B------:R-:W-:Y:S02]  /*acd0*/  F2FP.BF16.PACK_AB R6, R6, R130 ;  /* 0x000000820606723e */ /* 0x000fe400000010ff */
[----:B------:R-:W-:-:S04]  /*ace0*/  IADD3 R3, R4, -R3, RZ ;  /* 0x8000000304037210 */ /* 0x000fc80007ffe0ff */
[----:B------:R-:W-:-:S04]  /*acf0*/  LEA.HI R0, R3, R3, RZ, 0x1 ;  /* 0x0000000303007211 */ /* 0x000fc800078f08ff */
[----:B------:R-:W-:Y:S02]  /*ad00*/  SHF.R.S32.HI R10, RZ, 0x1, R0 ;  /* 0x00000001ff0a7819 */ /* 0x000fe40000011400 */
[----:B------:R-:W-:Y:S02]  /*ad10*/  LOP3.LUT R0, R0, 0x3fffffe, RZ, 0xc0, !PT ;  /* 0x03fffffe00007812 */ /* 0x000fe400078ec0ff */
[----:B------:R-:W-:Y:S02]  /*ad20*/  SHF.L.U32 R5, R10, 0x6, RZ ;  /* 0x000000060a057819 */ /* 0x000fe400000006ff */
[----:B------:R-:W-:Y:S02]  /*ad30*/  IADD3 R3, R3, -R0, RZ ;  /* 0x8000000003037210 */ /* 0x000fe40007ffe0ff */
[----:B------:R-:W-:Y:S02]  /*ad40*/  LEA R0, R25, R54, 0x8 ;  /* 0x0000003619007211 */ /* 0x000fe400078e40ff */
[----:B------:R-:W-:-:S02]  /*ad50*/  LOP3.LUT R5, R5, 0xc0, RZ, 0xc0, !PT ;  /* 0x000000c005057812 */ /* 0x000fc400078ec0ff */
[----:B------:R-:W-:Y:S02]  /*ad60*/  LOP3.LUT R4, R10, 0x1, RZ, 0xc0, !PT ;  /* 0x000000010a047812 */ /* 0x000fe400078ec0ff */
[----:B------:R-:W-:Y:S02]  /*ad70*/  LEA R0, R3, R0, 0x4 ;  /* 0x0000000003007211 */ /* 0x000fe400078e20ff */
[----:B------:R-:W-:Y:S02]  /*ad80*/  LEA.HI R3, R5, R5, RZ, 0x1d ;  /* 0x0000000505037211 */ /* 0x000fe400078fe8ff */
[----:B------:R-:W-:Y:S02]  /*ad90*/  ISETP.NE.U32.AND P2, PT, R4, 0x1, PT ;  /* 0x000000010400780c */ /* 0x000fe40003f45070 */
[----:B------:R-:W-:Y:S02]  /*ada0*/  LEA R0, R0, R3, 0x1 ;  /* 0x0000000300007211 */ /* 0x000fe400078e08ff */
[----:B------:R-:W-:-:S02]  /*adb0*/  LOP3.LUT P1, RZ, R10, 0x2, RZ, 0xc0, !PT ;  /* 0x000000020aff7812 */ /* 0x000fc4000782c0ff */
[----:B------:R-:W-:Y:S02]  /*adc0*/  SHF.L.U32 R0, R0, 0x1, RZ ;  /* 0x0000000100007819 */ /* 0x000fe400000006ff */
[----:B------:R-:W-:Y:S02]  /*add0*/  MOV R4, 0x20 ;  /* 0x0000002000047802 */ /* 0x000fe40000000f00 */
[----:B------:R-:W-:Y:S01]  /*ade0*/  IADD3 R3, R0, -0x10, RZ ;  /* 0xfffffff000037810 */ /* 0x000fe20007ffe0ff */
[----:B------:R-:W-:Y:S01]  /*adf0*/  STS [R0], R48 ;  /* 0x0000003000007388 */ /* 0x000fe20000000800 */
[----:B------:R-:W-:Y:S02]  /*ae00*/  SEL R4, R4, 0xffffffe0, !P1 ;  /* 0xffffffe004047807 */ /* 0x000fe40004800000 */
[C---:B------:R-:W-:Y:S01]  /*ae10*/  @P2 IADD3 R3, R0.reuse, 0x10, RZ ;  /* 0x0000001000032810 */ /* 0x040fe20007ffe0ff */
[----:B------:R1:W-:Y:S01]  /*ae20*/  STS [R0+0x200], R47 ;  /* 0x0002002f00007388 */ /* 0x0003e20000000800 */
[----:B------:R-:W-:-:S02]  /*ae30*/  IADD3 R5, R0, R4, RZ ;  /* 0x0000000400057210 */ /* 0x000fc40007ffe0ff */
[----:B------:R-:W-:Y:S01]  /*ae40*/  IADD3 R4, R4, R3, RZ ;  /* 0x0000000304047210 */ /* 0x000fe20007ffe0ff */
[----:B------:R-:W-:Y:S04]  /*ae50*/  STS [R3], R46 ;  /* 0x0000002e03007388 */ /* 0x000fe80000000800 */
[----:B------:R-:W-:Y:S04]  /*ae60*/  STS [R3+0x200], R45 ;  /* 0x0002002d03007388 */ /* 0x000fe80000000800 */
[----:B------:R-:W-:Y:S04]  /*ae70*/  STS [R0+0x1000], R50 ;  /* 0x0010003200007388 */ /* 0x000fe80000000800 */
[----:B------:R-:W-:Y:S04]  /*ae80*/  STS [R0+0x1200], R146 ;  /* 0x0012009200007388 */ /* 0x000fe80000000800 */
[----:B------:R-:W-:Y:S04]  /*ae90*/  STS [R3+0x1000], R49 ;  /* 0x0010003103007388 */ /* 0x000fe80000000800 */
[----:B------:R-:W-:Y:S01]  /*aea0*/  STS [R3+0x1200], R150 ;  /* 0x0012009603007388 */ /* 0x000fe20000000800 */
[----:B-1----:R-:W1:Y:S03]  /*aeb0*/  LDC.U8 R47, c[0x0][0x329] ;  /* 0x0000ca40ff2f7b82 */ /* 0x002e660000000000 */
[----:B------:R-:W-:Y:S04]  /*aec0*/  STS [R5], R44 ;  /* 0x0000002c05007388 */ /* 0x000fe80000000800 */
[----:B------:R-:W-:Y:S04]  /*aed0*/  STS [R5+0x200], R43 ;  /* 0x0002002b05007388 */ /* 0x000fe80000000800 */
[----:B------:R-:W-:Y:S04]  /*aee0*/  STS [R4], R41 ;  /* 0x0000002904007388 */ /* 0x000fe80000000800 */
[----:B------:R-:W-:Y:S04]  /*aef0*/  STS [R4+0x200], R40 ;  /* 0x0002002804007388 */ /* 0x000fe80000000800 */
[----:B------:R-:W-:Y:S04]  /*af00*/  STS [R5+0x1000], R42 ;  /* 0x0010002a05007388 */ /* 0x000fe80000000800 */
[----:B------:R-:W-:Y:S01]  /*af10*/  STS [R5+0x1200], R74 ;  /* 0x0012004a05007388 */ /* 0x000fe20000000800 */
[----:B-1----:R-:W-:-:S03]  /*af20*/  ISETP.NE.AND P2, PT, R47, RZ, PT ;  /* 0x000000ff2f00720c */ /* 0x002fc60003f45270 */
[----:B------:R1:W-:Y:S04]  /*af30*/  STS [R4+0x1000], R39 ;  /* 0x0010002704007388 */ /* 0x0003e80000000800 */
[----:B------:R-:W-:Y:S04]  /*af40*/  STS [R4+0x1200], R78 ;  /* 0x0012004e04007388 */ /* 0x000fe80000000800 */
[----:B------:R-:W-:Y:S02]  /*af50*/  STS [R0+0x2000], R38 ;  /* 0x0020002600007388 */ /* 0x000fe40000000800 */
[----:B------:R-:W-:-:S02]  /*af60*/  @P2 MOV R10, c[0x0][0x210] ;  /* 0x00008400000a2a02 */ /* 0x000fc40000000f00 */
[----:B------:R-:W-:Y:S03]  /*af70*/  STS [R0+0x2200], R37 ;  /* 0x0022002500007388 */ /* 0x000fe60000000800 */
[----:B------:R-:W-:Y:S01]  /*af80*/  @P2 IMAD R10, R10, c[0x0][0x214], RZ ;  /* 0x000085000a0a2a24 */ /* 0x000fe200078e02ff */
        /* <DEDUP_REMOVED lines=10> */
[----:B-1----:R-:W-:-:S03]  /*b030*/  @!P2 ISETP.NE.AND P1, PT, R39, RZ, PT ;  /* 0x000000ff2700a20c */ /* 0x002fc60003f25270 */
        /* <DEDUP_REMOVED lines=8> */
[----:B-1----:R1:W5:Y:S04]  /*b0c0*/  LDL R26, [R1+0x2c] ;  /* 0x00002c00011a7983 */ /* 0x0023680000100800 */
[----:B------:R2:W-:Y:S04]  /*b0d0*/  STS [R3+0x4200], R17 ;  /* 0x0042001103007388 */ /* 0x0005e80000000800 */
[----:B------:R-:W-:Y:S04]  /*b0e0*/  STS [R0+0x5000], R35 ;  /* 0x0050002300007388 */ /* 0x000fe80000000800 */
[----:B------:R3:W-:Y:S04]  /*b0f0*/  STS [R0+0x5200], R34 ;  /* 0x0052002200007388 */ /* 0x0007e80000000800 */
[----:B------:R-:W-:Y:S04]  /*b100*/  STS [R3+0x5000], R16 ;  /* 0x0050001003007388 */ /* 0x000fe80000000800 */
[----:B------:R4:W-:Y:S04]  /*b110*/  STS [R3+0x5200], R15 ;  /* 0x0052000f03007388 */ /* 0x0009e80000000800 */
[----:B------:R-:W-:Y:S04]  /*b120*/  STS [R5+0x4000], R14 ;  /* 0x0040000e05007388 */ /* 0x000fe80000000800 */
[----:B------:R1:W-:Y:S01]  /*b130*/  STS [R5+0x4200], R13 ;  /* 0x0042000d05007388 */ /* 0x0003e20000000800 */
[----:B--2---:R-:W-:-:S03]  /*b140*/  @!P2 MOV R17, c[0x0][0x214] ;  /* 0x000085000011aa02 */ /* 0x004fc60000000f00 */
[----:B------:R2:W-:Y:S01]  /*b150*/  STS [R4+0x4000], R9 ;  /* 0x0040000904007388 */ /* 0x0005e20000000800 */
[----:B------:R-:W-:Y:S02]  /*b160*/  @!P2 SEL R10, R17, c[0x0][0x234], !P1 ;  /* 0x00008d00110aaa07 */ /* 0x000fe40004800000 */
[----:B------:R-:W-:Y:S01]  /*b170*/  ISETP.NE.AND P1, PT, R39, RZ, PT ;  /* 0x000000ff2700720c */ /* 0x000fe20003f25270 */
[----:B------:R2:W-:Y:S01]  /*b180*/  STS [R4+0x4200], R8 ;  /* 0x0042000804007388 */ /* 0x0005e20000000800 */
[----:B---3--:R-:W-:Y:S01]  /*b190*/  @P2 MOV R0, 0x1 ;  /* 0x0000000100002802 */ /* 0x008fe20000000f00 */
[----:B------:R-:W-:Y:S01]  /*b1a0*/  @!P2 IMAD R0, R10, c[0x0][0x1c0], RZ ;  /* 0x000070000a00aa24 */ /* 0x000fe200078e02ff */
[----:B------:R-:W-:Y:S01]  /*b1b0*/  ISETP.EQ.AND P1, PT, R47, RZ, P1 ;  /* 0x000000ff2f00720c */ /* 0x000fe20000f22270 */
[----:B------:R-:W-:Y:S04]  /*b1c0*/  STS [R5+0x5000], R12 ;  /* 0x0050000c05007388 */ /* 0x000fe80000000800 */
[----:B------:R-:W-:Y:S01]  /*b1d0*/  STS [R5+0x5200], R11 ;  /* 0x0052000b05007388 */ /* 0x000fe20000000800 */
[----:B----4-:R-:W3:Y:S03]  /*b1e0*/  @P6 MUFU.LG2 R15, R53 ;  /* 0x00000035000f6308 */ /* 0x010ee60000000c00 */
[----:B------:R3:W-:Y:S04]  /*b1f0*/  STS [R4+0x5000], R7 ;  /* 0x0050000704007388 */ /* 0x0007e80000000800 */
[----:B------:R4:W-:Y:S01]  /*b200*/  STS [R4+0x5200], R6 ;  /* 0x0052000604007388 */ /* 0x0009e20000000800 */
[----:B-1----:R-:W-:Y:S03]  /*b210*/  @P4 MUFU.LG2 R13, R51 ;  /* 0x00000033000d4308 */ /* 0x002fe60000000c00 */
[----:B------:R-:W1:Y:S04]  /*b220*/  S2R R18, SR_TID.X ;  /* 0x0000000000127919 */ /* 0x000e680000002100 */
[----:B------:R-:W4:Y:S01]  /*b230*/  S2R R27, SR_CTAID.X ;  /* 0x00000000001b7919 */ /* 0x000f220000002500 */
[----:B--2---:R2:W1:Y:S03]  /*b240*/  @P5 MUFU.LG2 R9, R52 ;  /* 0x0000003400095308 */ /* 0x0044660000000c00 */
[----:B------:R-:W2:Y:S01]  /*b250*/  S2R R24, SR_CTAID.Z ;  /* 0x0000000000187919 */ /* 0x000ea20000002700 */
[----:B------:R-:W-:-:S02]  /*b260*/  IMAD R0, R138, R0, RZ ;  /* 0x000000008a007224 */ /* 0x000fc400078e02ff */
[----:B------:R-:W-:Y:S01]  /*b270*/  @P1 IMAD R3, R138, c[0x0][0x214], RZ ;  /* 0x000085008a031a24 */ /* 0x000fe200078e02ff */
[----:B------:R-:W-:Y:S02]  /*b280*/  BAR.SYNC.DEFER_BLOCKING 0x0 ;  /* 0x0000000000007b1d */ /* 0x000fe40000010000 */
[----:B------:R-:W-:Y:S02]  /*b290*/  SEL R8, R0, RZ, !P1 ;  /* 0x000000ff00087207 */ /* 0x000fe40004800000 */
[----:B------:R-:W-:Y:S01]  /*b2a0*/  MOV R17, 0x7f800000 ;  /* 0x7f80000000117802 */ /* 0x000fe20000000f00 */
[----:B---3--:R-:W-:Y:S01]  /*b2b0*/  @P6 FMUL.FTZ R7, R15, 0.69314718246459960938 ;  /* 0x3f3172180f076820 */ /* 0x008fe20000410000 */
[----:B------:R-:W3:Y:S01]  /*b2c0*/  @P3 MUFU.LG2 R12, R132 ;  /* 0x00000084000c3308 */ /* 0x000ee20000000c00 */
[----:B------:R-:W-:Y:S02]  /*b2d0*/  @P1 SEL R3, R3, R139, !P0 ;  /* 0x0000008b03031207 */ /* 0x000fe40004000000 */
[----:B-1----:R-:W-:Y:S01]  /*b2e0*/  SHF.R.S32.HI R19, RZ, 0x1f, R18 ;  /* 0x0000001fff137819 */ /* 0x002fe20000011412 */
[----:B------:R1:W1:Y:S04]  /*b2f0*/  LDS.128 R32, [R222] ;  /* 0x00000000de207984 */ /* 0x0002680000000c00 */
[----:B------:R1:W1:Y:S04]  /*b300*/  LDS.128 R44, [R222+0x800] ;  /* 0x00080000de2c7984 */ /* 0x0002680000000c00 */
[----:B------:R1:W1:Y:S04]  /*b310*/  LDS.128 R56, [R222+0x1000] ;  /* 0x00100000de387984 */ /* 0x0002680000000c00 */
[----:B------:R1:W1:Y:S04]  /*b320*/  LDS.128 R68, [R222+0x1800] ;  /* 0x00180000de447984 */ /* 0x0002680000000c00 */
[----:B------:R1:W1:Y:S04]  /*b330*/  LDS.128 R28, [R222+0x2000] ;  /* 0x00200000de1c7984 */ /* 0x0002680000000c00 */
[----:B------:R1:W1:Y:S04]  /*b340*/  LDS.128 R40, [R222+0x2800] ;  /* 0x00280000de287984 */ /* 0x0002680000000c00 */
[----:B--2---:R2:W1:Y:S04]  /*b350*/  LDS.128 R52, [R222+0x3000] ;  /* 0x00300000de347984 */ /* 0x0044680000000c00 */
[----:B------:R2:W1:Y:S04]  /*b360*/  LDS.128 R64, [R222+0x3800] ;  /* 0x00380000de407984 */ /* 0x0004680000000c00 */
[----:B------:R2:W1:Y:S04]  /*b370*/  LDS.128 R20, [R222+0x4000] ;  /* 0x00400000de147984 */ /* 0x0004680000000c00 */
[----:B------:R2:W1:Y:S04]  /*b380*/  LDS.128 R36, [R222+0x4800] ;  /* 0x00480000de247984 */ /* 0x0004680000000c00 */
[----:B------:R2:W1:Y:S04]  /*b390*/  LDS.128 R48, [R222+0x5000] ;  /* 0x00500000de307984 */ /* 0x0004680000000c00 */
[----:B------:R2:W1:Y:S01]  /*b3a0*/  LDS.128 R60, [R222+0x5800] ;  /* 0x00580000de3c7984 */ /* 0x0004620000000c00 */
[----:B------:R-:W-:-:S04]  /*b3b0*/  LEA.HI R11, R19, R18, RZ, 0x5 ;  /* 0x00000012130b7211 */ /* 0x000fc800078f28ff */
[----:B------:R-:W-:Y:S02]  /*b3c0*/  LOP3.LUT R0, R11, 0xffffffe0, RZ, 0xc0, !PT ;  /* 0xffffffe00b007812 */ /* 0x000fe400078ec0ff */
[----:B----4-:R-:W-:Y:S02]  /*b3d0*/  @P2 MOV R6, c[0x0][0x210] ;  /* 0x0000840000062a02 */ /* 0x010fe40000000f00 */
[----:B------:R-:W-:Y:S02]  /*b3e0*/  @!P2 MOV R6, 0x1 ;  /* 0x000000010006a802 */ /* 0x000fe40000000f00 */
[----:B------:R-:W-:Y:S01]  /*b3f0*/  IADD3 R0, -R0, R18, RZ ;  /* 0x0000001200007210 */ /* 0x000fe20007ffe1ff */
[----:B------:R-:W-:Y:S01]  /*b400*/  @P6 FFMA.FTZ R17, R136, c[0x0][0x238], R7 ;  /* 0x00008e0088116a23 */ /* 0x000fe20000010007 */
[----:B------:R-:W-:Y:S01]  /*b410*/  @!P1 CS2R R4, SRZ ;  /* 0x0000000000049805 */ /* 0x000fe2000001ff00 */
[----:B------:R-:W-:Y:S01]  /*b420*/  IMAD R7, R27, R6, RZ ;  /* 0x000000061b077224 */ /* 0x000fe200078e02ff */
[----:B------:R-:W-:-:S02]  /*b430*/  LOP3.LUT P2, RZ, R0, 0x3, RZ, 0xc0, !PT ;  /* 0x0000000300ff7812 */ /* 0x000fc4000784c0ff */
[----:B------:R-:W-:Y:S02]  /*b440*/  @P1 SHF.R.S32.HI R5, RZ, 0x1f, R3 ;  /* 0x0000001fff051819 */ /* 0x000fe40000011403 */
[----:B------:R-:W-:Y:S01]  /*b450*/  @P1 MOV R4, R3 ;  /* 0x0000000300041202 */ /* 0x000fe20000000f00 */
[----:B------:R-:W-:Y:S01]  /*b460*/  IMAD R3, R24, R10, R8 ;  /* 0x0000000a18037224 */ /* 0x000fe200078e0208 */
[----:B------:R-:W-:Y:S01]  /*b470*/  SHF.L.U32 R11, R7, 0x7, RZ ;  /* 0x00000007070b7819 */ /* 0x000fe200000006ff */
[----:B------:R-:W-:Y:S01]  /*b480*/  @P5 FMUL.FTZ R9, R9, 0.69314718246459960938 ;  /* 0x3f31721809095820 */ /* 0x000fe20000410000 */
[----:B------:R-:W-:Y:S01]  /*b490*/  BSSY B0, `(.L_x_269) ;  /* 0x0000035000007945 */ /* 0x000fe20003800000 */
[----:B------:R-:W-:Y:S01]  /*b4a0*/  @P4 FMUL.FTZ R8, R13, 0.69314718246459960938 ;  /* 0x3f3172180d084820 */ /* 0x000fe20000410000 */
[----:B------:R-:W-:Y:S01]  /*b4b0*/  IADD3 R10, P1, P0, R11, R4, R3 ;  /* 0x000000040b0a7210 */ /* 0x000fe2000783e003 */
[----:B---3--:R-:W-:Y:S01]  /*b4c0*/  @P3 FMUL.FTZ R7, R12, 0.69314718246459960938 ;  /* 0x3f3172180c073820 */ /* 0x008fe20000410000 */
[----:B------:R-:W-:-:S02]  /*b4d0*/  SHF.R.S32.HI R4, RZ, 0x1f, R11 ;  /* 0x0000001fff047819 */ /* 0x000fc4000001140b */
[----:B------:R-:W-:Y:S02]  /*b4e0*/  SHF.R.S32.HI R3, RZ, 0x1f, R3 ;  /* 0x0000001fff037819 */ /* 0x000fe40000011403 */
        /* <DEDUP_REMOVED lines=8> */
[----:B--2---:R-:W-:Y:S02]  /*b570*/  SHF.R.S32.HI R2, RZ, 0x1f, R25 ;  /* 0x0000001fff027819 */ /* 0x004fe40000011419 */
[----:B------:R-:W-:-:S02]  /*b580*/  SHF.R.S32.HI R3, RZ, 0x1f, R0 ;  /* 0x0000001fff037819 */ /* 0x000fc40000011400 */
[----:B------:R-:W-:Y:S02]  /*b590*/  LEA.HI R2, R2, R25, RZ, 0x2 ;  /* 0x0000001902027211 */ /* 0x000fe400078f10ff */
[----:B------:R-:W-:Y:S02]  /*b5a0*/  LEA.HI R0, R3, R0, RZ, 0x2 ;  /* 0x0000000003007211 */ /* 0x000fe400078f10ff */
[----:B------:R-:W-:Y:S02]  /*b5b0*/  LOP3.LUT R2, R2, 0xffffffc, RZ, 0xc0, !PT ;  /* 0x0ffffffc02027812 */ /* 0x000fe400078ec0ff */
[----:B------:R-:W-:-:S03]  /*b5c0*/  SHF.R.S32.HI R0, RZ, 0x2, R0 ;  /* 0x00000002ff007819 */ /* 0x000fc60000011400 */
[----:B------:R-:W-:-:S04]  /*b5d0*/  IMAD.IADD R2, R25, 0x1, -R2 ;  /* 0x0000000119027824 */ /* 0x000fc800078e0a02 */
        /* <DEDUP_REMOVED lines=32> */
.L_x_270:
[----:B--2---:R-:W-:Y:S05]  /*b7e0*/  BSYNC B0 ;  /* 0x0000000000007941 */ /* 0x004fea0003800000 */
.L_x_269:
[----:B------:R-:W2:Y:S04]  /*b7f0*/  LDL.LU.64 R8, [R1+0x30] ;  /* 0x0000300001087983 */ /* 0x000ea80000300a00 */
[----:B------:R3:W5:Y:S01]  /*b800*/  LDL.64 R12, [R1+0x20] ;  /* 0x00002000010c7983 */ /* 0x0007620000100a00 */
[----:B------:R-:W-:Y:S01]  /*b810*/  LEA.HI R0, R19, R18, RZ, 0x2 ;  /* 0x0000001213007211 */ /* 0x000fe200078f10ff */
[----:B------:R-:W-:Y:S01]  /*b820*/  BSSY B0, `(.L_x_271) ;  /* 0x0000015000007945 */ /* 0x000fe20003800000 */
[----:B------:R-:W-:-:S02]  /*b830*/  SHF.R.S32.HI R4, RZ, 0x1f, R24 ;  /* 0x0000001fff047819 */ /* 0x000fc40000011418 */
[----:B------:R-:W-:-:S03]  /*b840*/  SHF.R.S32.HI R10, RZ, 0x2, R0 ;  /* 0x00000002ff0a7819 */ /* 0x000fc60000011400 */
[----:B------:R-:W-:-:S04]  /*b850*/  IMAD R0, R4, c[0x0][0x1f0], RZ ;  /* 0x00007c0004007a24 */ /* 0x000fc800078e02ff */
[----:B------:R-:W-:Y:S01]  /*b860*/  IMAD R0, R24, c[0x0][0x1f4], R0 ;  /* 0x00007d0018007a24 */ /* 0x000fe200078e0200 */
[----:B--2---:R-:W-:-:S05]  /*b870*/  IADD3 R2, P0, R8, R133, RZ ;  /* 0x0000008508027210 */ /* 0x004fca0007f1e0ff */
[----:B------:R-:W-:Y:S01]  /*b880*/  IMAD.X R3, R9, 0x1, R137, P0 ;  /* 0x0000000109037824 */ /* 0x000fe200000e0689 */
[----:B-----5:R-:W-:-:S03]  /*b890*/  ISETP.GE.AND P0, PT, R10, R26, PT ;  /* 0x0000001a0a00720c */ /* 0x020fc60003f06270 */
[----:B------:R-:W-:-:S04]  /*b8a0*/  IMAD.WIDE.U32 R8, R24, c[0x0][0x1f0], R2 ;  /* 0x00007c0018087a25 */ /* 0x000fc800078e0002 */
[----:B------:R-:W-:-:S06]  /*b8b0*/  IMAD.IADD R7, R9, 0x1, R0 ;  /* 0x0000000109077824 */ /* 0x000fcc00078e0200 */
[----:B------:R-:W-:Y:S05]  /*b8c0*/  @P0 BRA `(.L_x_272) ;  /* 0x000000a000000947 */ /* 0x000fea0003800000 */
[----:B---3--:R-:W-:Y:S01]  /*b8d0*/  MOV R6, R8 ;  /* 0x0000000800067202 */ /* 0x008fe20000000f00 */
[----:B------:R-:W-:-:S04]  /*b8e0*/  IMAD R0, R13, c[0x0][0x1e8], RZ ;  /* 0x00007a000d007a24 */ /* 0x000fc800078e02ff */
[----:B------:R-:W-:-:S04]  /*b8f0*/  IMAD.WIDE.U32 R4, R12, c[0x0][0x1e8], R6 ;  /* 0x00007a000c047a25 */ /* 0x000fc800078e0006 */
[----:B------:R-:W-:Y:S01]  /*b900*/  IMAD R0, R12, c[0x0][0x1ec], R0 ;  /* 0x00007b000c007a24 */ /* 0x000fe200078e0200 */
[----:B------:R-:W-:-:S04]  /*b910*/  LEA R2, P0, R4, c[0x0][0x1d0], 0x1 ;  /* 0x0000740004027a11 */ /* 0x000fc800078008ff */
[----:B------:R-:W-:-:S04]  /*b920*/  IADD3 R0, R5, R0, RZ ;  /* 0x0000000005007210 */ /* 0x000fc80007ffe0ff */
[----:B------:R-:W-:-:S05]  /*b930*/  LEA.HI.X R3, R4, c[0x0][0x1d4], R0, 0x1, P0 ;  /* 0x0000750004037a11 */ /* 0x000fca00000f0c00 */
[----:B-1----:R1:W-:Y:S04]  /*b940*/  STG.E.128 [R2.64], R32 ;  /* 0x0000002002007986 */ /* 0x0023e8000c101d14 */
[----:B------:R1:W-:Y:S04]  /*b950*/  STG.E.128 [R2.64+0x40], R28 ;  /* 0x0000401c02007986 */ /* 0x0003e8000c101d14 */
[----:B------:R1:W-:Y:S02]  /*b960*/  STG.E.128 [R2.64+0x80], R20 ;  /* 0x0000801402007986 */ /* 0x0003e4000c101d14 */
.L_x_272:
[----:B---3--:R-:W-:Y:S05]  /*b970*/  BSYNC B0 ;  /* 0x0000000000007941 */ /* 0x008fea0003800000 */
.L_x_271:
        /* <DEDUP_REMOVED lines=16> */
[----:B------:R1:W-:Y:S02]  /*ba80*/  STG.E.128 [R2.64+0x80], R36 ;  /* 0x0000802402007986 */ /* 0x0003e4000c101d14 */
.L_x_274:
[----:B------:R-:W-:Y:S05]  /*ba90*/  BSYNC B0 ;  /* 0x0000000000007941 */ /* 0x000fea0003800000 */
.L_x_273:
[----:B------:R-:W2:Y:S01]  /*baa0*/  LDL.LU R0, [R1+0x3c] ;  /* 0x00003c0001007983 */ /* 0x000ea20000300800 */
[----:B------:R-:W-:Y:S01]  /*bab0*/  BSSY B0, `(.L_x_275) ;  /* 0x0000010000007945 */ /* 0x000fe20003800000 */
[----:B--2---:R-:W-:-:S13]  /*bac0*/  ISETP.GE.AND P0, PT, R0, R26, PT ;  /* 0x0000001a0000720c */ /* 0x004fda0003f06270 */
        /* <DEDUP_REMOVED lines=14> */
.L_x_276:
[----:B------:R-:W-:Y:S05]  /*bbb0*/  BSYNC B0 ;  /* 0x0000000000007941 */ /* 0x000fea0003800000 */
.L_x_275:
        /* <DEDUP_REMOVED lines=14> */
[----:B------:R-:W-:Y:S04]  /*bca0*/  STG.E.128 [R2.64+0x40], R64 ;  /* 0x0000404002007986 */ /* 0x000fe8000c101d14 */
[----:B------:R-:W-:Y:S01]  /*bcb0*/  STG.E.128 [R2.64+0x80], R60 ;  /* 0x0000803c02007986 */ /* 0x000fe2000c101d14 */
[----:B------:R-:W-:Y:S05]  /*bcc0*/  EXIT ;  /* 0x000000000000794d */ /* 0x000fea0003800000 */
.L_x_261:
[----:B------:R-:W2:Y:S01]  /*bcd0*/  LDL.LU R14, [R1+0x28] ;  /* 0x00002800010e7983 */ /* 0x000ea20000300800 */
[----:B------:R-:W1:Y:S01]  /*bce0*/  LDC.U8 R0, c[0x0][0x329] ;  /* 0x0000ca40ff007b82 */ /* 0x000e620000000000 */
[----:B------:R-:W-:Y:S01]  /*bcf0*/  LEA.HI R10, R21, R33, RZ, 0x2 ;  /* 0x00000021150a7211 */ /* 0x000fe200078f10ff */
[----:B------:R-:W-:Y:S01]  /*bd00*/  IMAD.IADD R15, R15, 0x1, -R11 ;  /* 0x000000010f0f7824 */ /* 0x000fe200078e0a0b */
[----:B------:R-:W-:Y:S02]  /*bd10*/  BSSY B0, `(.L_x_277) ;  /* 0x000003e000007945 */ /* 0x000fe40003800000 */
[----:B------:R-:W-:-:S02]  /*bd20*/  LOP3.LUT R6, R10, 0x1ffffffc, RZ, 0xc0, !PT ;  /* 0x1ffffffc0a067812 */ /* 0x000fc400078ec0ff */
[----:B------:R-:W-:Y:S01]  /*bd30*/  SHF.R.S32.HI R10, RZ, 0x2, R10 ;  /* 0x00000002ff0a7819 */ /* 0x000fe2000001140a */
[----:B------:R-:W3:Y:S01]  /*bd40*/  LDC.U8 R4, c[0x0][0x328] ;  /* 0x0000ca00ff047b82 */ /* 0x000ee20000000000 */
[----:B-1----:R-:W-:Y:S02]  /*bd50*/  ISETP.NE.AND P3, PT, R0, RZ, PT ;  /* 0x000000ff0000720c */ /* 0x002fe40003f65270 */
[----:B---3--:R-:W-:-:S04]  /*bd60*/  ISETP.NE.AND P2, PT, R4, RZ, PT ;  /* 0x000000ff0400720c */ /* 0x008fc80003f45270 */
[----:B------:R-:W-:-:S07]  /*bd70*/  ISETP.EQ.AND P2, PT, R0, RZ, P2 ;  /* 0x000000ff0000720c */ /* 0x000fce0001742270 */
[----:B------:R-:W-:Y:S01]  /*bd80*/  @!P3 ISETP.NE.AND P1, PT, R4, RZ, PT ;  /* 0x000000ff0400b20c */ /* 0x000fe20003f25270 */
[----:B------:R-:W-:Y:S01]  /*bd90*/  @!P3 IMAD.MOV.U32 R4, RZ, RZ, c[0x0][0x214] ;  /* 0x00008500ff04b624 */ /* 0x000fe200078e00ff */
[C---:B--2---:R-:W-:Y:S02]  /*bda0*/  ISETP.NE.AND P4, PT, R14.reuse, -0x1, PT ;  /* 0xffffffff0e00780c */ /* 0x044fe40003f85270 */
[----:B------:R-:W-:-:S11]  /*bdb0*/  ISETP.NE.OR P0, PT, R14, -0x1, !P2 ;  /* 0xffffffff0e00780c */ /* 0x000fd60005705670 */
[----:B------:R-:W-:Y:S01]  /*bdc0*/  @P4 IMAD.WIDE.U32 R2, R14, c[0x0][0x1e8], RZ ;  /* 0x00007a000e024a25 */ /* 0x000fe200078e00ff */
[----:B------:R-:W-:-:S03]  /*bdd0*/  @!P4 SHF.R.S32.HI R0, RZ, 0x1f, R18 ;  /* 0x0000001fff00c819 */ /* 0x000fc60000011412 */
[----:B------:R-:W-:Y:S02]  /*bde0*/  @P4 IMAD R5, R14, c[0x0][0x1ec], R3 ;  /* 0x00007b000e054a24 */ /* 0x000fe400078e0203 */
[----:B------:R-:W-:Y:S02]  /*bdf0*/  @P3 IMAD.MOV.U32 R3, RZ, RZ, c[0x0][0x210] ;  /* 0x00008400ff033624 */ /* 0x000fe400078e00ff */
[----:B------:R-:W-:-:S04]  /*be00*/  @!P4 IMAD.WIDE.U32 R8, R18, c[0x0][0x1e0], RZ ;  /* 0x000078001208ca25 */ /* 0x000fc800078e00ff */
[----:B------:R-:W-:Y:S01]  /*be10*/  @P3 IMAD R7, R3, c[0x0][0x214], RZ ;  /* 0x0000850003073a24 */ /* 0x000fe200078e02ff */
[----:B------:R-:W-:Y:S01]  /*be20*/  @!P3 SEL R7, R4, c[0x0][0x234], !P1 ;  /* 0x00008d000407ba07 */ /* 0x000fe20004800000 */
[----:B------:R-:W-:Y:S01]  /*be30*/  @!P4 IMAD R3, R0, c[0x0][0x1e0], RZ ;  /* 0x000078000003ca24 */ /* 0x000fe200078e02ff */
[----:B------:R-:W-:Y:S01]  /*be40*/  @!P4 MOV R2, R8 ;  /* 0x000000080002c202 */ /* 0x000fe20000000f00 */
[----:B------:R-:W-:Y:S01]  /*be50*/  IMAD.IADD R0, R33, 0x1, -R6 ;  /* 0x0000000121007824 */ /* 0x000fe200078e0a06 */
[----:B------:R-:W-:Y:S01]  /*be60*/  SHF.R.S32.HI R8, RZ, 0x1f, R22 ;  /* 0x0000001fff087819 */ /* 0x000fe20000011416 */
[----:B------:R-:W-:Y:S02]  /*be70*/  @!P4 IMAD R4, R18, c[0x0][0x1e4], R3 ;  /* 0x000079001204ca24 */ /* 0x000fe400078e0203 */
[----:B------:R-:W-:Y:S02]  /*be80*/  IMAD.SHL.U32 R0, R0, 0x8, RZ ;  /* 0x0000000800007824 */ /* 0x000fe400078e00ff */
[----:B------:R-:W-:Y:S01]  /*be90*/  @P3 IMAD.MOV.U32 R3, RZ, RZ, 0x1 ;  /* 0x00000001ff033424 */ /* 0x000fe200078e00ff */
[----:B------:R-:W-:Y:S01]  /*bea0*/  @!P4 IADD3 R5, R9, R4, RZ ;  /* 0x000000040905c210 */ /* 0x000fe20007ffe0ff */
[----:B------:R-:W-:Y:S01]  /*beb0*/  @!P3 IMAD R3, R7, c[0x0][0x1c0], RZ ;  /* 0x000070000703ba24 */ /* 0x000fe200078e02ff */
[----:B------:R-:W-:Y:S01]  /*bec0*/  IADD3 R4, P1, R0, R2, RZ ;  /* 0x0000000200047210 */ /* 0x000fe20007f3e0ff */
[----:B------:R-:W-:-:S02]  /*bed0*/  @!P0 IMAD R14, R18, c[0x0][0x214], RZ ;  /* 0x00008500120e8a24 */ /* 0x000fc400078e02ff */
[----:B------:R-:W-:Y:S01]  /*bee0*/  IMAD R8, R8, c[0x0][0x1f0], RZ ;  /* 0x00007c0008087a24 */ /* 0x000fe200078e02ff */
[----:B------:R-:W-:Y:S01]  /*bef0*/  LEA.HI.X.SX32 R5, R0, R5, 0x1, P1 ;  /* 0x0000000500057211 */ /* 0x000fe200008f0eff */
[----:B------:R-:W-:Y:S01]  /*bf00*/  IMAD R0, R18, R3, RZ ;  /* 0x0000000312007224 */ /* 0x000fe200078e02ff */
[----:B------:R1:W-:Y:S01]  /*bf10*/  @!P0 STL [R1+0x28], R14 ;  /* 0x0000280e01008387 */ /* 0x0003e20000100800 */
[----:B------:R-:W-:Y:S01]  /*bf20*/  @!P2 CS2R R2, SRZ ;  /* 0x000000000002a805 */ /* 0x000fe2000001ff00 */
[----:B------:R-:W-:Y:S01]  /*bf30*/  @P3 IMAD.MOV.U32 R18, RZ, RZ, c[0x0][0x210] ;  /* 0x00008400ff123624 */ /* 0x000fe200078e00ff */
[--C-:B------:R-:W-:Y:S01]  /*bf40*/  @P2 SHF.R.S32.HI R3, RZ, 0x1f, R14.reuse ;  /* 0x0000001fff032819 */ /* 0x100fe2000001140e */
[----:B------:R-:W-:Y:S01]  /*bf50*/  @P2 IMAD.MOV.U32 R2, RZ, RZ, R14 ;  /* 0x000000ffff022224 */ /* 0x000fe200078e000e */
[----:B------:R-:W-:Y:S01]  /*bf60*/  SEL R0, R0, RZ, !P2 ;  /* 0x000000ff00007207 */ /* 0x000fe20005000000 */
[C---:B------:R-:W-:Y:S01]  /*bf70*/  IMAD R8, R22.reuse, c[0x0][0x1f4], R8 ;  /* 0x00007d0016087a24 */ /* 0x040fe200078e0208 */
[----:B------:R-:W-:Y:S01]  /*bf80*/  @!P3 MOV R18, 0x1 ;  /* 0x000000010012b802 */ /* 0x000fe20000000f00 */
[----:B------:R-:W-:Y:S01]  /*bf90*/  IMAD.WIDE.U32 R12, R22, c[0x0][0x1f0], R4 ;  /* 0x00007c00160c7a25 */ /* 0x000fe200078e0004 */
[----:B------:R-:W-:-:S03]  /*bfa0*/  ISETP.GE.AND P2, PT, R10, R15, PT ;  /* 0x0000000f0a00720c */ /* 0x000fc60003f46270 */
[----:B------:R-:W-:Y:S01]  /*bfb0*/  IMAD R6, R11, R18, RZ ;  /* 0x000000120b067224 */ /* 0x000fe200078e02ff */
[----:B------:R-:W-:Y:S01]  /*bfc0*/  SHF.R.S32.HI R11, RZ, 0x1f, R10 ;  /* 0x0000001fff0b7819 */ /* 0x000fe2000001140a */
[----:B------:R-:W-:Y:S01]  /*bfd0*/  IMAD R0, R22, R7, R0 ;  /* 0x0000000716007224 */ /* 0x000fe200078e0200 */
[----:B------:R-:W-:Y:S02]  /*bfe0*/  IADD3 R9, R8, R13, RZ ;  /* 0x0000000d08097210 */ /* 0x000fe40007ffe0ff */
[----:B------:R-:W-:Y:S02]  /*bff0*/  SHF.R.S32.HI R4, RZ, 0x1f, R6 ;  /* 0x0000001fff047819 */ /* 0x000fe40000011406 */
[----:B------:R-:W-:Y:S01]  /*c000*/  IADD3 R20, P1, P0, R6, R2, R0 ;  /* 0x0000000206147210 */ /* 0x000fe2000783e000 */
[----:B------:R-:W-:Y:S01]  /*c010*/  IMAD.WIDE R6, R247, 0x80, R10 ;  /* 0x00000080f7067825 */ /* 0x000fe200078e020a */
[----:B------:R-:W-:-:S04]  /*c020*/  SHF.R.S32.HI R0, RZ, 0x1f, R0 ;  /* 0x0000001fff007819 */ /* 0x000fc80000011400 */
[----:B------:R-:W-:Y:S01]  /*c030*/  IADD3.X R19, R4, R3, R0, P1, P0 ;  /* 0x0000000304137210 */ /* 0x000fe20000fe0400 */
        /* <DEDUP_REMOVED lines=11> */
.L_x_278:
[----:B-1----:R-:W-:Y:S05]  /*c0f0*/  BSYNC B0 ;  /* 0x0000000000007941 */ /* 0x002fea0003800000 */
.L_x_277:
        /* <DEDUP_REMOVED lines=17> */
.L_x_280:
[----:B------:R-:W-:Y:S05]  /*c210*/  BSYNC B0 ;  /* 0x0000000000007941 */ /* 0x000fea0003800000 */
.L_x_279:
        /* <DEDUP_REMOVED lines=17> */
.L_x_282:
[----:B------:R-:W-:Y:S05]  /*c330*/  BSYNC B0 ;  /* 0x0000000000007941 */ /* 0x000fea0003800000 */
.L_x_281:
        /* <DEDUP_REMOVED lines=17> */
.L_x_284:
[----:B------:R-:W-:Y:S05]  /*c450*/  BSYNC B0 ;  /* 0x0000000000007941 */ /* 0x000fea0003800000 */
.L_x_283:
        /* <DEDUP_REMOVED lines=35> */
.L_x_285:
        /* <DEDUP_REMOVED lines=15> */
.L_x_1032:


//--------------------- .text._ZN5flash16flash_fwd_kernelI23Flash_fwd_kernel_traitsILi96ELi128ELi64ELi4ELb0ELb0EN7cutlass10bfloat16_tE19Flash_kernel_traitsILi96ELi128ELi64ELi4ES3_EELb0ELb0ELb0ELb0ELb0ELb1ELb1ELb0EEEvNS_16Flash_fwd_paramsE --------------------------
	.section	.text._ZN5flash16flash_fwd_kernelI23Flash_fwd_kernel_traitsILi96ELi128ELi64ELi4ELb0ELb0EN7cutlass10bfloat16_tE19Flash_kernel_traitsILi96ELi128ELi64ELi4ES3_EELb0ELb0ELb0ELb0ELb0ELb1ELb1ELb0EEEvNS_16Flash_fwd_paramsE,"ax",@progbits
	.sectioninfo	@"SHI_REGISTERS=255"
	.align	128
        .global         _ZN5flash16flash_fwd_kernelI23Flash_fwd_kernel_traitsILi96ELi128ELi64ELi4ELb0ELb0EN7cutlass10bfloat16_tE19Flash_kernel_traitsILi96ELi128ELi64ELi4ES3_EELb0ELb0ELb0ELb0ELb0ELb1ELb1ELb0EEEvNS_16Flash_fwd_paramsE
        .type           _ZN5flash16flash_fwd_kernelI23Flash_fwd_kernel_traitsILi96ELi128ELi64ELi4ELb0ELb0EN7cutlass10bfloat16_tE19Flash_kernel_traitsILi96ELi128ELi64ELi4ES3_EELb0ELb0ELb0ELb0ELb0ELb1ELb1ELb0EEEvNS_16Flash_fwd_paramsE,@function
        .size           _ZN5flash16flash_fwd_kernelI23Flash_fwd_kernel_traitsILi96ELi128ELi64ELi4ELb0ELb0EN7cutlass10bfloat16_tE19Flash_kernel_traitsILi96ELi128ELi64ELi4ES3_EELb0ELb0ELb0ELb0ELb0ELb1ELb1ELb0EEEvNS_16Flash_fwd_paramsE,(.L_x_1033 - _ZN5flash16flash_fwd_kernelI23Flash_fwd_kernel_traitsILi96ELi128ELi64ELi4ELb0ELb0EN7cutlass10bfloat16_tE19Flash_kernel_traitsILi96ELi128ELi64ELi4ES3_EELb0ELb0ELb0ELb0ELb0ELb1ELb1ELb0EEEvNS_16Flash_fwd_paramsE)
        .other          _ZN5flash16flash_fwd_kernelI23Flash_fwd_kernel_traitsILi96ELi128ELi64ELi4ELb0ELb0EN7cutlass10bfloat16_tE19Flash_kernel_traitsILi96ELi128ELi64ELi4ES3_EELb0ELb0ELb0ELb0ELb0ELb1ELb1ELb0EEEvNS_16Flash_fwd_paramsE,@"STO_CUDA_ENTRY STV_DEFAULT"
_ZN5flash16flash_fwd_kernelI23Flash_fwd_kernel_traitsILi96ELi128ELi64ELi4ELb0ELb0EN7cutlass10bfloat16_tE19Flash_kernel_traitsILi96ELi128ELi64ELi4ES3_EELb0ELb0ELb0ELb0ELb0ELb1ELb1ELb0EEEvNS_16Flash_fwd_paramsE:
.text._ZN5flash16flash_fwd_kernelI23Flash_fwd_kernel_traitsILi96ELi128ELi64ELi4ELb0ELb0EN7cutlass10bfloat16_tE19Flash_kernel_traitsILi96ELi128ELi64ELi4ES3_EELb0ELb0ELb0ELb0ELb0ELb1ELb1ELb0EEEvNS_16Flash_fwd_paramsE:
        /* <DEDUP_REMOVED lines=23> */
[----:B-1----:R-:W-:-:S03]  /*0170*/  @P0 IMAD.WIDE R2, R11, R7, c[0x0][0x250] ;  /* 0x000094000b020625 */ /* 0x002fc600078e0207 */
[----:B------:R-:W1:Y:S04]  /*0180*/  S2R R155, SR_TID.X ;  /* 0x00000000009b7919 */ /* 0x000e680000002100 */
[----:B------:R4:W5:Y:S01]  /*0190*/  @P0 LDG.E R6, [R2.64] ;  /* 0x0000000602060981 */ /* 0x000962000c1e1900 */
[----:B------:R-:W-:-:S04]  /*01a0*/  ISETP.NE.U32.AND P0, PT, RZ, c[0x0][0x248], PT ;  /* 0x00009200ff007a0c */ /* 0x000fc80003f05070 */
[----:B------:R-:W-:Y:S01]  /*01b0*/  ISETP.NE.AND.EX P0, PT, RZ, c[0x0][0x24c], PT, P0 ;  /* 0x00009300ff007a0c */ /* 0x000fe20003f05300 */
[----:B--2---:R4:W-:Y:S01]  /*01c0*/  STL [R1+0x40], R9 ;  /* 0x0000400901007387 */ /* 0x0049e20000100800 */
[----:B---3--:R-:W-:Y:S02]  /*01d0*/  @P2 IMAD.IADD R15, R0, 0x1, -R9 ;  /* 0x00000001000f2824 */ /* 0x008fe400078e0a09 */
[----:B------:R-:W-:-:S09]  /*01e0*/  @!P2 IMAD.MOV.U32 R15, RZ, RZ, c[0x0][0x214] ;  /* 0x00008500ff0fa624 */ /* 0x000fd200078e00ff */
[----:B------:R-:W-:Y:S05]  /*01f0*/  @!P0 BRA `(.L_x_286) ;  /* 0x0000004000008947 */ /* 0x000fea0003800000 */
[----:B-1----:R-:W2:Y:S02]  /*0200*/  @P3 LDG.E R0, [R4.64+0x4] ;  /* 0x0000040604003981 */ /* 0x002ea4000c1e1900 */
[----:B--2--5:R-:W-:-:S06]  /*0210*/  @P3 IADD3 R0, R0, -R8, RZ ;  /* 0x8000000800003210 */ /* 0x024fcc0007ffe0ff */
[----:B------:R1:W5:Y:S01]  /*0220*/  @!P3 LDG.E R0, [R4.64] ;  /* 0x000000060400b981 */ /* 0x000362000c1e1900 */
[----:B------:R-:W-:Y:S05]  /*0230*/  BRA `(.L_x_287) ;  /* 0x0000001000007947 */ /* 0x000fea0003800000 */
.L_x_286:
[----:B-1----:R-:W-:Y:S02]  /*0240*/  MOV R0, c[0x0][0x218] ;  /* 0x0000860000007a02 */ /* 0x002fe40000000f00 */
.L_x_287:
        /* <DEDUP_REMOVED lines=22> */
[----:B------:R-:W-:Y:S02]  /*03b0*/  @!P1 IMAD R7, R4, c[0x0][0x178], RZ ;  /* 0x00005e0004079a24 */ /* 0x000fe400078e02ff */
[----:B------:R-:W-:Y:S01]  /*03c0*/  @P1 IMAD R10, R9, c[0x0][0x194], R3 ;  /* 0x00006500090a1a24 */ /* 0x000fe200078e0203 */
[----:B------:R-:W-:Y:S01]  /*03d0*/  @P1 MOV R9, R2 ;  /* 0x0000000200091202 */ /* 0x000fe20000000f00 */
        /* <DEDUP_REMOVED lines=19> */
.L_x_289:
        /* <DEDUP_REMOVED lines=42> */
.L_x_290:
        /* <DEDUP_REMOVED lines=16> */
[----:B------:R-:W-:Y:S02]  /*08b0*/  SHF.R.S32.HI R27, RZ, 0x1f, R26 ;  /* 0x0000001fff1b7819 */ /* 0x000fe4000001141a */
[----:B------:R-:W-:-:S02]  /*08c0*/  LOP3.LUT R0, R2, 0xc0, RZ, 0xc0, !PT ;  /* 0x000000c002007812 */ /* 0x000fc400078ec0ff */
[----:B------:R-:W-:Y:S01]  /*08d0*/  ISETP.GE.AND P0, PT, R22, R32, PT ;  /* 0x000000201600720c */ /* 0x000fe20003f06270 */
[----:B------:R-:W-:Y:S01]  /*08e0*/  IMAD.WIDE R30, R21, 0x80, R26 ;  /* 0x00000080151e7825 */ /* 0x000fe200078e021a */
[----:B------:R-:W-:Y:S01]  /*08f0*/  LOP3.LUT R2, R0, 0x18, R28, 0xf8, !PT ;  /* 0x0000001800027812 */ /* 0x000fe200078ef81c */
[----:B------:R-:W-:Y:S01]  /*0900*/  STL.64 [R1+0x30], R26 ;  /* 0x0000301a01007387 */ /* 0x000fe20000100a00 */
[----:B------:R-:W-:Y:S02]  /*0910*/  SHF.R.U32.HI R0, RZ, 0x3, R0 ;  /* 0x00000003ff007819 */ /* 0x000fe40000011600 */
[----:B------:R-:W-:Y:S01]  /*0920*/  SHF.R.S32.HI R29, RZ, 0x1f, R28 ;  /* 0x0000001fff1d7819 */ /* 0x000fe2000001141c */
[----:B------:R-:W-:Y:S01]  /*0930*/  STL [R1+0x44], R32 ;  /* 0x0000442001007387 */ /* 0x000fe20000100800 */
[----:B------:R-:W-:Y:S02]  /*0940*/  LOP3.LUT R226, R2, R0, RZ, 0x3c, !PT ;  /* 0x0000000002e27212 */ /* 0x000fe400078e3cff */
[----:B------:R-:W-:Y:S01]  /*0950*/  IADD3 R2, P1, R28, R9, RZ ;  /* 0x000000091c027210 */ /* 0x000fe20007f3e0ff */
[----:B------:R-:W-:Y:S01]  /*0960*/  STL [R1+0x54], R22 ;  /* 0x0000541601007387 */ /* 0x000fe20000100800 */
[----:B------:R-:W-:-:S02]  /*0970*/  IADD3 R4, R26, 0x40, RZ ;  /* 0x000000401a047810 */ /* 0x000fc40007ffe0ff */
[----:B------:R-:W-:Y:S01]  /*0980*/  ISETP.GE.AND P2, PT, R26, R32, PT ;  /* 0x000000201a00720c */ /* 0x000fe20003f46270 */
[----:B------:R-:W-:Y:S01]  /*0990*/  STL.64 [R1+0x38], R30 ;  /* 0x0000381e01007387 */ /* 0x000fe20000100a00 */
[----:B------:R-:W-:Y:S01]  /*09a0*/  LEA.HI R0, R3, R26, RZ, 0x1 ;  /* 0x0000001a03007211 */ /* 0x000fe200078f08ff */
[----:B------:R-:W-:Y:S01]  /*09b0*/  IMAD.X R3, R29, 0x1, R10, P1 ;  /* 0x000000011d037824 */ /* 0x000fe200008e060a */
[----:B------:R-:W-:Y:S01]  /*09c0*/  ISETP.GE.AND P1, PT, R4, R32, PT ;  /* 0x000000200400720c */ /* 0x000fe20003f26270 */
[----:B------:R-:W-:Y:S01]  /*09d0*/  STL.64 [R1+0x48], R28 ;  /* 0x0000481c01007387 */ /* 0x000fe20000100a00 */
[----:B------:R-:W-:Y:S01]  /*09e0*/  LOP3.LUT R0, R0, 0x7fffffe, RZ, 0xc0, !PT ;  /* 0x07fffffe00007812 */ /* 0x000fe200078ec0ff */
[----:B------:R-:W-:Y:S01]  /*09f0*/  IMAD.WIDE.U32 R2, R17, c[0x0][0x1a8], R2 ;  /* 0x00006a0011027a25 */ /* 0x000fe200078e0002 */
[----:B------:R-:W-:Y:S01]  /*0a00*/  @!P0 IADD3 R10, P3, R30, 0x20, RZ ;  /* 0x000000201e0a8810 */ /* 0x000fe20007f7e0ff */
[----:B------:R1:W-:Y:S01]  /*0a10*/  STL [R1+0x5c], R4 ;  /* 0x00005c0401007387 */ /* 0x0003e20000100800 */
        /* <DEDUP_REMOVED lines=75> */
[----:B------:R-:W-:Y:S01]  /*0ed0*/  LOP3.LUT R5, R24, 0xfffffff8, RZ, 0xc0, !PT ;  /* 0xfffffff818057812 */ /* 0x000fe200078ec0ff */
[----:B------:R2:W-:Y:S02]  /*0ee0*/  STL.64 [R1+0x28], R26 ;  /* 0x0000281a01007387 */ /* 0x0005e40000100a00 */
[----:B------:R-:W-:Y:S01]  /*0ef0*/  IMAD.MOV.U32 R18, RZ, RZ, c[0x0][0x198] ;  /* 0x00006600ff127624 */ /* 0x000fe200078e00ff */
[----:B------:R-:W-:Y:S01]  /*0f00*/  @!P0 LEA R6, P2, R8, c[0x0][0x160], 0x1 ;  /* 0x0000580008068a11 */ /* 0x000fe200078408ff */
[----:B------:R-:W-:-:S02]  /*0f10*/  IMAD.MOV.U32 R3, RZ, RZ, 0x6 ;  /* 0x00000006ff037424 */ /* 0x000fc400078e00ff */
[----:B------:R-:W-:Y:S01]  /*0f20*/  IMAD R2, R0, c[0x0][0x1b0], RZ ;  /* 0x00006c0000027a24 */ /* 0x000fe200078e02ff */
[----:B------:R-:W-:Y:S01]  /*0f30*/  SHF.L.U64.HI R161, R18, R161, c[0x0][0x19c] ;  /* 0x0000670012a17619 */ /* 0x000fe200000102a1 */
[----:B------:R-:W-:Y:S01]  /*0f40*/  @!P0 IMAD R14, R12, c[0x0][0x194], R14 ;  /* 0x000065000c0e8a24 */ /* 0x000fe200078e020e */
[----:B------:R-:W-:Y:S01]  /*0f50*/  SHF.L.U64.HI R170, R18, R3, c[0x0][0x19c] ;  /* 0x0000670012aa7619 */ /* 0x000fe20000010203 */
[----:B------:R-:W-:Y:S01]  /*0f60*/  IMAD R2, R13, c[0x0][0x1b4], R2 ;  /* 0x00006d000d027a24 */ /* 0x000fe200078e0202 */
[----:B------:R-:W-:Y:S01]  /*0f70*/  SHF.R.S32.HI R12, RZ, 0x1f, R41 ;  /* 0x0000001fff0c7819 */ /* 0x000fe20000011429 */
[----:B------:R-:W-:Y:S02]  /*0f80*/  IMAD R0, R0, c[0x0][0x1b8], RZ ;  /* 0x00006e0000007a24 */ /* 0x000fe400078e02ff */
[----:B------:R-:W-:Y:S02]  /*0f90*/  IMAD.SHL.U32 R162, R18, 0x40, RZ ;  /* 0x0000004012a27824 */ /* 0x000fe400078e00ff */
[----:B------:R-:W-:-:S02]  /*0fa0*/  IMAD R3, R170, R41, RZ ;  /* 0x00000029aa037224 */ /* 0x000fc400078e02ff */
[----:B------:R-:W-:Y:S02]  /*0fb0*/  IMAD.IADD R169, R27, 0x1, R2 ;  /* 0x000000011ba97824 */ /* 0x000fe400078e0202 */
[----:B------:R-:W-:Y:S02]  /*0fc0*/  IMAD.MOV.U32 R168, RZ, RZ, R26 ;  /* 0x000000ffffa87224 */ /* 0x000fe400078e001a */
[----:B------:R-:W-:Y:S02]  /*0fd0*/  IMAD R20, R13, c[0x0][0x1bc], R0 ;  /* 0x00006f000d147a24 */ /* 0x000fe400078e0200 */
[----:B------:R-:W-:Y:S01]  /*0fe0*/  @!P0 IMAD.IADD R0, R9, 0x1, R14 ;  /* 0x0000000109008824 */ /* 0x000fe200078e020e */
[----:B------:R-:W-:Y:S01]  /*0ff0*/  STL.64 [R1+0x18], R168 ;  /* 0x000018a801007387 */ /* 0x000fe20000100a00 */
        /* <DEDUP_REMOVED lines=9> */
[----:B--2---:R-:W-:Y:S01]  /*1090*/  IMAD.WIDE.U32 R26, R13, c[0x0][0x1b8], R10 ;  /* 0x00006e000d1a7a25 */ /* 0x004fe200078e000a */
[----:B------:R-:W-:Y:S01]  /*10a0*/  @!P5 IADD3 R3, P2, R163, R2, RZ ;  /* 0x00000002a303d210 */ /* 0x000fe20007f5e0ff */
[----:B------:R3:W-:Y:S01]  /*10b0*/  @!P0 LDGSTS.E.BYPASS.LTC128B.128 [R226+0x3800], [R6.64+0x40] ;  /* 0x0380004006e28fae */ /* 0x0007e2000b901d46 */
[----:B------:R-:W-:Y:S01]  /*10c0*/  LEA.HI R9, R14, R14, RZ, 0x1 ;  /* 0x0000000e0e097211 */ /* 0x000fe200078f08ff */
[----:B------:R-:W-:Y:S01]  /*10d0*/  IMAD R8, R12, c[0x0][0x1a0], RZ ;  /* 0x000068000c087a24 */ /* 0x000fe200078e02ff */
[----:B------:R-:W-:Y:S01]  /*10e0*/  SHF.R.S32.HI R11, RZ, 0x1, R15 ;  /* 0x00000001ff0b7819 */ /* 0x000fe2000001140f */
[----:B------:R-:W-:Y:S01]  /*10f0*/  @!P5 IMAD.X R0, R161, 0x1, R0, P2 ;  /* 0x00000001a100d824 */ /* 0x000fe200010e0600 */
[----:B------:R-:W-:Y:S01]  /*1100*/  @!P5 LEA R2, P2, R3, c[0x0][0x168], 0x1 ;  /* 0x00005a000302da11 */ /* 0x000fe200078408ff */
        /* <DEDUP_REMOVED lines=27> */
[----:B---3--:R-:W-:Y:S02]  /*12c0*/  @!P3 IMAD.MOV.U32 R7, RZ, RZ, c[0x0][0x1a4] ;  /* 0x00006900ff07b624 */ /* 0x008fe400078e00ff */
[----:B------:R-:W-:Y:S01]  /*12d0*/  LOP3.LUT R0, R0, 0xc0, RZ, 0xc0, !PT ;  /* 0x000000c000007812 */ /* 0x000fe200078ec0ff */
[----:B------:R-:W-:Y:S01]  /*12e0*/  IMAD.IADD R10, R14, 0x1, -R12 ;  /* 0x000000010e0a7824 */ /* 0x000fe200078e0a0c */
[----:B------:R-:W-:Y:S01]  /*12f0*/  LEA.HI.X R8, R18, R20, R15, 0x6, P2 ;  /* 0x0000001412087211 */ /* 0x000fe200010f340f */
[----:B------:R-:W-:Y:S02]  /*1300*/  STL.64 [R1+0x20], R26 ;  /* 0x0000201a01007387 */ /* 0x000fe40000100a00 */
[----:B------:R-:W-:-:S02]  /*1310*/  IMAD R10, R21, 0x8, R10 ;  /* 0x00000008150a7824 */ /* 0x000fc400078e020a */
[----:B------:R-:W-:Y:S01]  /*1320*/  STL [R1+0x10], R20 ;  /* 0x0000101401007387 */ /* 0x000fe20000100800 */
[----:B--2---:R-:W-:Y:S01]  /*1330*/  @!P3 IMAD.MOV.U32 R5, RZ, RZ, c[0x0][0x1a0] ;  /* 0x00006800ff05b624 */ /* 0x004fe200078e00ff */
        /* <DEDUP_REMOVED lines=25> */
[----:B------:R-:W-:Y:S01]  /*14d0*/  SEL R0, R0, 0xffffffe0, !P0 ;  /* 0xffffffe000007807 */ /* 0x000fe20004000000 */
[----:B------:R-:W-:Y:S01]  /*14e0*/  IMAD.SHL.U32 R3, R155, 0x2, RZ ;  /* 0x000000029b037824 */ /* 0x000fe200078e00ff */
[----:B------:R-:W-:Y:S02]  /*14f0*/  @P4 STS [R226+0x9004], RZ ;  /* 0x009004ffe2004388 */ /* 0x000fe40000000800 */
[----:B------:R-:W-:Y:S01]  /*1500*/  SEL R2, R2, 0xfffffff0, !P1 ;  /* 0xfffffff002027807 */ /* 0x000fe20004800000 */
[----:B------:R-:W-:Y:S01]  /*1510*/  IMAD.IADD R223, R221, 0x1, R0 ;  /* 0x00000001dddf7824 */ /* 0x000fe200078e0200 */
[----:B------:R-:W-:Y:S03]  /*1520*/  @P4 STS.64 [R226+0x9008], RZ ;  /* 0x009008ffe2004388 */ /* 0x000fe60000000a00 */
[----:B------:R-:W-:Y:S01]  /*1530*/  IMAD R225, R2, 0x2, R224 ;  /* 0x0000000202e17824 */ /* 0x000fe200078e02e0 */
        /* <DEDUP_REMOVED lines=17> */
[----:B------:R-:W-:Y:S04]  /*1650*/  LDSM.16.M88.4 R12, [R224] ;  /* 0x00000000e00c783b */ /* 0x000fe80000000200 */
[----:B-1----:R-:W1:Y:S04]  /*1660*/  LDSM.16.M88.4 R16, [R221+0x6000] ;  /* 0x00600000dd10783b */ /* 0x002e680000000200 */
[----:B------:R-:W3:Y:S04]  /*1670*/  LDSM.16.M88.4 R8, [R224+0x1000] ;  /* 0x00100000e008783b */ /* 0x000ee80000000200 */
[----:B------:R-:W4:Y:S04]  /*1680*/  LDSM.16.M88.4 R28, [R221+0x6400] ;  /* 0x00640000dd1c783b */ /* 0x000f280000000200 */
[----:B------:R-:W5:Y:S04]  /*1690*/  LDSM.16.M88.4 R24, [R221+0x6800] ;  /* 0x00680000dd18783b */ /* 0x000f680000000200 */
[----:B------:R-:W4:Y:S04]  /*16a0*/  LDSM.16.M88.4 R20, [R221+0x6c00] ;  /* 0x006c0000dd14783b */ /* 0x000f280000000200 */
[----:B------:R-:W-:Y:S04]  /*16b0*/  LDSM.16.M88.4 R36, [R225] ;  /* 0x00000000e124783b */ /* 0x000fe80000000200 */
[----:B------:R-:W4:Y:S04]  /*16c0*/  LDSM.16.M88.4 R44, [R223+0x6000] ;  /* 0x00600000df2c783b */ /* 0x000f280000000200 */
[----:B--2---:R-:W2:Y:S04]  /*16d0*/  LDSM.16.M88.4 R4, [R225+0x1000] ;  /* 0x00100000e104783b */ /* 0x004ea80000000200 */
[----:B------:R-:W-:Y:S04]  /*16e0*/  LDSM.16.M88.4 R76, [R221+0x7000] ;  /* 0x00700000dd4c783b */ /* 0x000fe80000000200 */
[----:B------:R-:W2:Y:S01]  /*16f0*/  LDSM.16.M88.4 R32, [R224+0x2000] ;  /* 0x00200000e020783b */ /* 0x000ea20000000200 */
[-C--:B-1----:R-:W-:Y:S03]  /*1700*/  HMMA.16816.F32.BF16 R48, R12, R16.reuse, RZ ;  /* 0x000000100c30723c */ /* 0x082fe600000418ff */
[----:B------:R-:W1:Y:S04]  /*1710*/  LDSM.16.M88.4 R64, [R223+0x6400] ;  /* 0x00640000df40783b */ /* 0x000e680000000200 */
[----:B------:R-:W1:Y:S01]  /*1720*/  LDSM.16.M88.4 R96, [R223+0x6800] ;  /* 0x00680000df60783b */ /* 0x000e620000000200 */
[C---:B---3--:R-:W-:Y:S03]  /*1730*/  HMMA.16816.F32.BF16 R52, R8.reuse, R16, RZ ;  /* 0x000000100834723c */ /* 0x048fe600000418ff */
[----:B------:R-:W3:Y:S04]  /*1740*/  LDSM.16.M88.4 R104, [R223+0x6c00] ;  /* 0x006c0000df68783b */ /* 0x000ee80000000200 */
[----:B------:R-:W-:Y:S01]  /*1750*/  LDSM.16.M88.4 R56, [R223+0x7000] ;  /* 0x00700000df38783b */ /* 0x000fe20000000200 */
[C---:B------:R-:W-:Y:S03]  /*1760*/  HMMA.16816.F32.BF16 R100, R8.reuse, R18, RZ ;  /* 0x000000120864723c */ /* 0x040fe600000418ff */
[----:B------:R-:W0:Y:S05]  /*1770*/  LDGDEPBAR ;  /* 0x00000000000079af */ /* 0x000e2a0000000000 */
[C---:B----4-:R-:W-:Y:S08]  /*1780*/  HMMA.16816.F32.BF16 R92, R8.reuse, R28, RZ ;  /* 0x0000001c085c723c */ /* 0x050ff000000418ff */
[C---:B-----5:R-:W-:Y:S08]  /*1790*/  HMMA.16816.F32.BF16 R84, R8.reuse, R24, RZ ;  /* 0x000000180854723c */ /* 0x060ff000000418ff */
[C---:B------:R-:W-:Y:S08]  /*17a0*/  HMMA.16816.F32.BF16 R72, R8.reuse, R20, RZ ;  /* 0x000000140848723c */ /* 0x040ff000000418ff */
[C---:B------:R-:W-:Y:S08]  /*17b0*/  HMMA.16816.F32.BF16 R88, R8.reuse, R30, RZ ;  /* 0x0000001e0858723c */ /* 0x040ff000000418ff */
[C---:B------:R-:W-:Y:S08]  /*17c0*/  HMMA.16816.F32.BF16 R80, R8.reuse, R26, RZ ;  /* 0x0000001a0850723c */ /* 0x040ff000000418ff */
[----:B------:R-:W-:Y:S08]  /*17d0*/  HMMA.16816.F32.BF16 R68, R8, R22, RZ ;  /* 0x000000160844723c */ /* 0x000ff000000418ff */
[----:B------:R-:W-:Y:S01]  /*17e0*/  HMMA.16816.F32.BF16 R8, R36, R44, R48 ;  /* 0x0000002c2408723c */ /* 0x000fe20000041830 */
[----:B------:R-:W-:Y:S07]  /*17f0*/  LDSM.16.M88.4 R48, [R221+0x8000] ;  /* 0x00800000dd30783b */ /* 0x000fee0000000200 */
[C---:B------:R-:W-:Y:S08]  /*1800*/  HMMA.16816.F32.BF16 R60, R12.reuse, R28, RZ ;  /* 0x0000001c0c3c723c */ /* 0x040ff000000418ff */
[C---:B------:R-:W-:Y:S01]  /*1810*/  HMMA.16816.F32.BF16 R120, R12.reuse, R30, RZ ;  /* 0x0000001e0c78723c */ /* 0x040fe200000418ff */
[----:B------:R-:W4:Y:S07]  /*1820*/  LDSM.16.M88.4 R28, [R224+0x3000] ;  /* 0x00300000e01c783b */ /* 0x000f2e0000000200 */
[C---:B------:R-:W-:Y:S08]  /*1830*/  HMMA.16816.F32.BF16 R112, R12.reuse, R24, RZ ;  /* 0x000000180c70723c */ /* 0x040ff000000418ff */
[C---:B------:R-:W-:Y:S01]  /*1840*/  HMMA.16816.F32.BF16 R132, R12.reuse, R26, RZ ;  /* 0x0000001a0c84723c */ /* 0x040fe200000418ff */
[----:B------:R-:W5:Y:S07]  /*1850*/  LDSM.16.M88.4 R24, [R225+0x2000] ;  /* 0x00200000e118783b */ /* 0x000f6e0000000200 */
[C---:B------:R-:W-:Y:S08]  /*1860*/  HMMA.16816.F32.BF16 R108, R12.reuse, R18, RZ ;  /* 0x000000120c6c723c */ /* 0x040ff000000418ff */
[C---:B------:R-:W-:Y:S08]  /*1870*/  HMMA.16816.F32.BF16 R116, R12.reuse, R20, RZ ;  /* 0x000000140c74723c */ /* 0x040ff000000418ff */
[----:B------:R-:W-:Y:S01]  /*1880*/  HMMA.16816.F32.BF16 R124, R12, R22, RZ ;  /* 0x000000160c7c723c */ /* 0x000fe200000418ff */
[----:B------:R-:W-:Y:S07]  /*1890*/  LDSM.16.M88.4 R20, [R224+0x5000] ;  /* 0x00500000e014783b */ /* 0x000fee0000000200 */
[----:B--2---:R-:W-:Y:S01]  /*18a0*/  HMMA.16816.F32.BF16 R16, R4, R44, R52 ;  /* 0x0000002c0410723c */ /* 0x004fe20000041834 */
[----:B------:R-:W-:Y:S07]  /*18b0*/  LDSM.16.M88.4 R52, [R223+0x8000] ;  /* 0x00800000df34783b */ /* 0x000fee0000000200 */
[----:B------:R-:W-:Y:S01]  /*18c0*/  HMMA.16816.F32.BF16 R12, R32, R76, R8 ;  /* 0x0000004c200c723c */ /* 0x000fe20000041808 */
[----:B------:R-:W2:Y:S07]  /*18d0*/  LDSM.16.M88.4 R8, [R225+0x3000] ;  /* 0x00300000e108783b */ /* 0x000eae0000000200 */
[C---:B-1----:R-:W-:Y:S08]  /*18e0*/  HMMA.16816.F32.BF16 R128, R4.reuse, R64, R92 ;  /* 0x000000400480723c */ /* 0x042ff0000004185c */
[C---:B------:R-:W-:Y:S08]  /*18f0*/  HMMA.16816.F32.BF16 R140, R4.reuse, R96, R84 ;  /* 0x00000060048c723c */ /* 0x040ff00000041854 */
[C---:B---3--:R-:W-:Y:S08]  /*1900*/  HMMA.16816.F32.BF16 R148, R4.reuse, R104, R72 ;  /* 0x000000680494723c */ /* 0x048ff00000041848 */
[C---:B------:R-:W-:Y:S08]  /*1910*/  HMMA.16816.F32.BF16 R100, R4.reuse, R46, R100 ;  /* 0x0000002e0464723c */ /* 0x040ff00000041864 */
[C---:B------:R-:W-:Y:S08]  /*1920*/  HMMA.16816.F32.BF16 R136, R4.reuse, R66, R88 ;  /* 0x000000420488723c */ /* 0x040ff00000041858 */
[C---:B------:R-:W-:Y:S08]  /*1930*/  HMMA.16816.F32.BF16 R144, R4.reuse, R98, R80 ;  /* 0x000000620490723c */ /* 0x040ff00000041850 */
[----:B------:R-:W-:Y:S01]  /*1940*/  HMMA.16816.F32.BF16 R156, R4, R106, R68 ;  /* 0x0000006a049c723c */ /* 0x000fe20000041844 */
[----:B------:R-:W1:Y:S07]  /*1950*/  LDSM.16.M88.4 R4, [R224+0x4000] ;  /* 0x00400000e004783b */ /* 0x000e6e0000000200 */
[C---:B------:R-:W-:Y:S08]  /*1960*/  HMMA.16816.F32.BF16 R88, R36.reuse, R64, R60 ;  /* 0x000000402458723c */ /* 0x040ff0000004183c */
[----:B------:R-:W-:Y:S08]  /*1970*/  HMMA.16816.F32.BF16 R68, R36, R46, R108 ;  /* 0x0000002e2444723c */ /* 0x000ff0000004186c */
[----:B----4-:R-:W-:Y:S01]  /*1980*/  HMMA.16816.F32.BF16 R44, R28, R76, R16 ;  /* 0x0000004c1c2c723c */ /* 0x010fe20000041810 */
[----:B------:R-:W3:Y:S07]  /*1990*/  LDSM.16.M88.4 R16, [R225+0x4000] ;  /* 0x00400000e110783b */ /* 0x000eee0000000200 */
[----:B-----5:R-:W-:Y:S01]  /*19a0*/  HMMA.16816.F32.BF16 R60, R24, R56, R12 ;  /* 0x00000038183c723c */ /* 0x020fe2000004180c */
[----:B------:R-:W-:Y:S07]  /*19b0*/  LDSM.16.M88.4 R12, [R225+0x5000] ;  /* 0x00500000e10c783b */ /* 0x000fee0000000200 */
[----:B------:R-:W-:Y:S08]  /*19c0*/  HMMA.16816.F32.BF16 R68, R32, R78, R68 ;  /* 0x0000004e2044723c */ /* 0x000ff00000041844 */
[----:B--2---:R-:W-:Y:S08]  /*19d0*/  HMMA.16816.F32.BF16 R44, R8, R56, R44 ;  /* 0x00000038082c723c */ /* 0x004ff0000004182c */
[----:B-1----:R-:W-:Y:S01]  /*19e0*/  HMMA.16816.F32.BF16 R72, R4, R48, R60 ;  /* 0x000000300448723c */ /* 0x002fe2000004183c */
[----:B------:R-:W1:Y:S07]  /*19f0*/  LDSM.16.M88.4 R60, [R221+0x7400] ;  /* 0x00740000dd3c783b */ /* 0x000e6e0000000200 */
[----:B------:R-:W-:Y:S08]  /*1a00*/  HMMA.16816.F32.BF16 R76, R28, R78, R100 ;  /* 0x0000004e1c4c723c */ /* 0x000ff00000041864 */
[----:B------:R-:W-:Y:S01]  /*1a10*/  HMMA.16816.F32.BF16 R92, R36, R66, R120 ;  /* 0x00000042245c723c */ /* 0x000fe20000041878 */
[----:B------:R-:W2:Y:S07]  /*1a20*/  LDSM.16.M88.4 R64, [R223+0x7400] ;  /* 0x00740000df40783b */ /* 0x000eae0000000200 */
[----:B------:R-:W-:Y:S08]  /*1a30*/  HMMA.16816.F32.BF16 R44, R20, R48, R44 ;  /* 0x00000030142c723c */ /* 0x000ff0000004182c */
[----:B------:R-:W-:Y:S08]  /*1a40*/  HMMA.16816.F32.BF16 R68, R24, R58, R68 ;  /* 0x0000003a1844723c */ /* 0x000ff00000041844 */
[----:B---3--:R-:W-:Y:S08]  /*1a50*/  HMMA.16816.F32.BF16 R80, R16, R52, R72 ;  /* 0x000000341050723c */ /* 0x008ff00000041848 */
[----:B------:R-:W-:Y:S08]  /*1a60*/  HMMA.16816.F32.BF16 R76, R8, R58, R76 ;  /* 0x0000003a084c723c */ /* 0x000ff0000004184c */
[----:B-1----:R-:W-:Y:S08]  /*1a70*/  HMMA.16816.F32.BF16 R72, R32, R60, R88 ;  /* 0x0000003c2048723c */ /* 0x002ff00000041858 */
[----:B------:R-:W-:Y:S01]  /*1a80*/  HMMA.16816.F32.BF16 R112, R36, R96, R112 ;  /* 0x000000602470723c */ /* 0x000fe20000041870 */
[----:B------:R-:W-:-:S04]  /*1a90*/  FMUL.FTZ R0, R80, c[0x0][0x2ec] ;  /* 0x0000bb0050007a20 */ /* 0x000fc80000410000 */
[----:B------:R1:W-:Y:S03]  /*1aa0*/  MUFU.TANH R122, R0 ;  /* 0x00000000007a7308 */ /* 0x0003e60000002400 */
[C---:B------:R-:W-:Y:S08]  /*1ab0*/  HMMA.16816.F32.BF16 R116, R36.reuse, R104, R116 ;  /* 0x000000682474723c */ /* 0x040ff00000041874 */
[----:B------:R-:W-:Y:S01]  /*1ac0*/  HMMA.16816.F32.BF16 R132, R36, R98, R132 ;  /* 0x000000622484723c */ /* 0x000fe20000041884 */
[----:B-1----:R-:W-:-:S07]  /*1ad0*/  FMUL.FTZ R0, R81, c[0x0][0x2ec] ;  /* 0x0000bb0051007a20 */ /* 0x002fce0000410000 */
[----:B------:R-:W-:Y:S01]  /*1ae0*/  HMMA.16816.F32.BF16 R124, R36, R106, R124 ;  /* 0x0000006a247c723c */ /* 0x000fe2000004187c */
[----:B------:R1:W-:Y:S07]  /*1af0*/  MUFU.TANH R121, R0 ;  /* 0x0000000000797308 */ /* 0x0003ee0000002400 */
[----:B------:R-:W-:Y:S01]  /*1b00*/  HMMA.16816.F32.BF16 R84, R12, R52, R44 ;  /* 0x000000340c54723c */ /* 0x000fe2000004182c */
[----:B------:R-:W3:Y:S07]  /*1b10*/  LDSM.16.M88.4 R44, [R221+0x8400] ;  /* 0x00840000dd2c783b */ /* 0x000eee0000000200 */
[----:B------:R-:W-:Y:S01]  /*1b20*/  HMMA.16816.F32.BF16 R36, R28, R60, R128 ;  /* 0x0000003c1c24723c */ /* 0x000fe20000041880 */
[----:B-1----:R-:W-:-:S04]  /*1b30*/  FMUL.FTZ R0, R82, c[0x0][0x2ec] ;  /* 0x0000bb0052007a20 */ /* 0x002fc80000410000 */
[----:B------:R1:W-:Y:S03]  /*1b40*/  MUFU.TANH R111, R0 ;  /* 0x00000000006f7308 */ /* 0x0003e60000002400 */
[-C--:B------:R-:W-:Y:S08]  /*1b50*/  HMMA.16816.F32.BF16 R56, R4, R50.reuse, R68 ;  /* 0x000000320438723c */ /* 0x080ff00000041844 */
[----:B------:R-:W-:Y:S01]  /*1b60*/  HMMA.16816.F32.BF16 R68, R20, R50, R76 ;  /* 0x000000321444723c */ /* 0x000fe2000004184c */
[----:B-1----:R-:W-:-:S07]  /*1b70*/  FMUL.FTZ R0, R83, c[0x0][0x2ec] ;  /* 0x0000bb0053007a20 */ /* 0x002fce0000410000 */
[-C--:B--2---:R-:W-:Y:S01]  /*1b80*/  HMMA.16816.F32.BF16 R72, R24, R64.reuse, R72 ;  /* 0x000000401848723c */ /* 0x084fe20000041848 */
[----:B------:R1:W-:Y:S07]  /*1b90*/  MUFU.TANH R120, R0 ;  /* 0x0000000000787308 */ /* 0x0003ee0000002400 */
[----:B------:R-:W-:Y:S01]  /*1ba0*/  HMMA.16816.F32.BF16 R48, R8, R64, R36 ;  /* 0x000000400830723c */ /* 0x000fe20000041824 */
[----:B------:R-:W2:Y:S07]  /*1bb0*/  LDSM.16.M88.4 R36, [R223+0x8400] ;  /* 0x00840000df24783b */ /* 0x000eae0000000200 */
[-C--:B------:R-:W-:Y:S01]  /*1bc0*/  HMMA.16816.F32.BF16 R76, R16, R54.reuse, R56 ;  /* 0x00000036104c723c */ /* 0x080fe20000041838 */
[----:B-1----:R-:W-:Y:S01]  /*1bd0*/  FMUL.FTZ R0, R84, c[0x0][0x2ec] ;  /* 0x0000bb0054007a20 */ /* 0x002fe20000410000 */
[----:B------:R-:W1:Y:S03]  /*1be0*/  LDSM.16.M88.4 R56, [R221+0x7800] ;  /* 0x00780000dd38783b */ /* 0x000e660000000200 */
[----:B------:R4:W-:Y:S03]  /*1bf0*/  MUFU.TANH R110, R0 ;  /* 0x00000000006e7308 */ /* 0x0009e60000002400 */
[----:B------:R-:W-:Y:S08]  /*1c00*/  HMMA.16816.F32.BF16 R88, R12, R54, R68 ;  /* 0x000000360c58723c */ /* 0x000ff00000041844 */
[----:B------:R-:W-:Y:S01]  /*1c10*/  HMMA.16816.F32.BF16 R52, R32, R62, R92 ;  /* 0x0000003e2034723c */ /* 0x000fe2000004185c */
[----:B----4-:R-:W-:-:S07]  /*1c20*/  FMUL.FTZ R0, R85, c[0x0][0x2ec] ;  /* 0x0000bb0055007a20 */ /* 0x010fce0000410000 */
[----:B---3--:R-:W-:Y:S01]  /*1c30*/  HMMA.16816.F32.BF16 R68, R4, R44, R72 ;  /* 0x0000002c0444723c */ /* 0x008fe20000041848 */
[----:B------:R3:W-:Y:S07]  /*1c40*/  MUFU.TANH R109, R0 ;  /* 0x00000000006d7308 */ /* 0x0007ee0000002400 */
[----:B------:R-:W-:Y:S08]  /*1c50*/  HMMA.16816.F32.BF16 R72, R28, R62, R136 ;  /* 0x0000003e1c48723c */ /* 0x000ff00000041888 */
[----:B------:R-:W-:Y:S01]  /*1c60*/  HMMA.16816.F32.BF16 R48, R20, R44, R48 ;  /* 0x0000002c1430723c */ /* 0x000fe20000041830 */
[----:B---3--:R-:W-:-:S04]  /*1c70*/  FMUL.FTZ R0, R86, c[0x0][0x2ec] ;  /* 0x0000bb0056007a20 */ /* 0x008fc80000410000 */
[----:B------:R3:W4:Y:S03]  /*1c80*/  MUFU.TANH R103, R0 ;  /* 0x0000000000677308 */ /* 0x0007260000002400 */
[----:B------:R-:W-:Y:S01]  /*1c90*/  HMMA.16816.F32.BF16 R60, R24, R66, R52 ;  /* 0x00000042183c723c */ /* 0x000fe20000041834 */
[----:B------:R-:W5:Y:S01]  /*1ca0*/  LDSM.16.M88.4 R52, [R223+0x7800] ;  /* 0x00780000df34783b */ /* 0x000f620000000200 */
[----:B---3--:R-:W-:Y:S11]  /*1cb0*/  FMUL.FTZ R0, R87, c[0x0][0x2ec] ;  /* 0x0000bb0057007a20 */ /* 0x008ff60000410000 */
[----:B------:R-:W-:Y:S03]  /*1cc0*/  @!UPT UIADD3 URZ, URZ, URZ, URZ ;  /* 0x0000003f3f3ff290 */ /* 0x000fe6000fffe03f */
[----:B--2---:R-:W-:Y:S01]  /*1cd0*/  HMMA.16816.F32.BF16 R80, R12, R36, R48 ;  /* 0x000000240c50723c */ /* 0x004fe20000041830 */
[----:B------:R2:W3:Y:S07]  /*1ce0*/  MUFU.TANH R104, R0 ;  /* 0x0000000000687308 */ /* 0x0004ee0000002400 */
[----:B-1----:R-:W-:Y:S01]  /*1cf0*/  HMMA.16816.F32.BF16 R48, R28, R56, R140 ;  /* 0x000000381c30723c */ /* 0x002fe2000004188c */
[----:B--2---:R-:W-:-:S04]  /*1d00*/  FMUL.FTZ R0, R76, c[0x0][0x2ec] ;  /* 0x0000bb004c007a20 */ /* 0x004fc80000410000 */
[----:B------:R1:W-:Y:S02]  /*1d10*/  MUFU.TANH R108, R0 ;  /* 0x00000000006c7308 */ /* 0x0003e40000002400 */
[----:B-1----:R-:W-:-:S06]  /*1d20*/  FMUL.FTZ R0, R77, c[0x0][0x2ec] ;  /* 0x0000bb004d007a20 */ /* 0x002fcc0000410000 */
[----:B------:R1:W-:Y:S02]  /*1d30*/  MUFU.TANH R105, R0 ;  /* 0x0000000000697308 */ /* 0x0003e40000002400 */
[----:B-1----:R-:W-:-:S06]  /*1d40*/  FMUL.FTZ R0, R78, c[0x0][0x2ec] ;  /* 0x0000bb004e007a20 */ /* 0x002fcc0000410000 */
[----:B------:R1:W-:Y:S02]  /*1d50*/  MUFU.TANH R101, R0 ;  /* 0x0000000000657308 */ /* 0x0003e40000002400 */
[----:B-1----:R-:W-:Y:S02]  /*1d60*/  FMUL.FTZ R0, R79, c[0x0][0x2ec] ;  /* 0x0000bb004f007a20 */ /* 0x002fe40000410000 */
[----:B------:R-:W-:Y:S04]  /*1d70*/  HMMA.16816.F32.BF16 R76, R16, R36, R68 ;  /* 0x00000024104c723c */ /* 0x000fe80000041844 */
[----:B------:R1:W-:Y:S04]  /*1d80*/  MUFU.TANH R102, R0 ;  /* 0x0000000000667308 */ /* 0x0003e80000002400 */
[----:B------:R-:W-:Y:S08]  /*1d90*/  HMMA.16816.F32.BF16 R68, R8, R66, R72 ;  /* 0x000000420844723c */ /* 0x000ff00000041848 */
[----:B------:R-:W-:Y:S01]  /*1da0*/  HMMA.16816.F32.BF16 R72, R32, R56, R112 ;  /* 0x000000382048723c */ /* 0x000fe20000041870 */
[----:B-1----:R-:W-:-:S04]  /*1db0*/  FMUL.FTZ R0, R88, c[0x0][0x2ec] ;  /* 0x0000bb0058007a20 */ /* 0x002fc80000410000 */
[----:B------:R1:W-:Y:S03]  /*1dc0*/  MUFU.TANH R99, R0 ;  /* 0x0000000000637308 */ /* 0x0003e60000002400 */
[-C--:B------:R-:W-:Y:S01]  /*1dd0*/  HMMA.16816.F32.BF16 R64, R4, R46.reuse, R60 ;  /* 0x0000002e0440723c */ /* 0x080fe2000004183c */
[----:B------:R-:W2:Y:S07]  /*1de0*/  LDSM.16.M88.4 R60, [R221+0x8800] ;  /* 0x00880000dd3c783b */ /* 0x000eae0000000200 */
[----:B------:R-:W-:Y:S01]  /*1df0*/  HMMA.16816.F32.BF16 R68, R20, R46, R68 ;  /* 0x0000002e1444723c */ /* 0x000fe20000041844 */
[----:B-1----:R-:W-:-:S07]  /*1e00*/  FMUL.FTZ R0, R89, c[0x0][0x2ec] ;  /* 0x0000bb0059007a20 */ /* 0x002fce0000410000 */
[-C--:B-----5:R-:W-:Y:S01]  /*1e10*/  HMMA.16816.F32.BF16 R72, R24, R52.reuse, R72 ;  /* 0x000000341848723c */ /* 0x0a0fe20000041848 */
[----:B------:R1:W-:Y:S07]  /*1e20*/  MUFU.TANH R98, R0 ;  /* 0x0000000000627308 */ /* 0x0003ee0000002400 */
[----:B------:R-:W-:Y:S01]  /*1e30*/  HMMA.16816.F32.BF16 R44, R8, R52, R48 ;  /* 0x00000034082c723c */ /* 0x000fe20000041830 */
[----:B------:R-:W5:Y:S07]  /*1e40*/  LDSM.16.M88.4 R48, [R223+0x8800] ;  /* 0x00880000df30783b */ /* 0x000f6e0000000200 */
[----:B------:R-:W-:Y:S01]  /*1e50*/  HMMA.16816.F32.BF16 R84, R12, R38, R68 ;  /* 0x000000260c54723c */ /* 0x000fe20000041844 */
[----:B-1----:R-:W-:-:S04]  /*1e60*/  FMUL.FTZ R0, R90, c[0x0][0x2ec] ;  /* 0x0000bb005a007a20 */ /* 0x002fc80000410000 */
[----:B------:R1:W1:Y:S03]  /*1e70*/  MUFU.TANH R42, R0 ;  /* 0x00000000002a7308 */ /* 0x0002660000002400 */
[----:B--2---:R-:W-:Y:S08]  /*1e80*/  HMMA.16816.F32.BF16 R68, R4, R60, R72 ;  /* 0x0000003c0444723c */ /* 0x004ff00000041848 */
[----:B------:R-:W-:Y:S01]  /*1e90*/  HMMA.16816.F32.BF16 R72, R28, R58, R144 ;  /* 0x0000003a1c48723c */ /* 0x000fe20000041890 */
[----:B-1----:R-:W-:-:S07]  /*1ea0*/  FMUL.FTZ R0, R91, c[0x0][0x2ec] ;  /* 0x0000bb005b007a20 */ /* 0x002fce0000410000 */
[----:B------:R-:W-:Y:S01]  /*1eb0*/  HMMA.16816.F32.BF16 R44, R20, R60, R44 ;  /* 0x0000003c142c723c */ /* 0x000fe2000004182c */
[----:B------:R1:W2:Y:S11]  /*1ec0*/  MUFU.TANH R43, R0 ;  /* 0x00000000002b7308 */ /* 0x0002b60000002400 */
[----:B------:R-:W-:Y:S04]  /*1ed0*/  @!UPT UIADD3 URZ, URZ, URZ, URZ ;  /* 0x0000003f3f3ff290 */ /* 0x000fe8000fffe03f */
[----:B------:R-:W-:Y:S01]  /*1ee0*/  HMMA.16816.F32.BF16 R72, R8, R54, R72 ;  /* 0x000000360848723c */ /* 0x000fe20000041848 */
[----:B-1----:R-:W-:-:S04]  /*1ef0*/  FMUL.FTZ R0, R76, c[0x0][0x2ec] ;  /* 0x0000bb004c007a20 */ /* 0x002fc80000410000 */
[----:B------:R1:W-:Y:S02]  /*1f00*/  MUFU.TANH R106, R0 ;  /* 0x00000000006a7308 */ /* 0x0003e40000002400 */
[----:B-1----:R-:W-:Y:S11]  /*1f10*/  FMUL.FTZ R0, R77, c[0x0][0x2ec] ;  /* 0x0000bb004d007a20 */ /* 0x002ff60000410000 */
[----:B------:R-:W-:Y:S06]  /*1f20*/  @!UPT UIADD3 URZ, URZ, URZ, URZ ;  /* 0x0000003f3f3ff290 */ /* 0x000fec000fffe03f */
[----:B------:R-:W-:Y:S01]  /*1f30*/  HMMA.16816.F32.BF16 R72, R20, R62, R72 ;  /* 0x0000003e1448723c */ /* 0x000fe20000041848 */
[----:B------:R1:W-:Y:S02]  /*1f40*/  MUFU.TANH R97, R0 ;  /* 0x0000000000617308 */ /* 0x0003e40000002400 */
[----:B-1----:R-:W-:-:S06]  /*1f50*/  FMUL.FTZ R0, R78, c[0x0][0x2ec] ;  /* 0x0000bb004e007a20 */ /* 0x002fcc0000410000 */
[----:B------:R1:W-:Y:S11]  /*1f60*/  MUFU.TANH R129, R0 ;  /* 0x0000000000817308 */ /* 0x0003f60000002400 */
[----:B------:R-:W-:Y:S04]  /*1f70*/  @!UPT UIADD3 URZ, URZ, URZ, URZ ;  /* 0x0000003f3f3ff290 */ /* 0x000fe8000fffe03f */
[----:B-----5:R-:W-:Y:S01]  /*1f80*/  HMMA.16816.F32.BF16 R72, R12, R50, R72 ;  /* 0x000000320c48723c */ /* 0x020fe20000041848 */
[----:B-1----:R-:W-:-:S07]  /*1f90*/  FMUL.FTZ R0, R79, c[0x0][0x2ec] ;  /* 0x0000bb004f007a20 */ /* 0x002fce0000410000 */
[----:B------:R-:W-:Y:S01]  /*1fa0*/  HMMA.16816.F32.BF16 R76, R16, R38, R64 ;  /* 0x00000026104c723c */ /* 0x000fe20000041840 */
[----:B------:R-:W1:Y:S01]  /*1fb0*/  LDSM.16.M88.4 R36, [R221+0x7c00] ;  /* 0x007c0000dd24783b */ /* 0x000e620000000200 */
[----:B------:R5:W-:Y:S06]  /*1fc0*/  MUFU.TANH R128, R0 ;  /* 0x0000000000807308 */ /* 0x000bec0000002400 */
[----:B------:R-:W-:Y:S01]  /*1fd0*/  HMMA.16816.F32.BF16 R64, R32, R58, R132 ;  /* 0x0000003a2040723c */ /* 0x000fe20000041884 */
[----:B------:R-:W2:Y:S07]  /*1fe0*/  LDSM.16.M88.4 R56, [R223+0x7c00] ;  /* 0x007c0000df38783b */ /* 0x000eae0000000200 */
[----:B------:R-:W-:-:S02]  /*1ff0*/  FMUL.FTZ R72, R72, c[0x0][0x2ec] ;  /* 0x0000bb0048487a20 */ /* 0x000fc40000410000 */
[----:B------:R-:W-:Y:S02]  /*2000*/  FMUL.FTZ R73, R73, c[0x0][0x2ec] ;  /* 0x0000bb0049497a20 */ /* 0x000fe40000410000 */
[----:B------:R-:W-:Y:S02]  /*2010*/  FMUL.FTZ R74, R74, c[0x0][0x2ec] ;  /* 0x0000bb004a4a7a20 */ /* 0x000fe40000410000 */
[----:B------:R-:W-:Y:S01]  /*2020*/  MUFU.TANH R72, R72 ;  /* 0x0000004800487308 */ /* 0x000fe20000002400 */
[----:B-----5:R-:W-:-:S07]  /*2030*/  FMUL.FTZ R0, R80, c[0x0][0x2ec] ;  /* 0x0000bb0050007a20 */ /* 0x020fce0000410000 */
[----:B------:R5:W-:Y:S02]  /*2040*/  MUFU.TANH R96, R0 ;  /* 0x0000000000607308 */ /* 0x000be40000002400 */
[----:B------:R-:W-:Y:S06]  /*2050*/  HMMA.16816.F32.BF16 R64, R24, R54, R64 ;  /* 0x000000361840723c */ /* 0x000fec0000041840 */
[----:B------:R-:W-:Y:S01]  /*2060*/  MUFU.TANH R73, R73 ;  /* 0x0000004900497308 */ /* 0x000fe20000002400 */
[----:B-----5:R-:W-:Y:S01]  /*2070*/  FMUL.FTZ R0, R81, c[0x0][0x2ec] ;  /* 0x0000bb0051007a20 */ /* 0x020fe20000410000 */
[----:B-1----:R-:W-:Y:S06]  /*2080*/  HMMA.16816.F32.BF16 R52, R28, R36, R148 ;  /* 0x000000241c34723c */ /* 0x002fec0000041894 */
[----:B------:R-:W-:Y:S08]  /*2090*/  MUFU.TANH R74, R74 ;  /* 0x0000004a004a7308 */ /* 0x000ff00000002400 */
[----:B------:R1:W-:Y:S02]  /*20a0*/  MUFU.TANH R95, R0 ;  /* 0x00000000005f7308 */ /* 0x0003e40000002400 */
[----:B------:R-:W-:Y:S01]  /*20b0*/  HMMA.16816.F32.BF16 R64, R4, R62, R64 ;  /* 0x0000003e0440723c */ /* 0x000fe20000041840 */
[----:B-1----:R-:W-:-:S05]  /*20c0*/  FMUL.FTZ R0, R82, c[0x0][0x2ec] ;  /* 0x0000bb0052007a20 */ /* 0x002fca0000410000 */
[----:B------:R1:W5:Y:S02]  /*20d0*/  MUFU.TANH R93, R0 ;  /* 0x00000000005d7308 */ /* 0x0003640000002400 */
[----:B-1----:R-:W-:Y:S02]  /*20e0*/  FMUL.FTZ R0, R83, c[0x0][0x2ec] ;  /* 0x0000bb0053007a20 */ /* 0x002fe40000410000 */
[----:B------:R-:W-:Y:S01]  /*20f0*/  HMMA.16816.F32.BF16 R80, R12, R48, R44 ;  /* 0x000000300c50723c */ /* 0x000fe2000004182c */
[----:B------:R-:W1:Y:S03]  /*2100*/  LDSM.16.M88.4 R44, [R221+0x8c00] ;  /* 0x008c0000dd2c783b */ /* 0x000e660000000200 */
[----:B------:R2:W1:Y:S02]  /*2110*/  MUFU.TANH R100, R0 ;  /* 0x0000000000647308 */ /* 0x0004640000002400 */
[----:B--2---:R-:W-:-:S06]  /*2120*/  FMUL.FTZ R0, R76, c[0x0][0x2ec] ;  /* 0x0000bb004c007a20 */ /* 0x004fcc0000410000 */
[----:B------:R2:W-:Y:S02]  /*2130*/  MUFU.TANH R94, R0 ;  /* 0x00000000005e7308 */ /* 0x0005e40000002400 */
[----:B--2---:R-:W-:-:S06]  /*2140*/  FMUL.FTZ R0, R77, c[0x0][0x2ec] ;  /* 0x0000bb004d007a20 */ /* 0x004fcc0000410000 */
[----:B------:R2:W-:Y:S02]  /*2150*/  MUFU.TANH R107, R0 ;  /* 0x00000000006b7308 */ /* 0x0005e40000002400 */
[----:B--2---:R-:W-:-:S06]  /*2160*/  FMUL.FTZ R0, R78, c[0x0][0x2ec] ;  /* 0x0000bb004e007a20 */ /* 0x004fcc0000410000 */
[----:B------:R2:W-:Y:S02]  /*2170*/  MUFU.TANH R91, R0 ;  /* 0x00000000005b7308 */ /* 0x0005e40000002400 */
[----:B--2---:R-:W-:Y:S02]  /*2180*/  FMUL.FTZ R0, R79, c[0x0][0x2ec] ;  /* 0x0000bb004f007a20 */ /* 0x004fe40000410000 */
[----:B------:R-:W-:Y:S04]  /*2190*/  HMMA.16816.F32.BF16 R76, R16, R48, R68 ;  /* 0x00000030104c723c */ /* 0x000fe80000041844 */
[----:B------:R2:W-:Y:S04]  /*21a0*/  MUFU.TANH R92, R0 ;  /* 0x00000000005c7308 */ /* 0x0005e80000002400 */
[C---:B------:R-:W-:Y:S08]  /*21b0*/  HMMA.16816.F32.BF16 R68, R32.reuse, R36, R116 ;  /* 0x000000242044723c */ /* 0x040ff00000041874 */
[----:B------:R-:W-:Y:S01]  /*21c0*/  HMMA.16816.F32.BF16 R32, R32, R38, R124 ;  /* 0x000000262020723c */ /* 0x000fe2000004187c */
[----:B--2---:R-:W-:-:S04]  /*21d0*/  FMUL.FTZ R0, R84, c[0x0][0x2ec] ;  /* 0x0000bb0054007a20 */ /* 0x004fc80000410000 */
[----:B------:R2:W-:Y:S03]  /*21e0*/  MUFU.TANH R90, R0 ;  /* 0x00000000005a7308 */ /* 0x0005e60000002400 */
[----:B------:R-:W-:Y:S08]  /*21f0*/  HMMA.16816.F32.BF16 R36, R28, R38, R156 ;  /* 0x000000261c24723c */ /* 0x000ff0000004189c */
[----:B------:R-:W-:Y:S01]  /*2200*/  HMMA.16816.F32.BF16 R60, R24, R56, R68 ;  /* 0x00000038183c723c */ /* 0x000fe20000041844 */
[----:B--2---:R-:W-:-:S07]  /*2210*/  FMUL.FTZ R0, R85, c[0x0][0x2ec] ;  /* 0x0000bb0055007a20 */ /* 0x004fce0000410000 */
[----:B------:R-:W-:Y:S01]  /*2220*/  HMMA.16816.F32.BF16 R68, R16, R50, R64 ;  /* 0x000000321044723c */ /* 0x000fe20000041840 */
[----:B------:R2:W-:Y:S07]  /*2230*/  MUFU.TANH R89, R0 ;  /* 0x0000000000597308 */ /* 0x0005ee0000002400 */
[----:B------:R-:W-:Y:S01]  /*2240*/  HMMA.16816.F32.BF16 R64, R8, R56, R52 ;  /* 0x000000380840723c */ /* 0x000fe20000041834 */
[----:B------:R-:W3:Y:S01]  /*2250*/  LDSM.16.M88.4 R52, [R223+0x8c00] ;  /* 0x008c0000df34783b */ /* 0x000ee20000000200 */
[----:B------:R-:W-:-:S06]  /*2260*/  DEPBAR.LE SB0, 0x0 ;  /* 0x000080000000791a */ /* 0x000fcc0000000000 */
[----:B-1----:R-:W-:Y:S01]  /*2270*/  HMMA.16816.F32.BF16 R48, R4, R44, R60 ;  /* 0x0000002c0430723c */ /* 0x002fe2000004183c */
[----:B--2---:R-:W-:-:S04]  /*2280*/  FMUL.FTZ R0, R86, c[0x0][0x2ec] ;  /* 0x0000bb0056007a20 */ /* 0x004fc80000410000 */
[----:B------:R1:W2:Y:S03]  /*2290*/  MUFU.TANH R85, R0 ;  /* 0x0000000000557308 */ /* 0x0002a60000002400 */
[----:B------:R-:W-:Y:S01]  /*22a0*/  HMMA.16816.F32.BF16 R24, R24, R58, R32 ;  /* 0x0000003a1818723c */ /* 0x000fe20000041820 */
[----:B------:R-:W-:Y:S02]  /*22b0*/  FMUL.FTZ R70, R70, c[0x0][0x2ec] ;  /* 0x0000bb0046467a20 */ /* 0x000fe40000410000 */
[----:B------:R-:W-:-:S04]  /*22c0*/  FMUL.FTZ R71, R71, c[0x0][0x2ec] ;  /* 0x0000bb0047477a20 */ /* 0x000fc80000410000 */
[----:B------:R-:W-:Y:S01]  /*22d0*/  MUFU.TANH R70, R70 ;  /* 0x0000004600467308 */ /* 0x000fe20000002400 */
[----:B------:R-:W-:Y:S01]  /*22e0*/  HMMA.16816.F32.BF16 R28, R20, R44, R64 ;  /* 0x0000002c141c723c */ /* 0x000fe20000041840 */
[----:B-1----:R-:W-:-:S06]  /*22f0*/  FMUL.FTZ R0, R87, c[0x0][0x2ec] ;  /* 0x0000bb0057007a20 */ /* 0x002fcc0000410000 */
[----:B------:R-:W-:Y:S01]  /*2300*/  MUFU.TANH R71, R71 ;  /* 0x0000004700477308 */ /* 0x000fe20000002400 */
[----:B------:R-:W-:Y:S07]  /*2310*/  HMMA.16816.F32.BF16 R8, R8, R58, R36 ;  /* 0x0000003a0808723c */ /* 0x000fee0000041824 */
[----:B------:R1:W1:Y:S01]  /*2320*/  MUFU.TANH R86, R0 ;  /* 0x0000000000567308 */ /* 0x0002620000002400 */
[----:B------:R-:W-:Y:S08]  /*2330*/  HMMA.16816.F32.BF16 R24, R4, R46, R24 ;  /* 0x0000002e0418723c */ /* 0x000ff00000041818 */
[----:B---3--:R-:W-:Y:S01]  /*2340*/  HMMA.16816.F32.BF16 R48, R16, R52, R48 ;  /* 0x000000341030723c */ /* 0x008fe20000041830 */
[----:B-1----:R-:W-:-:S07]  /*2350*/  FMUL.FTZ R0, R76, c[0x0][0x2ec] ;  /* 0x0000bb004c007a20 */ /* 0x002fce0000410000 */
[----:B------:R-:W-:Y:S01]  /*2360*/  HMMA.16816.F32.BF16 R28, R12, R52, R28 ;  /* 0x000000340c1c723c */ /* 0x000fe2000004181c */
[----:B------:R1:W-:Y:S07]  /*2370*/  MUFU.TANH R88, R0 ;  /* 0x0000000000587308 */ /* 0x0003ee0000002400 */
[----:B------:R-:W-:Y:S08]  /*2380*/  HMMA.16816.F32.BF16 R20, R20, R46, R8 ;  /* 0x0000002e1414723c */ /* 0x000ff00000041808 */
[----:B------:R-:W-:Y:S01]  /*2390*/  FMUL.FTZ R4, R50, c[0x0][0x2ec] ;  /* 0x0000bb0032047a20 */ /* 0x000fe20000410000 */
[----:B------:R-:W-:Y:S01]  /*23a0*/  HMMA.16816.F32.BF16 R16, R16, R54, R24 ;  /* 0x000000361010723c */ /* 0x000fe20000041818 */
[----:B-1----:R-:W-:-:S02]  /*23b0*/  FMUL.FTZ R0, R77, c[0x0][0x2ec] ;  /* 0x0000bb004d007a20 */ /* 0x002fc40000410000 */
[----:B------:R-:W-:Y:S04]  /*23c0*/  MUFU.TANH R35, R4 ;  /* 0x0000000400237308 */ /* 0x000fe80000002400 */
[----:B------:R-:W-:-:S04]  /*23d0*/  FMUL.FTZ R6, R28, c[0x0][0x2ec] ;  /* 0x0000bb001c067a20 */ /* 0x000fc80000410000 */
[----:B------:R1:W-:Y:S04]  /*23e0*/  MUFU.TANH R87, R0 ;  /* 0x0000000000577308 */ /* 0x0003e80000002400 */
[----:B------:R-:W-:Y:S04]  /*23f0*/  HMMA.16816.F32.BF16 R12, R12, R54, R20 ;  /* 0x000000360c0c723c */ /* 0x000fe80000041814 */
[----:B------:R3:W-:Y:S01]  /*2400*/  MUFU.TANH R34, R6 ;  /* 0x0000000600227308 */ /* 0x0007e20000002400 */
[----:B-1----:R-:W-:-:S07]  /*2410*/  FMUL.FTZ R0, R78, c[0x0][0x2ec] ;  /* 0x0000bb004e007a20 */ /* 0x002fce0000410000 */
[----:B------:R1:W-:Y:S01]  /*2420*/  MUFU.TANH R84, R0 ;  /* 0x0000000000547308 */ /* 0x0003e20000002400 */
[----:B---3--:R-:W-:-:S07]  /*2430*/  FMUL.FTZ R6, R30, c[0x0][0x2ec] ;  /* 0x0000bb001e067a20 */ /* 0x008fce0000410000 */
[----:B------:R3:W-:Y:S04]  /*2440*/  MUFU.TANH R33, R6 ;  /* 0x0000000600217308 */ /* 0x0007e80000002400 */
[----:B------:R-:W-:Y:S02]  /*2450*/  FMUL.FTZ R14, R14, c[0x0][0x2ec] ;  /* 0x0000bb000e0e7a20 */ /* 0x000fe40000410000 */
[----:B------:R-:W-:Y:S02]  /*2460*/  FMUL.FTZ R12, R12, c[0x0][0x2ec] ;  /* 0x0000bb000c0c7a20 */ /* 0x000fe40000410000 */
[----:B-1----:R-:W-:Y:S02]  /*2470*/  FMUL.FTZ R0, R79, c[0x0][0x2ec] ;  /* 0x0000bb004f007a20 */ /* 0x002fe40000410000 */
[----:B------:R-:W-:Y:S01]  /*2480*/  MUFU.TANH R14, R14 ;  /* 0x0000000e000e7308 */ /* 0x000fe20000002400 */
[----:B---3--:R-:W-:-:S07]  /*2490*/  FMUL.FTZ R6, R29, c[0x0][0x2ec] ;  /* 0x0000bb001d067a20 */ /* 0x008fce0000410000 */
[----:B------:R1:W-:Y:S08]  /*24a0*/  MUFU.TANH R79, R0 ;  /* 0x00000000004f7308 */ /* 0x0003f00000002400 */
[----:B------:R-:W-:Y:S01]  /*24b0*/  MUFU.TANH R10, R6 ;  /* 0x00000006000a7308 */ /* 0x000fe20000002400 */
[----:B-1----:R-:W-:-:S07]  /*24c0*/  FMUL.FTZ R0, R80, c[0x0][0x2ec] ;  /* 0x0000bb0050007a20 */ /* 0x002fce0000410000 */
[----:B------:R-:W-:Y:S08]  /*24d0*/  MUFU.TANH R12, R12 ;  /* 0x0000000c000c7308 */ /* 0x000ff00000002400 */
[----:B------:R1:W-:Y:S02]  /*24e0*/  MUFU.TANH R78, R0 ;  /* 0x00000000004e7308 */ /* 0x0003e40000002400 */
[----:B-1----:R-:W-:-:S06]  /*24f0*/  FMUL.FTZ R0, R81, c[0x0][0x2ec] ;  /* 0x0000bb0051007a20 */ /* 0x002fcc0000410000 */
[----:B------:R1:W-:Y:S02]  /*2500*/  MUFU.TANH R77, R0 ;  /* 0x00000000004d7308 */ /* 0x0003e40000002400 */
[----:B-1----:R-:W-:-:S06]  /*2510*/  FMUL.FTZ R0, R82, c[0x0][0x2ec] ;  /* 0x0000bb0052007a20 */ /* 0x002fcc0000410000 */
[----:B------:R1:W-:Y:S02]  /*2520*/  MUFU.TANH R76, R0 ;  /* 0x00000000004c7308 */ /* 0x0003e40000002400 */
[----:B-1----:R-:W-:-:S06]  /*2530*/  FMUL.FTZ R0, R83, c[0x0][0x2ec] ;  /* 0x0000bb0053007a20 */ /* 0x002fcc0000410000 */
[----:B------:R1:W3:Y:S02]  /*2540*/  MUFU.TANH R57, R0 ;  /* 0x0000000000397308 */ /* 0x0002e40000002400 */
[----:B-1----:R-:W-:-:S06]  /*2550*/  FMUL.FTZ R0, R68, c[0x0][0x2ec] ;  /* 0x0000bb0044007a20 */ /* 0x002fcc0000410000 */
[----:B------:R1:W1:Y:S02]  /*2560*/  MUFU.TANH R60, R0 ;  /* 0x00000000003c7308 */ /* 0x0002640000002400 */
[----:B-1----:R-:W-:-:S06]  /*2570*/  FMUL.FTZ R0, R69, c[0x0][0x2ec] ;  /* 0x0000bb0045007a20 */ /* 0x002fcc0000410000 */
[----:B------:R1:W-:Y:S02]  /*2580*/  MUFU.TANH R56, R0 ;  /* 0x0000000000387308 */ /* 0x0003e40000002400 */
[----:B-1----:R-:W-:-:S06]  /*2590*/  FMUL.FTZ R0, R75, c[0x0][0x2ec] ;  /* 0x0000bb004b007a20 */ /* 0x002fcc0000410000 */
[----:B------:R1:W1:Y:S02]  /*25a0*/  MUFU.TANH R52, R0 ;  /* 0x0000000000347308 */ /* 0x0002640000002400 */
[----:B-1----:R-:W-:-:S06]  /*25b0*/  FMUL.FTZ R0, R48, c[0x0][0x2ec] ;  /* 0x0000bb0030007a20 */ /* 0x002fcc0000410000 */
[----:B------:R1:W1:Y:S02]  /*25c0*/  MUFU.TANH R37, R0 ;  /* 0x0000000000257308 */ /* 0x0002640000002400 */
[----:B-1----:R-:W-:Y:S02]  /*25d0*/  LOP3.LUT R0, R3, 0x6, RZ, 0xc0, !PT ;  /* 0x0000000603007812 */ /* 0x002fe400078ec0ff */
[----:B------:R-:W-:-:S03]  /*25e0*/  LOP3.LUT R3, R160, 0xffffffe0, RZ, 0xc0, !PT ;  /* 0xffffffe0a0037812 */ /* 0x000fc600078ec0ff */
[----:B------:R-:W-:Y:S02]  /*25f0*/  IMAD R0, R41, 0x40, R0 ;  /* 0x0000004029007824 */ /* 0x000fe400078e0200 */
[----:B------:R-:W-:Y:S01]  /*2600*/  IMAD.IADD R3, R155, 0x1, -R3 ;  /* 0x000000019b037824 */ /* 0x000fe200078e0a03 */
[----:B------:R-:W-:Y:S02]  /*2610*/  BAR.SYNC.DEFER_BLOCKING 0x0 ;  /* 0x0000000000007b1d */ /* 0x000fe40000010000 */
[C---:B------:R-:W-:Y:S02]  /*2620*/  ISETP.GE.AND P2, PT, R0.reuse, R40, PT ;  /* 0x000000280000720c */ /* 0x040fe40003f46270 */
[----:B------:R-:W-:Y:S02]  /*2630*/  IADD3 R5, R0, 0x1, RZ ;  /* 0x0000000100057810 */ /* 0x000fe40007ffe0ff */
[----:B------:R1:W-:Y:S01]  /*2640*/  STL [R1+0x50], R3 ;  /* 0x0000500301007387 */ /* 0x0003e20000100800 */
[----:B----4-:R-:W-:-:S02]  /*2650*/  FSEL R27, R103, -INF , !P2 ;  /* 0xff800000671b7808 */ /* 0x010fc40005000000 */
[----:B------:R-:W-:Y:S02]  /*2660*/  FSEL R24, R110, -INF , !P2 ;  /* 0xff8000006e187808 */ /* 0x000fe40005000000 */
[----:B------:R-:W-:Y:S02]  /*2670*/  FSEL R46, R111, -INF , !P2 ;  /* 0xff8000006f2e7808 */ /* 0x000fe40005000000 */
[----:B------:R-:W-:Y:S02]  /*2680*/  FSEL R32, R122, -INF , !P2 ;  /* 0xff8000007a207808 */ /* 0x000fe40005000000 */
[----:B------:R-:W-:Y:S02]  /*2690*/  IADD3 R4, R0, 0x8, RZ ;  /* 0x0000000800047810 */ /* 0x000fe40007ffe0ff */
[-C--:B------:R-:W-:Y:S02]  /*26a0*/  ISETP.GE.AND P0, PT, R5, R40.reuse, PT ;  /* 0x000000280500720c */ /* 0x080fe40003f06270 */
[----:B------:R-:W-:-:S02]  /*26b0*/  ISETP.GE.AND P1, PT, R4, R40, PT ;  /* 0x000000280400720c */ /* 0x000fc40003f26270 */
[----:B------:R-:W-:Y:S02]  /*26c0*/  FSEL R26, R104, -INF , !P0 ;  /* 0xff800000681a7808 */ /* 0x000fe40004000000 */
[----:B------:R-:W-:Y:S02]  /*26d0*/  FSEL R25, R109, -INF , !P0 ;  /* 0xff8000006d197808 */ /* 0x000fe40004000000 */
[----:B------:R-:W-:Y:S02]  /*26e0*/  FSEL R45, R120, -INF , !P0 ;  /* 0xff800000782d7808 */ /* 0x000fe40004000000 */
[----:B------:R-:W-:Y:S02]  /*26f0*/  FSEL R36, R121, -INF , !P0 ;  /* 0xff80000079247808 */ /* 0x000fe40004000000 */
[C---:B------:R-:W-:Y:S02]  /*2700*/  IADD3 R4, R0.reuse, 0x11, RZ ;  /* 0x0000001100047810 */ /* 0x040fe40007ffe0ff */
[----:B-1----:R-:W-:-:S02]  /*2710*/  IADD3 R3, R0, 0x9, RZ ;  /* 0x0000000900037810 */ /* 0x002fc40007ffe0ff */
[----:B------:R-:W-:Y:S02]  /*2720*/  FSEL R21, R42, -INF , !P1 ;  /* 0xff8000002a157808 */ /* 0x000fe40004800000 */
[-C--:B------:R-:W-:Y:S02]  /*2730*/  ISETP.GE.AND P6, PT, R3, R40.reuse, PT ;  /* 0x000000280300720c */ /* 0x080fe40003fc6270 */
[C---:B------:R-:W-:Y:S02]  /*2740*/  IADD3 R3, R0.reuse, 0x18, RZ ;  /* 0x0000001800037810 */ /* 0x040fe40007ffe0ff */
[----:B------:R-:W-:Y:S02]  /*2750*/  FSEL R20, R99, -INF , !P1 ;  /* 0xff80000063147808 */ /* 0x000fe40004800000 */
[----:B------:R-:W-:Y:S02]  /*2760*/  ISETP.GE.AND P3, PT, R3, R40, PT ;  /* 0x000000280300720c */ /* 0x000fe40003f66270 */
[----:B------:R-:W-:-:S02]  /*2770*/  IADD3 R3, R0, 0x19, RZ ;  /* 0x0000001900037810 */ /* 0x000fc40007ffe0ff */
[----:B------:R-:W-:Y:S02]  /*2780*/  FSEL R44, R101, -INF , !P1 ;  /* 0xff800000652c7808 */ /* 0x000fe40004800000 */
[-C--:B------:R-:W-:Y:S02]  /*2790*/  ISETP.GE.AND P2, PT, R3, R40.reuse, PT ;  /* 0x000000280300720c */ /* 0x080fe40003f46270 */
[----:B------:R-:W-:Y:S02]  /*27a0*/  IADD3 R3, R0, 0x20, RZ ;  /* 0x0000002000037810 */ /* 0x000fe40007ffe0ff */
[----:B------:R-:W-:Y:S02]  /*27b0*/  FSEL R42, R108, -INF , !P1 ;  /* 0xff8000006c2a7808 */ /* 0x000fe40004800000 */
[----:B------:R-:W-:Y:S02]  /*27c0*/  ISETP.GE.AND P0, PT, R3, R40, PT ;  /* 0x000000280300720c */ /* 0x000fe40003f06270 */
[----:B------:R-:W-:-:S02]  /*27d0*/  IADD3 R3, R0, 0x21, RZ ;  /* 0x0000002100037810 */ /* 0x000fc40007ffe0ff */
[-C--:B------:R-:W-:Y:S01]  /*27e0*/  ISETP.GE.AND P4, PT, R4, R40.reuse, PT ;  /* 0x000000280400720c */ /* 0x080fe20003f86270 */
[----:B------:R-:W-:Y:S01]  /*27f0*/  FMUL.FTZ R4, R49, c[0x0][0x2ec] ;  /* 0x0000bb0031047a20 */ /* 0x000fe20000410000 */
[----:B------:R-:W-:Y:S02]  /*2800*/  ISETP.GE.AND P1, PT, R3, R40, PT ;  /* 0x000000280300720c */ /* 0x000fe40003f26270 */
[C---:B------:R-:W-:Y:S01]  /*2810*/  IADD3 R5, R0.reuse, 0x10, RZ ;  /* 0x0000001000057810 */ /* 0x040fe20007ffe0ff */
[----:B------:R1:W-:Y:S01]  /*2820*/  MUFU.TANH R30, R4 ;  /* 0x00000004001e7308 */ /* 0x0003e20000002400 */
[----:B------:R-:W-:Y:S02]  /*2830*/  IADD3 R3, R0, 0x28, RZ ;  /* 0x0000002800037810 */ /* 0x000fe40007ffe0ff */
[----:B------:R-:W-:Y:S02]  /*2840*/  FSEL R28, R43, -INF , !P6 ;  /* 0xff8000002b1c7808 */ /* 0x000fe40007000000 */
[----:B------:R-:W-:-:S02]  /*2850*/  FSEL R11, R98, -INF , !P6 ;  /* 0xff800000620b7808 */ /* 0x000fc40007000000 */
[----:B------:R-:W-:Y:S02]  /*2860*/  FSEL R43, R102, -INF , !P6 ;  /* 0xff800000662b7808 */ /* 0x000fe40007000000 */
[----:B------:R-:W-:Y:S02]  /*2870*/  FSEL R41, R105, -INF , !P6 ;  /* 0xff80000069297808 */ /* 0x000fe40007000000 */
[-C--:B------:R-:W-:Y:S01]  /*2880*/  ISETP.GE.AND P5, PT, R5, R40.reuse, PT ;  /* 0x000000280500720c */ /* 0x080fe20003fa6270 */
[----:B------:R-:W-:Y:S01]  /*2890*/  FMUL.FTZ R5, R51, c[0x0][0x2ec] ;  /* 0x0000bb0033057a20 */ /* 0x000fe20000410000 */
[----:B------:R-:W-:Y:S02]  /*28a0*/  ISETP.GE.AND P6, PT, R3, R40, PT ;  /* 0x000000280300720c */ /* 0x000fe40003fc6270 */
[----:B------:R-:W-:Y:S01]  /*28b0*/  IADD3 R3, R0, 0x29, RZ ;  /* 0x0000002900037810 */ /* 0x000fe20007ffe0ff */
[----:B-1----:R-:W-:Y:S01]  /*28c0*/  FMUL.FTZ R4, R31, c[0x0][0x2ec] ;  /* 0x0000bb001f047a20 */ /* 0x002fe20000410000 */
[----:B-----5:R-:W-:Y:S01]  /*28d0*/  FSEL R51, R93, -INF , !P5 ;  /* 0xff8000005d337808 */ /* 0x020fe20006800000 */
[----:B------:R-:W-:Y:S01]  /*28e0*/  MUFU.TANH R29, R5 ;  /* 0x00000005001d7308 */ /* 0x000fe20000002400 */
[----:B------:R-:W-:-:S02]  /*28f0*/  FSEL R48, R96, -INF , !P5 ;  /* 0xff80000060307808 */ /* 0x000fc40006800000 */
[----:B------:R-:W-:Y:S02]  /*2900*/  FSEL R129, R129, -INF , !P5 ;  /* 0xff80000081817808 */ /* 0x000fe40006800000 */
[----:B------:R-:W-:Y:S02]  /*2910*/  FSEL R106, R106, -INF , !P5 ;  /* 0xff8000006a6a7808 */ /* 0x000fe40006800000 */
[----:B------:R-:W-:Y:S01]  /*2920*/  ISETP.GE.AND P5, PT, R3, R40, PT ;  /* 0x000000280300720c */ /* 0x000fe20003fa6270 */
[----:B------:R1:W4:Y:S01]  /*2930*/  MUFU.TANH R9, R4 ;  /* 0x0000000400097308 */ /* 0x0003220000002400 */
[----:B------:R-:W-:Y:S02]  /*2940*/  IADD3 R3, R0, 0x30, RZ ;  /* 0x0000003000037810 */ /* 0x000fe40007ffe0ff */
[----:B------:R-:W-:Y:S02]  /*2950*/  FSEL R100, R100, -INF , !P4 ;  /* 0xff80000064647808 */ /* 0x000fe40006000000 */
[----:B------:R-:W-:-:S02]  /*2960*/  FSEL R50, R95, -INF , !P4 ;  /* 0xff8000005f327808 */ /* 0x000fc40006000000 */
[----:B------:R-:W-:Y:S02]  /*2970*/  FSEL R128, R128, -INF , !P4 ;  /* 0xff80000080807808 */ /* 0x000fe40006000000 */
[----:B------:R-:W-:Y:S02]  /*2980*/  FSEL R124, R97, -INF , !P4 ;  /* 0xff800000617c7808 */ /* 0x000fe40006000000 */
[----:B------:R-:W-:Y:S02]  /*2990*/  ISETP.GE.AND P4, PT, R3, R40, PT ;  /* 0x000000280300720c */ /* 0x000fe40003f86270 */
[----:B------:R-:W-:Y:S02]  /*29a0*/  IADD3 R3, R0, 0x31, RZ ;  /* 0x0000003100037810 */ /* 0x000fe40007ffe0ff */
[----:B--2---:R-:W-:Y:S01]  /*29b0*/  FSEL R101, R85, -INF , !P3 ;  /* 0xff80000055657808 */ /* 0x004fe20005800000 */
[----:B-1----:R-:W-:Y:S01]  /*29c0*/  FMUL.FTZ R4, R16, c[0x0][0x2ec] ;  /* 0x0000bb0010047a20 */ /* 0x002fe20000410000 */
[----:B------:R-:W-:-:S02]  /*29d0*/  FSEL R47, R90, -INF , !P3 ;  /* 0xff8000005a2f7808 */ /* 0x000fc40005800000 */
[----:B------:R-:W-:Y:S01]  /*29e0*/  FSEL R127, R91, -INF , !P3 ;  /* 0xff8000005b7f7808 */ /* 0x000fe20005800000 */
[----:B------:R1:W-:Y:S01]  /*29f0*/  MUFU.TANH R8, R4 ;  /* 0x0000000400087308 */ /* 0x0003e20000002400 */
[----:B------:R-:W-:Y:S02]  /*2a00*/  FSEL R125, R94, -INF , !P3 ;  /* 0xff8000005e7d7808 */ /* 0x000fe40005800000 */
[----:B------:R-:W-:Y:S02]  /*2a10*/  ISETP.GE.AND P3, PT, R3, R40, PT ;  /* 0x000000280300720c */ /* 0x000fe40003f66270 */
[----:B------:R-:W-:Y:S02]  /*2a20*/  IADD3 R3, R0, 0x38, RZ ;  /* 0x0000003800037810 */ /* 0x000fe40007ffe0ff */
[----:B------:R-:W-:Y:S02]  /*2a30*/  FSEL R105, R86, -INF , !P2 ;  /* 0xff80000056697808 */ /* 0x000fe40005000000 */
[----:B------:R-:W-:-:S02]  /*2a40*/  FSEL R49, R89, -INF , !P2 ;  /* 0xff80000059317808 */ /* 0x000fc40005000000 */
[----:B------:R-:W-:Y:S02]  /*2a50*/  FSEL R126, R92, -INF , !P2 ;  /* 0xff8000005c7e7808 */ /* 0x000fe40005000000 */
[----:B------:R-:W-:Y:S02]  /*2a60*/  FSEL R107, R107, -INF , !P2 ;  /* 0xff8000006b6b7808 */ /* 0x000fe40005000000 */
[----:B------:R-:W-:Y:S01]  /*2a70*/  ISETP.GE.AND P2, PT, R3, R40, PT ;  /* 0x000000280300720c */ /* 0x000fe20003f46270 */
[----:B-1----:R-:W-:Y:S01]  /*2a80*/  FMUL.FTZ R4, R18, c[0x0][0x2ec] ;  /* 0x0000bb0012047a20 */ /* 0x002fe20000410000 */
[----:B------:R-:W-:Y:S01]  /*2a90*/  IADD3 R0, R0, 0x39, RZ ;  /* 0x0000003900007810 */ /* 0x000fe20007ffe0ff */
[----:B------:R-:W-:Y:S01]  /*2aa0*/  IMAD R3, R154, 0x20, R152 ;  /* 0x000000209a037824 */ /* 0x000fe200078e0298 */
[----:B---3--:R-:W-:Y:S01]  /*2ab0*/  FSEL R176, R57, -INF , !P1 ;  /* 0xff80000039b07808 */ /* 0x008fe20004800000 */
[----:B------:R1:W2:Y:S01]  /*2ac0*/  MUFU.TANH R7, R4 ;  /* 0x0000000400077308 */ /* 0x0002a20000002400 */
[----:B------:R-:W-:-:S02]  /*2ad0*/  FSEL R166, R77, -INF , !P1 ;  /* 0xff8000004da67808 */ /* 0x000fc40004800000 */
[----:B------:R-:W-:Y:S02]  /*2ae0*/  FSEL R190, R79, -INF , !P1 ;  /* 0xff8000004fbe7808 */ /* 0x000fe40004800000 */
[----:B------:R-:W-:Y:S02]  /*2af0*/  FSEL R180, R87, -INF , !P1 ;  /* 0xff80000057b47808 */ /* 0x000fe40004800000 */
[----:B------:R-:W-:Y:S01]  /*2b00*/  ISETP.GE.AND P1, PT, R0, R40, PT ;  /* 0x000000280000720c */ /* 0x000fe20003f26270 */
[----:B------:R-:W-:Y:S01]  /*2b10*/  IMAD.IADD R0, R153, 0x1, R3 ;  /* 0x0000000199007824 */ /* 0x000fe200078e0203 */
[----:B------:R-:W-:Y:S01]  /*2b20*/  FSEL R167, R76, -INF , !P0 ;  /* 0xff8000004ca77808 */ /* 0x000fe20004000000 */
[----:B------:R-:W-:Y:S01]  /*2b30*/  FMUL.FTZ R3, R15, c[0x0][0x2ec] ;  /* 0x0000bb000f037a20 */ /* 0x000fe20000410000 */
[----:B------:R-:W-:Y:S02]  /*2b40*/  FSEL R165, R78, -INF , !P0 ;  /* 0xff8000004ea57808 */ /* 0x000fe40004000000 */
[----:B------:R-:W-:-:S02]  /*2b50*/  FSEL R188, R84, -INF , !P0 ;  /* 0xff80000054bc7808 */ /* 0x000fc40004000000 */
[----:B------:R-:W-:Y:S01]  /*2b60*/  FSEL R179, R88, -INF , !P0 ;  /* 0xff80000058b37808 */ /* 0x000fe20004000000 */
[----:B-1----:R-:W-:Y:S01]  /*2b70*/  FMUL.FTZ R4, R17, c[0x0][0x2ec] ;  /* 0x0000bb0011047a20 */ /* 0x002fe20000410000 */
[----:B------:R-:W1:Y:S01]  /*2b80*/  MUFU.TANH R3, R3 ;  /* 0x0000000300037308 */ /* 0x000e620000002400 */
[----:B------:R-:W-:Y:S02]  /*2b90*/  ISETP.GE.AND P0, PT, R40, 0x41, PT ;  /* 0x000000412800780c */ /* 0x000fe40003f06270 */
[----:B------:R-:W-:Y:S02]  /*2ba0*/  FSEL R195, R14, -INF , !P2 ;  /* 0xff8000000ec37808 */ /* 0x000fe40005000000 */
[----:B------:R-:W-:Y:S02]  /*2bb0*/  FSEL R177, R74, -INF , !P6 ;  /* 0xff8000004ab17808 */ /* 0x000fe40007000000 */
[----:B------:R-:W-:Y:S01]  /*2bc0*/  FSEL R15, R72, -INF , !P6 ;  /* 0xff800000480f7808 */ /* 0x000fe20007000000 */
[----:B------:R3:W-:Y:S01]  /*2bd0*/  MUFU.TANH R6, R4 ;  /* 0x0000000400067308 */ /* 0x0007e20000002400 */
[----:B------:R-:W-:-:S02]  /*2be0*/  FSEL R183, R70, -INF , !P6 ;  /* 0xff80000046b77808 */ /* 0x000fc40007000000 */
[----:B------:R-:W-:Y:S02]  /*2bf0*/  FSEL R181, R60, -INF , !P6 ;  /* 0xff8000003cb57808 */ /* 0x000fe40007000000 */
[----:B------:R-:W-:Y:S02]  /*2c00*/  FSEL R178, R52, -INF , !P5 ;  /* 0xff80000034b27808 */ /* 0x000fe40006800000 */
[----:B------:R-:W-:Y:S02]  /*2c10*/  FSEL R164, R73, -INF , !P5 ;  /* 0xff80000049a47808 */ /* 0x000fe40006800000 */
[----:B------:R-:W-:Y:S02]  /*2c20*/  FSEL R189, R71, -INF , !P5 ;  /* 0xff80000047bd7808 */ /* 0x000fe40006800000 */
[----:B------:R-:W-:Y:S02]  /*2c30*/  FSEL R182, R56, -INF , !P5 ;  /* 0xff80000038b67808 */ /* 0x000fe40006800000 */
[----:B------:R-:W-:-:S02]  /*2c40*/  FSEL R194, R33, -INF , !P4 ;  /* 0xff80000021c27808 */ /* 0x000fc40006000000 */
[----:B------:R-:W-:Y:S01]  /*2c50*/  FSEL R191, R34, -INF , !P4 ;  /* 0xff80000022bf7808 */ /* 0x000fe20006000000 */
[----:B---3--:R-:W-:Y:S01]  /*2c60*/  FMUL.FTZ R4, R19, c[0x0][0x2ec] ;  /* 0x0000bb0013047a20 */ /* 0x008fe20000410000 */
[----:B------:R-:W-:Y:S02]  /*2c70*/  FSEL R202, R35, -INF , !P4 ;  /* 0xff80000023ca7808 */ /* 0x000fe40006000000 */
[----:B------:R-:W-:Y:S01]  /*2c80*/  FSEL R199, R37, -INF , !P4 ;  /* 0xff80000025c77808 */ /* 0x000fe20006000000 */
[----:B------:R3:W5:Y:S01]  /*2c90*/  MUFU.TANH R5, R4 ;  /* 0x0000000400057308 */ /* 0x0007620000002400 */
[----:B----4-:R-:W-:Y:S02]  /*2ca0*/  FSEL R196, R9, -INF , !P3 ;  /* 0xff80000009c47808 */ /* 0x010fe40005800000 */
[----:B------:R-:W-:Y:S02]  /*2cb0*/  FSEL R192, R10, -INF , !P3 ;  /* 0xff8000000ac07808 */ /* 0x000fe40005800000 */
[----:B------:R-:W-:-:S02]  /*2cc0*/  FSEL R203, R29, -INF , !P3 ;  /* 0xff8000001dcb7808 */ /* 0x000fc40005800000 */
[----:B------:R-:W-:Y:S02]  /*2cd0*/  FSEL R198, R30, -INF , !P3 ;  /* 0xff8000001ec67808 */ /* 0x000fe40005800000 */
[----:B------:R-:W-:Y:S02]  /*2ce0*/  FSEL R14, R12, -INF , !P2 ;  /* 0xff8000000c0e7808 */ /* 0x000fe40005000000 */
[----:B--2---:R-:W-:Y:S02]  /*2cf0*/  FSEL R204, R7, -INF , !P2 ;  /* 0xff80000007cc7808 */ /* 0x004fe40005000000 */
[----:B------:R-:W-:Y:S02]  /*2d00*/  FSEL R200, R8, -INF , !P2 ;  /* 0xff80000008c87808 */ /* 0x000fe40005000000 */
[----:B-1----:R-:W-:Y:S01]  /*2d10*/  FSEL R197, R3, -INF , !P1 ;  /* 0xff80000003c57808 */ /* 0x002fe20004800000 */
[----:B---3--:R-:W-:Y:S01]  /*2d20*/  FMUL.FTZ R4, R13, c[0x0][0x2ec] ;  /* 0x0000bb000d047a20 */ /* 0x008fe20000410000 */
[----:B-----5:R-:W-:-:S02]  /*2d30*/  FSEL R205, R5, -INF , !P1 ;  /* 0xff80000005cd7808 */ /* 0x020fc40004800000 */
[----:B------:R-:W-:-:S03]  /*2d40*/  FSEL R201, R6, -INF , !P1 ;  /* 0xff80000006c97808 */ /* 0x000fc60004800000 */
[----:B------:R-:W1:Y:S02]  /*2d50*/  MUFU.TANH R4, R4 ;  /* 0x0000000400047308 */ /* 0x000e640000002400 */
[----:B-1----:R-:W-:Y:S01]  /*2d60*/  FSEL R193, R4, -INF , !P1 ;  /* 0xff80000004c17808 */ /* 0x002fe20004800000 */
        /* <DEDUP_REMOVED lines=21> */
.L_x_291:
[----:B------:R-:W-:Y:S02]  /*2ec0*/  FMNMX.FTZ R3, R24, R25, !PT ;  /* 0x0000001918037209 */ /* 0x000fe40007810000 */
[----:B-1----:R-:W-:-:S02]  /*2ed0*/  FMNMX.FTZ R5, R32, R36, !PT ;  /* 0x0000002420057209 */ /* 0x002fc40007810000 */
[----:B------:R-:W-:Y:S02]  /*2ee0*/  FMNMX.FTZ R3, R20, R3, !PT ;  /* 0x0000000314037209 */ /* 0x000fe40007810000 */
[----:B------:R-:W-:Y:S02]  /*2ef0*/  FMNMX.FTZ R5, R42, R5, !PT ;  /* 0x000000052a057209 */ /* 0x000fe40007810000 */
[----:B------:R-:W-:Y:S02]  /*2f00*/  FMNMX.FTZ R3, R11, R3, !PT ;  /* 0x000000030b037209 */ /* 0x000fe40007810000 */
[----:B------:R-:W-:Y:S02]  /*2f10*/  SHF.L.U32 R220, R0, 0x1, RZ ;  /* 0x0000000100dc7819 */ /* 0x000fe400000006ff */
[----:B------:R-:W-:Y:S02]  /*2f20*/  FMNMX.FTZ R3, R48, R3, !PT ;  /* 0x0000000330037209 */ /* 0x000fe40007810000 */
[----:B------:R-:W-:-:S02]  /*2f30*/  LEA R222, R2, R220, 0x1 ;  /* 0x000000dc02de7211 */ /* 0x000fc400078e08ff */
[----:B------:R-:W-:-:S03]  /*2f40*/  FMNMX.FTZ R3, R50, R3, !PT ;  /* 0x0000000332037209 */ /* 0x000fc60007810000 */
[----:B------:R-:W-:Y:S01]  /*2f50*/  LDSM.16.MT88.4 R16, [R222+0x9000] ;  /* 0x00900000de10783b */ /* 0x000fe20000004200 */
        /* <DEDUP_REMOVED lines=35> */
[----:B-1----:R-:W-:Y:S01]  /*3190*/  FMNMX.FTZ R102, R102, R6, !PT ;  /* 0x0000000666667209 */ /* 0x002fe20007810000 */
        /* <DEDUP_REMOVED lines=15> */
[----:B------:R-:W-:Y:S01]  /*3290*/  FMNMX.FTZ R3, R190, R3, !PT ;  /* 0x00000003be037209 */ /* 0x000fe20007810000 */
[----:B------:R-:W1:Y:S01]  /*32a0*/  SHFL.BFLY PT, R5, R6, 0x2, 0x1f ;  /* 0x0c401f0006057f89 */ /* 0x000e6200000e0000 */
[----:B--2---:R-:W-:Y:S02]  /*32b0*/  FMNMX.FTZ R102, R102, R8, !PT ;  /* 0x0000000866667209 */ /* 0x004fe40007810000 */
        /* <DEDUP_REMOVED lines=25> */
[----:B------:R-:W-:Y:S01]  /*3450*/  LDSM.16.MT88.4 R28, [R222+0xa000] ;  /* 0x00a00000de1c783b */ /* 0x000fe20000004200 */
[----:B------:R4:W-:Y:S01]  /*3460*/  MUFU.EX2 R250, R0 ;  /* 0x0000000000fa7308 */ /* 0x0009e20000000800 */
[----:B--2---:R-:W-:Y:S01]  /*3470*/  FMNMX.FTZ R4, R4, R7, !PT ;  /* 0x0000000704047209 */ /* 0x004fe20007810000 */
[----:B-1----:R-:W-:-:S06]  /*3480*/  FFMA.FTZ R5, R11, c[0x0][0x23c], -R13 ;  /* 0x00008f000b057a23 */ /* 0x002fcc000001080d */
[----:B------:R-:W-:Y:S01]  /*3490*/  MUFU.EX2 R251, R2 ;  /* 0x0000000200fb7308 */ /* 0x000fe20000000800 */
[----:B---3--:R-:W-:-:S04]  /*34a0*/  FMNMX.FTZ R104, R6, R8, !PT ;  /* 0x0000000806687209 */ /* 0x008fc80007810000 */
[----:B------:R-:W-:Y:S01]  /*34b0*/  FSETP.NEU.FTZ.AND P1, PT, R104, -INF , PT ;  /* 0xff8000006800780b */ /* 0x000fe20003f3d000 */
[--C-:B----4-:R-:W-:Y:S02]  /*34c0*/  FFMA.FTZ R0, R21, c[0x0][0x23c], -R12.reuse ;  /* 0x00008f0015007a23 */ /* 0x110fe4000001080c */
[----:B------:R1:W2:Y:S01]  /*34d0*/  MUFU.EX2 R130, R5 ;  /* 0x0000000500827308 */ /* 0x0002a20000000800 */
[----:B------:R-:W-:Y:S07]  /*34e0*/  LDSM.16.MT88.4 R20, [R220+0xa000] ;  /* 0x00a00000dc14783b */ /* 0x000fee0000004200 */
[----:B------:R3:W4:Y:S01]  /*34f0*/  MUFU.EX2 R249, R0 ;  /* 0x0000000000f97308 */ /* 0x0007220000000800 */
[----:B-1----:R-:W-:Y:S01]  /*3500*/  FFMA.FTZ R5, R27, c[0x0][0x23c], -R12 ;  /* 0x00008f001b057a23 */ /* 0x002fe2000001080c */
[----:B--2---:R-:W-:Y:S01]  /*3510*/  F2FP.BF16.PACK_AB R6, R130, R131 ;  /* 0x000000838206723e */ /* 0x004fe200000010ff */
[----:B------:R-:W-:Y:S05]  /*3520*/  LDSM.16.MT88.4 R24, [R220+0x9000] ;  /* 0x00900000dc18783b */ /* 0x000fea0000004200 */
[----:B------:R1:W2:Y:S01]  /*3530*/  MUFU.EX2 R252, R5 ;  /* 0x0000000500fc7308 */ /* 0x0002a20000000800 */
[----:B---3--:R-:W-:Y:S01]  /*3540*/  FMUL.FTZ R0, R104, c[0x0][0x23c] ;  /* 0x00008f0068007a20 */ /* 0x008fe20000410000 */
[----:B----4-:R-:W-:-:S04]  /*3550*/  F2FP.BF16.PACK_AB R7, R251, R249 ;  /* 0x000000f9fb07723e */ /* 0x010fc800000010ff */
[----:B------:R-:W-:-:S05]  /*3560*/  FSEL R0, R0, RZ, P1 ;  /* 0x000000ff00007208 */ /* 0x000fca0000800000 */
[--C-:B------:R-:W-:Y:S01]  /*3570*/  FFMA.FTZ R2, R32, c[0x0][0x23c], -R0.reuse ;  /* 0x00008f0020027a23 */ /* 0x100fe20000010800 */
[----:B-1----:R-:W1:Y:S01]  /*3580*/  SHFL.BFLY PT, R5, R4, 0x1, 0x1f ;  /* 0x0c201f0004057f89 */ /* 0x002e6200000e0000 */
[--C-:B------:R-:W-:Y:S02]  /*3590*/  FFMA.FTZ R8, R42, c[0x0][0x23c], -R0.reuse ;  /* 0x00008f002a087a23 */ /* 0x100fe40000010800 */
[----:B------:R3:W-:Y:S01]  /*35a0*/  MUFU.EX2 R246, R2 ;  /* 0x0000000200f67308 */ /* 0x0007e20000000800 */
[----:B------:R-:W4:Y:S07]  /*35b0*/  LDSM.16.MT88.4 R32, [R220+0xb000] ;  /* 0x00b00000dc20783b */ /* 0x000f2e0000004200 */
[----:B------:R5:W-:Y:S01]  /*35c0*/  MUFU.EX2 R247, R8 ;  /* 0x0000000800f77308 */ /* 0x000be20000000800 */
[----:B---3--:R-:W-:-:S02]  /*35d0*/  FFMA.FTZ R2, R36, c[0x0][0x23c], -R0 ;  /* 0x00008f0024027a23 */ /* 0x008fc40000010800 */
[----:B------:R-:W3:Y:S05]  /*35e0*/  LDSM.16.MT88.4 R36, [R222+0xb000] ;  /* 0x00b00000de24783b */ /* 0x000eea0000004200 */
[----:B------:R4:W-:Y:S01]  /*35f0*/  MUFU.EX2 R241, R2 ;  /* 0x0000000200f17308 */ /* 0x0009e20000000800 */
[----:B-1----:R-:W-:Y:S01]  /*3600*/  FMNMX.FTZ R103, R4, R5, !PT ;  /* 0x0000000504677209 */ /* 0x002fe20007810000 */
[----:B-----5:R-:W-:Y:S01]  /*3610*/  FFMA.FTZ R8, R41, c[0x0][0x23c], -R0 ;  /* 0x00008f0029087a23 */ /* 0x020fe20000010800 */
[----:B------:R-:W-:Y:S02]  /*3620*/  F2FP.BF16.PACK_AB R4, R137, R136 ;  /* 0x000000888904723e */ /* 0x000fe400000010ff */
[----:B------:R-:W-:-:S03]  /*3630*/  FSETP.NEU.FTZ.AND P1, PT, R103, -INF , PT ;  /* 0xff8000006700780b */ /* 0x000fc60003f3d000 */
[----:B------:R-:W1:Y:S01]  /*3640*/  MUFU.EX2 R248, R8 ;  /* 0x0000000800f87308 */ /* 0x000e620000000800 */
[----:B--2---:R-:W-:Y:S01]  /*3650*/  F2FP.BF16.PACK_AB R5, R250, R252 ;  /* 0x000000fcfa05723e */ /* 0x004fe200000010ff */
[----:B----4-:R-:W-:-:S06]  /*3660*/  FMUL.FTZ R2, R103, c[0x0][0x23c] ;  /* 0x00008f0067027a20 */ /* 0x010fcc0000410000 */
        /* <DEDUP_REMOVED lines=11> */
[C---:B---3--:R-:W-:Y:S08]  /*3720*/  HMMA.16816.F32.BF16 R92, R4.reuse, R36, RZ ;  /* 0x00000024045c723c */ /* 0x048ff000000418ff */
[----:B------:R-:W-:Y:S01]  /*3730*/  HMMA.16816.F32.BF16 R88, R4, R26, RZ ;  /* 0x0000001a0458723c */ /* 0x000fe200000418ff */
[----:B-1----:R-:W-:Y:S01]  /*3740*/  FFMA.FTZ R8, R44, c[0x0][0x23c], -R2 ;  /* 0x00008f002c087a23 */ /* 0x002fe20000010802 */
[----:B--2---:R-:W-:-:S03]  /*3750*/  F2FP.BF16.PACK_AB R9, R237, R238 ;  /* 0x000000eeed09723e */ /* 0x004fc600000010ff */
[----:B------:R1:W-:Y:S03]  /*3760*/  MUFU.EX2 R240, R8 ;  /* 0x0000000800f07308 */ /* 0x0003e60000000800 */
[C---:B------:R-:W-:Y:S08]  /*3770*/  HMMA.16816.F32.BF16 R84, R4.reuse, R18, RZ ;  /* 0x000000120454723c */ /* 0x040ff000000418ff */
[----:B------:R-:W-:Y:S01]  /*3780*/  HMMA.16816.F32.BF16 R80, R4, R22, RZ ;  /* 0x000000160450723c */ /* 0x000fe200000418ff */
[----:B-1----:R-:W-:-:S02]  /*3790*/  FFMA.FTZ R8, R43, c[0x0][0x23c], -R2 ;  /* 0x00008f002b087a23 */ /* 0x002fc40000010802 */
[----:B------:R-:W-:Y:S05]  /*37a0*/  LDSM.16.MT88.4 R40, [R222+0xb400] ;  /* 0x00b40000de28783b */ /* 0x000fea0000004200 */
        /* <DEDUP_REMOVED lines=20> */
[----:B------:R-:W3:Y:S06]  /*38f0*/  LDSM.16.MT88.4 R20, [R222+0x9400] ;  /* 0x00940000de14783b */ /* 0x000eec0000004200 */
[C---:B------:R-:W-:Y:S08]  /*3900*/  HMMA.16816.F32.BF16 R52, R8.reuse, R28, RZ ;  /* 0x0000001c0834723c */ /* 0x040ff000000418ff */
[C---:B------:R-:W-:Y:S01]  /*3910*/  HMMA.16816.F32.BF16 R148, R8.reuse, R30, RZ ;  /* 0x0000001e0894723c */ /* 0x040fe200000418ff */
[----:B-1----:R-:W-:Y:S01]  /*3920*/  FFMA.FTZ R4, R49, c[0x0][0x23c], -R13 ;  /* 0x00008f0031047a23 */ /* 0x002fe2000001080d */
[----:B------:R-:W1:Y:S03]  /*3930*/  LDSM.16.MT88.4 R28, [R222+0xa400] ;  /* 0x00a40000de1c783b */ /* 0x000e660000004200 */
[----:B------:R4:W5:Y:S03]  /*3940*/  MUFU.EX2 R242, R4 ;  /* 0x0000000400f27308 */ /* 0x0009660000000800 */
[C---:B------:R-:W-:Y:S08]  /*3950*/  HMMA.16816.F32.BF16 R152, R8.reuse, R34, RZ ;  /* 0x000000220898723c */ /* 0x040ff000000418ff */
[----:B------:R-:W-:Y:S01]  /*3960*/  HMMA.16816.F32.BF16 R44, R8, R36, RZ ;  /* 0x00000024082c723c */ /* 0x000fe200000418ff */
[----:B----4-:R-:W-:Y:S01]  /*3970*/  FFMA.FTZ R4, R51, c[0x0][0x23c], -R12 ;  /* 0x00008f0033047a23 */ /* 0x010fe2000001080c */
[----:B-----5:R-:W-:-:S06]  /*3980*/  F2FP.BF16.PACK_AB R6, R242, R243 ;  /* 0x000000f3f206723e */ /* 0x020fcc00000010ff */
[C---:B------:R-:W-:Y:S01]  /*3990*/  HMMA.16816.F32.BF16 R48, R8.reuse, R32, RZ ;  /* 0x000000200830723c */ /* 0x040fe200000418ff */
[----:B------:R-:W4:Y:S01]  /*39a0*/  LDSM.16.MT88.4 R32, [R220+0xb400] ;  /* 0x00b40000dc20783b */ /* 0x000f220000004200 */
[----:B------:R5:W-:Y:S06]  /*39b0*/  MUFU.EX2 R233, R4 ;  /* 0x0000000400e97308 */ /* 0x000bec0000000800 */
[----:B------:R-:W-:Y:S01]  /*39c0*/  HMMA.16816.F32.BF16 R156, R8, R38, RZ ;  /* 0x00000026089c723c */ /* 0x000fe200000418ff */
[----:B------:R-:W-:Y:S06]  /*39d0*/  LDSM.16.MT88.4 R36, [R222+0xb800] ;  /* 0x00b80000de24783b */ /* 0x000fec0000004200 */
[----:B------:R-:W-:-:S02]  /*39e0*/  FFMA.FTZ R8, R125, c[0x0][0x23c], -R0 ;  /* 0x00008f007d087a23 */ /* 0x000fc40000010800 */
[----:B-----5:R-:W-:Y:S02]  /*39f0*/  FFMA.FTZ R4, R100, c[0x0][0x23c], -R12 ;  /* 0x00008f0064047a23 */ /* 0x020fe4000001080c */
[----:B------:R5:W-:Y:S01]  /*3a00*/  MUFU.EX2 R230, R8 ;  /* 0x0000000800e67308 */ /* 0x000be20000000800 */
[----:B------:R-:W-:-:S07]  /*3a10*/  MOV R100, R136 ;  /* 0x0000008800647202 */ /* 0x000fce0000000f00 */
[----:B------:R1:W1:Y:S01]  /*3a20*/  MUFU.EX2 R236, R4 ;  /* 0x0000000400ec7308 */ /* 0x0002620000000800 */
[----:B-----5:R-:W-:-:S07]  /*3a30*/  FFMA.FTZ R8, R107, c[0x0][0x23c], -R0 ;  /* 0x00008f006b087a23 */ /* 0x020fce0000010800 */
[----:B------:R5:W-:Y:S01]  /*3a40*/  MUFU.EX2 R229, R8 ;  /* 0x0000000800e57308 */ /* 0x000be20000000800 */
[----:B-1----:R-:W-:Y:S01]  /*3a50*/  FFMA.FTZ R4, R101, c[0x0][0x23c], -R12 ;  /* 0x00008f0065047a23 */ /* 0x002fe2000001080c */
[----:B------:R-:W-:Y:S02]  /*3a60*/  F2FP.BF16.PACK_AB R5, R236, R233 ;  /* 0x000000e9ec05723e */ /* 0x000fe400000010ff */
[----:B------:R-:W-:-:S04]  /*3a70*/  MOV R101, R131 ;  /* 0x0000008300657202 */ /* 0x000fc80000000f00 */
[----:B------:R1:W-:Y:S01]  /*3a80*/  MUFU.EX2 R235, R4 ;  /* 0x0000000400eb7308 */ /* 0x0003e20000000800 */
[----:B-----5:R-:W-:-:S07]  /*3a90*/  FFMA.FTZ R8, R129, c[0x0][0x23c], -R2 ;  /* 0x00008f0081087a23 */ /* 0x020fce0000010802 */
[----:B------:R5:W-:Y:S01]  /*3aa0*/  MUFU.EX2 R219, R8 ;  /* 0x0000000800db7308 */ /* 0x000be20000000800 */
[----:B-1----:R-:W-:Y:S01]  /*3ab0*/  FFMA.FTZ R4, R105, c[0x0][0x23c], -R12 ;  /* 0x00008f0069047a23 */ /* 0x002fe2000001080c */
[----:B------:R-:W-:-:S06]  /*3ac0*/  MOV R105, R130 ;  /* 0x0000008200697202 */ /* 0x000fcc0000000f00 */
[----:B------:R1:W1:Y:S01]  /*3ad0*/  MUFU.EX2 R234, R4 ;  /* 0x0000000400ea7308 */ /* 0x0002620000000800 */
[----:B-----5:R-:W-:-:S07]  /*3ae0*/  FFMA.FTZ R8, R128, c[0x0][0x23c], -R2 ;  /* 0x00008f0080087a23 */ /* 0x020fce0000010802 */
[----:B------:R5:W-:Y:S01]  /*3af0*/  MUFU.EX2 R228, R8 ;  /* 0x0000000800e47308 */ /* 0x000be20000000800 */
[----:B-1----:R-:W-:Y:S01]  /*3b00*/  FFMA.FTZ R4, R106, c[0x0][0x23c], -R0 ;  /* 0x00008f006a047a23 */ /* 0x002fe20000010800 */
[----:B------:R-:W-:-:S06]  /*3b10*/  F2FP.BF16.PACK_AB R7, R234, R235 ;  /* 0x000000ebea07723e */ /* 0x000fcc00000010ff */
[----:B------:R1:W-:Y:S01]  /*3b20*/  MUFU.EX2 R232, R4 ;  /* 0x0000000400e87308 */ /* 0x0003e20000000800 */
[----:B-----5:R-:W-:-:S07]  /*3b30*/  FFMA.FTZ R8, R127, c[0x0][0x23c], -R2 ;  /* 0x00008f007f087a23 */ /* 0x020fce0000010802 */
[----:B------:R5:W-:Y:S01]  /*3b40*/  MUFU.EX2 R218, R8 ;  /* 0x0000000800da7308 */ /* 0x000be20000000800 */
[----:B-1----:R-:W-:Y:S01]  /*3b50*/  FFMA.FTZ R4, R124, c[0x0][0x23c], -R0 ;  /* 0x00008f007c047a23 */ /* 0x002fe20000010800 */
[----:B------:R-:W-:-:S06]  /*3b60*/  MOV R124, R137 ;  /* 0x00000089007c7202 */ /* 0x000fcc0000000f00 */
[----:B------:R1:W1:Y:S01]  /*3b70*/  MUFU.EX2 R231, R4 ;  /* 0x0000000400e77308 */ /* 0x0002620000000800 */
[----:B-----5:R-:W-:-:S07]  /*3b80*/  FFMA.FTZ R8, R126, c[0x0][0x23c], -R2 ;  /* 0x00008f007e087a23 */ /* 0x020fce0000010802 */
[----:B------:R5:W3:Y:S01]  /*3b90*/  MUFU.EX2 R217, R8 ;  /* 0x0000000800d97308 */ /* 0x000ae20000000800 */
[----:B-1----:R-:W-:-:S07]  /*3ba0*/  F2FP.BF16.PACK_AB R4, R244, R239 ;  /* 0x000000eff404723e */ /* 0x002fce00000010ff */
[----:B--2---:R-:W-:Y:S01]  /*3bb0*/  HMMA.16816.F32.BF16 R172, R4, R24, R120 ;  /* 0x0000001804ac723c */ /* 0x004fe20000041878 */
[----:B-----5:R-:W-:-:S07]  /*3bc0*/  FFMA.FTZ R8, R165, c[0x0][0x23c], -R13 ;  /* 0x00008f00a5087a23 */ /* 0x020fce000001080d */
[C---:B---3--:R-:W-:Y:S01]  /*3bd0*/  HMMA.16816.F32.BF16 R168, R4.reuse, R20, R116 ;  /* 0x0000001404a8723c */ /* 0x048fe20000041874 */
[----:B------:R1:W-:Y:S07]  /*3be0*/  MUFU.EX2 R216, R8 ;  /* 0x0000000800d87308 */ /* 0x0003ee0000000800 */
[C---:B------:R-:W-:Y:S08]  /*3bf0*/  HMMA.16816.F32.BF16 R128, R4.reuse, R28, R108 ;  /* 0x0000001c0480723c */ /* 0x040ff0000004186c */
[----:B----4-:R-:W-:Y:S01]  /*3c00*/  HMMA.16816.F32.BF16 R116, R4, R32, R96 ;  /* 0x000000200474723c */ /* 0x010fe20000041860 */
        /* <DEDUP_REMOVED lines=13> */
[----:B-1----:R-:W-:-:S07]  /*3ce0*/  FFMA.FTZ R8, R167, c[0x0][0x23c], -R12 ;  /* 0x00008f00a7087a23 */ /* 0x002fce000001080c */
[----:B------:R-:W-:Y:S01]  /*3cf0*/  HMMA.16816.F32.BF16 R84, R4, R42, R64 ;  /* 0x0000002a0454723c */ /* 0x000fe20000041840 */
[----:B------:R1:W-:Y:S06]  /*3d00*/  MUFU.EX2 R212, R8 ;  /* 0x0000000800d47308 */ /* 0x0003ec0000000800 */
[----:B------:R-:W-:Y:S02]  /*3d10*/  F2FP.BF16.PACK_AB R4, R231, R232 ;  /* 0x000000e8e704723e */ /* 0x000fe400000010ff */
[----:B------:R-:W-:Y:S02]  /*3d20*/  F2FP.BF16.PACK_AB R5, R228, R219 ;  /* 0x000000dbe405723e */ /* 0x000fe400000010ff */
[----:B------:R-:W-:-:S02]  /*3d30*/  F2FP.BF16.PACK_AB R6, R229, R230 ;  /* 0x000000e6e506723e */ /* 0x000fc400000010ff */
[----:B------:R-:W-:Y:S01]  /*3d40*/  F2FP.BF16.PACK_AB R7, R217, R218 ;  /* 0x000000dad907723e */ /* 0x000fe200000010ff */
[----:B-1----:R-:W-:-:S06]  /*3d50*/  FFMA.FTZ R8, R176, c[0x0][0x23c], -R12 ;  /* 0x00008f00b0087a23 */ /* 0x002fcc000001080c */
[C---:B------:R-:W-:Y:S01]  /*3d60*/  HMMA.16816.F32.BF16 R80, R4.reuse, R24, R68 ;  /* 0x000000180450723c */ /* 0x040fe20000041844 */
[----:B------:R1:W3:Y:S07]  /*3d70*/  MUFU.EX2 R211, R8 ;  /* 0x0000000800d37308 */ /* 0x0002ee0000000800 */
        /* <DEDUP_REMOVED lines=8> */
[----:B------:R1:W4:Y:S07]  /*3e00*/  MUFU.EX2 R210, R8 ;  /* 0x0000000800d27308 */ /* 0x00032e0000000800 */
[C---:B------:R-:W-:Y:S01]  /*3e10*/  HMMA.16816.F32.BF16 R48, R4.reuse, R18, R132 ;  /* 0x000000120430723c */ /* 0x040fe20000041884 */
[----:B------:R-:W5:Y:S07]  /*3e20*/  LDSM.16.MT88.4 R16, [R222+0x9800] ;  /* 0x00980000de10783b */ /* 0x000f6e0000004200 */
[C---:B------:R-:W-:Y:S01]  /*3e30*/  HMMA.16816.F32.BF16 R60, R4.reuse, R26, R144 ;  /* 0x0000001a043c723c */ /* 0x040fe20000041890 */
[--C-:B-1----:R-:W-:Y:S01]  /*3e40*/  FFMA.FTZ R8, R179, c[0x0][0x23c], -R0.reuse ;  /* 0x00008f00b3087a23 */ /* 0x102fe20000010800 */
[----:B------:R-:W1:Y:S03]  /*3e50*/  LDSM.16.MT88.4 R24, [R220+0x9800] ;  /* 0x00980000dc18783b */ /* 0x000e660000004200 */
[----:B------:R2:W-:Y:S03]  /*3e60*/  MUFU.EX2 R208, R8 ;  /* 0x0000000800d07308 */ /* 0x0005e60000000800 */
[C---:B------:R-:W-:Y:S01]  /*3e70*/  HMMA.16816.F32.BF16 R52, R4.reuse, R22, R140 ;  /* 0x000000160434723c */ /* 0x040fe2000004188c */
[----:B------:R-:W1:Y:S04]  /*3e80*/  LDSM.16.MT88.4 R20, [R220+0xa800] ;  /* 0x00a80000dc14783b */ /* 0x000e680000004200 */
[----:B------:R-:W-:Y:S03]  /*3e90*/  LDSM.16.MT88.4 R140, [R222+0x9c00] ;  /* 0x009c0000de8c783b */ /* 0x000fe60000004200 */
[----:B------:R-:W-:Y:S01]  /*3ea0*/  HMMA.16816.F32.BF16 R44, R4, R30, R148 ;  /* 0x0000001e042c723c */ /* 0x000fe20000041894 */
[----:B------:R-:W1:Y:S01]  /*3eb0*/  LDSM.16.MT88.4 R28, [R222+0xa800] ;  /* 0x00a80000de1c783b */ /* 0x000e620000004200 */
[----:B--2---:R-:W-:-:S06]  /*3ec0*/  FFMA.FTZ R8, R180, c[0x0][0x23c], -R0 ;  /* 0x00008f00b4087a23 */ /* 0x004fcc0000010800 */
[C---:B------:R-:W-:Y:S01]  /*3ed0*/  HMMA.16816.F32.BF16 R56, R4.reuse, R34, R152 ;  /* 0x000000220438723c */ /* 0x040fe20000041898 */
[----:B------:R2:W1:Y:S01]  /*3ee0*/  MUFU.EX2 R207, R8 ;  /* 0x0000000800cf7308 */ /* 0x0004620000000800 */
[----:B------:R-:W1:Y:S06]  /*3ef0*/  LDSM.16.MT88.4 R32, [R220+0xb800] ;  /* 0x00b80000dc20783b */ /* 0x000e6c0000004200 */
[----:B------:R-:W-:Y:S01]  /*3f00*/  HMMA.16816.F32.BF16 R40, R4, R42, R156 ;  /* 0x0000002a0428723c */ /* 0x000fe2000004189c */
[----:B------:R-:W1:Y:S06]  /*3f10*/  LDSM.16.MT88.4 R156, [R220+0xac00] ;  /* 0x00ac0000dc9c783b */ /* 0x000e6c0000004200 */
[----:B------:R-:W-:Y:S01]  /*3f20*/  F2FP.BF16.PACK_AB R4, R215, R216 ;  /* 0x000000d8d704723e */ /* 0x000fe200000010ff */
[----:B--2---:R-:W-:Y:S01]  /*3f30*/  FFMA.FTZ R8, R181, c[0x0][0x23c], -R0 ;  /* 0x00008f00b5087a23 */ /* 0x004fe20000010800 */
[----:B---3--:R-:W-:-:S02]  /*3f40*/  F2FP.BF16.PACK_AB R5, R211, R212 ;  /* 0x000000d4d305723e */ /* 0x008fc400000010ff */
[----:B------:R-:W-:Y:S01]  /*3f50*/  F2FP.BF16.PACK_AB R6, R213, R214 ;  /* 0x000000d6d506723e */ /* 0x000fe200000010ff */
[----:B------:R2:W-:Y:S01]  /*3f60*/  MUFU.EX2 R206, R8 ;  /* 0x0000000800ce7308 */ /* 0x0005e20000000800 */
[----:B----4-:R-:W-:-:S07]  /*3f70*/  F2FP.BF16.PACK_AB R7, R210, R209 ;  /* 0x000000d1d207723e */ /* 0x010fce00000010ff */
[----:B-----5:R-:W-:Y:S01]  /*3f80*/  HMMA.16816.F32.BF16 R132, R4, R16, R168 ;  /* 0x000000100484723c */ /* 0x020fe200000418a8 */
[----:B--2---:R-:W-:-:S07]  /*3f90*/  FFMA.FTZ R8, R182, c[0x0][0x23c], -R0 ;  /* 0x00008f00b6087a23 */ /* 0x004fce0000010800 */
[C---:B-1----:R-:W-:Y:S01]  /*3fa0*/  HMMA.16816.F32.BF16 R112, R4.reuse, R24, R172 ;  /* 0x000000180470723c */ /* 0x042fe200000418ac */
[----:B------:R-:W-:Y:S01]  /*3fb0*/  LDSM.16.MT88.4 R172, [R222+0xac00] ;  /* 0x00ac0000deac783b */ /* 0x000fe20000004200 */
[----:B------:R1:W-:Y:S06]  /*3fc0*/  MUFU.EX2 R107, R8 ;  /* 0x00000008006b7308 */ /* 0x0003ec0000000800 */
[C---:B------:R-:W-:Y:S08]  /*3fd0*/  HMMA.16816.F32.BF16 R160, R4.reuse, R20, R160 ;  /* 0x0000001404a0723c */ /* 0x040ff000000418a0 */
[----:B------:R-:W-:Y:S01]  /*3fe0*/  HMMA.16816.F32.BF16 R164, R4, R28, R128 ;  /* 0x0000001c04a4723c */ /* 0x000fe20000041880 */
[----:B-1----:R-:W-:Y:S01]  /*3ff0*/  FFMA.FTZ R8, R188, c[0x0][0x23c], -R2 ;  /* 0x00008f00bc087a23 */ /* 0x002fe20000010802 */
[----:B------:R-:W-:-:S03]  /*4000*/  MOV R188, R105 ;  /* 0x0000006900bc7202 */ /* 0x000fc60000000f00 */
[----:B------:R1:W-:Y:S03]  /*4010*/  MUFU.EX2 R106, R8 ;  /* 0x00000008006a7308 */ /* 0x0003e60000000800 */
[C---:B------:R-:W-:Y:S08]  /*4020*/  HMMA.16816.F32.BF16 R176, R4.reuse, R32, R116 ;  /* 0x0000002004b0723c */ /* 0x040ff00000041874 */
[----:B------:R-:W-:Y:S01]  /*4030*/  HMMA.16816.F32.BF16 R120, R4, R26, R120 ;  /* 0x0000001a0478723c */ /* 0x000fe20000041878 */
[----:B-1----:R-:W-:Y:S01]  /*4040*/  FFMA.FTZ R8, R190, c[0x0][0x23c], -R2 ;  /* 0x00008f00be087a23 */ /* 0x002fe20000010802 */
[----:B------:R-:W-:-:S06]  /*4050*/  MOV R190, R101 ;  /* 0x0000006500be7202 */ /* 0x000fcc0000000f00 */
[C---:B------:R-:W-:Y:S01]  /*4060*/  HMMA.16816.F32.BF16 R136, R4.reuse, R18, R136 ;  /* 0x000000120488723c */ /* 0x040fe20000041888 */
[----:B------:R1:W2:Y:S07]  /*4070*/  MUFU.EX2 R105, R8 ;  /* 0x0000000800697308 */ /* 0x0002ae0000000800 */
[C---:B------:R-:W-:Y:S08]  /*4080*/  HMMA.16816.F32.BF16 R96, R4.reuse, R22, R96 ;  /* 0x000000160460723c */ /* 0x040ff00000041860 */
[----:B------:R-:W-:Y:S01]  /*4090*/  HMMA.16816.F32.BF16 R168, R4, R30, R92 ;  /* 0x0000001e04a8723c */ /* 0x000fe2000004185c */
[----:B-1----:R-:W-:-:S04]  /*40a0*/  FFMA.FTZ R8, R183, c[0x0][0x23c], -R2 ;  /* 0x00008f00b7087a23 */ /* 0x002fc80000010802 */
[----:B------:R1:W-:Y:S03]  /*40b0*/  MUFU.EX2 R101, R8 ;  /* 0x0000000800657308 */ /* 0x0003e60000000800 */
[C---:B------:R-:W-:Y:S08]  /*40c0*/  HMMA.16816.F32.BF16 R180, R4.reuse, R36, R108 ;  /* 0x0000002404b4723c */ /* 0x040ff0000004186c */
[----:B------:R-:W-:Y:S01]  /*40d0*/  HMMA.16816.F32.BF16 R88, R4, R34, R88 ;  /* 0x000000220458723c */ /* 0x000fe20000041858 */
[----:B-1----:R-:W-:Y:S01]  /*40e0*/  FFMA.FTZ R8, R189, c[0x0][0x23c], -R2 ;  /* 0x00008f00bd087a23 */ /* 0x002fe20000010802 */
[----:B------:R-:W-:-:S06]  /*40f0*/  MOV R189, R100 ;  /* 0x0000006400bd7202 */ /* 0x000fcc0000000f00 */
[----:B------:R-:W-:Y:S01]  /*4100*/  HMMA.16816.F32.BF16 R108, R4, R38, R84 ;  /* 0x00000026046c723c */ /* 0x000fe20000041854 */
[----:B------:R-:W1:Y:S06]  /*4110*/  MUFU.EX2 R100, R8 ;  /* 0x0000000800647308 */ /* 0x000e6c0000000800 */
[----:B------:R-:W-:Y:S02]  /*4120*/  F2FP.BF16.PACK_AB R4, R207, R208 ;  /* 0x000000d0cf04723e */ /* 0x000fe400000010ff */
[----:B--2---:R-:W-:Y:S02]  /*4130*/  F2FP.BF16.PACK_AB R5, R105, R106 ;  /* 0x0000006a6905723e */ /* 0x004fe400000010ff */
[----:B------:R-:W-:-:S02]  /*4140*/  F2FP.BF16.PACK_AB R6, R107, R206 ;  /* 0x000000ce6b06723e */ /* 0x000fc400000010ff */
[----:B-1----:R-:W-:Y:S01]  /*4150*/  F2FP.BF16.PACK_AB R7, R100, R101 ;  /* 0x000000656407723e */ /* 0x002fe200000010ff */
[----:B------:R-:W-:-:S06]  /*4160*/  FFMA.FTZ R8, R191, c[0x0][0x23c], -R13 ;  /* 0x00008f00bf087a23 */ /* 0x000fcc000001080d */
[C---:B------:R-:W-:Y:S01]  /*4170*/  HMMA.16816.F32.BF16 R60, R4.reuse, R26, R60 ;  /* 0x0000001a043c723c */ /* 0x040fe2000004183c */
[----:B------:R1:W-:Y:S06]  /*4180*/  MUFU.EX2 R26, R8 ;  /* 0x00000008001a7308 */ /* 0x0003ec0000000800 */
[----:B------:R-:W-:Y:S01]  /*4190*/  MOV R27, R124 ;  /* 0x0000007c001b7202 */ /* 0x000fe20000000f00 */
[C---:B------:R-:W-:Y:S01]  /*41a0*/  HMMA.16816.F32.BF16 R116, R4.reuse, R24, R80 ;  /* 0x000000180474723c */ /* 0x040fe20000041850 */
[----:B------:R-:W2:Y:S04]  /*41b0*/  LDSM.16.MT88.4 R124, [R220+0x9c00] ;  /* 0x009c0000dc7c783b */ /* 0x000ea80000004200 */
[----:B------:R-:W3:Y:S03]  /*41c0*/  LDSM.16.MT88.4 R80, [R220+0xbc00] ;  /* 0x00bc0000dc50783b */ /* 0x000ee60000004200 */
[----:B------:R-:W-:Y:S01]  /*41d0*/  HMMA.16816.F32.BF16 R48, R4, R22, R48 ;  /* 0x000000160430723c */ /* 0x000fe20000041830 */
[----:B-1----:R-:W-:-:S04]  /*41e0*/  FFMA.FTZ R8, R192, c[0x0][0x23c], -R13 ;  /* 0x00008f00c0087a23 */ /* 0x002fc8000001080d */
[----:B------:R1:W4:Y:S03]  /*41f0*/  MUFU.EX2 R25, R8 ;  /* 0x0000000800197308 */ /* 0x0003260000000800 */
[C---:B------:R-:W-:Y:S08]  /*4200*/  HMMA.16816.F32.BF16 R144, R4.reuse, R20, R72 ;  /* 0x000000140490723c */ /* 0x040ff00000041848 */
[----:B------:R-:W-:Y:S01]  /*4210*/  HMMA.16816.F32.BF16 R52, R4, R18, R52 ;  /* 0x000000120434723c */ /* 0x000fe20000041834 */
[----:B-1----:R-:W-:Y:S01]  /*4220*/  FFMA.FTZ R8, R14, c[0x0][0x23c], -R13 ;  /* 0x00008f000e087a23 */ /* 0x002fe2000001080d */
[----:B----4-:R-:W-:-:S06]  /*4230*/  F2FP.BF16.PACK_AB R92, R25, R26 ;  /* 0x0000001a195c723e */ /* 0x010fcc00000010ff */
[C---:B------:R-:W-:Y:S01]  /*4240*/  HMMA.16816.F32.BF16 R128, R4.reuse, R16, R76 ;  /* 0x000000100480723c */ /* 0x040fe2000004184c */
[----:B------:R1:W-:Y:S07]  /*4250*/  MUFU.EX2 R24, R8 ;  /* 0x0000000800187308 */ /* 0x0003ee0000000800 */
[C---:B------:R-:W-:Y:S08]  /*4260*/  HMMA.16816.F32.BF16 R68, R4.reuse, R28, R68 ;  /* 0x0000001c0444723c */ /* 0x040ff00000041844 */
        /* <DEDUP_REMOVED lines=9> */
[----:B------:R-:W-:Y:S07]  /*4300*/  HMMA.16816.F32.BF16 R40, R4, R38, R40 ;  /* 0x000000260428723c */ /* 0x000fee0000041828 */
[----:B------:R-:W-:-:S02]  /*4310*/  FFMA.FTZ R4, R200, c[0x0][0x23c], -R0 ;  /* 0x00008f00c8047a23 */ /* 0x000fc40000010800 */
[----:B-1----:R-:W-:Y:S02]  /*4320*/  FFMA.FTZ R8, R196, c[0x0][0x23c], -R12 ;  /* 0x00008f00c4087a23 */ /* 0x002fe4000001080c */
[----:B------:R-:W-:Y:S01]  /*4330*/  FADD.FTZ R5, R189, R27 ;  /* 0x0000001bbd057221 */ /* 0x000fe20000010000 */
[----:B------:R-:W-:Y:S01]  /*4340*/  MUFU.EX2 R16, R4 ;  /* 0x0000000400107308 */ /* 0x000fe20000000800 */
[----:B------:R-:W-:Y:S02]  /*4350*/  FADD.FTZ R6, R252, R250 ;  /* 0x000000fafc067221 */ /* 0x000fe40000010000 */
[----:B------:R-:W-:Y:S02]  /*4360*/  FADD.FTZ R5, R190, R5 ;  /* 0x00000005be057221 */ /* 0x000fe40000010000 */
[----:B------:R-:W-:Y:S02]  /*4370*/  FADD.FTZ R6, R249, R6 ;  /* 0x00000006f9067221 */ /* 0x000fe40000010000 */
[----:B------:R-:W-:Y:S01]  /*4380*/  FADD.FTZ R5, R188, R5 ;  /* 0x00000005bc057221 */ /* 0x000fe20000010000 */
[----:B------:R1:W4:Y:S01]  /*4390*/  MUFU.EX2 R21, R8 ;  /* 0x0000000800157308 */ /* 0x0003220000000800 */
[----:B------:R-:W-:-:S02]  /*43a0*/  FADD.FTZ R6, R251, R6 ;  /* 0x00000006fb067221 */ /* 0x000fc40000010000 */
[----:B------:R-:W-:Y:S02]  /*43b0*/  FADD.FTZ R5, R239, R5 ;  /* 0x00000005ef057221 */ /* 0x000fe40000010000 */
[----:B------:R-:W-:Y:S02]  /*43c0*/  FADD.FTZ R6, R233, R6 ;  /* 0x00000006e9067221 */ /* 0x000fe40000010000 */
[----:B-1----:R-:W-:Y:S01]  /*43d0*/  FFMA.FTZ R8, R195, c[0x0][0x23c], -R12 ;  /* 0x00008f00c3087a23 */ /* 0x002fe2000001080c */
[----:B----4-:R-:W-:-:S03]  /*43e0*/  F2FP.BF16.PACK_AB R93, R21, R22 ;  /* 0x00000016155d723e */ /* 0x010fc600000010ff */
[----:B------:R1:W-:Y:S02]  /*43f0*/  MUFU.EX2 R19, R8 ;  /* 0x0000000800137308 */ /* 0x0003e40000000800 */
[----:B-1----:R-:W-:-:S06]  /*4400*/  FFMA.FTZ R8, R197, c[0x0][0x23c], -R12 ;  /* 0x00008f00c5087a23 */ /* 0x002fcc000001080c */
[----:B------:R1:W4:Y:S02]  /*4410*/  MUFU.EX2 R20, R8 ;  /* 0x0000000800147308 */ /* 0x0003240000000800 */
[----:B-1----:R-:W-:Y:S01]  /*4420*/  FFMA.FTZ R8, R199, c[0x0][0x23c], -R0 ;  /* 0x00008f00c7087a23 */ /* 0x002fe20000010800 */
[----:B----4-:R-:W-:-:S05]  /*4430*/  F2FP.BF16.PACK_AB R95, R20, R19 ;  /* 0x00000013145f723e */ /* 0x010fca00000010ff */
[----:B------:R1:W-:Y:S02]  /*4440*/  MUFU.EX2 R18, R8 ;  /* 0x0000000800127308 */ /* 0x0003e40000000800 */
[C---:B------:R-:W-:Y:S08]  /*4450*/  HMMA.16816.F32.BF16 R152, R92.reuse, R158, R96 ;  /* 0x0000009e5c98723c */ /* 0x040ff00000041860 */
[----:B------:R-:W-:Y:S01]  /*4460*/  HMMA.16816.F32.BF16 R148, R92, R156, R160 ;  /* 0x0000009c5c94723c */ /* 0x000fe200000418a0 */
[----:B-1----:R-:W-:-:S02]  /*4470*/  FFMA.FTZ R8, R198, c[0x0][0x23c], -R0 ;  /* 0x00008f00c6087a23 */ /* 0x002fc40000010800 */
[----:B------:R-:W-:Y:S02]  /*4480*/  FFMA.FTZ R0, R201, c[0x0][0x23c], -R0 ;  /* 0x00008f00c9007a23 */ /* 0x000fe40000010800 */
[----:B------:R1:W4:Y:S03]  /*4490*/  MUFU.EX2 R17, R8 ;  /* 0x0000000800117308 */ /* 0x0003260000000800 */
[C---:B--2---:R-:W-:Y:S05]  /*44a0*/  HMMA.16816.F32.BF16 R112, R92.reuse, R124, R112 ;  /* 0x0000007c5c70723c */ /* 0x044fea0000041870 */
[----:B------:R2:W5:Y:S03]  /*44b0*/  MUFU.EX2 R15, R0 ;  /* 0x00000000000f7308 */ /* 0x0005660000000800 */
[----:B------:R-:W-:Y:S01]  /*44c0*/  HMMA.16816.F32.BF16 R120, R92, R126, R120 ;  /* 0x0000007e5c78723c */ /* 0x000fe20000041878 */
[----:B-1----:R-:W1:Y:S01]  /*44d0*/  LDSM.16.MT88.4 R8, [R222+0xbc00] ;  /* 0x00bc0000de08783b */ /* 0x002e620000004200 */
[----:B----4-:R-:W-:-:S06]  /*44e0*/  F2FP.BF16.PACK_AB R96, R17, R18 ;  /* 0x000000121160723e */ /* 0x010fcc00000010ff */
[----:B------:R-:W-:Y:S01]  /*44f0*/  HMMA.16816.F32.BF16 R132, R92, R140, R132 ;  /* 0x0000008c5c84723c */ /* 0x000fe20000041884 */
[----:B--2---:R-:W-:Y:S01]  /*4500*/  FFMA.FTZ R0, R202, c[0x0][0x23c], -R2 ;  /* 0x00008f00ca007a23 */ /* 0x004fe20000010802 */
[----:B-----5:R-:W-:-:S06]  /*4510*/  F2FP.BF16.PACK_AB R98, R15, R16 ;  /* 0x000000100f62723e */ /* 0x020fcc00000010ff */
[C---:B------:R-:W-:Y:S01]  /*4520*/  HMMA.16816.F32.BF16 R136, R92.reuse, R142, R136 ;  /* 0x0000008e5c88723c */ /* 0x040fe20000041888 */
[----:B------:R2:W-:Y:S07]  /*4530*/  MUFU.EX2 R14, R0 ;  /* 0x00000000000e7308 */ /* 0x0005ee0000000800 */
[C---:B------:R-:W-:Y:S08]  /*4540*/  HMMA.16816.F32.BF16 R164, R92.reuse, R172, R164 ;  /* 0x000000ac5ca4723c */ /* 0x040ff000000418a4 */
[----:B------:R-:W-:Y:S01]  /*4550*/  HMMA.16816.F32.BF16 R168, R92, R174, R168 ;  /* 0x000000ae5ca8723c */ /* 0x000fe200000418a8 */
[----:B--2---:R-:W-:-:S04]  /*4560*/  FFMA.FTZ R0, R203, c[0x0][0x23c], -R2 ;  /* 0x00008f00cb007a23 */ /* 0x004fc80000010802 */
[----:B------:R2:W4:Y:S03]  /*4570*/  MUFU.EX2 R13, R0 ;  /* 0x00000000000d7308 */ /* 0x0005260000000800 */
[C---:B---3--:R-:W-:Y:S08]  /*4580*/  HMMA.16816.F32.BF16 R72, R92.reuse, R80, R176 ;  /* 0x000000505c48723c */ /* 0x048ff000000418b0 */
[----:B------:R-:W-:Y:S01]  /*4590*/  HMMA.16816.F32.BF16 R76, R92, R82, R88 ;  /* 0x000000525c4c723c */ /* 0x000fe20000041858 */
[--C-:B--2---:R-:W-:Y:S01]  /*45a0*/  FFMA.FTZ R0, R204, c[0x0][0x23c], -R2.reuse ;  /* 0x00008f00cc007a23 */ /* 0x104fe20000010802 */
[----:B----4-:R-:W-:Y:S01]  /*45b0*/  F2FP.BF16.PACK_AB R97, R13, R14 ;  /* 0x0000000e0d61723e */ /* 0x010fe200000010ff */
        /* <DEDUP_REMOVED lines=68> */
[----:B------:R1:W-:Y:S01]  /*4a00*/  STL [R1], R5 ;  /* 0x0000000501007387 */ /* 0x0003e20000100800 */
[----:B------:R-:W-:Y:S01]  /*4a10*/  FADD.FTZ R2, R23, R2 ;  /* 0x0000000217027221 */ /* 0x000fe20000010000 */
[----:B------:R-:W-:Y:S02]  /*4a20*/  HMMA.16816.F32.BF16 R96, R96, R10, R40 ;  /* 0x0000000a6060723c */ /* 0x000fe40000041828 */
[----:B------:R1:W-:Y:S04]  /*4a30*/  STL [R1+0x4], R4 ;  /* 0x0000040401007387 */ /* 0x0003e80000100800 */
[----:B------:R1:W-:Y:S04]  /*4a40*/  STL [R1+0xc], R0 ;  /* 0x00000c0001007387 */ /* 0x0003e80000100800 */
[----:B------:R1:W-:Y:S01]  /*4a50*/  STL [R1+0x8], R2 ;  /* 0x0000080201007387 */ /* 0x0003e20000100800 */
[----:B------:R-:W-:Y:S05]  /*4a60*/  @!P0 BRA `(.L_x_292) ;  /* 0x000039c000008947 */ /* 0x000fea0003800000 */
[----:B------:R-:W-:Y:S01]  /*4a70*/  ULDC.64 UR4, c[0x0][0x1a0] ;  /* 0x0000680000047ab9 */ /* 0x000fe20000000a00 */
[----:B------:R-:W-:Y:S01]  /*4a80*/  LEA.HI.SX32 R227, R227, 0xfffffffe, 0x1a ;  /* 0xfffffffee3e37811 */ /* 0x000fe200078fd2ff */
[----:B------:R-:W-:Y:S01]  /*4a90*/  IMAD.MOV.U32 R105, RZ, RZ, R103 ;  /* 0x000000ffff697224 */ /* 0x000fe200078e0067 */
[----:B------:R-:W-:Y:S01]  /*4aa0*/  MOV R107, R3 ;  /* 0x00000003006b7202 */ /* 0x000fe20000000f00 */
[----:B------:R-:W-:Y:S01]  /*4ab0*/  IMAD.MOV.U32 R100, RZ, RZ, R104 ;  /* 0x000000ffff647224 */ /* 0x000fe200078e0068 */
[----:B------:R-:W-:Y:S01]  /*4ac0*/  MOV R106, R102 ;  /* 0x00000066006a7202 */ /* 0x000fe20000000f00 */
[----:B------:R-:W-:-:S02]  /*4ad0*/  USHF.L.U64.HI UR5, UR4, 0x6, UR5 ;  /* 0x0000000604057899 */ /* 0x000fc40008010205 */
[----:B------:R-:W-:Y:S01]  /*4ae0*/  USHF.L.U32 UR4, UR4, 0x6, URZ ;  /* 0x0000000604047899 */ /* 0x000fe2000800063f */
[----:B------:R-:W-:Y:S05]  /*4af0*/  BRA `(.L_x_293) ;  /* 0x000001e000007947 */ /* 0x000fea0003800000 */
.L_x_295:
[----:B------:R-:W2:Y:S01]  /*4b00*/  LDL.64 R102, [R1+0x28] ;  /* 0x0000280001667983 */ /* 0x000ea20000100a00 */
[----:B------:R-:W-:Y:S01]  /*4b10*/  IADD3 R0, R227, -0x1, RZ ;  /* 0xffffffffe3007810 */ /* 0x000fe20007ffe0ff */
[----:B------:R-:W-:Y:S02]  /*4b20*/  IMAD.MOV.U32 R101, RZ, RZ, c[0x0][0x198] ;  /* 0x00006600ff657624 */ /* 0x000fe400078e00ff */
[----:B------:R-:W3:Y:S01]  /*4b30*/  LDL.64 R242, [R1+0x18] ;  /* 0x0000180001f27983 */ /* 0x000ee20000100a00 */
[----:B------:R-:W-:Y:S01]  /*4b40*/  SHF.R.S32.HI R2, RZ, 0x1f, R0 ;  /* 0x0000001fff027819 */ /* 0x000fe20000011400 */
[----:B------:R-:W-:Y:S04]  /*4b50*/  IMAD.WIDE.U32 R4, R0, c[0x0][0x198], RZ ;  /* 0x0000660000047a25 */ /* 0x000fe800078e00ff */
[----:B------:R-:W-:Y:S04]  /*4b60*/  IMAD R2, R2, c[0x0][0x198], RZ ;  /* 0x0000660002027a24 */ /* 0x000fe800078e02ff */
[----:B------:R-:W-:Y:S04]  /*4b70*/  IMAD R2, R0, c[0x0][0x19c], R2 ;  /* 0x0000670000027a24 */ /* 0x000fe800078e0202 */
[----:B------:R-:W-:Y:S01]  /*4b80*/  IMAD.IADD R3, R5, 0x1, R2 ;  /* 0x0000000105037824 */ /* 0x000fe200078e0202 */
[----:B--2---:R-:W-:Y:S01]  /*4b90*/  LEA R0, P1, R4, R102, 0x6 ;  /* 0x0000006604007211 */ /* 0x004fe200078230ff */
[----:B------:R-:W-:Y:S02]  /*4ba0*/  IMAD.MOV.U32 R103, RZ, RZ, c[0x0][0x198] ;  /* 0x00006600ff677624 */ /* 0x000fe400078e00ff */
[----:B------:R-:W-:Y:S01]  /*4bb0*/  IMAD.MOV.U32 R102, RZ, RZ, 0x6 ;  /* 0x00000006ff667424 */ /* 0x000fe200078e00ff */
[----:B------:R-:W-:Y:S02]  /*4bc0*/  LEA R2, P2, R0, c[0x0][0x168], 0x1 ;  /* 0x00005a0000027a11 */ /* 0x000fe400078408ff */
[----:B---3--:R-:W-:Y:S02]  /*4bd0*/  LEA.HI.X R3, R4, R243, R3, 0x6, P1 ;  /* 0x000000f304037211 */ /* 0x008fe400008f3403 */
[----:B------:R-:W-:Y:S02]  /*4be0*/  SHF.L.U32 R103, R103, 0x6, RZ ;  /* 0x0000000667677819 */ /* 0x000fe400000006ff */
[----:B------:R-:W-:Y:S02]  /*4bf0*/  LEA.HI.X R3, R0, c[0x0][0x16c], R3, 0x1, P2 ;  /* 0x00005b0000037a11 */ /* 0x000fe400010f0c03 */
[----:B------:R-:W-:Y:S02]  /*4c00*/  IADD3 R4, P1, R103, R2, RZ ;  /* 0x0000000267047210 */ /* 0x000fe40007f3e0ff */
[----:B------:R-:W-:Y:S01]  /*4c10*/  SHF.L.U64.HI R101, R101, R102, c[0x0][0x19c] ;  /* 0x0000670065657619 */ /* 0x000fe20000010266 */
[----:B------:R-:W-:Y:S01]  /*4c20*/  @!PT LDS RZ, [RZ] ;  /* 0x00000000fffff984 */ /* 0x000fe20000000800 */
[----:B------:R-:W-:Y:S01]  /*4c30*/  @!PT LDS RZ, [RZ] ;  /* 0x00000000fffff984 */ /* 0x000fe20000000800 */
[----:B------:R-:W-:Y:S01]  /*4c40*/  @!PT LDS RZ, [RZ] ;  /* 0x00000000fffff984 */ /* 0x000fe20000000800 */
[----:B------:R1:W-:Y:S03]  /*4c50*/  LDGSTS.E.BYPASS.LTC128B.128 [R226+0x6000], [R2.64] ;  /* 0x0600000002e27fae */ /* 0x0003e6000b901d46 */
[----:B------:R-:W-:Y:S01]  /*4c60*/  IADD3.X R5, R101, R3, RZ, P1, !PT ;  /* 0x0000000365057210 */ /* 0x000fe20000ffe4ff */
[----:B------:R1:W-:Y:S04]  /*4c70*/  LDGSTS.E.BYPASS.LTC128B.128 [R226+0x7000], [R2.64+0x40] ;  /* 0x0700004002e27fae */ /* 0x0003e8000b901d46 */
[----:B------:R1:W-:Y:S04]  /*4c80*/  LDGSTS.E.BYPASS.LTC128B.128 [R226+0x8000], [R2.64+0x80] ;  /* 0x0800008002e27fae */ /* 0x0003e8000b901d46 */
[----:B------:R1:W-:Y:S04]  /*4c90*/  LDGSTS.E.BYPASS.LTC128B.128 [R226+0x6800], [R4.64] ;  /* 0x0680000004e27fae */ /* 0x0003e8000b901d46 */
[----:B------:R1:W-:Y:S04]  /*4ca0*/  LDGSTS.E.BYPASS.LTC128B.128 [R226+0x7800], [R4.64+0x40] ;  /* 0x0780004004e27fae */ /* 0x0003e8000b901d46 */
[----:B------:R1:W-:Y:S04]  /*4cb0*/  LDGSTS.E.BYPASS.LTC128B.128 [R226+0x8800], [R4.64+0x80] ;  /* 0x0880008004e27fae */ /* 0x0003e8000b901d46 */
[----:B------:R-:W0:Y:S01]  /*4cc0*/  LDGDEPBAR ;  /* 0x00000000000079af */ /* 0x000e220000000000 */
[----:B------:R-:W-:-:S05]  /*4cd0*/  BRA `(.L_x_294) ;  /* 0x0000121000007947 */ /* 0x000fca0003800000 */
.L_x_293:
[----:B------:R-:W2:Y:S01]  /*4ce0*/  LDL.64 R8, [R1+0x20] ;  /* 0x0000200001087983 */ /* 0x000ea20000100a00 */
[----:B-1----:R-:W-:Y:S01]  /*4cf0*/  SHF.R.S32.HI R0, RZ, 0x1f, R227 ;  /* 0x0000001fff007819 */ /* 0x002fe200000114e3 */
[----:B------:R-:W-:Y:S04]  /*4d00*/  DEPBAR.LE SB0, 0x0 ;  /* 0x000080000000791a */ /* 0x000fe80000000000 */
[----:B------:R-:W3:Y:S01]  /*4d10*/  LDL R6, [R1+0x10] ;  /* 0x0000100001067983 */ /* 0x000ee20000100800 */
[----:B------:R-:W-:Y:S02]  /*4d20*/  IMAD R0, R0, c[0x0][0x1a0], RZ ;  /* 0x0000680000007a24 */ /* 0x000fe400078e02ff */
[C---:B------:R-:W-:Y:S01]  /*4d30*/  IMAD.WIDE.U32 R4, R227.reuse, c[0x0][0x1a0], RZ ;  /* 0x00006800e3047a25 */ /* 0x040fe200078e00ff */
[----:B------:R-:W-:Y:S03]  /*4d40*/  BAR.SYNC.DEFER_BLOCKING 0x0 ;  /* 0x0000000000007b1d */ /* 0x000fe60000010000 */
[----:B------:R-:W-:Y:S05]  /*4d50*/  IMAD R2, R227, c[0x0][0x1a4], R0 ;  /* 0x00006900e3027a24 */ /* 0x000fea00078e0200 */
[----:B------:R-:W-:Y:S02]  /*4d60*/  IADD3 R5, R5, R2, RZ ;  /* 0x0000000205057210 */ /* 0x000fe40007ffe0ff */
        /* <DEDUP_REMOVED lines=10> */
[----:B------:R-:W-:Y:S07]  /*4e10*/  ISETP.GT.AND P0, PT, R227, RZ, PT ;  /* 0x000000ffe300720c */ /* 0x000fee0003f04270 */
[----:B------:R1:W-:Y:S08]  /*4e20*/  LDGSTS.E.BYPASS.LTC128B.128 [R226+0xa000], [R2.64+0x40] ;  /* 0x0a00004002e27fae */ /* 0x0003f0000b901d46 */
[----:B------:R1:W-:Y:S08]  /*4e30*/  LDGSTS.E.BYPASS.LTC128B.128 [R226+0xb000], [R2.64+0x80] ;  /* 0x0b00008002e27fae */ /* 0x0003f0000b901d46 */
[----:B------:R2:W-:Y:S08]  /*4e40*/  LDGSTS.E.BYPASS.LTC128B.128 [R226+0x9800], [R4.64] ;  /* 0x0980000004e27fae */ /* 0x0005f0000b901d46 */
[----:B------:R2:W-:Y:S08]  /*4e50*/  LDGSTS.E.BYPASS.LTC128B.128 [R226+0xa800], [R4.64+0x40] ;  /* 0x0a80004004e27fae */ /* 0x0005f0000b901d46 */
[----:B------:R2:W-:Y:S08]  /*4e60*/  LDGSTS.E.BYPASS.LTC128B.128 [R226+0xb800], [R4.64+0x80] ;  /* 0x0b80008004e27fae */ /* 0x0005f0000b901d46 */
[----:B------:R-:W-:Y:S08]  /*4e70*/  LDSM.16.M88.4 R64, [R224] ;  /* 0x00000000e040783b */ /* 0x000ff00000000200 */
[----:B------:R-:W2:Y:S08]  /*4e80*/  LDSM.16.M88.4 R16, [R221+0x6000] ;  /* 0x00600000dd10783b */ /* 0x000eb00000000200 */
[----:B------:R-:W3:Y:S08]  /*4e90*/  LDSM.16.M88.4 R60, [R224+0x1000] ;  /* 0x00100000e03c783b */ /* 0x000ef00000000200 */
[----:B------:R-:W4:Y:S08]  /*4ea0*/  LDSM.16.M88.4 R32, [R221+0x6400] ;  /* 0x00640000dd20783b */ /* 0x000f300000000200 */
[----:B------:R-:W0:Y:S08]  /*4eb0*/  LDGDEPBAR ;  /* 0x00000000000079af */ /* 0x000e300000000000 */
[----:B------:R-:W5:Y:S01]  /*4ec0*/  LDSM.16.M88.4 R48, [R221+0x6800] ;  /* 0x00680000dd30783b */ /* 0x000f620000000200 */
[-C--:B--2---:R-:W-:Y:S07]  /*4ed0*/  HMMA.16816.F32.BF16 R4, R64, R16.reuse, RZ ;  /* 0x000000104004723c */ /* 0x084fee00000418ff */
[----:B------:R-:W2:Y:S01]  /*4ee0*/  LDSM.16.M88.4 R108, [R221+0x6c00] ;  /* 0x006c0000dd6c783b */ /* 0x000ea20000000200 */
[C---:B---3--:R-:W-:Y:S07]  /*4ef0*/  HMMA.16816.F32.BF16 R8, R60.reuse, R16, RZ ;  /* 0x000000103c08723c */ /* 0x048fee00000418ff */
[----:B------:R-:W-:Y:S01]  /*4f00*/  LDSM.16.M88.4 R176, [R225] ;  /* 0x00000000e1b0783b */ /* 0x000fe20000000200 */
[-C--:B------:R-:W-:Y:S07]  /*4f10*/  HMMA.16816.F32.BF16 R12, R60, R18.reuse, RZ ;  /* 0x000000123c0c723c */ /* 0x080fee00000418ff */
[----:B------:R-:W3:Y:S01]  /*4f20*/  LDSM.16.M88.4 R180, [R223+0x6000] ;  /* 0x00600000dfb4783b */ /* 0x000ee20000000200 */
[C---:B------:R-:W-:Y:S07]  /*4f30*/  HMMA.16816.F32.BF16 R16, R64.reuse, R18, RZ ;  /* 0x000000124010723c */ /* 0x040fee00000418ff */
[----:B------:R-:W1:Y:S01]  /*4f40*/  LDSM.16.M88.4 R184, [R225+0x1000] ;  /* 0x00100000e1b8783b */ /* 0x000e620000000200 */
[-C--:B----4-:R-:W-:Y:S07]  /*4f50*/  HMMA.16816.F32.BF16 R20, R64, R32.reuse, RZ ;  /* 0x000000204014723c */ /* 0x090fee00000418ff */
[----:B------:R-:W4:Y:S01]  /*4f60*/  LDSM.16.M88.4 R188, [R223+0x6400] ;  /* 0x00640000dfbc783b */ /* 0x000f220000000200 */
[C---:B------:R-:W-:Y:S07]  /*4f70*/  HMMA.16816.F32.BF16 R24, R60.reuse, R32, RZ ;  /* 0x000000203c18723c */ /* 0x040fee00000418ff */
[----:B------:R-:W1:Y:S01]  /*4f80*/  LDSM.16.M88.4 R192, [R223+0x6800] ;  /* 0x00680000dfc0783b */ /* 0x000e620000000200 */
[-C--:B------:R-:W-:Y:S07]  /*4f90*/  HMMA.16816.F32.BF16 R28, R60, R34.reuse, RZ ;  /* 0x000000223c1c723c */ /* 0x080fee00000418ff */
[----:B------:R-:W1:Y:S01]  /*4fa0*/  LDSM.16.M88.4 R196, [R223+0x6c00] ;  /* 0x006c0000dfc4783b */ /* 0x000e620000000200 */
[C---:B------:R-:W-:Y:S07]  /*4fb0*/  HMMA.16816.F32.BF16 R32, R64.reuse, R34, RZ ;  /* 0x000000224020723c */ /* 0x040fee00000418ff */
[----:B------:R-:W-:Y:S01]  /*4fc0*/  LDSM.16.M88.4 R200, [R221+0x7800] ;  /* 0x00780000ddc8783b */ /* 0x000fe20000000200 */
[-C--:B-----5:R-:W-:Y:S07]  /*4fd0*/  HMMA.16816.F32.BF16 R36, R64, R48.reuse, RZ ;  /* 0x000000304024723c */ /* 0x0a0fee00000418ff */
[----:B------:R-:W-:Y:S01]  /*4fe0*/  LDSM.16.M88.4 R204, [R221+0x7c00] ;  /* 0x007c0000ddcc783b */ /* 0x000fe20000000200 */
[C---:B------:R-:W-:Y:S07]  /*4ff0*/  HMMA.16816.F32.BF16 R40, R60.reuse, R48, RZ ;  /* 0x000000303c28723c */ /* 0x040fee00000418ff */
[----:B------:R-:W-:Y:S01]  /*5000*/  LDSM.16.M88.4 R208, [R225+0x2000] ;  /* 0x00200000e1d0783b */ /* 0x000fe20000000200 */
[-C--:B------:R-:W-:Y:S07]  /*5010*/  HMMA.16816.F32.BF16 R44, R60, R50.reuse, RZ ;  /* 0x000000323c2c723c */ /* 0x080fee00000418ff */
[----:B------:R-:W-:Y:S01]  /*5020*/  LDSM.16.M88.4 R212, [R223+0x7000] ;  /* 0x00700000dfd4783b */ /* 0x000fe20000000200 */
[C---:B------:R-:W-:Y:S07]  /*5030*/  HMMA.16816.F32.BF16 R48, R64.reuse, R50, RZ ;  /* 0x000000324030723c */ /* 0x040fee00000418ff */
[----:B------:R-:W-:Y:S01]  /*5040*/  LDSM.16.M88.4 R216, [R223+0x8000] ;  /* 0x00800000dfd8783b */ /* 0x000fe20000000200 */
[-C--:B--2---:R-:W-:Y:S08]  /*5050*/  HMMA.16816.F32.BF16 R52, R64, R108.reuse, RZ ;  /* 0x0000006c4034723c */ /* 0x084ff000000418ff */
[C---:B------:R-:W-:Y:S08]  /*5060*/  HMMA.16816.F32.BF16 R56, R60.reuse, R108, RZ ;  /* 0x0000006c3c38723c */ /* 0x040ff000000418ff */
[-C--:B------:R-:W-:Y:S08]  /*5070*/  HMMA.16816.F32.BF16 R60, R60, R110.reuse, RZ ;  /* 0x0000006e3c3c723c */ /* 0x080ff000000418ff */
[----:B------:R-:W-:Y:S01]  /*5080*/  HMMA.16816.F32.BF16 R64, R64, R110, RZ ;  /* 0x0000006e4040723c */ /* 0x000fe200000418ff */
[----:B------:R-:W-:Y:S07]  /*5090*/  LDSM.16.M88.4 R108, [R224+0x2000] ;  /* 0x00200000e06c783b */ /* 0x000fee0000000200 */
[-C--:B---3--:R-:W-:Y:S08]  /*50a0*/  HMMA.16816.F32.BF16 R4, R176, R180.reuse, R4 ;  /* 0x000000b4b004723c */ /* 0x088ff00000041804 */
[C---:B-1----:R-:W-:Y:S08]  /*50b0*/  HMMA.16816.F32.BF16 R8, R184.reuse, R180, R8 ;  /* 0x000000b4b808723c */ /* 0x042ff00000041808 */
[-C--:B------:R-:W-:Y:S08]  /*50c0*/  HMMA.16816.F32.BF16 R12, R184, R182.reuse, R12 ;  /* 0x000000b6b80c723c */ /* 0x080ff0000004180c */
[C---:B------:R-:W-:Y:S01]  /*50d0*/  HMMA.16816.F32.BF16 R16, R176.reuse, R182, R16 ;  /* 0x000000b6b010723c */ /* 0x040fe20000041810 */
[----:B------:R-:W1:Y:S07]  /*50e0*/  LDSM.16.M88.4 R180, [R221+0x7000] ;  /* 0x00700000ddb4783b */ /* 0x000e6e0000000200 */
[-C--:B----4-:R-:W-:Y:S08]  /*50f0*/  HMMA.16816.F32.BF16 R20, R176, R188.reuse, R20 ;  /* 0x000000bcb014723c */ /* 0x090ff00000041814 */
[C---:B------:R-:W-:Y:S08]  /*5100*/  HMMA.16816.F32.BF16 R24, R184.reuse, R188, R24 ;  /* 0x000000bcb818723c */ /* 0x040ff00000041818 */
[-C--:B------:R-:W-:Y:S08]  /*5110*/  HMMA.16816.F32.BF16 R28, R184, R190.reuse, R28 ;  /* 0x000000beb81c723c */ /* 0x080ff0000004181c */
[C---:B------:R-:W-:Y:S01]  /*5120*/  HMMA.16816.F32.BF16 R32, R176.reuse, R190, R32 ;  /* 0x000000beb020723c */ /* 0x040fe20000041820 */
[----:B------:R-:W2:Y:S07]  /*5130*/  LDSM.16.M88.4 R188, [R224+0x3000] ;  /* 0x00300000e0bc783b */ /* 0x000eae0000000200 */
[-C--:B------:R-:W-:Y:S08]  /*5140*/  HMMA.16816.F32.BF16 R36, R176, R192.reuse, R36 ;  /* 0x000000c0b024723c */ /* 0x080ff00000041824 */
[C---:B------:R-:W-:Y:S08]  /*5150*/  HMMA.16816.F32.BF16 R40, R184.reuse, R192, R40 ;  /* 0x000000c0b828723c */ /* 0x040ff00000041828 */
[-C--:B------:R-:W-:Y:S08]  /*5160*/  HMMA.16816.F32.BF16 R44, R184, R194.reuse, R44 ;  /* 0x000000c2b82c723c */ /* 0x080ff0000004182c */
[C---:B------:R-:W-:Y:S01]  /*5170*/  HMMA.16816.F32.BF16 R48, R176.reuse, R194, R48 ;  /* 0x000000c2b030723c */ /* 0x040fe20000041830 */
[----:B------:R-:W3:Y:S07]  /*5180*/  LDSM.16.M88.4 R192, [R221+0x7400] ;  /* 0x00740000ddc0783b */ /* 0x000eee0000000200 */
[-C--:B------:R-:W-:Y:S08]  /*5190*/  HMMA.16816.F32.BF16 R52, R176, R196.reuse, R52 ;  /* 0x000000c4b034723c */ /* 0x080ff00000041834 */
[C---:B------:R-:W-:Y:S08]  /*51a0*/  HMMA.16816.F32.BF16 R56, R184.reuse, R196, R56 ;  /* 0x000000c4b838723c */ /* 0x040ff00000041838 */
[-C--:B------:R-:W-:Y:S01]  /*51b0*/  HMMA.16816.F32.BF16 R60, R184, R198.reuse, R60 ;  /* 0x000000c6b83c723c */ /* 0x080fe2000004183c */
[----:B------:R-:W4:Y:S07]  /*51c0*/  LDSM.16.M88.4 R184, [R225+0x3000] ;  /* 0x00300000e1b8783b */ /* 0x000f2e0000000200 */
[----:B------:R-:W-:Y:S01]  /*51d0*/  HMMA.16816.F32.BF16 R64, R176, R198, R64 ;  /* 0x000000c6b040723c */ /* 0x000fe20000041840 */
[----:B------:R-:W5:Y:S07]  /*51e0*/  LDSM.16.M88.4 R176, [R223+0x7400] ;  /* 0x00740000dfb0783b */ /* 0x000f6e0000000200 */
[-C--:B-1----:R-:W-:Y:S01]  /*51f0*/  HMMA.16816.F32.BF16 R4, R108, R180.reuse, R4 ;  /* 0x000000b46c04723c */ /* 0x082fe20000041804 */
[----:B------:R-:W-:Y:S07]  /*5200*/  LDSM.16.M88.4 R196, [R224+0x5000] ;  /* 0x00500000e0c4783b */ /* 0x000fee0000000200 */
[C---:B--2---:R-:W-:Y:S08]  /*5210*/  HMMA.16816.F32.BF16 R8, R188.reuse, R180, R8 ;  /* 0x000000b4bc08723c */ /* 0x044ff00000041808 */
        /* <DEDUP_REMOVED lines=18> */
[----:B------:R-:W1:Y:S07]  /*5340*/  LDSM.16.M88.4 R108, [R223+0x7800] ;  /* 0x00780000df6c783b */ /* 0x000e6e0000000200 */
[-C--:B------:R-:W-:Y:S01]  /*5350*/  HMMA.16816.F32.BF16 R4, R208, R212.reuse, R4 ;  /* 0x000000d4d004723c */ /* 0x080fe20000041804 */
[----:B------:R-:W2:Y:S07]  /*5360*/  LDSM.16.M88.4 R204, [R221+0x8800] ;  /* 0x00880000ddcc783b */ /* 0x000eae0000000200 */
[C---:B----4-:R-:W-:Y:S08]  /*5370*/  HMMA.16816.F32.BF16 R8, R184.reuse, R212, R8 ;  /* 0x000000d4b808723c */ /* 0x050ff00000041808 */
[-C--:B------:R-:W-:Y:S08]  /*5380*/  HMMA.16816.F32.BF16 R12, R184, R214.reuse, R12 ;  /* 0x000000d6b80c723c */ /* 0x080ff0000004180c */
[C---:B------:R-:W-:Y:S01]  /*5390*/  HMMA.16816.F32.BF16 R16, R208.reuse, R214, R16 ;  /* 0x000000d6d010723c */ /* 0x040fe20000041810 */
[----:B------:R-:W3:Y:S07]  /*53a0*/  LDSM.16.M88.4 R212, [R221+0x8c00] ;  /* 0x008c0000ddd4783b */ /* 0x000eee0000000200 */
[-C--:B-----5:R-:W-:Y:S08]  /*53b0*/  HMMA.16816.F32.BF16 R20, R208, R176.reuse, R20 ;  /* 0x000000b0d014723c */ /* 0x0a0ff00000041814 */
        /* <DEDUP_REMOVED lines=25> */
[-C--:B---3--:R-:W-:Y:S08]  /*5550*/  HMMA.16816.F32.BF16 R52, R188, R212.reuse, R52 ;  /* 0x000000d4bc34723c */ /* 0x088ff00000041834 */
[C---:B------:R-:W-:Y:S08]  /*5560*/  HMMA.16816.F32.BF16 R56, R196.reuse, R212, R56 ;  /* 0x000000d4c438723c */ /* 0x040ff00000041838 */
[-C--:B------:R-:W-:Y:S08]  /*5570*/  HMMA.16816.F32.BF16 R60, R196, R214.reuse, R60 ;  /* 0x000000d6c43c723c */ /* 0x080ff0000004183c */
[----:B------:R-:W-:Y:S08]  /*5580*/  HMMA.16816.F32.BF16 R64, R188, R214, R64 ;  /* 0x000000d6bc40723c */ /* 0x000ff00000041840 */
[-C--:B----4-:R-:W-:Y:S08]  /*5590*/  HMMA.16816.F32.BF16 R4, R176, R216.reuse, R4 ;  /* 0x000000d8b004723c */ /* 0x090ff00000041804 */
[C---:B-1----:R-:W-:Y:S08]  /*55a0*/  HMMA.16816.F32.BF16 R8, R108.reuse, R216, R8 ;  /* 0x000000d86c08723c */ /* 0x042ff00000041808 */
[-C--:B------:R-:W-:Y:S08]  /*55b0*/  HMMA.16816.F32.BF16 R12, R108, R218.reuse, R12 ;  /* 0x000000da6c0c723c */ /* 0x080ff0000004180c */
[----:B------:R-:W-:Y:S01]  /*55c0*/  FMUL.FTZ R4, R4, c[0x0][0x2ec] ;  /* 0x0000bb0004047a20 */ /* 0x000fe20000410000 */
[C---:B------:R-:W-:Y:S03]  /*55d0*/  HMMA.16816.F32.BF16 R16, R176.reuse, R218, R16 ;  /* 0x000000dab010723c */ /* 0x040fe60000041810 */
[----:B------:R-:W1:Y:S01]  /*55e0*/  MUFU.TANH R180, R4 ;  /* 0x0000000400b47308 */ /* 0x000e620000002400 */
[----:B------:R-:W-:Y:S02]  /*55f0*/  FMUL.FTZ R5, R5, c[0x0][0x2ec] ;  /* 0x0000bb0005057a20 */ /* 0x000fe40000410000 */
[----:B------:R-:W-:Y:S02]  /*5600*/  FMUL.FTZ R6, R6, c[0x0][0x2ec] ;  /* 0x0000bb0006067a20 */ /* 0x000fe40000410000 */
[----:B------:R-:W-:Y:S04]  /*5610*/  FMUL.FTZ R7, R7, c[0x0][0x2ec] ;  /* 0x0000bb0007077a20 */ /* 0x000fe80000410000 */
[----:B------:R-:W-:Y:S01]  /*5620*/  FMUL.FTZ R8, R8, c[0x0][0x2ec] ;  /* 0x0000bb0008087a20 */ /* 0x000fe20000410000 */
[----:B------:R-:W2:Y:S01]  /*5630*/  MUFU.TANH R185, R5 ;  /* 0x0000000500b97308 */ /* 0x000ea20000002400 */
[----:B------:R-:W-:Y:S02]  /*5640*/  FMUL.FTZ R9, R9, c[0x0][0x2ec] ;  /* 0x0000bb0009097a20 */ /* 0x000fe40000410000 */
[----:B------:R-:W-:Y:S02]  /*5650*/  FMUL.FTZ R10, R10, c[0x0][0x2ec] ;  /* 0x0000bb000a0a7a20 */ /* 0x000fe40000410000 */
[----:B------:R-:W-:Y:S02]  /*5660*/  FMUL.FTZ R11, R11, c[0x0][0x2ec] ;  /* 0x0000bb000b0b7a20 */ /* 0x000fe40000410000 */
[----:B------:R-:W-:Y:S02]  /*5670*/  FMUL.FTZ R12, R12, c[0x0][0x2ec] ;  /* 0x0000bb000c0c7a20 */ /* 0x000fe40000410000 */
[----:B------:R-:W-:Y:S01]  /*5680*/  FMUL.FTZ R13, R13, c[0x0][0x2ec] ;  /* 0x0000bb000d0d7a20 */ /* 0x000fe20000410000 */
[----:B------:R-:W3:Y:S01]  /*5690*/  MUFU.TANH R181, R6 ;  /* 0x0000000600b57308 */ /* 0x000ee20000002400 */
[----:B------:R-:W-:Y:S02]  /*56a0*/  FMUL.FTZ R14, R14, c[0x0][0x2ec] ;  /* 0x0000bb000e0e7a20 */ /* 0x000fe40000410000 */
[----:B------:R-:W-:Y:S07]  /*56b0*/  FMUL.FTZ R15, R15, c[0x0][0x2ec] ;  /* 0x0000bb000f0f7a20 */ /* 0x000fee0000410000 */
[----:B------:R4:W1:Y:S10]  /*56c0*/  MUFU.TANH R186, R7 ;  /* 0x0000000700ba7308 */ /* 0x0008740000002400 */
[----:B------:R-:W1:Y:S10]  /*56d0*/  MUFU.TANH R183, R8 ;  /* 0x0000000800b77308 */ /* 0x000e740000002400 */
[----:B------:R-:W1:Y:S01]  /*56e0*/  MUFU.TANH R190, R9 ;  /* 0x0000000900be7308 */ /* 0x000e620000002400 */
[----:B----4-:R-:W4:Y:S09]  /*56f0*/  LDSM.16.M88.4 R4, [R223+0x8400] ;  /* 0x00840000df04783b */ /* 0x010f320000000200 */
[----:B------:R-:W1:Y:S10]  /*5700*/  MUFU.TANH R182, R10 ;  /* 0x0000000a00b67308 */ /* 0x000e740000002400 */
[----:B------:R5:W1:Y:S10]  /*5710*/  MUFU.TANH R191, R11 ;  /* 0x0000000b00bf7308 */ /* 0x000a740000002400 */
[----:B------:R1:W1:Y:S10]  /*5720*/  MUFU.TANH R184, R12 ;  /* 0x0000000c00b87308 */ /* 0x0002740000002400 */
[----:B------:R2:W2:Y:S01]  /*5730*/  MUFU.TANH R189, R13 ;  /* 0x0000000d00bd7308 */ /* 0x0004a20000002400 */
[----:B-----5:R-:W5:Y:S01]  /*5740*/  LDSM.16.M88.4 R8, [R223+0x8800] ;  /* 0x00880000df08783b */ /* 0x020f620000000200 */
[-C--:B----4-:R-:W-:Y:S08]  /*5750*/  HMMA.16816.F32.BF16 R20, R176, R4.reuse, R20 ;  /* 0x00000004b014723c */ /* 0x090ff00000041814 */
[----:B------:R4:W3:Y:S01]  /*5760*/  MUFU.TANH R188, R14 ;  /* 0x0000000e00bc7308 */ /* 0x0008e20000002400 */
[C---:B------:R-:W-:Y:S04]  /*5770*/  HMMA.16816.F32.BF16 R24, R108.reuse, R4, R24 ;  /* 0x000000046c18723c */ /* 0x040fe80000041818 */
[----:B-1----:R-:W-:Y:S05]  /*5780*/  FMUL.FTZ R12, R18, c[0x0][0x2ec] ;  /* 0x0000bb00120c7a20 */ /* 0x002fea0000410000 */
[----:B------:R1:W1:Y:S01]  /*5790*/  MUFU.TANH R187, R15 ;  /* 0x0000000f00bb7308 */ /* 0x0002620000002400 */
[-C--:B------:R-:W-:Y:S03]  /*57a0*/  HMMA.16816.F32.BF16 R28, R108, R6.reuse, R28 ;  /* 0x000000066c1c723c */ /* 0x080fe6000004181c */
[----:B--2---:R-:W-:Y:S05]  /*57b0*/  FMUL.FTZ R13, R17, c[0x0][0x2ec] ;  /* 0x0000bb00110d7a20 */ /* 0x004fea0000410000 */
[C---:B------:R-:W-:Y:S01]  /*57c0*/  HMMA.16816.F32.BF16 R32, R176.reuse, R6, R32 ;  /* 0x00000006b020723c */ /* 0x040fe20000041820 */
[----:B------:R-:W2:Y:S01]  /*57d0*/  MUFU.TANH R12, R12 ;  /* 0x0000000c000c7308 */ /* 0x000ea20000002400 */
[----:B------:R-:W2:Y:S01]  /*57e0*/  LDSM.16.M88.4 R4, [R223+0x8c00] ;  /* 0x008c0000df04783b */ /* 0x000ea20000000200 */
[----:B------:R-:W-:Y:S04]  /*57f0*/  DEPBAR.LE SB0, 0x0 ;  /* 0x000080000000791a */ /* 0x000fe80000000000 */
[----:B----4-:R-:W-:Y:S02]  /*5800*/  FMUL.FTZ R14, R19, c[0x0][0x2ec] ;  /* 0x0000bb00130e7a20 */ /* 0x010fe40000410000 */
[----:B------:R-:W-:Y:S02]  /*5810*/  FMUL.FTZ R20, R20, c[0x0][0x2ec] ;  /* 0x0000bb0014147a20 */ /* 0x000fe40000410000 */
[----:B------:R-:W4:Y:S01]  /*5820*/  MUFU.TANH R13, R13 ;  /* 0x0000000d000d7308 */ /* 0x000f220000002400 */
[----:B------:R-:W-:Y:S01]  /*5830*/  BAR.SYNC.DEFER_BLOCKING 0x0 ;  /* 0x0000000000007b1d */ /* 0x000fe20000010000 */
[----:B------:R-:W-:Y:S01]  /*5840*/  FMUL.FTZ R21, R21, c[0x0][0x2ec] ;  /* 0x0000bb0015157a20 */ /* 0x000fe20000410000 */
[-C--:B-----5:R-:W-:Y:S05]  /*5850*/  HMMA.16816.F32.BF16 R36, R176, R8.reuse, R36 ;  /* 0x00000008b024723c */ /* 0x0a0fea0000041824 */
[----:B-1----:R-:W-:Y:S02]  /*5860*/  FMUL.FTZ R15, R16, c[0x0][0x2ec] ;  /* 0x0000bb00100f7a20 */ /* 0x002fe40000410000 */
[----:B------:R-:W1:Y:S01]  /*5870*/  MUFU.TANH R14, R14 ;  /* 0x0000000e000e7308 */ /* 0x000e620000002400 */
[----:B------:R-:W-:Y:S01]  /*5880*/  FMUL.FTZ R22, R22, c[0x0][0x2ec] ;  /* 0x0000bb0016167a20 */ /* 0x000fe20000410000 */
[C---:B------:R-:W-:Y:S04]  /*5890*/  HMMA.16816.F32.BF16 R40, R108.reuse, R8, R40 ;  /* 0x000000086c28723c */ /* 0x040fe80000041828 */
[----:B------:R-:W-:Y:S02]  /*58a0*/  FMUL.FTZ R23, R23, c[0x0][0x2ec] ;  /* 0x0000bb0017177a20 */ /* 0x000fe40000410000 */
[----:B------:R-:W-:Y:S02]  /*58b0*/  FMUL.FTZ R24, R24, c[0x0][0x2ec] ;  /* 0x0000bb0018187a20 */ /* 0x000fe40000410000 */
[----:B------:R-:W1:Y:S01]  /*58c0*/  MUFU.TANH R15, R15 ;  /* 0x0000000f000f7308 */ /* 0x000e620000002400 */
[-C--:B------:R-:W-:Y:S03]  /*58d0*/  HMMA.16816.F32.BF16 R44, R108, R10.reuse, R44 ;  /* 0x0000000a6c2c723c */ /* 0x080fe6000004182c */
[----:B------:R-:W-:Y:S02]  /*58e0*/  FMUL.FTZ R25, R25, c[0x0][0x2ec] ;  /* 0x0000bb0019197a20 */ /* 0x000fe40000410000 */
[----:B------:R-:W-:Y:S02]  /*58f0*/  FMUL.FTZ R26, R26, c[0x0][0x2ec] ;  /* 0x0000bb001a1a7a20 */ /* 0x000fe40000410000 */
[----:B------:R-:W-:Y:S01]  /*5900*/  FMUL.FTZ R27, R27, c[0x0][0x2ec] ;  /* 0x0000bb001b1b7a20 */ /* 0x000fe20000410000 */
[C---:B------:R-:W-:Y:S01]  /*5910*/  HMMA.16816.F32.BF16 R48, R176.reuse, R10, R48 ;  /* 0x0000000ab030723c */ /* 0x040fe20000041830 */
[----:B------:R1:W1:Y:S03]  /*5920*/  MUFU.TANH R192, R20 ;  /* 0x0000001400c07308 */ /* 0x0002660000002400 */
[----:B------:R-:W-:Y:S02]  /*5930*/  FMUL.FTZ R28, R28, c[0x0][0x2ec] ;  /* 0x0000bb001c1c7a20 */ /* 0x000fe40000410000 */
[----:B------:R-:W-:Y:S02]  /*5940*/  FMUL.FTZ R29, R29, c[0x0][0x2ec] ;  /* 0x0000bb001d1d7a20 */ /* 0x000fe40000410000 */
[-C--:B--2---:R-:W-:Y:S03]  /*5950*/  HMMA.16816.F32.BF16 R52, R176, R4.reuse, R52 ;  /* 0x00000004b034723c */ /* 0x084fe60000041834 */
[----:B------:R2:W1:Y:S01]  /*5960*/  MUFU.TANH R194, R21 ;  /* 0x0000001500c27308 */ /* 0x0004620000002400 */
[----:B------:R-:W-:Y:S02]  /*5970*/  FMUL.FTZ R30, R30, c[0x0][0x2ec] ;  /* 0x0000bb001e1e7a20 */ /* 0x000fe40000410000 */
[----:B------:R-:W-:Y:S02]  /*5980*/  FMUL.FTZ R31, R31, c[0x0][0x2ec] ;  /* 0x0000bb001f1f7a20 */ /* 0x000fe40000410000 */
[C---:B------:R-:W-:Y:S04]  /*5990*/  HMMA.16816.F32.BF16 R56, R108.reuse, R4, R56 ;  /* 0x000000046c38723c */ /* 0x040fe80000041838 */
[----:B------:R-:W-:Y:S01]  /*59a0*/  FMUL.FTZ R32, R32, c[0x0][0x2ec] ;  /* 0x0000bb0020207a20 */ /* 0x000fe20000410000 */
[----:B------:R2:W1:Y:S01]  /*59b0*/  MUFU.TANH R196, R22 ;  /* 0x0000001600c47308 */ /* 0x0004620000002400 */
[----:B------:R-:W-:Y:S02]  /*59c0*/  FMUL.FTZ R33, R33, c[0x0][0x2ec] ;  /* 0x0000bb0021217a20 */ /* 0x000fe40000410000 */
[-C--:B------:R-:W-:Y:S04]  /*59d0*/  HMMA.16816.F32.BF16 R60, R108, R6.reuse, R60 ;  /* 0x000000066c3c723c */ /* 0x080fe8000004183c */
[----:B------:R-:W-:Y:S02]  /*59e0*/  FMUL.FTZ R34, R34, c[0x0][0x2ec] ;  /* 0x0000bb0022227a20 */ /* 0x000fe40000410000 */
[----:B------:R-:W-:Y:S01]  /*59f0*/  FMUL.FTZ R35, R35, c[0x0][0x2ec] ;  /* 0x0000bb0023237a20 */ /* 0x000fe20000410000 */
[----:B------:R2:W1:Y:S01]  /*5a00*/  MUFU.TANH R198, R23 ;  /* 0x0000001700c67308 */ /* 0x0004620000002400 */
[----:B------:R-:W-:Y:S04]  /*5a10*/  HMMA.16816.F32.BF16 R64, R176, R6, R64 ;  /* 0x00000006b040723c */ /* 0x000fe80000041840 */
[----:B------:R-:W-:Y:S02]  /*5a20*/  FMUL.FTZ R36, R36, c[0x0][0x2ec] ;  /* 0x0000bb0024247a20 */ /* 0x000fe40000410000 */
[----:B------:R-:W-:Y:S02]  /*5a30*/  FMUL.FTZ R37, R37, c[0x0][0x2ec] ;  /* 0x0000bb0025257a20 */ /* 0x000fe40000410000 */
[----:B------:R-:W-:Y:S01]  /*5a40*/  FMUL.FTZ R38, R38, c[0x0][0x2ec] ;  /* 0x0000bb0026267a20 */ /* 0x000fe20000410000 */
[----:B------:R2:W1:Y:S03]  /*5a50*/  MUFU.TANH R200, R24 ;  /* 0x0000001800c87308 */ /* 0x0004660000002400 */
[----:B------:R-:W-:Y:S02]  /*5a60*/  FMUL.FTZ R39, R39, c[0x0][0x2ec] ;  /* 0x0000bb0027277a20 */ /* 0x000fe40000410000 */
[----:B------:R-:W-:Y:S02]  /*5a70*/  FMUL.FTZ R40, R40, c[0x0][0x2ec] ;  /* 0x0000bb0028287a20 */ /* 0x000fe40000410000 */
[----:B------:R-:W-:Y:S02]  /*5a80*/  FMUL.FTZ R41, R41, c[0x0][0x2ec] ;  /* 0x0000bb0029297a20 */ /* 0x000fe40000410000 */
[----:B------:R-:W-:Y:S01]  /*5a90*/  FMUL.FTZ R42, R42, c[0x0][0x2ec] ;  /* 0x0000bb002a2a7a20 */ /* 0x000fe20000410000 */
[----:B------:R2:W1:Y:S01]  /*5aa0*/  MUFU.TANH R201, R25 ;  /* 0x0000001900c97308 */ /* 0x0004620000002400 */
[----:B------:R-:W-:Y:S02]  /*5ab0*/  FMUL.FTZ R43, R43, c[0x0][0x2ec] ;  /* 0x0000bb002b2b7a20 */ /* 0x000fe40000410000 */
        /* <DEDUP_REMOVED lines=28> */
[----:B------:R2:W1:Y:S10]  /*5c80*/  MUFU.TANH R206, R30 ;  /* 0x0000001e00ce7308 */ /* 0x0004740000002400 */
        /* <DEDUP_REMOVED lines=36> */
[----:B------:R2:W1:Y:S02]  /*5ed0*/  MUFU.TANH R179, R67 ;  /* 0x0000004300b37308 */ /* 0x0004640000002400 */
[----:B-1234-:R-:W-:-:S05]  /*5ee0*/  @P0 BRA `(.L_x_295) ;  /* 0xffffec1000000947 */ /* 0x01efca000383ffff */
.L_x_294:
[----:B------:R-:W-:Y:S01]  /*5ef0*/  FMNMX.FTZ R0, R180, R100, !PT ;  /* 0x00000064b4007209 */ /* 0x000fe20007810000 */
[----:B------:R-:W-:Y:S01]  /*5f00*/  LDSM.16.MT88.4 R20, [R220+0x9000] ;  /* 0x00900000dc14783b */ /* 0x000fe20000004200 */
[----:B------:R-:W-:Y:S02]  /*5f10*/  IADD3 R227, R227, -0x1, RZ ;  /* 0xffffffffe3e37810 */ /* 0x000fe40007ffe0ff */
[----:B-1----:R-:W-:Y:S02]  /*5f20*/  FMNMX.FTZ R2, R185, R0, !PT ;  /* 0x00000000b9027209 */ /* 0x002fe40007810000 */
[----:B------:R-:W-:Y:S02]  /*5f30*/  FMNMX.FTZ R0, R181, R105, !PT ;  /* 0x00000069b5007209 */ /* 0x000fe40007810000 */
[----:B------:R-:W-:Y:S01]  /*5f40*/  FMNMX.FTZ R3, R15, R2, !PT ;  /* 0x000000020f037209 */ /* 0x000fe20007810000 */
[----:B------:R-:W-:Y:S01]  /*5f50*/  LDSM.16.MT88.4 R36, [R222+0x9000] ;  /* 0x00900000de24783b */ /* 0x000fe20000004200 */
[----:B------:R-:W-:Y:S02]  /*5f60*/  FMNMX.FTZ R2, R186, R0, !PT ;  /* 0x00000000ba027209 */ /* 0x000fe40007810000 */
[----:B------:R-:W-:Y:S02]  /*5f70*/  FMNMX.FTZ R4, R13, R3, !PT ;  /* 0x000000030d047209 */ /* 0x000fe40007810000 */
[----:B------:R-:W-:Y:S02]  /*5f80*/  FMNMX.FTZ R0, R183, R106, !PT ;  /* 0x0000006ab7007209 */ /* 0x000fe40007810000 */
        /* <DEDUP_REMOVED lines=62> */
[----:B------:R-:W3:Y:S01]  /*6370*/  SHFL.BFLY PT, R2, R0, 0x2, 0x1f ;  /* 0x0c401f0000027f89 */ /* 0x000ee200000e0000 */
[----:B-1----:R-:W-:Y:S07]  /*6380*/  FMNMX.FTZ R104, R104, R6, !PT ;  /* 0x0000000668687209 */ /* 0x002fee0007810000 */
[----:B------:R-:W1:Y:S01]  /*6390*/  SHFL.BFLY PT, R5, R4, 0x2, 0x1f ;  /* 0x0c401f0004057f89 */ /* 0x000e6200000e0000 */
[----:B------:R-:W-:Y:S02]  /*63a0*/  FSETP.NEU.FTZ.AND P1, PT, R104, -INF , PT ;  /* 0xff8000006800780b */ /* 0x000fe40003f3d000 */
[----:B--2---:R-:W-:Y:S05]  /*63b0*/  FMNMX.FTZ R103, R3, R103, !PT ;  /* 0x0000006703677209 */ /* 0x004fea0007810000 */
[----:B------:R-:W2:Y:S01]  /*63c0*/  SHFL.BFLY PT, R7, R103, 0x1, 0x1f ;  /* 0x0c201f0067077f89 */ /* 0x000ea200000e0000 */
[----:B---3--:R-:W-:Y:S01]  /*63d0*/  FMNMX.FTZ R2, R0, R2, !PT ;  /* 0x0000000200027209 */ /* 0x008fe20007810000 */
[----:B------:R-:W-:Y:S04]  /*63e0*/  FADD.FTZ R0, -R104, R100 ;  /* 0x0000006468007221 */ /* 0x000fe80000010100 */
[----:B------:R-:W-:Y:S02]  /*63f0*/  FMUL.FTZ R0, R0, c[0x0][0x23c] ;  /* 0x00008f0000007a20 */ /* 0x000fe40000410000 */
[----:B------:R-:W3:Y:S02]  /*6400*/  SHFL.BFLY PT, R3, R2, 0x1, 0x1f ;  /* 0x0c201f0002037f89 */ /* 0x000ee400000e0000 */
[----:B------:R4:W5:Y:S01]  /*6410*/  MUFU.EX2 R101, R0 ;  /* 0x0000000000657308 */ /* 0x0009620000000800 */
[----:B-1----:R-:W-:Y:S05]  /*6420*/  FMNMX.FTZ R4, R4, R5, !PT ;  /* 0x0000000504047209 */ /* 0x002fea0007810000 */
[----:B------:R-:W1:Y:S01]  /*6430*/  SHFL.BFLY PT, R102, R4, 0x1, 0x1f ;  /* 0x0c201f0004667f89 */ /* 0x000e6200000e0000 */
[----:B--2---:R-:W-:Y:S02]  /*6440*/  FMNMX.FTZ R103, R103, R7, !PT ;  /* 0x0000000767677209 */ /* 0x004fe40007810000 */
[----:B---3--:R-:W-:Y:S03]  /*6450*/  FMNMX.FTZ R3, R2, R3, !PT ;  /* 0x0000000302037209 */ /* 0x008fe60007810000 */
[----:B----4-:R-:W-:Y:S02]  /*6460*/  FADD.FTZ R0, -R103, R105 ;  /* 0x0000006967007221 */ /* 0x010fe40000010100 */
[----:B------:R-:W-:Y:S02]  /*6470*/  FMUL.FTZ R105, R104, c[0x0][0x23c] ;  /* 0x00008f0068697a20 */ /* 0x000fe40000410000 */
[----:B------:R-:W-:Y:S01]  /*6480*/  FMUL.FTZ R0, R0, c[0x0][0x23c] ;  /* 0x00008f0000007a20 */ /* 0x000fe20000410000 */
[----:B-1----:R-:W-:Y:S01]  /*6490*/  FMNMX.FTZ R102, R4, R102, !PT ;  /* 0x0000006604667209 */ /* 0x002fe20007810000 */
[----:B------:R-:W-:Y:S02]  /*64a0*/  FMUL.FTZ R110, R3, c[0x0][0x23c] ;  /* 0x00008f00036e7a20 */ /* 0x000fe40000410000 */
[----:B------:R1:W2:Y:S01]  /*64b0*/  MUFU.EX2 R100, R0 ;  /* 0x0000000000647308 */ /* 0x0002a20000000800 */
[----:B------:R-:W-:Y:S01]  /*64c0*/  FSEL R105, R105, RZ, P1 ;  /* 0x000000ff69697208 */ /* 0x000fe20000800000 */
[----:B-----5:R-:W-:Y:S01]  /*64d0*/  FMUL.FTZ R16, R101, R124 ;  /* 0x0000007c65107220 */ /* 0x020fe20000410000 */
[----:B------:R-:W-:Y:S01]  /*64e0*/  FSETP.NEU.FTZ.AND P1, PT, R103, -INF , PT ;  /* 0xff8000006700780b */ /* 0x000fe20003f3d000 */
[----:B------:R-:W-:Y:S02]  /*64f0*/  FMUL.FTZ R17, R101, R125 ;  /* 0x0000007d65117220 */ /* 0x000fe40000410000 */
[--C-:B------:R-:W-:Y:S02]  /*6500*/  FFMA.FTZ R4, R180, c[0x0][0x23c], -R105.reuse ;  /* 0x00008f00b4047a23 */ /* 0x100fe40000010869 */
[--C-:B------:R-:W-:Y:S02]  /*6510*/  FFMA.FTZ R5, R185, c[0x0][0x23c], -R105.reuse ;  /* 0x00008f00b9057a23 */ /* 0x100fe40000010869 */
[----:B------:R-:W3:Y:S01]  /*6520*/  MUFU.EX2 R8, R4 ;  /* 0x0000000400087308 */ /* 0x000ee20000000800 */
[--C-:B------:R-:W-:Y:S02]  /*6530*/  FFMA.FTZ R41, R192, c[0x0][0x23c], -R105.reuse ;  /* 0x00008f00c0297a23 */ /* 0x100fe40000010869 */
[C---:B------:R-:W-:Y:S02]  /*6540*/  FMUL.FTZ R32, R101.reuse, R140 ;  /* 0x0000008c65207220 */ /* 0x040fe40000410000 */
[----:B------:R-:W-:Y:S02]  /*6550*/  FMUL.FTZ R33, R101, R141 ;  /* 0x0000008d65217220 */ /* 0x000fe40000410000 */
[--C-:B------:R-:W-:Y:S02]  /*6560*/  FFMA.FTZ R44, R194, c[0x0][0x23c], -R105.reuse ;  /* 0x00008f00c22c7a23 */ /* 0x100fe40000010869 */
[--C-:B------:R-:W-:Y:S01]  /*6570*/  FFMA.FTZ R57, R193, c[0x0][0x23c], -R105.reuse ;  /* 0x00008f00c1397a23 */ /* 0x100fe20000010869 */
[----:B------:R-:W-:Y:S01]  /*6580*/  MUFU.EX2 R5, R5 ;  /* 0x0000000500057308 */ /* 0x000fe20000000800 */
[----:B------:R-:W-:Y:S02]  /*6590*/  FMUL.FTZ R48, R101, R156 ;  /* 0x0000009c65307220 */ /* 0x000fe40000410000 */
[----:B------:R-:W-:Y:S02]  /*65a0*/  FFMA.FTZ R60, R195, c[0x0][0x23c], -R105 ;  /* 0x00008f00c33c7a23 */ /* 0x000fe40000010869 */
[----:B-1----:R-:W-:Y:S02]  /*65b0*/  FADD.FTZ R0, -R102, R106 ;  /* 0x0000006a66007221 */ /* 0x002fe40000010100 */
[----:B------:R-:W-:Y:S02]  /*65c0*/  FMUL.FTZ R106, R103, c[0x0][0x23c] ;  /* 0x00008f00676a7a20 */ /* 0x000fe40000410000 */
[----:B------:R-:W-:Y:S01]  /*65d0*/  FMUL.FTZ R0, R0, c[0x0][0x23c] ;  /* 0x00008f0000007a20 */ /* 0x000fe20000410000 */
[----:B------:R-:W-:Y:S01]  /*65e0*/  MUFU.EX2 R140, R44 ;  /* 0x0000002c008c7308 */ /* 0x000fe20000000800 */
[----:B--2---:R-:W-:Y:S01]  /*65f0*/  FMUL.FTZ R18, R100, R126 ;  /* 0x0000007e64127220 */ /* 0x004fe20000410000 */
[----:B------:R-:W-:Y:S01]  /*6600*/  FSEL R106, R106, RZ, P1 ;  /* 0x000000ff6a6a7208 */ /* 0x000fe20000800000 */
[----:B------:R-:W-:Y:S01]  /*6610*/  FMUL.FTZ R19, R100, R127 ;  /* 0x0000007f64137220 */ /* 0x000fe20000410000 */
[----:B------:R-:W-:Y:S01]  /*6620*/  FSETP.NEU.FTZ.AND P1, PT, R102, -INF , PT ;  /* 0xff8000006600780b */ /* 0x000fe20003f3d000 */
[C---:B------:R-:W-:Y:S01]  /*6630*/  FMUL.FTZ R35, R100.reuse, R143 ;  /* 0x0000008f64237220 */ /* 0x040fe20000410000 */
[----:B---3--:R-:W-:Y:S01]  /*6640*/  MOV R185, R8 ;  /* 0x0000000800b97202 */ /* 0x008fe20000000f00 */
[--C-:B------:R-:W-:Y:S01]  /*6650*/  FFMA.FTZ R111, R199, c[0x0][0x23c], -R106.reuse ;  /* 0x00008f00c76f7a23 */ /* 0x100fe2000001086a */
[----:B------:R-:W-:Y:S01]  /*6660*/  LDSM.16.MT88.4 R124, [R220+0xb000] ;  /* 0x00b00000dc7c783b */ /* 0x000fe20000004200 */
[--C-:B------:R-:W-:Y:S01]  /*6670*/  FFMA.FTZ R4, R181, c[0x0][0x23c], -R106.reuse ;  /* 0x00008f00b5047a23 */ /* 0x100fe2000001086a */
[----:B------:R1:W2:Y:S01]  /*6680*/  MUFU.EX2 R2, R0 ;  /* 0x0000000000027308 */ /* 0x0002a20000000800 */
[----:B------:R-:W-:Y:S02]  /*6690*/  FMUL.FTZ R34, R100, R142 ;  /* 0x0000008e64227220 */ /* 0x000fe40000410000 */
[--C-:B------:R-:W-:Y:S02]  /*66a0*/  FFMA.FTZ R49, R196, c[0x0][0x23c], -R106.reuse ;  /* 0x00008f00c4317a23 */ /* 0x100fe4000001086a */
[C---:B------:R-:W-:Y:S02]  /*66b0*/  FMUL.FTZ R50, R100.reuse, R158 ;  /* 0x0000009e64327220 */ /* 0x040fe40000410000 */
[C---:B------:R-:W-:Y:S02]  /*66c0*/  FMUL.FTZ R51, R100.reuse, R159 ;  /* 0x0000009f64337220 */ /* 0x040fe40000410000 */
[--C-:B------:R-:W-:Y:S01]  /*66d0*/  FFMA.FTZ R65, R197, c[0x0][0x23c], -R106.reuse ;  /* 0x00008f00c5417a23 */ /* 0x100fe2000001086a */
[----:B------:R3:W-:Y:S01]  /*66e0*/  MUFU.EX2 R252, R111 ;  /* 0x0000006f00fc7308 */ /* 0x0007e20000000800 */
[C---:B------:R-:W-:Y:S02]  /*66f0*/  FMUL.FTZ R64, R101.reuse, R172 ;  /* 0x000000ac65407220 */ /* 0x040fe40000410000 */
[C---:B------:R-:W-:Y:S02]  /*6700*/  FMUL.FTZ R66, R100.reuse, R174 ;  /* 0x000000ae64427220 */ /* 0x040fe40000410000 */
[C---:B------:R-:W-:Y:S02]  /*6710*/  FMUL.FTZ R67, R100.reuse, R175 ;  /* 0x000000af64437220 */ /* 0x040fe40000410000 */
[C---:B------:R-:W-:Y:S02]  /*6720*/  FMUL.FTZ R68, R101.reuse, R68 ;  /* 0x0000004465447220 */ /* 0x040fe40000410000 */
[----:B------:R-:W-:Y:S01]  /*6730*/  FMUL.FTZ R69, R101, R69 ;  /* 0x0000004565457220 */ /* 0x000fe20000410000 */
[----:B------:R4:W-:Y:S01]  /*6740*/  MUFU.EX2 R9, R4 ;  /* 0x0000000400097308 */ /* 0x0009e20000000800 */
[C---:B------:R-:W-:Y:S02]  /*6750*/  FMUL.FTZ R70, R100.reuse, R70 ;  /* 0x0000004664467220 */ /* 0x040fe40000410000 */
[----:B------:R-:W-:Y:S02]  /*6760*/  FMUL.FTZ R71, R100, R71 ;  /* 0x0000004764477220 */ /* 0x000fe40000410000 */
[----:B-1----:R-:W-:Y:S02]  /*6770*/  FADD.FTZ R0, -R3, R107 ;  /* 0x0000006b03007221 */ /* 0x002fe40000010100 */
[----:B------:R-:W-:Y:S02]  /*6780*/  FMUL.FTZ R107, R102, c[0x0][0x23c] ;  /* 0x00008f00666b7a20 */ /* 0x000fe40000410000 */
[----:B------:R-:W-:Y:S01]  /*6790*/  FMUL.FTZ R0, R0, c[0x0][0x23c] ;  /* 0x00008f0000007a20 */ /* 0x000fe20000410000 */
[----:B------:R1:W-:Y:S01]  /*67a0*/  MUFU.EX2 R142, R57 ;  /* 0x00000039008e7308 */ /* 0x0003e20000000800 */
[C---:B--2---:R-:W-:Y:S01]  /*67b0*/  FMUL.FTZ R24, R2.reuse, R132 ;  /* 0x0000008402187220 */ /* 0x044fe20000410000 */
[----:B------:R-:W-:Y:S01]  /*67c0*/  FSEL R107, R107, RZ, P1 ;  /* 0x000000ff6b6b7208 */ /* 0x000fe20000800000 */
[C---:B------:R-:W-:Y:S01]  /*67d0*/  FMUL.FTZ R25, R2.reuse, R133 ;  /* 0x0000008502197220 */ /* 0x040fe20000410000 */
[----:B------:R-:W-:Y:S01]  /*67e0*/  FSETP.NEU.FTZ.AND P1, PT, R3, -INF , PT ;  /* 0xff8000000300780b */ /* 0x000fe20003f3d000 */
[----:B------:R-:W-:Y:S02]  /*67f0*/  FMUL.FTZ R40, R2, R148 ;  /* 0x0000009402287220 */ /* 0x000fe40000410000 */
[--C-:B---3--:R-:W-:Y:S01]  /*6800*/  FFMA.FTZ R111, R200, c[0x0][0x23c], -R107.reuse ;  /* 0x00008f00c86f7a23 */ /* 0x108fe2000001086b */
[----:B------:R-:W-:Y:S01]  /*6810*/  FSEL R110, R110, RZ, P1 ;  /* 0x000000ff6e6e7208 */ /* 0x000fe20000800000 */
[C---:B------:R-:W-:Y:S01]  /*6820*/  FMUL.FTZ R44, R2.reuse, R152 ;  /* 0x00000098022c7220 */ /* 0x040fe20000410000 */
[----:B------:R-:W2:Y:S01]  /*6830*/  MUFU.EX2 R0, R0 ;  /* 0x0000000000007308 */ /* 0x000ea20000000800 */
[C---:B------:R-:W-:Y:S02]  /*6840*/  FMUL.FTZ R45, R2.reuse, R153 ;  /* 0x00000099022d7220 */ /* 0x040fe40000410000 */
[----:B------:R-:W-:Y:S02]  /*6850*/  FMUL.FTZ R56, R2, R164 ;  /* 0x000000a402387220 */ /* 0x000fe40000410000 */
[--C-:B----4-:R-:W-:Y:S01]  /*6860*/  FFMA.FTZ R4, R186, c[0x0][0x23c], -R106.reuse ;  /* 0x00008f00ba047a23 */ /* 0x110fe2000001086a */
[----:B------:R-:W-:Y:S01]  /*6870*/  MOV R186, R5 ;  /* 0x0000000500ba7202 */ /* 0x000fe20000000f00 */
[----:B------:R-:W-:Y:S02]  /*6880*/  FFMA.FTZ R5, R14, c[0x0][0x23c], -R106 ;  /* 0x00008f000e057a23 */ /* 0x000fe4000001086a */
[C---:B------:R-:W-:Y:S01]  /*6890*/  FMUL.FTZ R61, R2.reuse, R169 ;  /* 0x000000a9023d7220 */ /* 0x040fe20000410000 */
[----:B------:R3:W-:Y:S01]  /*68a0*/  MUFU.EX2 R251, R111 ;  /* 0x0000006f00fb7308 */ /* 0x0007e20000000800 */
[C---:B------:R-:W-:Y:S02]  /*68b0*/  FMUL.FTZ R72, R2.reuse, R72 ;  /* 0x0000004802487220 */ /* 0x040fe40000410000 */
[C---:B------:R-:W-:Y:S02]  /*68c0*/  FMUL.FTZ R73, R2.reuse, R73 ;  /* 0x0000004902497220 */ /* 0x040fe40000410000 */
[C---:B-1----:R-:W-:Y:S02]  /*68d0*/  FMUL.FTZ R57, R2.reuse, R165 ;  /* 0x000000a502397220 */ /* 0x042fe40000410000 */
[C---:B------:R-:W-:Y:S02]  /*68e0*/  FMUL.FTZ R76, R2.reuse, R76 ;  /* 0x0000004c024c7220 */ /* 0x040fe40000410000 */
[----:B------:R-:W-:Y:S01]  /*68f0*/  FMUL.FTZ R77, R2, R77 ;  /* 0x0000004d024d7220 */ /* 0x000fe20000410000 */
[----:B------:R1:W-:Y:S01]  /*6900*/  MUFU.EX2 R8, R4 ;  /* 0x0000000400087308 */ /* 0x0003e20000000800 */
[C---:B------:R-:W-:Y:S02]  /*6910*/  FMUL.FTZ R80, R101.reuse, R80 ;  /* 0x0000005065507220 */ /* 0x040fe40000410000 */
[----:B------:R-:W-:Y:S02]  /*6920*/  FMUL.FTZ R81, R101, R81 ;  /* 0x0000005165517220 */ /* 0x000fe40000410000 */
[C---:B--2---:R-:W-:Y:S02]  /*6930*/  FMUL.FTZ R10, R0.reuse, R114 ;  /* 0x00000072000a7220 */ /* 0x044fe40000410000 */
[C---:B------:R-:W-:Y:S02]  /*6940*/  FMUL.FTZ R11, R0.reuse, R115 ;  /* 0x00000073000b7220 */ /* 0x040fe40000410000 */
[C---:B------:R-:W-:Y:S01]  /*6950*/  FMUL.FTZ R14, R0.reuse, R122 ;  /* 0x0000007a000e7220 */ /* 0x040fe20000410000 */
[----:B------:R-:W-:Y:S01]  /*6960*/  MUFU.EX2 R30, R5 ;  /* 0x00000005001e7308 */ /* 0x000fe20000000800 */
[C---:B------:R-:W-:Y:S02]  /*6970*/  FMUL.FTZ R31, R0.reuse, R139 ;  /* 0x0000008b001f7220 */ /* 0x040fe40000410000 */
[C---:B------:R-:W-:Y:S02]  /*6980*/  FMUL.FTZ R42, R0.reuse, R150 ;  /* 0x00000096002a7220 */ /* 0x040fe40000410000 */
[----:B---3--:R-:W-:Y:S02]  /*6990*/  FFMA.FTZ R111, R201, c[0x0][0x23c], -R107 ;  /* 0x00008f00c96f7a23 */ /* 0x008fe4000001086b */
[C---:B------:R-:W-:Y:S02]  /*69a0*/  FMUL.FTZ R43, R0.reuse, R151 ;  /* 0x00000097002b7220 */ /* 0x040fe40000410000 */
[C---:B------:R-:W-:Y:S01]  /*69b0*/  FMUL.FTZ R46, R0.reuse, R154 ;  /* 0x0000009a002e7220 */ /* 0x040fe20000410000 */
[----:B------:R2:W-:Y:S01]  /*69c0*/  MUFU.EX2 R250, R111 ;  /* 0x0000006f00fa7308 */ /* 0x0005e20000000800 */
[C---:B------:R-:W-:Y:S02]  /*69d0*/  FMUL.FTZ R47, R0.reuse, R155 ;  /* 0x0000009b002f7220 */ /* 0x040fe40000410000 */
[C---:B------:R-:W-:Y:S02]  /*69e0*/  FMUL.FTZ R58, R0.reuse, R166 ;  /* 0x000000a6003a7220 */ /* 0x040fe40000410000 */
[--C-:B-1----:R-:W-:Y:S02]  /*69f0*/  FFMA.FTZ R4, R15, c[0x0][0x23c], -R105.reuse ;  /* 0x00008f000f047a23 */ /* 0x102fe40000010869 */
[C---:B------:R-:W-:Y:S02]  /*6a00*/  FMUL.FTZ R15, R0.reuse, R123 ;  /* 0x0000007b000f7220 */ /* 0x040fe40000410000 */
[C---:B------:R-:W-:Y:S01]  /*6a10*/  FMUL.FTZ R59, R0.reuse, R167 ;  /* 0x000000a7003b7220 */ /* 0x040fe20000410000 */
[----:B------:R1:W3:Y:S01]  /*6a20*/  MUFU.EX2 R7, R4 ;  /* 0x0000000400077308 */ /* 0x0002e20000000800 */
[C---:B------:R-:W-:Y:S02]  /*6a30*/  FMUL.FTZ R62, R0.reuse, R170 ;  /* 0x000000aa003e7220 */ /* 0x040fe40000410000 */
[C---:B------:R-:W-:Y:S02]  /*6a40*/  FMUL.FTZ R63, R0.reuse, R171 ;  /* 0x000000ab003f7220 */ /* 0x040fe40000410000 */
[C---:B------:R-:W-:Y:S02]  /*6a50*/  FMUL.FTZ R74, R0.reuse, R74 ;  /* 0x0000004a004a7220 */ /* 0x040fe40000410000 */
[C---:B------:R-:W-:Y:S02]  /*6a60*/  FMUL.FTZ R75, R0.reuse, R75 ;  /* 0x0000004b004b7220 */ /* 0x040fe40000410000 */
[C---:B------:R-:W-:Y:S01]  /*6a70*/  FMUL.FTZ R78, R0.reuse, R78 ;  /* 0x0000004e004e7220 */ /* 0x040fe20000410000 */
[----:B------:R4:W-:Y:S01]  /*6a80*/  MUFU.EX2 R139, R49 ;  /* 0x00000031008b7308 */ /* 0x0009e20000000800 */
[----:B------:R-:W-:Y:S02]  /*6a90*/  FMUL.FTZ R79, R0, R79 ;  /* 0x0000004f004f7220 */ /* 0x000fe40000410000 */
[----:B------:R-:W-:Y:S02]  /*6aa0*/  FMUL.FTZ R82, R100, R82 ;  /* 0x0000005264527220 */ /* 0x000fe40000410000 */
[--C-:B--2---:R-:W-:Y:S02]  /*6ab0*/  FFMA.FTZ R111, R202, c[0x0][0x23c], -R110.reuse ;  /* 0x00008f00ca6f7a23 */ /* 0x104fe4000001086e */
[C---:B------:R-:W-:Y:S02]  /*6ac0*/  FMUL.FTZ R83, R100.reuse, R83 ;  /* 0x0000005364537220 */ /* 0x040fe40000410000 */
[C---:B------:R-:W-:Y:S01]  /*6ad0*/  FMUL.FTZ R84, R101.reuse, R84 ;  /* 0x0000005465547220 */ /* 0x040fe20000410000 */
[----:B------:R2:W-:Y:S01]  /*6ae0*/  MUFU.EX2 R249, R111 ;  /* 0x0000006f00f97308 */ /* 0x0005e20000000800 */
[----:B------:R-:W-:Y:S02]  /*6af0*/  FMUL.FTZ R85, R101, R85 ;  /* 0x0000005565557220 */ /* 0x000fe40000410000 */
[----:B------:R-:W-:Y:S02]  /*6b00*/  FMUL.FTZ R86, R100, R86 ;  /* 0x0000005664567220 */ /* 0x000fe40000410000 */
[----:B-1----:R-:W-:Y:S02]  /*6b10*/  FFMA.FTZ R4, R13, c[0x0][0x23c], -R105 ;  /* 0x00008f000d047a23 */ /* 0x002fe40000010869 */
[----:B------:R-:W-:Y:S02]  /*6b20*/  FMUL.FTZ R13, R2, R121 ;  /* 0x00000079020d7220 */ /* 0x000fe40000410000 */
[----:B------:R-:W-:Y:S01]  /*6b30*/  FMUL.FTZ R87, R100, R87 ;  /* 0x0000005764577220 */ /* 0x000fe20000410000 */
[----:B------:R1:W-:Y:S01]  /*6b40*/  MUFU.EX2 R27, R4 ;  /* 0x00000004001b7308 */ /* 0x0003e20000000800 */
[C---:B------:R-:W-:Y:S02]  /*6b50*/  FMUL.FTZ R88, R2.reuse, R88 ;  /* 0x0000005802587220 */ /* 0x040fe40000410000 */
[----:B------:R-:W-:Y:S02]  /*6b60*/  FMUL.FTZ R89, R2, R89 ;  /* 0x0000005902597220 */ /* 0x000fe40000410000 */
[----:B----4-:R-:W-:Y:S02]  /*6b70*/  FMUL.FTZ R49, R101, R157 ;  /* 0x0000009d65317220 */ /* 0x010fe40000410000 */
[C---:B------:R-:W-:Y:S01]  /*6b80*/  FMUL.FTZ R90, R0.reuse, R90 ;  /* 0x0000005a005a7220 */ /* 0x040fe20000410000 */
[----:B------:R-:W-:Y:S01]  /*6b90*/  LDSM.16.MT88.4 R156, [R220+0xac00] ;  /* 0x00ac0000dc9c783b */ /* 0x000fe20000004200 */
[----:B------:R-:W-:Y:S01]  /*6ba0*/  FMUL.FTZ R91, R0, R91 ;  /* 0x0000005b005b7220 */ /* 0x000fe20000410000 */
[----:B------:R4:W-:Y:S01]  /*6bb0*/  MUFU.EX2 R180, R60 ;  /* 0x0000003c00b47308 */ /* 0x0009e20000000800 */
[C---:B------:R-:W-:Y:S02]  /*6bc0*/  FMUL.FTZ R92, R2.reuse, R92 ;  /* 0x0000005c025c7220 */ /* 0x040fe40000410000 */
[----:B------:R-:W-:Y:S02]  /*6bd0*/  FMUL.FTZ R93, R2, R93 ;  /* 0x0000005d025d7220 */ /* 0x000fe40000410000 */
[----:B--2---:R-:W-:Y:S02]  /*6be0*/  FFMA.FTZ R111, R205, c[0x0][0x23c], -R110 ;  /* 0x00008f00cd6f7a23 */ /* 0x004fe4000001086e */
[C---:B------:R-:W-:Y:S02]  /*6bf0*/  FMUL.FTZ R94, R0.reuse, R94 ;  /* 0x0000005e005e7220 */ /* 0x040fe40000410000 */
[----:B------:R-:W-:Y:S01]  /*6c00*/  FMUL.FTZ R95, R0, R95 ;  /* 0x0000005f005f7220 */ /* 0x000fe20000410000 */
[----:B------:R2:W-:Y:S01]  /*6c10*/  MUFU.EX2 R248, R111 ;  /* 0x0000006f00f87308 */ /* 0x0005e20000000800 */
[C---:B------:R-:W-:Y:S02]  /*6c20*/  FMUL.FTZ R96, R101.reuse, R96 ;  /* 0x0000006065607220 */ /* 0x040fe40000410000 */
[----:B------:R-:W-:Y:S02]  /*6c30*/  FMUL.FTZ R97, R101, R97 ;  /* 0x0000006165617220 */ /* 0x000fe40000410000 */
[----:B-1----:R-:W-:Y:S02]  /*6c40*/  FFMA.FTZ R4, R12, c[0x0][0x23c], -R106 ;  /* 0x00008f000c047a23 */ /* 0x002fe4000001086a */
[----:B------:R-:W-:Y:S02]  /*6c50*/  FMUL.FTZ R12, R2, R120 ;  /* 0x00000078020c7220 */ /* 0x000fe40000410000 */
[----:B------:R-:W1:Y:S01]  /*6c60*/  LDSM.16.MT88.4 R120, [R222+0xa000] ;  /* 0x00a00000de78783b */ /* 0x000e620000004200 */
[----:B------:R5:W-:Y:S01]  /*6c70*/  MUFU.EX2 R6, R4 ;  /* 0x0000000400067308 */ /* 0x000be20000000800 */
[C---:B------:R-:W-:Y:S02]  /*6c80*/  FMUL.FTZ R98, R100.reuse, R98 ;  /* 0x0000006264627220 */ /* 0x040fe40000410000 */
[----:B------:R-:W-:Y:S02]  /*6c90*/  FMUL.FTZ R99, R100, R99 ;  /* 0x0000006364637220 */ /* 0x000fe40000410000 */
[----:B----4-:R-:W-:Y:S02]  /*6ca0*/  FMUL.FTZ R60, R2, R168 ;  /* 0x000000a8023c7220 */ /* 0x010fe40000410000 */
[--C-:B------:R-:W-:Y:S02]  /*6cb0*/  FFMA.FTZ R108, R108, c[0x0][0x23c], -R110.reuse ;  /* 0x00008f006c6c7a23 */ /* 0x100fe4000001086e */
[--C-:B--2---:R-:W-:Y:S04]  /*6cc0*/  FFMA.FTZ R111, R203, c[0x0][0x23c], -R107.reuse ;  /* 0x00008f00cb6f7a23 */ /* 0x104fe8000001086b */
[----:B------:R2:W-:Y:S01]  /*6cd0*/  MUFU.EX2 R247, R111 ;  /* 0x0000006f00f77308 */ /* 0x0005e20000000800 */
[--C-:B-----5:R-:W-:Y:S01]  /*6ce0*/  FFMA.FTZ R4, R183, c[0x0][0x23c], -R107.reuse ;  /* 0x00008f00b7047a23 */ /* 0x120fe2000001086b */
[----:B------:R-:W-:Y:S01]  /*6cf0*/  MOV R183, R9 ;  /* 0x0000000900b77202 */ /* 0x000fe20000000f00 */
[--C-:B------:R-:W-:Y:S01]  /*6d00*/  FFMA.FTZ R9, R189, c[0x0][0x23c], -R107.reuse ;  /* 0x00008f00bd097a23 */ /* 0x100fe2000001086b */
[----:B---3--:R-:W-:Y:S06]  /*6d10*/  MOV R189, R7 ;  /* 0x0000000700bd7202 */ /* 0x008fec0000000f00 */
[----:B------:R3:W-:Y:S01]  /*6d20*/  MUFU.EX2 R181, R4 ;  /* 0x0000000400b57308 */ /* 0x0007e20000000800 */
[----:B------:R-:W-:Y:S09]  /*6d30*/  FMUL.FTZ R7, R100, R119 ;  /* 0x0000007764077220 */ /* 0x000ff20000410000 */
[----:B------:R4:W-:Y:S01]  /*6d40*/  MUFU.EX2 R29, R9 ;  /* 0x00000009001d7308 */ /* 0x0009e20000000800 */
[--C-:B--2---:R-:W-:Y:S09]  /*6d50*/  FFMA.FTZ R111, R204, c[0x0][0x23c], -R107.reuse ;  /* 0x00008f00cc6f7a23 */ /* 0x104ff2000001086b */
[----:B------:R2:W-:Y:S01]  /*6d60*/  MUFU.EX2 R246, R111 ;  /* 0x0000006f00f67308 */ /* 0x0005e20000000800 */
[----:B---3--:R-:W-:Y:S09]  /*6d70*/  FFMA.FTZ R4, R190, c[0x0][0x23c], -R107 ;  /* 0x00008f00be047a23 */ /* 0x008ff2000001086b */
[----:B------:R3:W5:Y:S01]  /*6d80*/  MUFU.EX2 R190, R4 ;  /* 0x0000000400be7308 */ /* 0x0007620000000800 */
[----:B----4-:R-:W-:Y:S02]  /*6d90*/  FMUL.FTZ R9, R2, R113 ;  /* 0x0000007102097220 */ /* 0x010fe40000410000 */
[--C-:B--2---:R-:W-:Y:S07]  /*6da0*/  FFMA.FTZ R111, R206, c[0x0][0x23c], -R110.reuse ;  /* 0x00008f00ce6f7a23 */ /* 0x104fee000001086e */
[----:B------:R2:W-:Y:S01]  /*6db0*/  MUFU.EX2 R245, R111 ;  /* 0x0000006f00f57308 */ /* 0x0005e20000000800 */
[--C-:B---3--:R-:W-:Y:S09]  /*6dc0*/  FFMA.FTZ R4, R182, c[0x0][0x23c], -R110.reuse ;  /* 0x00008f00b6047a23 */ /* 0x108ff2000001086e */
[----:B------:R3:W-:Y:S01]  /*6dd0*/  MUFU.EX2 R182, R4 ;  /* 0x0000000400b67308 */ /* 0x0007e20000000800 */
[--C-:B--2---:R-:W-:Y:S09]  /*6de0*/  FFMA.FTZ R111, R207, c[0x0][0x23c], -R110.reuse ;  /* 0x00008f00cf6f7a23 */ /* 0x104ff2000001086e */
[----:B------:R2:W-:Y:S01]  /*6df0*/  MUFU.EX2 R244, R111 ;  /* 0x0000006f00f47308 */ /* 0x0005e20000000800 */
[--C-:B---3--:R-:W-:Y:S09]  /*6e00*/  FFMA.FTZ R4, R191, c[0x0][0x23c], -R110.reuse ;  /* 0x00008f00bf047a23 */ /* 0x108ff2000001086e */
[----:B------:R3:W4:Y:S01]  /*6e10*/  MUFU.EX2 R191, R4 ;  /* 0x0000000400bf7308 */ /* 0x0007220000000800 */
[----:B--2---:R-:W-:Y:S09]  /*6e20*/  FFMA.FTZ R111, R212, c[0x0][0x23c], -R105 ;  /* 0x00008f00d46f7a23 */ /* 0x004ff20000010869 */
[----:B------:R2:W-:Y:S01]  /*6e30*/  MUFU.EX2 R243, R111 ;  /* 0x0000006f00f37308 */ /* 0x0005e20000000800 */
[----:B---3--:R-:W-:Y:S01]  /*6e40*/  FFMA.FTZ R4, R184, c[0x0][0x23c], -R107 ;  /* 0x00008f00b8047a23 */ /* 0x008fe2000001086b */
[----:B------:R-:W-:Y:S01]  /*6e50*/  MOV R184, R8 ;  /* 0x0000000800b87202 */ /* 0x000fe20000000f00 */
[----:B------:R-:W-:Y:S01]  /*6e60*/  FMUL.FTZ R8, R2, R112 ;  /* 0x0000007002087220 */ /* 0x000fe20000410000 */
[----:B-----5:R-:W-:Y:S06]  /*6e70*/  F2FP.BF16.PACK_AB R112, R190, R181 ;  /* 0x000000b5be70723e */ /* 0x020fec00000010ff */
[----:B------:R3:W5:Y:S01]  /*6e80*/  MUFU.EX2 R5, R4 ;  /* 0x0000000400057308 */ /* 0x0007620000000800 */
[----:B----4-:R-:W-:Y:S01]  /*6e90*/  F2FP.BF16.PACK_AB R113, R191, R182 ;  /* 0x000000b6bf71723e */ /* 0x010fe200000010ff */
[--C-:B--2---:R-:W-:Y:S08]  /*6ea0*/  FFMA.FTZ R111, R213, c[0x0][0x23c], -R105.reuse ;  /* 0x00008f00d56f7a23 */ /* 0x104ff00000010869 */
[----:B------:R2:W-:Y:S01]  /*6eb0*/  MUFU.EX2 R242, R111 ;  /* 0x0000006f00f27308 */ /* 0x0005e20000000800 */
[----:B---3--:R-:W-:Y:S01]  /*6ec0*/  FFMA.FTZ R4, R188, c[0x0][0x23c], -R110 ;  /* 0x00008f00bc047a23 */ /* 0x008fe2000001086e */
[----:B------:R-:W-:Y:S01]  /*6ed0*/  MOV R188, R6 ;  /* 0x0000000600bc7202 */ /* 0x000fe20000000f00 */
[----:B------:R-:W-:Y:S01]  /*6ee0*/  FMUL.FTZ R6, R100, R118 ;  /* 0x0000007664067220 */ /* 0x000fe20000410000 */
[----:B------:R-:W-:Y:S06]  /*6ef0*/  F2FP.BF16.PACK_AB R118, R27, R189 ;  /* 0x000000bd1b76723e */ /* 0x000fec00000010ff */
[----:B------:R3:W4:Y:S01]  /*6f00*/  MUFU.EX2 R26, R4 ;  /* 0x00000004001a7308 */ /* 0x0007220000000800 */
[----:B------:R-:W-:Y:S01]  /*6f10*/  F2FP.BF16.PACK_AB R119, R30, R188 ;  /* 0x000000bc1e77723e */ /* 0x000fe200000010ff */
[----:B--2---:R-:W-:Y:S01]  /*6f20*/  FFMA.FTZ R111, R214, c[0x0][0x23c], -R106 ;  /* 0x00008f00d66f7a23 */ /* 0x004fe2000001086a */
[----:B------:R-:W-:Y:S07]  /*6f30*/  MOV R214, R180 ;  /* 0x000000b400d67202 */ /* 0x000fee0000000f00 */
[----:B------:R2:W-:Y:S01]  /*6f40*/  MUFU.EX2 R213, R111 ;  /* 0x0000006f00d57308 */ /* 0x0005e20000000800 */
[----:B---3--:R-:W-:Y:S01]  /*6f50*/  FFMA.FTZ R4, R187, c[0x0][0x23c], -R110 ;  /* 0x00008f00bb047a23 */ /* 0x008fe2000001086e */
[----:B-----5:R-:W-:Y:S01]  /*6f60*/  MOV R187, R5 ;  /* 0x0000000500bb7202 */ /* 0x020fe20000000f00 */
[----:B------:R-:W-:Y:S01]  /*6f70*/  FMUL.FTZ R5, R101, R117 ;  /* 0x0000007565057220 */ /* 0x000fe20000410000 */
[----:B------:R-:W-:Y:S06]  /*6f80*/  F2FP.BF16.PACK_AB R117, R184, R183 ;  /* 0x000000b7b875723e */ /* 0x000fec00000010ff */
[----:B------:R3:W5:Y:S01]  /*6f90*/  MUFU.EX2 R28, R4 ;  /* 0x00000004001c7308 */ /* 0x0007620000000800 */
[----:B------:R-:W-:Y:S02]  /*6fa0*/  F2FP.BF16.PACK_AB R114, R29, R187 ;  /* 0x000000bb1d72723e */ /* 0x000fe400000010ff */
[----:B----4-:R-:W-:Y:S01]  /*6fb0*/  MOV R133, R26 ;  /* 0x0000001a00857202 */ /* 0x010fe20000000f00 */
[--C-:B--2---:R-:W-:Y:S06]  /*6fc0*/  FFMA.FTZ R111, R215, c[0x0][0x23c], -R106.reuse ;  /* 0x00008f00d76f7a23 */ /* 0x104fec000001086a */
[----:B------:R2:W-:Y:S01]  /*6fd0*/  MUFU.EX2 R212, R111 ;  /* 0x0000006f00d47308 */ /* 0x0005e20000000800 */
[C---:B---3--:R-:W-:Y:S01]  /*6fe0*/  FMUL.FTZ R4, R101.reuse, R116 ;  /* 0x0000007465047220 */ /* 0x048fe20000410000 */
[----:B------:R-:W-:Y:S02]  /*6ff0*/  F2FP.BF16.PACK_AB R116, R186, R185 ;  /* 0x000000b9ba74723e */ /* 0x000fe400000010ff */
[----:B-----5:R-:W-:Y:S01]  /*7000*/  F2FP.BF16.PACK_AB R115, R28, R26 ;  /* 0x0000001a1c73723e */ /* 0x020fe200000010ff */
[----:B------:R-:W-:Y:S01]  /*7010*/  FMUL.FTZ R26, R0, R134 ;  /* 0x00000086001a7220 */ /* 0x000fe20000410000 */
[----:B------:R-:W-:Y:S01]  /*7020*/  MOV R132, R28 ;  /* 0x0000001c00847202 */ /* 0x000fe20000000f00 */
[----:B------:R-:W-:Y:S01]  /*7030*/  FMUL.FTZ R28, R2, R136 ;  /* 0x00000088021c7220 */ /* 0x000fe20000410000 */
[----:B------:R-:W-:Y:S01]  /*7040*/  MOV R134, R27 ;  /* 0x0000001b00867202 */ /* 0x000fe20000000f00 */
[-C--:B------:R-:W-:Y:S05]  /*7050*/  HMMA.16816.F32.BF16 R4, R116, R20.reuse, R4 ;  /* 0x000000147404723c */ /* 0x080fea0000041804 */
[C---:B------:R-:W-:Y:S01]  /*7060*/  FMUL.FTZ R27, R0.reuse, R135 ;  /* 0x00000087001b7220 */ /* 0x040fe20000410000 */
[----:B------:R-:W-:Y:S01]  /*7070*/  MOV R135, R30 ;  /* 0x0000001e00877202 */ /* 0x000fe20000000f00 */
[----:B------:R-:W-:Y:S01]  /*7080*/  FMUL.FTZ R30, R0, R138 ;  /* 0x0000008a001e7220 */ /* 0x000fe20000410000 */
[C---:B------:R-:W-:Y:S01]  /*7090*/  HMMA.16816.F32.BF16 R8, R112.reuse, R20, R8 ;  /* 0x000000147008723c */ /* 0x040fe20000041808 */
[----:B------:R3:W-:Y:S03]  /*70a0*/  MUFU.EX2 R138, R41 ;  /* 0x00000029008a7308 */ /* 0x0007e60000000800 */
[----:B--2---:R-:W-:Y:S01]  /*70b0*/  FFMA.FTZ R111, R208, c[0x0][0x23c], -R105 ;  /* 0x00008f00d06f7a23 */ /* 0x004fe20000010869 */
[----:B------:R-:W-:Y:S01]  /*70c0*/  MOV R136, R29 ;  /* 0x0000001d00887202 */ /* 0x000fe20000000f00 */
[----:B------:R-:W-:Y:S02]  /*70d0*/  FMUL.FTZ R29, R2, R137 ;  /* 0x00000089021d7220 */ /* 0x000fe40000410000 */
[-C--:B------:R-:W-:Y:S03]  /*70e0*/  HMMA.16816.F32.BF16 R12, R112, R22.reuse, R12 ;  /* 0x00000016700c723c */ /* 0x080fe6000004180c */
[----:B------:R2:W-:Y:S01]  /*70f0*/  MUFU.EX2 R208, R111 ;  /* 0x0000006f00d07308 */ /* 0x0005e20000000800 */
[C---:B------:R-:W-:Y:S02]  /*7100*/  FMUL.FTZ R20, R101.reuse, R128 ;  /* 0x0000008065147220 */ /* 0x040fe40000410000 */
[C---:B------:R-:W-:Y:S02]  /*7110*/  FMUL.FTZ R21, R101.reuse, R129 ;  /* 0x0000008165157220 */ /* 0x040fe40000410000 */
[C---:B------:R-:W-:Y:S05]  /*7120*/  HMMA.16816.F32.BF16 R16, R116.reuse, R22, R16 ;  /* 0x000000167410723c */ /* 0x040fea0000041810 */
[----:B------:R4:W5:Y:S02]  /*7130*/  MUFU.EX2 R137, R65 ;  /* 0x0000004100897308 */ /* 0x0009640000000800 */
[C---:B------:R-:W-:Y:S02]  /*7140*/  FMUL.FTZ R22, R100.reuse, R130 ;  /* 0x0000008264167220 */ /* 0x040fe40000410000 */
[----:B------:R-:W-:Y:S02]  /*7150*/  FMUL.FTZ R23, R100, R131 ;  /* 0x0000008364177220 */ /* 0x000fe40000410000 */
[----:B------:R-:W-:Y:S01]  /*7160*/  LDSM.16.MT88.4 R128, [R222+0x9400] ;  /* 0x00940000de80783b */ /* 0x000fe20000004200 */
[----:B---3--:R-:W-:Y:S04]  /*7170*/  FMUL.FTZ R41, R2, R149 ;  /* 0x0000009502297220 */ /* 0x008fe80000410000 */
[-C--:B------:R-:W-:Y:S03]  /*7180*/  HMMA.16816.F32.BF16 R20, R116, R36.reuse, R20 ;  /* 0x000000247414723c */ /* 0x080fe60000041814 */
[--C-:B--2---:R-:W-:Y:S04]  /*7190*/  FFMA.FTZ R111, R210, c[0x0][0x23c], -R106.reuse ;  /* 0x00008f00d26f7a23 */ /* 0x104fe8000001086a */
[----:B------:R2:W-:Y:S01]  /*71a0*/  MUFU.EX2 R206, R111 ;  /* 0x0000006f00ce7308 */ /* 0x0005e20000000800 */
[C---:B------:R-:W-:Y:S04]  /*71b0*/  HMMA.16816.F32.BF16 R24, R112.reuse, R36, R24 ;  /* 0x000000247018723c */ /* 0x040fe80000041818 */
[C---:B----4-:R-:W-:Y:S01]  /*71c0*/  FMUL.FTZ R65, R101.reuse, R173 ;  /* 0x000000ad65417220 */ /* 0x050fe20000410000 */
[----:B-----5:R-:W-:Y:S01]  /*71d0*/  MOV R215, R137 ;  /* 0x0000008900d77202 */ /* 0x020fe20000000f00 */
[----:B------:R-:W-:Y:S02]  /*71e0*/  LDSM.16.MT88.4 R172, [R222+0xac00] ;  /* 0x00ac0000deac783b */ /* 0x000fe40000004200 */
[-C--:B------:R-:W-:Y:S04]  /*71f0*/  HMMA.16816.F32.BF16 R28, R112, R38.reuse, R28 ;  /* 0x00000026701c723c */ /* 0x080fe8000004181c */
[C---:B------:R-:W-:Y:S02]  /*7200*/  FMUL.FTZ R36, R101.reuse, R144 ;  /* 0x0000009065247220 */ /* 0x040fe40000410000 */
[----:B------:R-:W-:Y:S02]  /*7210*/  FMUL.FTZ R37, R101, R145 ;  /* 0x0000009165257220 */ /* 0x000fe40000410000 */
[C---:B------:R-:W-:Y:S07]  /*7220*/  HMMA.16816.F32.BF16 R32, R116.reuse, R38, R32 ;  /* 0x000000267420723c */ /* 0x040fee0000041820 */
[C---:B------:R-:W-:Y:S02]  /*7230*/  FMUL.FTZ R38, R100.reuse, R146 ;  /* 0x0000009264267220 */ /* 0x040fe40000410000 */
[----:B------:R-:W-:Y:S03]  /*7240*/  FMUL.FTZ R39, R100, R147 ;  /* 0x0000009364277220 */ /* 0x000fe60000410000 */
[--C-:B--2---:R-:W-:Y:S01]  /*7250*/  FFMA.FTZ R111, R211, c[0x0][0x23c], -R106.reuse ;  /* 0x00008f00d36f7a23 */ /* 0x104fe2000001086a */
[----:B------:R-:W-:Y:S03]  /*7260*/  MOV R211, R140 ;  /* 0x0000008c00d37202 */ /* 0x000fe60000000f00 */
[-C--:B------:R-:W-:Y:S01]  /*7270*/  HMMA.16816.F32.BF16 R36, R116, R52.reuse, R36 ;  /* 0x000000347424723c */ /* 0x080fe20000041824 */
[----:B------:R2:W-:Y:S07]  /*7280*/  MUFU.EX2 R205, R111 ;  /* 0x0000006f00cd7308 */ /* 0x0005ee0000000800 */
[C---:B------:R-:W-:Y:S07]  /*7290*/  HMMA.16816.F32.BF16 R40, R112.reuse, R52, R40 ;  /* 0x000000347028723c */ /* 0x040fee0000041828 */
[----:B------:R-:W-:Y:S01]  /*72a0*/  FFMA.FTZ R52, R198, c[0x0][0x23c], -R106 ;  /* 0x00008f00c6347a23 */ /* 0x000fe2000001086a */
[-C--:B------:R-:W-:Y:S03]  /*72b0*/  HMMA.16816.F32.BF16 R44, R112, R54.reuse, R44 ;  /* 0x00000036702c723c */ /* 0x080fe6000004182c */
[----:B------:R3:W4:Y:S01]  /*72c0*/  MUFU.EX2 R141, R52 ;  /* 0x00000034008d7308 */ /* 0x0007220000000800 */
[C---:B------:R-:W-:Y:S04]  /*72d0*/  FMUL.FTZ R53, R101.reuse, R161 ;  /* 0x000000a165357220 */ /* 0x040fe80000410000 */
[C---:B------:R-:W-:Y:S04]  /*72e0*/  HMMA.16816.F32.BF16 R48, R116.reuse, R54, R48 ;  /* 0x000000367430723c */ /* 0x040fe80000041830 */
[--C-:B--2---:R-:W-:Y:S01]  /*72f0*/  FFMA.FTZ R111, R216, c[0x0][0x23c], -R107.reuse ;  /* 0x00008f00d86f7a23 */ /* 0x104fe2000001086b */
[----:B------:R-:W-:Y:S02]  /*7300*/  MOV R216, R139 ;  /* 0x0000008b00d87202 */ /* 0x000fe40000000f00 */
[C---:B------:R-:W-:Y:S01]  /*7310*/  FMUL.FTZ R54, R100.reuse, R162 ;  /* 0x000000a264367220 */ /* 0x040fe20000410000 */
[----:B------:R2:W-:Y:S01]  /*7320*/  MUFU.EX2 R204, R111 ;  /* 0x0000006f00cc7308 */ /* 0x0005e20000000800 */
[----:B------:R-:W-:Y:S03]  /*7330*/  FMUL.FTZ R55, R100, R163 ;  /* 0x000000a364377220 */ /* 0x000fe60000410000 */
[----:B---3--:R-:W-:Y:S01]  /*7340*/  FMUL.FTZ R52, R101, R160 ;  /* 0x000000a065347220 */ /* 0x008fe20000410000 */
[----:B----4-:R-:W-:Y:S06]  /*7350*/  MOV R210, R141 ;  /* 0x0000008d00d27202 */ /* 0x010fec0000000f00 */
[-C--:B-1----:R-:W-:Y:S03]  /*7360*/  HMMA.16816.F32.BF16 R52, R116, R120.reuse, R52 ;  /* 0x000000787434723c */ /* 0x082fe60000041834 */
[--C-:B--2---:R-:W-:Y:S05]  /*7370*/  FFMA.FTZ R111, R218, c[0x0][0x23c], -R110.reuse ;  /* 0x00008f00da6f7a23 */ /* 0x104fea000001086e */
[C---:B------:R-:W-:Y:S01]  /*7380*/  HMMA.16816.F32.BF16 R56, R112.reuse, R120, R56 ;  /* 0x000000787038723c */ /* 0x040fe20000041838 */
[----:B------:R1:W-:Y:S07]  /*7390*/  MUFU.EX2 R201, R111 ;  /* 0x0000006f00c97308 */ /* 0x0003ee0000000800 */
[-C--:B------:R-:W-:Y:S08]  /*73a0*/  HMMA.16816.F32.BF16 R60, R112, R122.reuse, R60 ;  /* 0x0000007a703c723c */ /* 0x080ff0000004183c */
[C---:B------:R-:W-:Y:S01]  /*73b0*/  HMMA.16816.F32.BF16 R64, R116.reuse, R122, R64 ;  /* 0x0000007a7440723c */ /* 0x040fe20000041840 */
[----:B------:R-:W2:Y:S07]  /*73c0*/  LDSM.16.MT88.4 R120, [R222+0xb000] ;  /* 0x00b00000de78783b */ /* 0x000eae0000004200 */
[-C--:B------:R-:W-:Y:S04]  /*73d0*/  HMMA.16816.F32.BF16 R68, R116, R124.reuse, R68 ;  /* 0x0000007c7444723c */ /* 0x080fe80000041844 */
[--C-:B-1----:R-:W-:Y:S01]  /*73e0*/  FFMA.FTZ R111, R219, c[0x0][0x23c], -R110.reuse ;  /* 0x00008f00db6f7a23 */ /* 0x102fe2000001086e */
[----:B------:R-:W-:Y:S03]  /*73f0*/  MOV R219, R136 ;  /* 0x0000008800db7202 */ /* 0x000fe60000000f00 */
[C---:B------:R-:W-:Y:S01]  /*7400*/  HMMA.16816.F32.BF16 R72, R112.reuse, R124, R72 ;  /* 0x0000007c7048723c */ /* 0x040fe20000041848 */
[----:B------:R1:W-:Y:S07]  /*7410*/  MUFU.EX2 R202, R111 ;  /* 0x0000006f00ca7308 */ /* 0x0003ee0000000800 */
[-C--:B------:R-:W-:Y:S08]  /*7420*/  HMMA.16816.F32.BF16 R76, R112, R126.reuse, R76 ;  /* 0x0000007e704c723c */ /* 0x080ff0000004184c */
[C---:B------:R-:W-:Y:S01]  /*7430*/  HMMA.16816.F32.BF16 R80, R116.reuse, R126, R80 ;  /* 0x0000007e7450723c */ /* 0x040fe20000041850 */
[----:B------:R-:W3:Y:S07]  /*7440*/  LDSM.16.MT88.4 R124, [R220+0x9400] ;  /* 0x00940000dc7c783b */ /* 0x000eee0000004200 */
[-C--:B--2---:R-:W-:Y:S04]  /*7450*/  HMMA.16816.F32.BF16 R84, R116, R120.reuse, R84 ;  /* 0x000000787454723c */ /* 0x084fe80000041854 */
[--C-:B-1----:R-:W-:Y:S01]  /*7460*/  FFMA.FTZ R111, R228, c[0x0][0x23c], -R107.reuse ;  /* 0x00008f00e46f7a23 */ /* 0x102fe2000001086b */
[----:B------:R-:W-:Y:S03]  /*7470*/  MOV R228, R135 ;  /* 0x0000008700e47202 */ /* 0x000fe60000000f00 */
[----:B------:R1:W-:Y:S01]  /*7480*/  MUFU.EX2 R199, R111 ;  /* 0x0000006f00c77308 */ /* 0x0003e20000000800 */
[C---:B------:R-:W-:Y:S08]  /*7490*/  HMMA.16816.F32.BF16 R88, R112.reuse, R120, R88 ;  /* 0x000000787058723c */ /* 0x040ff00000041858 */
[-C--:B------:R-:W-:Y:S07]  /*74a0*/  HMMA.16816.F32.BF16 R92, R112, R122.reuse, R92 ;  /* 0x0000007a705c723c */ /* 0x080fee000004185c */
[----:B------:R-:W-:Y:S01]  /*74b0*/  F2FP.BF16.PACK_AB R112, R140, R138 ;  /* 0x0000008a8c70723e */ /* 0x000fe200000010ff */
[----:B------:R-:W-:Y:S01]  /*74c0*/  HMMA.16816.F32.BF16 R96, R116, R122, R96 ;  /* 0x0000007a7460723c */ /* 0x000fe20000041860 */
[----:B------:R-:W2:Y:S03]  /*74d0*/  LDSM.16.MT88.4 R120, [R220+0xa400] ;  /* 0x00a40000dc78783b */ /* 0x000ea60000004200 */
[----:B------:R-:W-:Y:S02]  /*74e0*/  F2FP.BF16.PACK_AB R113, R141, R139 ;  /* 0x0000008b8d71723e */ /* 0x000fe400000010ff */
[----:B------:R-:W-:Y:S01]  /*74f0*/  F2FP.BF16.PACK_AB R114, R180, R142 ;  /* 0x0000008eb472723e */ /* 0x000fe200000010ff */
[----:B-1----:R-:W-:Y:S01]  /*7500*/  FFMA.FTZ R111, R229, c[0x0][0x23c], -R107 ;  /* 0x00008f00e56f7a23 */ /* 0x002fe2000001086b */
[----:B------:R-:W-:Y:S03]  /*7510*/  F2FP.BF16.PACK_AB R115, R252, R137 ;  /* 0x00000089fc73723e */ /* 0x000fe600000010ff */
[----:B------:R1:W-:Y:S01]  /*7520*/  MUFU.EX2 R200, R111 ;  /* 0x0000006f00c87308 */ /* 0x0003e20000000800 */
[----:B------:R-:W-:Y:S02]  /*7530*/  F2FP.BF16.PACK_AB R116, R250, R251 ;  /* 0x000000fbfa74723e */ /* 0x000fe400000010ff */
[----:B------:R-:W-:Y:S01]  /*7540*/  F2FP.BF16.PACK_AB R117, R248, R249 ;  /* 0x000000f9f875723e */ /* 0x000fe200000010ff */
[-C--:B---3--:R-:W-:Y:S05]  /*7550*/  HMMA.16816.F32.BF16 R4, R112, R124.reuse, R4 ;  /* 0x0000007c7004723c */ /* 0x088fea0000041804 */
[----:B------:R-:W-:Y:S02]  /*7560*/  F2FP.BF16.PACK_AB R118, R246, R247 ;  /* 0x000000f7f676723e */ /* 0x000fe400000010ff */
[----:B------:R-:W-:Y:S02]  /*7570*/  F2FP.BF16.PACK_AB R119, R244, R245 ;  /* 0x000000f5f477723e */ /* 0x000fe400000010ff */
[----:B------:R-:W-:Y:S03]  /*7580*/  MOV R137, R132 ;  /* 0x0000008400897202 */ /* 0x000fe60000000f00 */
[--C-:B------:R-:W-:Y:S01]  /*7590*/  FFMA.FTZ R132, R209, c[0x0][0x23c], -R105.reuse ;  /* 0x00008f00d1847a23 */ /* 0x100fe20000010869 */
[----:B------:R-:W-:Y:S01]  /*75a0*/  MOV R209, R142 ;  /* 0x0000008e00d17202 */ /* 0x000fe20000000f00 */
[C---:B------:R-:W-:Y:S01]  /*75b0*/  HMMA.16816.F32.BF16 R8, R116.reuse, R124, R8 ;  /* 0x0000007c7408723c */ /* 0x040fe20000041808 */
[----:B------:R-:W-:Y:S01]  /*75c0*/  LDSM.16.MT88.4 R140, [R222+0x9c00] ;  /* 0x009c0000de8c783b */ /* 0x000fe20000004200 */
[----:B------:R-:W-:Y:S02]  /*75d0*/  MUFU.EX2 R207, R132 ;  /* 0x0000008400cf7308 */ /* 0x000fe40000000800 */
[----:B------:R-:W-:Y:S01]  /*75e0*/  MOV R229, R134 ;  /* 0x0000008600e57202 */ /* 0x000fe20000000f00 */
[--C-:B-1----:R-:W-:Y:S01]  /*75f0*/  FFMA.FTZ R111, R230, c[0x0][0x23c], -R110.reuse ;  /* 0x00008f00e66f7a23 */ /* 0x102fe2000001086e */
[----:B------:R-:W-:Y:S02]  /*7600*/  MOV R230, R133 ;  /* 0x0000008500e67202 */ /* 0x000fe40000000f00 */
[-C--:B------:R-:W-:Y:S04]  /*7610*/  HMMA.16816.F32.BF16 R12, R116, R126.reuse, R12 ;  /* 0x0000007e740c723c */ /* 0x080fe8000004180c */
[----:B------:R1:W-:Y:S01]  /*7620*/  MUFU.EX2 R198, R111 ;  /* 0x0000006f00c67308 */ /* 0x0003e20000000800 */
[----:B------:R-:W-:Y:S02]  /*7630*/  MOV R133, R183 ;  /* 0x000000b700857202 */ /* 0x000fe40000000f00 */
[----:B------:R-:W-:Y:S01]  /*7640*/  MOV R134, R185 ;  /* 0x000000b900867202 */ /* 0x000fe20000000f00 */
[C---:B------:R-:W-:Y:S01]  /*7650*/  HMMA.16816.F32.BF16 R16, R112.reuse, R126, R16 ;  /* 0x0000007e7010723c */ /* 0x040fe20000041810 */
[----:B------:R-:W3:Y:S03]  /*7660*/  LDSM.16.MT88.4 R124, [R222+0xa400] ;  /* 0x00a40000de7c783b */ /* 0x000ee60000004200 */
[----:B------:R-:W-:Y:S04]  /*7670*/  MOV R218, R137 ;  /* 0x0000008900da7202 */ /* 0x000fe80000000f00 */
[-C--:B------:R-:W-:Y:S08]  /*7680*/  HMMA.16816.F32.BF16 R20, R112, R128.reuse, R20 ;  /* 0x000000807014723c */ /* 0x080ff00000041814 */
[C---:B------:R-:W-:Y:S04]  /*7690*/  HMMA.16816.F32.BF16 R24, R116.reuse, R128, R24 ;  /* 0x000000807418723c */ /* 0x040fe80000041818 */
[----:B-1----:R-:W-:Y:S01]  /*76a0*/  FFMA.FTZ R111, R231, c[0x0][0x23c], -R110 ;  /* 0x00008f00e76f7a23 */ /* 0x002fe2000001086e */
[----:B------:R-:W-:Y:S03]  /*76b0*/  MOV R231, R187 ;  /* 0x000000bb00e77202 */ /* 0x000fe60000000f00 */
[-C--:B------:R-:W-:Y:S01]  /*76c0*/  HMMA.16816.F32.BF16 R28, R116, R130.reuse, R28 ;  /* 0x00000082741c723c */ /* 0x080fe2000004181c */
[----:B------:R1:W-:Y:S07]  /*76d0*/  MUFU.EX2 R197, R111 ;  /* 0x0000006f00c57308 */ /* 0x0003ee0000000800 */
[C---:B------:R-:W-:Y:S01]  /*76e0*/  HMMA.16816.F32.BF16 R32, R112.reuse, R130, R32 ;  /* 0x000000827020723c */ /* 0x040fe20000041820 */
[----:B------:R-:W4:Y:S07]  /*76f0*/  LDSM.16.MT88.4 R128, [R220+0xb400] ;  /* 0x00b40000dc80783b */ /* 0x000f2e0000004200 */
[-C--:B--2---:R-:W-:Y:S08]  /*7700*/  HMMA.16816.F32.BF16 R36, R112, R120.reuse, R36 ;  /* 0x000000787024723c */ /* 0x084ff00000041824 */
[C---:B------:R-:W-:Y:S04]  /*7710*/  HMMA.16816.F32.BF16 R40, R116.reuse, R120, R40 ;  /* 0x000000787428723c */ /* 0x040fe80000041828 */
[--C-:B-1----:R-:W-:Y:S01]  /*7720*/  FFMA.FTZ R111, R233, c[0x0][0x23c], -R105.reuse ;  /* 0x00008f00e96f7a23 */ /* 0x102fe20000010869 */
[----:B------:R-:W-:Y:S03]  /*7730*/  MOV R233, R188 ;  /* 0x000000bc00e97202 */ /* 0x000fe60000000f00 */
[-C--:B------:R-:W-:Y:S01]  /*7740*/  HMMA.16816.F32.BF16 R44, R116, R122.reuse, R44 ;  /* 0x0000007a742c723c */ /* 0x080fe2000004182c */
[----:B------:R1:W-:Y:S07]  /*7750*/  MUFU.EX2 R196, R111 ;  /* 0x0000006f00c47308 */ /* 0x0003ee0000000800 */
[C---:B------:R-:W-:Y:S01]  /*7760*/  HMMA.16816.F32.BF16 R48, R112.reuse, R122, R48 ;  /* 0x0000007a7030723c */ /* 0x040fe20000041830 */
[----:B------:R-:W2:Y:S07]  /*7770*/  LDSM.16.MT88.4 R120, [R222+0xb400] ;  /* 0x00b40000de78783b */ /* 0x000eae0000004200 */
[-C--:B---3--:R-:W-:Y:S08]  /*7780*/  HMMA.16816.F32.BF16 R52, R112, R124.reuse, R52 ;  /* 0x0000007c7034723c */ /* 0x088ff00000041834 */
[C---:B------:R-:W-:Y:S04]  /*7790*/  HMMA.16816.F32.BF16 R56, R116.reuse, R124, R56 ;  /* 0x0000007c7438723c */ /* 0x040fe80000041838 */
[----:B-1----:R-:W-:Y:S01]  /*77a0*/  FFMA.FTZ R111, R232, c[0x0][0x23c], -R105 ;  /* 0x00008f00e86f7a23 */ /* 0x002fe20000010869 */
[----:B------:R-:W-:Y:S02]  /*77b0*/  MOV R232, R189 ;  /* 0x000000bd00e87202 */ /* 0x000fe40000000f00 */
[----:B------:R-:W-:Y:S01]  /*77c0*/  FFMA.FTZ R124, R217, c[0x0][0x23c], -R107 ;  /* 0x00008f00d97c7a23 */ /* 0x000fe2000001086b */
[-C--:B------:R-:W-:Y:S01]  /*77d0*/  HMMA.16816.F32.BF16 R60, R116, R126.reuse, R60 ;  /* 0x0000007e743c723c */ /* 0x080fe2000004183c */
[----:B------:R1:W-:Y:S03]  /*77e0*/  MUFU.EX2 R195, R111 ;  /* 0x0000006f00c37308 */ /* 0x0003e60000000800 */
[----:B------:R-:W-:Y:S04]  /*77f0*/  MOV R217, R138 ;  /* 0x0000008a00d97202 */ /* 0x000fe80000000f00 */
[C---:B------:R-:W-:Y:S03]  /*7800*/  HMMA.16816.F32.BF16 R64, R112.reuse, R126, R64 ;  /* 0x0000007e7040723c */ /* 0x040fe60000041840 */
[----:B------:R3:W5:Y:S05]  /*7810*/  MUFU.EX2 R203, R124 ;  /* 0x0000007c00cb7308 */ /* 0x00076a0000000800 */
[-C--:B----4-:R-:W-:Y:S08]  /*7820*/  HMMA.16816.F32.BF16 R68, R112, R128.reuse, R68 ;  /* 0x000000807044723c */ /* 0x090ff00000041844 */
[C---:B------:R-:W-:Y:S04]  /*7830*/  HMMA.16816.F32.BF16 R72, R116.reuse, R128, R72 ;  /* 0x000000807448723c */ /* 0x040fe80000041848 */
[--C-:B-1----:R-:W-:Y:S01]  /*7840*/  FFMA.FTZ R111, R234, c[0x0][0x23c], -R106.reuse ;  /* 0x00008f00ea6f7a23 */ /* 0x102fe2000001086a */
[----:B------:R-:W-:Y:S03]  /*7850*/  MOV R234, R191 ;  /* 0x000000bf00ea7202 */ /* 0x000fe60000000f00 */
[-C--:B------:R-:W-:Y:S01]  /*7860*/  HMMA.16816.F32.BF16 R76, R116, R130.reuse, R76 ;  /* 0x00000082744c723c */ /* 0x080fe2000004184c */
[----:B------:R1:W-:Y:S01]  /*7870*/  MUFU.EX2 R193, R111 ;  /* 0x0000006f00c17308 */ /* 0x0003e20000000800 */
[----:B---3--:R-:W3:Y:S06]  /*7880*/  LDSM.16.MT88.4 R124, [R220+0x9800] ;  /* 0x00980000dc7c783b */ /* 0x008eec0000004200 */
[C---:B------:R-:W-:Y:S02]  /*7890*/  HMMA.16816.F32.BF16 R80, R112.reuse, R130, R80 ;  /* 0x000000827050723c */ /* 0x040fe40000041850 */
[----:B------:R-:W4:Y:S06]  /*78a0*/  LDSM.16.MT88.4 R128, [R222+0x9800] ;  /* 0x00980000de80783b */ /* 0x000f2c0000004200 */
[-C--:B--2---:R-:W-:Y:S08]  /*78b0*/  HMMA.16816.F32.BF16 R84, R112, R120.reuse, R84 ;  /* 0x000000787054723c */ /* 0x084ff00000041854 */
[C---:B------:R-:W-:Y:S04]  /*78c0*/  HMMA.16816.F32.BF16 R88, R116.reuse, R120, R88 ;  /* 0x000000787458723c */ /* 0x040fe80000041858 */
[--C-:B-1----:R-:W-:Y:S01]  /*78d0*/  FFMA.FTZ R111, R235, c[0x0][0x23c], -R106.reuse ;  /* 0x00008f00eb6f7a23 */ /* 0x102fe2000001086a */
[----:B------:R-:W-:Y:S03]  /*78e0*/  MOV R235, R190 ;  /* 0x000000be00eb7202 */ /* 0x000fe60000000f00 */
[-C--:B------:R-:W-:Y:S01]  /*78f0*/  HMMA.16816.F32.BF16 R92, R116, R122.reuse, R92 ;  /* 0x0000007a745c723c */ /* 0x080fe2000004185c */
[----:B------:R1:W-:Y:S06]  /*7900*/  MUFU.EX2 R194, R111 ;  /* 0x0000006f00c27308 */ /* 0x0003ec0000000800 */
[----:B-----5:R-:W-:Y:S01]  /*7910*/  F2FP.BF16.PACK_AB R116, R203, R204 ;  /* 0x000000cccb74723e */ /* 0x020fe200000010ff */
[----:B------:R-:W-:Y:S01]  /*7920*/  HMMA.16816.F32.BF16 R96, R112, R122, R96 ;  /* 0x0000007a7060723c */ /* 0x000fe20000041860 */
[----:B------:R-:W2:Y:S03]  /*7930*/  LDSM.16.MT88.4 R120, [R220+0xa800] ;  /* 0x00a80000dc78783b */ /* 0x000ea60000004200 */
[----:B------:R-:W-:Y:S02]  /*7940*/  F2FP.BF16.PACK_AB R117, R202, R201 ;  /* 0x000000c9ca75723e */ /* 0x000fe400000010ff */
[----:B------:R-:W-:Y:S02]  /*7950*/  F2FP.BF16.PACK_AB R118, R200, R199 ;  /* 0x000000c7c876723e */ /* 0x000fe400000010ff */
[----:B------:R-:W-:Y:S04]  /*7960*/  F2FP.BF16.PACK_AB R112, R242, R243 ;  /* 0x000000f3f270723e */ /* 0x000fe800000010ff */
[----:B------:R-:W-:Y:S02]  /*7970*/  F2FP.BF16.PACK_AB R113, R212, R213 ;  /* 0x000000d5d471723e */ /* 0x000fe400000010ff */
[----:B------:R-:W-:Y:S02]  /*7980*/  F2FP.BF16.PACK_AB R114, R207, R208 ;  /* 0x000000d0cf72723e */ /* 0x000fe400000010ff */
[----:B------:R-:W-:Y:S01]  /*7990*/  F2FP.BF16.PACK_AB R115, R205, R206 ;  /* 0x000000cecd73723e */ /* 0x000fe200000010ff */
[--C-:B-1----:R-:W-:Y:S01]  /*79a0*/  FFMA.FTZ R111, R176, c[0x0][0x23c], -R105.reuse ;  /* 0x00008f00b06f7a23 */ /* 0x102fe20000010869 */
[----:B------:R-:W-:Y:S01]  /*79b0*/  F2FP.BF16.PACK_AB R119, R197, R198 ;  /* 0x000000c6c577723e */ /* 0x000fe200000010ff */
[----:B------:R-:W-:Y:S02]  /*79c0*/  FFMA.FTZ R105, R177, c[0x0][0x23c], -R105 ;  /* 0x00008f00b1697a23 */ /* 0x000fe40000010869 */
[----:B------:R-:W-:Y:S02]  /*79d0*/  MUFU.EX2 R192, R111 ;  /* 0x0000006f00c07308 */ /* 0x000fe40000000800 */
[-C--:B---3--:R-:W-:Y:S08]  /*79e0*/  HMMA.16816.F32.BF16 R4, R112, R124.reuse, R4 ;  /* 0x0000007c7004723c */ /* 0x088ff00000041804 */
[C---:B------:R-:W-:Y:S01]  /*79f0*/  HMMA.16816.F32.BF16 R8, R116.reuse, R124, R8 ;  /* 0x0000007c7408723c */ /* 0x040fe20000041808 */
[----:B------:R1:W-:Y:S07]  /*7a00*/  MUFU.EX2 R191, R105 ;  /* 0x0000006900bf7308 */ /* 0x0003ee0000000800 */
[-C--:B------:R-:W-:Y:S08]  /*7a10*/  HMMA.16816.F32.BF16 R12, R116, R126.reuse, R12 ;  /* 0x0000007e740c723c */ /* 0x080ff0000004180c */
[C---:B------:R-:W-:Y:S01]  /*7a20*/  HMMA.16816.F32.BF16 R16, R112.reuse, R126, R16 ;  /* 0x0000007e7010723c */ /* 0x040fe20000041810 */
[----:B------:R-:W3:Y:S07]  /*7a30*/  LDSM.16.MT88.4 R124, [R222+0xa800] ;  /* 0x00a80000de7c783b */ /* 0x000eee0000004200 */
[-C--:B----4-:R-:W-:Y:S04]  /*7a40*/  HMMA.16816.F32.BF16 R20, R112, R128.reuse, R20 ;  /* 0x000000807014723c */ /* 0x090fe80000041814 */
[--C-:B-1----:R-:W-:Y:S02]  /*7a50*/  FFMA.FTZ R105, R178, c[0x0][0x23c], -R106.reuse ;  /* 0x00008f00b2697a23 */ /* 0x102fe4000001086a */
[----:B------:R-:W-:Y:S02]  /*7a60*/  FFMA.FTZ R106, R179, c[0x0][0x23c], -R106 ;  /* 0x00008f00b36a7a23 */ /* 0x000fe4000001086a */
[C---:B------:R-:W-:Y:S01]  /*7a70*/  HMMA.16816.F32.BF16 R24, R116.reuse, R128, R24 ;  /* 0x000000807418723c */ /* 0x040fe20000041818 */
[----:B------:R1:W-:Y:S07]  /*7a80*/  MUFU.EX2 R190, R105 ;  /* 0x0000006900be7308 */ /* 0x0003ee0000000800 */
[-C--:B------:R-:W-:Y:S03]  /*7a90*/  HMMA.16816.F32.BF16 R28, R116, R130.reuse, R28 ;  /* 0x00000082741c723c */ /* 0x080fe6000004181c */
[----:B------:R-:W4:Y:S05]  /*7aa0*/  MUFU.EX2 R189, R106 ;  /* 0x0000006a00bd7308 */ /* 0x000f2a0000000800 */
[C---:B------:R-:W-:Y:S01]  /*7ab0*/  HMMA.16816.F32.BF16 R32, R112.reuse, R130, R32 ;  /* 0x000000827020723c */ /* 0x040fe20000041820 */
[----:B------:R-:W5:Y:S04]  /*7ac0*/  LDSM.16.MT88.4 R128, [R220+0xb800] ;  /* 0x00b80000dc80783b */ /* 0x000f680000004200 */
[----:B------:R3:W-:Y:S03]  /*7ad0*/  MUFU.EX2 R106, R108 ;  /* 0x0000006c006a7308 */ /* 0x0007e60000000800 */
[-C--:B--2---:R-:W-:Y:S04]  /*7ae0*/  HMMA.16816.F32.BF16 R36, R112, R120.reuse, R36 ;  /* 0x000000787024723c */ /* 0x084fe80000041824 */
[--C-:B-1----:R-:W-:Y:S01]  /*7af0*/  FFMA.FTZ R105, R236, c[0x0][0x23c], -R107.reuse ;  /* 0x00008f00ec697a23 */ /* 0x102fe2000001086b */
[----:B------:R-:W-:Y:S03]  /*7b00*/  MOV R236, R184 ;  /* 0x000000b800ec7202 */ /* 0x000fe60000000f00 */
[C---:B------:R-:W-:Y:S01]  /*7b10*/  HMMA.16816.F32.BF16 R40, R116.reuse, R120, R40 ;  /* 0x000000787428723c */ /* 0x040fe20000041828 */
[----:B------:R1:W-:Y:S03]  /*7b20*/  MUFU.EX2 R188, R105 ;  /* 0x0000006900bc7308 */ /* 0x0003e60000000800 */
[----:B----4-:R-:W-:Y:S04]  /*7b30*/  F2FP.BF16.PACK_AB R111, R189, R190 ;  /* 0x000000bebd6f723e */ /* 0x010fe800000010ff */
[-C--:B------:R-:W-:Y:S04]  /*7b40*/  HMMA.16816.F32.BF16 R44, R116, R122.reuse, R44 ;  /* 0x0000007a742c723c */ /* 0x080fe8000004182c */
[----:B---3--:R-:W-:Y:S04]  /*7b50*/  F2FP.BF16.PACK_AB R108, R195, R196 ;  /* 0x000000c4c36c723e */ /* 0x008fe800000010ff */
[C---:B------:R-:W-:Y:S01]  /*7b60*/  HMMA.16816.F32.BF16 R48, R112.reuse, R122, R48 ;  /* 0x0000007a7030723c */ /* 0x040fe20000041830 */
[----:B------:R-:W2:Y:S07]  /*7b70*/  LDSM.16.MT88.4 R120, [R222+0xb800] ;  /* 0x00b80000de78783b */ /* 0x000eae0000004200 */
[-C--:B------:R-:W-:Y:S04]  /*7b80*/  HMMA.16816.F32.BF16 R52, R112, R124.reuse, R52 ;  /* 0x0000007c7034723c */ /* 0x080fe80000041834 */
[--C-:B-1----:R-:W-:Y:S01]  /*7b90*/  FFMA.FTZ R105, R237, c[0x0][0x23c], -R107.reuse ;  /* 0x00008f00ed697a23 */ /* 0x102fe2000001086b */
[----:B------:R-:W-:Y:S03]  /*7ba0*/  MOV R237, R186 ;  /* 0x000000ba00ed7202 */ /* 0x000fe60000000f00 */
[C---:B------:R-:W-:Y:S01]  /*7bb0*/  HMMA.16816.F32.BF16 R56, R116.reuse, R124, R56 ;  /* 0x0000007c7438723c */ /* 0x040fe20000041838 */
[----:B------:R1:W3:Y:S07]  /*7bc0*/  MUFU.EX2 R187, R105 ;  /* 0x0000006900bb7308 */ /* 0x0002ee0000000800 */
[-C--:B------:R-:W-:Y:S08]  /*7bd0*/  HMMA.16816.F32.BF16 R60, R116, R126.reuse, R60 ;  /* 0x0000007e743c723c */ /* 0x080ff0000004183c */
[C---:B------:R-:W-:Y:S01]  /*7be0*/  HMMA.16816.F32.BF16 R64, R112.reuse, R126, R64 ;  /* 0x0000007e7040723c */ /* 0x040fe20000041840 */
[----:B------:R-:W4:Y:S07]  /*7bf0*/  LDSM.16.MT88.4 R124, [R220+0x9c00] ;  /* 0x009c0000dc7c783b */ /* 0x000f2e0000004200 */
[-C--:B-----5:R-:W-:Y:S04]  /*7c00*/  HMMA.16816.F32.BF16 R68, R112, R128.reuse, R68 ;  /* 0x000000807044723c */ /* 0x0a0fe80000041844 */
[--C-:B-1----:R-:W-:Y:S01]  /*7c10*/  FFMA.FTZ R105, R239, c[0x0][0x23c], -R110.reuse ;  /* 0x00008f00ef697a23 */ /* 0x102fe2000001086e */
[----:B---3--:R-:W-:Y:S01]  /*7c20*/  F2FP.BF16.PACK_AB R176, R187, R188 ;  /* 0x000000bcbbb0723e */ /* 0x008fe200000010ff */
[----:B------:R-:W3:Y:S02]  /*7c30*/  LDL.LU R239, [R1+0xc] ;  /* 0x00000c0001ef7983 */ /* 0x000ee40000300800 */
[C---:B------:R-:W-:Y:S01]  /*7c40*/  HMMA.16816.F32.BF16 R72, R116.reuse, R128, R72 ;  /* 0x000000807448723c */ /* 0x040fe20000041848 */
[----:B------:R1:W-:Y:S07]  /*7c50*/  MUFU.EX2 R186, R105 ;  /* 0x0000006900ba7308 */ /* 0x0003ee0000000800 */
[-C--:B------:R-:W-:Y:S08]  /*7c60*/  HMMA.16816.F32.BF16 R76, R116, R130.reuse, R76 ;  /* 0x00000082744c723c */ /* 0x080ff0000004184c */
[C---:B------:R-:W-:Y:S08]  /*7c70*/  HMMA.16816.F32.BF16 R80, R112.reuse, R130, R80 ;  /* 0x000000827050723c */ /* 0x040ff00000041850 */
[-C--:B--2---:R-:W-:Y:S04]  /*7c80*/  HMMA.16816.F32.BF16 R84, R112, R120.reuse, R84 ;  /* 0x000000787054723c */ /* 0x084fe80000041854 */
[--C-:B-1----:R-:W-:Y:S01]  /*7c90*/  FFMA.FTZ R105, R240, c[0x0][0x23c], -R110.reuse ;  /* 0x00008f00f0697a23 */ /* 0x102fe2000001086e */
[----:B------:R-:W-:Y:S01]  /*7ca0*/  MOV R240, R182 ;  /* 0x000000b600f07202 */ /* 0x000fe20000000f00 */
[----:B------:R-:W-:Y:S01]  /*7cb0*/  FFMA.FTZ R110, R109, c[0x0][0x23c], -R110 ;  /* 0x00008f006d6e7a23 */ /* 0x000fe2000001086e */
[----:B------:R-:W-:Y:S01]  /*7cc0*/  F2FP.BF16.PACK_AB R109, R194, R193 ;  /* 0x000000c1c26d723e */ /* 0x000fe200000010ff */
[C---:B------:R-:W-:Y:S01]  /*7cd0*/  HMMA.16816.F32.BF16 R88, R116.reuse, R120, R88 ;  /* 0x000000787458723c */ /* 0x040fe20000041858 */
[----:B------:R1:W2:Y:S07]  /*7ce0*/  MUFU.EX2 R185, R105 ;  /* 0x0000006900b97308 */ /* 0x0002ae0000000800 */
[-C--:B------:R-:W-:Y:S08]  /*7cf0*/  HMMA.16816.F32.BF16 R92, R116, R122.reuse, R92 ;  /* 0x0000007a745c723c */ /* 0x080ff0000004185c */
[----:B------:R-:W-:Y:S04]  /*7d00*/  HMMA.16816.F32.BF16 R96, R112, R122, R96 ;  /* 0x0000007a7060723c */ /* 0x000fe80000041860 */
[--C-:B-1----:R-:W-:Y:S02]  /*7d10*/  FFMA.FTZ R105, R241, c[0x0][0x23c], -R107.reuse ;  /* 0x00008f00f1697a23 */ /* 0x102fe4000001086b */
[----:B------:R-:W5:Y:S01]  /*7d20*/  LDL.LU R241, [R1+0x8] ;  /* 0x0000080001f17983 */ /* 0x000f620000300800 */
[----:B------:R-:W-:Y:S01]  /*7d30*/  FFMA.FTZ R107, R238, c[0x0][0x23c], -R107 ;  /* 0x00008f00ee6b7a23 */ /* 0x000fe2000001086b */
[----:B------:R-:W-:Y:S01]  /*7d40*/  MUFU.EX2 R184, R105 ;  /* 0x0000006900b87308 */ /* 0x000fe20000000800 */
[----:B--2---:R-:W-:Y:S03]  /*7d50*/  F2FP.BF16.PACK_AB R177, R185, R186 ;  /* 0x000000bab9b1723e */ /* 0x004fe600000010ff */
[----:B------:R-:W-:Y:S02]  /*7d60*/  MOV R238, R181 ;  /* 0x000000b500ee7202 */ /* 0x000fe40000000f00 */
[----:B------:R-:W1:Y:S04]  /*7d70*/  LDSM.16.MT88.4 R180, [R220+0xbc00] ;  /* 0x00bc0000dcb4783b */ /* 0x000e680000004200 */
[----:B------:R2:W2:Y:S10]  /*7d80*/  MUFU.EX2 R105, R110 ;  /* 0x0000006e00697308 */ /* 0x0004b40000000800 */
[----:B------:R-:W1:Y:S01]  /*7d90*/  MUFU.EX2 R107, R107 ;  /* 0x0000006b006b7308 */ /* 0x000e620000000800 */
[----:B--2---:R-:W-:Y:S02]  /*7da0*/  F2FP.BF16.PACK_AB R110, R191, R192 ;  /* 0x000000c0bf6e723e */ /* 0x004fe400000010ff */
[----:B------:R-:W-:Y:S05]  /*7db0*/  F2FP.BF16.PACK_AB R179, R105, R106 ;  /* 0x0000006a69b3723e */ /* 0x000fea00000010ff */
[-C--:B----4-:R-:W-:Y:S01]  /*7dc0*/  HMMA.16816.F32.BF16 R116, R108, R124.reuse, R4 ;  /* 0x0000007c6c74723c */ /* 0x090fe20000041804 */
[----:B------:R-:W2:Y:S04]  /*7dd0*/  LDSM.16.MT88.4 R4, [R222+0xbc00] ;  /* 0x00bc0000de04783b */ /* 0x000ea80000004200 */
[----:B-1----:R-:W-:Y:S07]  /*7de0*/  F2FP.BF16.PACK_AB R178, R107, R184 ;  /* 0x000000b86bb2723e */ /* 0x002fee00000010ff */
[C---:B------:R-:W-:Y:S01]  /*7df0*/  HMMA.16816.F32.BF16 R112, R176.reuse, R124, R8 ;  /* 0x0000007cb070723c */ /* 0x040fe20000041808 */
[----:B------:R-:W4:Y:S04]  /*7e00*/  LDL.LU R9, [R1] ;  /* 0x0000000001097983 */ /* 0x000f280000300800 */
[----:B------:R-:W4:Y:S02]  /*7e10*/  LDL.LU R11, [R1+0x4] ;  /* 0x00000400010b7983 */ /* 0x000f240000300800 */
[----:B------:R-:W-:Y:S01]  /*7e20*/  MOV R10, R133 ;  /* 0x00000085000a7202 */ /* 0x000fe20000000f00 */
[-C--:B------:R-:W-:Y:S04]  /*7e30*/  HMMA.16816.F32.BF16 R120, R176, R126.reuse, R12 ;  /* 0x0000007eb078723c */ /* 0x080fe8000004180c */
[----:B------:R-:W-:Y:S04]  /*7e40*/  MOV R8, R134 ;  /* 0x0000008600087202 */ /* 0x000fe80000000f00 */
        /* <DEDUP_REMOVED lines=20> */
[----:B------:R-:W-:Y:S04]  /*7f90*/  HMMA.16816.F32.BF16 R96, R108, R6, R96 ;  /* 0x000000066c60723c */ /* 0x000fe80000041860 */
[----:B---3--:R-:W-:Y:S04]  /*7fa0*/  FFMA.FTZ R0, R0, R239, R240 ;  /* 0x000000ef00007223 */ /* 0x008fe800000100f0 */
[----:B------:R-:W-:Y:S04]  /*7fb0*/  FADD.FTZ R0, R234, R0 ;  /* 0x00000000ea007221 */ /* 0x000fe80000010000 */
[----:B------:R-:W-:Y:S04]  /*7fc0*/  FADD.FTZ R0, R230, R0 ;  /* 0x00000000e6007221 */ /* 0x000fe80000010000 */
[----:B------:R-:W-:Y:S04]  /*7fd0*/  FADD.FTZ R0, R218, R0 ;  /* 0x00000000da007221 */ /* 0x000fe80000010000 */
[----:B------:R-:W-:Y:S04]  /*7fe0*/  FADD.FTZ R0, R249, R0 ;  /* 0x00000000f9007221 */ /* 0x000fe80000010000 */
[----:B------:R-:W-:Y:S04]  /*7ff0*/  FADD.FTZ R0, R248, R0 ;  /* 0x00000000f8007221 */ /* 0x000fe80000010000 */
[----:B------:R-:W-:Y:S02]  /*8000*/  FADD.FTZ R0, R245, R0 ;  /* 0x00000000f5007221 */ /* 0x000fe40000010000 */
[----:B-----5:R-:W-:Y:S04]  /*8010*/  FFMA.FTZ R2, R2, R241, R238 ;  /* 0x000000f102027223 */ /* 0x020fe800000100ee */
[----:B------:R-:W-:Y:S04]  /*8020*/  FADD.FTZ R2, R235, R2 ;  /* 0x00000002eb027221 */ /* 0x000fe80000010000 */
[----:B------:R-:W-:Y:S04]  /*8030*/  FADD.FTZ R2, R231, R2 ;  /* 0x00000002e7027221 */ /* 0x000fe80000010000 */
[----:B------:R-:W-:Y:S04]  /*8040*/  FADD.FTZ R2, R219, R2 ;  /* 0x00000002db027221 */ /* 0x000fe80000010000 */
[----:B------:R-:W-:Y:S04]  /*8050*/  FADD.FTZ R2, R251, R2 ;  /* 0x00000002fb027221 */ /* 0x000fe80000010000 */
[----:B------:R-:W-:Y:S04]  /*8060*/  FADD.FTZ R2, R250, R2 ;  /* 0x00000002fa027221 */ /* 0x000fe80000010000 */
[----:B------:R-:W-:Y:S02]  /*8070*/  FADD.FTZ R2, R247, R2 ;  /* 0x00000002f7027221 */ /* 0x000fe40000010000 */
[----:B----4-:R-:W-:Y:S02]  /*8080*/  FFMA.FTZ R101, R101, R9, R8 ;  /* 0x0000000965657223 */ /* 0x010fe40000010008 */
        /* <DEDUP_REMOVED lines=45> */
[----:B------:R1:W-:Y:S01]  /*8360*/  STL [R1], R6 ;  /* 0x0000000601007387 */ /* 0x0003e20000100800 */
[----:B------:R-:W-:Y:S02]  /*8370*/  FADD.FTZ R2, R184, R0 ;  /* 0x00000000b8027221 */ /* 0x000fe40000010000 */
[----:B------:R-:W-:Y:S01]  /*8380*/  FADD.FTZ R0, R106, R4 ;  /* 0x000000046a007221 */ /* 0x000fe20000010000 */
[----:B------:R-:W-:Y:S01]  /*8390*/  MOV R106, R102 ;  /* 0x00000066006a7202 */ /* 0x000fe20000000f00 */
[----:B------:R-:W-:Y:S02]  /*83a0*/  FADD.FTZ R4, R189, R5 ;  /* 0x00000005bd047221 */ /* 0x000fe40000010000 */
[----:B------:R-:W-:Y:S01]  /*83b0*/  FADD.FTZ R2, R107, R2 ;  /* 0x000000026b027221 */ /* 0x000fe20000010000 */
[----:B------:R-:W-:Y:S01]  /*83c0*/  MOV R107, R3 ;  /* 0x00000003006b7202 */ /* 0x000fe20000000f00 */
[----:B------:R-:W-:Y:S01]  /*83d0*/  FADD.FTZ R0, R105, R0 ;  /* 0x0000000069007221 */ /* 0x000fe20000010000 */
[----:B------:R1:W-:Y:S01]  /*83e0*/  STL [R1+0x4], R4 ;  /* 0x0000040401007387 */ /* 0x0003e20000100800 */
[----:B------:R-:W-:Y:S03]  /*83f0*/  MOV R105, R103 ;  /* 0x0000006700697202 */ /* 0x000fe60000000f00 */
[----:B------:R1:W-:Y:S04]  /*8400*/  STL [R1+0x8], R2 ;  /* 0x0000080201007387 */ /* 0x0003e80000100800 */
[----:B------:R1:W-:Y:S02]  /*8410*/  STL [R1+0xc], R0 ;  /* 0x00000c0001007387 */ /* 0x0003e40000100800 */
[----:B-1----:R-:W-:-:S05]  /*8420*/  @P0 BRA `(.L_x_293) ;  /* 0xffffc8b000000947 */ /* 0x002fca000383ffff */
.L_x_292:
[----:B-1----:R-:W2:Y:S04]  /*8430*/  LDL.LU R4, [R1] ;  /* 0x0000000001047983 */ /* 0x002ea80000300800 */
[----:B------:R-:W3:Y:S04]  /*8440*/  LDL.LU R5, [R1+0x4] ;  /* 0x0000040001057983 */ /* 0x000ee80000300800 */
[----:B------:R-:W4:Y:S04]  /*8450*/  LDL.LU R9, [R1+0x8] ;  /* 0x0000080001097983 */ /* 0x000f280000300800 */
[----:B------:R-:W4:Y:S04]  /*8460*/  LDL.LU R8, [R1+0xc] ;  /* 0x00000c0001087983 */ /* 0x000f280000300800 */
[----:B------:R-:W4:Y:S04]  /*8470*/  LDL.LU R52, [R1+0x40] ;  /* 0x0000400001347983 */ /* 0x000f280000300800 */
[----:B------:R-:W1:Y:S02]  /*8480*/  S2R R51, SR_TID.X ;  /* 0x0000000000337919 */ /* 0x000e640000002100 */
[----:B-1----:R-:W-:-:S04]  /*8490*/  SHF.R.S32.HI R24, RZ, 0x1f, R51 ;  /* 0x0000001fff187819 */ /* 0x002fc80000011433 */
[CC--:B------:R-:W-:Y:S02]  /*84a0*/  LEA.HI R13, R24.reuse, R51.reuse, RZ, 0x2 ;  /* 0x00000033180d7211 */ /* 0x0c0fe400078f10ff */
[----:B------:R-:W-:-:S04]  /*84b0*/  LEA.HI R24, R24, R51, RZ, 0x5 ;  /* 0x0000003318187211 */ /* 0x000fc800078f28ff */
        /* <DEDUP_REMOVED lines=16> */
[----:B--2---:R-:W-:-:S03]  /*85c0*/  FADD.FTZ R50, R2, R5 ;  /* 0x0000000502327221 */ /* 0x004fc60000010000 */
[----:B------:R-:W-:Y:S01]  /*85d0*/  FSETP.NE.FTZ.AND P6, PT, R49, RZ, PT ;  /* 0x000000ff3100720b */ /* 0x000fe20003fd5000 */
[----:B------:R-:W-:Y:S01]  /*85e0*/  @P0 IMAD.WIDE.U32 R4, R52, c[0x0][0x1e8], RZ ;  /* 0x00007a0034040a25 */ /* 0x000fe200078e00ff */
[----:B------:R-:W-:Y:S02]  /*85f0*/  LOP3.LUT R2, R13, 0xfffffffc, RZ, 0xc0, !PT ;  /* 0xfffffffc0d027812 */ /* 0x000fe400078ec0ff */
[----:B------:R-:W-:Y:S01]  /*8600*/  FSETP.NE.FTZ.AND P5, PT, R50, RZ, PT ;  /* 0x000000ff3200720b */ /* 0x000fe20003fb5000 */
[----:B---3--:R-:W-:Y:S01]  /*8610*/  FADD.FTZ R100, R7, R8 ;  /* 0x0000000807647221 */ /* 0x008fe20000010000 */
[----:B------:R-:W-:Y:S01]  /*8620*/  IADD3 R51, -R2, R51, RZ ;  /* 0x0000003302337210 */ /* 0x000fe20007ffe1ff */
[----:B------:R-:W-:Y:S01]  /*8630*/  @P0 IMAD R106, R52, c[0x0][0x1ec], R5 ;  /* 0x00007b00346a0a24 */ /* 0x000fe200078e0205 */
[----:B------:R-:W-:Y:S01]  /*8640*/  MOV R2, 0x3f800000 ;  /* 0x3f80000000027802 */ /* 0x000fe20000000f00 */
[----:B----4-:R-:W-:Y:S01]  /*8650*/  FADD.FTZ R101, R6, R9 ;  /* 0x0000000906657221 */ /* 0x010fe20000010000 */
[----:B------:R-:W-:-:S02]  /*8660*/  FSETP.NE.FTZ.AND P4, PT, R100, RZ, PT ;  /* 0x000000ff6400720b */ /* 0x000fc40003f95000 */
[----:B------:R-:W-:Y:S01]  /*8670*/  @P0 MOV R105, R4 ;  /* 0x0000000400690202 */ /* 0x000fe20000000f00 */
[----:B------:R-:W1:Y:S01]  /*8680*/  @P6 MUFU.RCP R0, R49 ;  /* 0x0000003100006308 */ /* 0x000e620000001000 */
[----:B------:R-:W-:Y:S02]  /*8690*/  FSETP.NE.FTZ.AND P3, PT, R101, RZ, PT ;  /* 0x000000ff6500720b */ /* 0x000fe40003f75000 */
[----:B------:R-:W-:-:S06]  /*86a0*/  MOV R4, 0x3f800000 ;  /* 0x3f80000000047802 */ /* 0x000fcc0000000f00 */
[----:B------:R-:W-:Y:S01]  /*86b0*/  @P5 MUFU.RCP R4, R50 ;  /* 0x0000003200045308 */ /* 0x000fe20000001000 */
[----:B-1----:R-:W-:-:S07]  /*86c0*/  FMUL.FTZ R116, R0, R116 ;  /* 0x0000007400747220 */ /* 0x002fce0000410000 */
[----:B------:R-:W1:Y:S01]  /*86d0*/  @P4 MUFU.RCP R2, R100 ;  /* 0x0000006400024308 */ /* 0x000e620000001000 */
        /* <DEDUP_REMOVED lines=34> */
[----:B-1----:R-:W-:Y:S01]  /*8900*/  FMUL.FTZ R112, R2, R112 ;  /* 0x0000007002707220 */ /* 0x002fe20000410000 */
        /* <DEDUP_REMOVED lines=107> */
[C---:B------:R-:W-:Y:S01]  /*8fc0*/  FMUL.FTZ R21, R4.reuse, R71 ;  /* 0x0000004704157220 */ /* 0x040fe20000410000 */
[----:B------:R-:W1:Y:S01]  /*8fd0*/  LDC.U8 R51, c[0x0][0x329] ;  /* 0x0000ca40ff337b82 */ /* 0x000e620000000000 */
[----:B------:R-:W-:Y:S01]  /*8fe0*/  FMUL.FTZ R82, R4, R82 ;  /* 0x0000005204527220 */ /* 0x000fe20000410000 */
[----:B------:R-:W-:Y:S01]  /*8ff0*/  LEA R0, R0, R2, 0x1 ;  /* 0x0000000200007211 */ /* 0x000fe200078e08ff */
[----:B------:R-:W-:Y:S01]  /*9000*/  FMUL.FTZ R17, R4, R83 ;  /* 0x0000005304117220 */ /* 0x000fe20000410000 */
[----:B------:R-:W-:Y:S01]  /*9010*/  LOP3.LUT P1, RZ, R6, 0x2, RZ, 0xc0, !PT ;  /* 0x0000000206ff7812 */ /* 0x000fe2000782c0ff */
        /* <DEDUP_REMOVED lines=19> */
[----:B-1----:R-:W-:Y:S02]  /*9150*/  ISETP.NE.AND P1, PT, R51, RZ, PT ;  /* 0x000000ff3300720c */ /* 0x002fe40003f25270 */
        /* <DEDUP_REMOVED lines=8> */
[----:B------:R-:W-:-:S03]  /*91e0*/  F2FP.BF16.PACK_AB R6, R95, R94 ;  /* 0x0000005e5f06723e */ /* 0x000fc600000010ff */
        /* <DEDUP_REMOVED lines=25> */
[----:B------:R2:W-:Y:S04]  /*9380*/  STS [R5+0x3200], R27 ;  /* 0x0032001b05007388 */ /* 0x0005e80000000800 */
[----:B------:R-:W-:Y:S04]  /*9390*/  STS [R5+0x3000], R28 ;  /* 0x0030001c05007388 */ /* 0x000fe80000000800 */
[----:B------:R3:W-:Y:S04]  /*93a0*/  STS [R4+0x3000], R12 ;  /* 0x0030000c04007388 */ /* 0x0007e80000000800 */
[----:B------:R-:W-:Y:S04]  /*93b0*/  STS [R4+0x3200], R23 ;  /* 0x0032001704007388 */ /* 0x000fe80000000800 */
[----:B------:R-:W-:Y:S04]  /*93c0*/  STS [R0+0x4000], R22 ;  /* 0x0040001600007388 */ /* 0x000fe80000000800 */
[----:B------:R-:W-:Y:S01]  /*93d0*/  STS [R0+0x4200], R21 ;  /* 0x0042001500007388 */ /* 0x000fe20000000800 */
[----:B-1----:R-:W-:-:S03]  /*93e0*/  @P1 MOV R25, c[0x0][0x210] ;  /* 0x0000840000191a02 */ /* 0x002fc60000000f00 */
[----:B------:R-:W-:Y:S04]  /*93f0*/  STS [R2+0x4000], R18 ;  /* 0x0040001202007388 */ /* 0x000fe80000000800 */
[----:B--2---:R-:W2:Y:S04]  /*9400*/  LDL R27, [R1+0x50] ;  /* 0x00005000011b7983 */ /* 0x004ea80000100800 */
[----:B------:R-:W-:Y:S01]  /*9410*/  STS [R2+0x4200], R17 ;  /* 0x0042001102007388 */ /* 0x000fe20000000800 */
[----:B---3--:R-:W-:Y:S01]  /*9420*/  @P1 IMAD R12, R25, c[0x0][0x214], RZ ;  /* 0x00008500190c1a24 */ /* 0x008fe200078e02ff */
[----:B------:R-:W-:-:S02]  /*9430*/  @!P1 MOV R25, c[0x0][0x214] ;  /* 0x0000850000199a02 */ /* 0x000fc40000000f00 */
[----:B------:R-:W1:Y:S02]  /*9440*/  S2R R26, SR_CTAID.Y ;  /* 0x00000000001a7919 */ /* 0x000e640000002600 */
[----:B------:R-:W-:Y:S02]  /*9450*/  @!P1 SEL R12, R25, c[0x0][0x234], !P2 ;  /* 0x00008d00190c9a07 */ /* 0x000fe40005000000 */
[----:B------:R3:W5:Y:S01]  /*9460*/  LDL R25, [R1+0x44] ;  /* 0x0000440001197983 */ /* 0x0007620000100800 */
[----:B------:R-:W-:-:S03]  /*9470*/  ISETP.NE.OR P2, PT, R51, RZ, !P2 ;  /* 0x000000ff3300720c */ /* 0x000fc60005745670 */
        /* <DEDUP_REMOVED lines=10> */
[----:B-1----:R-:W-:-:S03]  /*9520*/  @!P2 IMAD R2, R26, c[0x0][0x214], RZ ;  /* 0x000085001a02aa24 */ /* 0x002fc600078e02ff */
[----:B------:R1:W-:Y:S01]  /*9530*/  STS [R4+0x5000], R7 ;  /* 0x0050000704007388 */ /* 0x0003e20000000800 */
[----:B----4-:R-:W-:Y:S01]  /*9540*/  @P5 MUFU.LG2 R14, R50 ;  /* 0x00000032000e5308 */ /* 0x010fe20000000c00 */
[----:B------:R-:W-:Y:S02]  /*9550*/  @!P2 SEL R2, R2, R52, !P0 ;  /* 0x000000340202a207 */ /* 0x000fe40004000000 */
[----:B------:R4:W-:Y:S04]  /*9560*/  STS [R4+0x5200], R6 ;  /* 0x0052000604007388 */ /* 0x0009e80000000800 */
[----:B------:R-:W-:Y:S06]  /*9570*/  BAR.SYNC.DEFER_BLOCKING 0x0 ;  /* 0x0000000000007b1d */ /* 0x000fec0000010000 */
[----:B---3--:R-:W3:Y:S04]  /*9580*/  S2R R9, SR_CTAID.X ;  /* 0x0000000000097919 */ /* 0x008ee80000002500 */
[----:B------:R-:W3:Y:S01]  /*9590*/  S2R R19, SR_CTAID.Z ;  /* 0x0000000000137919 */ /* 0x000ee20000002700 */
[----:B-1----:R1:W1:Y:S01]  /*95a0*/  @P6 MUFU.LG2 R7, R49 ;  /* 0x0000003100076308 */ /* 0x0022620000000c00 */
[----:B------:R-:W-:Y:S01]  /*95b0*/  @!P0 IMAD.WIDE.U32 R10, R26, c[0x0][0x1e0], RZ ;  /* 0x000078001a0a8a25 */ /* 0x000fe200078e00ff */
[----:B------:R-:W-:-:S02]  /*95c0*/  @P1 MOV R0, 0x1 ;  /* 0x0000000100001802 */ /* 0x000fc40000000f00 */
[----:B----4-:R-:W-:Y:S01]  /*95d0*/  @!P0 SHF.R.S32.HI R4, RZ, 0x1f, R26 ;  /* 0x0000001fff048819 */ /* 0x010fe2000001141a */
[----:B------:R4:W1:Y:S04]  /*95e0*/  LDS.128 R32, [R226] ;  /* 0x00000000e2207984 */ /* 0x0008680000000c00 */
[----:B------:R4:W2:Y:S04]  /*95f0*/  LDS.128 R44, [R226+0x800] ;  /* 0x00080000e22c7984 */ /* 0x0008a80000000c00 */
        /* <DEDUP_REMOVED lines=8> */
[----:B-1----:R4:W1:Y:S04]  /*9680*/  LDS.128 R48, [R226+0x5000] ;  /* 0x00500000e2307984 */ /* 0x0028680000000c00 */
[----:B------:R4:W1:Y:S01]  /*9690*/  LDS.128 R60, [R226+0x5800] ;  /* 0x00580000e23c7984 */ /* 0x0008620000000c00 */
[----:B------:R-:W-:Y:S01]  /*96a0*/  @!P1 IMAD R0, R12, c[0x0][0x1c0], RZ ;  /* 0x000070000c009a24 */ /* 0x000fe200078e02ff */
[----:B------:R-:W-:Y:S01]  /*96b0*/  @!P0 MOV R105, R10 ;  /* 0x0000000a00698202 */ /* 0x000fe20000000f00 */
[----:B------:R-:W-:Y:S01]  /*96c0*/  @!P0 IMAD R4, R4, c[0x0][0x1e0], RZ ;  /* 0x0000780004048a24 */ /* 0x000fe200078e02ff */
[----:B------:R-:W4:Y:S01]  /*96d0*/  @P3 MUFU.LG2 R10, R101 ;  /* 0x00000065000a3308 */ /* 0x000f220000000c00 */
[C---:B------:R-:W-:Y:S01]  /*96e0*/  IMAD R0, R26.reuse, R0, RZ ;  /* 0x000000001a007224 */ /* 0x040fe200078e02ff */
[----:B------:R-:W-:Y:S01]  /*96f0*/  @P1 MOV R6, c[0x0][0x210] ;  /* 0x0000840000061a02 */ /* 0x000fe20000000f00 */
[----:B------:R-:W-:Y:S01]  /*9700*/  @!P0 IMAD R8, R26, c[0x0][0x1e4], R4 ;  /* 0x000079001a088a24 */ /* 0x000fe200078e0204 */
[----:B------:R-:W-:Y:S01]  /*9710*/  @!P1 MOV R6, 0x1 ;  /* 0x0000000100069802 */ /* 0x000fe20000000f00 */
[----:B------:R-:W-:-:S03]  /*9720*/  CS2R R4, SRZ ;  /* 0x0000000000047805 */ /* 0x000fc6000001ff00 */
[----:B------:R-:W4:Y:S01]  /*9730*/  @P4 MUFU.LG2 R13, R100 ;  /* 0x00000064000d4308 */ /* 0x000f220000000c00 */
[----:B------:R-:W-:Y:S02]  /*9740*/  @!P2 SHF.R.S32.HI R5, RZ, 0x1f, R2 ;  /* 0x0000001fff05a819 */ /* 0x000fe40000011402 */
[----:B------:R-:W-:Y:S02]  /*9750*/  SEL R0, R0, RZ, P2 ;  /* 0x000000ff00007207 */ /* 0x000fe40001000000 */
[----:B------:R-:W-:Y:S01]  /*9760*/  @!P2 MOV R4, R2 ;  /* 0x000000020004a202 */ /* 0x000fe20000000f00 */
[----:B---3--:R-:W-:Y:S02]  /*9770*/  IMAD R2, R9, R6, RZ ;  /* 0x0000000609027224 */ /* 0x008fe400078e02ff */
[----:B------:R-:W-:Y:S02]  /*9780*/  IMAD R0, R19, R12, R0 ;  /* 0x0000000c13007224 */ /* 0x000fe400078e0200 */
[----:B------:R-:W-:Y:S01]  /*9790*/  @P6 FMUL.FTZ R7, R7, 0.69314718246459960938 ;  /* 0x3f31721807076820 */ /* 0x000fe20000410000 */
[----:B------:R-:W-:Y:S01]  /*97a0*/  SHF.L.U32 R9, R2, 0x7, RZ ;  /* 0x0000000702097819 */ /* 0x000fe200000006ff */
[----:B----4-:R-:W-:Y:S01]  /*97b0*/  @P3 FMUL.FTZ R2, R10, 0.69314718246459960938 ;  /* 0x3f3172180a023820 */ /* 0x010fe20000410000 */
[----:B------:R-:W-:Y:S01]  /*97c0*/  MOV R18, 0x7f800000 ;  /* 0x7f80000000127802 */ /* 0x000fe20000000f00 */
[----:B------:R-:W-:Y:S01]  /*97d0*/  @P6 FFMA.FTZ R18, R104, c[0x0][0x238], R7 ;  /* 0x00008e0068126a23 */ /* 0x000fe20000010007 */
[----:B------:R-:W-:Y:S01]  /*97e0*/  @!P0 IADD3 R106, R11, R8, RZ ;  /* 0x000000080b6a8210 */ /* 0x000fe20007ffe0ff */
[----:B------:R-:W-:Y:S01]  /*97f0*/  @P5 FMUL.FTZ R8, R14, 0.69314718246459960938 ;  /* 0x3f3172180e085820 */ /* 0x000fe20000410000 */
[--C-:B------:R-:W-:Y:S01]  /*9800*/  IADD3 R10, P1, P0, R9, R4, R0.reuse ;  /* 0x00000004090a7210 */ /* 0x100fe2000783e000 */
[----:B------:R-:W-:Y:S01]  /*9810*/  @P4 FMUL.FTZ R7, R13, 0.69314718246459960938 ;  /* 0x3f3172180d074820 */ /* 0x000fe20000410000 */
        /* <DEDUP_REMOVED lines=9> */
[----:B------:R-:W-:Y:S02]  /*98b0*/  IADD3.X R11, R4, R5, R0, P1, P0 ;  /* 0x00000005040b7210 */ /* 0x000fe40000fe0400 */
[----:B--2---:R-:W-:-:S13]  /*98c0*/  LOP3.LUT P2, RZ, R27, 0x3, RZ, 0xc0, !PT ;  /* 0x000000031bff7812 */ /* 0x004fda000784c0ff */
[----:B------:R-:W-:Y:S05]  /*98d0*/  @P2 BRA `(.L_x_297) ;  /* 0x0000027000002947 */ /* 0x000fea0003800000 */
[----:B-1----:R-:W-:Y:S02]  /*98e0*/  SHF.R.S32.HI R0, RZ, 0x1f, R24 ;  /* 0x0000001fff007819 */ /* 0x002fe40000011418 */
[----:B------:R-:W-:Y:S02]  /*98f0*/  SHF.R.S32.HI R3, RZ, 0x1f, R27 ;  /* 0x0000001fff037819 */ /* 0x000fe4000001141b */
        /* <DEDUP_REMOVED lines=37> */
.L_x_297:
[----:B-1----:R-:W-:Y:S05]  /*9b50*/  BSYNC B0 ;  /* 0x0000000000007941 */ /* 0x002fea0003800000 */
.L_x_296:
[----:B------:R-:W2:Y:S04]  /*9b60*/  LDL.LU.64 R8, [R1+0x48] ;  /* 0x0000480001087983 */ /* 0x000ea80000300a00 */
[----:B------:R-:W3:Y:S04]  /*9b70*/  LDL.LU.64 R4, [R1+0x30] ;  /* 0x0000300001047983 */ /* 0x000ee80000300a00 */
[----:B------:R1:W5:Y:S01]  /*9b80*/  LDL.64 R12, [R1+0x38] ;  /* 0x00003800010c7983 */ /* 0x0003620000100a00 */
[----:B------:R-:W-:Y:S01]  /*9b90*/  SHF.R.S32.HI R0, RZ, 0x1f, R19 ;  /* 0x0000001fff007819 */ /* 0x000fe20000011413 */
[----:B------:R-:W-:Y:S04]  /*9ba0*/  BSSY B0, `(.L_x_298) ;  /* 0x0000013000007945 */ /* 0x000fe80003800000 */
[----:B------:R-:W-:-:S04]  /*9bb0*/  IMAD R0, R0, c[0x0][0x1f0], RZ ;  /* 0x00007c0000007a24 */ /* 0x000fc800078e02ff */
[----:B------:R-:W-:Y:S01]  /*9bc0*/  IMAD R0, R19, c[0x0][0x1f4], R0 ;  /* 0x00007d0013007a24 */ /* 0x000fe200078e0200 */
[----:B--2---:R-:W-:-:S04]  /*9bd0*/  IADD3 R2, P0, R8, R105, RZ ;  /* 0x0000006908027210 */ /* 0x004fc80007f1e0ff */
[----:B------:R-:W-:Y:S02]  /*9be0*/  IADD3.X R3, R9, R106, RZ, P0, !PT ;  /* 0x0000006a09037210 */ /* 0x000fe400007fe4ff */
[----:B---3-5:R-:W-:-:S03]  /*9bf0*/  ISETP.GE.AND P0, PT, R4, R25, PT ;  /* 0x000000190400720c */ /* 0x028fc60003f06270 */
[----:B------:R-:W-:-:S05]  /*9c00*/  IMAD.WIDE.U32 R8, R19, c[0x0][0x1f0], R2 ;  /* 0x00007c0013087a25 */ /* 0x000fca00078e0002 */
[----:B------:R-:W-:-:S05]  /*9c10*/  IADD3 R7, R9, R0, RZ ;  /* 0x0000000009077210 */ /* 0x000fca0007ffe0ff */
        /* <DEDUP_REMOVED lines=10> */
[----:B------:R1:W-:Y:S02]  /*9cc0*/  STG.E.128 [R2.64+0x80], R20 ;  /* 0x0000801402007986 */ /* 0x0003e4000c101d06 */
.L_x_299:
[----:B-1----:R-:W-:Y:S05]  /*9cd0*/  BSYNC B0 ;  /* 0x0000000000007941 */ /* 0x002fea0003800000 */
.L_x_298:
[----:B------:R-:W2:Y:S01]  /*9ce0*/  LDL.LU R0, [R1+0x54] ;  /* 0x0000540001007983 */ /* 0x000ea20000300800 */
[----:B------:R-:W-:Y:S01]  /*9cf0*/  BSSY B0, `(.L_x_300) ;  /* 0x0000010000007945 */ /* 0x000fe20003800000 */
[----:B--2---:R-:W-:-:S13]  /*9d00*/  ISETP.GE.AND P0, PT, R0, R25, PT ;  /* 0x000000190000720c */ /* 0x004fda0003f06270 */
        /* <DEDUP_REMOVED lines=14> */
.L_x_301:
[----:B------:R-:W-:Y:S05]  /*9df0*/  BSYNC B0 ;  /* 0x0000000000007941 */ /* 0x000fea0003800000 */
.L_x_300:
        /* <DEDUP_REMOVED lines=17> */
.L_x_303:
[----:B------:R-:W-:Y:S05]  /*9f10*/  BSYNC B0 ;  /* 0x0000000000007941 */ /* 0x000fea0003800000 */
.L_x_302:
        /* <DEDUP_REMOVED lines=17> */
.L_x_288:
[----:B------:R-:W2:Y:S01]  /*a030*/  LDL.LU R14, [R1+0x40] ;  /* 0x00004000010e7983 */ /* 0x000ea20000300800 */
[----:B-1----:R-:W1:Y:S01]  /*a040*/  LDC.U8 R4, c[0x0][0x329] ;  /* 0x0000ca40ff047b82 */ /* 0x002e620000000000 */
[----:B------:R-:W-:Y:S01]  /*a050*/  SHF.R.S32.HI R10, RZ, 0x1f, R155 ;  /* 0x0000001fff0a7819 */ /* 0x000fe2000001149b */
[----:B------:R-:W-:Y:S01]  /*a060*/  IMAD.IADD R15, R15, 0x1, -R12 ;  /* 0x000000010f0f7824 */ /* 0x000fe200078e0a0c */
[----:B------:R-:W-:Y:S02]  /*a070*/  BSSY B0, `(.L_x_304) ;  /* 0x000003e000007945 */ /* 0x000fe40003800000 */
[----:B------:R-:W-:-:S03]  /*a080*/  LEA.HI R10, R10, R155, RZ, 0x2 ;  /* 0x0000009b0a0a7211 */ /* 0x000fc600078f10ff */
[----:B------:R-:W3:Y:S01]  /*a090*/  LDC.U8 R0, c[0x0][0x328] ;  /* 0x0000ca00ff007b82 */ /* 0x000ee20000000000 */
[----:B-1----:R-:W-:Y:S02]  /*a0a0*/  ISETP.NE.AND P1, PT, R4, RZ, PT ;  /* 0x000000ff0400720c */ /* 0x002fe40003f25270 */
[----:B---3--:R-:W-:-:S04]  /*a0b0*/  ISETP.NE.AND P3, PT, R0, RZ, PT ;  /* 0x000000ff0000720c */ /* 0x008fc80003f65270 */
[----:B------:R-:W-:-:S07]  /*a0c0*/  ISETP.NE.OR P2, PT, R4, RZ, !P3 ;  /* 0x000000ff0400720c */ /* 0x000fce0005f45670 */
[----:B------:R-:W-:Y:S01]  /*a0d0*/  @P1 IMAD.MOV.U32 R7, RZ, RZ, c[0x0][0x210] ;  /* 0x00008400ff071624 */ /* 0x000fe200078e00ff */
[----:B------:R-:W-:Y:S01]  /*a0e0*/  LOP3.LUT R4, R10, 0x1ffffffc, RZ, 0xc0, !PT ;  /* 0x1ffffffc0a047812 */ /* 0x000fe200078ec0ff */
[----:B------:R-:W-:Y:S01]  /*a0f0*/  @!P1 IMAD.MOV.U32 R6, RZ, RZ, c[0x0][0x214] ;  /* 0x00008500ff069624 */ /* 0x000fe200078e00ff */
[----:B------:R-:W-:Y:S01]  /*a100*/  SHF.R.S32.HI R10, RZ, 0x2, R10 ;  /* 0x00000002ff0a7819 */ /* 0x000fe2000001140a */
[----:B------:R-:W-:Y:S02]  /*a110*/  @P1 IMAD R7, R7, c[0x0][0x214], RZ ;  /* 0x0000850007071a24 */ /* 0x000fe400078e02ff */
[----:B------:R-:W-:Y:S01]  /*a120*/  @P1 IMAD.MOV.U32 R18, RZ, RZ, c[0x0][0x210] ;  /* 0x00008400ff121624 */ /* 0x000fe200078e00ff */
[----:B------:R-:W-:Y:S02]  /*a130*/  @!P1 SEL R7, R6, c[0x0][0x234], !P3 ;  /* 0x00008d0006079a07 */ /* 0x000fe40005800000 */
[----:B------:R-:W-:-:S05]  /*a140*/  @!P1 MOV R18, 0x1 ;  /* 0x0000000100129802 */ /* 0x000fca0000000f00 */
[----:B------:R-:W-:Y:S01]  /*a150*/  IMAD R6, R12, R18, RZ ;  /* 0x000000120c067224 */ /* 0x000fe200078e02ff */
[C---:B--2---:R-:W-:Y:S02]  /*a160*/  ISETP.NE.AND P4, PT, R14.reuse, -0x1, PT ;  /* 0xffffffff0e00780c */ /* 0x044fe40003f85270 */
[----:B------:R-:W-:-:S11]  /*a170*/  ISETP.NE.OR P0, PT, R14, -0x1, P2 ;  /* 0xffffffff0e00780c */ /* 0x000fd60001705670 */
[----:B------:R-:W-:Y:S01]  /*a180*/  @P4 IMAD.WIDE.U32 R2, R14, c[0x0][0x1e8], RZ ;  /* 0x00007a000e024a25 */ /* 0x000fe200078e00ff */
[----:B------:R-:W-:-:S03]  /*a190*/  @!P4 SHF.R.S32.HI R0, RZ, 0x1f, R11 ;  /* 0x0000001fff00c819 */ /* 0x000fc6000001140b */
[----:B------:R-:W-:Y:S02]  /*a1a0*/  @P4 IMAD R5, R14, c[0x0][0x1ec], R3 ;  /* 0x00007b000e054a24 */ /* 0x000fe400078e0203 */
[----:B------:R-:W-:Y:S02]  /*a1b0*/  @!P4 IMAD R3, R0, c[0x0][0x1e0], RZ ;  /* 0x000078000003ca24 */ /* 0x000fe400078e02ff */
[----:B------:R-:W-:-:S04]  /*a1c0*/  @!P4 IMAD.WIDE.U32 R8, R11, c[0x0][0x1e0], RZ ;  /* 0x000078000b08ca25 */ /* 0x000fc800078e00ff */
[----:B------:R-:W-:Y:S01]  /*a1d0*/  IMAD.IADD R0, R155, 0x1, -R4 ;  /* 0x000000019b007824 */ /* 0x000fe200078e0a04 */
[----:B------:R-:W-:Y:S01]  /*a1e0*/  @!P4 MOV R2, R8 ;  /* 0x000000080002c202 */ /* 0x000fe20000000f00 */
[----:B------:R-:W-:Y:S01]  /*a1f0*/  @!P4 IMAD R4, R11, c[0x0][0x1e4], R3 ;  /* 0x000079000b04ca24 */ /* 0x000fe200078e0203 */
[----:B------:R-:W-:Y:S01]  /*a200*/  SHF.R.S32.HI R8, RZ, 0x1f, R17 ;  /* 0x0000001fff087819 */ /* 0x000fe20000011411 */
        /* <DEDUP_REMOVED lines=10> */
[----:B------:R-:W-:Y:S01]  /*a2b0*/  CS2R R2, SRZ ;  /* 0x0000000000027805 */ /* 0x000fe2000001ff00 */
[C---:B------:R-:W-:Y:S01]  /*a2c0*/  IMAD R8, R17.reuse, c[0x0][0x1f4], R8 ;  /* 0x00007d0011087a24 */ /* 0x040fe200078e0208 */
[--C-:B------:R-:W-:Y:S01]  /*a2d0*/  @!P2 SHF.R.S32.HI R3, RZ, 0x1f, R14.reuse ;  /* 0x0000001fff03a819 */ /* 0x100fe2000001140e */
[----:B------:R-:W-:Y:S01]  /*a2e0*/  @!P2 IMAD.MOV.U32 R2, RZ, RZ, R14 ;  /* 0x000000ffff02a224 */ /* 0x000fe200078e000e */
[----:B------:R-:W-:Y:S01]  /*a2f0*/  SEL R0, R0, RZ, P2 ;  /* 0x000000ff00007207 */ /* 0x000fe20001000000 */
[----:B------:R-:W-:Y:S01]  /*a300*/  IMAD.WIDE.U32 R12, R17, c[0x0][0x1f0], R4 ;  /* 0x00007c00110c7a25 */ /* 0x000fe200078e0004 */
[----:B------:R-:W-:-:S02]  /*a310*/  ISETP.GE.AND P2, PT, R10, R15, PT ;  /* 0x0000000f0a00720c */ /* 0x000fc40003f46270 */
[----:B------:R-:W-:Y:S01]  /*a320*/  SHF.R.S32.HI R11, RZ, 0x1f, R10 ;  /* 0x0000001fff0b7819 */ /* 0x000fe2000001140a */
[----:B------:R-:W-:Y:S01]  /*a330*/  IMAD R0, R17, R7, R0 ;  /* 0x0000000711007224 */ /* 0x000fe200078e0200 */
[----:B------:R-:W-:Y:S02]  /*a340*/  SHF.R.S32.HI R4, RZ, 0x1f, R6 ;  /* 0x0000001fff047819 */ /* 0x000fe40000011406 */
[----:B------:R-:W-:Y:S02]  /*a350*/  IADD3 R9, R8, R13, RZ ;  /* 0x0000000d08097210 */ /* 0x000fe40007ffe0ff */
        /* <DEDUP_REMOVED lines=15> */
.L_x_305:
[----:B------:R-:W-:Y:S05]  /*a450*/  BSYNC B0 ;  /* 0x0000000000007941 */ /* 0x000fea0003800000 */
.L_x_304:
        /* <DEDUP_REMOVED lines=17> */
.L_x_307:
[----:B------:R-:W-:Y:S05]  /*a570*/  BSYNC B0 ;  /* 0x0000000000007941 */ /* 0x000fea0003800000 */
.L_x_306:
[----:B-1----:R-:W-:Y:S01]  /*a580*/  IADD3 R14, R10, 0x40, RZ ;  /* 0x000000400a0e7810 */ /* 0x002fe20007ffe0ff */
        /* <DEDUP_REMOVED lines=16> */
.L_x_309:
[----:B------:R-:W-:Y:S05]  /*a690*/  BSYNC B0 ;  /* 0x0000000000007941 */ /* 0x000fea0003800000 */
.L_x_308:
[----:B------:R-:W-:Y:S01]  /*a6a0*/  IADD3 R16, R10, 0x60, RZ ;  /* 0x000000600a107810 */ /* 0x000fe20007ffe0ff */
[----:B------:R-:W-:Y:S03]  /*a6b0*/  BSSY B0, `(.L_x_310) ;  /* 0x0000010000007945 */ /* 0x000fe60003800000 */
[----:B------:R-:W-:-:S13]  /*a6c0*/  ISETP.GE.AND P0, PT, R16, R15, PT ;  /* 0x0000000f1000720c */ /* 0x000fda0003f06270 */
[----:B------:R-:W-:Y:S05]  /*a6d0*/  @P0 BRA `(.L_x_311) ;  /* 0x000000d000000947 */ /* 0x000fea0003800000 */
[----:B------:R-:W-:Y:S01]  /*a6e0*/  IADD3 R0, P0, R6, 0x60, RZ ;  /* 0x0000006006007810 */ /* 0x000fe20007f1e0ff */
[----:B-12---:R-:W-:Y:S01]  /*a6f0*/  IMAD.MOV.U32 R2, RZ, RZ, R12 ;  /* 0x000000ffff027224 */ /* 0x006fe200078e000c */
        /* <DEDUP_REMOVED lines=11> */
.L_x_311:
[----:B------:R-:W-:Y:S05]  /*a7b0*/  BSYNC B0 ;  /* 0x0000000000007941 */ /* 0x000fea0003800000 */
.L_x_310:
[----:B------:R-:W-:-:S04]  /*a7c0*/  LOP3.LUT P6, RZ, R155, 0x3, RZ, 0xc0, !PT ;  /* 0x000000039bff7812 */ /* 0x000fc800078cc0ff */
[-C--:B------:R-:W-:Y:S02]  /*a7d0*/  ISETP.GE.OR P5, PT, R10, R15.reuse, P6 ;  /* 0x0000000f0a00720c */ /* 0x080fe400037a6670 */
[-C--:B------:R-:W-:Y:S02]  /*a7e0*/  ISETP.GE.OR P4, PT, R17, R15.reuse, P6 ;  /* 0x0000000f1100720c */ /* 0x080fe40003786670 */
[-C--:B------:R-:W-:Y:S02]  /*a7f0*/  ISETP.GE.OR P3, PT, R14, R15.reuse, P6 ;  /* 0x0000000f0e00720c */ /* 0x080fe40003766670 */
[----:B------:R-:W-:-:S07]  /*a800*/  ISETP.GE.OR P6, PT, R16, R15, P6 ;  /* 0x0000000f1000720c */ /* 0x000fce00037c6670 */
[-C--:B------:R-:W-:Y:S02]  /*a810*/  @!P5 IMAD R0, R10, R18.reuse, RZ ;  /* 0x000000120a00d224 */ /* 0x080fe400078e02ff */
[-C--:B-12---:R-:W-:Y:S02]  /*a820*/  @!P4 IMAD R3, R17, R18.reuse, RZ ;  /* 0x000000121103c224 */ /* 0x086fe400078e02ff */
        /* <DEDUP_REMOVED lines=28> */
.L_x_312:
        /* <DEDUP_REMOVED lines=9> */
.L_x_1033:


//--------------------- .text._ZN5flash16flash_fwd_kernelI23Flash_fwd_kernel_traitsILi96ELi128ELi64ELi4ELb0ELb0EN7cutlass10bfloat16_tE19Flash_kernel_traitsILi96ELi128ELi64ELi4ES3_EELb1ELb0ELb0ELb0ELb0ELb0ELb0ELb0EEEvNS_16Flash_fwd_paramsE --------------------------
	.section	.text._ZN5flash16flash_fwd_kernelI23Flash_fwd_kernel_traitsILi96ELi128ELi64ELi4ELb0ELb0EN7cutlass10bfloat16_tE19Flash_kernel_traitsILi96ELi128ELi64ELi4ES3_EELb1ELb0ELb0ELb0ELb0ELb0ELb0ELb0EEEvNS_16Flash_fwd_paramsE,"ax",@progbits
	.sectioninfo	@"SHI_REGISTERS=255"
	.align	128
        .global         _ZN5flash16flash_fwd_kernelI23Flash_fwd_kernel_traitsILi96ELi128ELi64ELi4ELb0ELb0EN7cutlass10bfloat16_tE19Flash_kernel_traitsILi96ELi128ELi64ELi4ES3_EELb1ELb0ELb0ELb0ELb0ELb0ELb0ELb0EEEvNS_16Flash_fwd_paramsE
        .type           _ZN5flash16flash_fwd_kernelI23Flash_fwd_kernel_traitsILi96ELi128ELi64ELi4ELb0ELb0EN7cutlass10bfloat16_tE19Flash_kernel_traitsILi96ELi128ELi64ELi4ES3_EELb1ELb0ELb0ELb0ELb0ELb0ELb0ELb0EEEvNS_16Flash_fwd_paramsE,@function
        .size           _ZN5flash16flash_fwd_kernelI23Flash_fwd_kernel_traitsILi96ELi128ELi64ELi4ELb0ELb0EN7cutlass10bfloat16_tE19Flash_kernel_traitsILi96ELi128ELi64ELi4ES3_EELb1ELb0ELb0ELb0ELb0ELb0ELb0ELb0EEEvNS_16Flash_fwd_paramsE,(.L_x_1034 - _ZN5flash16flash_fwd_kernelI23Flash_fwd_kernel_traitsILi96ELi128ELi64ELi4ELb0ELb0EN7cutlass10bfloat16_tE19Flash_kernel_traitsILi96ELi128ELi64ELi4ES3_EELb1ELb0ELb0ELb0ELb0ELb0ELb0ELb0EEEvNS_16Flash_fwd_paramsE)
        .other          _ZN5flash16flash_fwd_kernelI23Flash_fwd_kernel_traitsILi96ELi128ELi64ELi4ELb0ELb0EN7cutlass10bfloat16_tE19Flash_kernel_traitsILi96ELi128ELi64ELi4ES3_EELb1ELb0ELb0ELb0ELb0ELb0ELb0ELb0EEEvNS_16Flash_fwd_paramsE,@"STO_CUDA_ENTRY STV_DEFAULT"
_ZN5flash16flash_fwd_kernelI23Flash_fwd_kernel_traitsILi96ELi128ELi64ELi4ELb0ELb0EN7cutlass10bfloat16_tE19Flash_kernel_traitsILi96ELi128ELi64ELi4ES3_EELb1ELb0ELb0ELb0ELb0ELb0ELb0ELb0EEEvNS_16Flash_fwd_paramsE:
.text._ZN5flash16flash_fwd_kernelI23Flash_fwd_kernel_traitsILi96ELi128ELi64ELi4ELb0ELb0EN7cutlass10bfloat16_tE19Flash_kernel_traitsILi96ELi128ELi64ELi4ES3_EELb1ELb0ELb0ELb0ELb0ELb0ELb0ELb0EEEvNS_16Flash_fwd_paramsE:
        /* <DEDUP_REMOVED lines=72> */
.L_x_313:
[----:B------:R-:W-:Y:S02]  /*0480*/  MOV R0, c[0x0][0x218] ;  /* 0x0000860000007a02 */ /* 0x000fe40000000f00 */
.L_x_314:
        /* <DEDUP_REMOVED lines=12> */
[C---:B------:R-:W-:Y:S02]  /*0550*/  IADD3 R0, R36.reuse, 0x3f, RZ ;  /* 0x0000003f24007810 */ /* 0x040fe40007ffe0ff */
[----:B------:R-:W-:Y:S02]  /*0560*/  ISETP.GE.AND P0, PT, R36, 0x1, PT ;  /* 0x000000012400780c */ /* 0x000fe40003f06270 */
[----:B------:R-:W-:-:S04]  /*0570*/  SHF.R.S32.HI R2, RZ, 0x1f, R0 ;  /* 0x0000001fff027819 */ /* 0x000fc80000011400 */
[----:B------:R-:W-:-:S05]  /*0580*/  LEA.HI R166, R2, R0, RZ, 0x6 ;  /* 0x0000000002a67211 */ /* 0x000fca00078f30ff */
[----:B------:R2:W-:Y:S02]  /*0590*/  STL [R1+0x8], R166 ;  /* 0x000008a601007387 */ /* 0x0005e40000100800 */
[----:B------:R-:W-:Y:S05]  /*05a0*/  @!P0 BRA `(.L_x_315) ;  /* 0x0000c89000008947 */ /* 0x000fea0003800000 */
[----:B------:R-:W-:Y:S01]  /*05b0*/  ISETP.NE.AND P1, PT, R13, -0x1, PT ;  /* 0xffffffff0d00780c */ /* 0x000fe20003f25270 */
[----:B------:R-:W3:Y:S01]  /*05c0*/  LDC.U8 R245, c[0x0][0x2d8] ;  /* 0x0000b600fff57b82 */ /* 0x000ee20000000000 */
[----:B------:R-:W-:-:S11]  /*05d0*/  ISETP.NE.AND P0, PT, R9, -0x1, PT ;  /* 0xffffffff0900780c */ /* 0x000fd60003f05270 */
[----:B------:R-:W-:Y:S01]  /*05e0*/  @!P1 SHF.R.S32.HI R4, RZ, 0x1f, R16 ;  /* 0x0000001fff049819 */ /* 0x000fe20000011410 */
[----:B------:R-:W-:Y:S01]  /*05f0*/  @P1 IMAD.WIDE.U32 R2, R13, c[0x0][0x190], RZ ;  /* 0x000064000d021a25 */ /* 0x000fe200078e00ff */
[----:B------:R-:W-:-:S03]  /*0600*/  @P0 IADD3 R0, R7, R9, RZ ;  /* 0x0000000907000210 */ /* 0x000fc60007ffe0ff */
[----:B------:R-:W-:Y:S01]  /*0610*/  @!P1 IMAD R6, R4, c[0x0][0x178], RZ ;  /* 0x00005e0004069a24 */ /* 0x000fe200078e02ff */
[----:B-1--4-:R-:W-:Y:S01]  /*0620*/  @P1 MOV R10, R2 ;  /* 0x00000002000a1202 */ /* 0x012fe20000000f00 */
        /* <DEDUP_REMOVED lines=9> */
[----:B---3--:R-:W-:Y:S01]  /*06c0*/  SHF.R.S32.HI R0, RZ, 0x1f, R7 ;  /* 0x0000001fff007819 */ /* 0x008fe20000011407 */
        /* <DEDUP_REMOVED lines=10> */
.L_x_316:
[----:B---3--:R-:W-:Y:S02]  /*0770*/  IABS R4, c[0x0][0x1c8] ;  /* 0x0000720000047a13 */ /* 0x008fe40000000000 */
        /* <DEDUP_REMOVED lines=19> */
[----:B------:R-:W-:Y:S02]  /*08b0*/  LOP3.LUT R2, R21, c[0x0][0x1c8], RZ, 0x3c, !PT ;  /* 0x0000720015027a12 */ /* 0x000fe400078e3cff */
[----:B------:R-:W-:Y:S02]  /*08c0*/  SHF.R.S32.HI R9, RZ, 0x1f, R21 ;  /* 0x0000001fff097819 */ /* 0x000fe40000011415 */
        /* <DEDUP_REMOVED lines=20> */
.L_x_317:
[-C--:B------:R-:W-:Y:S01]  /*0a10*/  LEA.HI R3, R17, R146.reuse, RZ, 0x2 ;  /* 0x0000009211037211 */ /* 0x080fe200078f10ff */
[----:B------:R-:W-:Y:S01]  /*0a20*/  IMAD.IADD R32, R15, 0x1, -R12 ;  /* 0x000000010f207824 */ /* 0x000fe200078e0a0c */
[-C--:B------:R-:W-:Y:S01]  /*0a30*/  LEA.HI R24, R17, R146.reuse, RZ, 0x3 ;  /* 0x0000009211187211 */ /* 0x080fe200078f18ff */
[----:B------:R-:W-:Y:S01]  /*0a40*/  IMAD R15, R9, c[0x0][0x1a8], RZ ;  /* 0x00006a00090f7a24 */ /* 0x000fe200078e02ff */
[----:B------:R-:W-:Y:S01]  /*0a50*/  LOP3.LUT R0, R3, 0xfffffffc, RZ, 0xc0, !PT ;  /* 0xfffffffc03007812 */ /* 0x000fe200078ec0ff */
[----:B------:R-:W-:Y:S01]  /*0a60*/  BSSY B0, `(.L_x_318) ;  /* 0x0000064000007945 */ /* 0x000fe20003800000 */
[----:B------:R-:W-:Y:S01]  /*0a70*/  SHF.R.S32.HI R22, RZ, 0x3, R24 ;  /* 0x00000003ff167819 */ /* 0x000fe20000011418 */
[----:B------:R-:W-:Y:S01]  /*0a80*/  IMAD R15, R21, c[0x0][0x1ac], R15 ;  /* 0x00006b00150f7a24 */ /* 0x000fe200078e020f */
[----:B------:R-:W-:Y:S01]  /*0a90*/  SHF.R.S32.HI R4, RZ, 0x2, R3 ;  /* 0x00000002ff047819 */ /* 0x000fe20000011403 */
[----:B------:R-:W-:Y:S01]  /*0aa0*/  IMAD.IADD R2, R146, 0x1, -R0 ;  /* 0x0000000192027824 */ /* 0x000fe200078e0a00 */
[----:B------:R-:W-:Y:S01]  /*0ab0*/  SHF.R.S32.HI R145, RZ, 0x5, R20 ;  /* 0x00000005ff917819 */ /* 0x000fe20000011414 */
[----:B------:R-:W-:Y:S01]  /*0ac0*/  IMAD.SHL.U32 R0, R22, 0x40, RZ ;  /* 0x0000004016007824 */ /* 0x000fe200078e00ff */
[----:B------:R-:W-:Y:S01]  /*0ad0*/  LEA.HI R23, R17, R146, RZ, 0x4 ;  /* 0x0000009211177211 */ /* 0x000fe200078f20ff */
[----:B------:R-:W-:Y:S01]  /*0ae0*/  IMAD.SHL.U32 R168, R2, 0x8, RZ ;  /* 0x0000000802a87824 */ /* 0x000fe200078e00ff */
[----:B------:R-:W-:Y:S01]  /*0af0*/  LEA.HI R2, R3, R4, RZ, 0x1 ;  /* 0x0000000403027211 */ /* 0x000fe200078f08ff */
[----:B------:R1:W-:Y:S01]  /*0b00*/  STL [R1+0x3c], R32 ;  /* 0x00003c2001007387 */ /* 0x0003e20000100800 */
[----:B------:R-:W-:-:S02]  /*0b10*/  LOP3.LUT R0, R0, 0xc0, RZ, 0xc0, !PT ;  /* 0x000000c000007812 */ /* 0x000fc400078ec0ff */
[----:B------:R-:W-:Y:S02]  /*0b20*/  LOP3.LUT R2, R2, 0x7fffffe, RZ, 0xc0, !PT ;  /* 0x07fffffe02027812 */ /* 0x000fe400078ec0ff */
[----:B------:R-:W-:Y:S02]  /*0b30*/  LOP3.LUT R3, R0, 0x18, R168, 0xf8, !PT ;  /* 0x0000001800037812 */ /* 0x000fe400078ef8a8 */
[----:B------:R-:W-:Y:S02]  /*0b40*/  SHF.R.U32.HI R0, RZ, 0x3, R0 ;  /* 0x00000003ff007819 */ /* 0x000fe40000011600 */
[----:B------:R-:W-:Y:S02]  /*0b50*/  SHF.R.S32.HI R169, RZ, 0x1f, R168 ;  /* 0x0000001fffa97819 */ /* 0x000fe400000114a8 */
[----:B------:R-:W-:Y:S01]  /*0b60*/  LOP3.LUT R5, R3, R0, RZ, 0x3c, !PT ;  /* 0x0000000003057212 */ /* 0x000fe200078e3cff */
[----:B------:R-:W-:Y:S01]  /*0b70*/  IMAD.IADD R0, R4, 0x1, -R2 ;  /* 0x0000000104007824 */ /* 0x000fe200078e0a02 */
[C---:B------:R-:W-:Y:S01]  /*0b80*/  IADD3 R2, P0, R168.reuse, R10, RZ ;  /* 0x0000000aa8027210 */ /* 0x040fe20007f1e0ff */
[----:B------:R1:W-:Y:S01]  /*0b90*/  STL.64 [R1+0x10], R168 ;  /* 0x000010a801007387 */ /* 0x0003e20000100a00 */
[C---:B------:R-:W-:Y:S01]  /*0ba0*/  IADD3 R165, R168.reuse, 0x20, RZ ;  /* 0x00000020a8a57810 */ /* 0x040fe20007ffe0ff */
[----:B------:R-:W-:Y:S01]  /*0bb0*/  IMAD R6, R145, 0x8, R0 ;  /* 0x0000000891067824 */ /* 0x000fe200078e0200 */
[----:B------:R-:W-:Y:S01]  /*0bc0*/  LOP3.LUT R0, R23, 0xfffffff0, RZ, 0xc0, !PT ;  /* 0xfffffff017007812 */ /* 0x000fe200078ec0ff */
[----:B------:R-:W-:Y:S01]  /*0bd0*/  IMAD.X R3, R169, 0x1, R11, P0 ;  /* 0x00000001a9037824 */ /* 0x000fe200000e060b */
[----:B------:R-:W-:Y:S01]  /*0be0*/  IADD3 R164, R168, 0x40, RZ ;  /* 0x00000040a8a47810 */ /* 0x000fe20007ffe0ff */
[----:B------:R-:W-:Y:S01]  /*0bf0*/  IMAD.U32 R222, R6, 0x20, R5 ;  /* 0x0000002006de7824 */ /* 0x000fe200078e0005 */
[----:B------:R-:W-:Y:S01]  /*0c00*/  SHF.R.S32.HI R5, RZ, 0x1f, R4 ;  /* 0x0000001fff057819 */ /* 0x000fe20000011404 */
[----:B------:R-:W-:-:S02]  /*0c10*/  IMAD.IADD R20, R146, 0x1, -R0 ;  /* 0x0000000192147824 */ /* 0x000fc400078e0a00 */
[----:B------:R-:W-:-:S04]  /*0c20*/  IMAD.WIDE.U32 R6, R4, c[0x0][0x198], R168 ;  /* 0x0000660004067a25 */ /* 0x000fc800078e00a8 */
[----:B------:R-:W-:Y:S01]  /*0c30*/  IMAD R0, R5, c[0x0][0x198], RZ ;  /* 0x0000660005007a24 */ /* 0x000fe200078e02ff */
[----:B------:R-:W-:Y:S01]  /*0c40*/  IADD3 R6, P0, R18, R6, RZ ;  /* 0x0000000612067210 */ /* 0x000fe20007f1e0ff */
[----:B------:R-:W-:Y:S01]  /*0c50*/  IMAD.WIDE.U32 R16, R21, c[0x0][0x1a8], R2 ;  /* 0x00006a0015107a25 */ /* 0x000fe200078e0002 */
[----:B------:R-:W-:-:S03]  /*0c60*/  LEA.HI R21, R20, R20, RZ, 0x1 ;  /* 0x0000001414157211 */ /* 0x000fc600078f08ff */
[C---:B------:R-:W-:Y:S01]  /*0c70*/  IMAD R10, R4.reuse, c[0x0][0x19c], R0 ;  /* 0x00006700040a7a24 */ /* 0x040fe200078e0200 */
[--C-:B------:R-:W-:Y:S01]  /*0c80*/  SHF.R.S32.HI R9, RZ, 0x1, R21.reuse ;  /* 0x00000001ff097819 */ /* 0x100fe20000011415 */
[----:B------:R-:W-:Y:S01]  /*0c90*/  IMAD R12, R5, c[0x0][0x1a0], RZ ;  /* 0x00006800050c7a24 */ /* 0x000fe200078e02ff */
[----:B------:R-:W-:Y:S01]  /*0ca0*/  SHF.R.S32.HI R11, RZ, 0x1f, R21 ;  /* 0x0000001fff0b7819 */ /* 0x000fe20000011415 */
[C---:B------:R-:W-:Y:S01]  /*0cb0*/  IMAD.WIDE.U32 R2, R4.reuse, c[0x0][0x1a0], R168 ;  /* 0x0000680004027a25 */ /* 0x040fe200078e00a8 */
[----:B------:R-:W-:Y:S02]  /*0cc0*/  IADD3.X R7, R19, R7, R10, P0, !PT ;  /* 0x0000000713077210 */ /* 0x000fe400007fe40a */
[----:B------:R-:W-:Y:S01]  /*0cd0*/  SHF.R.S32.HI R0, RZ, 0x1f, R8 ;  /* 0x0000001fff007819 */ /* 0x000fe20000011408 */
[----:B------:R-:W-:Y:S01]  /*0ce0*/  IMAD R10, R4, c[0x0][0x1a4], R12 ;  /* 0x00006900040a7a24 */ /* 0x000fe200078e020c */
[----:B------:R-:W-:Y:S01]  /*0cf0*/  LEA.HI R11, R11, R9, RZ, 0x2 ;  /* 0x000000090b0b7211 */ /* 0x000fe200078f10ff */
[----:B------:R-:W-:Y:S01]  /*0d00*/  IMAD.WIDE.U32 R28, R8, c[0x0][0x1b0], R6 ;  /* 0x00006c00081c7a25 */ /* 0x000fe200078e0006 */
[----:B------:R-:W-:-:S02]  /*0d10*/  IADD3 R2, P0, R13, R2, RZ ;  /* 0x000000020d027210 */ /* 0x000fc40007f1e0ff */
[----:B------:R-:W-:Y:S01]  /*0d20*/  LOP3.LUT R12, R11, 0xfffffffc, RZ, 0xc0, !PT ;  /* 0xfffffffc0b0c7812 */ /* 0x000fe200078ec0ff */
[----:B------:R-:W-:Y:S01]  /*0d30*/  IMAD R11, R0, c[0x0][0x1b0], RZ ;  /* 0x00006c00000b7a24 */ /* 0x000fe200078e02ff */
[----:B------:R-:W-:Y:S01]  /*0d40*/  IADD3.X R3, R14, R3, R10, P0, !PT ;  /* 0x000000030e037210 */ /* 0x000fe200007fe40a */
[----:B------:R-:W-:Y:S01]  /*0d50*/  IMAD R0, R0, c[0x0][0x1b8], RZ ;  /* 0x00006e0000007a24 */ /* 0x000fe200078e02ff */
[----:B------:R1:W-:Y:S01]  /*0d60*/  STL.64 [R1+0x28], R28 ;  /* 0x0000281c01007387 */ /* 0x0003e20000100a00 */
[----:B------:R-:W-:Y:S01]  /*0d70*/  IMAD.IADD R19, R9, 0x1, -R12 ;  /* 0x0000000109137824 */ /* 0x000fe200078e0a0c */
[----:B------:R-:W-:Y:S01]  /*0d80*/  ISETP.GE.AND P0, PT, R4, R32, PT ;  /* 0x000000200400720c */ /* 0x000fe20003f06270 */
[C---:B------:R-:W-:Y:S02]  /*0d90*/  IMAD R0, R8.reuse, c[0x0][0x1bc], R0 ;  /* 0x00006f0008007a24 */ /* 0x040fe400078e0200 */
[----:B------:R-:W-:Y:S01]  /*0da0*/  IMAD.WIDE.U32 R26, R8, c[0x0][0x1b8], R2 ;  /* 0x00006e00081a7a25 */ /* 0x000fe200078e0002 */
[----:B------:R-:W-:-:S03]  /*0db0*/  LOP3.LUT P1, RZ, R19, 0x2, RZ, 0xc0, !PT ;  /* 0x0000000213ff7812 */ /* 0x000fc6000782c0ff */
[----:B------:R-:W-:Y:S01]  /*0dc0*/  IMAD R9, R8, c[0x0][0x1b4], R11 ;  /* 0x00006d0008097a24 */ /* 0x000fe200078e020b */
[----:B------:R1:W-:Y:S01]  /*0dd0*/  STL.64 [R1+0x20], R26 ;  /* 0x0000201a01007387 */ /* 0x0003e20000100a00 */
[----:B------:R-:W-:Y:S02]  /*0de0*/  IMAD.IADD R25, R27, 0x1, R0 ;  /* 0x000000011b197824 */ /* 0x000fe400078e0200 */
[----:B------:R-:W-:Y:S01]  /*0df0*/  IMAD.IADD R31, R29, 0x1, R9 ;  /* 0x000000011d1f7824 */ /* 0x000fe200078e0209 */
[----:B------:R1:W-:Y:S01]  /*0e00*/  STL [R1+0x34], R165 ;  /* 0x000034a501007387 */ /* 0x0003e20000100800 */
[----:B------:R-:W-:Y:S02]  /*0e10*/  IMAD.MOV.U32 R3, RZ, RZ, 0x10 ;  /* 0x00000010ff037424 */ /* 0x000fe400078e00ff */
[----:B------:R-:W-:Y:S01]  /*0e20*/  IMAD.WIDE R6, R153, 0x80, R4 ;  /* 0x0000008099067825 */ /* 0x000fe200078e0204 */
[----:B------:R1:W-:Y:S02]  /*0e30*/  STL [R1+0x38], R164 ;  /* 0x000038a401007387 */ /* 0x0003e40000100800 */
[----:B------:R-:W-:Y:S01]  /*0e40*/  SEL R3, R3, 0xfffffff0, !P1 ;  /* 0xfffffff003037807 */ /* 0x000fe20004800000 */
[----:B------:R-:W-:Y:S01]  /*0e50*/  IMAD.SHL.U32 R222, R222, 0x2, RZ ;  /* 0x00000002dede7824 */ /* 0x000fe200078e00ff */
[----:B------:R1:W-:Y:S01]  /*0e60*/  STL [R1+0xc], R25 ;  /* 0x00000c1901007387 */ /* 0x0003e20000100800 */
[----:B------:R-:W-:-:S03]  /*0e70*/  IMAD.IADD R11, R17, 0x1, R15 ;  /* 0x00000001110b7824 */ /* 0x000fc600078e020f */
[----:B------:R1:W-:Y:S01]  /*0e80*/  STL [R1+0x1c], R31 ;  /* 0x00001c1f01007387 */ /* 0x0003e20000100800 */
        /* <DEDUP_REMOVED lines=33> */
.L_x_319:
[----:B------:R-:W-:Y:S05]  /*10a0*/  BSYNC B0 ;  /* 0x0000000000007941 */ /* 0x000fea0003800000 */
.L_x_318:
        /* <DEDUP_REMOVED lines=37> */
.L_x_321:
[----:B------:R-:W-:Y:S05]  /*1300*/  BSYNC B0 ;  /* 0x0000000000007941 */ /* 0x000fea0003800000 */
.L_x_320:
        /* <DEDUP_REMOVED lines=37> */
.L_x_323:
[----:B------:R-:W-:Y:S05]  /*1560*/  BSYNC B0 ;  /* 0x0000000000007941 */ /* 0x000fea0003800000 */
.L_x_322:
        /* <DEDUP_REMOVED lines=40> */
.L_x_325:
[----:B------:R-:W-:Y:S05]  /*17f0*/  BSYNC B0 ;  /* 0x0000000000007941 */ /* 0x000fea0003800000 */
.L_x_324:
[----:B------:R-:W-:Y:S01]  /*1800*/  MOV R154, R30 ;  /* 0x0000001e009a7202 */ /* 0x000fe20000000f00 */
[----:B------:R-:W-:Y:S01]  /*1810*/  BSSY B0, `(.L_x_326) ;  /* 0x0000028000007945 */ /* 0x000fe20003800000 */
[----:B------:R-:W-:Y:S02]  /*1820*/  MOV R155, R31 ;  /* 0x0000001f009b7202 */ /* 0x000fe40000000f00 */
[----:B------:R-:W-:Y:S02]  /*1830*/  LEA.HI.SX32 R37, R166, 0xffffffff, 0x1a ;  /* 0xffffffffa6257811 */ /* 0x000fe400078fd2ff */
[----:B------:R-:W-:Y:S02]  /*1840*/  MOV R154, R28 ;  /* 0x0000001c009a7202 */ /* 0x000fe40000000f00 */
[----:B------:R-:W-:Y:S01]  /*1850*/  SHF.R.S32.HI R2, RZ, 0x1f, R37 ;  /* 0x0000001fff027819 */ /* 0x000fe20000011425 */
[C---:B---3--:R-:W-:Y:S02]  /*1860*/  IMAD R12, R37.reuse, -0x40, R36 ;  /* 0xffffffc0250c7824 */ /* 0x048fe400078e0224 */
[----:B------:R3:W-:Y:S01]  /*1870*/  STL.64 [R1+0x18], R154 ;  /* 0x0000189a01007387 */ /* 0x0007e20000100a00 */
[----:B------:R-:W-:-:S02]  /*1880*/  IMAD R0, R37, UR4, RZ ;  /* 0x0000000425007c24 */ /* 0x000fc4000f8e02ff */
[----:B------:R-:W-:Y:S01]  /*1890*/  ISETP.GE.AND P0, PT, R4, R12, PT ;  /* 0x0000000c0400720c */ /* 0x000fe20003f06270 */
[----:B------:R-:W-:-:S04]  /*18a0*/  IMAD.WIDE.U32 R6, R37, UR5, R154 ;  /* 0x0000000525067c25 */ /* 0x000fc8000f8e009a */
[----:B------:R-:W-:-:S05]  /*18b0*/  IMAD R0, R2, UR5, R0 ;  /* 0x0000000502007c24 */ /* 0x000fca000f8e0200 */
[----:B------:R-:W-:-:S03]  /*18c0*/  IADD3 R0, R7, R0, RZ ;  /* 0x0000000007007210 */ /* 0x000fc60007ffe0ff */
        /* <DEDUP_REMOVED lines=22> */
[----:B----4-:R-:W-:-:S04]  /*1a30*/  LEA R8, P0, R6, c[0x0][0x168], 0x1 ;  /* 0x00005a0006087a11 */ /* 0x010fc800078008ff */
[----:B------:R-:W-:-:S05]  /*1a40*/  LEA.HI.X R9, R6, c[0x0][0x16c], R0, 0x1, P0 ;  /* 0x00005b0006097a11 */ /* 0x000fca00000f0c00 */
[----:B------:R-:W-:Y:S01]  /*1a50*/  @!PT LDS RZ, [RZ] ;  /* 0x00000000fffff984 */ /* 0x000fe20000000800 */
[----:B------:R-:W-:Y:S01]  /*1a60*/  @!PT LDS RZ, [RZ] ;  /* 0x00000000fffff984 */ /* 0x000fe20000000800 */
[----:B------:R-:W-:Y:S01]  /*1a70*/  @!PT LDS RZ, [RZ] ;  /* 0x00000000fffff984 */ /* 0x000fe20000000800 */
[----:B------:R4:W-:Y:S04]  /*1a80*/  LDGSTS.E.BYPASS.LTC128B.128 [R222+0x8000], [R8.64+0x80] ;  /* 0x0800008008de7fae */ /* 0x0009e8000b901d52 */
.L_x_327:
[----:B------:R-:W-:Y:S05]  /*1a90*/  BSYNC B0 ;  /* 0x0000000000007941 */ /* 0x000fea0003800000 */
.L_x_326:
        /* <DEDUP_REMOVED lines=12> */
[C---:B----4-:R-:W-:Y:S01]  /*1b60*/  @!P3 LEA R10, P4, R6.reuse, c[0x0][0x168], 0x1 ;  /* 0x00005a00060aba11 */ /* 0x050fe200078808ff */
        /* <DEDUP_REMOVED lines=21> */
.L_x_329:
[----:B------:R-:W-:Y:S05]  /*1cc0*/  BSYNC B0 ;  /* 0x0000000000007941 */ /* 0x000fea0003800000 */
.L_x_328:
        /* <DEDUP_REMOVED lines=44> */
.L_x_331:
[----:B------:R-:W-:Y:S05]  /*1f90*/  BSYNC B0 ;  /* 0x0000000000007941 */ /* 0x000fea0003800000 */
.L_x_330:
[----:B------:R-:W-:Y:S01]  /*1fa0*/  ISETP.GE.AND P0, PT, R18, R12, PT ;  /* 0x0000000c1200720c */ /* 0x000fe20003f06270 */
[----:B------:R-:W-:Y:S01]  /*1fb0*/  BSSY B0, `(.L_x_332) ;  /* 0x0000023000007945 */ /* 0x000fe20003800000 */
[----:B-1----:R-:W-:-:S11]  /*1fc0*/  MOV R28, 0x20 ;  /* 0x00000020001c7802 */ /* 0x002fd60000000f00 */
        /* <DEDUP_REMOVED lines=33> */
.L_x_333:
[----:B------:R-:W-:Y:S05]  /*21e0*/  BSYNC B0 ;  /* 0x0000000000007941 */ /* 0x000fea0003800000 */
.L_x_332:
[----:B------:R-:W-:Y:S01]  /*21f0*/  LOP3.LUT R2, R24, 0xfffffff8, RZ, 0xc0, !PT ;  /* 0xfffffff818027812 */ /* 0x000fe200078ec0ff */
[----:B-1----:R-:W-:Y:S01]  /*2200*/  IMAD.SHL.U32 R5, R19, 0x40, RZ ;  /* 0x0000004013057824 */ /* 0x002fe200078e00ff */
[----:B----4-:R-:W-:Y:S01]  /*2210*/  SHF.R.S32.HI R8, RZ, 0x4, R23 ;  /* 0x00000004ff087819 */ /* 0x010fe20000011417 */
        /* <DEDUP_REMOVED lines=8> */
[----:B------:R-:W-:Y:S02]  /*22a0*/  LEA.HI R7, R7, R20, RZ, 0x3 ;  /* 0x0000001407077211 */ /* 0x000fe400078f18ff */
[----:B------:R-:W-:Y:S01]  /*22b0*/  LOP3.LUT R4, R0, 0x3fffffe, RZ, 0xc0, !PT ;  /* 0x03fffffe00047812 */ /* 0x000fe200078ec0ff */
[----:B------:R-:W-:Y:S01]  /*22c0*/  IMAD.IADD R8, R8, 0x1, -R6 ;  /* 0x0000000108087824 */ /* 0x000fe200078e0a06 */
[----:B------:R-:W-:-:S03]  /*22d0*/  SHF.R.S32.HI R20, RZ, 0x1, R0 ;  /* 0x00000001ff147819 */ /* 0x000fc60000011400 */
[----:B------:R-:W-:Y:S01]  /*22e0*/  IMAD.IADD R9, R2, 0x1, -R4 ;  /* 0x0000000102097824 */ /* 0x000fe200078e0a04 */
[----:B------:R-:W-:Y:S01]  /*22f0*/  LOP3.LUT R2, R5, 0xc0, RZ, 0xc0, !PT ;  /* 0x000000c005027812 */ /* 0x000fe200078ec0ff */
[C---:B------:R-:W-:Y:S01]  /*2300*/  IMAD.SHL.U32 R0, R20.reuse, 0x40, RZ ;  /* 0x0000004014007824 */ /* 0x040fe200078e00ff */
[----:B------:R-:W-:Y:S01]  /*2310*/  LOP3.LUT P0, RZ, R20, 0x2, RZ, 0xc0, !PT ;  /* 0x0000000214ff7812 */ /* 0x000fe2000780c0ff */
[----:B------:R-:W-:Y:S02]  /*2320*/  IMAD.SHL.U32 R4, R7, 0x20, RZ ;  /* 0x0000002007047824 */ /* 0x000fe400078e00ff */
[----:B------:R-:W-:Y:S01]  /*2330*/  IMAD.SHL.U32 R5, R8, 0x8, RZ ;  /* 0x0000000808057824 */ /* 0x000fe200078e00ff */
[----:B------:R-:W-:Y:S01]  /*2340*/  LOP3.LUT R0, R0, 0xc0, RZ, 0xc0, !PT ;  /* 0x000000c000007812 */ /* 0x000fe200078ec0ff */
[----:B------:R-:W-:Y:S01]  /*2350*/  IMAD.SHL.U32 R7, R22, 0x8, RZ ;  /* 0x0000000816077824 */ /* 0x000fe200078e00ff */
[----:B------:R-:W-:Y:S02]  /*2360*/  LOP3.LUT R38, R4, 0xffffff00, RZ, 0xc0, !PT ;  /* 0xffffff0004267812 */ /* 0x000fe400078ec0ff */
[----:B------:R-:W-:-:S02]  /*2370*/  LOP3.LUT R6, R2, 0x8, R5, 0xf8, !PT ;  /* 0x0000000802067812 */ /* 0x000fc400078ef805 */
[----:B------:R-:W-:Y:S01]  /*2380*/  LOP3.LUT R5, R0, 0x8, R7, 0xf8, !PT ;  /* 0x0000000800057812 */ /* 0x000fe200078ef807 */
[----:B------:R-:W-:Y:S01]  /*2390*/  IMAD R7, R8, 0x8, R9 ;  /* 0x0000000808077824 */ /* 0x000fe200078e0209 */
[----:B------:R-:W-:Y:S01]  /*23a0*/  SHF.R.U32.HI R4, RZ, 0x3, R2 ;  /* 0x00000003ff047819 */ /* 0x000fe20000011602 */
[----:B------:R-:W-:Y:S01]  /*23b0*/  IMAD R2, R145, 0x200, R38 ;  /* 0x0000020091027824 */ /* 0x000fe200078e0226 */
[----:B------:R-:W-:Y:S01]  /*23c0*/  SHF.R.U32.HI R0, RZ, 0x3, R0 ;  /* 0x00000003ff007819 */ /* 0x000fe20000011600 */
[C---:B------:R-:W-:Y:S01]  /*23d0*/  IMAD R38, R39.reuse, 0x20, R38 ;  /* 0x0000002027267824 */ /* 0x040fe200078e0226 */
[----:B------:R-:W-:Y:S01]  /*23e0*/  LOP3.LUT R144, R6, R4, RZ, 0x3c, !PT ;  /* 0x0000000406907212 */ /* 0x000fe200078e3cff */
[----:B------:R-:W-:Y:S01]  /*23f0*/  IMAD R2, R39, 0x20, R2 ;  /* 0x0000002027027824 */ /* 0x000fe200078e0202 */
[----:B------:R-:W-:-:S03]  /*2400*/  LOP3.LUT R0, R5, R0, RZ, 0x3c, !PT ;  /* 0x0000000005007212 */ /* 0x000fc600078e3cff */
        /* <DEDUP_REMOVED lines=8> */
[----:B------:R-:W1:Y:S01]  /*2490*/  LDSM.16.M88.4 R8, [R217+0x6000] ;  /* 0x00600000d908783b */ /* 0x000e620000000200 */
[----:B------:R-:W-:-:S03]  /*24a0*/  IMAD.SHL.U32 R0, R146, 0x2, RZ ;  /* 0x0000000292007824 */ /* 0x000fc600078e00ff */
[----:B------:R-:W4:Y:S02]  /*24b0*/  LDSM.16.M88.4 R12, [R217+0x6400] ;  /* 0x00640000d90c783b */ /* 0x000f240000000200 */
[----:B------:R-:W-:Y:S02]  /*24c0*/  LOP3.LUT R0, R0, 0x6, RZ, 0xc0, !PT ;  /* 0x0000000600007812 */ /* 0x000fe400078ec0ff */
[----:B------:R-:W5:Y:S03]  /*24d0*/  LDSM.16.M88.4 R24, [R217+0x6800] ;  /* 0x00680000d918783b */ /* 0x000f660000000200 */
[----:B------:R-:W-:Y:S01]  /*24e0*/  IMAD R0, R37, 0x40, R0 ;  /* 0x0000004025007824 */ /* 0x000fe200078e0200 */
[----:B------:R-:W2:Y:S04]  /*24f0*/  LDSM.16.M88.4 R44, [R217+0x6c00] ;  /* 0x006c0000d92c783b */ /* 0x000ea80000000200 */
[----:B------:R-:W3:Y:S01]  /*2500*/  LDSM.16.M88.4 R16, [R220] ;  /* 0x00000000dc10783b */ /* 0x000ee20000000200 */
[----:B------:R-:W-:-:S02]  /*2510*/  IADD3 R2, R0, 0x1, RZ ;  /* 0x0000000100027810 */ /* 0x000fc40007ffe0ff */
[-C--:B------:R-:W-:Y:S01]  /*2520*/  ISETP.GE.AND P1, PT, R0, R36.reuse, PT ;  /* 0x000000240000720c */ /* 0x080fe20003f26270 */
[----:B------:R-:W-:Y:S01]  /*2530*/  LDSM.16.M88.4 R40, [R219+0x6000] ;  /* 0x00600000db28783b */ /* 0x000fe20000000200 */
[-C--:B------:R-:W-:Y:S02]  /*2540*/  ISETP.GE.AND P5, PT, R2, R36.reuse, PT ;  /* 0x000000240200720c */ /* 0x080fe40003fa6270 */
[----:B------:R-:W-:Y:S01]  /*2550*/  IADD3 R2, R0, 0x10, RZ ;  /* 0x0000001000027810 */ /* 0x000fe20007ffe0ff */
[----:B------:R-:W-:Y:S03]  /*2560*/  LDSM.16.M88.4 R32, [R219+0x6400] ;  /* 0x00640000db20783b */ /* 0x000fe60000000200 */
[----:B------:R-:W-:Y:S01]  /*2570*/  ISETP.GE.AND P4, PT, R2, R36, PT ;  /* 0x000000240200720c */ /* 0x000fe20003f86270 */
[----:B------:R-:W-:Y:S01]  /*2580*/  LDSM.16.M88.4 R20, [R219+0x6c00] ;  /* 0x006c0000db14783b */ /* 0x000fe20000000200 */
[----:B------:R-:W-:-:S03]  /*2590*/  IADD3 R2, R0, 0x18, RZ ;  /* 0x0000001800027810 */ /* 0x000fc60007ffe0ff */
[----:B------:R-:W-:Y:S01]  /*25a0*/  LDSM.16.M88.4 R28, [R219+0x6800] ;  /* 0x00680000db1c783b */ /* 0x000fe20000000200 */
[----:B------:R-:W-:Y:S02]  /*25b0*/  ISETP.GE.AND P2, PT, R2, R36, PT ;  /* 0x000000240200720c */ /* 0x000fe40003f46270 */
[----:B------:R-:W-:Y:S01]  /*25c0*/  IADD3 R2, R0, 0x19, RZ ;  /* 0x0000001900027810 */ /* 0x000fe20007ffe0ff */
[----:B------:R-:W-:Y:S01]  /*25d0*/  LDSM.16.M88.4 R56, [R217+0x7800] ;  /* 0x00780000d938783b */ /* 0x000fe20000000200 */
[C---:B-1----:R-:W-:Y:S08]  /*25e0*/  HMMA.16816.F32.BF16 R52, R4.reuse, R8, RZ ;  /* 0x000000080434723c */ /* 0x042ff000000418ff */
[C---:B------:R-:W-:Y:S08]  /*25f0*/  HMMA.16816.F32.BF16 R48, R4.reuse, R10, RZ ;  /* 0x0000000a0430723c */ /* 0x040ff000000418ff */
[C---:B----4-:R-:W-:Y:S08]  /*2600*/  HMMA.16816.F32.BF16 R64, R4.reuse, R12, RZ ;  /* 0x0000000c0440723c */ /* 0x050ff000000418ff */
[C---:B------:R-:W-:Y:S08]  /*2610*/  HMMA.16816.F32.BF16 R60, R4.reuse, R14, RZ ;  /* 0x0000000e043c723c */ /* 0x040ff000000418ff */
[C---:B-----5:R-:W-:Y:S08]  /*2620*/  HMMA.16816.F32.BF16 R72, R4.reuse, R24, RZ ;  /* 0x000000180448723c */ /* 0x060ff000000418ff */
[C---:B--2---:R-:W-:Y:S08]  /*2630*/  HMMA.16816.F32.BF16 R68, R4.reuse, R44, RZ ;  /* 0x0000002c0444723c */ /* 0x044ff000000418ff */
[C---:B------:R-:W-:Y:S08]  /*2640*/  HMMA.16816.F32.BF16 R80, R4.reuse, R26, RZ ;  /* 0x0000001a0450723c */ /* 0x040ff000000418ff */
[----:B------:R-:W-:Y:S01]  /*2650*/  HMMA.16816.F32.BF16 R76, R4, R46, RZ ;  /* 0x0000002e044c723c */ /* 0x000fe200000418ff */
[----:B------:R-:W1:Y:S07]  /*2660*/  LDSM.16.M88.4 R4, [R221+0x1000] ;  /* 0x00100000dd04783b */ /* 0x000e6e0000000200 */
[C---:B---3--:R-:W-:Y:S08]  /*2670*/  HMMA.16816.F32.BF16 R104, R16.reuse, R8, RZ ;  /* 0x000000081068723c */ /* 0x048ff000000418ff */
[C---:B------:R-:W-:Y:S01]  /*2680*/  HMMA.16816.F32.BF16 R96, R16.reuse, R10, RZ ;  /* 0x0000000a1060723c */ /* 0x040fe200000418ff */
[----:B------:R-:W2:Y:S07]  /*2690*/  LDSM.16.M88.4 R8, [R221] ;  /* 0x00000000dd08783b */ /* 0x000eae0000000200 */
[C---:B------:R-:W-:Y:S08]  /*26a0*/  HMMA.16816.F32.BF16 R84, R16.reuse, R12, RZ ;  /* 0x0000000c1054723c */ /* 0x040ff000000418ff */
[C---:B------:R-:W-:Y:S01]  /*26b0*/  HMMA.16816.F32.BF16 R88, R16.reuse, R14, RZ ;  /* 0x0000000e1058723c */ /* 0x040fe200000418ff */
[----:B------:R-:W-:Y:S07]  /*26c0*/  LDSM.16.M88.4 R12, [R220+0x3000] ;  /* 0x00300000dc0c783b */ /* 0x000fee0000000200 */
[C---:B------:R-:W-:Y:S08]  /*26d0*/  HMMA.16816.F32.BF16 R92, R16.reuse, R24, RZ ;  /* 0x00000018105c723c */ /* 0x040ff000000418ff */
[C---:B------:R-:W-:Y:S01]  /*26e0*/  HMMA.16816.F32.BF16 R108, R16.reuse, R26, RZ ;  /* 0x0000001a106c723c */ /* 0x040fe200000418ff */
[----:B------:R-:W3:Y:S07]  /*26f0*/  LDSM.16.M88.4 R24, [R217+0x7000] ;  /* 0x00700000d918783b */ /* 0x000eee0000000200 */
[C---:B------:R-:W-:Y:S08]  /*2700*/  HMMA.16816.F32.BF16 R100, R16.reuse, R44, RZ ;  /* 0x0000002c1064723c */ /* 0x040ff000000418ff */
[----:B------:R-:W-:Y:S01]  /*2710*/  HMMA.16816.F32.BF16 R128, R16, R46, RZ ;  /* 0x0000002e1080723c */ /* 0x000fe200000418ff */
[----:B------:R-:W4:Y:S04]  /*2720*/  LDSM.16.M88.4 R16, [R220+0x2000] ;  /* 0x00200000dc10783b */ /* 0x000f280000000200 */
[----:B------:R-:W5:Y:S03]  /*2730*/  LDSM.16.M88.4 R44, [R217+0x7400] ;  /* 0x00740000d92c783b */ /* 0x000f660000000200 */
[C---:B-1----:R-:W-:Y:S08]  /*2740*/  HMMA.16816.F32.BF16 R112, R4.reuse, R40, R52 ;  /* 0x000000280470723c */ /* 0x042ff00000041834 */
[----:B------:R-:W-:Y:S01]  /*2750*/  HMMA.16816.F32.BF16 R124, R4, R42, R48 ;  /* 0x0000002a047c723c */ /* 0x000fe20000041830 */
[----:B------:R-:W1:Y:S07]  /*2760*/  LDSM.16.M88.4 R48, [R217+0x7c00] ;  /* 0x007c0000d930783b */ /* 0x000e6e0000000200 */
[C---:B--2---:R-:W-:Y:S08]  /*2770*/  HMMA.16816.F32.BF16 R52, R8.reuse, R40, R104 ;  /* 0x000000280834723c */ /* 0x044ff00000041868 */
[----:B------:R-:W-:Y:S08]  /*2780*/  HMMA.16816.F32.BF16 R40, R8, R42, R96 ;  /* 0x0000002a0828723c */ /* 0x000ff00000041860 */
[C---:B------:R-:W-:Y:S08]  /*2790*/  HMMA.16816.F32.BF16 R116, R4.reuse, R34, R60 ;  /* 0x000000220474723c */ /* 0x040ff0000004183c */
[C---:B------:R-:W-:Y:S08]  /*27a0*/  HMMA.16816.F32.BF16 R120, R4.reuse, R32, R64 ;  /* 0x000000200478723c */ /* 0x040ff00000041840 */
[C---:B------:R-:W-:Y:S08]  /*27b0*/  HMMA.16816.F32.BF16 R60, R4.reuse, R22, R76 ;  /* 0x00000016043c723c */ /* 0x040ff0000004184c */
[C---:B------:R-:W-:Y:S08]  /*27c0*/  HMMA.16816.F32.BF16 R72, R4.reuse, R28, R72 ;  /* 0x0000001c0448723c */ /* 0x040ff00000041848 */
[----:B------:R-:W-:Y:S08]  /*27d0*/  HMMA.16816.F32.BF16 R64, R4, R20, R68 ;  /* 0x000000140440723c */ /* 0x000ff00000041844 */
[----:B------:R-:W-:Y:S08]  /*27e0*/  HMMA.16816.F32.BF16 R76, R8, R32, R84 ;  /* 0x00000020084c723c */ /* 0x000ff00000041854 */
[----:B------:R-:W-:Y:S01]  /*27f0*/  HMMA.16816.F32.BF16 R68, R4, R30, R80 ;  /* 0x0000001e0444723c */ /* 0x000fe20000041850 */
[----:B------:R-:W-:Y:S07]  /*2800*/  LDSM.16.M88.4 R4, [R221+0x3000] ;  /* 0x00300000dd04783b */ /* 0x000fee0000000200 */
[C---:B------:R-:W-:Y:S08]  /*2810*/  HMMA.16816.F32.BF16 R92, R8.reuse, R28, R92 ;  /* 0x0000001c085c723c */ /* 0x040ff0000004185c */
[C---:B------:R-:W-:Y:S01]  /*2820*/  HMMA.16816.F32.BF16 R84, R8.reuse, R34, R88 ;  /* 0x000000220854723c */ /* 0x040fe20000041858 */
[----:B------:R-:W2:Y:S07]  /*2830*/  LDSM.16.M88.4 R32, [R219+0x7000] ;  /* 0x00700000db20783b */ /* 0x000eae0000000200 */
[C---:B------:R-:W-:Y:S08]  /*2840*/  HMMA.16816.F32.BF16 R100, R8.reuse, R20, R100 ;  /* 0x000000140864723c */ /* 0x040ff00000041864 */
[C---:B------:R-:W-:Y:S01]  /*2850*/  HMMA.16816.F32.BF16 R108, R8.reuse, R30, R108 ;  /* 0x0000001e086c723c */ /* 0x040fe2000004186c */
[----:B------:R-:W-:Y:S07]  /*2860*/  LDSM.16.M88.4 R28, [R219+0x7400] ;  /* 0x00740000db1c783b */ /* 0x000fee0000000200 */
[----:B------:R-:W-:Y:S01]  /*2870*/  HMMA.16816.F32.BF16 R96, R8, R22, R128 ;  /* 0x000000160860723c */ /* 0x000fe20000041880 */
[----:B------:R-:W1:Y:S04]  /*2880*/  LDSM.16.M88.4 R8, [R221+0x2000] ;  /* 0x00200000dd08783b */ /* 0x000e680000000200 */
[----:B------:R-:W-:Y:S03]  /*2890*/  LDSM.16.M88.4 R20, [R219+0x7c00] ;  /* 0x007c0000db14783b */ /* 0x000fe60000000200 */
[C---:B---3--:R-:W-:Y:S08]  /*28a0*/  HMMA.16816.F32.BF16 R112, R12.reuse, R24, R112 ;  /* 0x000000180c70723c */ /* 0x048ff00000041870 */
[----:B------:R-:W-:Y:S08]  /*28b0*/  HMMA.16816.F32.BF16 R128, R12, R26, R124 ;  /* 0x0000001a0c80723c */ /* 0x000ff0000004187c */
[C---:B----4-:R-:W-:Y:S01]  /*28c0*/  HMMA.16816.F32.BF16 R104, R16.reuse, R24, R52 ;  /* 0x000000181068723c */ /* 0x050fe20000041834 */
[----:B------:R-:W-:Y:S07]  /*28d0*/  LDSM.16.M88.4 R52, [R217+0x8000] ;  /* 0x00800000d934783b */ /* 0x000fee0000000200 */
[----:B------:R-:W-:Y:S01]  /*28e0*/  HMMA.16816.F32.BF16 R88, R16, R26, R40 ;  /* 0x0000001a1058723c */ /* 0x000fe20000041828 */
[----:B------:R-:W3:Y:S04]  /*28f0*/  LDSM.16.M88.4 R24, [R219+0x7800] ;  /* 0x00780000db18783b */ /* 0x000ee80000000200 */
[----:B------:R-:W-:Y:S03]  /*2900*/  LDSM.16.M88.4 R40, [R217+0x8c00] ;  /* 0x008c0000d928783b */ /* 0x000fe60000000200 */
[C---:B-----5:R-:W-:Y:S08]  /*2910*/  HMMA.16816.F32.BF16 R140, R12.reuse, R44, R120 ;  /* 0x0000002c0c8c723c */ /* 0x060ff00000041878 */
[C---:B------:R-:W-:Y:S08]  /*2920*/  HMMA.16816.F32.BF16 R136, R12.reuse, R46, R116 ;  /* 0x0000002e0c88723c */ /* 0x040ff00000041874 */
[----:B------:R-:W-:Y:S08]  /*2930*/  HMMA.16816.F32.BF16 R132, R12, R56, R72 ;  /* 0x000000380c84723c */ /* 0x000ff00000041848 */
[----:B------:R-:W-:Y:S08]  /*2940*/  HMMA.16816.F32.BF16 R80, R16, R44, R76 ;  /* 0x0000002c1050723c */ /* 0x000ff0000004184c */
[C---:B-1----:R-:W-:Y:S08]  /*2950*/  HMMA.16816.F32.BF16 R124, R12.reuse, R48, R64 ;  /* 0x000000300c7c723c */ /* 0x042ff00000041840 */
[C---:B------:R-:W-:Y:S08]  /*2960*/  HMMA.16816.F32.BF16 R120, R12.reuse, R58, R68 ;  /* 0x0000003a0c78723c */ /* 0x040ff00000041844 */
[----:B------:R-:W-:Y:S01]  /*2970*/  HMMA.16816.F32.BF16 R116, R12, R50, R60 ;  /* 0x000000320c74723c */ /* 0x000fe2000004183c */
[----:B------:R-:W1:Y:S07]  /*2980*/  LDSM.16.M88.4 R12, [R220+0x5000] ;  /* 0x00500000dc0c783b */ /* 0x000e6e0000000200 */
        /* <DEDUP_REMOVED lines=8> */
[-C--:B--2---:R-:W-:Y:S08]  /*2a10*/  HMMA.16816.F32.BF16 R56, R4, R32.reuse, R112 ;  /* 0x000000200438723c */ /* 0x084ff00000041870 */
[----:B------:R-:W-:Y:S08]  /*2a20*/  HMMA.16816.F32.BF16 R104, R8, R32, R104 ;  /* 0x000000200868723c */ /* 0x000ff00000041868 */
        /* <DEDUP_REMOVED lines=18> */
[-C--:B-1----:R-:W-:Y:S08]  /*2b50*/  HMMA.16816.F32.BF16 R56, R12, R52.reuse, R56 ;  /* 0x000000340c38723c */ /* 0x082ff00000041838 */
[----:B----4-:R-:W-:Y:S08]  /*2b60*/  HMMA.16816.F32.BF16 R28, R16, R52, R104 ;  /* 0x00000034101c723c */ /* 0x010ff00000041868 */
[-C--:B------:R-:W-:Y:S08]  /*2b70*/  HMMA.16816.F32.BF16 R64, R12, R54.reuse, R92 ;  /* 0x000000360c40723c */ /* 0x080ff0000004185c */
[----:B------:R-:W-:Y:S08]  /*2b80*/  HMMA.16816.F32.BF16 R52, R16, R54, R96 ;  /* 0x000000361034723c */ /* 0x000ff00000041860 */
[C---:B-----5:R-:W-:Y:S08]  /*2b90*/  HMMA.16816.F32.BF16 R76, R12.reuse, R48, R100 ;  /* 0x000000300c4c723c */ /* 0x060ff00000041864 */
[----:B------:R-:W-:Y:S08]  /*2ba0*/  HMMA.16816.F32.BF16 R88, R12, R50, R108 ;  /* 0x000000320c58723c */ /* 0x000ff0000004186c */
[C---:B------:R-:W-:Y:S08]  /*2bb0*/  HMMA.16816.F32.BF16 R32, R16.reuse, R48, R32 ;  /* 0x000000301020723c */ /* 0x040ff00000041820 */
[C---:B------:R-:W-:Y:S08]  /*2bc0*/  HMMA.16816.F32.BF16 R48, R16.reuse, R50, R84 ;  /* 0x000000321030723c */ /* 0x040ff00000041854 */
[----:B------:R-:W-:Y:S08]  /*2bd0*/  HMMA.16816.F32.BF16 R92, R16, R46, R72 ;  /* 0x0000002e105c723c */ /* 0x000ff00000041848 */
[C---:B------:R-:W-:Y:S08]  /*2be0*/  HMMA.16816.F32.BF16 R112, R12.reuse, R44, R112 ;  /* 0x0000002c0c70723c */ /* 0x040ff00000041870 */
[C---:B------:R-:W-:Y:S08]  /*2bf0*/  HMMA.16816.F32.BF16 R120, R12.reuse, R46, R120 ;  /* 0x0000002e0c78723c */ /* 0x040ff00000041878 */
[C---:B------:R-:W-:Y:S08]  /*2c00*/  HMMA.16816.F32.BF16 R124, R12.reuse, R40, R124 ;  /* 0x000000280c7c723c */ /* 0x040ff0000004187c */
[----:B------:R-:W-:Y:S01]  /*2c10*/  HMMA.16816.F32.BF16 R116, R12, R42, R116 ;  /* 0x0000002a0c74723c */ /* 0x000fe20000041874 */
[----:B------:R-:W1:Y:S07]  /*2c20*/  LDSM.16.M88.4 R12, [R219+0x8800] ;  /* 0x00880000db0c783b */ /* 0x000e6e0000000200 */
        /* <DEDUP_REMOVED lines=18> */
[C---:B------:R-:W-:Y:S01]  /*2d50*/  HMMA.16816.F32.BF16 R40, R4.reuse, R24, R76 ;  /* 0x000000180428723c */ /* 0x040fe2000004184c */
[----:B------:R-:W-:Y:S02]  /*2d60*/  FSEL R142, R31, -INF , !P5 ;  /* 0xff8000001f8e7808 */ /* 0x000fe40006800000 */
[----:B------:R-:W-:Y:S02]  /*2d70*/  FSEL R132, R29, -INF , !P5 ;  /* 0xff8000001d847808 */ /* 0x000fe40006800000 */
[----:B------:R-:W-:Y:S02]  /*2d80*/  ISETP.GE.AND P5, PT, R2, R36, PT ;  /* 0x000000240200720c */ /* 0x000fe40003fa6270 */
[C---:B------:R-:W-:Y:S01]  /*2d90*/  IADD3 R25, R0.reuse, 0x8, RZ ;  /* 0x0000000800197810 */ /* 0x040fe20007ffe0ff */
[----:B------:R-:W-:Y:S01]  /*2da0*/  HMMA.16816.F32.BF16 R60, R4, R26, R88 ;  /* 0x0000001a043c723c */ /* 0x000fe20000041858 */
[----:B------:R-:W-:-:S02]  /*2db0*/  IADD3 R24, R0, 0x9, RZ ;  /* 0x0000000900187810 */ /* 0x000fc40007ffe0ff */
[-C--:B------:R-:W-:Y:S02]  /*2dc0*/  ISETP.GE.AND P0, PT, R25, R36.reuse, PT ;  /* 0x000000241900720c */ /* 0x080fe40003f06270 */
[----:B------:R-:W-:Y:S02]  /*2dd0*/  IADD3 R25, R0, 0x11, RZ ;  /* 0x0000001100197810 */ /* 0x000fe40007ffe0ff */
[----:B------:R-:W-:Y:S01]  /*2de0*/  ISETP.GE.AND P6, PT, R24, R36, PT ;  /* 0x000000241800720c */ /* 0x000fe20003fc6270 */
[----:B------:R-:W-:Y:S01]  /*2df0*/  HMMA.16816.F32.BF16 R48, R8, R26, R48 ;  /* 0x0000001a0830723c */ /* 0x000fe20000041830 */
[----:B------:R-:W-:Y:S02]  /*2e00*/  IADD3 R2, R0, 0x21, RZ ;  /* 0x0000002100027810 */ /* 0x000fe40007ffe0ff */
[----:B------:R-:W-:Y:S02]  /*2e10*/  FSEL R58, R58, -INF , !P0 ;  /* 0xff8000003a3a7808 */ /* 0x000fe40004000000 */
[----:B------:R-:W-:-:S02]  /*2e20*/  FSEL R56, R56, -INF , !P0 ;  /* 0xff80000038387808 */ /* 0x000fc40004000000 */
[----:B------:R-:W-:Y:S01]  /*2e30*/  FSEL R140, R22, -INF , !P0 ;  /* 0xff800000168c7808 */ /* 0x000fe20004000000 */
[C---:B-1----:R-:W-:Y:S01]  /*2e40*/  HMMA.16816.F32.BF16 R32, R4.reuse, R12, R112 ;  /* 0x0000000c0420723c */ /* 0x042fe20000041870 */
[----:B------:R-:W-:Y:S02]  /*2e50*/  FSEL R137, R20, -INF , !P0 ;  /* 0xff80000014897808 */ /* 0x000fe40004000000 */
[-C--:B------:R-:W-:Y:S02]  /*2e60*/  ISETP.GE.AND P3, PT, R25, R36.reuse, PT ;  /* 0x000000241900720c */ /* 0x080fe40003f66270 */
[----:B------:R-:W-:Y:S02]  /*2e70*/  ISETP.GE.AND P0, PT, R2, R36, PT ;  /* 0x000000240200720c */ /* 0x000fe40003f06270 */
[----:B------:R-:W-:Y:S01]  /*2e80*/  FSEL R139, R23, -INF , !P6 ;  /* 0xff800000178b7808 */ /* 0x000fe20007000000 */
[----:B------:R-:W-:Y:S01]  /*2e90*/  HMMA.16816.F32.BF16 R28, R4, R14, R120 ;  /* 0x0000000e041c723c */ /* 0x000fe20000041878 */
[----:B------:R-:W-:-:S02]  /*2ea0*/  FSEL R138, R21, -INF , !P6 ;  /* 0xff800000158a7808 */ /* 0x000fc40007000000 */
[----:B------:R-:W-:Y:S02]  /*2eb0*/  IADD3 R2, R0, 0x28, RZ ;  /* 0x0000002800027810 */ /* 0x000fe40007ffe0ff */
[----:B------:R-:W-:Y:S02]  /*2ec0*/  FSEL R59, R59, -INF , !P6 ;  /* 0xff8000003b3b7808 */ /* 0x000fe40007000000 */
[----:B------:R-:W-:Y:S01]  /*2ed0*/  FSEL R57, R57, -INF , !P6 ;  /* 0xff80000039397808 */ /* 0x000fe20007000000 */
[----:B----4-:R-:W-:Y:S01]  /*2ee0*/  HMMA.16816.F32.BF16 R24, R4, R16, R124 ;  /* 0x000000100418723c */ /* 0x010fe2000004187c */
[----:B------:R-:W-:Y:S02]  /*2ef0*/  ISETP.GE.AND P6, PT, R2, R36, PT ;  /* 0x000000240200720c */ /* 0x000fe40003fc6270 */
[----:B------:R-:W-:Y:S02]  /*2f00*/  IADD3 R2, R0, 0x29, RZ ;  /* 0x0000002900027810 */ /* 0x000fe40007ffe0ff */
[----:B------:R-:W-:-:S02]  /*2f10*/  FSEL R156, R46, -INF , !P4 ;  /* 0xff8000002e9c7808 */ /* 0x000fc40006000000 */
[----:B------:R-:W-:Y:S01]  /*2f20*/  FSEL R46, R42, -INF , !P4 ;  /* 0xff8000002a2e7808 */ /* 0x000fe20006000000 */
[----:B------:R-:W-:Y:S01]  /*2f30*/  HMMA.16816.F32.BF16 R20, R4, R18, R116 ;  /* 0x000000120414723c */ /* 0x000fe20000041874 */
        /* <DEDUP_REMOVED lines=14> */
[C---:B------:R-:W-:Y:S01]  /*3020*/  HMMA.16816.F32.BF16 R12, R8.reuse, R14, R92 ;  /* 0x0000000e080c723c */ /* 0x040fe2000004185c */
        /* <DEDUP_REMOVED lines=8> */
[----:B------:R-:W-:Y:S02]  /*30b0*/  FSEL R143, R49, -INF , !P1 ;  /* 0xff800000318f7808 */ /* 0x000fe40004800000 */
[----:B------:R-:W-:Y:S02]  /*30c0*/  ISETP.GE.AND P1, PT, R2, R36, PT ;  /* 0x000000240200720c */ /* 0x000fe40003f26270 */
[----:B------:R-:W-:Y:S02]  /*30d0*/  FSEL R2, R7, -INF , !P2 ;  /* 0xff80000007027808 */ /* 0x000fe40005000000 */
[----:B------:R-:W-:-:S02]  /*30e0*/  FSEL R238, R54, -INF , !P5 ;  /* 0xff80000036ee7808 */ /* 0x000fc40006800000 */
[----:B------:R-:W-:Y:S01]  /*30f0*/  FSEL R161, R34, -INF , !P5 ;  /* 0xff80000022a17808 */ /* 0x000fe20006800000 */
[----:B------:R1:W-:Y:S01]  /*3100*/  STL [R1], R2 ;  /* 0x0000000201007387 */ /* 0x0003e20000100800 */
[----:B------:R-:W-:Y:S02]  /*3110*/  FSEL R158, R32, -INF , !P5 ;  /* 0xff800000209e7808 */ /* 0x000fe40006800000 */
[----:B------:R-:W-:Y:S02]  /*3120*/  FSEL R233, R52, -INF , !P5 ;  /* 0xff80000034e97808 */ /* 0x000fe40006800000 */
[----:B------:R-:W-:Y:S02]  /*3130*/  ISETP.GE.AND P5, PT, R36, 0x41, PT ;  /* 0x000000412400780c */ /* 0x000fe40003fa6270 */
[----:B------:R-:W-:Y:S02]  /*3140*/  IADD3 R0, R0, 0x39, RZ ;  /* 0x0000003900007810 */ /* 0x000fe40007ffe0ff */
        /* <DEDUP_REMOVED lines=31> */
[----:B-1----:R-:W-:Y:S01]  /*3340*/  LEA.HI.SX32 R4, R166, 0xfffffffe, 0x1a ;  /* 0xfffffffea6047811 */ /* 0x002fe200078fd2ff */
        /* <DEDUP_REMOVED lines=56> */
.L_x_336:
[----:B------:R-:W-:Y:S05]  /*36d0*/  BSYNC B0 ;  /* 0x0000000000007941 */ /* 0x000fea0003800000 */
.L_x_335:
[----:B------:R-:W0:Y:S02]  /*36e0*/  LDGDEPBAR ;  /* 0x00000000000079af */ /* 0x000e240000000000 */
.L_x_334:
[----:B-1----:R-:W-:Y:S01]  /*36f0*/  FMNMX.FTZ R2, R64, R39, !PT ;  /* 0x0000002740027209 */ /* 0x002fe20007810000 */
[----:B------:R-:W-:Y:S01]  /*3700*/  IMAD R72, R153, 0x8, R145 ;  /* 0x0000000899487824 */ /* 0x000fe200078e0291 */
[----:B------:R-:W-:Y:S01]  /*3710*/  STL [R1+0x58], R222 ;  /* 0x000058de01007387 */ /* 0x000fe20000100800 */
[----:B------:R-:W-:Y:S01]  /*3720*/  LOP3.LUT R184, R184, UR20, RZ, 0x3c, !PT ;  /* 0x00000014b8b87c12 */ /* 0x000fe2000f8e3cff */
[----:B------:R-:W-:Y:S01]  /*3730*/  UIADD3 UR12, UR21, -0x4498517b, URZ ;  /* 0xbb67ae85150c7890 */ /* 0x000fe2000fffe03f */
[----:B------:R-:W-:Y:S01]  /*3740*/  FMNMX.FTZ R2, R56, R2, !PT ;  /* 0x0000000238027209 */ /* 0x000fe20007810000 */
[----:B------:R-:W-:Y:S01]  /*3750*/  STL [R1+0x54], R221 ;  /* 0x000054dd01007387 */ /* 0x000fe20000100800 */
[----:B------:R-:W-:Y:S01]  /*3760*/  IADD3 R5, R72, 0x4, RZ ;  /* 0x0000000448057810 */ /* 0x000fe20007ffe0ff */
[----:B------:R-:W-:Y:S01]  /*3770*/  IMAD.SHL.U32 R21, R37, 0x2, RZ ;  /* 0x0000000225157824 */ /* 0x000fe200078e00ff */
[----:B------:R-:W-:Y:S01]  /*3780*/  FMNMX.FTZ R2, R57, R2, !PT ;  /* 0x0000000239027209 */ /* 0x000fe20007810000 */
[----:B------:R-:W-:Y:S01]  /*3790*/  STL [R1+0x50], R220 ;  /* 0x000050dc01007387 */ /* 0x000fe20000100800 */
[----:B------:R-:W-:-:S02]  /*37a0*/  IMAD.WIDE.U32 R144, R152, -0x2daee0ad, RZ ;  /* 0xd2511f5398907825 */ /* 0x000fc400078e00ff */
[----:B------:R-:W-:Y:S01]  /*37b0*/  FMNMX.FTZ R2, R40, R2, !PT ;  /* 0x0000000228027209 */ /* 0x000fe20007810000 */
[----:B------:R-:W-:Y:S01]  /*37c0*/  STL [R1+0x4c], R219 ;  /* 0x00004cdb01007387 */ /* 0x000fe20000100800 */
[----:B------:R-:W-:Y:S02]  /*37d0*/  IMAD.WIDE.U32 R82, R5, -0x326172a9, RZ ;  /* 0xcd9e8d5705527825 */ /* 0x000fe400078e00ff */
[----:B------:R-:W-:Y:S01]  /*37e0*/  FMNMX.FTZ R2, R41, R2, !PT ;  /* 0x0000000229027209 */ /* 0x000fe20007810000 */
[----:B------:R-:W-:Y:S03]  /*37f0*/  STL [R1+0x48], R217 ;  /* 0x000048d901007387 */ /* 0x000fe60000100800 */
[----:B------:R-:W-:Y:S01]  /*3800*/  FMNMX.FTZ R2, R60, R2, !PT ;  /* 0x000000023c027209 */ /* 0x000fe20007810000 */
[----:B------:R1:W-:Y:S03]  /*3810*/  STL [R1+0x64], R235 ;  /* 0x000064eb01007387 */ /* 0x0003e60000100800 */
[----:B------:R-:W-:Y:S01]  /*3820*/  FMNMX.FTZ R4, R61, R2, !PT ;  /* 0x000000023d047209 */ /* 0x000fe20007810000 */
[----:B------:R-:W-:Y:S01]  /*3830*/  STL [R1+0x4], R72 ;  /* 0x0000044801007387 */ /* 0x000fe20000100800 */
[----:B------:R-:W-:-:S02]  /*3840*/  FMNMX.FTZ R2, R66, R65, !PT ;  /* 0x0000004142027209 */ /* 0x000fc40007810000 */
[----:B------:R-:W-:Y:S01]  /*3850*/  FMNMX.FTZ R4, R158, R4, !PT ;  /* 0x000000049e047209 */ /* 0x000fe20007810000 */
[----:B------:R2:W-:Y:S01]  /*3860*/  STL [R1+0x44], R5 ;  /* 0x0000440501007387 */ /* 0x0005e20000100800 */
        /* <DEDUP_REMOVED lines=8> */
[----:B-1----:R-:W3:Y:S01]  /*38f0*/  LDL.LU R235, [R1] ;  /* 0x0000000001eb7983 */ /* 0x002ee20000300800 */
[----:B------:R-:W-:Y:S02]  /*3900*/  FMNMX.FTZ R2, R62, R2, !PT ;  /* 0x000000023e027209 */ /* 0x000fe40007810000 */
[----:B------:R-:W-:Y:S02]  /*3910*/  FMNMX.FTZ R4, R236, R4, !PT ;  /* 0x00000004ec047209 */ /* 0x000fe40007810000 */
[----:B------:R-:W-:-:S02]  /*3920*/  FMNMX.FTZ R2, R63, R2, !PT ;  /* 0x000000023f027209 */ /* 0x000fc40007810000 */
[----:B------:R-:W-:Y:S02]  /*3930*/  FMNMX.FTZ R4, R239, R4, !PT ;  /* 0x00000004ef047209 */ /* 0x000fe40007810000 */
[----:B------:R-:W-:Y:S02]  /*3940*/  FMNMX.FTZ R2, R161, R2, !PT ;  /* 0x00000002a1027209 */ /* 0x000fe40007810000 */
[----:B------:R-:W-:Y:S02]  /*3950*/  FMNMX.FTZ R4, R240, R4, !PT ;  /* 0x00000004f0047209 */ /* 0x000fe40007810000 */
[----:B------:R-:W-:Y:S02]  /*3960*/  FMNMX.FTZ R2, R162, R2, !PT ;  /* 0x00000002a2027209 */ /* 0x000fe40007810000 */
[----:B--2---:R-:W-:Y:S01]  /*3970*/  LOP3.LUT R5, R83, R184, RZ, 0x3c, !PT ;  /* 0x000000b853057212 */ /* 0x004fe200078e3cff */
[----:B------:R-:W1:Y:S01]  /*3980*/  SHFL.BFLY PT, R134, R4, 0x2, 0x1f ;  /* 0x0c401f0004867f89 */ /* 0x000e6200000e0000 */
[----:B------:R-:W-:-:S04]  /*3990*/  FMNMX.FTZ R2, R163, R2, !PT ;  /* 0x00000002a3027209 */ /* 0x000fc80007810000 */
[----:B------:R-:W-:-:S04]  /*39a0*/  FMNMX.FTZ R2, R185, R2, !PT ;  /* 0x00000002b9027209 */ /* 0x000fc80007810000 */
[----:B------:R-:W-:-:S04]  /*39b0*/  FMNMX.FTZ R2, R242, R2, !PT ;  /* 0x00000002f2027209 */ /* 0x000fc80007810000 */
[----:B------:R-:W-:-:S04]  /*39c0*/  FMNMX.FTZ R2, R241, R2, !PT ;  /* 0x00000002f1027209 */ /* 0x000fc80007810000 */
[----:B------:R-:W-:-:S04]  /*39d0*/  FMNMX.FTZ R2, R243, R2, !PT ;  /* 0x00000002f3027209 */ /* 0x000fc80007810000 */
[----:B------:R-:W-:Y:S01]  /*39e0*/  FMNMX.FTZ R8, R244, R2, !PT ;  /* 0x00000002f4087209 */ /* 0x000fe20007810000 */
[----:B------:R-:W-:Y:S01]  /*39f0*/  IMAD.WIDE.U32 R130, R5, -0x2daee0ad, RZ ;  /* 0xd2511f5305827825 */ /* 0x000fe200078e00ff */
[----:B-1----:R-:W-:-:S03]  /*3a00*/  FMNMX.FTZ R134, R4, R134, !PT ;  /* 0x0000008604867209 */ /* 0x002fc60007810000 */
[----:B------:R-:W1:Y:S01]  /*3a10*/  SHFL.BFLY PT, R9, R8, 0x2, 0x1f ;  /* 0x0c401f0008097f89 */ /* 0x000e6200000e0000 */
[----:B------:R-:W-:-:S03]  /*3a20*/  LOP3.LUT R4, R145, UR21, R21, 0x96, !PT ;  /* 0x0000001591047c12 */ /* 0x000fc6000f8e9615 */
[----:B------:R-:W2:Y:S01]  /*3a30*/  SHFL.BFLY PT, R10, R134, 0x1, 0x1f ;  /* 0x0c201f00860a7f89 */ /* 0x000ea200000e0000 */
[----:B------:R-:W-:Y:S01]  /*3a40*/  LOP3.LUT R2, R131, UR12, R144, 0x96, !PT ;  /* 0x0000000c83027c12 */ /* 0x000fe2000f8e9690 */
[----:B------:R-:W-:Y:S01]  /*3a50*/  UIADD3 UR13, UR20, -0x61c88647, URZ ;  /* 0x9e3779b9140d7890 */ /* 0x000fe2000fffe03f */
[----:B------:R-:W-:Y:S01]  /*3a60*/  IMAD.WIDE.U32 R22, R4, -0x326172a9, RZ ;  /* 0xcd9e8d5704167825 */ /* 0x000fe200078e00ff */
[----:B------:R-:W-:-:S03]  /*3a70*/  UIADD3 UR11, UR20, 0x3c6ef372, URZ ;  /* 0x3c6ef372140b7890 */ /* 0x000fc6000fffe03f */
[----:B------:R-:W-:Y:S01]  /*3a80*/  IMAD.WIDE.U32 R42, R2, -0x326172a9, RZ ;  /* 0xcd9e8d57022a7825 */ /* 0x000fe200078e00ff */
[----:B------:R-:W-:-:S04]  /*3a90*/  LOP3.LUT R4, R23, UR13, R82, 0x96, !PT ;  /* 0x0000000d17047c12 */ /* 0x000fc8000f8e9652 */
[----:B------:R-:W-:Y:S01]  /*3aa0*/  LOP3.LUT R6, R43, UR11, R22, 0x96, !PT ;  /* 0x0000000b2b067c12 */ /* 0x000fe2000f8e9616 */
[----:B------:R-:W-:Y:S01]  /*3ab0*/  UIADD3 UR10, UR21, 0x76cf5d0a, URZ ;  /* 0x76cf5d0a150a7890 */ /* 0x000fe2000fffe03f */
[----:B------:R-:W-:Y:S01]  /*3ac0*/  IMAD.WIDE.U32 R4, R4, -0x2daee0ad, RZ ;  /* 0xd2511f5304047825 */ /* 0x000fe200078e00ff */
[----:B------:R-:W-:-:S03]  /*3ad0*/  UIADD3 UR8, UR21, 0x32370b8f, URZ ;  /* 0x32370b8f15087890 */ /* 0x000fc6000fffe03f */
[----:B------:R-:W-:Y:S01]  /*3ae0*/  IMAD.WIDE.U32 R6, R6, -0x2daee0ad, RZ ;  /* 0xd2511f5306067825 */ /* 0x000fe200078e00ff */
[----:B-1----:R-:W-:Y:S02]  /*3af0*/  FMNMX.FTZ R8, R8, R9, !PT ;  /* 0x0000000908087209 */ /* 0x002fe40007810000 */
[----:B------:R-:W-:Y:S02]  /*3b00*/  LOP3.LUT R5, R5, UR10, R130, 0x96, !PT ;  /* 0x0000000a05057c12 */ /* 0x000fe4000f8e9682 */
[----:B------:R-:W-:Y:S01]  /*3b10*/  LOP3.LUT R2, R7, UR8, R4, 0x96, !PT ;  /* 0x0000000807027c12 */ /* 0x000fe2000f8e9604 */
[----:B------:R-:W1:Y:S01]  /*3b20*/  SHFL.BFLY PT, R9, R8, 0x1, 0x1f ;  /* 0x0c201f0008097f89 */ /* 0x000e6200000e0000 */
[----:B--2---:R-:W-:Y:S01]  /*3b30*/  FMNMX.FTZ R134, R134, R10, !PT ;  /* 0x0000000a86867209 */ /* 0x004fe20007810000 */
[----:B------:R-:W-:Y:S01]  /*3b40*/  UIADD3 UR9, UR20, -0x255992d5, URZ ;  /* 0xdaa66d2b14097890 */ /* 0x000fe2000fffe03f */
[----:B------:R-:W-:Y:S01]  /*3b50*/  IMAD.WIDE.U32 R4, R5, -0x326172a9, RZ ;  /* 0xcd9e8d5705047825 */ /* 0x000fe200078e00ff */
[----:B------:R-:W-:-:S03]  /*3b60*/  UIADD3 UR7, UR20, 0x78dde6e4, URZ ;  /* 0x78dde6e414077890 */ /* 0x000fc6000fffe03f */
[----:B------:R-:W-:Y:S01]  /*3b70*/  IMAD.WIDE.U32 R16, R2, -0x326172a9, RZ ;  /* 0xcd9e8d5702107825 */ /* 0x000fe200078e00ff */
[----:B------:R-:W-:-:S03]  /*3b80*/  FSETP.NEU.FTZ.AND P0, PT, R134, -INF , PT ;  /* 0xff8000008600780b */ /* 0x000fc60003f1d000 */
[----:B------:R-:W-:Y:S01]  /*3b90*/  FMUL.FTZ R7, R134, c[0x0][0x23c] ;  /* 0x00008f0086077a20 */ /* 0x000fe20000410000 */
[----:B------:R-:W-:Y:S02]  /*3ba0*/  LOP3.LUT R5, R5, UR9, R42, 0x96, !PT ;  /* 0x0000000905057c12 */ /* 0x000fe4000f8e962a */
[----:B------:R-:W-:Y:S02]  /*3bb0*/  LOP3.LUT R2, R17, UR7, R4, 0x96, !PT ;  /* 0x0000000711027c12 */ /* 0x000fe4000f8e9604 */
[----:B------:R-:W-:Y:S01]  /*3bc0*/  FSEL R20, R7, RZ, P0 ;  /* 0x000000ff07147208 */ /* 0x000fe20000000000 */
[----:B------:R-:W-:Y:S01]  /*3bd0*/  UIADD3 UR6, UR21, -0x126145ec, URZ ;  /* 0xed9eba1415067890 */ /* 0x000fe2000fffe03f */
[----:B------:R-:W-:Y:S01]  /*3be0*/  IMAD.WIDE.U32 R4, R5, -0x2daee0ad, RZ ;  /* 0xd2511f5305047825 */ /* 0x000fe200078e00ff */
[----:B------:R-:W-:-:S03]  /*3bf0*/  UIADD3 UR4, UR21, -0x56f99767, URZ ;  /* 0xa906689915047890 */ /* 0x000fc6000fffe03f */
[----:B------:R-:W-:Y:S01]  /*3c00*/  IMAD.WIDE.U32 R18, R2, -0x2daee0ad, RZ ;  /* 0xd2511f5302127825 */ /* 0x000fe200078e00ff */
[----:B------:R-:W-:-:S03]  /*3c10*/  LOP3.LUT R6, R5, UR6, R6, 0x96, !PT ;  /* 0x0000000605067c12 */ /* 0x000fc6000f8e9606 */
[----:B------:R-:W-:Y:S01]  /*3c20*/  FFMA.FTZ R2, R64, c[0x0][0x23c], -R20 ;  /* 0x00008f0040027a23 */ /* 0x000fe20000010814 */
[----:B------:R-:W-:-:S03]  /*3c30*/  LOP3.LUT R4, R19, UR4, R4, 0x96, !PT ;  /* 0x0000000413047c12 */ /* 0x000fc6000f8e9604 */
[----:B------:R2:W-:Y:S01]  /*3c40*/  MUFU.EX2 R219, R2 ;  /* 0x0000000200db7308 */ /* 0x0005e20000000800 */
[----:B------:R-:W-:Y:S01]  /*3c50*/  UIADD3 UR15, UR20, -0x4ab325aa, URZ ;  /* 0xb54cda56140f7890 */ /* 0x000fe2000fffe03f */
[----:B------:R-:W-:-:S04]  /*3c60*/  IMAD.WIDE.U32 R14, R6, -0x326172a9, RZ ;  /* 0xcd9e8d57060e7825 */ /* 0x000fc800078e00ff */
[----:B------:R-:W-:-:S04]  /*3c70*/  IMAD.WIDE.U32 R4, R4, -0x326172a9, RZ ;  /* 0xcd9e8d5704047825 */ /* 0x000fc800078e00ff */
[----:B--2---:R-:W-:-:S04]  /*3c80*/  FFMA.FTZ R2, R39, c[0x0][0x23c], -R20 ;  /* 0x00008f0027027a23 */ /* 0x004fc80000010814 */
[----:B------:R1:W-:Y:S01]  /*3c90*/  MUFU.EX2 R220, R2 ;  /* 0x0000000200dc7308 */ /* 0x0003e20000000800 */
[----:B------:R-:W-:Y:S02]  /*3ca0*/  LOP3.LUT R6, R5, UR15, R14, 0x96, !PT ;  /* 0x0000000f05067c12 */ /* 0x000fe4000f8e960e */
[C---:B------:R-:W-:Y:S02]  /*3cb0*/  LOP3.LUT R5, R4.reuse, 0xffff, RZ, 0xc0, !PT ;  /* 0x0000ffff04057812 */ /* 0x040fe400078ec0ff */
[----:B------:R-:W-:Y:S02]  /*3cc0*/  LOP3.LUT R13, R4, 0xff, RZ, 0xc0, !PT ;  /* 0x000000ff040d7812 */ /* 0x000fe400078ec0ff */
[--C-:B------:R-:W-:Y:S02]  /*3cd0*/  SHF.R.U32.HI R12, RZ, 0x18, R4.reuse ;  /* 0x00000018ff0c7819 */ /* 0x100fe40000011604 */
[----:B-1----:R-:W-:Y:S02]  /*3ce0*/  FMNMX.FTZ R2, R8, R9, !PT ;  /* 0x0000000908027209 */ /* 0x002fe40007810000 */
[----:B------:R-:W-:-:S02]  /*3cf0*/  SHF.R.U32.HI R8, RZ, 0x10, R4 ;  /* 0x00000010ff087819 */ /* 0x000fc40000011604 */
[C---:B------:R-:W-:Y:S01]  /*3d00*/  FSETP.NEU.FTZ.AND P0, PT, R2.reuse, -INF , PT ;  /* 0xff8000000200780b */ /* 0x040fe20003f1d000 */
[----:B------:R-:W-:Y:S01]  /*3d10*/  FMUL.FTZ R4, R2, c[0x0][0x23c] ;  /* 0x00008f0002047a20 */ /* 0x000fe20000410000 */
[----:B------:R-:W-:Y:S01]  /*3d20*/  SHF.R.U32.HI R11, RZ, 0x8, R5 ;  /* 0x00000008ff0b7819 */ /* 0x000fe20000011605 */
[----:B------:R-:W-:Y:S01]  /*3d30*/  FFMA.FTZ R5, R57, c[0x0][0x23c], -R20 ;  /* 0x00008f0039057a23 */ /* 0x000fe20000010814 */
[----:B------:R-:W-:Y:S02]  /*3d40*/  LOP3.LUT R10, R8, 0xff, RZ, 0xc0, !PT ;  /* 0x000000ff080a7812 */ /* 0x000fe400078ec0ff */
[----:B------:R-:W-:Y:S02]  /*3d50*/  LOP3.LUT R8, R6, 0xffff, RZ, 0xc0, !PT ;  /* 0x0000ffff06087812 */ /* 0x000fe400078ec0ff */
[----:B------:R-:W-:Y:S02]  /*3d60*/  FSEL R19, R4, RZ, P0 ;  /* 0x000000ff04137208 */ /* 0x000fe40000000000 */
[----:B------:R-:W-:Y:S01]  /*3d70*/  SHF.R.U32.HI R4, RZ, 0x10, R6 ;  /* 0x00000010ff047819 */ /* 0x000fe20000011606 */
[----:B------:R-:W-:Y:S01]  /*3d80*/  FFMA.FTZ R7, R56, c[0x0][0x23c], -R20 ;  /* 0x00008f0038077a23 */ /* 0x000fe20000010814 */
[----:B------:R1:W-:Y:S01]  /*3d90*/  MUFU.EX2 R153, R5 ;  /* 0x0000000500997308 */ /* 0x0003e20000000800 */
[----:B------:R-:W-:-:S02]  /*3da0*/  LOP3.LUT R9, R6, 0xff, RZ, 0xc0, !PT ;  /* 0x000000ff06097812 */ /* 0x000fc400078ec0ff */
[----:B------:R-:W-:Y:S02]  /*3db0*/  SHF.R.U32.HI R6, RZ, 0x18, R6 ;  /* 0x00000018ff067819 */ /* 0x000fe40000011606 */
[----:B------:R-:W-:-:S03]  /*3dc0*/  LOP3.LUT R4, R4, 0xff, RZ, 0xc0, !PT ;  /* 0x000000ff04047812 */ /* 0x000fc600078ec0ff */
[----:B------:R2:W4:Y:S01]  /*3dd0*/  MUFU.EX2 R177, R7 ;  /* 0x0000000700b17308 */ /* 0x0005220000000800 */
[----:B------:R-:W-:Y:S01]  /*3de0*/  IMAD.SHL.U32 R216, R0, 0x2, RZ ;  /* 0x0000000200d87824 */ /* 0x000fe200078e00ff */
[----:B-1----:R-:W-:Y:S02]  /*3df0*/  SHF.R.U32.HI R5, RZ, 0x8, R8 ;  /* 0x00000008ff057819 */ /* 0x002fe40000011608 */
[----:B------:R-:W-:Y:S01]  /*3e00*/  FMNMX.FTZ R0, R141, R142, !PT ;  /* 0x0000008e8d007209 */ /* 0x000fe20007810000 */
[----:B--2---:R-:W-:Y:S01]  /*3e10*/  FFMA.FTZ R7, R58, c[0x0][0x23c], -R19 ;  /* 0x00008f003a077a23 */ /* 0x004fe20000010813 */
[----:B------:R-:W-:Y:S01]  /*3e20*/  PRMT R9, R9, 0x5410, R5 ;  /* 0x0000541009097816 */ /* 0x000fe20000000005 */
[----:B------:R-:W-:Y:S01]  /*3e30*/  FFMA.FTZ R5, R59, c[0x0][0x23c], -R19 ;  /* 0x00008f003b057a23 */ /* 0x000fe20000010813 */
[----:B------:R-:W-:Y:S01]  /*3e40*/  PRMT R8, R4, 0x5410, R6 ;  /* 0x0000541004087816 */ /* 0x000fe20000000006 */
[----:B------:R-:W-:Y:S01]  /*3e50*/  IMAD R152, R245, 0x10000, R245 ;  /* 0x00010000f5987824 */ /* 0x000fe200078e02f5 */
[----:B------:R-:W-:Y:S01]  /*3e60*/  FMNMX.FTZ R4, R133, R132, !PT ;  /* 0x0000008485047209 */ /* 0x000fe20007810000 */
[----:B------:R-:W-:Y:S01]  /*3e70*/  MUFU.EX2 R178, R7 ;  /* 0x0000000700b27308 */ /* 0x000fe20000000800 */
[----:B------:R-:W-:Y:S01]  /*3e80*/  PRMT R11, R13, 0x5410, R11 ;  /* 0x000054100d0b7816 */ /* 0x000fe2000000000b */
[----:B------:R-:W-:Y:S01]  /*3e90*/  IMAD R218, R3, 0x2, R216 ;  /* 0x0000000203da7824 */ /* 0x000fe200078e02d8 */
[----:B------:R-:W-:Y:S01]  /*3ea0*/  PRMT R10, R10, 0x5410, R12 ;  /* 0x000054100a0a7816 */ /* 0x000fe2000000000c */
[----:B------:R-:W-:Y:S01]  /*3eb0*/  UIADD3 UR5, UR20, 0x1715609d, URZ ;  /* 0x1715609d14057890 */ /* 0x000fe2000fffe03f */
[----:B------:R-:W-:Y:S03]  /*3ec0*/  LDSM.16.MT88.4 R76, [R216+0x9000] ;  /* 0x00900000d84c783b */ /* 0x000fe60000004200 */
[----:B------:R1:W2:Y:S01]  /*3ed0*/  MUFU.EX2 R154, R5 ;  /* 0x00000005009a7308 */ /* 0x0002a20000000800 */
[----:B----4-:R-:W-:Y:S01]  /*3ee0*/  F2FP.BF16.PACK_AB R3, R153, R177 ;  /* 0x000000b19903723e */ /* 0x010fe200000010ff */
[----:B------:R-:W-:Y:S01]  /*3ef0*/  UIADD3 UR14, UR21, 0x646e171e, URZ ;  /* 0x646e171e150e7890 */ /* 0x000fe2000fffe03f */
[----:B------:R-:W-:Y:S04]  /*3f00*/  LDSM.16.MT88.4 R84, [R218+0x9000] ;  /* 0x00900000da54783b */ /* 0x000fe80000004200 */
[----:B------:R-:W-:Y:S04]  /*3f10*/  LDSM.16.MT88.4 R88, [R216+0xa000] ;  /* 0x00a00000d858783b */ /* 0x000fe80000004200 */
[----:B------:R-:W-:Y:S04]  /*3f20*/  LDSM.16.MT88.4 R96, [R218+0xa000] ;  /* 0x00a00000da60783b */ /* 0x000fe80000004200 */
[----:B------:R-:W-:Y:S01]  /*3f30*/  LDSM.16.MT88.4 R92, [R216+0xb000] ;  /* 0x00b00000d85c783b */ /* 0x000fe20000004200 */
[----:B-1----:R-:W-:-:S02]  /*3f40*/  FMNMX.FTZ R5, R137, R4, !PT ;  /* 0x0000000489057209 */ /* 0x002fc40007810000 */
[----:B------:R-:W-:Y:S01]  /*3f50*/  FMNMX.FTZ R4, R140, R0, !PT ;  /* 0x000000008c047209 */ /* 0x000fe20007810000 */
[--C-:B------:R-:W-:Y:S01]  /*3f60*/  FFMA.FTZ R0, R66, c[0x0][0x23c], -R19.reuse ;  /* 0x00008f0042007a23 */ /* 0x100fe20000010813 */
[----:B------:R-:W-:Y:S01]  /*3f70*/  FMNMX.FTZ R7, R138, R5, !PT ;  /* 0x000000058a077209 */ /* 0x000fe20007810000 */
[----:B------:R-:W-:Y:S01]  /*3f80*/  LDSM.16.MT88.4 R100, [R218+0xb000] ;  /* 0x00b00000da64783b */ /* 0x000fe20000004200 */
[----:B------:R-:W-:Y:S01]  /*3f90*/  FMNMX.FTZ R5, R139, R4, !PT ;  /* 0x000000048b057209 */ /* 0x000fe20007810000 */
[----:B------:R-:W-:Y:S01]  /*3fa0*/  FFMA.FTZ R4, R65, c[0x0][0x23c], -R19 ;  /* 0x00008f0041047a23 */ /* 0x000fe20000010813 */
[----:B------:R1:W-:Y:S01]  /*3fb0*/  MUFU.EX2 R245, R0 ;  /* 0x0000000000f57308 */ /* 0x0003e20000000800 */
[----:B------:R-:W-:Y:S01]  /*3fc0*/  FMNMX.FTZ R7, R150, R7, !PT ;  /* 0x0000000796077209 */ /* 0x000fe20007810000 */
[----:B------:R-:W-:Y:S01]  /*3fd0*/  IMAD.WIDE.U32 R80, R72, -0x326172a9, RZ ;  /* 0xcd9e8d5748507825 */ /* 0x000fe200078e00ff */
[----:B------:R-:W-:Y:S04]  /*3fe0*/  LDSM.16.MT88.4 R112, [R216+0x9400] ;  /* 0x00940000d870783b */ /* 0x000fe80000004200 */
[----:B------:R-:W-:Y:S01]  /*3ff0*/  STL [R1+0x5c], R134 ;  /* 0x00005c8601007387 */ /* 0x000fe20000100800 */
[----:B------:R4:W2:Y:S03]  /*4000*/  MUFU.EX2 R217, R4 ;  /* 0x0000000400d97308 */ /* 0x0008a60000000800 */
[----:B------:R-:W-:Y:S04]  /*4010*/  LDSM.16.MT88.4 R120, [R218+0x9400] ;  /* 0x00940000da78783b */ /* 0x000fe80000004200 */
[----:B------:R-:W-:Y:S01]  /*4020*/  LDSM.16.MT88.4 R104, [R216+0xa400] ;  /* 0x00a40000d868783b */ /* 0x000fe20000004200 */
[----:B-1----:R-:W-:-:S03]  /*4030*/  HSET2.LE.AND R0, R11, R152, PT ;  /* 0x000000980b007233 */ /* 0x002fc60003803000 */
[----:B------:R-:W-:Y:S02]  /*4040*/  LDSM.16.MT88.4 R116, [R218+0xa400] ;  /* 0x00a40000da74783b */ /* 0x000fe40000004200 */
[----:B------:R-:W-:Y:S02]  /*4050*/  LOP3.LUT R6, R0, R3, RZ, 0xc0, !PT ;  /* 0x0000000300067212 */ /* 0x000fe400078ec0ff */
[----:B------:R-:W-:Y:S01]  /*4060*/  LDSM.16.MT88.4 R108, [R216+0xb400] ;  /* 0x00b40000d86c783b */ /* 0x000fe20000004200 */
[----:B----4-:R-:W-:Y:S01]  /*4070*/  FMNMX.FTZ R4, R156, R5, !PT ;  /* 0x000000059c047209 */ /* 0x010fe20007810000 */
[----:B------:R-:W-:Y:S01]  /*4080*/  HSET2.LE.AND R0, R10, R152, PT ;  /* 0x000000980a007233 */ /* 0x000fe20003803000 */
[----:B------:R-:W-:Y:S01]  /*4090*/  FMNMX.FTZ R5, R148, R7, !PT ;  /* 0x0000000794057209 */ /* 0x000fe20007810000 */
[----:B------:R-:W-:Y:S01]  /*40a0*/  LDSM.16.MT88.4 R124, [R218+0xb400] ;  /* 0x00b40000da7c783b */ /* 0x000fe20000004200 */
[----:B--2---:R-:W-:Y:S02]  /*40b0*/  F2FP.BF16.PACK_AB R3, R154, R178 ;  /* 0x000000b29a03723e */ /* 0x004fe400000010ff */
[----:B------:R-:W-:-:S02]  /*40c0*/  FMNMX.FTZ R4, R151, R4, !PT ;  /* 0x0000000497047209 */ /* 0x000fc40007810000 */
[----:B------:R-:W-:Y:S02]  /*40d0*/  FMNMX.FTZ R5, R146, R5, !PT ;  /* 0x0000000592057209 */ /* 0x000fe40007810000 */
[----:B------:R-:W-:Y:S01]  /*40e0*/  LOP3.LUT R7, R0, R3, RZ, 0xc0, !PT ;  /* 0x0000000300077212 */ /* 0x000fe200078ec0ff */
[----:B------:R-:W-:Y:S01]  /*40f0*/  HSET2.LE.AND R0, R9, R152, PT ;  /* 0x0000009809007233 */ /* 0x000fe20003803000 */
[----:B------:R-:W-:Y:S02]  /*4100*/  FMNMX.FTZ R4, R149, R4, !PT ;  /* 0x0000000495047209 */ /* 0x000fe40007810000 */
[----:B------:R-:W-:Y:S02]  /*4110*/  F2FP.BF16.PACK_AB R3, R220, R219 ;  /* 0x000000dbdc03723e */ /* 0x000fe400000010ff */
[----:B------:R-:W-:Y:S02]  /*4120*/  FMNMX.FTZ R10, R143, R5, !PT ;  /* 0x000000058f0a7209 */ /* 0x000fe40007810000 */
[----:B------:R-:W-:-:S02]  /*4130*/  FMNMX.FTZ R9, R147, R4, !PT ;  /* 0x0000000493097209 */ /* 0x000fc40007810000 */
[----:B------:R-:W-:Y:S02]  /*4140*/  LOP3.LUT R4, R0, R3, RZ, 0xc0, !PT ;  /* 0x0000000300047212 */ /* 0x000fe400078ec0ff */
[----:B------:R-:W-:Y:S02]  /*4150*/  FMNMX.FTZ R3, R233, R10, !PT ;  /* 0x0000000ae9037209 */ /* 0x000fe40007810000 */
[----:B------:R-:W-:Y:S02]  /*4160*/  FMNMX.FTZ R0, R238, R9, !PT ;  /* 0x00000009ee007209 */ /* 0x000fe40007810000 */
[----:B------:R-:W-:Y:S02]  /*4170*/  FMNMX.FTZ R3, R234, R3, !PT ;  /* 0x00000003ea037209 */ /* 0x000fe40007810000 */
[----:B------:R-:W-:Y:S02]  /*4180*/  FMNMX.FTZ R0, R237, R0, !PT ;  /* 0x00000000ed007209 */ /* 0x000fe40007810000 */
[----:B------:R-:W-:-:S02]  /*4190*/  FMNMX.FTZ R3, R186, R3, !PT ;  /* 0x00000003ba037209 */ /* 0x000fc40007810000 */
[----:B------:R-:W-:Y:S02]  /*41a0*/  FMNMX.FTZ R0, R223, R0, !PT ;  /* 0x00000000df007209 */ /* 0x000fe40007810000 */
[----:B------:R-:W-:Y:S01]  /*41b0*/  FMNMX.FTZ R3, R187, R3, !PT ;  /* 0x00000003bb037209 */ /* 0x000fe20007810000 */
[----:B------:R-:W-:Y:S01]  /*41c0*/  HSET2.LE.AND R5, R8, R152, PT ;  /* 0x0000009808057233 */ /* 0x000fe20003803000 */
[----:B------:R-:W-:Y:S02]  /*41d0*/  FMNMX.FTZ R0, R232, R0, !PT ;  /* 0x00000000e8007209 */ /* 0x000fe40007810000 */
[----:B------:R-:W-:Y:S02]  /*41e0*/  F2FP.BF16.PACK_AB R8, R217, R245 ;  /* 0x000000f5d908723e */ /* 0x000fe400000010ff */
[----:B------:R-:W-:Y:S02]  /*41f0*/  FMNMX.FTZ R3, R246, R3, !PT ;  /* 0x00000003f6037209 */ /* 0x000fe40007810000 */
[----:B------:R-:W-:-:S02]  /*4200*/  FMNMX.FTZ R0, R251, R0, !PT ;  /* 0x00000000fb007209 */ /* 0x000fc40007810000 */
[----:B------:R-:W-:Y:S01]  /*4210*/  LOP3.LUT R5, R5, R8, RZ, 0xc0, !PT ;  /* 0x0000000805057212 */ /* 0x000fe200078ec0ff */
[----:B------:R-:W-:Y:S01]  /*4220*/  FFMA.FTZ R8, R40, c[0x0][0x23c], -R20 ;  /* 0x00008f0028087a23 */ /* 0x000fe20000010814 */
[----:B------:R-:W-:-:S03]  /*4230*/  FMNMX.FTZ R3, R248, R3, !PT ;  /* 0x00000003f8037209 */ /* 0x000fc60007810000 */
[----:B------:R1:W-:Y:S01]  /*4240*/  MUFU.EX2 R175, R8 ;  /* 0x0000000800af7308 */ /* 0x0003e20000000800 */
[----:B------:R-:W-:-:S04]  /*4250*/  FMNMX.FTZ R3, R247, R3, !PT ;  /* 0x00000003f7037209 */ /* 0x000fc80007810000 */
[----:B------:R-:W-:Y:S02]  /*4260*/  FMNMX.FTZ R10, R249, R3, !PT ;  /* 0x00000003f90a7209 */ /* 0x000fe40007810000 */
[----:B---3--:R-:W-:-:S04]  /*4270*/  FMNMX.FTZ R0, R235, R0, !PT ;  /* 0x00000000eb007209 */ /* 0x008fc80007810000 */
[----:B-1----:R-:W-:Y:S01]  /*4280*/  FMNMX.FTZ R8, R250, R0, !PT ;  /* 0x00000000fa087209 */ /* 0x002fe20007810000 */
[----:B------:R-:W-:-:S03]  /*4290*/  FFMA.FTZ R0, R41, c[0x0][0x23c], -R20 ;  /* 0x00008f0029007a23 */ /* 0x000fc60000010814 */
[----:B------:R-:W-:Y:S01]  /*42a0*/  FMNMX.FTZ R3, R252, R8, !PT ;  /* 0x00000008fc037209 */ /* 0x000fe20007810000 */
[----:B------:R1:W-:Y:S01]  /*42b0*/  MUFU.EX2 R166, R0 ;  /* 0x0000000000a67308 */ /* 0x0003e20000000800 */
[----:B------:R-:W-:Y:S01]  /*42c0*/  FFMA.FTZ R11, R60, c[0x0][0x23c], -R20 ;  /* 0x00008f003c0b7a23 */ /* 0x000fe20000010814 */
[----:B-1----:R-:W-:Y:S02]  /*42d0*/  LOP3.LUT R0, R15, UR5, R16, 0x96, !PT ;  /* 0x000000050f007c12 */ /* 0x002fe4000f8e9610 */
[----:B------:R-:W1:Y:S04]  /*42e0*/  SHFL.BFLY PT, R15, R10, 0x2, 0x1f ;  /* 0x0c401f000a0f7f89 */ /* 0x000e6800000e0000 */
[----:B------:R-:W2:Y:S01]  /*42f0*/  SHFL.BFLY PT, R16, R3, 0x2, 0x1f ;  /* 0x0c401f0003107f89 */ /* 0x000ea200000e0000 */
[----:B------:R-:W-:Y:S01]  /*4300*/  IMAD.WIDE.U32 R8, R0, -0x2daee0ad, RZ ;  /* 0xd2511f5300087825 */ /* 0x000fe200078e00ff */
[----:B------:R3:W-:Y:S03]  /*4310*/  MUFU.EX2 R174, R11 ;  /* 0x0000000b00ae7308 */ /* 0x0007e60000000800 */
[----:B------:R-:W-:Y:S01]  /*4320*/  FFMA.FTZ R12, R61, c[0x0][0x23c], -R20 ;  /* 0x00008f003d0c7a23 */ /* 0x000fe20000010814 */
[----:B------:R-:W-:-:S02]  /*4330*/  LOP3.LUT R0, R8, 0xffff, RZ, 0xc0, !PT ;  /* 0x0000ffff08007812 */ /* 0x000fc400078ec0ff */
[----:B------:R-:W-:Y:S02]  /*4340*/  LOP3.LUT R14, R8, 0xff, RZ, 0xc0, !PT ;  /* 0x000000ff080e7812 */ /* 0x000fe400078ec0ff */
[----:B------:R4:W1:Y:S01]  /*4350*/  MUFU.EX2 R172, R12 ;  /* 0x0000000c00ac7308 */ /* 0x0008620000000800 */
[--C-:B------:R-:W-:Y:S02]  /*4360*/  SHF.R.U32.HI R13, RZ, 0x18, R8.reuse ;  /* 0x00000018ff0d7819 */ /* 0x100fe40000011608 */
[----:B---3--:R-:W-:-:S04]  /*4370*/  SHF.R.U32.HI R11, RZ, 0x10, R8 ;  /* 0x00000010ff0b7819 */ /* 0x008fc80000011608 */
[----:B------:R-:W-:Y:S01]  /*4380*/  LOP3.LUT R8, R11, 0xff, RZ, 0xc0, !PT ;  /* 0x000000ff0b087812 */ /* 0x000fe200078ec0ff */
[----:B------:R-:W-:Y:S01]  /*4390*/  FFMA.FTZ R11, R46, c[0x0][0x23c], -R19 ;  /* 0x00008f002e0b7a23 */ /* 0x000fe20000010813 */
[----:B----4-:R-:W-:Y:S02]  /*43a0*/  SHF.R.U32.HI R12, RZ, 0x8, R0 ;  /* 0x00000008ff0c7819 */ /* 0x010fe40000011600 */
[----:B------:R-:W-:Y:S01]  /*43b0*/  LOP3.LUT R0, R9, UR14, R18, 0x96, !PT ;  /* 0x0000000e09007c12 */ /* 0x000fe2000f8e9612 */
[----:B------:R3:W-:Y:S01]  /*43c0*/  MUFU.EX2 R167, R11 ;  /* 0x0000000b00a77308 */ /* 0x0007e20000000800 */
[----:B------:R-:W-:Y:S02]  /*43d0*/  PRMT R12, R14, 0x5410, R12 ;  /* 0x000054100e0c7816 */ /* 0x000fe4000000000c */
[----:B------:R-:W-:Y:S02]  /*43e0*/  PRMT R17, R8, 0x5410, R13 ;  /* 0x0000541008117816 */ /* 0x000fe4000000000d */
[----:B------:R-:W-:-:S02]  /*43f0*/  LOP3.LUT R8, R0, 0xffff, RZ, 0xc0, !PT ;  /* 0x0000ffff00087812 */ /* 0x000fc400078ec0ff */
[----:B-1----:R-:W-:Y:S02]  /*4400*/  FMNMX.FTZ R14, R10, R15, !PT ;  /* 0x0000000f0a0e7209 */ /* 0x002fe40007810000 */
[----:B--2---:R-:W-:Y:S01]  /*4410*/  FMNMX.FTZ R16, R3, R16, !PT ;  /* 0x0000001003107209 */ /* 0x004fe20007810000 */
[--C-:B------:R-:W-:Y:S01]  /*4420*/  FFMA.FTZ R3, R63, c[0x0][0x23c], -R19.reuse ;  /* 0x00008f003f037a23 */ /* 0x100fe20000010813 */
[----:B------:R-:W-:Y:S01]  /*4430*/  LOP3.LUT R9, R0, 0xff, RZ, 0xc0, !PT ;  /* 0x000000ff00097812 */ /* 0x000fe200078ec0ff */
[----:B------:R-:W1:Y:S01]  /*4440*/  SHFL.BFLY PT, R15, R14, 0x1, 0x1f ;  /* 0x0c201f000e0f7f89 */ /* 0x000e6200000e0000 */
[----:B------:R-:W-:Y:S01]  /*4450*/  SHF.R.U32.HI R8, RZ, 0x8, R8 ;  /* 0x00000008ff087819 */ /* 0x000fe20000011608 */
[----:B---3--:R-:W-:Y:S01]  /*4460*/  FFMA.FTZ R11, R62, c[0x0][0x23c], -R19 ;  /* 0x00008f003e0b7a23 */ /* 0x008fe20000010813 */
[----:B------:R2:W-:Y:S08]  /*4470*/  MUFU.EX2 R164, R3 ;  /* 0x0000000300a47308 */ /* 0x0005f00000000800 */
[----:B------:R3:W4:Y:S01]  /*4480*/  MUFU.EX2 R173, R11 ;  /* 0x0000000b00ad7308 */ /* 0x0007220000000800 */
[----:B------:R-:W-:-:S02]  /*4490*/  SHF.R.U32.HI R10, RZ, 0x18, R0 ;  /* 0x00000018ff0a7819 */ /* 0x000fc40000011600 */
[----:B--2---:R-:W-:Y:S01]  /*44a0*/  SHF.R.U32.HI R3, RZ, 0x10, R0 ;  /* 0x00000010ff037819 */ /* 0x004fe20000011600 */
[----:B------:R-:W-:Y:S01]  /*44b0*/  HSET2.LE.AND R0, R12, R152, PT ;  /* 0x000000980c007233 */ /* 0x000fe20003803000 */
[----:B---3--:R-:W-:Y:S01]  /*44c0*/  PRMT R11, R9, 0x5410, R8 ;  /* 0x00005410090b7816 */ /* 0x008fe20000000008 */
[----:B------:R-:W-:Y:S01]  /*44d0*/  FFMA.FTZ R9, R67, c[0x0][0x23c], -R19 ;  /* 0x00008f0043097a23 */ /* 0x000fe20000010813 */
[----:B------:R-:W-:-:S03]  /*44e0*/  LOP3.LUT R8, R3, 0xff, RZ, 0xc0, !PT ;  /* 0x000000ff03087812 */ /* 0x000fc600078ec0ff */
[----:B------:R2:W3:Y:S01]  /*44f0*/  MUFU.EX2 R165, R9 ;  /* 0x0000000900a57308 */ /* 0x0004e20000000800 */
[----:B------:R-:W-:Y:S02]  /*4500*/  F2FP.BF16.PACK_AB R3, R172, R174 ;  /* 0x000000aeac03723e */ /* 0x000fe400000010ff */
[----:B------:R-:W-:Y:S02]  /*4510*/  LOP3.LUT R13, R81, R184, RZ, 0x3c, !PT ;  /* 0x000000b8510d7212 */ /* 0x000fe400078e3cff */
[----:B------:R-:W-:Y:S02]  /*4520*/  PRMT R12, R8, 0x5410, R10 ;  /* 0x00005410080c7816 */ /* 0x000fe4000000000a */
[----:B------:R-:W-:Y:S01]  /*4530*/  LOP3.LUT R10, R0, R3, RZ, 0xc0, !PT ;  /* 0x00000003000a7212 */ /* 0x000fe200078ec0ff */
[--C-:B------:R-:W-:Y:S01]  /*4540*/  HSET2.LE.AND R0, R17, R152.reuse, PT ;  /* 0x0000009811007233 */ /* 0x100fe20003803000 */
[----:B----4-:R-:W-:Y:S01]  /*4550*/  F2FP.BF16.PACK_AB R3, R164, R173 ;  /* 0x000000ada403723e */ /* 0x010fe200000010ff */
[----:B------:R-:W-:Y:S01]  /*4560*/  IMAD.WIDE.U32 R128, R13, -0x2daee0ad, RZ ;  /* 0xd2511f530d807825 */ /* 0x000fe200078e00ff */
[----:B------:R-:W-:-:S02]  /*4570*/  HSET2.LE.AND R8, R11, R152, PT ;  /* 0x000000980b087233 */ /* 0x000fc40003803000 */
[----:B------:R-:W-:Y:S01]  /*4580*/  LOP3.LUT R11, R0, R3, RZ, 0xc0, !PT ;  /* 0x00000003000b7212 */ /* 0x000fe200078ec0ff */
[----:B------:R-:W-:Y:S01]  /*4590*/  HSET2.LE.AND R0, R12, R152, PT ;  /* 0x000000980c007233 */ /* 0x000fe20003803000 */
[----:B------:R-:W-:Y:S02]  /*45a0*/  LOP3.LUT R12, R129, UR12, R144, 0x96, !PT ;  /* 0x0000000c810c7c12 */ /* 0x000fe4000f8e9690 */
[----:B--2---:R-:W-:Y:S01]  /*45b0*/  F2FP.BF16.PACK_AB R9, R166, R175 ;  /* 0x000000afa609723e */ /* 0x004fe200000010ff */
[----:B------:R-:W-:Y:S01]  /*45c0*/  HMMA.16816.F32.BF16 R24, R4, R76, RZ ;  /* 0x0000004c0418723c */ /* 0x000fe200000418ff */
[----:B---3--:R-:W-:Y:S02]  /*45d0*/  F2FP.BF16.PACK_AB R3, R165, R167 ;  /* 0x000000a7a503723e */ /* 0x008fe400000010ff */
[----:B-1----:R-:W-:Y:S01]  /*45e0*/  FMNMX.FTZ R136, R14, R15, !PT ;  /* 0x0000000f0e887209 */ /* 0x002fe20007810000 */
[----:B------:R-:W-:Y:S01]  /*45f0*/  IMAD.WIDE.U32 R40, R12, -0x326172a9, RZ ;  /* 0xcd9e8d570c287825 */ /* 0x000fe200078e00ff */
[----:B------:R-:W-:Y:S01]  /*4600*/  LOP3.LUT R8, R8, R9, RZ, 0xc0, !PT ;  /* 0x0000000908087212 */ /* 0x000fe200078ec0ff */
[----:B------:R-:W1:Y:S01]  /*4610*/  SHFL.BFLY PT, R12, R16, 0x1, 0x1f ;  /* 0x0c201f00100c7f89 */ /* 0x000e6200000e0000 */
[----:B------:R-:W-:Y:S01]  /*4620*/  LOP3.LUT R9, R0, R3, RZ, 0xc0, !PT ;  /* 0x0000000300097212 */ /* 0x000fe200078ec0ff */
[C---:B------:R-:W-:Y:S01]  /*4630*/  FMUL.FTZ R3, R136.reuse, c[0x0][0x23c] ;  /* 0x00008f0088037a20 */ /* 0x040fe20000410000 */
[----:B------:R-:W-:-:S02]  /*4640*/  FSETP.NEU.FTZ.AND P0, PT, R136, -INF , PT ;  /* 0xff8000008800780b */ /* 0x000fc40003f1d000 */
[----:B------:R-:W-:Y:S01]  /*4650*/  LOP3.LUT R0, R23, UR13, R80, 0x96, !PT ;  /* 0x0000000d17007c12 */ /* 0x000fe2000f8e9650 */
[----:B------:R-:W-:Y:S01]  /*4660*/  HMMA.16816.F32.BF16 R36, R4, R84, RZ ;  /* 0x000000540424723c */ /* 0x000fe200000418ff */
[----:B------:R-:W-:-:S07]  /*4670*/  FSEL R18, R3, RZ, P0 ;  /* 0x000000ff03127208 */ /* 0x000fce0000000000 */
[C---:B------:R-:W-:Y:S08]  /*4680*/  HMMA.16816.F32.BF16 R32, R4.reuse, R88, RZ ;  /* 0x000000580420723c */ /* 0x040ff000000418ff */
        /* <DEDUP_REMOVED lines=8> */
[----:B------:R-:W-:Y:S07]  /*4710*/  HMMA.16816.F32.BF16 R60, R4, R102, RZ ;  /* 0x00000066043c723c */ /* 0x000fee00000418ff */
[----:B------:R-:W-:Y:S01]  /*4720*/  LOP3.LUT R6, R41, UR11, R22, 0x96, !PT ;  /* 0x0000000b29067c12 */ /* 0x000fe2000f8e9616 */
[----:B------:R-:W-:-:S04]  /*4730*/  IMAD.WIDE.U32 R4, R0, -0x2daee0ad, RZ ;  /* 0xd2511f5300047825 */ /* 0x000fc800078e00ff */
[----:B------:R-:W-:Y:S01]  /*4740*/  IMAD.WIDE.U32 R6, R6, -0x2daee0ad, RZ ;  /* 0xd2511f5306067825 */ /* 0x000fe200078e00ff */
[----:B------:R-:W-:-:S03]  /*4750*/  LOP3.LUT R3, R5, UR10, R128, 0x96, !PT ;  /* 0x0000000a05037c12 */ /* 0x000fc6000f8e9680 */
[----:B------:R-:W-:-:S04]  /*4760*/  FFMA.FTZ R0, R133, c[0x0][0x23c], -R18 ;  /* 0x00008f0085007a23 */ /* 0x000fc80000010812 */
[----:B------:R2:W-:Y:S01]  /*4770*/  MUFU.EX2 R134, R0 ;  /* 0x0000000000867308 */ /* 0x0005e20000000800 */
[----:B------:R-:W-:Y:S01]  /*4780*/  HMMA.16816.F32.BF16 R228, R8, R112, R24 ;  /* 0x0000007008e4723c */ /* 0x000fe20000041818 */
[----:B-1----:R-:W-:Y:S02]  /*4790*/  FMNMX.FTZ R135, R16, R12, !PT ;  /* 0x0000000c10877209 */ /* 0x002fe40007810000 */
[----:B--2---:R-:W-:Y:S01]  /*47a0*/  LOP3.LUT R0, R7, UR8, R4, 0x96, !PT ;  /* 0x0000000807007c12 */ /* 0x004fe2000f8e9604 */
[----:B------:R-:W-:-:S04]  /*47b0*/  IMAD.WIDE.U32 R4, R3, -0x326172a9, RZ ;  /* 0xcd9e8d5703047825 */ /* 0x000fc800078e00ff */
[----:B------:R-:W-:Y:S02]  /*47c0*/  FFMA.FTZ R3, R132, c[0x0][0x23c], -R18 ;  /* 0x00008f0084037a23 */ /* 0x000fe40000010812 */
[----:B------:R-:W-:Y:S02]  /*47d0*/  IMAD.WIDE.U32 R24, R0, -0x326172a9, RZ ;  /* 0xcd9e8d5700187825 */ /* 0x000fe400078e00ff */
[----:B------:R1:W-:Y:S03]  /*47e0*/  MUFU.EX2 R176, R3 ;  /* 0x0000000300b07308 */ /* 0x0003e60000000800 */
[----:B------:R-:W-:Y:S02]  /*47f0*/  LOP3.LUT R0, R25, UR7, R4, 0x96, !PT ;  /* 0x0000000719007c12 */ /* 0x000fe4000f8e9604 */
[----:B------:R-:W-:Y:S02]  /*4800*/  FSETP.NEU.FTZ.AND P0, PT, R135, -INF , PT ;  /* 0xff8000008700780b */ /* 0x000fe40003f1d000 */
[----:B-1----:R-:W-:-:S05]  /*4810*/  LOP3.LUT R3, R5, UR9, R40, 0x96, !PT ;  /* 0x0000000905037c12 */ /* 0x002fca000f8e9628 */
[----:B------:R-:W-:-:S04]  /*4820*/  IMAD.WIDE.U32 R4, R3, -0x2daee0ad, RZ ;  /* 0xd2511f5303047825 */ /* 0x000fc800078e00ff */
[----:B------:R-:W-:Y:S02]  /*4830*/  FMUL.FTZ R3, R135, c[0x0][0x23c] ;  /* 0x00008f0087037a20 */ /* 0x000fe40000410000 */
[----:B------:R-:W-:-:S03]  /*4840*/  IMAD.WIDE.U32 R22, R0, -0x2daee0ad, RZ ;  /* 0xd2511f5300167825 */ /* 0x000fc600078e00ff */
[----:B------:R-:W-:Y:S01]  /*4850*/  FSEL R17, R3, RZ, P0 ;  /* 0x000000ff03117208 */ /* 0x000fe20000000000 */
[----:B------:R-:W-:Y:S01]  /*4860*/  FFMA.FTZ R0, R138, c[0x0][0x23c], -R18 ;  /* 0x00008f008a007a23 */ /* 0x000fe20000010812 */
[----:B------:R-:W-:-:S03]  /*4870*/  LOP3.LUT R3, R23, UR4, R4, 0x96, !PT ;  /* 0x0000000417037c12 */ /* 0x000fc6000f8e9604 */
[----:B------:R-:W-:Y:S01]  /*4880*/  FFMA.FTZ R4, R141, c[0x0][0x23c], -R17 ;  /* 0x00008f008d047a23 */ /* 0x000fe20000010811 */
[----:B------:R1:W2:Y:S01]  /*4890*/  MUFU.EX2 R13, R0 ;  /* 0x00000000000d7308 */ /* 0x0002a20000000800 */
[----:B------:R-:W-:-:S07]  /*48a0*/  FFMA.FTZ R7, R137, c[0x0][0x23c], -R18 ;  /* 0x00008f0089077a23 */ /* 0x000fce0000010812 */
[----:B------:R3:W-:Y:S01]  /*48b0*/  MUFU.EX2 R221, R4 ;  /* 0x0000000400dd7308 */ /* 0x0007e20000000800 */
[----:B-1----:R-:W-:Y:S01]  /*48c0*/  LOP3.LUT R0, R5, UR6, R6, 0x96, !PT ;  /* 0x0000000605007c12 */ /* 0x002fe2000f8e9606 */
[----:B------:R1:W-:Y:S04]  /*48d0*/  STL [R1+0x60], R2 ;  /* 0x0000600201007387 */ /* 0x0003e80000100800 */
[----:B------:R-:W-:-:S04]  /*48e0*/  IMAD.WIDE.U32 R14, R0, -0x326172a9, RZ ;  /* 0xcd9e8d57000e7825 */ /* 0x000fc800078e00ff */
[----:B---3--:R-:W-:-:S05]  /*48f0*/  IMAD.WIDE.U32 R4, R3, -0x326172a9, RZ ;  /* 0xcd9e8d5703047825 */ /* 0x008fca00078e00ff */
[----:B------:R-:W-:Y:S01]  /*4900*/  LOP3.LUT R3, R4, 0xffff, RZ, 0xc0, !PT ;  /* 0x0000ffff04037812 */ /* 0x000fe200078ec0ff */
[----:B------:R-:W-:Y:S01]  /*4910*/  FFMA.FTZ R6, R140, c[0x0][0x23c], -R17 ;  /* 0x00008f008c067a23 */ /* 0x000fe20000010811 */
[----:B------:R-:W-:Y:S02]  /*4920*/  LOP3.LUT R0, R5, UR15, R14, 0x96, !PT ;  /* 0x0000000f05007c12 */ /* 0x000fe4000f8e960e */
[----:B------:R-:W-:Y:S01]  /*4930*/  SHF.R.U32.HI R5, RZ, 0x8, R3 ;  /* 0x00000008ff057819 */ /* 0x000fe20000011603 */
[----:B------:R3:W-:Y:S01]  /*4940*/  MUFU.EX2 R140, R6 ;  /* 0x00000006008c7308 */ /* 0x0007e20000000800 */
[----:B------:R-:W-:-:S07]  /*4950*/  SHF.R.U32.HI R3, RZ, 0x10, R4 ;  /* 0x00000010ff037819 */ /* 0x000fce0000011604 */
[----:B-1----:R1:W4:Y:S01]  /*4960*/  MUFU.EX2 R2, R7 ;  /* 0x0000000700027308 */ /* 0x0023220000000800 */
[----:B------:R-:W-:Y:S02]  /*4970*/  LOP3.LUT R12, R3, 0xff, RZ, 0xc0, !PT ;  /* 0x000000ff030c7812 */ /* 0x000fe400078ec0ff */
[----:B------:R-:W-:Y:S01]  /*4980*/  SHF.R.U32.HI R16, RZ, 0x18, R4 ;  /* 0x00000018ff107819 */ /* 0x000fe20000011604 */
[----:B---3--:R-:W-:Y:S01]  /*4990*/  FFMA.FTZ R6, R139, c[0x0][0x23c], -R17 ;  /* 0x00008f008b067a23 */ /* 0x008fe20000010811 */
[----:B-1----:R-:W-:-:S04]  /*49a0*/  LOP3.LUT R7, R4, 0xff, RZ, 0xc0, !PT ;  /* 0x000000ff04077812 */ /* 0x002fc800078ec0ff */
[----:B------:R-:W-:Y:S01]  /*49b0*/  PRMT R7, R7, 0x5410, R5 ;  /* 0x0000541007077816 */ /* 0x000fe20000000005 */
[----:B------:R-:W-:Y:S01]  /*49c0*/  FFMA.FTZ R5, R142, c[0x0][0x23c], -R17 ;  /* 0x00008f008e057a23 */ /* 0x000fe20000010811 */
[----:B------:R1:W3:Y:S01]  /*49d0*/  MUFU.EX2 R141, R6 ;  /* 0x00000006008d7308 */ /* 0x0002e20000000800 */
[----:B------:R-:W-:Y:S01]  /*49e0*/  LOP3.LUT R3, R0, 0xffff, RZ, 0xc0, !PT ;  /* 0x0000ffff00037812 */ /* 0x000fe200078ec0ff */
[----:B------:R-:W-:Y:S01]  /*49f0*/  IMAD.MOV.U32 R132, RZ, RZ, R152 ;  /* 0x000000ffff847224 */ /* 0x000fe200078e0098 */
[----:B------:R-:W-:Y:S01]  /*4a00*/  SHF.R.U32.HI R4, RZ, 0x10, R0 ;  /* 0x00000010ff047819 */ /* 0x000fe20000011600 */
[----:B--2---:R-:W-:-:S04]  /*4a10*/  IMAD.MOV.U32 R142, RZ, RZ, R13 ;  /* 0x000000ffff8e7224 */ /* 0x004fc800078e000d */
[----:B------:R2:W2:Y:S01]  /*4a20*/  MUFU.EX2 R222, R5 ;  /* 0x0000000500de7308 */ /* 0x0004a20000000800 */
[----:B------:R-:W-:Y:S02]  /*4a30*/  LOP3.LUT R14, R0, 0xff, RZ, 0xc0, !PT ;  /* 0x000000ff000e7812 */ /* 0x000fe400078ec0ff */
[----:B------:R-:W-:Y:S02]  /*4a40*/  SHF.R.U32.HI R13, RZ, 0x18, R0 ;  /* 0x00000018ff0d7819 */ /* 0x000fe40000011600 */
[----:B------:R-:W-:Y:S02]  /*4a50*/  LOP3.LUT R4, R4, 0xff, RZ, 0xc0, !PT ;  /* 0x000000ff04047812 */ /* 0x000fe400078ec0ff */
[----:B-1----:R-:W-:Y:S01]  /*4a60*/  SHF.R.U32.HI R6, RZ, 0x8, R3 ;  /* 0x00000008ff067819 */ /* 0x002fe20000011603 */
[----:B------:R-:W-:Y:S01]  /*4a70*/  HSET2.LE.AND R0, R7, R132, PT ;  /* 0x0000008407007233 */ /* 0x000fe20003803000 */
[----:B----4-:R-:W-:Y:S02]  /*4a80*/  F2FP.BF16.PACK_AB R3, R142, R2 ;  /* 0x000000028e03723e */ /* 0x010fe400000010ff */
[----:B------:R-:W-:-:S02]  /*4a90*/  PRMT R7, R14, 0x5410, R6 ;  /* 0x000054100e077816 */ /* 0x000fc40000000006 */
[----:B--2---:R-:W-:Y:S02]  /*4aa0*/  PRMT R5, R12, 0x5410, R16 ;  /* 0x000054100c057816 */ /* 0x004fe40000000010 */
[----:B------:R-:W-:Y:S01]  /*4ab0*/  PRMT R12, R4, 0x5410, R13 ;  /* 0x00005410040c7816 */ /* 0x000fe2000000000d */
[--C-:B------:R-:W-:Y:S01]  /*4ac0*/  HSET2.LE.AND R4, R7, R132.reuse, PT ;  /* 0x0000008407047233 */ /* 0x100fe20003803000 */
[----:B------:R-:W-:Y:S01]  /*4ad0*/  LOP3.LUT R6, R0, R3, RZ, 0xc0, !PT ;  /* 0x0000000300067212 */ /* 0x000fe200078ec0ff */
[--C-:B------:R-:W-:Y:S01]  /*4ae0*/  HSET2.LE.AND R0, R5, R132.reuse, PT ;  /* 0x0000008405007233 */ /* 0x100fe20003803000 */
[----:B------:R-:W-:Y:S01]  /*4af0*/  F2FP.BF16.PACK_AB R5, R176, R134 ;  /* 0x00000086b005723e */ /* 0x000fe200000010ff */
[----:B------:R-:W-:Y:S01]  /*4b00*/  HSET2.LE.AND R12, R12, R132, PT ;  /* 0x000000840c0c7233 */ /* 0x000fe20003803000 */
[----:B---3--:R-:W-:Y:S02]  /*4b10*/  F2FP.BF16.PACK_AB R3, R141, R140 ;  /* 0x0000008c8d03723e */ /* 0x008fe400000010ff */
[----:B------:R-:W-:-:S02]  /*4b20*/  F2FP.BF16.PACK_AB R13, R222, R221 ;  /* 0x000000ddde0d723e */ /* 0x000fc400000010ff */
[----:B------:R-:W-:Y:S02]  /*4b30*/  LOP3.LUT R4, R4, R5, RZ, 0xc0, !PT ;  /* 0x0000000504047212 */ /* 0x000fe400078ec0ff */
[----:B------:R-:W-:Y:S01]  /*4b40*/  LOP3.LUT R7, R0, R3, RZ, 0xc0, !PT ;  /* 0x0000000300077212 */ /* 0x000fe200078ec0ff */
[----:B------:R-:W-:Y:S01]  /*4b50*/  FFMA.FTZ R0, R150, c[0x0][0x23c], -R18 ;  /* 0x00008f0096007a23 */ /* 0x000fe20000010812 */
[----:B------:R-:W-:Y:S02]  /*4b60*/  LOP3.LUT R5, R12, R13, RZ, 0xc0, !PT ;  /* 0x0000000d0c057212 */ /* 0x000fe400078ec0ff */
[----:B------:R-:W-:Y:S01]  /*4b70*/  LOP3.LUT R3, R15, UR5, R24, 0x96, !PT ;  /* 0x000000050f037c12 */ /* 0x000fe2000f8e9618 */
[----:B------:R-:W-:Y:S01]  /*4b80*/  IMAD.MOV.U32 R137, RZ, RZ, R154 ;  /* 0x000000ffff897224 */ /* 0x000fe200078e009a */
[----:B------:R1:W-:Y:S01]  /*4b90*/  MUFU.EX2 R133, R0 ;  /* 0x0000000000857308 */ /* 0x0003e20000000800 */
[----:B------:R-:W-:Y:S01]  /*4ba0*/  IMAD.MOV.U32 R138, RZ, RZ, R153 ;  /* 0x000000ffff8a7224 */ /* 0x000fe200078e0099 */
[C---:B------:R-:W-:Y:S08]  /*4bb0*/  HMMA.16816.F32.BF16 R224, R8.reuse, R120, R36 ;  /* 0x0000007808e0723c */ /* 0x040ff00000041824 */
[----:B------:R-:W-:Y:S01]  /*4bc0*/  HMMA.16816.F32.BF16 R212, R8, R104, R32 ;  /* 0x0000006808d4723c */ /* 0x000fe20000041820 */
[----:B-1----:R-:W-:-:S07]  /*4bd0*/  FFMA.FTZ R0, R148, c[0x0][0x23c], -R18 ;  /* 0x00008f0094007a23 */ /* 0x002fce0000010812 */
        /* <DEDUP_REMOVED lines=8> */
[C---:B------:R-:W-:Y:S01]  /*4c60*/  HMMA.16816.F32.BF16 R32, R4.reuse, R76, RZ ;  /* 0x0000004c0420723c */ /* 0x040fe200000418ff */
[----:B------:R1:W-:Y:S07]  /*4c70*/  MUFU.EX2 R76, R0 ;  /* 0x00000000004c7308 */ /* 0x0003ee0000000800 */
[C---:B------:R-:W-:Y:S08]  /*4c80*/  HMMA.16816.F32.BF16 R48, R4.reuse, R78, RZ ;  /* 0x0000004e0430723c */ /* 0x040ff000000418ff */
[----:B------:R-:W-:Y:S01]  /*4c90*/  HMMA.16816.F32.BF16 R28, R4, R84, RZ ;  /* 0x00000054041c723c */ /* 0x000fe200000418ff */
[----:B-1----:R-:W-:-:S07]  /*4ca0*/  FFMA.FTZ R0, R146, c[0x0][0x23c], -R18 ;  /* 0x00008f0092007a23 */ /* 0x002fce0000010812 */
        /* <DEDUP_REMOVED lines=9> */
[----:B------:R-:W-:Y:S01]  /*4d40*/  IMAD.WIDE.U32 R4, R3, -0x2daee0ad, RZ ;  /* 0xd2511f5303047825 */ /* 0x000fe200078e00ff */
[----:B------:R1:W-:Y:S01]  /*4d50*/  MUFU.EX2 R16, R0 ;  /* 0x0000000000107308 */ /* 0x0003e20000000800 */
[----:B------:R-:W-:Y:S03]  /*4d60*/  HMMA.16816.F32.BF16 R168, R8, R110, R72 ;  /* 0x0000006e08a8723c */ /* 0x000fe60000041848 */
[----:B------:R-:W-:Y:S01]  /*4d70*/  LOP3.LUT R3, R4, 0xffff, RZ, 0xc0, !PT ;  /* 0x0000ffff04037812 */ /* 0x000fe200078ec0ff */
[----:B------:R-:W-:Y:S01]  /*4d80*/  FFMA.FTZ R6, R143, c[0x0][0x23c], -R18 ;  /* 0x00008f008f067a23 */ /* 0x000fe20000010812 */
[----:B------:R-:W-:-:S02]  /*4d90*/  SHF.R.U32.HI R7, RZ, 0x10, R4 ;  /* 0x00000010ff077819 */ /* 0x000fc40000011604 */
[----:B------:R-:W-:Y:S02]  /*4da0*/  LOP3.LUT R8, R4, 0xff, RZ, 0xc0, !PT ;  /* 0x000000ff04087812 */ /* 0x000fe400078ec0ff */
[----:B------:R-:W-:Y:S02]  /*4db0*/  SHF.R.U32.HI R3, RZ, 0x8, R3 ;  /* 0x00000008ff037819 */ /* 0x000fe40000011603 */
[----:B-1----:R-:W-:Y:S02]  /*4dc0*/  LOP3.LUT R0, R5, UR14, R22, 0x96, !PT ;  /* 0x0000000e05007c12 */ /* 0x002fe4000f8e9616 */
[----:B------:R-:W-:Y:S01]  /*4dd0*/  SHF.R.U32.HI R5, RZ, 0x18, R4 ;  /* 0x00000018ff057819 */ /* 0x000fe20000011604 */
[----:B------:R-:W-:Y:S01]  /*4de0*/  FFMA.FTZ R4, R149, c[0x0][0x23c], -R17 ;  /* 0x00008f0095047a23 */ /* 0x000fe20000010811 */
[----:B------:R-:W-:Y:S01]  /*4df0*/  PRMT R10, R8, 0x5410, R3 ;  /* 0x00005410080a7816 */ /* 0x000fe20000000003 */
[----:B------:R-:W1:Y:S01]  /*4e00*/  MUFU.EX2 R73, R6 ;  /* 0x0000000600497308 */ /* 0x000e620000000800 */
[----:B------:R-:W-:-:S07]  /*4e10*/  LOP3.LUT R3, R7, 0xff, RZ, 0xc0, !PT ;  /* 0x000000ff07037812 */ /* 0x000fce00078ec0ff */
[----:B------:R2:W-:Y:S01]  /*4e20*/  MUFU.EX2 R72, R4 ;  /* 0x0000000400487308 */ /* 0x0005e20000000800 */
[----:B------:R-:W-:Y:S02]  /*4e30*/  PRMT R9, R3, 0x5410, R5 ;  /* 0x0000541003097816 */ /* 0x000fe40000000005 */
[C---:B------:R-:W-:Y:S02]  /*4e40*/  LOP3.LUT R3, R0.reuse, 0xffff, RZ, 0xc0, !PT ;  /* 0x0000ffff00037812 */ /* 0x040fe400078ec0ff */
[----:B------:R-:W-:Y:S02]  /*4e50*/  LOP3.LUT R7, R0, 0xff, RZ, 0xc0, !PT ;  /* 0x000000ff00077812 */ /* 0x000fe400078ec0ff */
[----:B------:R-:W-:Y:S01]  /*4e60*/  SHF.R.U32.HI R5, RZ, 0x8, R3 ;  /* 0x00000008ff057819 */ /* 0x000fe20000011603 */
[----:B--2---:R-:W-:-:S04]  /*4e70*/  FFMA.FTZ R4, R147, c[0x0][0x23c], -R17 ;  /* 0x00008f0093047a23 */ /* 0x004fc80000010811 */
[----:B------:R2:W3:Y:S01]  /*4e80*/  MUFU.EX2 R74, R4 ;  /* 0x00000004004a7308 */ /* 0x0004e20000000800 */
[----:B------:R-:W-:Y:S01]  /*4e90*/  SHF.R.U32.HI R6, RZ, 0x18, R0 ;  /* 0x00000018ff067819 */ /* 0x000fe20000011600 */
[----:B------:R-:W-:Y:S01]  /*4ea0*/  FFMA.FTZ R3, R156, c[0x0][0x23c], -R17 ;  /* 0x00008f009c037a23 */ /* 0x000fe20000010811 */
[----:B------:R-:W-:Y:S01]  /*4eb0*/  PRMT R8, R7, 0x5410, R5 ;  /* 0x0000541007087816 */ /* 0x000fe20000000005 */
[----:B------:R-:W-:Y:S01]  /*4ec0*/  IMAD.MOV.U32 R156, RZ, RZ, R134 ;  /* 0x000000ffff9c7224 */ /* 0x000fe200078e0086 */
[----:B--2---:R-:W-:-:S04]  /*4ed0*/  SHF.R.U32.HI R4, RZ, 0x10, R0 ;  /* 0x00000010ff047819 */ /* 0x004fc80000011600 */
[----:B------:R-:W-:Y:S01]  /*4ee0*/  LOP3.LUT R0, R4, 0xff, RZ, 0xc0, !PT ;  /* 0x000000ff04007812 */ /* 0x000fe200078ec0ff */
[----:B------:R-:W-:Y:S01]  /*4ef0*/  FFMA.FTZ R4, R151, c[0x0][0x23c], -R17 ;  /* 0x00008f0097047a23 */ /* 0x000fe20000010811 */
[----:B------:R1:W-:Y:S02]  /*4f00*/  MUFU.EX2 R134, R3 ;  /* 0x0000000300867308 */ /* 0x0003e40000000800 */
[----:B------:R-:W-:Y:S01]  /*4f10*/  PRMT R5, R0, 0x5410, R6 ;  /* 0x0000541000057816 */ /* 0x000fe20000000006 */
[----:B------:R-:W-:-:S05]  /*4f20*/  HSET2.LE.AND R0, R10, R132, PT ;  /* 0x000000840a007233 */ /* 0x000fca0003803000 */
[----:B------:R2:W4:Y:S01]  /*4f30*/  MUFU.EX2 R11, R4 ;  /* 0x00000004000b7308 */ /* 0x0005220000000800 */
[----:B-1----:R-:W-:-:S04]  /*4f40*/  F2FP.BF16.PACK_AB R3, R73, R16 ;  /* 0x000000104903723e */ /* 0x002fc800000010ff */
[----:B------:R-:W-:Y:S01]  /*4f50*/  LOP3.LUT R6, R0, R3, RZ, 0xc0, !PT ;  /* 0x0000000300067212 */ /* 0x000fe200078ec0ff */
[----:B------:R-:W-:Y:S01]  /*4f60*/  HSET2.LE.AND R0, R9, R132, PT ;  /* 0x0000008409007233 */ /* 0x000fe20003803000 */
[----:B---3--:R-:W-:-:S04]  /*4f70*/  F2FP.BF16.PACK_AB R3, R74, R72 ;  /* 0x000000484a03723e */ /* 0x008fc800000010ff */
[----:B------:R-:W-:Y:S01]  /*4f80*/  LOP3.LUT R7, R0, R3, RZ, 0xc0, !PT ;  /* 0x0000000300077212 */ /* 0x000fe200078ec0ff */
[----:B------:R-:W-:Y:S01]  /*4f90*/  HSET2.LE.AND R0, R8, R132, PT ;  /* 0x0000008408007233 */ /* 0x000fe20003803000 */
[----:B------:R-:W-:-:S04]  /*4fa0*/  F2FP.BF16.PACK_AB R3, R76, R133 ;  /* 0x000000854c03723e */ /* 0x000fc800000010ff */
[----:B--2---:R-:W-:Y:S01]  /*4fb0*/  LOP3.LUT R4, R0, R3, RZ, 0xc0, !PT ;  /* 0x0000000300047212 */ /* 0x004fe200078ec0ff */
[----:B------:R-:W-:Y:S01]  /*4fc0*/  HSET2.LE.AND R0, R5, R132, PT ;  /* 0x0000008405007233 */ /* 0x000fe20003803000 */
[----:B----4-:R-:W-:-:S04]  /*4fd0*/  F2FP.BF16.PACK_AB R3, R11, R134 ;  /* 0x000000860b03723e */ /* 0x010fc800000010ff */
[----:B------:R-:W-:Y:S02]  /*4fe0*/  LOP3.LUT R5, R0, R3, RZ, 0xc0, !PT ;  /* 0x0000000300057212 */ /* 0x000fe400078ec0ff */
[----:B------:R-:W-:-:S04]  /*4ff0*/  IADD3 R0, R21, 0x1, RZ ;  /* 0x0000000115007810 */ /* 0x000fc80007ffe0ff */
[----:B------:R-:W-:-:S05]  /*5000*/  LOP3.LUT R0, R145, UR21, R0, 0x96, !PT ;  /* 0x0000001591007c12 */ /* 0x000fca000f8e9600 */
[----:B------:R-:W-:Y:S01]  /*5010*/  IMAD.WIDE.U32 R22, R0, -0x326172a9, RZ ;  /* 0xcd9e8d5700167825 */ /* 0x000fe200078e00ff */
[----:B------:R-:W-:Y:S04]  /*5020*/  HMMA.16816.F32.BF16 R96, R4, R108, R12 ;  /* 0x0000006c0460723c */ /* 0x000fe8000004180c */
[----:B------:R-:W-:Y:S02]  /*5030*/  LOP3.LUT R0, R23, UR13, R82, 0x96, !PT ;  /* 0x0000000d17007c12 */ /* 0x000fe4000f8e9652 */
[----:B------:R-:W-:Y:S01]  /*5040*/  LOP3.LUT R3, R43, UR11, R22, 0x96, !PT ;  /* 0x0000000b2b037c12 */ /* 0x000fe2000f8e9616 */
[----:B------:R-:W-:Y:S02]  /*5050*/  IMAD.MOV.U32 R109, RZ, RZ, R11 ;  /* 0x000000ffff6d7224 */ /* 0x000fe400078e000b */
[----:B------:R-:W-:-:S04]  /*5060*/  IMAD.WIDE.U32 R10, R0, -0x2daee0ad, RZ ;  /* 0xd2511f53000a7825 */ /* 0x000fc800078e00ff */
[----:B------:R-:W-:Y:S01]  /*5070*/  IMAD.WIDE.U32 R8, R3, -0x2daee0ad, RZ ;  /* 0xd2511f5303087825 */ /* 0x000fe200078e00ff */
[----:B------:R-:W-:-:S04]  /*5080*/  LOP3.LUT R3, R11, UR10, R130, 0x96, !PT ;  /* 0x0000000a0b037c12 */ /* 0x000fc8000f8e9682 */
[----:B------:R-:W-:Y:S01]  /*5090*/  LOP3.LUT R0, R9, UR8, R10, 0x96, !PT ;  /* 0x0000000809007c12 */ /* 0x000fe2000f8e960a */
[----:B------:R-:W-:Y:S01]  /*50a0*/  HMMA.16816.F32.BF16 R100, R4, R116, R44 ;  /* 0x000000740464723c */ /* 0x000fe2000004182c */
[----:B------:R-:W-:-:S06]  /*50b0*/  IMAD.WIDE.U32 R10, R3, -0x326172a9, RZ ;  /* 0xcd9e8d57030a7825 */ /* 0x000fcc00078e00ff */
[----:B------:R-:W-:Y:S01]  /*50c0*/  IMAD.WIDE.U32 R46, R0, -0x326172a9, RZ ;  /* 0xcd9e8d57002e7825 */ /* 0x000fe200078e00ff */
[----:B------:R-:W-:-:S04]  /*50d0*/  LOP3.LUT R0, R11, UR9, R42, 0x96, !PT ;  /* 0x000000090b007c12 */ /* 0x000fc8000f8e962a */
[----:B------:R-:W-:Y:S01]  /*50e0*/  LOP3.LUT R3, R47, UR7, R10, 0x96, !PT ;  /* 0x000000072f037c12 */ /* 0x000fe2000f8e960a */
[----:B------:R-:W-:-:S04]  /*50f0*/  IMAD.WIDE.U32 R10, R0, -0x2daee0ad, RZ ;  /* 0xd2511f53000a7825 */ /* 0x000fc800078e00ff */
[----:B------:R-:W-:Y:S02]  /*5100*/  FFMA.FTZ R0, R158, c[0x0][0x23c], -R20 ;  /* 0x00008f009e007a23 */ /* 0x000fe40000010814 */
[----:B------:R-:W-:Y:S01]  /*5110*/  IMAD.WIDE.U32 R44, R3, -0x2daee0ad, RZ ;  /* 0xd2511f53032c7825 */ /* 0x000fe200078e00ff */
[----:B------:R-:W-:Y:S01]  /*5120*/  LOP3.LUT R3, R11, UR6, R8, 0x96, !PT ;  /* 0x000000060b037c12 */ /* 0x000fe2000f8e9608 */
[----:B------:R1:W-:Y:S02]  /*5130*/  MUFU.EX2 R95, R0 ;  /* 0x00000000005f7308 */ /* 0x0003e40000000800 */
[----:B------:R-:W-:Y:S02]  /*5140*/  FFMA.FTZ R8, R159, c[0x0][0x23c], -R20 ;  /* 0x00008f009f087a23 */ /* 0x000fe40000010814 */
[----:B------:R-:W-:-:S04]  /*5150*/  IMAD.WIDE.U32 R42, R3, -0x326172a9, RZ ;  /* 0xcd9e8d57032a7825 */ /* 0x000fc800078e00ff */
[----:B------:R-:W-:Y:S01]  /*5160*/  FFMA.FTZ R3, R157, c[0x0][0x23c], -R20 ;  /* 0x00008f009d037a23 */ /* 0x000fe20000010814 */
[----:B-1----:R-:W-:Y:S01]  /*5170*/  LOP3.LUT R0, R45, UR4, R10, 0x96, !PT ;  /* 0x000000042d007c12 */ /* 0x002fe2000f8e960a */
[----:B------:R-:W-:Y:S02]  /*5180*/  IMAD.MOV.U32 R45, RZ, RZ, R140 ;  /* 0x000000ffff2d7224 */ /* 0x000fe400078e008c */
[----:B------:R1:W2:Y:S01]  /*5190*/  MUFU.EX2 R140, R8 ;  /* 0x00000008008c7308 */ /* 0x0002a20000000800 */
[----:B------:R-:W-:Y:S02]  /*51a0*/  IMAD.MOV.U32 R157, RZ, RZ, R132 ;  /* 0x000000ffff9d7224 */ /* 0x000fe400078e0084 */
[----:B------:R-:W-:-:S05]  /*51b0*/  IMAD.MOV.U32 R159, RZ, RZ, R16 ;  /* 0x000000ffff9f7224 */ /* 0x000fca00078e0010 */
[----:B------:R3:W-:Y:S01]  /*51c0*/  MUFU.EX2 R132, R3 ;  /* 0x0000000300847308 */ /* 0x0007e20000000800 */
[----:B-1----:R-:W-:-:S05]  /*51d0*/  IMAD.WIDE.U32 R8, R0, -0x326172a9, RZ ;  /* 0xcd9e8d5700087825 */ /* 0x002fca00078e00ff */
[----:B------:R-:W-:Y:S02]  /*51e0*/  LOP3.LUT R0, R9, UR15, R42, 0x96, !PT ;  /* 0x0000000f09007c12 */ /* 0x000fe4000f8e962a */
[----:B------:R-:W-:Y:S01]  /*51f0*/  SHF.R.U32.HI R12, RZ, 0x10, R8 ;  /* 0x00000010ff0c7819 */ /* 0x000fe20000011608 */
[----:B---3--:R-:W-:Y:S01]  /*5200*/  FFMA.FTZ R3, R160, c[0x0][0x23c], -R20 ;  /* 0x00008f00a0037a23 */ /* 0x008fe20000010814 */
[C---:B------:R-:W-:Y:S02]  /*5210*/  LOP3.LUT R9, R8.reuse, 0xffff, RZ, 0xc0, !PT ;  /* 0x0000ffff08097812 */ /* 0x040fe400078ec0ff */
[----:B------:R-:W-:Y:S02]  /*5220*/  LOP3.LUT R16, R8, 0xff, RZ, 0xc0, !PT ;  /* 0x000000ff08107812 */ /* 0x000fe400078ec0ff */
[----:B------:R-:W-:Y:S01]  /*5230*/  SHF.R.U32.HI R13, RZ, 0x18, R8 ;  /* 0x00000018ff0d7819 */ /* 0x000fe20000011608 */
[----:B------:R-:W-:Y:S01]  /*5240*/  FFMA.FTZ R8, R161, c[0x0][0x23c], -R19 ;  /* 0x00008f00a1087a23 */ /* 0x000fe20000010813 */
[----:B------:R-:W-:-:S02]  /*5250*/  LOP3.LUT R10, R0, 0xffff, RZ, 0xc0, !PT ;  /* 0x0000ffff000a7812 */ /* 0x000fc400078ec0ff */
[----:B------:R-:W-:Y:S02]  /*5260*/  LOP3.LUT R15, R0, 0xff, RZ, 0xc0, !PT ;  /* 0x000000ff000f7812 */ /* 0x000fe400078ec0ff */
[--C-:B------:R-:W-:Y:S02]  /*5270*/  SHF.R.U32.HI R11, RZ, 0x10, R0.reuse ;  /* 0x00000010ff0b7819 */ /* 0x100fe40000011600 */
[----:B------:R-:W-:Y:S01]  /*5280*/  SHF.R.U32.HI R14, RZ, 0x18, R0 ;  /* 0x00000018ff0e7819 */ /* 0x000fe20000011600 */
[----:B------:R1:W-:Y:S01]  /*5290*/  MUFU.EX2 R21, R3 ;  /* 0x0000000300157308 */ /* 0x0003e20000000800 */
[----:B------:R-:W-:Y:S01]  /*52a0*/  LOP3.LUT R0, R12, 0xff, RZ, 0xc0, !PT ;  /* 0x000000ff0c007812 */ /* 0x000fe200078ec0ff */
[----:B------:R-:W-:Y:S02]  /*52b0*/  IMAD.MOV.U32 R139, RZ, RZ, R174 ;  /* 0x000000ffff8b7224 */ /* 0x000fe400078e00ae */
[----:B------:R-:W-:-:S04]  /*52c0*/  IMAD.MOV.U32 R93, RZ, RZ, R178 ;  /* 0x000000ffff5d7224 */ /* 0x000fc800078e00b2 */
[----:B------:R3:W-:Y:S01]  /*52d0*/  MUFU.EX2 R92, R8 ;  /* 0x00000008005c7308 */ /* 0x0007e20000000800 */
[----:B------:R-:W-:Y:S02]  /*52e0*/  IMAD.MOV.U32 R94, RZ, RZ, R177 ;  /* 0x000000ffff5e7224 */ /* 0x000fe400078e00b1 */
[----:B------:R-:W-:Y:S01]  /*52f0*/  IMAD.MOV.U32 R143, RZ, RZ, R176 ;  /* 0x000000ffff8f7224 */ /* 0x000fe200078e00b0 */
[----:B-1----:R-:W-:Y:S02]  /*5300*/  SHF.R.U32.HI R3, RZ, 0x8, R9 ;  /* 0x00000008ff037819 */ /* 0x002fe40000011609 */
[----:B------:R-:W-:Y:S01]  /*5310*/  SHF.R.U32.HI R9, RZ, 0x8, R10 ;  /* 0x00000008ff097819 */ /* 0x000fe2000001160a */
[----:B------:R-:W-:Y:S01]  /*5320*/  HMMA.16816.F32.BF16 R176, R4, R120, R28 ;  /* 0x0000007804b0723c */ /* 0x000fe2000004181c */
[----:B------:R-:W-:Y:S01]  /*5330*/  PRMT R10, R16, 0x5410, R3 ;  /* 0x00005410100a7816 */ /* 0x000fe20000000003 */
[----:B------:R-:W-:Y:S01]  /*5340*/  IMAD.MOV.U32 R79, RZ, RZ, R175 ;  /* 0x000000ffff4f7224 */ /* 0x000fe200078e00af */
[----:B---3--:R-:W-:Y:S01]  /*5350*/  LOP3.LUT R8, R11, 0xff, RZ, 0xc0, !PT ;  /* 0x000000ff0b087812 */ /* 0x008fe200078ec0ff */
[----:B------:R-:W-:Y:S01]  /*5360*/  IMAD.MOV.U32 R75, RZ, RZ, R173 ;  /* 0x000000ffff4b7224 */ /* 0x000fe200078e00ad */
[----:B------:R-:W-:Y:S01]  /*5370*/  PRMT R11, R0, 0x5410, R13 ;  /* 0x00005410000b7816 */ /* 0x000fe2000000000d */
[----:B------:R-:W-:-:S02]  /*5380*/  FFMA.FTZ R0, R162, c[0x0][0x23c], -R19 ;  /* 0x00008f00a2007a23 */ /* 0x000fc40000010813 */
[C---:B------:R-:W-:Y:S01]  /*5390*/  HMMA.16816.F32.BF16 R120, R4.reuse, R122, R52 ;  /* 0x0000007a0478723c */ /* 0x040fe20000041834 */
[----:B------:R-:W-:Y:S01]  /*53a0*/  PRMT R3, R15, 0x5410, R9 ;  /* 0x000054100f037816 */ /* 0x000fe20000000009 */
[----:B------:R-:W-:Y:S01]  /*53b0*/  IMAD.MOV.U32 R77, RZ, RZ, R172 ;  /* 0x000000ffff4d7224 */ /* 0x000fe200078e00ac */
[----:B------:R-:W-:Y:S01]  /*53c0*/  PRMT R8, R8, 0x5410, R14 ;  /* 0x0000541008087816 */ /* 0x000fe2000000000e */
[----:B------:R-:W-:Y:S01]  /*53d0*/  IMAD.MOV.U32 R83, RZ, RZ, R167 ;  /* 0x000000ffff537224 */ /* 0x000fe200078e00a7 */
[----:B------:R-:W1:Y:S02]  /*53e0*/  LDSM.16.MT88.4 R12, [R218+0x9800] ;  /* 0x00980000da0c783b */ /* 0x000e640000004200 */
[----:B------:R-:W-:Y:S02]  /*53f0*/  IMAD.MOV.U32 R53, RZ, RZ, R139 ;  /* 0x000000ffff357224 */ /* 0x000fe400078e008b */
[----:B------:R3:W4:Y:S01]  /*5400*/  MUFU.EX2 R139, R0 ;  /* 0x00000000008b7308 */ /* 0x0007220000000800 */
[----:B------:R-:W-:Y:S01]  /*5410*/  HMMA.16816.F32.BF16 R84, R4, R112, R32 ;  /* 0x000000700454723c */ /* 0x000fe20000041820 */
[----:B------:R-:W-:Y:S01]  /*5420*/  IMAD.MOV.U32 R108, RZ, RZ, R166 ;  /* 0x000000ffff6c7224 */ /* 0x000fe200078e00a6 */
[----:B------:R-:W1:Y:S01]  /*5430*/  LDSM.16.MT88.4 R28, [R216+0xa800] ;  /* 0x00a80000d81c783b */ /* 0x000e620000004200 */
[----:B------:R-:W-:-:S02]  /*5440*/  IMAD.MOV.U32 R131, RZ, RZ, R165 ;  /* 0x000000ffff837224 */ /* 0x000fc400078e00a5 */
[----:B------:R-:W-:Y:S01]  /*5450*/  IMAD.MOV.U32 R130, RZ, RZ, R164 ;  /* 0x000000ffff827224 */ /* 0x000fe200078e00a4 */
[----:B------:R-:W1:Y:S02]  /*5460*/  LDSM.16.MT88.4 R32, [R218+0xa800] ;  /* 0x00a80000da20783b */ /* 0x000e640000004200 */
[C---:B------:R-:W-:Y:S08]  /*5470*/  HMMA.16816.F32.BF16 R172, R4.reuse, R104, R36 ;  /* 0x0000006804ac723c */ /* 0x040ff00000041824 */
[C---:B------:R-:W-:Y:S01]  /*5480*/  HMMA.16816.F32.BF16 R56, R4.reuse, R106, R56 ;  /* 0x0000006a0438723c */ /* 0x040fe20000041838 */
[----:B---3--:R-:W-:Y:S01]  /*5490*/  FFMA.FTZ R0, R163, c[0x0][0x23c], -R19 ;  /* 0x00008f00a3007a23 */ /* 0x008fe20000010813 */
[----:B------:R-:W-:Y:S06]  /*54a0*/  LDSM.16.MT88.4 R36, [R216+0xb800] ;  /* 0x00b80000d824783b */ /* 0x000fec0000004200 */
[C---:B------:R-:W-:Y:S08]  /*54b0*/  HMMA.16816.F32.BF16 R164, R4.reuse, R124, R24 ;  /* 0x0000007c04a4723c */ /* 0x040ff00000041818 */
[C---:B------:R-:W-:Y:S08]  /*54c0*/  HMMA.16816.F32.BF16 R60, R4.reuse, R118, R60 ;  /* 0x00000076043c723c */ /* 0x040ff0000004183c */
[C---:B------:R-:W-:Y:S08]  /*54d0*/  HMMA.16816.F32.BF16 R64, R4.reuse, R110, R64 ;  /* 0x0000006e0440723c */ /* 0x040ff00000041840 */
[C---:B------:R-:W-:Y:S01]  /*54e0*/  HMMA.16816.F32.BF16 R68, R4.reuse, R126, R68 ;  /* 0x0000007e0444723c */ /* 0x040fe20000041844 */
[----:B------:R-:W-:Y:S01]  /*54f0*/  IMAD.MOV.U32 R116, RZ, RZ, R79 ;  /* 0x000000ffff747224 */ /* 0x000fe200078e004f */
[----:B------:R-:W3:Y:S06]  /*5500*/  LDSM.16.MT88.4 R24, [R216+0x9800] ;  /* 0x00980000d818783b */ /* 0x000eec0000004200 */
[----:B------:R-:W-:Y:S01]  /*5510*/  HMMA.16816.F32.BF16 R112, R4, R114, R48 ;  /* 0x000000720470723c */ /* 0x000fe20000041830 */
[----:B------:R-:W-:Y:S01]  /*5520*/  IMAD.MOV.U32 R82, RZ, RZ, R76 ;  /* 0x000000ffff527224 */ /* 0x000fe200078e004c */
[----:B------:R-:W1:Y:S05]  /*5530*/  LDSM.16.MT88.4 R48, [R218+0xb800] ;  /* 0x00b80000da30783b */ /* 0x000e6a0000004200 */
[----:B------:R-:W-:-:S02]  /*5540*/  FFMA.FTZ R4, R185, c[0x0][0x23c], -R19 ;  /* 0x00008f00b9047a23 */ /* 0x000fc40000010813 */
[----:B------:R2:W-:Y:S08]  /*5550*/  MUFU.EX2 R185, R0 ;  /* 0x0000000000b97308 */ /* 0x0005f00000000800 */
[----:B------:R4:W1:Y:S01]  /*5560*/  MUFU.EX2 R117, R4 ;  /* 0x0000000400757308 */ /* 0x0008620000000800 */
[----:B--2---:R-:W-:Y:S01]  /*5570*/  HSET2.LE.AND R0, R3, R157, PT ;  /* 0x0000009d03007233 */ /* 0x004fe20003803000 */
[----:B------:R-:W-:-:S04]  /*5580*/  F2FP.BF16.PACK_AB R3, R140, R95 ;  /* 0x0000005f8c03723e */ /* 0x000fc800000010ff */
[----:B----4-:R-:W-:Y:S01]  /*5590*/  LOP3.LUT R4, R0, R3, RZ, 0xc0, !PT ;  /* 0x0000000300047212 */ /* 0x010fe200078ec0ff */
[----:B------:R-:W-:Y:S01]  /*55a0*/  HSET2.LE.AND R0, R8, R157, PT ;  /* 0x0000009d08007233 */ /* 0x000fe20003803000 */
[----:B------:R-:W-:-:S04]  /*55b0*/  F2FP.BF16.PACK_AB R3, R139, R92 ;  /* 0x0000005c8b03723e */ /* 0x000fc800000010ff */
[----:B------:R-:W-:Y:S01]  /*55c0*/  LOP3.LUT R5, R0, R3, RZ, 0xc0, !PT ;  /* 0x0000000300057212 */ /* 0x000fe200078ec0ff */
[----:B------:R-:W-:Y:S01]  /*55d0*/  HSET2.LE.AND R0, R10, R157, PT ;  /* 0x0000009d0a007233 */ /* 0x000fe20003803000 */
[----:B------:R-:W-:-:S04]  /*55e0*/  F2FP.BF16.PACK_AB R3, R21, R132 ;  /* 0x000000841503723e */ /* 0x000fc800000010ff */
[----:B------:R-:W-:Y:S01]  /*55f0*/  LOP3.LUT R6, R0, R3, RZ, 0xc0, !PT ;  /* 0x0000000300067212 */ /* 0x000fe200078ec0ff */
[----:B------:R-:W-:Y:S01]  /*5600*/  HSET2.LE.AND R0, R11, R157, PT ;  /* 0x0000009d0b007233 */ /* 0x000fe20003803000 */
[----:B-1----:R-:W-:-:S04]  /*5610*/  F2FP.BF16.PACK_AB R3, R117, R185 ;  /* 0x000000b97503723e */ /* 0x002fc800000010ff */
[----:B------:R-:W-:Y:S01]  /*5620*/  LOP3.LUT R7, R0, R3, RZ, 0xc0, !PT ;  /* 0x0000000300077212 */ /* 0x000fe200078ec0ff */
[----:B------:R-:W-:-:S06]  /*5630*/  IMAD.MOV.U32 R47, RZ, RZ, R77 ;  /* 0x000000ffff2f7224 */ /* 0x000fcc00078e004d */
[----:B------:R-:W-:Y:S07]  /*5640*/  HMMA.16816.F32.BF16 R76, R4, R14, R192 ;  /* 0x0000000e044c723c */ /* 0x000fee00000418c0 */
[----:B------:R-:W-:Y:S02]  /*5650*/  IMAD.MOV.U32 R192, RZ, RZ, R235 ;  /* 0x000000ffffc07224 */ /* 0x000fe400078e00eb */
[----:B------:R-:W2:Y:S01]  /*5660*/  LDL.LU R235, [R1+0x64] ;  /* 0x0000640001eb7983 */ /* 0x000ea20000300800 */
[----:B------:R-:W-:-:S02]  /*5670*/  LOP3.LUT R0, R23, UR13, R80, 0x96, !PT ;  /* 0x0000000d17007c12 */ /* 0x000fc4000f8e9650 */
[----:B------:R-:W-:-:S03]  /*5680*/  LOP3.LUT R3, R41, UR11, R22, 0x96, !PT ;  /* 0x0000000b29037c12 */ /* 0x000fc6000f8e9616 */
[----:B------:R-:W-:-:S04]  /*5690*/  IMAD.WIDE.U32 R10, R0, -0x2daee0ad, RZ ;  /* 0xd2511f53000a7825 */ /* 0x000fc800078e00ff */
[----:B------:R-:W-:Y:S01]  /*56a0*/  IMAD.WIDE.U32 R8, R3, -0x2daee0ad, RZ ;  /* 0xd2511f5303087825 */ /* 0x000fe200078e00ff */
[----:B------:R-:W-:-:S04]  /*56b0*/  LOP3.LUT R11, R11, UR10, R128, 0x96, !PT ;  /* 0x0000000a0b0b7c12 */ /* 0x000fc8000f8e9680 */
[----:B------:R-:W-:Y:S01]  /*56c0*/  LOP3.LUT R0, R9, UR8, R10, 0x96, !PT ;  /* 0x0000000809007c12 */ /* 0x000fe2000f8e960a */
[----:B------:R-:W-:-:S05]  /*56d0*/  IMAD.WIDE.U32 R10, R11, -0x326172a9, RZ ;  /* 0xcd9e8d570b0a7825 */ /* 0x000fca00078e00ff */
[----:B------:R-:W-:Y:S01]  /*56e0*/  LOP3.LUT R9, R11, UR9, R40, 0x96, !PT ;  /* 0x000000090b097c12 */ /* 0x000fe2000f8e9628 */
[----:B------:R-:W-:Y:S01]  /*56f0*/  IMAD.WIDE.U32 R40, R0, -0x326172a9, RZ ;  /* 0xcd9e8d5700287825 */ /* 0x000fe200078e00ff */
[C---:B------:R-:W-:Y:S03]  /*5700*/  HMMA.16816.F32.BF16 R88, R4.reuse, R28, R212 ;  /* 0x0000001c0458723c */ /* 0x040fe600000418d4 */
[----:B------:R-:W-:Y:S01]  /*5710*/  IMAD.MOV.U32 R158, RZ, RZ, R74 ;  /* 0x000000ffff9e7224 */ /* 0x000fe200078e004a */
[----:B------:R-:W-:Y:S01]  /*5720*/  LOP3.LUT R3, R41, UR7, R10, 0x96, !PT ;  /* 0x0000000729037c12 */ /* 0x000fe2000f8e960a */
[----:B------:R-:W-:Y:S02]  /*5730*/  IMAD.MOV.U32 R52, RZ, RZ, R72 ;  /* 0x000000ffff347224 */ /* 0x000fe400078e0048 */
[----:B------:R-:W-:Y:S01]  /*5740*/  IMAD.MOV.U32 R55, RZ, RZ, R73 ;  /* 0x000000ffff377224 */ /* 0x000fe200078e0049 */
[----:B------:R-:W-:Y:S01]  /*5750*/  HMMA.16816.F32.BF16 R104, R4, R32, R208 ;  /* 0x000000200468723c */ /* 0x000fe200000418d0 */
[----:B------:R-:W-:-:S02]  /*5760*/  IMAD.MOV.U32 R54, RZ, RZ, R75 ;  /* 0x000000ffff367224 */ /* 0x000fc400078e004b */
[----:B------:R-:W-:Y:S02]  /*5770*/  IMAD.MOV.U32 R193, RZ, RZ, R157 ;  /* 0x000000ffffc17224 */ /* 0x000fe400078e009d */
[----:B------:R-:W-:Y:S02]  /*5780*/  IMAD.MOV.U32 R215, RZ, RZ, R158 ;  /* 0x000000ffffd77224 */ /* 0x000fe400078e009e */
[----:B------:R-:W-:Y:S01]  /*5790*/  IMAD.MOV.U32 R210, RZ, RZ, R159 ;  /* 0x000000ffffd27224 */ /* 0x000fe200078e009f */
[----:B---3--:R-:W-:Y:S01]  /*57a0*/  HMMA.16816.F32.BF16 R144, R4, R24, R228 ;  /* 0x000000180490723c */ /* 0x008fe200000418e4 */
[----:B------:R-:W-:Y:S02]  /*57b0*/  IMAD.MOV.U32 R194, RZ, RZ, R156 ;  /* 0x000000ffffc27224 */ /* 0x000fe400078e009c */
[----:B------:R-:W-:Y:S02]  /*57c0*/  IMAD.MOV.U32 R211, RZ, RZ, R52 ;  /* 0x000000ffffd37224 */ /* 0x000fe400078e0034 */
[----:B------:R-:W-:-:S02]  /*57d0*/  IMAD.MOV.U32 R212, RZ, RZ, R53 ;  /* 0x000000ffffd47224 */ /* 0x000fc400078e0035 */
[----:B------:R-:W-:Y:S01]  /*57e0*/  IMAD.MOV.U32 R231, RZ, RZ, R117 ;  /* 0x000000ffffe77224 */ /* 0x000fe200078e0075 */
[----:B------:R-:W-:Y:S01]  /*57f0*/  HMMA.16816.F32.BF16 R72, R4, R12, R224 ;  /* 0x0000000c0448723c */ /* 0x000fe200000418e0 */
[----:B------:R-:W-:Y:S02]  /*5800*/  FFMA.FTZ R0, R233, c[0x0][0x23c], -R18 ;  /* 0x00008f00e9007a23 */ /* 0x000fe40000010812 */
[----:B------:R-:W-:-:S04]  /*5810*/  IMAD.WIDE.U32 R52, R3, -0x2daee0ad, RZ ;  /* 0xd2511f5303347825 */ /* 0x000fc800078e00ff */
[----:B------:R-:W-:Y:S01]  /*5820*/  IMAD.MOV.U32 R226, RZ, RZ, R95 ;  /* 0x000000ffffe27224 */ /* 0x000fe200078e005f */
[----:B------:R-:W-:Y:S01]  /*5830*/  HMMA.16816.F32.BF16 R160, R4, R36, R204 ;  /* 0x0000002404a0723c */ /* 0x000fe200000418cc */
[----:B------:R-:W-:-:S06]  /*5840*/  IMAD.MOV.U32 R227, RZ, RZ, R92 ;  /* 0x000000ffffe37224 */ /* 0x000fcc00078e005c */
[----:B------:R-:W-:Y:S01]  /*5850*/  IMAD.MOV.U32 R204, RZ, RZ, R116 ;  /* 0x000000ffffcc7224 */ /* 0x000fe200078e0074 */
[C---:B------:R-:W-:Y:S07]  /*5860*/  HMMA.16816.F32.BF16 R148, R4.reuse, R26, R196 ;  /* 0x0000001a0494723c */ /* 0x040fee00000418c4 */
[----:B------:R-:W-:Y:S01]  /*5870*/  IMAD.MOV.U32 R197, RZ, RZ, R94 ;  /* 0x000000ffffc57224 */ /* 0x000fe200078e005e */
[----:B------:R-:W-:Y:S01]  /*5880*/  HMMA.16816.F32.BF16 R156, R4, R34, R180 ;  /* 0x00000022049c723c */ /* 0x000fe200000418b4 */
[----:B------:R-:W-:-:S07]  /*5890*/  IMAD.MOV.U32 R198, RZ, RZ, R93 ;  /* 0x000000ffffc67224 */ /* 0x000fce00078e005d */
[C---:B------:R-:W-:Y:S08]  /*58a0*/  HMMA.16816.F32.BF16 R124, R4.reuse, R48, R200 ;  /* 0x00000030047c723c */ /* 0x040ff000000418c8 */
[C---:B------:R-:W-:Y:S01]  /*58b0*/  HMMA.16816.F32.BF16 R92, R4.reuse, R30, R188 ;  /* 0x0000001e045c723c */ /* 0x040fe200000418bc */
[----:B------:R-:W-:Y:S02]  /*58c0*/  IMAD.MOV.U32 R202, RZ, RZ, R137 ;  /* 0x000000ffffca7224 */ /* 0x000fe400078e0089 */
[----:B------:R1:W-:Y:S05]  /*58d0*/  MUFU.EX2 R137, R0 ;  /* 0x0000000000897308 */ /* 0x0003ea0000000800 */
[C---:B------:R-:W-:Y:S08]  /*58e0*/  HMMA.16816.F32.BF16 R116, R4.reuse, R38, R168 ;  /* 0x000000260474723c */ /* 0x040ff000000418a8 */
[----:B------:R-:W-:Y:S01]  /*58f0*/  HMMA.16816.F32.BF16 R180, R4, R50, R152 ;  /* 0x0000003204b4723c */ /* 0x000fe20000041898 */
[----:B------:R-:W-:Y:S01]  /*5900*/  FFMA.FTZ R3, R234, c[0x0][0x23c], -R18 ;  /* 0x00008f00ea037a23 */ /* 0x000fe20000010812 */
[----:B------:R-:W3:Y:S05]  /*5910*/  LDSM.16.MT88.4 R152, [R216+0x9c00] ;  /* 0x009c0000d898783b */ /* 0x000eea0000004200 */
[----:B------:R-:W-:-:S05]  /*5920*/  IMAD.WIDE.U32 R6, R9, -0x2daee0ad, RZ ;  /* 0xd2511f5309067825 */ /* 0x000fca00078e00ff */
[----:B-1----:R-:W-:Y:S01]  /*5930*/  LOP3.LUT R0, R53, UR4, R6, 0x96, !PT ;  /* 0x0000000435007c12 */ /* 0x002fe2000f8e9606 */
[----:B------:R-:W-:-:S04]  /*5940*/  IMAD.MOV.U32 R201, RZ, RZ, R138 ;  /* 0x000000ffffc97224 */ /* 0x000fc800078e008a */
[----:B------:R-:W-:Y:S01]  /*5950*/  IMAD.WIDE.U32 R4, R0, -0x326172a9, RZ ;  /* 0xcd9e8d5700047825 */ /* 0x000fe200078e00ff */
[----:B------:R1:W-:Y:S04]  /*5960*/  MUFU.EX2 R138, R3 ;  /* 0x00000003008a7308 */ /* 0x0003e80000000800 */
[----:B------:R-:W-:Y:S01]  /*5970*/  LOP3.LUT R0, R4, 0xffff, RZ, 0xc0, !PT ;  /* 0x0000ffff04007812 */ /* 0x000fe200078ec0ff */
[----:B------:R-:W-:Y:S01]  /*5980*/  IMAD.MOV.U32 R229, RZ, RZ, R132 ;  /* 0x000000ffffe57224 */ /* 0x000fe200078e0084 */
[----:B------:R-:W-:Y:S02]  /*5990*/  LOP3.LUT R6, R7, UR6, R8, 0x96, !PT ;  /* 0x0000000607067c12 */ /* 0x000fe4000f8e9608 */
[----:B------:R-:W-:Y:S01]  /*59a0*/  SHF.R.U32.HI R0, RZ, 0x8, R0 ;  /* 0x00000008ff007819 */ /* 0x000fe20000011600 */
[----:B-1----:R-:W-:-:S04]  /*59b0*/  FFMA.FTZ R3, R186, c[0x0][0x23c], -R18 ;  /* 0x00008f00ba037a23 */ /* 0x002fc80000010812 */
[----:B------:R1:W-:Y:S01]  /*59c0*/  MUFU.EX2 R132, R3 ;  /* 0x0000000300847308 */ /* 0x0003e20000000800 */
[----:B------:R-:W-:Y:S02]  /*59d0*/  FFMA.FTZ R7, R187, c[0x0][0x23c], -R18 ;  /* 0x00008f00bb077a23 */ /* 0x000fe40000010812 */
[----:B------:R-:W-:-:S04]  /*59e0*/  IMAD.WIDE.U32 R22, R6, -0x326172a9, RZ ;  /* 0xcd9e8d5706167825 */ /* 0x000fc800078e00ff */
[----:B------:R-:W-:Y:S01]  /*59f0*/  IMAD.MOV.U32 R203, RZ, RZ, R133 ;  /* 0x000000ffffcb7224 */ /* 0x000fe200078e0085 */
[----:B-1----:R-:W-:-:S04]  /*5a00*/  LOP3.LUT R3, R4, 0xff, RZ, 0xc0, !PT ;  /* 0x000000ff04037812 */ /* 0x002fc800078ec0ff */
[----:B------:R-:W-:Y:S02]  /*5a10*/  PRMT R10, R3, 0x5410, R0 ;  /* 0x00005410030a7816 */ /* 0x000fe40000000000 */
[----:B------:R-:W-:Y:S01]  /*5a20*/  SHF.R.U32.HI R3, RZ, 0x10, R4 ;  /* 0x00000010ff037819 */ /* 0x000fe20000011604 */
[----:B------:R1:W4:Y:S01]  /*5a30*/  MUFU.EX2 R133, R7 ;  /* 0x0000000700857308 */ /* 0x0003220000000800 */
[----:B------:R-:W-:Y:S02]  /*5a40*/  LOP3.LUT R0, R5, UR15, R22, 0x96, !PT ;  /* 0x0000000f05007c12 */ /* 0x000fe4000f8e9616 */
[----:B------:R-:W-:Y:S01]  /*5a50*/  LOP3.LUT R3, R3, 0xff, RZ, 0xc0, !PT ;  /* 0x000000ff03037812 */ /* 0x000fe200078ec0ff */
[----:B------:R-:W-:Y:S02]  /*5a60*/  FFMA.FTZ R6, R223, c[0x0][0x23c], -R17 ;  /* 0x00008f00df067a23 */ /* 0x000fe40000010811 */
[----:B------:R-:W-:Y:S02]  /*5a70*/  IMAD.MOV.U32 R213, RZ, RZ, R54 ;  /* 0x000000ffffd57224 */ /* 0x000fe400078e0036 */
[----:B------:R-:W-:-:S02]  /*5a80*/  IMAD.MOV.U32 R214, RZ, RZ, R55 ;  /* 0x000000ffffd67224 */ /* 0x000fc400078e0037 */
[----:B------:R3:W-:Y:S01]  /*5a90*/  MUFU.EX2 R55, R6 ;  /* 0x0000000600377308 */ /* 0x0007e20000000800 */
[----:B-1----:R-:W-:Y:S01]  /*5aa0*/  SHF.R.U32.HI R7, RZ, 0x18, R4 ;  /* 0x00000018ff077819 */ /* 0x002fe20000011604 */
[----:B------:R-:W-:-:S03]  /*5ab0*/  FFMA.FTZ R4, R232, c[0x0][0x23c], -R17 ;  /* 0x00008f00e8047a23 */ /* 0x000fc60000010811 */
[----:B------:R-:W-:-:S03]  /*5ac0*/  PRMT R9, R3, 0x5410, R7 ;  /* 0x0000541003097816 */ /* 0x000fc60000000007 */
[----:B------:R1:W1:Y:S01]  /*5ad0*/  MUFU.EX2 R54, R4 ;  /* 0x0000000400367308 */ /* 0x0002620000000800 */
[C---:B------:R-:W-:Y:S02]  /*5ae0*/  LOP3.LUT R3, R0.reuse, 0xffff, RZ, 0xc0, !PT ;  /* 0x0000ffff00037812 */ /* 0x040fe400078ec0ff */
[----:B------:R-:W-:Y:S02]  /*5af0*/  LOP3.LUT R7, R0, 0xff, RZ, 0xc0, !PT ;  /* 0x000000ff00077812 */ /* 0x000fe400078ec0ff */
[--C-:B---3--:R-:W-:Y:S02]  /*5b00*/  SHF.R.U32.HI R6, RZ, 0x18, R0.reuse ;  /* 0x00000018ff067819 */ /* 0x108fe40000011600 */
[----:B------:R-:W-:Y:S01]  /*5b10*/  SHF.R.U32.HI R5, RZ, 0x8, R3 ;  /* 0x00000008ff057819 */ /* 0x000fe20000011603 */
[----:B------:R-:W-:Y:S01]  /*5b20*/  FFMA.FTZ R3, R238, c[0x0][0x23c], -R17 ;  /* 0x00008f00ee037a23 */ /* 0x000fe20000010811 */
[----:B-1----:R-:W-:-:S04]  /*5b30*/  SHF.R.U32.HI R4, RZ, 0x10, R0 ;  /* 0x00000010ff047819 */ /* 0x002fc80000011600 */
[----:B------:R-:W-:Y:S01]  /*5b40*/  LOP3.LUT R0, R4, 0xff, RZ, 0xc0, !PT ;  /* 0x000000ff04007812 */ /* 0x000fe200078ec0ff */
[----:B------:R-:W-:Y:S01]  /*5b50*/  FFMA.FTZ R4, R237, c[0x0][0x23c], -R17 ;  /* 0x00008f00ed047a23 */ /* 0x000fe20000010811 */
[----:B------:R-:W-:Y:S01]  /*5b60*/  PRMT R8, R7, 0x5410, R5 ;  /* 0x0000541007087816 */ /* 0x000fe20000000005 */
[----:B------:R4:W-:Y:S01]  /*5b70*/  MUFU.EX2 R53, R3 ;  /* 0x0000000300357308 */ /* 0x0009e20000000800 */
[----:B------:R-:W-:Y:S01]  /*5b80*/  PRMT R5, R0, 0x5410, R6 ;  /* 0x0000541000057816 */ /* 0x000fe20000000006 */
[----:B------:R-:W-:Y:S01]  /*5b90*/  HSET2.LE.AND R0, R10, R193, PT ;  /* 0x000000c10a007233 */ /* 0x000fe20003803000 */
[----:B------:R-:W-:-:S05]  /*5ba0*/  IMAD.MOV.U32 R224, RZ, RZ, R47 ;  /* 0x000000ffffe07224 */ /* 0x000fca00078e002f */
[----:B------:R1:W3:Y:S01]  /*5bb0*/  MUFU.EX2 R47, R4 ;  /* 0x00000004002f7308 */ /* 0x0002e20000000800 */
[----:B----4-:R-:W-:-:S04]  /*5bc0*/  F2FP.BF16.PACK_AB R3, R133, R132 ;  /* 0x000000848503723e */ /* 0x010fc800000010ff */
        /* <DEDUP_REMOVED lines=8> */
[----:B---3--:R-:W-:-:S04]  /*5c50*/  F2FP.BF16.PACK_AB R3, R47, R53 ;  /* 0x000000352f03723e */ /* 0x008fc800000010ff */
[----:B------:R-:W-:Y:S01]  /*5c60*/  LOP3.LUT R5, R0, R3, RZ, 0xc0, !PT ;  /* 0x0000000300057212 */ /* 0x000fe200078ec0ff */
[----:B------:R-:W-:Y:S02]  /*5c70*/  IMAD.MOV.U32 R195, RZ, RZ, R45 ;  /* 0x000000ffffc37224 */ /* 0x000fe400078e002d */
[----:B------:R-:W-:-:S04]  /*5c80*/  FFMA.FTZ R3, R240, c[0x0][0x23c], -R20 ;  /* 0x00008f00f0037a23 */ /* 0x000fc80000010814 */
[C---:B------:R-:W-:Y:S01]  /*5c90*/  HMMA.16816.F32.BF16 R100, R4.reuse, R32, R100 ;  /* 0x000000200464723c */ /* 0x040fe20000041864 */
[----:B------:R-:W-:Y:S02]  /*5ca0*/  FFMA.FTZ R10, R241, c[0x0][0x23c], -R19 ;  /* 0x00008f00f10a7a23 */ /* 0x000fe40000010813 */
[----:B------:R-:W-:Y:S02]  /*5cb0*/  IMAD.MOV.U32 R196, RZ, RZ, R143 ;  /* 0x000000ffffc47224 */ /* 0x000fe400078e008f */
[----:B------:R-:W-:Y:S02]  /*5cc0*/  IMAD.MOV.U32 R199, RZ, RZ, R142 ;  /* 0x000000ffffc77224 */ /* 0x000fe400078e008e */
[----:B------:R-:W-:Y:S01]  /*5cd0*/  IMAD.MOV.U32 R228, RZ, RZ, R140 ;  /* 0x000000ffffe47224 */ /* 0x000fe200078e008c */
[----:B------:R-:W-:Y:S01]  /*5ce0*/  HMMA.16816.F32.BF16 R56, R4, R30, R56 ;  /* 0x0000001e0438723c */ /* 0x000fe20000041838 */
[----:B------:R-:W-:Y:S01]  /*5cf0*/  IMAD.MOV.U32 R200, RZ, RZ, R141 ;  /* 0x000000ffffc87224 */ /* 0x000fe200078e008d */
[----:B------:R-:W-:Y:S01]  /*5d00*/  MUFU.EX2 R31, R10 ;  /* 0x0000000a001f7308 */ /* 0x000fe20000000800 */
[----:B--2---:R-:W-:-:S07]  /*5d10*/  FFMA.FTZ R0, R235, c[0x0][0x23c], -R20 ;  /* 0x00008f00eb007a23 */ /* 0x004fce0000010814 */
[----:B------:R1:W-:Y:S02]  /*5d20*/  MUFU.EX2 R45, R0 ;  /* 0x00000000002d7308 */ /* 0x0003e40000000800 */
[----:B-1----:R-:W-:-:S06]  /*5d30*/  FFMA.FTZ R0, R236, c[0x0][0x23c], -R20 ;  /* 0x00008f00ec007a23 */ /* 0x002fcc0000010814 */
[----:B------:R1:W2:Y:S02]  /*5d40*/  MUFU.EX2 R42, R0 ;  /* 0x00000000002a7308 */ /* 0x0002a40000000800 */
[----:B-1----:R-:W-:-:S06]  /*5d50*/  FFMA.FTZ R0, R239, c[0x0][0x23c], -R20 ;  /* 0x00008f00ef007a23 */ /* 0x002fcc0000010814 */
[----:B------:R1:W-:Y:S02]  /*5d60*/  MUFU.EX2 R41, R0 ;  /* 0x0000000000297308 */ /* 0x0003e40000000800 */
[----:B-1----:R-:W-:-:S05]  /*5d70*/  LOP3.LUT R0, R43, UR5, R46, 0x96, !PT ;  /* 0x000000052b007c12 */ /* 0x002fca000f8e962e */
[----:B------:R-:W-:-:S04]  /*5d80*/  IMAD.WIDE.U32 R8, R0, -0x2daee0ad, RZ ;  /* 0xd2511f5300087825 */ /* 0x000fc800078e00ff */
[----:B------:R-:W-:-:S04]  /*5d90*/  FFMA.FTZ R0, R242, c[0x0][0x23c], -R19 ;  /* 0x00008f00f2007a23 */ /* 0x000fc80000010813 */
[----:B------:R1:W3:Y:S01]  /*5da0*/  MUFU.EX2 R32, R0 ;  /* 0x0000000000207308 */ /* 0x0002e20000000800 */
[----:B------:R-:W-:Y:S01]  /*5db0*/  LOP3.LUT R11, R8, 0xffff, RZ, 0xc0, !PT ;  /* 0x0000ffff080b7812 */ /* 0x000fe200078ec0ff */
[C---:B------:R-:W-:Y:S06]  /*5dc0*/  HMMA.16816.F32.BF16 R140, R4.reuse, R24, R84 ;  /* 0x00000018048c723c */ /* 0x040fec0000041854 */
[----:B------:R4:W2:Y:S01]  /*5dd0*/  MUFU.EX2 R236, R3 ;  /* 0x0000000300ec7308 */ /* 0x0008a20000000800 */
[----:B-1----:R-:W-:Y:S01]  /*5de0*/  LOP3.LUT R0, R9, UR14, R44, 0x96, !PT ;  /* 0x0000000e09007c12 */ /* 0x002fe2000f8e962c */
[----:B------:R-:W-:Y:S01]  /*5df0*/  FFMA.FTZ R9, R243, c[0x0][0x23c], -R19 ;  /* 0x00008f00f3097a23 */ /* 0x000fe20000010813 */
[----:B------:R-:W-:Y:S02]  /*5e00*/  HMMA.16816.F32.BF16 R84, R4, R26, R112 ;  /* 0x0000001a0454723c */ /* 0x000fe40000041870 */
[----:B------:R-:W-:-:S02]  /*5e10*/  LOP3.LUT R10, R0, 0xff, RZ, 0xc0, !PT ;  /* 0x000000ff000a7812 */ /* 0x000fc400078ec0ff */
[----:B----4-:R-:W-:Y:S01]  /*5e20*/  LOP3.LUT R3, R0, 0xffff, RZ, 0xc0, !PT ;  /* 0x0000ffff00037812 */ /* 0x010fe200078ec0ff */
[----:B------:R1:W-:Y:S03]  /*5e30*/  MUFU.EX2 R30, R9 ;  /* 0x00000009001e7308 */ /* 0x0003e60000000800 */
[----:B------:R-:W-:Y:S01]  /*5e40*/  HMMA.16816.F32.BF16 R176, R4, R12, R176 ;  /* 0x0000000c04b0723c */ /* 0x000fe200000418b0 */
[----:B------:R-:W-:-:S06]  /*5e50*/  SHF.R.U32.HI R3, RZ, 0x8, R3 ;  /* 0x00000008ff037819 */ /* 0x000fcc0000011603 */
[----:B------:R-:W-:Y:S01]  /*5e60*/  SHF.R.U32.HI R12, RZ, 0x10, R8 ;  /* 0x00000010ff0c7819 */ /* 0x000fe20000011608 */
[----:B------:R-:W-:Y:S01]  /*5e70*/  HMMA.16816.F32.BF16 R24, R4, R14, R120 ;  /* 0x0000000e0418723c */ /* 0x000fe20000041878 */
[----:B------:R-:W-:Y:S01]  /*5e80*/  PRMT R3, R10, 0x5410, R3 ;  /* 0x000054100a037816 */ /* 0x000fe20000000003 */
[----:B------:R-:W-:-:S05]  /*5e90*/  IMAD.MOV.U32 R225, RZ, RZ, R130 ;  /* 0x000000ffffe17224 */ /* 0x000fca00078e0082 */
[----:B------:R-:W-:Y:S01]  /*5ea0*/  LOP3.LUT R15, R8, 0xff, RZ, 0xc0, !PT ;  /* 0x000000ff080f7812 */ /* 0x000fe200078ec0ff */
[----:B-1----:R-:W-:Y:S01]  /*5eb0*/  FFMA.FTZ R9, R244, c[0x0][0x23c], -R19 ;  /* 0x00008f00f4097a23 */ /* 0x002fe20000010813 */
[----:B------:R-:W-:Y:S01]  /*5ec0*/  SHF.R.U32.HI R14, RZ, 0x18, R8 ;  /* 0x00000018ff0e7819 */ /* 0x000fe20000011608 */
[C---:B------:R-:W-:Y:S01]  /*5ed0*/  HMMA.16816.F32.BF16 R172, R4.reuse, R28, R172 ;  /* 0x0000001c04ac723c */ /* 0x040fe200000418ac */
[--C-:B------:R-:W-:Y:S01]  /*5ee0*/  SHF.R.U32.HI R8, RZ, 0x10, R0.reuse ;  /* 0x00000010ff087819 */ /* 0x100fe20000011600 */
[----:B------:R1:W4:Y:S01]  /*5ef0*/  MUFU.EX2 R237, R9 ;  /* 0x0000000900ed7308 */ /* 0x0003220000000800 */
[----:B------:R-:W-:Y:S01]  /*5f00*/  SHF.R.U32.HI R13, RZ, 0x18, R0 ;  /* 0x00000018ff0d7819 */ /* 0x000fe20000011600 */
[----:B------:R-:W-:Y:S01]  /*5f10*/  HSET2.LE.AND R0, R3, R193, PT ;  /* 0x000000c103007233 */ /* 0x000fe20003803000 */
[----:B--2---:R-:W-:Y:S01]  /*5f20*/  F2FP.BF16.PACK_AB R3, R42, R45 ;  /* 0x0000002d2a03723e */ /* 0x004fe200000010ff */
[----:B------:R-:W-:Y:S01]  /*5f30*/  IMAD.MOV.U32 R209, RZ, RZ, R131 ;  /* 0x000000ffffd17224 */ /* 0x000fe200078e0083 */
[----:B------:R-:W-:Y:S01]  /*5f40*/  SHF.R.U32.HI R11, RZ, 0x8, R11 ;  /* 0x00000008ff0b7819 */ /* 0x000fe2000001160b */
[----:B------:R-:W-:Y:S01]  /*5f50*/  HMMA.16816.F32.BF16 R164, R4, R48, R164 ;  /* 0x0000003004a4723c */ /* 0x000fe200000418a4 */
[----:B------:R-:W-:Y:S01]  /*5f60*/  LOP3.LUT R128, R0, R3, RZ, 0xc0, !PT ;  /* 0x0000000300807212 */ /* 0x000fe200078ec0ff */
[----:B------:R-:W-:Y:S01]  /*5f70*/  IMAD.MOV.U32 R205, RZ, RZ, R83 ;  /* 0x000000ffffcd7224 */ /* 0x000fe200078e0053 */
[----:B------:R-:W-:Y:S01]  /*5f80*/  LDSM.16.MT88.4 R120, [R216+0xbc00] ;  /* 0x00bc0000d878783b */ /* 0x000fe20000004200 */
[----:B-1----:R-:W-:-:S04]  /*5f90*/  LOP3.LUT R9, R8, 0xff, RZ, 0xc0, !PT ;  /* 0x000000ff08097812 */ /* 0x002fc800078ec0ff */
[----:B------:R-:W-:Y:S02]  /*5fa0*/  PRMT R9, R9, 0x5410, R13 ;  /* 0x0000541009097816 */ /* 0x000fe4000000000d */
[----:B---3--:R-:W-:-:S03]  /*5fb0*/  F2FP.BF16.PACK_AB R3, R31, R32 ;  /* 0x000000201f03723e */ /* 0x008fc600000010ff */
[----:B------:R-:W-:-:S05]  /*5fc0*/  HSET2.LE.AND R0, R9, R193, PT ;  /* 0x000000c109007233 */ /* 0x000fca0003803000 */
[----:B------:R-:W-:Y:S01]  /*5fd0*/  LOP3.LUT R129, R0, R3, RZ, 0xc0, !PT ;  /* 0x0000000300817212 */ /* 0x000fe200078ec0ff */
[----:B------:R-:W-:-:S04]  /*5fe0*/  FFMA.FTZ R0, R246, c[0x0][0x23c], -R18 ;  /* 0x00008f00f6007a23 */ /* 0x000fc80000010812 */
[----:B------:R1:W-:Y:S01]  /*5ff0*/  MUFU.EX2 R29, R0 ;  /* 0x00000000001d7308 */ /* 0x0003e20000000800 */
[----:B------:R-:W-:Y:S02]  /*6000*/  FFMA.FTZ R3, R251, c[0x0][0x23c], -R17 ;  /* 0x00008f00fb037a23 */ /* 0x000fe40000010811 */
[----:B-1----:R-:W-:-:S05]  /*6010*/  FFMA.FTZ R0, R248, c[0x0][0x23c], -R18 ;  /* 0x00008f00f8007a23 */ /* 0x002fca0000010812 */
[----:B------:R1:W-:Y:S01]  /*6020*/  MUFU.EX2 R28, R0 ;  /* 0x00000000001c7308 */ /* 0x0003e20000000800 */
[----:B------:R-:W-:Y:S01]  /*6030*/  PRMT R8, R15, 0x5410, R11 ;  /* 0x000054100f087816 */ /* 0x000fe2000000000b */
[----:B------:R-:W-:Y:S01]  /*6040*/  HMMA.16816.F32.BF16 R60, R4, R34, R60 ;  /* 0x00000022043c723c */ /* 0x000fe2000004183c */
[----:B-1----:R-:W-:-:S05]  /*6050*/  FFMA.FTZ R0, R247, c[0x0][0x23c], -R18 ;  /* 0x00008f00f7007a23 */ /* 0x002fca0000010812 */
[----:B------:R1:W-:Y:S02]  /*6060*/  MUFU.EX2 R19, R0 ;  /* 0x0000000000137308 */ /* 0x0003e40000000800 */
[----:B------:R-:W-:Y:S01]  /*6070*/  HMMA.16816.F32.BF16 R112, R4, R36, R96 ;  /* 0x000000240470723c */ /* 0x000fe20000041860 */
[----:B------:R-:W-:Y:S01]  /*6080*/  LOP3.LUT R10, R12, 0xff, RZ, 0xc0, !PT ;  /* 0x000000ff0c0a7812 */ /* 0x000fe200078ec0ff */
[----:B------:R-:W-:-:S04]  /*6090*/  HSET2.LE.AND R8, R8, R193, PT ;  /* 0x000000c108087233 */ /* 0x000fc80003803000 */
[----:B------:R2:W-:Y:S01]  /*60a0*/  MUFU.EX2 R15, R3 ;  /* 0x00000003000f7308 */ /* 0x0005e20000000800 */
[----:B-1----:R-:W-:Y:S01]  /*60b0*/  FFMA.FTZ R0, R249, c[0x0][0x23c], -R18 ;  /* 0x00008f00f9007a23 */ /* 0x002fe20000010812 */
[----:B------:R-:W-:Y:S01]  /*60c0*/  HMMA.16816.F32.BF16 R64, R4, R38, R64 ;  /* 0x000000260440723c */ /* 0x000fe20000041840 */
[----:B------:R-:W-:Y:S01]  /*60d0*/  F2FP.BF16.PACK_AB R9, R236, R41 ;  /* 0x00000029ec09723e */ /* 0x000fe200000010ff */
[----:B------:R-:W-:-:S04]  /*60e0*/  IMAD.MOV.U32 R206, RZ, RZ, R82 ;  /* 0x000000ffffce7224 */ /* 0x000fc800078e0052 */
[----:B------:R1:W3:Y:S01]  /*60f0*/  MUFU.EX2 R16, R0 ;  /* 0x0000000000107308 */ /* 0x0002e20000000800 */
[----:B------:R-:W-:Y:S01]  /*6100*/  PRMT R10, R10, 0x5410, R14 ;  /* 0x000054100a0a7816 */ /* 0x000fe2000000000e */
[----:B------:R-:W-:Y:S01]  /*6110*/  IMAD.MOV.U32 R208, RZ, RZ, R108 ;  /* 0x000000ffffd07224 */ /* 0x000fe200078e006c */
[----:B------:R-:W-:Y:S01]  /*6120*/  HMMA.16816.F32.BF16 R48, R4, R50, R68 ;  /* 0x000000320430723c */ /* 0x000fe20000041844 */
[----:B--2---:R-:W-:Y:S01]  /*6130*/  FFMA.FTZ R3, R250, c[0x0][0x23c], -R17 ;  /* 0x00008f00fa037a23 */ /* 0x004fe20000010811 */
[----:B------:R-:W-:Y:S01]  /*6140*/  LOP3.LUT R130, R8, R9, RZ, 0xc0, !PT ;  /* 0x0000000908827212 */ /* 0x000fe200078ec0ff */
[----:B------:R-:W-:Y:S01]  /*6150*/  IMAD.MOV.U32 R207, RZ, RZ, R109 ;  /* 0x000000ffffcf7224 */ /* 0x000fe200078e006d */
[----:B----4-:R-:W-:Y:S01]  /*6160*/  F2FP.BF16.PACK_AB R11, R237, R30 ;  /* 0x0000001eed0b723e */ /* 0x010fe200000010ff */
[----:B------:R-:W-:Y:S01]  /*6170*/  IMAD.MOV.U32 R230, RZ, RZ, R21 ;  /* 0x000000ffffe67224 */ /* 0x000fe200078e0015 */
[----:B------:R-:W2:Y:S04]  /*6180*/  LDSM.16.MT88.4 R80, [R218+0x9c00] ;  /* 0x009c0000da50783b */ /* 0x000ea80000004200 */
[----:B------:R-:W4:Y:S01]  /*6190*/  LDSM.16.MT88.4 R96, [R216+0xac00] ;  /* 0x00ac0000d860783b */ /* 0x000f220000004200 */
[----:B-1----:R-:W-:Y:S01]  /*61a0*/  LOP3.LUT R0, R23, UR5, R40, 0x96, !PT ;  /* 0x0000000517007c12 */ /* 0x002fe2000f8e9628 */
[----:B------:R1:W-:Y:S01]  /*61b0*/  MUFU.EX2 R14, R3 ;  /* 0x00000003000e7308 */ /* 0x0003e20000000800 */
[----:B------:R-:W-:Y:S01]  /*61c0*/  HSET2.LE.AND R10, R10, R193, PT ;  /* 0x000000c10a0a7233 */ /* 0x000fe20003803000 */
[----:B------:R-:W-:Y:S01]  /*61d0*/  FFMA.FTZ R7, R192, c[0x0][0x23c], -R17 ;  /* 0x00008f00c0077a23 */ /* 0x000fe20000010811 */
[----:B------:R-:W2:Y:S01]  /*61e0*/  LDSM.16.MT88.4 R108, [R218+0xac00] ;  /* 0x00ac0000da6c783b */ /* 0x000ea20000004200 */
[----:B------:R-:W-:-:S03]  /*61f0*/  IMAD.WIDE.U32 R4, R0, -0x2daee0ad, RZ ;  /* 0xd2511f5300047825 */ /* 0x000fc600078e00ff */
[----:B------:R-:W2:Y:S02]  /*6200*/  LDSM.16.MT88.4 R20, [R218+0xbc00] ;  /* 0x00bc0000da14783b */ /* 0x000ea40000004200 */
[----:B------:R-:W-:Y:S02]  /*6210*/  LOP3.LUT R0, R5, UR14, R52, 0x96, !PT ;  /* 0x0000000e05007c12 */ /* 0x000fe4000f8e9634 */
[----:B------:R-:W-:Y:S01]  /*6220*/  LOP3.LUT R6, R4, 0xffff, RZ, 0xc0, !PT ;  /* 0x0000ffff04067812 */ /* 0x000fe200078ec0ff */
[----:B------:R-:W-:Y:S01]  /*6230*/  FFMA.FTZ R5, R252, c[0x0][0x23c], -R17 ;  /* 0x00008f00fc057a23 */ /* 0x000fe20000010811 */
[----:B-1----:R-:W-:Y:S02]  /*6240*/  SHF.R.U32.HI R3, RZ, 0x10, R4 ;  /* 0x00000010ff037819 */ /* 0x002fe40000011604 */
[----:B------:R-:W-:Y:S02]  /*6250*/  LOP3.LUT R9, R4, 0xff, RZ, 0xc0, !PT ;  /* 0x000000ff04097812 */ /* 0x000fe400078ec0ff */
[----:B------:R-:W-:-:S02]  /*6260*/  LOP3.LUT R8, R3, 0xff, RZ, 0xc0, !PT ;  /* 0x000000ff03087812 */ /* 0x000fc400078ec0ff */
[----:B------:R-:W-:Y:S02]  /*6270*/  SHF.R.U32.HI R12, RZ, 0x18, R4 ;  /* 0x00000018ff0c7819 */ /* 0x000fe40000011604 */
[----:B------:R-:W-:Y:S02]  /*6280*/  LOP3.LUT R3, R0, 0xffff, RZ, 0xc0, !PT ;  /* 0x0000ffff00037812 */ /* 0x000fe400078ec0ff */
[----:B------:R-:W-:Y:S01]  /*6290*/  SHF.R.U32.HI R4, RZ, 0x10, R0 ;  /* 0x00000010ff047819 */ /* 0x000fe20000011600 */
[----:B------:R1:W-:Y:S01]  /*62a0*/  MUFU.EX2 R235, R5 ;  /* 0x0000000500eb7308 */ /* 0x0003e20000000800 */
[----:B------:R-:W-:Y:S02]  /*62b0*/  LOP3.LUT R131, R10, R11, RZ, 0xc0, !PT ;  /* 0x0000000b0a837212 */ /* 0x000fe400078ec0ff */
[----:B------:R-:W-:Y:S02]  /*62c0*/  SHF.R.U32.HI R6, RZ, 0x8, R6 ;  /* 0x00000008ff067819 */ /* 0x000fe40000011606 */
[----:B------:R-:W-:-:S02]  /*62d0*/  LOP3.LUT R11, R0, 0xff, RZ, 0xc0, !PT ;  /* 0x000000ff000b7812 */ /* 0x000fc400078ec0ff */
[----:B------:R-:W-:Y:S02]  /*62e0*/  SHF.R.U32.HI R10, RZ, 0x18, R0 ;  /* 0x00000018ff0a7819 */ /* 0x000fe40000011600 */
[----:B------:R-:W-:Y:S02]  /*62f0*/  LOP3.LUT R4, R4, 0xff, RZ, 0xc0, !PT ;  /* 0x000000ff04047812 */ /* 0x000fe400078ec0ff */
[----:B------:R-:W-:Y:S02]  /*6300*/  PRMT R0, R9, 0x5410, R6 ;  /* 0x0000541009007816 */ /* 0x000fe40000000006 */
[----:B-1----:R-:W-:Y:S02]  /*6310*/  SHF.R.U32.HI R5, RZ, 0x8, R3 ;  /* 0x00000008ff057819 */ /* 0x002fe40000011603 */
[----:B------:R-:W-:Y:S01]  /*6320*/  PRMT R3, R8, 0x5410, R12 ;  /* 0x0000541008037816 */ /* 0x000fe2000000000c */
[----:B------:R-:W-:Y:S01]  /*6330*/  IMAD.MOV.U32 R192, RZ, RZ, R196 ;  /* 0x000000ffffc07224 */ /* 0x000fe200078e00c4 */
[----:B------:R-:W-:Y:S01]  /*6340*/  PRMT R6, R11, 0x5410, R5 ;  /* 0x000054100b067816 */ /* 0x000fe20000000005 */
[----:B------:R-:W-:Y:S01]  /*6350*/  IMAD.MOV.U32 R196, RZ, RZ, R197 ;  /* 0x000000ffffc47224 */ /* 0x000fe200078e00c5 */
[----:B------:R-:W-:Y:S01]  /*6360*/  PRMT R5, R4, 0x5410, R10 ;  /* 0x0000541004057816 */ /* 0x000fe2000000000a */
[----:B------:R-:W-:Y:S01]  /*6370*/  IMAD.MOV.U32 R197, RZ, RZ, R198 ;  /* 0x000000ffffc57224 */ /* 0x000fe200078e00c6 */
[--C-:B------:R-:W-:Y:S01]  /*6380*/  HSET2.LE.AND R0, R0, R193.reuse, PT ;  /* 0x000000c100007233 */ /* 0x100fe20003803000 */
[----:B------:R-:W-:Y:S01]  /*6390*/  IMAD.MOV.U32 R198, RZ, RZ, R199 ;  /* 0x000000ffffc67224 */ /* 0x000fe200078e00c7 */
[--C-:B------:R-:W-:Y:S01]  /*63a0*/  HSET2.LE.AND R4, R3, R193.reuse, PT ;  /* 0x000000c103047233 */ /* 0x100fe20003803000 */
[----:B---3--:R-:W-:Y:S01]  /*63b0*/  F2FP.BF16.PACK_AB R3, R16, R19 ;  /* 0x000000131003723e */ /* 0x008fe200000010ff */
[----:B------:R-:W-:Y:S01]  /*63c0*/  IMAD.MOV.U32 R199, RZ, RZ, R200 ;  /* 0x000000ffffc77224 */ /* 0x000fe200078e00c8 */
[----:B------:R1:W3:Y:S01]  /*63d0*/  MUFU.EX2 R13, R7 ;  /* 0x00000007000d7308 */ /* 0x0002e20000000800 */
[--C-:B------:R-:W-:Y:S01]  /*63e0*/  HSET2.LE.AND R6, R6, R193.reuse, PT ;  /* 0x000000c106067233 */ /* 0x100fe20003803000 */
[----:B------:R-:W-:Y:S01]  /*63f0*/  IMAD.MOV.U32 R200, RZ, RZ, R201 ;  /* 0x000000ffffc87224 */ /* 0x000fe200078e00c9 */
[----:B------:R-:W-:Y:S01]  /*6400*/  HSET2.LE.AND R8, R5, R193, PT ;  /* 0x000000c105087233 */ /* 0x000fe20003803000 */
[----:B------:R-:W-:-:S02]  /*6410*/  IMAD.MOV.U32 R193, RZ, RZ, R194 ;  /* 0x000000ffffc17224 */ /* 0x000fc400078e00c2 */
[----:B------:R-:W-:Y:S01]  /*6420*/  IMAD.MOV.U32 R201, RZ, RZ, R202 ;  /* 0x000000ffffc97224 */ /* 0x000fe200078e00ca */
[----:B------:R-:W-:Y:S01]  /*6430*/  LOP3.LUT R170, R0, R3, RZ, 0xc0, !PT ;  /* 0x0000000300aa7212 */ /* 0x000fe200078ec0ff */
[----:B------:R-:W-:Y:S02]  /*6440*/  IMAD.MOV.U32 R202, RZ, RZ, R203 ;  /* 0x000000ffffca7224 */ /* 0x000fe400078e00cb */
[----:B------:R-:W-:Y:S02]  /*6450*/  IMAD.MOV.U32 R194, RZ, RZ, R2 ;  /* 0x000000ffffc27224 */ /* 0x000fe400078e0002 */
[----:B------:R2:W5:Y:S01]  /*6460*/  LDL.LU R2, [R1+0x60] ;  /* 0x0000600001027983 */ /* 0x0005620000300800 */
[----:B------:R-:W-:Y:S01]  /*6470*/  IMAD.MOV.U32 R203, RZ, RZ, R134 ;  /* 0x000000ffffcb7224 */ /* 0x000fe200078e0086 */
[----:B-1----:R-:W-:Y:S02]  /*6480*/  F2FP.BF16.PACK_AB R7, R28, R29 ;  /* 0x0000001d1c07723e */ /* 0x002fe400000010ff */
[----:B------:R1:W5:Y:S01]  /*6490*/  LDL.LU R134, [R1+0x5c] ;  /* 0x00005c0001867983 */ /* 0x0003620000300800 */
[----:B------:R-:W-:Y:S01]  /*64a0*/  FADD.FTZ R3, R221, R222 ;  /* 0x000000dedd037221 */ /* 0x000fe20000010000 */
[----:B------:R-:W-:-:S02]  /*64b0*/  LOP3.LUT R168, R6, R7, RZ, 0xc0, !PT ;  /* 0x0000000706a87212 */ /* 0x000fc400078ec0ff */
[----:B------:R1:W5:Y:S01]  /*64c0*/  LDL.LU R222, [R1+0x58] ;  /* 0x0000580001de7983 */ /* 0x0003620000300800 */
[----:B------:R-:W-:-:S03]  /*64d0*/  FADD.FTZ R6, R219, R220 ;  /* 0x000000dcdb067221 */ /* 0x000fc60000010000 */
[----:B------:R1:W5:Y:S01]  /*64e0*/  LDL.LU R221, [R1+0x54] ;  /* 0x0000540001dd7983 */ /* 0x0003620000300800 */
[----:B------:R-:W-:-:S03]  /*64f0*/  FADD.FTZ R7, R245, R217 ;  /* 0x000000d9f5077221 */ /* 0x000fc60000010000 */
[----:B------:R1:W5:Y:S04]  /*6500*/  LDL.LU R220, [R1+0x50] ;  /* 0x0000500001dc7983 */ /* 0x0003680000300800 */
[----:B------:R1:W5:Y:S04]  /*6510*/  LDL.LU R219, [R1+0x4c] ;  /* 0x00004c0001db7983 */ /* 0x0003680000300800 */
[----:B------:R1:W5:Y:S01]  /*6520*/  LDL.LU R217, [R1+0x48] ;  /* 0x0000480001d97983 */ /* 0x0003620000300800 */
[----:B---3--:R-:W-:-:S04]  /*6530*/  F2FP.BF16.PACK_AB R0, R13, R15 ;  /* 0x0000000f0d00723e */ /* 0x008fc800000010ff */
[----:B------:R-:W-:Y:S01]  /*6540*/  LOP3.LUT R169, R8, R0, RZ, 0xc0, !PT ;  /* 0x0000000008a97212 */ /* 0x000fe200078ec0ff */
[----:B------:R-:W-:Y:S02]  /*6550*/  FADD.FTZ R0, R193, R192 ;  /* 0x000000c0c1007221 */ /* 0x000fe40000010000 */
[----:B------:R-:W-:Y:S02]  /*6560*/  FADD.FTZ R3, R195, R3 ;  /* 0x00000003c3037221 */ /* 0x000fe40000010000 */
[----:B------:R-:W-:Y:S01]  /*6570*/  FADD.FTZ R0, R194, R0 ;  /* 0x00000000c2007221 */ /* 0x000fe20000010000 */
[----:B------:R-:W-:Y:S01]  /*6580*/  F2FP.BF16.PACK_AB R5, R235, R14 ;  /* 0x0000000eeb05723e */ /* 0x000fe200000010ff */
[----:B------:R-:W-:Y:S02]  /*6590*/  FADD.FTZ R6, R196, R6 ;  /* 0x00000006c4067221 */ /* 0x000fe40000010000 */
[----:B------:R-:W-:Y:S02]  /*65a0*/  FADD.FTZ R7, R197, R7 ;  /* 0x00000007c5077221 */ /* 0x000fe40000010000 */
[----:B------:R-:W-:-:S02]  /*65b0*/  FADD.FTZ R0, R198, R0 ;  /* 0x00000000c6007221 */ /* 0x000fc40000010000 */
[----:B------:R-:W-:Y:S01]  /*65c0*/  FADD.FTZ R3, R199, R3 ;  /* 0x00000003c7037221 */ /* 0x000fe20000010000 */
[----:B------:R-:W-:Y:S01]  /*65d0*/  LOP3.LUT R171, R4, R5, RZ, 0xc0, !PT ;  /* 0x0000000504ab7212 */ /* 0x000fe200078ec0ff */
        /* <DEDUP_REMOVED lines=25> */
[----:B------:R-:W-:Y:S01]  /*6770*/  FADD.FTZ R0, R139, R0 ;  /* 0x000000008b007221 */ /* 0x000fe20000010000 */
[----:B------:R-:W3:Y:S01]  /*6780*/  LDC.U8 R245, c[0x0][0x2d8] ;  /* 0x0000b600fff57b82 */ /* 0x000ee20000000000 */
        /* <DEDUP_REMOVED lines=18> */
[----:B------:R-:W-:Y:S02]  /*68b0*/  FADD.FTZ R233, R19, R233 ;  /* 0x000000e913e97221 */ /* 0x000fe40000010000 */
[----:B------:R-:W-:Y:S02]  /*68c0*/  FADD.FTZ R4, R14, R4 ;  /* 0x000000040e047221 */ /* 0x000fe40000010000 */
[----:B------:R-:W-:-:S03]  /*68d0*/  FADD.FTZ R3, R41, R3 ;  /* 0x0000000329037221 */ /* 0x000fc60000010000 */
[----:B------:R-:W-:Y:S01]  /*68e0*/  HMMA.16816.F32.BF16 R140, R168, R152, R140 ;  /* 0x00000098a88c723c */ /* 0x000fe2000004188c */
[----:B------:R-:W-:-:S07]  /*68f0*/  FADD.FTZ R0, R30, R0 ;  /* 0x000000001e007221 */ /* 0x000fce0000010000 */
[----:B------:R-:W-:Y:S01]  /*6900*/  HMMA.16816.F32.BF16 R152, R168, R154, R84 ;  /* 0x0000009aa898723c */ /* 0x000fe20000041854 */
[----:B------:R-:W-:Y:S02]  /*6910*/  FADD.FTZ R233, R16, R233 ;  /* 0x000000e910e97221 */ /* 0x000fe40000010000 */
[----:B------:R-:W-:-:S05]  /*6920*/  FADD.FTZ R235, R235, R4 ;  /* 0x00000004ebeb7221 */ /* 0x000fca0000010000 */
        /* <DEDUP_REMOVED lines=13> */
[----:B------:R-:W-:Y:S08]  /*6a00*/  HMMA.16816.F32.BF16 R112, R168, R120, R112 ;  /* 0x00000078a870723c */ /* 0x000ff00000041870 */
[----:B------:R-:W-:Y:S08]  /*6a10*/  HMMA.16816.F32.BF16 R124, R128, R20, R124 ;  /* 0x00000014807c723c */ /* 0x000ff0000004187c */
[C---:B------:R-:W-:Y:S08]  /*6a20*/  HMMA.16816.F32.BF16 R80, R168.reuse, R82, R24 ;  /* 0x00000052a850723c */ /* 0x040ff00000041818 */
[C---:B------:R-:W-:Y:S08]  /*6a30*/  HMMA.16816.F32.BF16 R96, R168.reuse, R98, R56 ;  /* 0x00000062a860723c */ /* 0x040ff00000041838 */
[C---:B------:R-:W-:Y:S08]  /*6a40*/  HMMA.16816.F32.BF16 R108, R168.reuse, R110, R60 ;  /* 0x0000006ea86c723c */ /* 0x040ff0000004183c */
[C---:B------:R-:W-:Y:S08]  /*6a50*/  HMMA.16816.F32.BF16 R120, R168.reuse, R122, R64 ;  /* 0x0000007aa878723c */ /* 0x040ff00000041840 */
[----:B------:R-:W-:Y:S08]  /*6a60*/  HMMA.16816.F32.BF16 R164, R168, R20, R164 ;  /* 0x00000014a8a4723c */ /* 0x000ff000000418a4 */
[-C--:B------:R-:W-:Y:S08]  /*6a70*/  HMMA.16816.F32.BF16 R128, R128, R22.reuse, R180 ;  /* 0x000000168080723c */ /* 0x080ff000000418b4 */
[----:B------:R-:W-:Y:S01]  /*6a80*/  HMMA.16816.F32.BF16 R168, R168, R22, R48 ;  /* 0x00000016a8a8723c */ /* 0x000fe20000041830 */
[----:B------:R-:W-:Y:S07]  /*6a90*/  @!P5 BRA `(.L_x_337) ;  /* 0x000046200000d947 */ /* 0x000fee0003800000 */
[----:B-1-3--:R-:W2:Y:S01]  /*6aa0*/  LDL.LU R231, [R1+0x8] ;  /* 0x0000080001e77983 */ /* 0x00aea20000300800 */
[----:B------:R-:W-:Y:S01]  /*6ab0*/  IMAD.MOV.U32 R132, RZ, RZ, R135 ;  /* 0x000000ffff847224 */ /* 0x000fe200078e0087 */
[----:B-----5:R-:W-:Y:S01]  /*6ac0*/  MOV R138, R2 ;  /* 0x00000002008a7202 */ /* 0x020fe20000000f00 */
[----:B------:R-:W-:Y:S01]  /*6ad0*/  IMAD.MOV.U32 R0, RZ, RZ, R136 ;  /* 0x000000ffff007224 */ /* 0x000fe200078e0088 */
[----:B------:R-:W3:Y:S01]  /*6ae0*/  LDL.LU R227, [R1+0x4] ;  /* 0x0000040001e37983 */ /* 0x000ee20000300800 */
[----:B------:R-:W-:-:S03]  /*6af0*/  IMAD.MOV.U32 R137, RZ, RZ, R134 ;  /* 0x000000ffff897224 */ /* 0x000fc600078e0086 */
[----:B------:R-:W4:Y:S04]  /*6b00*/  LDL.LU R228, [R1+0x44] ;  /* 0x0000440001e47983 */ /* 0x000f280000300800 */
[----:B------:R-:W4:Y:S04]  /*6b10*/  LDL R230, [R1+0x38] ;  /* 0x0000380001e67983 */ /* 0x000f280000100800 */
[----:B------:R-:W4:Y:S01]  /*6b20*/  LDL R229, [R1+0x34] ;  /* 0x0000340001e57983 */ /* 0x000f220000100800 */
[----:B--2---:R-:W-:-:S03]  /*6b30*/  LEA.HI.SX32 R223, R231, 0xfffffffe, 0x1a ;  /* 0xfffffffee7df7811 */ /* 0x004fc600078fd2ff */
[----:B------:R-:W2:Y:S04]  /*6b40*/  LDL.LU R231, [R1+0x40] ;  /* 0x0000400001e77983 */ /* 0x000ea80000300800 */
[----:B------:R-:W2:Y:S01]  /*6b50*/  LDL.64 R224, [R1+0x10] ;  /* 0x0000100001e07983 */ /* 0x000ea20000100a00 */
[----:B---3--:R-:W-:-:S04]  /*6b60*/  IMAD.WIDE.U32 R242, R227, -0x326172a9, RZ ;  /* 0xcd9e8d57e3f27825 */ /* 0x008fc800078e00ff */
[----:B----4-:R-:W-:Y:S01]  /*6b70*/  IMAD.WIDE.U32 R240, R228, -0x326172a9, RZ ;  /* 0xcd9e8d57e4f07825 */ /* 0x010fe200078e00ff */
[----:B------:R-:W-:Y:S02]  /*6b80*/  ISETP.GE.AND P2, PT, R230, c[0x0][0x220], PT ;  /* 0x00008800e6007a0c */ /* 0x000fe40003f46270 */
[-C--:B------:R-:W-:Y:S02]  /*6b90*/  LOP3.LUT R230, R243, R184.reuse, RZ, 0x3c, !PT ;  /* 0x000000b8f3e67212 */ /* 0x080fe400078e3cff */
[----:B------:R-:W-:Y:S02]  /*6ba0*/  LOP3.LUT R228, R241, R184, RZ, 0x3c, !PT ;  /* 0x000000b8f1e47212 */ /* 0x000fe400078e3cff */
[----:B------:R-:W-:Y:S02]  /*6bb0*/  ISETP.GE.AND P3, PT, R229, c[0x0][0x220], PT ;  /* 0x00008800e5007a0c */ /* 0x000fe40003f66270 */
[----:B------:R-:W-:Y:S01]  /*6bc0*/  PRMT R226, R245, 0x7054, R245 ;  /* 0x00007054f5e27816 */ /* 0x000fe200000000f5 */
[----:B------:R-:W-:Y:S01]  /*6bd0*/  IMAD.WIDE.U32 R228, R228, -0x2daee0ad, RZ ;  /* 0xd2511f53e4e47825 */ /* 0x000fe200078e00ff */
[----:B--2---:R-:W-:-:S03]  /*6be0*/  ISETP.GE.AND P4, PT, R224, c[0x0][0x220], PT ;  /* 0x00008800e0007a0c */ /* 0x004fc60003f86270 */
[----:B------:R-:W-:-:S04]  /*6bf0*/  IMAD.WIDE.U32 R224, R231, -0x2daee0ad, RZ ;  /* 0xd2511f53e7e07825 */ /* 0x000fc800078e00ff */
[----:B------:R-:W-:Y:S01]  /*6c00*/  IMAD.WIDE.U32 R230, R230, -0x2daee0ad, RZ ;  /* 0xd2511f53e6e67825 */ /* 0x000fe200078e00ff */
[----:B------:R-:W-:Y:S05]  /*6c10*/  BRA `(.L_x_338) ;  /* 0x000003a000007947 */ /* 0x000fea0003800000 */
.L_x_340:
[----:B------:R-:W2:Y:S01]  /*6c20*/  LDL.64 R244, [R1+0x28] ;  /* 0x0000280001f47983 */ /* 0x000ea20000100a00 */
[----:B------:R-:W-:Y:S03]  /*6c30*/  IADD3 R2, R223, -0x1, RZ ;  /* 0xffffffffdf027810 */ /* 0x000fe60007ffe0ff */
[----:B------:R-:W3:Y:S01]  /*6c40*/  LDL.64 R238, [R1+0x18] ;  /* 0x0000180001ee7983 */ /* 0x000ee20000100a00 */
[----:B------:R-:W-:Y:S01]  /*6c50*/  SHF.R.S32.HI R3, RZ, 0x1f, R2 ;  /* 0x0000001fff037819 */ /* 0x000fe20000011402 */
[C---:B------:R-:W-:Y:S02]  /*6c60*/  IMAD.WIDE.U32 R134, R2.reuse, c[0x0][0x198], RZ ;  /* 0x0000660002867a25 */ /* 0x040fe400078e00ff */
        /* <DEDUP_REMOVED lines=21> */
[----:B------:R-:W-:Y:S01]  /*6dc0*/  @!P2 LEA R2, P0, R3, c[0x0][0x168], 0x1 ;  /* 0x00005a000302aa11 */ /* 0x000fe200078008ff */
        /* <DEDUP_REMOVED lines=31> */
.L_x_338:
[----:B------:R-:W2:Y:S01]  /*6fc0*/  LDL.64 R8, [R1+0x20] ;  /* 0x0000200001087983 */ /* 0x000ea20000100a00 */
[----:B------:R-:W-:Y:S04]  /*6fd0*/  DEPBAR.LE SB0, 0x0 ;  /* 0x000080000000791a */ /* 0x000fe80000000000 */
[----:B------:R-:W-:Y:S01]  /*6fe0*/  SHF.R.S32.HI R2, RZ, 0x1f, R223 ;  /* 0x0000001fff027819 */ /* 0x000fe200000114df */
[----:B------:R-:W3:Y:S01]  /*6ff0*/  LDL R7, [R1+0xc] ;  /* 0x00000c0001077983 */ /* 0x000ee20000100800 */
[C---:B------:R-:W-:Y:S04]  /*7000*/  IMAD.WIDE.U32 R4, R223.reuse, c[0x0][0x1a0], RZ ;  /* 0x00006800df047a25 */ /* 0x040fe800078e00ff */
[----:B------:R-:W-:Y:S01]  /*7010*/  IMAD R2, R2, c[0x0][0x1a0], RZ ;  /* 0x0000680002027a24 */ /* 0x000fe200078e02ff */
[----:B------:R-:W-:Y:S01]  /*7020*/  BAR.SYNC.DEFER_BLOCKING 0x0 ;  /* 0x0000000000007b1d */ /* 0x000fe20000010000 */
[----:B------:R-:W-:Y:S02]  /*7030*/  IMAD.MOV.U32 R6, RZ, RZ, c[0x0][0x1a0] ;  /* 0x00006800ff067624 */ /* 0x000fe400078e00ff */
[----:B------:R-:W-:Y:S04]  /*7040*/  IMAD R3, R223, c[0x0][0x1a4], R2 ;  /* 0x00006900df037a24 */ /* 0x000fe800078e0202 */
[----:B------:R-:W-:Y:S01]  /*7050*/  IMAD.IADD R5, R5, 0x1, R3 ;  /* 0x0000000105057824 */ /* 0x000fe200078e0203 */
[----:B------:R-:W-:Y:S06]  /*7060*/  @P4 STS [R222+0x9000], RZ ;  /* 0x009000ffde004388 */ /* 0x000fec0000000800 */
[----:B------:R-:W-:Y:S06]  /*7070*/  @P4 STS [R222+0x9004], RZ ;  /* 0x009004ffde004388 */ /* 0x000fec0000000800 */
[----:B------:R-:W-:Y:S01]  /*7080*/  @P4 STS.64 [R222+0x9008], RZ ;  /* 0x009008ffde004388 */ /* 0x000fe20000000a00 */
[----:B--2---:R-:W-:Y:S04]  /*7090*/  LEA R2, P0, R4, R8, 0x6 ;  /* 0x0000000804027211 */ /* 0x004fe800078030ff */
[----:B------:R-:W-:Y:S02]  /*70a0*/  @!P4 LEA R16, P1, R2, c[0x0][0x170], 0x1 ;  /* 0x00005c000210ca11 */ /* 0x000fe400078208ff */
[----:B---3--:R-:W-:Y:S01]  /*70b0*/  LEA.HI.X R4, R4, R7, R5, 0x6, P0 ;  /* 0x0000000704047211 */ /* 0x008fe200000f3405 */
[----:B------:R-:W-:Y:S01]  /*70c0*/  IMAD.MOV.U32 R7, RZ, RZ, c[0x0][0x1a4] ;  /* 0x00006900ff077624 */ /* 0x000fe200078e00ff */
[C---:B------:R-:W-:Y:S02]  /*70d0*/  @!P3 LEA R12, P0, R2.reuse, c[0x0][0x170], 0x1 ;  /* 0x00005c00020cba11 */ /* 0x040fe400078008ff */
[C-C-:B------:R-:W-:Y:S02]  /*70e0*/  @!P4 LEA.HI.X R17, R2.reuse, c[0x0][0x174], R4.reuse, 0x1, P1 ;  /* 0x00005d000211ca11 */ /* 0x140fe400008f0c04 */
[C-C-:B------:R-:W-:Y:S02]  /*70f0*/  @!P3 LEA.HI.X R13, R2.reuse, c[0x0][0x174], R4.reuse, 0x1, P0 ;  /* 0x00005d00020dba11 */ /* 0x140fe400000f0c04 */
[----:B------:R-:W-:Y:S01]  /*7100*/  @!P2 LEA R10, P5, R2, c[0x0][0x170], 0x1 ;  /* 0x00005c00020aaa11 */ /* 0x000fe200078a08ff */
[----:B------:R-:W-:Y:S01]  /*7110*/  @!PT LDS RZ, [RZ] ;  /* 0x00000000fffff984 */ /* 0x000fe20000000800 */
[----:B------:R-:W-:Y:S01]  /*7120*/  @!PT LDS RZ, [RZ] ;  /* 0x00000000fffff984 */ /* 0x000fe20000000800 */
[----:B------:R-:W-:Y:S01]  /*7130*/  @!PT LDS RZ, [RZ] ;  /* 0x00000000fffff984 */ /* 0x000fe20000000800 */
[----:B------:R1:W-:Y:S01]  /*7140*/  @!P4 LDGSTS.E.BYPASS.LTC128B.128 [R222+0x9000], [R16.64] ;  /* 0x0900000010decfae */ /* 0x0003e2000b901d52 */
[----:B------:R-:W-:Y:S02]  /*7150*/  LEA R3, P6, R6, R2, 0x5 ;  /* 0x0000000206037211 */ /* 0x000fe400078c28ff */
[----:B------:R-:W-:Y:S02]  /*7160*/  @!P2 LEA.HI.X R11, R2, c[0x0][0x174], R4, 0x1, P5 ;  /* 0x00005d00020baa11 */ /* 0x000fe400028f0c04 */
[----:B------:R-:W-:Y:S01]  /*7170*/  LEA.HI.X R5, R6, R4, R7, 0x5, P6 ;  /* 0x0000000406057211 */ /* 0x000fe200030f2c07 */
        /* <DEDUP_REMOVED lines=9> */
[----:B------:R-:W-:Y:S02]  /*7210*/  @!P2 LEA R6, P0, R3, c[0x0][0x170], 0x1 ;  /* 0x00005c000306aa11 */ /* 0x000fe400078008ff */
[----:B------:R-:W-:Y:S01]  /*7220*/  ISETP.GT.AND P5, PT, R223, RZ, PT ;  /* 0x000000ffdf00720c */ /* 0x000fe20003fa4270 */
[----:B------:R-:W-:Y:S01]  /*7230*/  @P2 STS.128 [R222+0xb000], RZ ;  /* 0x00b000ffde002388 */ /* 0x000fe20000000c00 */
[----:B------:R-:W-:Y:S05]  /*7240*/  @!P2 LEA.HI.X R7, R3, c[0x0][0x174], R5, 0x1, P0 ;  /* 0x00005d000307aa11 */ /* 0x000fea00000f0c05 */
        /* <DEDUP_REMOVED lines=155> */
.L_x_339:
        /* <DEDUP_REMOVED lines=844> */
.L_x_337:
[----:B-1-3--:R-:W2:Y:S04]  /*b0c0*/  LDL.LU R139, [R1+0x30] ;  /* 0x00003000018b7983 */ /* 0x00aea80000300800 */
[----:B------:R-:W1:Y:S04]  /*b0d0*/  SHFL.BFLY PT, R0, R235, 0x2, 0x1f ;  /* 0x0c401f00eb007f89 */ /* 0x000e6800000e0000 */
[----:B------:R-:W3:Y:S04]  /*b0e0*/  SHFL.BFLY PT, R3, R233, 0x2, 0x1f ;  /* 0x0c401f00e9037f89 */ /* 0x000ee800000e0000 */
[----:B------:R-:W4:Y:S04]  /*b0f0*/  SHFL.BFLY PT, R7, R236, 0x2, 0x1f ;  /* 0x0c401f00ec077f89 */ /* 0x000f2800000e0000 */
[----:B------:R-:W2:Y:S04]  /*b100*/  S2R R138, SR_CTAID.Y ;  /* 0x00000000008a7919 */ /* 0x000ea80000002600 */
[----:B------:R-:W4:Y:S04]  /*b110*/  SHFL.BFLY PT, R6, R237, 0x2, 0x1f ;  /* 0x0c401f00ed067f89 */ /* 0x000f2800000e0000 */
[----:B------:R-:W4:Y:S01]  /*b120*/  S2R R54, SR_TID.X ;  /* 0x0000000000367919 */ /* 0x000f220000002100 */
[----:B-1----:R-:W-:-:S02]  /*b130*/  FADD.FTZ R0, R0, R235 ;  /* 0x000000eb00007221 */ /* 0x002fc40000010000 */
[----:B---3--:R-:W-:-:S03]  /*b140*/  FADD.FTZ R3, R3, R233 ;  /* 0x000000e903037221 */ /* 0x008fc60000010000 */
[----:B------:R-:W1:Y:S01]  /*b150*/  SHFL.BFLY PT, R5, R0, 0x1, 0x1f ;  /* 0x0c201f0000057f89 */ /* 0x000e6200000e0000 */
[----:B----4-:R-:W-:-:S03]  /*b160*/  FADD.FTZ R7, R7, R236 ;  /* 0x000000ec07077221 */ /* 0x010fc60000010000 */
[----:B------:R-:W3:Y:S04]  /*b170*/  SHFL.BFLY PT, R4, R3, 0x1, 0x1f ;  /* 0x0c201f0003047f89 */ /* 0x000ee800000e0000 */
[----:B------:R-:W4:Y:S01]  /*b180*/  SHFL.BFLY PT, R9, R7, 0x1, 0x1f ;  /* 0x0c201f0007097f89 */ /* 0x000f2200000e0000 */
[----:B------:R-:W-:Y:S01]  /*b190*/  FADD.FTZ R6, R6, R237 ;  /* 0x000000ed06067221 */ /* 0x000fe20000010000 */
[----:B------:R-:W-:-:S04]  /*b1a0*/  SHF.R.S32.HI R25, RZ, 0x1f, R54 ;  /* 0x0000001fff197819 */ /* 0x000fc80000011436 */
[----:B------:R-:W4:Y:S01]  /*b1b0*/  SHFL.BFLY PT, R8, R6, 0x1, 0x1f ;  /* 0x0c201f0006087f89 */ /* 0x000f2200000e0000 */
[----:B-1----:R-:W-:Y:S01]  /*b1c0*/  FADD.FTZ R52, R0, R5 ;  /* 0x0000000500347221 */ /* 0x002fe20000010000 */
[----:B------:R-:W-:Y:S01]  /*b1d0*/  MOV R0, 0x3f800000 ;  /* 0x3f80000000007802 */ /* 0x000fe20000000f00 */
[----:B---3--:R-:W-:-:S03]  /*b1e0*/  FADD.FTZ R53, R3, R4 ;  /* 0x0000000403357221 */ /* 0x008fc60000010000 */
[----:B------:R-:W-:Y:S02]  /*b1f0*/  FSETP.NE.FTZ.AND P5, PT, R52, RZ, PT ;  /* 0x000000ff3400720b */ /* 0x000fe40003fb5000 */
[----:B------:R-:W-:Y:S01]  /*b200*/  MOV R3, 0x3f800000 ;  /* 0x3f80000000037802 */ /* 0x000fe20000000f00 */
[----:B----4-:R-:W-:Y:S01]  /*b210*/  FADD.FTZ R51, R7, R9 ;  /* 0x0000000907337221 */ /* 0x010fe20000010000 */
[----:B------:R-:W-:-:S04]  /*b220*/  FSETP.NE.FTZ.AND P6, PT, R53, RZ, PT ;  /* 0x000000ff3500720b */ /* 0x000fc80003fd5000 */
[----:B------:R-:W-:Y:S01]  /*b230*/  FSETP.NE.FTZ.AND P4, PT, R51, RZ, PT ;  /* 0x000000ff3300720b */ /* 0x000fe20003f95000 */
[----:B------:R-:W-:-:S04]  /*b240*/  FADD.FTZ R132, R6, R8 ;  /* 0x0000000806847221 */ /* 0x000fc80000010000 */
[----:B------:R-:W-:Y:S01]  /*b250*/  @P5 MUFU.RCP R3, R52 ;  /* 0x0000003400035308 */ /* 0x000fe20000001000 */
[----:B------:R-:W-:-:S07]  /*b260*/  FSETP.NE.FTZ.AND P3, PT, R132, RZ, PT ;  /* 0x000000ff8400720b */ /* 0x000fce0003f75000 */
        /* <DEDUP_REMOVED lines=107> */
[----:B-1----:R-:W-:Y:S02]  /*b920*/  FMUL.FTZ R3, R3, c[0x0][0x2dc] ;  /* 0x0000b70003037a20 */ /* 0x002fe40000410000 */
[----:B------:R-:W-:Y:S01]  /*b930*/  FMUL.FTZ R98, R4, R98 ;  /* 0x0000006204627220 */ /* 0x000fe20000410000 */
[----:B------:R-:W-:Y:S01]  /*b940*/  F2FP.BF16.PACK_AB R37, R37, R86 ;  /* 0x000000562525723e */ /* 0x000fe200000010ff */
[C---:B------:R-:W-:Y:S02]  /*b950*/  FMUL.FTZ R72, R3.reuse, R72 ;  /* 0x0000004803487220 */ /* 0x040fe40000410000 */
[C---:B------:R-:W-:Y:S02]  /*b960*/  FMUL.FTZ R42, R3.reuse, R73 ;  /* 0x00000049032a7220 */ /* 0x040fe40000410000 */
[----:B------:R-:W-:-:S02]  /*b970*/  FMUL.FTZ R144, R3, R144 ;  /* 0x0000009003907220 */ /* 0x000fc40000410000 */
[C---:B------:R-:W-:Y:S01]  /*b980*/  FMUL.FTZ R50, R3.reuse, R145 ;  /* 0x0000009103327220 */ /* 0x040fe20000410000 */
[----:B------:R-:W-:Y:S01]  /*b990*/  F2FP.BF16.PACK_AB R42, R42, R72 ;  /* 0x000000482a2a723e */ /* 0x000fe200000010ff */
[C---:B------:R-:W-:Y:S01]  /*b9a0*/  FMUL.FTZ R148, R3.reuse, R148 ;  /* 0x0000009403947220 */ /* 0x040fe20000410000 */
[----:B------:R1:W5:Y:S01]  /*b9b0*/  LDL R72, [R1+0x3c] ;  /* 0x00003c0001487983 */ /* 0x0003620000100800 */
        /* <DEDUP_REMOVED lines=73> */
[----:B------:R2:W-:Y:S01]  /*be50*/  STS [R0+0x200], R47 ;  /* 0x0002002f00007388 */ /* 0x0005e20000000800 */
[----:B------:R-:W-:Y:S02]  /*be60*/  SEL R4, R4, 0xffffffe0, !P1 ;  /* 0xffffffe004047807 */ /* 0x000fe40004800000 */
[C---:B------:R-:W-:Y:S01]  /*be70*/  @P2 IADD3 R3, R0.reuse, 0x10, RZ ;  /* 0x0000001000032810 */ /* 0x040fe20007ffe0ff */
[----:B------:R-:W-:Y:S01]  /*be80*/  STS [R0], R48 ;  /* 0x0000003000007388 */ /* 0x000fe20000000800 */
[----:B------:R-:W-:-:S02]  /*be90*/  IADD3 R5, R0, R4, RZ ;  /* 0x0000000400057210 */ /* 0x000fc40007ffe0ff */
[----:B------:R-:W-:Y:S01]  /*bea0*/  IADD3 R4, R4, R3, RZ ;  /* 0x0000000304047210 */ /* 0x000fe20007ffe0ff */
[----:B------:R-:W-:Y:S04]  /*beb0*/  STS [R3], R46 ;  /* 0x0000002e03007388 */ /* 0x000fe80000000800 */
[----:B------:R-:W-:Y:S04]  /*bec0*/  STS [R3+0x200], R45 ;  /* 0x0002002d03007388 */ /* 0x000fe80000000800 */
[----:B------:R-:W-:Y:S04]  /*bed0*/  STS [R0+0x1000], R50 ;  /* 0x0010003200007388 */ /* 0x000fe80000000800 */
[----:B------:R-:W-:Y:S04]  /*bee0*/  STS [R0+0x1200], R146 ;  /* 0x0012009200007388 */ /* 0x000fe80000000800 */
[----:B------:R-:W-:Y:S01]  /*bef0*/  STS [R3+0x1000], R49 ;  /* 0x0010003103007388 */ /* 0x000fe20000000800 */
[----:B--2---:R-:W2:Y:S03]  /*bf00*/  LDC.U8 R47, c[0x0][0x329] ;  /* 0x0000ca40ff2f7b82 */ /* 0x004ea60000000000 */
[----:B------:R-:W-:Y:S04]  /*bf10*/  STS [R3+0x1200], R150 ;  /* 0x0012009603007388 */ /* 0x000fe80000000800 */
[----:B------:R-:W-:Y:S04]  /*bf20*/  STS [R5], R44 ;  /* 0x0000002c05007388 */ /* 0x000fe80000000800 */
[----:B------:R-:W-:Y:S04]  /*bf30*/  STS [R5+0x200], R43 ;  /* 0x0002002b05007388 */ /* 0x000fe80000000800 */
[----:B------:R-:W-:Y:S04]  /*bf40*/  STS [R4], R41 ;  /* 0x0000002904007388 */ /* 0x000fe80000000800 */
[----:B------:R-:W-:Y:S04]  /*bf50*/  STS [R4+0x200], R40 ;  /* 0x0002002804007388 */ /* 0x000fe80000000800 */
[----:B------:R-:W-:Y:S01]  /*bf60*/  STS [R5+0x1000], R42 ;  /* 0x0010002a05007388 */ /* 0x000fe20000000800 */
[----:B--2---:R-:W-:-:S03]  /*bf70*/  ISETP.NE.AND P2, PT, R47, RZ, PT ;  /* 0x000000ff2f00720c */ /* 0x004fc60003f45270 */
[----:B------:R-:W-:Y:S04]  /*bf80*/  STS [R5+0x1200], R74 ;  /* 0x0012004a05007388 */ /* 0x000fe80000000800 */
[----:B------:R2:W-:Y:S04]  /*bf90*/  STS [R4+0x1000], R39 ;  /* 0x0010002704007388 */ /* 0x0005e80000000800 */
[----:B------:R-:W-:Y:S02]  /*bfa0*/  STS [R4+0x1200], R78 ;  /* 0x0012004e04007388 */ /* 0x000fe40000000800 */
[----:B------:R-:W-:-:S02]  /*bfb0*/  @P2 MOV R10, c[0x0][0x210] ;  /* 0x00008400000a2a02 */ /* 0x000fc40000000f00 */
[----:B------:R-:W-:Y:S03]  /*bfc0*/  STS [R0+0x2000], R38 ;  /* 0x0020002600007388 */ /* 0x000fe60000000800 */
[----:B------:R-:W-:Y:S01]  /*bfd0*/  @P2 IMAD R10, R10, c[0x0][0x214], RZ ;  /* 0x000085000a0a2a24 */ /* 0x000fe200078e02ff */
[----:B------:R-:W-:Y:S04]  /*bfe0*/  STS [R0+0x2200], R37 ;  /* 0x0022002500007388 */ /* 0x000fe80000000800 */
[----:B------:R-:W-:Y:S04]  /*bff0*/  STS [R3+0x2000], R33 ;  /* 0x0020002103007388 */ /* 0x000fe80000000800 */
[----:B------:R-:W-:Y:S04]  /*c000*/  STS [R3+0x2200], R32 ;  /* 0x0022002003007388 */ /* 0x000fe80000000800 */
[----:B------:R-:W-:Y:S01]  /*c010*/  STS [R0+0x3000], R36 ;  /* 0x0030002400007388 */ /* 0x000fe20000000800 */
[----:B--2---:R-:W2:Y:S03]  /*c020*/  LDC.U8 R39, c[0x0][0x328] ;  /* 0x0000ca00ff277b82 */ /* 0x004ea60000000000 */
[----:B------:R-:W-:Y:S04]  /*c030*/  STS [R0+0x3200], R91 ;  /* 0x0032005b00007388 */ /* 0x000fe80000000800 */
[----:B------:R-:W-:Y:S04]  /*c040*/  STS [R3+0x3000], R31 ;  /* 0x0030001f03007388 */ /* 0x000fe80000000800 */
[----:B------:R-:W-:Y:S04]  /*c050*/  STS [R3+0x3200], R30 ;  /* 0x0032001e03007388 */ /* 0x000fe80000000800 */
[----:B------:R-:W-:Y:S04]  /*c060*/  STS [R5+0x2000], R29 ;  /* 0x0020001d05007388 */ /* 0x000fe80000000800 */
[----:B------:R-:W-:Y:S04]  /*c070*/  STS [R5+0x2200], R28 ;  /* 0x0022001c05007388 */ /* 0x000fe80000000800 */
[----:B------:R-:W-:Y:S01]  /*c080*/  STS [R4+0x2000], R24 ;  /* 0x0020001804007388 */ /* 0x000fe20000000800 */
[----:B--2---:R-:W-:-:S03]  /*c090*/  @!P2 ISETP.NE.AND P1, PT, R39, RZ, PT ;  /* 0x000000ff2700a20c */ /* 0x004fc60003f25270 */
        /* <DEDUP_REMOVED lines=42> */
[----:B-----5:R1:W1:Y:S04]  /*c340*/  LDS.128 R32, [R222] ;  /* 0x00000000de207984 */ /* 0x0202680000000c00 */
        /* <DEDUP_REMOVED lines=78> */
.L_x_342:
[----:B--2---:R-:W-:Y:S05]  /*c830*/  BSYNC B0 ;  /* 0x0000000000007941 */ /* 0x004fea0003800000 */
.L_x_341:
[----:B------:R-:W2:Y:S04]  /*c840*/  LDL.64 R26, [R1+0x10] ;  /* 0x00001000011a7983 */ /* 0x000ea80000100a00 */
[----:B------:R3:W5:Y:S04]  /*c850*/  LDL R16, [R1+0x34] ;  /* 0x0000340001107983 */ /* 0x0007680000100800 */
[----:B------:R3:W5:Y:S01]  /*c860*/  LDL R15, [R1+0x38] ;  /* 0x00003800010f7983 */ /* 0x0007620000100800 */
[----:B------:R-:W-:Y:S01]  /*c870*/  LEA.HI R4, R19, R18, RZ, 0x2 ;  /* 0x0000001213047211 */ /* 0x000fe200078f10ff */
[----:B------:R-:W-:Y:S01]  /*c880*/  BSSY B0, `(.L_x_343) ;  /* 0x000001c000007945 */ /* 0x000fe20003800000 */
[----:B------:R-:W-:Y:S01]  /*c890*/  SHF.R.S32.HI R5, RZ, 0x1f, R24 ;  /* 0x0000001fff057819 */ /* 0x000fe20000011418 */
[----:B------:R-:W4:Y:S01]  /*c8a0*/  S2R R7, SR_CTAID.X ;  /* 0x0000000000077919 */ /* 0x000f220000002500 */
[----:B------:R-:W-:-:S04]  /*c8b0*/  SHF.R.S32.HI R8, RZ, 0x2, R4 ;  /* 0x00000002ff087819 */ /* 0x000fc80000011404 */
[----:B------:R-:W-:Y:S02]  /*c8c0*/  SHF.R.S32.HI R9, RZ, 0x1f, R8 ;  /* 0x0000001fff097819 */ /* 0x000fe40000011408 */
[----:B--2---:R-:W-:Y:S02]  /*c8d0*/  IADD3 R2, P0, R26, R133, RZ ;  /* 0x000000851a027210 */ /* 0x004fe40007f1e0ff */
[----:B------:R-:W-:-:S05]  /*c8e0*/  SHF.R.S32.HI R0, RZ, 0x1f, R26 ;  /* 0x0000001fff007819 */ /* 0x000fca000001141a */
[----:B------:R-:W-:Y:S01]  /*c8f0*/  IMAD.X R3, R0, 0x1, R137, P0 ;  /* 0x0000000100037824 */ /* 0x000fe200000e0689 */
[----:B------:R-:W-:Y:S01]  /*c900*/  ISETP.GE.AND P0, PT, R8, R72, PT ;  /* 0x000000480800720c */ /* 0x000fe20003f06270 */
[----:B------:R-:W-:Y:S02]  /*c910*/  IMAD R0, R5, c[0x0][0x1f0], RZ ;  /* 0x00007c0005007a24 */ /* 0x000fe400078e02ff */
[----:B------:R-:W-:-:S04]  /*c920*/  IMAD.WIDE.U32 R12, R24, c[0x0][0x1f0], R2 ;  /* 0x00007c00180c7a25 */ /* 0x000fc800078e0002 */
[----:B------:R-:W-:Y:S02]  /*c930*/  IMAD R0, R24, c[0x0][0x1f4], R0 ;  /* 0x00007d0018007a24 */ /* 0x000fe400078e0200 */
[----:B----4-:R-:W-:-:S04]  /*c940*/  IMAD.WIDE R2, R7, 0x80, R8 ;  /* 0x0000008007027825 */ /* 0x010fc800078e0208 */
[----:B------:R-:W-:Y:S01]  /*c950*/  IMAD.IADD R7, R13, 0x1, R0 ;  /* 0x000000010d077824 */ /* 0x000fe200078e0200 */
[----:B------:R-:W-:Y:S05]  /*c960*/  @P0 BRA `(.L_x_344) ;  /* 0x000000d000000947 */ /* 0x000fea0003800000 */
[----:B---3--:R-:W-:Y:S01]  /*c970*/  IMAD R0, R3, c[0x0][0x1e8], RZ ;  /* 0x00007a0003007a24 */ /* 0x008fe200078e02ff */
        /* <DEDUP_REMOVED lines=9> */
[----:B-1----:R1:W-:Y:S04]  /*ca10*/  @!P3 STG.E.128 [R4.64], R32 ;  /* 0x000000200400b986 */ /* 0x0023e8000c101d12 */
[----:B------:R1:W-:Y:S04]  /*ca20*/  @!P2 STG.E.128 [R4.64+0x40], R28 ;  /* 0x0000401c0400a986 */ /* 0x0003e8000c101d12 */
[----:B------:R1:W-:Y:S02]  /*ca30*/  @!P1 STG.E.128 [R4.64+0x80], R20 ;  /* 0x0000801404009986 */ /* 0x0003e4000c101d12 */
.L_x_344:
[----:B---3--:R-:W-:Y:S05]  /*ca40*/  BSYNC B0 ;  /* 0x0000000000007941 */ /* 0x008fea0003800000 */
.L_x_343:
[----:B------:R-:W-:Y:S01]  /*ca50*/  IADD3 R0, R8, 0x20, RZ ;  /* 0x0000002008007810 */ /* 0x000fe20007ffe0ff */
[----:B------:R-:W-:Y:S03]  /*ca60*/  BSSY B0, `(.L_x_345) ;  /* 0x0000013000007945 */ /* 0x000fe60003800000 */
[----:B------:R-:W-:-:S13]  /*ca70*/  ISETP.GE.AND P0, PT, R0, R72, PT ;  /* 0x000000480000720c */ /* 0x000fda0003f06270 */
[----:B------:R-:W-:Y:S05]  /*ca80*/  @P0 BRA `(.L_x_346) ;  /* 0x0000010000000947 */ /* 0x000fea0003800000 */
[----:B------:R-:W-:Y:S02]  /*ca90*/  IADD3 R0, P0, R2, 0x20, RZ ;  /* 0x0000002002007810 */ /* 0x000fe40007f1e0ff */
[----:B-1----:R-:W-:Y:S02]  /*caa0*/  MOV R5, R7 ;  /* 0x0000000700057202 */ /* 0x002fe40000000f00 */
[----:B------:R-:W-:Y:S01]  /*cab0*/  ISETP.GE.AND P2, PT, R26, c[0x0][0x220], PT ;  /* 0x000088001a007a0c */ /* 0x000fe20003f46270 */
[----:B------:R-:W-:Y:S01]  /*cac0*/  IMAD.X R4, RZ, RZ, R3, P0 ;  /* 0x000000ffff047224 */ /* 0x000fe200000e0603 */
[----:B-----5:R-:W-:Y:S02]  /*cad0*/  ISETP.GE.AND P1, PT, R16, c[0x0][0x220], PT ;  /* 0x0000880010007a0c */ /* 0x020fe40003f26270 */
[----:B------:R-:W-:Y:S01]  /*cae0*/  ISETP.GE.AND P0, PT, R15, c[0x0][0x220], PT ;  /* 0x000088000f007a0c */ /* 0x000fe20003f06270 */
[----:B------:R-:W-:Y:S02]  /*caf0*/  IMAD R14, R4, c[0x0][0x1e8], RZ ;  /* 0x00007a00040e7a24 */ /* 0x000fe400078e02ff */
[----:B------:R-:W-:-:S04]  /*cb00*/  IMAD.MOV.U32 R4, RZ, RZ, R12 ;  /* 0x000000ffff047224 */ /* 0x000fc800078e000c */
[----:B------:R-:W-:-:S04]  /*cb10*/  IMAD.WIDE.U32 R10, R0, c[0x0][0x1e8], R4 ;  /* 0x00007a00000a7a25 */ /* 0x000fc800078e0004 */
[----:B------:R-:W-:Y:S01]  /*cb20*/  IMAD R0, R0, c[0x0][0x1ec], R14 ;  /* 0x00007b0000007a24 */ /* 0x000fe200078e020e */
[----:B------:R-:W-:-:S03]  /*cb30*/  LEA R4, P3, R10, c[0x0][0x1d0], 0x1 ;  /* 0x000074000a047a11 */ /* 0x000fc600078608ff */
[----:B------:R-:W-:-:S05]  /*cb40*/  IMAD.IADD R0, R11, 0x1, R0 ;  /* 0x000000010b007824 */ /* 0x000fca00078e0200 */
[----:B------:R-:W-:-:S05]  /*cb50*/  LEA.HI.X R5, R10, c[0x0][0x1d4], R0, 0x1, P3 ;  /* 0x000075000a057a11 */ /* 0x000fca00018f0c00 */
[----:B------:R1:W-:Y:S04]  /*cb60*/  @!P2 STG.E.128 [R4.64], R44 ;  /* 0x0000002c0400a986 */ /* 0x0003e8000c101d12 */
[----:B------:R1:W-:Y:S04]  /*cb70*/  @!P1 STG.E.128 [R4.64+0x40], R40 ;  /* 0x0000402804009986 */ /* 0x0003e8000c101d12 */
[----:B------:R1:W-:Y:S02]  /*cb80*/  @!P0 STG.E.128 [R4.64+0x80], R36 ;  /* 0x0000802404008986 */ /* 0x0003e4000c101d12 */
.L_x_346:
[----:B------:R-:W-:Y:S05]  /*cb90*/  BSYNC B0 ;  /* 0x0000000000007941 */ /* 0x000fea0003800000 */
.L_x_345:
        /* <DEDUP_REMOVED lines=20> */
.L_x_348:
[----:B------:R-:W-:Y:S05]  /*cce0*/  BSYNC B0 ;  /* 0x0000000000007941 */ /* 0x000fea0003800000 */
.L_x_347:
[----:B------:R-:W-:-:S04]  /*ccf0*/  IADD3 R0, R8, 0x60, RZ ;  /* 0x0000006008007810 */ /* 0x000fc80007ffe0ff */
[----:B------:R-:W-:-:S13]  /*cd00*/  ISETP.GE.AND P0, PT, R0, R72, PT ;  /* 0x000000480000720c */ /* 0x000fda0003f06270 */
[----:B------:R-:W-:Y:S05]  /*cd10*/  @P0 EXIT ;  /* 0x000000000000094d */ /* 0x000fea0003800000 */
[----:B------:R-:W-:Y:S02]  /*cd20*/  IADD3 R0, P0, R2, 0x60, RZ ;  /* 0x0000006002007810 */ /* 0x000fe40007f1e0ff */
[----:B------:R-:W-:-:S03]  /*cd30*/  ISETP.GE.AND P1, PT, R26, c[0x0][0x220], PT ;  /* 0x000088001a007a0c */ /* 0x000fc60003f26270 */
[----:B------:R-:W-:Y:S01]  /*cd40*/  IMAD.X R2, RZ, RZ, R3, P0 ;  /* 0x000000ffff027224 */ /* 0x000fe200000e0603 */
[----:B------:R-:W-:Y:S02]  /*cd50*/  MOV R3, R7 ;  /* 0x0000000700037202 */ /* 0x000fe40000000f00 */
[----:B-----5:R-:W-:Y:S01]  /*cd60*/  ISETP.GE.AND P0, PT, R16, c[0x0][0x220], PT ;  /* 0x0000880010007a0c */ /* 0x020fe20003f06270 */
        /* <DEDUP_REMOVED lines=13> */
.L_x_315:
[----:B------:R-:W3:Y:S01]  /*ce40*/  LDL.LU R9, [R1+0x30] ;  /* 0x0000300001097983 */ /* 0x000ee20000300800 */
[----:B------:R-:W5:Y:S01]  /*ce50*/  LDC.U8 R3, c[0x0][0x329] ;  /* 0x0000ca40ff037b82 */ /* 0x000f620000000000 */
[----:B-1--4-:R-:W-:Y:S01]  /*ce60*/  LEA.HI R10, R17, R146, RZ, 0x2 ;  /* 0x00000092110a7211 */ /* 0x012fe200078f10ff */
[----:B------:R-:W-:Y:S01]  /*ce70*/  BSSY B0, `(.L_x_349) ;  /* 0x0000045000007945 */ /* 0x000fe20003800000 */
[----:B------:R-:W-:-:S02]  /*ce80*/  IADD3 R15, -R12, R15, RZ ;  /* 0x0000000f0c0f7210 */ /* 0x000fc40007ffe1ff */
[----:B------:R-:W-:Y:S02]  /*ce90*/  LOP3.LUT R8, R10, 0xfffffffc, RZ, 0xc0, !PT ;  /* 0xfffffffc0a087812 */ /* 0x000fe400078ec0ff */
[----:B------:R-:W-:Y:S01]  /*cea0*/  SHF.R.S32.HI R10, RZ, 0x2, R10 ;  /* 0x00000002ff0a7819 */ /* 0x000fe2000001140a */
[----:B------:R-:W1:Y:S02]  /*ceb0*/  LDC.U8 R2, c[0x0][0x328] ;  /* 0x0000ca00ff027b82 */ /* 0x000e640000000000 */
[----:B------:R-:W-:Y:S01]  /*cec0*/  IMAD.IADD R20, R146, 0x1, -R8 ;  /* 0x0000000192147824 */ /* 0x000fe200078e0a08 */
[----:B------:R-:W-:Y:S02]  /*ced0*/  SHF.R.S32.HI R8, RZ, 0x1f, R21 ;  /* 0x0000001fff087819 */ /* 0x000fe40000011415 */
[----:B------:R-:W-:Y:S01]  /*cee0*/  SHF.R.S32.HI R11, RZ, 0x1f, R10 ;  /* 0x0000001fff0b7819 */ /* 0x000fe2000001140a */
[----:B------:R-:W-:Y:S02]  /*cef0*/  IMAD.SHL.U32 R14, R20, 0x8, RZ ;  /* 0x00000008140e7824 */ /* 0x000fe400078e00ff */
[----:B------:R-:W-:-:S03]  /*cf00*/  IMAD R8, R8, c[0x0][0x1f0], RZ ;  /* 0x00007c0008087a24 */ /* 0x000fc600078e02ff */
[C---:B------:R-:W-:Y:S01]  /*cf10*/  IADD3 R24, R14.reuse, 0x20, RZ ;  /* 0x000000200e187810 */ /* 0x040fe20007ffe0ff */
[----:B------:R-:W-:Y:S01]  /*cf20*/  IMAD R8, R21, c[0x0][0x1f4], R8 ;  /* 0x00007d0015087a24 */ /* 0x000fe200078e0208 */
[----:B------:R-:W-:Y:S02]  /*cf30*/  IADD3 R23, R14, 0x40, RZ ;  /* 0x000000400e177810 */ /* 0x000fe40007ffe0ff */
[----:B-----5:R-:W-:Y:S02]  /*cf40*/  ISETP.NE.AND P2, PT, R3, RZ, PT ;  /* 0x000000ff0300720c */ /* 0x020fe40003f45270 */
[----:B-1----:R-:W-:-:S04]  /*cf50*/  ISETP.NE.AND P1, PT, R2, RZ, PT ;  /* 0x000000ff0200720c */ /* 0x002fc80003f25270 */
[----:B------:R-:W-:-:S07]  /*cf60*/  ISETP.EQ.AND P1, PT, R3, RZ, P1 ;  /* 0x000000ff0300720c */ /* 0x000fce0000f22270 */
[----:B------:R-:W-:Y:S01]  /*cf70*/  @P2 IMAD.MOV.U32 R0, RZ, RZ, c[0x0][0x210] ;  /* 0x00008400ff002624 */ /* 0x000fe200078e00ff */
[----:B------:R-:W-:Y:S01]  /*cf80*/  @!P2 ISETP.NE.AND P0, PT, R2, RZ, PT ;  /* 0x000000ff0200a20c */ /* 0x000fe20003f05270 */
[----:B------:R-:W-:Y:S02]  /*cf90*/  @!P2 IMAD.MOV.U32 R2, RZ, RZ, c[0x0][0x214] ;  /* 0x00008500ff02a624 */ /* 0x000fe400078e00ff */
[----:B------:R-:W-:Y:S02]  /*cfa0*/  @P2 IMAD R0, R0, c[0x0][0x214], RZ ;  /* 0x0000850000002a24 */ /* 0x000fe400078e02ff */
[----:B------:R-:W-:Y:S01]  /*cfb0*/  @P2 IMAD.MOV.U32 R4, RZ, RZ, 0x1 ;  /* 0x00000001ff042424 */ /* 0x000fe200078e00ff */
[----:B------:R-:W-:Y:S01]  /*cfc0*/  @!P2 SEL R0, R2, c[0x0][0x234], !P0 ;  /* 0x00008d000200aa07 */ /* 0x000fe20004000000 */
[----:B------:R-:W-:Y:S02]  /*cfd0*/  @P2 IMAD.MOV.U32 R19, RZ, RZ, c[0x0][0x210] ;  /* 0x00008400ff132624 */ /* 0x000fe400078e00ff */
[----:B------:R-:W-:-:S02]  /*cfe0*/  @!P2 IMAD.MOV.U32 R19, RZ, RZ, 0x1 ;  /* 0x00000001ff13a424 */ /* 0x000fc400078e00ff */
[----:B------:R-:W-:Y:S01]  /*cff0*/  @!P2 IMAD R4, R0, c[0x0][0x1c0], RZ ;  /* 0x000070000004aa24 */ /* 0x000fe200078e02ff */
[----:B------:R-:W-:Y:S02]  /*d000*/  ISETP.GE.AND P2, PT, R10, R15, PT ;  /* 0x0000000f0a00720c */ /* 0x000fe40003f46270 */
[C---:B---3--:R-:W-:Y:S02]  /*d010*/  ISETP.NE.AND P3, PT, R9.reuse, -0x1, PT ;  /* 0xffffffff0900780c */ /* 0x048fe40003f65270 */
[----:B------:R-:W-:-:S11]  /*d020*/  ISETP.NE.OR P0, PT, R9, -0x1, !P1 ;  /* 0xffffffff0900780c */ /* 0x000fd60004f05670 */
[----:B------:R-:W-:Y:S01]  /*d030*/  @P3 IMAD.WIDE.U32 R2, R9, c[0x0][0x1e8], RZ ;  /* 0x00007a0009023a25 */ /* 0x000fe200078e00ff */
[----:B------:R-:W-:-:S03]  /*d040*/  @!P3 SHF.R.S32.HI R5, RZ, 0x1f, R16 ;  /* 0x0000001fff05b819 */ /* 0x000fc60000011410 */
[----:B------:R-:W-:Y:S02]  /*d050*/  @P3 IMAD R7, R9, c[0x0][0x1ec], R3 ;  /* 0x00007b0009073a24 */ /* 0x000fe400078e0203 */
[----:B------:R-:W-:Y:S02]  /*d060*/  @!P3 IMAD R6, R5, c[0x0][0x1e0], RZ ;  /* 0x000078000506ba24 */ /* 0x000fe400078e02ff */
[C---:B------:R-:W-:Y:S02]  /*d070*/  IMAD R3, R16.reuse, R4, RZ ;  /* 0x0000000410037224 */ /* 0x040fe400078e02ff */
[----:B------:R-:W-:-:S03]  /*d080*/  @!P3 IMAD.WIDE.U32 R4, R16, c[0x0][0x1e0], RZ ;  /* 0x000078001004ba25 */ /* 0x000fc600078e00ff */
[----:B------:R-:W-:Y:S01]  /*d090*/  SEL R3, R3, RZ, !P1 ;  /* 0x000000ff03037207 */ /* 0x000fe20004800000 */
[C---:B------:R-:W-:Y:S01]  /*d0a0*/  @!P0 IMAD R9, R16.reuse, c[0x0][0x214], RZ ;  /* 0x0000850010098a24 */ /* 0x040fe200078e02ff */
[----:B------:R-:W-:Y:S01]  /*d0b0*/  @!P3 MOV R2, R4 ;  /* 0x000000040002b202 */ /* 0x000fe20000000f00 */
[----:B------:R-:W-:-:S03]  /*d0c0*/  @!P3 IMAD R6, R16, c[0x0][0x1e4], R6 ;  /* 0x000079001006ba24 */ /* 0x000fc600078e0206 */
[----:B------:R1:W-:Y:S01]  /*d0d0*/  @!P0 STL [R1+0x30], R9 ;  /* 0x0000300901008387 */ /* 0x0003e20000100800 */
[----:B------:R-:W-:Y:S01]  /*d0e0*/  @!P3 IMAD.IADD R7, R5, 0x1, R6 ;  /* 0x000000010507b824 */ /* 0x000fe200078e0206 */
[C---:B------:R-:W-:Y:S01]  /*d0f0*/  IADD3 R4, P0, R14.reuse, R2, RZ ;  /* 0x000000020e047210 */ /* 0x040fe20007f1e0ff */
[C---:B------:R-:W-:Y:S02]  /*d100*/  IMAD R6, R21.reuse, R0, R3 ;  /* 0x0000000015067224 */ /* 0x040fe400078e0203 */
[----:B------:R-:W-:Y:S01]  /*d110*/  @!P1 CS2R R2, SRZ ;  /* 0x0000000000029805 */ /* 0x000fe2000001ff00 */
[----:B------:R-:W-:Y:S01]  /*d120*/  LEA.HI.X.SX32 R5, R14, R7, 0x1, P0 ;  /* 0x000000070e057211 */ /* 0x000fe200000f0eff */
[----:B------:R-:W-:Y:S01]  /*d130*/  IMAD R0, R12, R19, RZ ;  /* 0x000000130c007224 */ /* 0x000fe200078e02ff */
[----:B------:R-:W-:Y:S02]  /*d140*/  @P1 SHF.R.S32.HI R3, RZ, 0x1f, R9 ;  /* 0x0000001fff031819 */ /* 0x000fe40000011409 */
[----:B------:R-:W-:Y:S01]  /*d150*/  @P1 MOV R2, R9 ;  /* 0x0000000900021202 */ /* 0x000fe20000000f00 */
[----:B------:R-:W-:Y:S01]  /*d160*/  IMAD.WIDE.U32 R12, R21, c[0x0][0x1f0], R4 ;  /* 0x00007c00150c7a25 */ /* 0x000fe200078e0004 */
[----:B------:R-:W-:-:S02]  /*d170*/  SHF.R.S32.HI R4, RZ, 0x1f, R0 ;  /* 0x0000001fff047819 */ /* 0x000fc40000011400 */
[--C-:B------:R-:W-:Y:S02]  /*d180*/  IADD3 R22, P1, P0, R0, R2, R6.reuse ;  /* 0x0000000200167210 */ /* 0x100fe4000783e006 */
[----:B------:R-:W-:-:S04]  /*d190*/  SHF.R.S32.HI R0, RZ, 0x1f, R6 ;  /* 0x0000001fff007819 */ /* 0x000fc80000011406 */
[----:B------:R-:W-:Y:S01]  /*d1a0*/  IADD3.X R21, R4, R3, R0, P1, P0 ;  /* 0x0000000304157210 */ /* 0x000fe20000fe0400 */
[----:B-1----:R-:W1:Y:S02]  /*d1b0*/  S2R R9, SR_CTAID.X ;  /* 0x0000000000097919 */ /* 0x002e640000002500 */
[----:B-1----:R-:W-:-:S04]  /*d1c0*/  IMAD.WIDE R6, R9, 0x80, R10 ;  /* 0x0000008009067825 */ /* 0x002fc800078e020a */
        /* <DEDUP_REMOVED lines=15> */
.L_x_350:
[----:B------:R-:W-:Y:S05]  /*d2c0*/  BSYNC B0 ;  /* 0x0000000000007941 */ /* 0x000fea0003800000 */
.L_x_349:
        /* <DEDUP_REMOVED lines=20> */
.L_x_352:
[----:B------:R-:W-:Y:S05]  /*d410*/  BSYNC B0 ;  /* 0x0000000000007941 */ /* 0x000fea0003800000 */
.L_x_351:
        /* <DEDUP_REMOVED lines=20> */
.L_x_354:
[----:B------:R-:W-:Y:S05]  /*d560*/  BSYNC B0 ;  /* 0x0000000000007941 */ /* 0x000fea0003800000 */
.L_x_353:
        /* <DEDUP_REMOVED lines=20> */
.L_x_356:
[----:B------:R-:W-:Y:S05]  /*d6b0*/  BSYNC B0 ;  /* 0x0000000000007941 */ /* 0x000fea0003800000 */
.L_x_355:
        /* <DEDUP_REMOVED lines=35> */
.L_x_357:
        /* <DEDUP_REMOVED lines=9> */
.L_x_1034:


//--------------------- .text._ZN5flash16flash_fwd_kernelI23Flash_fwd_kernel_traitsILi96ELi128ELi64ELi4ELb0ELb0EN7cutlass10bfloat16_tE19Flash_kernel_traitsILi96ELi128ELi64ELi4ES3_EELb1ELb0ELb1ELb0ELb0ELb0ELb0ELb0EEEvNS_16Flash_fwd_paramsE --------------------------
	.section	.text._ZN5flash16flash_fwd_kernelI23Flash_fwd_kernel_traitsILi96ELi128ELi64ELi4ELb0ELb0EN7cutlass10bfloat16_tE19Flash_kernel_traitsILi96ELi128ELi64ELi4ES3_EELb1ELb0ELb1ELb0ELb0ELb0ELb0ELb0EEEvNS_16Flash_fwd_paramsE,"ax",@progbits
	.sectioninfo	@"SHI_REGISTERS=255"
	.align	128
        .global         _ZN5flash16flash_fwd_kernelI23Flash_fwd_kernel_traitsILi96ELi128ELi64ELi4ELb0ELb0EN7cutlass10bfloat16_tE19Flash_kernel_traitsILi96ELi128ELi64ELi4ES3_EELb1ELb0ELb1ELb0ELb0ELb0ELb0ELb0EEEvNS_16Flash_fwd_paramsE
        .type           _ZN5flash16flash_fwd_kernelI23Flash_fwd_kernel_traitsILi96ELi128ELi64ELi4ELb0ELb0EN7cutlass10bfloat16_tE19Flash_kernel_traitsILi96ELi128ELi64ELi4ES3_EELb1ELb0ELb1ELb0ELb0ELb0ELb0ELb0EEEvNS_16Flash_fwd_paramsE,@function
        .size           _ZN5flash16flash_fwd_kernelI23Flash_fwd_kernel_traitsILi96ELi128ELi64ELi4ELb0ELb0EN7cutlass10bfloat16_tE19Flash_kernel_traitsILi96ELi128ELi64ELi4ES3_EELb1ELb0ELb1ELb0ELb0ELb0ELb0ELb0EEEvNS_16Flash_fwd_paramsE,(.L_x_1035 - _ZN5flash16flash_fwd_kernelI23Flash_fwd_kernel_traitsILi96ELi128ELi64ELi4ELb0ELb0EN7cutlass10bfloat16_tE19Flash_kernel_traitsILi96ELi128ELi64ELi4ES3_EELb1ELb0ELb1ELb0ELb0ELb0ELb0ELb0EEEvNS_16Flash_fwd_paramsE)
        .other          _ZN5flash16flash_fwd_kernelI23Flash_fwd_kernel_traitsILi96ELi128ELi64ELi4ELb0ELb0EN7cutlass10bfloat16_tE19Flash_kernel_traitsILi96ELi128ELi64ELi4ES3_EELb1ELb0ELb1ELb0ELb0ELb0ELb0ELb0EEEvNS_16Flash_fwd_paramsE,@"STO_CUDA_ENTRY STV_DEFAULT"
_ZN5flash16flash_fwd_kernelI23Flash_fwd_kernel_traitsILi96ELi128ELi64ELi4ELb0ELb0EN7cutlass10bfloat16_tE19Flash_kernel_traitsILi96ELi128ELi64ELi4ES3_EELb1ELb0ELb1ELb0ELb0ELb0ELb0ELb0EEEvNS_16Flash_fwd_paramsE:
.text._ZN5flash16flash_fwd_kernelI23Flash_fwd_kernel_traitsILi96ELi128ELi64ELi4ELb0ELb0EN7cutlass10bfloat16_tE19Flash_kernel_traitsILi96ELi128ELi64ELi4ES3_EELb1ELb0ELb1ELb0ELb0ELb0ELb0ELb0EEEvNS_16Flash_fwd_paramsE:
        /* <DEDUP_REMOVED lines=8> */
[----:B------:R-:W-:Y:S02]  /*0080*/  IMAD.MOV.U32 R8, RZ, RZ, c[0x0][0x2fc] ;  /* 0x0000bf00ff087624 */ /* 0x000fe400078e00ff */
[----:B------:R-:W-:Y:S01]  /*0090*/  IMAD.MOV.U32 R7, RZ, RZ, c[0x0][0x2f8] ;  /* 0x0000be00ff077624 */ /* 0x000fe200078e00ff */
[----:B------:R-:W1:Y:S01]  /*00a0*/  S2UR UR27, SR_CTAID.X ;  /* 0x00000000001b79c3 */ /* 0x000e620000002500 */
[----:B------:R-:W2:Y:S01]  /*00b0*/  S2R R25, SR_TID.X ;  /* 0x0000000000197919 */ /* 0x000ea20000002100 */
[----:B------:R-:W-:-:S02]  /*00c0*/  ULDC.64 UR6, c[0x0][0x240] ;  /* 0x0000900000067ab9 */ /* 0x000fc40000000a00 */
[----:B------:R-:W-:Y:S01]  /*00d0*/  ULDC.64 UR4, c[0x0][0x250] ;  /* 0x0000940000047ab9 */ /* 0x000fe20000000a00 */
[----:B------:R3:W4:Y:S02]  /*00e0*/  @P2 LDG.E.64 R4, [R2.64] ;  /* 0x0000001e02042981 */ /* 0x000724000c1e1b00 */
[----:B---3--:R-:W-:Y:S01]  /*00f0*/  @P2 IMAD.MOV.U32 R2, RZ, RZ, R7 ;  /* 0x000000ffff022224 */ /* 0x008fe200078e0007 */
[----:B------:R-:W-:-:S06]  /*0100*/  @P2 MOV R3, R8 ;  /* 0x0000000800032202 */ /* 0x000fcc0000000f00 */
[----:B------:R-:W3:Y:S01]  /*0110*/  @P2 LDG.E.64 R2, [R2.64] ;  /* 0x0000001e02022981 */ /* 0x000ee2000c1e1b00 */
[----:B------:R-:W1:Y:S01]  /*0120*/  S2UR UR11, SR_CTAID.Y ;  /* 0x00000000000b79c3 */ /* 0x000e620000002600 */
[----:B------:R-:W-:Y:S02]  /*0130*/  UISETP.NE.U32.AND UP2, UPT, URZ, UR6, UPT ;  /* 0x000000063f00728c */ /* 0x000fe4000bf45070 */
[----:B------:R-:W-:Y:S02]  /*0140*/  UISETP.NE.U32.AND UP1, UPT, URZ, UR4, UPT ;  /* 0x000000043f00728c */ /* 0x000fe4000bf25070 */
[----:B------:R-:W-:Y:S02]  /*0150*/  UISETP.NE.AND.EX UP2, UPT, URZ, UR7, UPT, UP2 ;  /* 0x000000073f00728c */ /* 0x000fe4000bf45320 */
[----:B------:R-:W-:Y:S01]  /*0160*/  UISETP.NE.AND.EX UP1, UPT, URZ, UR5, UPT, UP1 ;  /* 0x000000053f00728c */ /* 0x000fe2000bf25310 */
[----:B------:R-:W1:Y:S01]  /*0170*/  S2UR UR10, SR_CTAID.Z ;  /* 0x00000000000a79c3 */ /* 0x000e620000002700 */
[----:B------:R-:W-:-:S02]  /*0180*/  ULDC.U8 UR6, c[0x0][0x312] ;  /* 0x0000c48000067ab9 */ /* 0x000fc40000000000 */
[----:B------:R-:W-:Y:S01]  /*0190*/  ULDC.64 UR4, c[0x0][0x248] ;  /* 0x0000920000047ab9 */ /* 0x000fe20000000a00 */
[----:B------:R-:W-:Y:S01]  /*01a0*/  PLOP3.LUT P0, PT, PT, PT, UP2, 0x80, 0x0 ;  /* 0x000000000000781c */ /* 0x000fe20003f0f028 */
[----:B------:R-:W-:Y:S02]  /*01b0*/  UISETP.NE.AND UP3, UPT, UR6, URZ, UPT ;  /* 0x0000003f0600728c */ /* 0x000fe4000bf65270 */
[----:B------:R-:W-:Y:S02]  /*01c0*/  UISETP.EQ.U32.AND UP0, UPT, URZ, UR4, UPT ;  /* 0x000000043f00728c */ /* 0x000fe4000bf02070 */
[----:B------:R-:W-:Y:S02]  /*01d0*/  UMOV UR7, 0x4 ;  /* 0x0000000400077882 */ /* 0x000fe40000000000 */
[----:B------:R-:W-:Y:S02]  /*01e0*/  UISETP.EQ.OR.EX UP0, UPT, URZ, UR5, !UP3, UP0 ;  /* 0x000000053f00728c */ /* 0x000fe4000df02700 */
[----:B-1----:R-:W-:-:S06]  /*01f0*/  ULOP3.LUT UR8, UR10, UR27, UR11, 0xfe, !UPT ;  /* 0x0000001b0a087292 */ /* 0x002fcc000f8efe0b */
[----:B--2---:R-:W-:Y:S01]  /*0200*/  LOP3.LUT P3, RZ, R25, UR8, RZ, 0xfc, !PT ;  /* 0x0000000819ff7c12 */ /* 0x004fe2000f86fcff */
[----:B------:R-:W-:Y:S02]  /*0210*/  ULDC.64 UR8, c[0x0][0x240] ;  /* 0x0000900000087ab9 */ /* 0x000fe40000000a00 */
[----:B------:R-:W-:Y:S02]  /*0220*/  UIMAD.WIDE UR8, UR11, UR7, UR8 ;  /* 0x000000070b0872a5 */ /* 0x000fe4000f8e0208 */
[----:B------:R-:W-:-:S08]  /*0230*/  ULDC.64 UR4, c[0x0][0x248] ;  /* 0x0000920000047ab9 */ /* 0x000fd00000000a00 */
[----:B------:R-:W-:Y:S02]  /*0240*/  @!P3 IMAD.MOV.U32 R10, RZ, RZ, c[0x0][0x308] ;  /* 0x0000c200ff0ab624 */ /* 0x000fe400078e00ff */
[----:B------:R-:W-:Y:S01]  /*0250*/  @!P3 IMAD.MOV.U32 R11, RZ, RZ, c[0x0][0x30c] ;  /* 0x0000c300ff0bb624 */ /* 0x000fe200078e00ff */
[----:B------:R-:W-:Y:S01]  /*0260*/  UIMAD.WIDE UR4, UR11, UR7, UR4 ;  /* 0x000000070b0472a5 */ /* 0x000fe2000f8e0204 */
[----:B----4-:R-:W1:Y:S08]  /*0270*/  @P2 R2UR UR32, R4 ;  /* 0x00000000042023c2 */ /* 0x010e7000000e0000 */
[----:B------:R-:W2:Y:S01]  /*0280*/  @P2 R2UR UR33, R5 ;  /* 0x00000000052123c2 */ /* 0x000ea200000e0000 */
[----:B-1----:R-:W-:Y:S01]  /*0290*/  IMAD.U32 R4, RZ, RZ, UR32 ;  /* 0x00000020ff047e24 */ /* 0x002fe2000f8e00ff */
[----:B---3--:R-:W-:Y:S01]  /*02a0*/  @P2 IADD3 R7, P1, R2, c[0x0][0x300], RZ ;  /* 0x0000c00002072a10 */ /* 0x008fe20007f3e0ff */
[----:B------:R-:W-:Y:S01]  /*02b0*/  IMAD.U32 R2, RZ, RZ, UR8 ;  /* 0x00000008ff027e24 */ /* 0x000fe2000f8e00ff */
[----:B--2---:R-:W-:-:S03]  /*02c0*/  MOV R5, UR33 ;  /* 0x0000002100057c02 */ /* 0x004fc60008000f00 */
[----:B------:R-:W-:Y:S02]  /*02d0*/  @P2 IMAD.X R8, RZ, RZ, R3, P1 ;  /* 0x000000ffff082224 */ /* 0x000fe400008e0603 */
[----:B------:R1:W-:Y:S01]  /*02e0*/  @!P3 STG.E.64 [R10.64], R4 ;  /* 0x000000040a00b986 */ /* 0x0003e2000c101b1e */
[----:B------:R-:W-:Y:S01]  /*02f0*/  IMAD.U32 R3, RZ, RZ, UR9 ;  /* 0x00000009ff037e24 */ /* 0x000fe2000f8e00ff */
[----:B------:R-:W-:Y:S01]  /*0300*/  PLOP3.LUT P2, PT, PT, PT, UP0, 0x80, 0x0 ;  /* 0x000000000000781c */ /* 0x000fe20003f4f008 */
[----:B------:R-:W-:Y:S01]  /*0310*/  ULDC.64 UR8, c[0x0][0x250] ;  /* 0x0000940000087ab9 */ /* 0x000fe20000000a00 */
[----:B------:R-:W-:Y:S01]  /*0320*/  PLOP3.LUT P1, PT, PT, PT, UP1, 0x80, 0x0 ;  /* 0x000000000000781c */ /* 0x000fe20003f2f018 */
[----:B------:R-:W-:Y:S01]  /*0330*/  @UP1 UIMAD.WIDE UR8, UR11, UR7, UR8 ;  /* 0x000000070b0812a5 */ /* 0x000fe2000f8e0208 */
[----:B-1----:R-:W-:Y:S01]  /*0340*/  @!P3 MOV R4, R7 ;  /* 0x000000070004b202 */ /* 0x002fe20000000f00 */
[----:B------:R-:W-:-:S05]  /*0350*/  @!P3 IMAD.MOV.U32 R5, RZ, RZ, R8 ;  /* 0x000000ffff05b224 */ /* 0x000fca00078e0008 */
[----:B------:R1:W-:Y:S04]  /*0360*/  @!P3 STG.E.64 [R10.64+0x8], R4 ;  /* 0x000008040a00b986 */ /* 0x0003e8000c101b1e */
[----:B------:R2:W3:Y:S04]  /*0370*/  @P0 LDG.E R6, [R2.64+0x4] ;  /* 0x0000041e02060981 */ /* 0x0004e8000c1e1900 */
[----:B------:R2:W4:Y:S02]  /*0380*/  @P0 LDG.E R9, [R2.64] ;  /* 0x0000001e02090981 */ /* 0x000524000c1e1900 */
[----:B--2---:R-:W-:Y:S01]  /*0390*/  MOV R2, UR4 ;  /* 0x0000000400027c02 */ /* 0x004fe20008000f00 */
[----:B------:R-:W-:-:S05]  /*03a0*/  IMAD.U32 R3, RZ, RZ, UR5 ;  /* 0x00000005ff037e24 */ /* 0x000fca000f8e00ff */
[----:B------:R-:W2:Y:S01]  /*03b0*/  @!P2 LDG.E R0, [R2.64] ;  /* 0x0000001e0200a981 */ /* 0x000ea2000c1e1900 */
[----:B-1----:R-:W-:Y:S02]  /*03c0*/  IMAD.U32 R4, RZ, RZ, UR8 ;  /* 0x00000008ff047e24 */ /* 0x002fe4000f8e00ff */
[----:B------:R-:W-:-:S05]  /*03d0*/  IMAD.U32 R5, RZ, RZ, UR9 ;  /* 0x00000009ff057e24 */ /* 0x000fca000f8e00ff */
[----:B------:R-:W5:Y:S01]  /*03e0*/  @P1 LDG.E R4, [R4.64] ;  /* 0x0000001e04041981 */ /* 0x000f62000c1e1900 */
[----:B------:R-:W-:Y:S02]  /*03f0*/  UMOV UR14, 0xffffffff ;  /* 0xffffffff000e7882 */ /* 0x000fe40000000000 */
[----:B------:R-:W-:Y:S02]  /*0400*/  UMOV UR26, 0xffffffff ;  /* 0xffffffff001a7882 */ /* 0x000fe40000000000 */
[----:B------:R-:W-:Y:S02]  /*0410*/  ULDC UR4, c[0x0][0x1c0] ;  /* 0x0000700000047ab9 */ /* 0x000fe40000000800 */
[----:B------:R-:W-:Y:S02]  /*0420*/  UIMAD UR4, UR11, UR4, UR10 ;  /* 0x000000040b0472a4 */ /* 0x000fe4000f8e020a */
[----:B------:R-:W-:Y:S02]  /*0430*/  UMOV UR13, URZ ;  /* 0x0000003f000d7c82 */ /* 0x000fe40008000000 */
[----:B------:R-:W-:-:S04]  /*0440*/  USHF.L.U32 UR5, UR4, 0x5, URZ ;  /* 0x0000000504057899 */ /* 0x000fc8000800063f */
[----:B------:R-:W-:Y:S01]  /*0450*/  USHF.R.S32.HI UR4, URZ, 0x1f, UR5 ;  /* 0x0000001f3f047899 */ /* 0x000fe20008011405 */
[----:B---3--:R1:W3:Y:S08]  /*0460*/  @P0 R2UR UR28, R6 ;  /* 0x00000000061c03c2 */ /* 0x0082f000000e0000 */
[----:B----4-:R-:W3:Y:S01]  /*0470*/  @P0 R2UR UR26, R9 ;  /* 0x00000000091a03c2 */ /* 0x010ee200000e0000 */
[----:B-1----:R-:W-:-:S04]  /*0480*/  SHF.R.S32.HI R6, RZ, 0x1f, R25 ;  /* 0x0000001fff067819 */ /* 0x002fc80000011419 */
[----:B------:R-:W-:-:S03]  /*0490*/  LEA.HI R10, R6, R25, RZ, 0x5 ;  /* 0x00000019060a7211 */ /* 0x000fc600078f28ff */
[----:B--2---:R1:W2:Y:S01]  /*04a0*/  @!P2 R2UR UR14, R0 ;  /* 0x00000000000ea3c2 */ /* 0x0042a200000e0000 */
[----:B------:R-:W-:-:S07]  /*04b0*/  ISETP.NE.U32.AND P2, PT, RZ, c[0x0][0x248], PT ;  /* 0x00009200ff007a0c */ /* 0x000fce0003f45070 */
[----:B-----5:R4:W2:Y:S01]  /*04c0*/  @P1 R2UR UR13, R4 ;  /* 0x00000000040d13c2 */ /* 0x0208a200000e0000 */
[----:B-1----:R-:W-:-:S05]  /*04d0*/  LOP3.LUT R0, R10, 0xffffffe0, RZ, 0xc0, !PT ;  /* 0xffffffe00a007812 */ /* 0x002fca00078ec0ff */
[----:B------:R-:W-:-:S05]  /*04e0*/  IMAD.IADD R20, R25, 0x1, -R0 ;  /* 0x0000000119147824 */ /* 0x000fca00078e0a00 */
[----:B------:R-:W-:-:S05]  /*04f0*/  IADD3 R155, P1, P0, R7, UR5, R20 ;  /* 0x00000005079b7c10 */ /* 0x000fca000f83e014 */
[----:B------:R4:W-:Y:S01]  /*0500*/  STL [R1+0x18], R155 ;  /* 0x0000189b01007387 */ /* 0x0009e20000100800 */
[----:B------:R-:W-:Y:S01]  /*0510*/  ISETP.NE.AND.EX P2, PT, RZ, c[0x0][0x24c], PT, P2 ;  /* 0x00009300ff007a0c */ /* 0x000fe20003f45320 */
[----:B---3--:R-:W-:Y:S01]  /*0520*/  @UP2 UIADD3 UR28, UR28, -UR26, URZ ;  /* 0x8000001a1c1c2290 */ /* 0x008fe2000fffe03f */
[----:B------:R-:W-:-:S04]  /*0530*/  SHF.R.S32.HI R0, RZ, 0x1f, R20 ;  /* 0x0000001fff007819 */ /* 0x000fc80000011414 */
[----:B------:R-:W-:Y:S02]  /*0540*/  IADD3.X R152, R8, UR4, R0, P1, P0 ;  /* 0x0000000408987c10 */ /* 0x000fe40008fe0400 */
[----:B------:R-:W-:-:S05]  /*0550*/  @!UP2 ULDC UR28, c[0x0][0x214] ;  /* 0x00008500001caab9 */ /* 0x000fca0000000800 */
[----:B--2-4-:R-:W-:Y:S05]  /*0560*/  @!P2 BRA `(.L_x_358) ;  /* 0x000000700000a947 */ /* 0x014fea0003800000 */
[----:B------:R-:W-:-:S13]  /*0570*/  PLOP3.LUT P0, PT, PT, PT, UP3, 0x80, 0x0 ;  /* 0x000000000000781c */ /* 0x000fda0003f0f038 */
[----:B------:R-:W2:Y:S04]  /*0580*/  @P0 LDG.E R0, [R2.64+0x4] ;  /* 0x0000041e02000981 */ /* 0x000ea8000c1e1900 */
[----:B------:R-:W3:Y:S01]  /*0590*/  @!P0 LDG.E R2, [R2.64] ;  /* 0x0000001e02028981 */ /* 0x000ee2000c1e1900 */
[----:B--2---:R-:W1:Y:S02]  /*05a0*/  @P0 R2UR UR6, R0 ;  /* 0x00000000000603c2 */ /* 0x004e6400000e0000 */
[----:B-1----:R-:W-:-:S11]  /*05b0*/  @UP3 UIADD3 UR6, UR6, -UR14, URZ ;  /* 0x8000000e06063290 */ /* 0x002fd6000fffe03f */
[----:B---3--:R1:W2:Y:S02]  /*05c0*/  @!P0 R2UR UR6, R2 ;  /* 0x00000000020683c2 */ /* 0x0082a400000e0000 */
[----:B-12---:R-:W-:Y:S05]  /*05d0*/  BRA `(.L_x_359) ;  /* 0x0000001000007947 */ /* 0x006fea0003800000 */
.L_x_358:
[----:B------:R-:W-:Y:S02]  /*05e0*/  ULDC UR6, c[0x0][0x218] ;  /* 0x0000860000067ab9 */ /* 0x000fe40000000800 */
.L_x_359:
[----:B------:R-:W-:Y:S02]  /*05f0*/  ULDC.64 UR4, c[0x0][0x258] ;  /* 0x0000960000047ab9 */ /* 0x000fe40000000a00 */
[----:B------:R-:W-:-:S04]  /*0600*/  UISETP.NE.U32.AND UP2, UPT, URZ, UR4, UPT ;  /* 0x000000043f00728c */ /* 0x000fc8000bf45070 */
[----:B------:R-:W-:-:S03]  /*0610*/  UISETP.NE.AND.EX UP2, UPT, URZ, UR5, UPT, UP2 ;  /* 0x000000053f00728c */ /* 0x000fc6000bf45320 */
[----:B------:R-:W-:-:S03]  /*0620*/  ULDC.64 UR4, c[0x0][0x258] ;  /* 0x0000960000047ab9 */ /* 0x000fc60000000a00 */
[----:B------:R-:W-:-:S05]  /*0630*/  PLOP3.LUT P0, PT, PT, PT, UP2, 0x80, 0x0 ;  /* 0x000000000000781c */ /* 0x000fca0003f0f028 */
[----:B------:R-:W-:-:S06]  /*0640*/  @UP2 UIMAD.WIDE UR4, UR11, UR7, UR4 ;  /* 0x000000070b0422a5 */ /* 0x000fcc000f8e0204 */
[----:B------:R-:W-:Y:S02]  /*0650*/  IMAD.U32 R2, RZ, RZ, UR4 ;  /* 0x00000004ff027e24 */ /* 0x000fe4000f8e00ff */
[----:B------:R-:W-:Y:S01]  /*0660*/  IMAD.U32 R3, RZ, RZ, UR5 ;  /* 0x00000005ff037e24 */ /* 0x000fe2000f8e00ff */
[----:B------:R-:W-:Y:S02]  /*0670*/  USHF.L.U32 UR8, UR27, 0x7, URZ ;  /* 0x000000071b087899 */ /* 0x000fe4000800063f */
[----:B------:R-:W-:Y:S02]  /*0680*/  ULDC.64 UR4, c[0x0][0x268] ;  /* 0x00009a0000047ab9 */ /* 0x000fe40000000a00 */
[----:B------:R-:W2:Y:S01]  /*0690*/  @P0 LDG.E R0, [R2.64] ;  /* 0x0000001e02000981 */ /* 0x000ea2000c1e1900 */
[----:B------:R-:W-:Y:S02]  /*06a0*/  UISETP.GT.AND UP0, UPT, UR28, UR8, UPT ;  /* 0x000000081c00728c */ /* 0x000fe4000bf04270 */
[----:B------:R-:W-:-:S03]  /*06b0*/  @!UP2 UISETP.NE.U32.AND UP1, UPT, URZ, UR4, UPT ;  /* 0x000000043f00a28c */ /* 0x000fc6000bf25070 */
[----:B------:R-:W-:Y:S02]  /*06c0*/  ULDC UR4, c[0x0][0x21c] ;  /* 0x0000870000047ab9 */ /* 0x000fe40000000800 */
[----:B------:R-:W-:-:S04]  /*06d0*/  @!UP2 UISETP.NE.AND.EX UP1, UPT, URZ, UR5, UPT, UP1 ;  /* 0x000000053f00a28c */ /* 0x000fc8000bf25310 */
[----:B------:R-:W-:Y:S01]  /*06e0*/  @!UP2 USEL UR4, URZ, UR4, !UP1 ;  /* 0x000000043f04a287 */ /* 0x000fe2000c800000 */
[----:B--2---:R-:W1:Y:S01]  /*06f0*/  @P0 R2UR UR9, R0 ;  /* 0x00000000000903c2 */ /* 0x004e6200000e0000 */
[----:B------:R-:W-:Y:S01]  /*0700*/  PLOP3.LUT P0, PT, PT, PT, UP0, 0x80, 0x0 ;  /* 0x000000000000781c */ /* 0x000fe20003f0f008 */
[----:B-1----:R-:W-:Y:S02]  /*0710*/  @UP2 UIADD3 UR9, UR9, -UR13, URZ ;  /* 0x8000000d09092290 */ /* 0x002fe4000fffe03f */
[----:B------:R-:W-:-:S10]  /*0720*/  @!UP2 UIADD3 UR9, UR4, UR6, -UR13 ;  /* 0x000000060409a290 */ /* 0x000fd4000fffe80d */
[----:B------:R-:W-:Y:S05]  /*0730*/  @!P0 EXIT ;  /* 0x000000000000894d */ /* 0x000fea0003800000 */
[----:B------:R-:W-:Y:S02]  /*0740*/  UIADD3 UR6, UR9, UR8, -UR28 ;  /* 0x0000000809067290 */ /* 0x000fe4000fffe81c */
[----:B------:R-:W-:Y:S02]  /*0750*/  UIADD3 UR4, -UR28, 0xbf, UR8 ;  /* 0x000000bf1c047890 */ /* 0x000fe4000fffe108 */
[----:B------:R-:W-:Y:S02]  /*0760*/  ULDC UR15, c[0x0][0x2e4] ;  /* 0x0000b900000f7ab9 */ /* 0x000fe40000000800 */
[----:B------:R-:W-:Y:S02]  /*0770*/  ULDC UR5, c[0x0][0x2e8] ;  /* 0x0000ba0000057ab9 */ /* 0x000fe40000000800 */
[----:B------:R-:W-:Y:S02]  /*0780*/  UIADD3 UR7, UR9, 0x3f, URZ ;  /* 0x0000003f09077890 */ /* 0x000fe4000fffe03f */
[----:B------:R-:W-:-:S02]  /*0790*/  UIADD3 UR15, UR6, -UR15, URZ ;  /* 0x8000000f060f7290 */ /* 0x000fc4000fffe03f */
[----:B------:R-:W-:Y:S02]  /*07a0*/  UIADD3 UR5, UR4, UR5, UR9 ;  /* 0x0000000504057290 */ /* 0x000fe4000fffe009 */
[----:B------:R-:W-:Y:S02]  /*07b0*/  USHF.R.S32.HI UR6, URZ, 0x1f, UR7 ;  /* 0x0000001f3f067899 */ /* 0x000fe40008011407 */
[----:B------:R-:W-:Y:S02]  /*07c0*/  USHF.R.S32.HI UR12, URZ, 0x1f, UR15 ;  /* 0x0000001f3f0c7899 */ /* 0x000fe4000801140f */
[----:B------:R-:W-:Y:S02]  /*07d0*/  USHF.R.S32.HI UR4, URZ, 0x1f, UR5 ;  /* 0x0000001f3f047899 */ /* 0x000fe40008011405 */
[----:B------:R-:W-:Y:S02]  /*07e0*/  ULEA.HI UR6, UR6, UR7, URZ, 0x6 ;  /* 0x0000000706067291 */ /* 0x000fe4000f8f303f */
[----:B------:R-:W-:-:S02]  /*07f0*/  ULEA.HI UR12, UR12, UR15, URZ, 0x6 ;  /* 0x0000000f0c0c7291 */ /* 0x000fc4000f8f303f */
[----:B------:R-:W-:Y:S02]  /*0800*/  ULEA.HI UR4, UR4, UR5, URZ, 0x6 ;  /* 0x0000000504047291 */ /* 0x000fe4000f8f303f */
[----:B------:R-:W-:Y:S02]  /*0810*/  USHF.R.S32.HI UR6, URZ, 0x6, UR6 ;  /* 0x000000063f067899 */ /* 0x000fe40008011406 */
[----:B------:R-:W-:Y:S02]  /*0820*/  USHF.R.S32.HI UR12, URZ, 0x6, UR12 ;  /* 0x000000063f0c7899 */ /* 0x000fe4000801140c */
[----:B------:R-:W-:Y:S02]  /*0830*/  USHF.R.S32.HI UR4, URZ, 0x6, UR4 ;  /* 0x000000063f047899 */ /* 0x000fe40008011404 */
[----:B------:R-:W-:Y:S02]  /*0840*/  UISETP.LT.AND UP1, UPT, URZ, UR12, UPT ;  /* 0x0000000c3f00728c */ /* 0x000fe4000bf21270 */
[----:B------:R-:W-:-:S02]  /*0850*/  UISETP.LT.AND UP0, UPT, UR6, UR4, UPT ;  /* 0x000000040600728c */ /* 0x000fc4000bf01270 */
[----:B------:R-:W-:Y:S02]  /*0860*/  USEL UR19, URZ, UR12, !UP1 ;  /* 0x0000000c3f137287 */ /* 0x000fe4000c800000 */
[----:B------:R-:W-:-:S04]  /*0870*/  USEL UR34, UR6, UR4, UP0 ;  /* 0x0000000406227287 */ /* 0x000fc80008000000 */
[----:B------:R-:W-:-:S06]  /*0880*/  UISETP.GT.AND UP0, UPT, UR34, UR19, UPT ;  /* 0x000000132200728c */ /* 0x000fcc000bf04270 */
[----:B------:R-:W-:-:S13]  /*0890*/  PLOP3.LUT P0, PT, PT, PT, UP0, 0x80, 0x0 ;  /* 0x000000000000781c */ /* 0x000fda0003f0f008 */
[----:B------:R-:W-:Y:S05]  /*08a0*/  @P0 BRA `(.L_x_360) ;  /* 0x00000af000000947 */ /* 0x000fea0003800000 */
[----:B------:R-:W-:Y:S01]  /*08b0*/  UISETP.NE.AND UP0, UPT, UR26, -0x1, UPT ;  /* 0xffffffff1a00788c */ /* 0x000fe2000bf05270 */
[----:B------:R-:W-:Y:S01]  /*08c0*/  LEA.HI R6, R6, R25, RZ, 0x2 ;  /* 0x0000001906067211 */ /* 0x000fe200078f10ff */
[----:B------:R-:W-:Y:S01]  /*08d0*/  ULDC.U8 UR14, c[0x0][0x329] ;  /* 0x0000ca40000e7ab9 */ /* 0x000fe20000000000 */
[----:B------:R-:W1:Y:S01]  /*08e0*/  S2R R12, SR_CTAID.Z ;  /* 0x00000000000c7919 */ /* 0x000e620000002700 */
[----:B------:R-:W-:Y:S01]  /*08f0*/  UISETP.NE.AND UP2, UPT, UR14, URZ, UPT ;  /* 0x0000003f0e00728c */ /* 0x000fe2000bf45270 */
[----:B------:R-:W-:Y:S01]  /*0900*/  LOP3.LUT R0, R6, 0xfffffffc, RZ, 0xc0, !PT ;  /* 0xfffffffc06007812 */ /* 0x000fe200078ec0ff */
[----:B------:R-:W-:Y:S01]  /*0910*/  ULDC.64 UR6, c[0x0][0x1e8] ;  /* 0x00007a0000067ab9 */ /* 0x000fe20000000a00 */
[----:B------:R-:W-:Y:S01]  /*0920*/  SHF.R.S32.HI R6, RZ, 0x2, R6 ;  /* 0x00000002ff067819 */ /* 0x000fe20000011406 */
[----:B------:R-:W-:Y:S01]  /*0930*/  ULDC.U8 UR15, c[0x0][0x328] ;  /* 0x0000ca00000f7ab9 */ /* 0x000fe20000000000 */
[----:B------:R-:W-:Y:S01]  /*0940*/  BSSY B0, `(.L_x_361) ;  /* 0x0000044000007945 */ /* 0x000fe20003800000 */
[----:B------:R-:W-:Y:S01]  /*0950*/  UISETP.NE.AND UP3, UPT, UR15, URZ, UPT ;  /* 0x0000003f0f00728c */ /* 0x000fe2000bf65270 */
[----:B------:R-:W-:Y:S01]  /*0960*/  IMAD.IADD R15, R25, 0x1, -R0 ;  /* 0x00000001190f7824 */ /* 0x000fe200078e0a00 */
[----:B------:R-:W-:Y:S01]  /*0970*/  @UP0 UIMAD.WIDE.U32 UR12, UR26, UR6, URZ ;  /* 0x000000061a0c02a5 */ /* 0x000fe2000f8e003f */
[----:B------:R-:W-:Y:S01]  /*0980*/  SHF.R.S32.HI R7, RZ, 0x1f, R6 ;  /* 0x0000001fff077819 */ /* 0x000fe20000011406 */
[----:B------:R-:W-:Y:S01]  /*0990*/  @!UP0 USHF.R.S32.HI UR16, URZ, 0x1f, UR11 ;  /* 0x0000001f3f108899 */ /* 0x000fe2000801140b */
[----:B------:R-:W-:Y:S01]  /*09a0*/  IMAD.SHL.U32 R0, R15, 0x8, RZ ;  /* 0x000000080f007824 */ /* 0x000fe200078e00ff */
[----:B------:R-:W-:-:S02]  /*09b0*/  ULDC.64 UR4, c[0x0][0x1e0] ;  /* 0x0000780000047ab9 */ /* 0x000fc40000000a00 */
[----:B------:R-:W-:Y:S02]  /*09c0*/  @!UP0 UIMAD UR16, UR16, UR4, URZ ;  /* 0x00000004101082a4 */ /* 0x000fe4000f8e023f */
[----:B------:R-:W-:Y:S01]  /*09d0*/  @UP0 UIMAD UR7, UR26, UR7, UR13 ;  /* 0x000000071a0702a4 */ /* 0x000fe2000f8e020d */
[C---:B------:R-:W-:Y:S01]  /*09e0*/  IADD3 R18, R0.reuse, 0x20, RZ ;  /* 0x0000002000127810 */ /* 0x040fe20007ffe0ff */
[----:B------:R-:W-:Y:S01]  /*09f0*/  USHF.R.S32.HI UR17, URZ, 0x1f, UR10 ;  /* 0x0000001f3f117899 */ /* 0x000fe2000801140a */
[----:B------:R-:W-:Y:S01]  /*0a00*/  IADD3 R17, R0, 0x40, RZ ;  /* 0x0000004000117810 */ /* 0x000fe20007ffe0ff */
[----:B------:R-:W-:Y:S02]  /*0a10*/  UISETP.EQ.AND UP3, UPT, UR14, URZ, UP3 ;  /* 0x0000003f0e00728c */ /* 0x000fe40009f62270 */
[----:B------:R-:W-:Y:S02]  /*0a20*/  @!UP2 UISETP.NE.AND UP1, UPT, UR15, URZ, UPT ;  /* 0x0000003f0f00a28c */ /* 0x000fe4000bf25270 */
[----:B------:R-:W-:-:S02]  /*0a30*/  ULDC UR13, c[0x0][0x214] ;  /* 0x00008500000d7ab9 */ /* 0x000fc40000000800 */
[----:B------:R-:W-:Y:S02]  /*0a40*/  @UP2 ULDC UR14, c[0x0][0x210] ;  /* 0x00008400000e2ab9 */ /* 0x000fe40000000800 */
[----:B------:R-:W-:Y:S02]  /*0a50*/  @!UP0 UIMAD.WIDE.U32 UR18, UR11, UR4, URZ ;  /* 0x000000040b1282a5 */ /* 0x000fe4000f8e003f */
[----:B------:R-:W-:Y:S02]  /*0a60*/  ULDC UR9, c[0x0][0x234] ;  /* 0x00008d0000097ab9 */ /* 0x000fe40000000800 */
[----:B------:R-:W-:Y:S02]  /*0a70*/  @!UP0 UIMAD UR16, UR11, UR5, UR16 ;  /* 0x000000050b1082a4 */ /* 0x000fe4000f8e0210 */
[----:B------:R-:W-:Y:S02]  /*0a80*/  @UP2 UIMAD UR14, UR14, UR13, URZ ;  /* 0x0000000d0e0e22a4 */ /* 0x000fe4000f8e023f */
[----:B------:R-:W-:-:S02]  /*0a90*/  ULDC.64 UR4, c[0x0][0x1f0] ;  /* 0x00007c0000047ab9 */ /* 0x000fc40000000a00 */
[----:B------:R-:W-:Y:S02]  /*0aa0*/  @!UP2 USEL UR14, UR13, UR9, !UP1 ;  /* 0x000000090d0ea287 */ /* 0x000fe4000c800000 */
[----:B------:R-:W-:Y:S02]  /*0ab0*/  ULDC UR6, c[0x0][0x1c0] ;  /* 0x0000700000067ab9 */ /* 0x000fe40000000800 */
[----:B------:R-:W-:Y:S02]  /*0ac0*/  UIMAD UR4, UR17, UR4, URZ ;  /* 0x00000004110472a4 */ /* 0x000fe4000f8e023f */
[----:B------:R-:W-:Y:S02]  /*0ad0*/  @!UP0 UMOV UR12, UR18 ;  /* 0x00000012000c8c82 */ /* 0x000fe40008000000 */
[----:B------:R-:W-:Y:S01]  /*0ae0*/  @UP2 UMOV UR17, 0x1 ;  /* 0x0000000100112882 */ /* 0x000fe20000000000 */
[----:B------:R-:W-:Y:S01]  /*0af0*/  IADD3 R2, P0, R0, UR12, RZ ;  /* 0x0000000c00027c10 */ /* 0x000fe2000ff1e0ff */
[----:B------:R-:W-:-:S02]  /*0b00*/  @!UP2 UIMAD UR17, UR14, UR6, URZ ;  /* 0x000000060e11a2a4 */ /* 0x000fc4000f8e023f */
[----:B------:R-:W-:Y:S02]  /*0b10*/  @!UP0 UIADD3 UR7, UR19, UR16, URZ ;  /* 0x0000001013078290 */ /* 0x000fe4000fffe03f */
[----:B------:R-:W-:Y:S02]  /*0b20*/  UIADD3 UR28, -UR8, UR28, URZ ;  /* 0x0000001c081c7290 */ /* 0x000fe4000fffe13f */
[----:B------:R-:W-:Y:S02]  /*0b30*/  @UP3 UIMAD UR15, UR11, UR13, URZ ;  /* 0x0000000d0b0f32a4 */ /* 0x000fe4000f8e023f */
[----:B------:R-:W-:Y:S01]  /*0b40*/  UIMAD UR17, UR11, UR17, URZ ;  /* 0x000000110b1172a4 */ /* 0x000fe2000f8e023f */
[----:B------:R-:W-:Y:S01]  /*0b50*/  LEA.HI.X.SX32 R3, R0, UR7, 0x1, P0 ;  /* 0x0000000700037c11 */ /* 0x000fe200080f0eff */
[----:B------:R-:W-:Y:S01]  /*0b60*/  @UP3 USEL UR15, UR15, UR26, !UP0 ;  /* 0x0000001a0f0f3287 */ /* 0x000fe2000c000000 */
[----:B------:R-:W-:Y:S01]  /*0b70*/  ISETP.GE.AND P0, PT, R6, UR28, PT ;  /* 0x0000001c06007c0c */ /* 0x000fe2000bf06270 */
[----:B------:R-:W-:-:S02]  /*0b80*/  @UP2 ULDC UR20, c[0x0][0x210] ;  /* 0x0000840000142ab9 */ /* 0x000fc40000000800 */
[----:B------:R-:W-:Y:S01]  /*0b90*/  USEL UR17, UR17, URZ, !UP3 ;  /* 0x0000003f11117287 */ /* 0x000fe2000d800000 */
[----:B-1----:R-:W-:Y:S01]  /*0ba0*/  IMAD.WIDE.U32 R12, R12, c[0x0][0x1f0], R2 ;  /* 0x00007c000c0c7a25 */ /* 0x002fe200078e0002 */
[----:B------:R-:W-:Y:S02]  /*0bb0*/  @!UP2 UMOV UR20, 0x1 ;  /* 0x000000010014a882 */ /* 0x000fe40000000000 */
[----:B------:R-:W-:Y:S01]  /*0bc0*/  UIMAD UR8, UR8, UR20, URZ ;  /* 0x00000014080872a4 */ /* 0x000fe2000f8e023f */
[----:B------:R-:W-:Y:S01]  /*0bd0*/  IMAD.U32 R2, RZ, RZ, UR27 ;  /* 0x0000001bff027e24 */ /* 0x000fe2000f8e00ff */
[----:B------:R-:W-:Y:S02]  /*0be0*/  UIMAD UR14, UR10, UR14, UR17 ;  /* 0x0000000e0a0e72a4 */ /* 0x000fe4000f8e0211 */
[----:B------:R-:W-:Y:S01]  /*0bf0*/  @!UP3 UMOV UR22, URZ ;  /* 0x0000003f0016bc82 */ /* 0x000fe20008000000 */
[----:B------:R-:W-:Y:S01]  /*0c00*/  IMAD.WIDE R2, R2, 0x80, R6 ;  /* 0x0000008002027825 */ /* 0x000fe200078e0206 */
[----:B------:R-:W-:-:S02]  /*0c10*/  @UP3 UMOV UR22, UR15 ;  /* 0x0000000f00163c82 */ /* 0x000fc40008000000 */
[----:B------:R-:W-:Y:S02]  /*0c20*/  UIMAD UR4, UR10, UR5, UR4 ;  /* 0x000000050a0472a4 */ /* 0x000fe4000f8e0204 */
[----:B------:R-:W-:Y:S02]  /*0c30*/  @!UP3 UMOV UR23, URZ ;  /* 0x0000003f0017bc82 */ /* 0x000fe40008000000 */
[----:B------:R-:W-:Y:S02]  /*0c40*/  USHF.R.S32.HI UR6, URZ, 0x1f, UR8 ;  /* 0x0000001f3f067899 */ /* 0x000fe40008011408 */
[----:B------:R-:W-:Y:S01]  /*0c50*/  @UP3 USHF.R.S32.HI UR23, URZ, 0x1f, UR15 ;  /* 0x0000001f3f173899 */ /* 0x000fe2000801140f */
[----:B------:R-:W-:Y:S01]  /*0c60*/  IADD3 R9, R13, UR4, RZ ;  /* 0x000000040d097c10 */ /* 0x000fe2000fffe0ff */
[----:B------:R-:W-:Y:S02]  /*0c70*/  USHF.R.S32.HI UR7, URZ, 0x1f, UR14 ;  /* 0x0000001f3f077899 */ /* 0x000fe4000801140e */
[----:B------:R-:W-:-:S04]  /*0c80*/  UIADD3 UR8, UP1, UP0, UR8, UR22, UR14 ;  /* 0x0000001608087290 */ /* 0x000fc8000f83e00e */
[----:B------:R-:W-:Y:S01]  /*0c90*/  UIADD3.X UR6, UR6, UR23, UR7, UP1, UP0 ;  /* 0x0000001706067290 */ /* 0x000fe20008fe0407 */
[----:B------:R-:W-:Y:S06]  /*0ca0*/  @P0 BRA `(.L_x_362) ;  /* 0x000000d000000947 */ /* 0x000fec0003800000 */
        /* <DEDUP_REMOVED lines=13> */
.L_x_362:
[----:B------:R-:W-:Y:S05]  /*0d80*/  BSYNC B0 ;  /* 0x0000000000007941 */ /* 0x000fea0003800000 */
.L_x_361:
[----:B------:R-:W-:Y:S01]  /*0d90*/  IADD3 R16, R6, 0x20, RZ ;  /* 0x0000002006107810 */ /* 0x000fe20007ffe0ff */
[----:B------:R-:W-:Y:S03]  /*0da0*/  BSSY B0, `(.L_x_363) ;  /* 0x0000013000007945 */ /* 0x000fe60003800000 */
[----:B------:R-:W-:-:S13]  /*0db0*/  ISETP.GE.AND P0, PT, R16, UR28, PT ;  /* 0x0000001c10007c0c */ /* 0x000fda000bf06270 */
[----:B------:R-:W-:Y:S05]  /*0dc0*/  @P0 BRA `(.L_x_364) ;  /* 0x0000010000000947 */ /* 0x000fea0003800000 */
[----:B-1----:R-:W-:Y:S01]  /*0dd0*/  IADD3 R4, P0, R2, 0x20, RZ ;  /* 0x0000002002047810 */ /* 0x002fe20007f1e0ff */
[----:B------:R-:W-:Y:S01]  /*0de0*/  IMAD.MOV.U32 R10, RZ, RZ, R12 ;  /* 0x000000ffff0a7224 */ /* 0x000fe200078e000c */
[----:B------:R-:W-:Y:S02]  /*0df0*/  MOV R11, R9 ;  /* 0x00000009000b7202 */ /* 0x000fe40000000f00 */
[----:B------:R-:W-:Y:S01]  /*0e00*/  ISETP.GE.AND P2, PT, R0, c[0x0][0x220], PT ;  /* 0x0000880000007a0c */ /* 0x000fe20003f46270 */
[----:B------:R-:W-:Y:S01]  /*0e10*/  IMAD.X R5, RZ, RZ, R3, P0 ;  /* 0x000000ffff057224 */ /* 0x000fe200000e0603 */
        /* <DEDUP_REMOVED lines=11> */
.L_x_364:
[----:B------:R-:W-:Y:S05]  /*0ed0*/  BSYNC B0 ;  /* 0x0000000000007941 */ /* 0x000fea0003800000 */
.L_x_363:
        /* <DEDUP_REMOVED lines=20> */
.L_x_366:
[----:B------:R-:W-:Y:S05]  /*1020*/  BSYNC B0 ;  /* 0x0000000000007941 */ /* 0x000fea0003800000 */
.L_x_365:
[----:B------:R-:W-:Y:S01]  /*1030*/  IADD3 R10, R6, 0x60, RZ ;  /* 0x00000060060a7810 */ /* 0x000fe20007ffe0ff */
[----:B------:R-:W-:Y:S03]  /*1040*/  BSSY B0, `(.L_x_367) ;  /* 0x0000012000007945 */ /* 0x000fe60003800000 */
[----:B------:R-:W-:-:S13]  /*1050*/  ISETP.GE.AND P0, PT, R10, UR28, PT ;  /* 0x0000001c0a007c0c */ /* 0x000fda000bf06270 */
[----:B------:R-:W-:Y:S05]  /*1060*/  @P0 BRA `(.L_x_368) ;  /* 0x000000f000000947 */ /* 0x000fea0003800000 */
[----:B-1----:R-:W-:Y:S01]  /*1070*/  IADD3 R4, P0, R2, 0x60, RZ ;  /* 0x0000006002047810 */ /* 0x002fe20007f1e0ff */
        /* <DEDUP_REMOVED lines=14> */
.L_x_368:
[----:B------:R-:W-:Y:S05]  /*1160*/  BSYNC B0 ;  /* 0x0000000000007941 */ /* 0x000fea0003800000 */
.L_x_367:
[----:B------:R-:W-:-:S04]  /*1170*/  ISETP.NE.AND P6, PT, R15, RZ, PT ;  /* 0x000000ff0f00720c */ /* 0x000fc80003fc5270 */
[----:B------:R-:W-:Y:S02]  /*1180*/  ISETP.GE.OR P5, PT, R6, UR28, P6 ;  /* 0x0000001c06007c0c */ /* 0x000fe4000b7a6670 */
[----:B------:R-:W-:Y:S02]  /*1190*/  ISETP.GE.OR P4, PT, R16, UR28, P6 ;  /* 0x0000001c10007c0c */ /* 0x000fe4000b786670 */
[----:B------:R-:W-:Y:S02]  /*11a0*/  ISETP.GE.OR P3, PT, R14, UR28, P6 ;  /* 0x0000001c0e007c0c */ /* 0x000fe4000b766670 */
[----:B------:R-:W-:-:S07]  /*11b0*/  ISETP.GE.OR P6, PT, R10, UR28, P6 ;  /* 0x0000001c0a007c0c */ /* 0x000fce000b7c6670 */
[----:B------:R-:W-:Y:S02]  /*11c0*/  @!P5 IMAD R0, R6, UR20, RZ ;  /* 0x000000140600dc24 */ /* 0x000fe4000f8e02ff */
[----:B-1----:R-:W-:Y:S02]  /*11d0*/  @!P4 IMAD R3, R16, UR20, RZ ;  /* 0x000000141003cc24 */ /* 0x002fe4000f8e02ff */
[----:B------:R-:W-:Y:S01]  /*11e0*/  @!P3 IMAD R5, R14, UR20, RZ ;  /* 0x000000140e05bc24 */ /* 0x000fe2000f8e02ff */
[C---:B------:R-:W-:Y:S02]  /*11f0*/  @!P5 IADD3 R2, P0, R0.reuse, UR8, RZ ;  /* 0x000000080002dc10 */ /* 0x040fe4000ff1e0ff */
[----:B------:R-:W-:Y:S02]  /*1200*/  @!P4 IADD3 R9, P1, R3, UR8, RZ ;  /* 0x000000080309cc10 */ /* 0x000fe4000ff3e0ff */
[----:B------:R-:W-:Y:S02]  /*1210*/  @!P5 LEA.HI.X.SX32 R0, R0, UR6, 0x1, P0 ;  /* 0x000000060000dc11 */ /* 0x000fe400080f0eff */
[----:B------:R-:W-:-:S02]  /*1220*/  @!P5 LEA R6, P2, R2, c[0x0][0x200], 0x2 ;  /* 0x000080000206da11 */ /* 0x000fc400078410ff */
[----:B------:R-:W-:Y:S02]  /*1230*/  @!P3 IADD3 R8, P0, R5, UR8, RZ ;  /* 0x000000080508bc10 */ /* 0x000fe4000ff1e0ff */
[----:B------:R-:W-:Y:S02]  /*1240*/  @!P4 LEA.HI.X.SX32 R3, R3, UR6, 0x1, P1 ;  /* 0x000000060303cc11 */ /* 0x000fe400088f0eff */
[----:B------:R-:W-:Y:S02]  /*1250*/  @!P5 LEA.HI.X R7, R2, c[0x0][0x204], R0, 0x2, P2 ;  /* 0x000081000207da11 */ /* 0x000fe400010f1400 */
[----:B------:R-:W-:Y:S02]  /*1260*/  @!P4 LEA R4, P1, R9, c[0x0][0x200], 0x2 ;  /* 0x000080000904ca11 */ /* 0x000fe400078210ff */
[----:B------:R-:W-:Y:S02]  /*1270*/  @!P3 LEA.HI.X.SX32 R0, R5, UR6, 0x1, P0 ;  /* 0x000000060500bc11 */ /* 0x000fe400080f0eff */
        /* <DEDUP_REMOVED lines=10> */
[----:B-1----:R-:W-:-:S05]  /*1320*/  IMAD R0, R10, UR20, RZ ;  /* 0x000000140a007c24 */ /* 0x002fca000f8e02ff */
[----:B------:R-:W-:-:S04]  /*1330*/  IADD3 R3, P0, R0, UR8, RZ ;  /* 0x0000000800037c10 */ /* 0x000fc8000ff1e0ff */
[----:B------:R-:W-:Y:S02]  /*1340*/  LEA.HI.X.SX32 R0, R0, UR6, 0x1, P0 ;  /* 0x0000000600007c11 */ /* 0x000fe400080f0eff */
[----:B------:R-:W-:-:S04]  /*1350*/  LEA R2, P0, R3, c[0x0][0x200], 0x2 ;  /* 0x0000800003027a11 */ /* 0x000fc800078010ff */
[----:B------:R-:W-:Y:S01]  /*1360*/  LEA.HI.X R3, R3, c[0x0][0x204], R0, 0x2, P0 ;  /* 0x0000810003037a11 */ /* 0x000fe200000f1400 */
[----:B------:R-:W-:-:S05]  /*1370*/  IMAD.MOV.U32 R0, RZ, RZ, 0x7f800000 ;  /* 0x7f800000ff007424 */ /* 0x000fca00078e00ff */
[----:B------:R-:W-:Y:S01]  /*1380*/  STG.E [R2.64], R0 ;  /* 0x0000000002007986 */ /* 0x000fe2000c10191e */
[----:B------:R-:W-:Y:S05]  /*1390*/  EXIT ;  /* 0x000000000000794d */ /* 0x000fea0003800000 */
.L_x_360:
[----:B------:R-:W-:Y:S01]  /*13a0*/  UISETP.NE.AND UP0, UPT, UR26, -0x1, UPT ;  /* 0xffffffff1a00788c */ /* 0x000fe2000bf05270 */
[----:B------:R-:W1:Y:S01]  /*13b0*/  LDC.U8 R144, c[0x0][0x2d8] ;  /* 0x0000b600ff907b82 */ /* 0x000e620000000000 */
[----:B------:R-:W-:Y:S02]  /*13c0*/  UISETP.NE.AND UP1, UPT, UR14, -0x1, UPT ;  /* 0xffffffff0e00788c */ /* 0x000fe4000bf25270 */
[----:B------:R-:W-:Y:S02]  /*13d0*/  ULDC.64 UR4, c[0x0][0x190] ;  /* 0x0000640000047ab9 */ /* 0x000fe40000000a00 */
[----:B------:R-:W-:Y:S02]  /*13e0*/  ULDC.64 UR6, c[0x0][0x178] ;  /* 0x00005e0000067ab9 */ /* 0x000fe40000000a00 */
[----:B------:R-:W-:-:S03]  /*13f0*/  PLOP3.LUT P0, PT, PT, PT, UP1, 0x80, 0x0 ;  /* 0x000000000000781c */ /* 0x000fc60003f0f018 */
[----:B------:R-:W-:Y:S02]  /*1400*/  @UP0 UIMAD.WIDE.U32 UR22, UR26, UR4, URZ ;  /* 0x000000041a1602a5 */ /* 0x000fe4000f8e003f */
[----:B------:R-:W-:Y:S02]  /*1410*/  @!UP0 USHF.R.S32.HI UR15, URZ, 0x1f, UR11 ;  /* 0x0000001f3f0f8899 */ /* 0x000fe4000801140b */
[----:B------:R-:W-:Y:S02]  /*1420*/  @UP1 UIADD3 UR16, UR13, UR14, URZ ;  /* 0x0000000e0d101290 */ /* 0x000fe4000fffe03f */
[----:B------:R-:W-:Y:S02]  /*1430*/  @UP0 UIMAD UR12, UR26, UR5, UR23 ;  /* 0x000000051a0c02a4 */ /* 0x000fe4000f8e0217 */
[----:B------:R-:W-:Y:S02]  /*1440*/  @!UP0 UIMAD UR15, UR15, UR6, URZ ;  /* 0x000000060f0f82a4 */ /* 0x000fe4000f8e023f */
[----:B------:R-:W-:-:S02]  /*1450*/  ULDC.64 UR4, c[0x0][0x198] ;  /* 0x0000660000047ab9 */ /* 0x000fc40000000a00 */
[----:B------:R-:W-:Y:S02]  /*1460*/  @!UP0 UIMAD.WIDE.U32 UR20, UR11, UR6, URZ ;  /* 0x000000060b1482a5 */ /* 0x000fe4000f8e003f */
[----:B------:R-:W-:Y:S02]  /*1470*/  @UP1 UIMAD.WIDE.U32 UR24, UR16, UR4, URZ ;  /* 0x00000004101812a5 */ /* 0x000fe4000f8e003f */
[----:B------:R-:W-:Y:S02]  /*1480*/  @!UP0 UIMAD UR7, UR11, UR7, UR15 ;  /* 0x000000070b0782a4 */ /* 0x000fe4000f8e020f */
[----:B------:R-:W-:Y:S02]  /*1490*/  @UP1 UIMAD UR15, UR16, UR5, UR25 ;  /* 0x00000005100f12a4 */ /* 0x000fe4000f8e0219 */
[----:B------:R-:W-:Y:S02]  /*14a0*/  @UP0 UMOV UR6, UR22 ;  /* 0x0000001600060c82 */ /* 0x000fe40008000000 */
[----:B------:R-:W-:-:S02]  /*14b0*/  @!UP0 UIADD3 UR12, UR21, UR7, URZ ;  /* 0x00000007150c8290 */ /* 0x000fc4000fffe03f */
[----:B------:R-:W-:Y:S02]  /*14c0*/  @!UP0 UMOV UR6, UR20 ;  /* 0x0000001400068c82 */ /* 0x000fe40008000000 */
[----:B------:R-:W-:Y:S01]  /*14d0*/  @UP1 UMOV UR16, UR24 ;  /* 0x0000001800101c82 */ /* 0x000fe20008000000 */
[----:B------:R-:W-:Y:S05]  /*14e0*/  @P0 BRA `(.L_x_369) ;  /* 0x000000c000000947 */ /* 0x000fea0003800000 */
[----:B-1----:R-:W-:Y:S02]  /*14f0*/  USHF.R.S32.HI UR15, URZ, 0x1f, UR13 ;  /* 0x0000001f3f0f7899 */ /* 0x002fe4000801140d */
[----:B------:R-:W-:Y:S02]  /*1500*/  ULDC.64 UR4, c[0x0][0x198] ;  /* 0x0000660000047ab9 */ /* 0x000fe40000000a00 */
[----:B------:R-:W-:Y:S02]  /*1510*/  UIMAD UR15, UR15, UR4, URZ ;  /* 0x000000040f0f72a4 */ /* 0x000fe4000f8e023f */
[----:B------:R-:W-:Y:S02]  /*1520*/  UIMAD.WIDE.U32 UR16, UR13, UR4, URZ ;  /* 0x000000040d1072a5 */ /* 0x000fe4000f8e003f */
[----:B------:R-:W-:-:S02]  /*1530*/  UIMAD UR15, UR13, UR5, UR15 ;  /* 0x000000050d0f72a4 */ /* 0x000fc4000f8e020f */
[----:B------:R-:W-:Y:S02]  /*1540*/  USHF.R.S32.HI UR7, URZ, 0x1f, UR11 ;  /* 0x0000001f3f077899 */ /* 0x000fe4000801140b */
[----:B------:R-:W-:Y:S02]  /*1550*/  ULDC.64 UR4, c[0x0][0x180] ;  /* 0x0000600000047ab9 */ /* 0x000fe40000000a00 */
[----:B------:R-:W-:Y:S02]  /*1560*/  UIADD3 UR17, UR17, UR15, URZ ;  /* 0x0000000f11117290 */ /* 0x000fe4000fffe03f */
[----:B------:R-:W-:Y:S02]  /*1570*/  UIMAD UR7, UR7, UR4, URZ ;  /* 0x00000004070772a4 */ /* 0x000fe4000f8e023f */
[----:B------:R-:W-:Y:S02]  /*1580*/  UIMAD.WIDE.U32 UR16, UR11, UR4, UR16 ;  /* 0x000000040b1072a5 */ /* 0x000fe4000f8e0010 */
[----:B------:R-:W-:-:S04]  /*1590*/  UIMAD UR5, UR11, UR5, UR7 ;  /* 0x000000050b0572a4 */ /* 0x000fc8000f8e0207 */
[----:B------:R-:W-:Y:S02]  /*15a0*/  UIADD3 UR15, UR17, UR5, URZ ;  /* 0x00000005110f7290 */ /* 0x000fe4000fffe03f */
.L_x_369:
[----:B-1----:R-:W-:Y:S01]  /*15b0*/  IABS R4, c[0x0][0x1c8] ;  /* 0x0000720000047a13 */ /* 0x002fe20000000000 */
[----:B------:R-:W1:Y:S01]  /*15c0*/  S2R R5, SR_CTAID.Z ;  /* 0x0000000000057919 */ /* 0x000e620000002700 */
[----:B------:R-:W-:Y:S02]  /*15d0*/  ULDC UR4, c[0x0][0x1c8] ;  /* 0x0000720000047ab9 */ /* 0x000fe40000000800 */
[----:B------:R-:W2:Y:S01]  /*15e0*/  I2F.RP R2, R4 ;  /* 0x0000000400027306 */ /* 0x000ea20000209400 */
[----:B------:R-:W-:Y:S02]  /*15f0*/  ULOP3.LUT UR4, UR10, UR4, URZ, 0x3c, !UPT ;  /* 0x000000040a047292 */ /* 0x000fe4000f8e3c3f */
[----:B------:R-:W-:Y:S02]  /*1600*/  @UP1 UIADD3 UR14, UR13, UR14, URZ ;  /* 0x0000000e0d0e1290 */ /* 0x000fe4000fffe03f */
[----:B------:R-:W-:Y:S02]  /*1610*/  USHF.R.S32.HI UR7, URZ, 0x1f, UR10 ;  /* 0x0000001f3f077899 */ /* 0x000fe4000801140a */
[----:B------:R-:W-:Y:S01]  /*1620*/  ISETP.LE.AND P1, PT, RZ, UR4, PT ;  /* 0x00000004ff007c0c */ /* 0x000fe2000bf23270 */
[----:B------:R-:W-:-:S02]  /*1630*/  ULDC.64 UR4, c[0x0][0x1a0] ;  /* 0x0000680000047ab9 */ /* 0x000fc40000000a00 */
[----:B------:R-:W-:-:S04]  /*1640*/  @UP1 UIMAD.WIDE.U32 UR20, UR14, UR4, URZ ;  /* 0x000000040e1412a5 */ /* 0x000fc8000f8e003f */
[----:B------:R-:W-:Y:S01]  /*1650*/  @UP1 UIMAD UR14, UR14, UR5, UR21 ;  /* 0x000000050e0e12a4 */ /* 0x000fe2000f8e0215 */
[----:B--2---:R-:W2:Y:S02]  /*1660*/  MUFU.RCP R2, R2 ;  /* 0x0000000200027308 */ /* 0x004ea40000001000 */
[----:B------:R-:W-:Y:S01]  /*1670*/  @UP1 UMOV UR4, UR20 ;  /* 0x0000001400041c82 */ /* 0x000fe20008000000 */
[----:B-1----:R-:W-:Y:S02]  /*1680*/  IABS R5, R5 ;  /* 0x0000000500057213 */ /* 0x002fe40000000000 */
[----:B--2---:R-:W-:-:S04]  /*1690*/  IADD3 R2, R2, 0xffffffe, RZ ;  /* 0x0ffffffe02027810 */ /* 0x004fc80007ffe0ff */
[----:B------:R-:W1:Y:S02]  /*16a0*/  F2I.FTZ.U32.TRUNC.NTZ R3, R2 ;  /* 0x0000000200037305 */ /* 0x000e64000021f000 */
[----:B-1----:R-:W-:Y:S02]  /*16b0*/  IMAD.MOV R0, RZ, RZ, -R3 ;  /* 0x000000ffff007224 */ /* 0x002fe400078e0a03 */
[----:B------:R-:W-:Y:S02]  /*16c0*/  IMAD.MOV.U32 R2, RZ, RZ, RZ ;  /* 0x000000ffff027224 */ /* 0x000fe400078e00ff */
[----:B------:R-:W-:-:S04]  /*16d0*/  IMAD R0, R0, R4, RZ ;  /* 0x0000000400007224 */ /* 0x000fc800078e02ff */
[----:B------:R-:W-:-:S04]  /*16e0*/  IMAD.HI.U32 R0, R3, R0, R2 ;  /* 0x0000000003007227 */ /* 0x000fc800078e0002 */
[----:B------:R-:W-:-:S04]  /*16f0*/  IMAD.MOV.U32 R3, RZ, RZ, R5 ;  /* 0x000000ffff037224 */ /* 0x000fc800078e0005 */
[----:B------:R-:W-:-:S04]  /*1700*/  IMAD.HI.U32 R0, R0, R3, RZ ;  /* 0x0000000300007227 */ /* 0x000fc800078e00ff */
[----:B------:R-:W-:-:S04]  /*1710*/  IMAD.MOV R2, RZ, RZ, -R0 ;  /* 0x000000ffff027224 */ /* 0x000fc800078e0a00 */
[----:B------:R-:W-:-:S05]  /*1720*/  IMAD R2, R4, R2, R3 ;  /* 0x0000000204027224 */ /* 0x000fca00078e0203 */
[----:B------:R-:W-:-:S13]  /*1730*/  ISETP.GT.U32.AND P2, PT, R4, R2, PT ;  /* 0x000000020400720c */ /* 0x000fda0003f44070 */
[----:B------:R-:W-:Y:S01]  /*1740*/  @!P2 IMAD.IADD R2, R2, 0x1, -R4 ;  /* 0x000000010202a824 */ /* 0x000fe200078e0a04 */
[----:B------:R-:W-:Y:S02]  /*1750*/  @!P2 IADD3 R0, R0, 0x1, RZ ;  /* 0x000000010000a810 */ /* 0x000fe40007ffe0ff */
[----:B------:R-:W-:Y:S02]  /*1760*/  ISETP.NE.AND P2, PT, RZ, c[0x0][0x1c8], PT ;  /* 0x00007200ff007a0c */ /* 0x000fe40003f45270 */
[----:B------:R-:W-:-:S13]  /*1770*/  ISETP.GE.U32.AND P3, PT, R2, R4, PT ;  /* 0x000000040200720c */ /* 0x000fda0003f66070 */
[----:B------:R-:W-:-:S05]  /*1780*/  @P3 IADD3 R0, R0, 0x1, RZ ;  /* 0x0000000100003810 */ /* 0x000fca0007ffe0ff */
[----:B------:R-:W-:Y:S01]  /*1790*/  @!P1 IMAD.MOV R0, RZ, RZ, -R0 ;  /* 0x000000ffff009224 */ /* 0x000fe200078e0a00 */
[----:B------:R-:W-:Y:S01]  /*17a0*/  @!P2 LOP3.LUT R0, RZ, c[0x0][0x1c8], RZ, 0x33, !PT ;  /* 0x00007200ff00aa12 */ /* 0x000fe200078e33ff */
[----:B------:R-:W-:Y:S05]  /*17b0*/  @P0 BRA `(.L_x_370) ;  /* 0x000000d000000947 */ /* 0x000fea0003800000 */
[----:B------:R-:W-:Y:S02]  /*17c0*/  USHF.R.S32.HI UR14, URZ, 0x1f, UR13 ;  /* 0x0000001f3f0e7899 */ /* 0x000fe4000801140d */
[----:B------:R-:W-:Y:S02]  /*17d0*/  ULDC.64 UR4, c[0x0][0x1a0] ;  /* 0x0000680000047ab9 */ /* 0x000fe40000000a00 */
[----:B------:R-:W-:Y:S02]  /*17e0*/  UIMAD UR14, UR14, UR4, URZ ;  /* 0x000000040e0e72a4 */ /* 0x000fe4000f8e023f */
[----:B------:R-:W-:Y:S02]  /*17f0*/  UIMAD.WIDE.U32 UR20, UR13, UR4, URZ ;  /* 0x000000040d1472a5 */ /* 0x000fe4000f8e003f */
[----:B------:R-:W-:-:S02]  /*1800*/  UIMAD UR14, UR13, UR5, UR14 ;  /* 0x000000050d0e72a4 */ /* 0x000fc4000f8e020e */
[----:B------:R-:W-:Y:S02]  /*1810*/  USHF.R.S32.HI UR13, URZ, 0x1f, UR11 ;  /* 0x0000001f3f0d7899 */ /* 0x000fe4000801140b */
[----:B------:R-:W-:Y:S02]  /*1820*/  UIADD3 UR21, UR21, UR14, URZ ;  /* 0x0000000e15157290 */ /* 0x000fe4000fffe03f */
[----:B------:R-:W-:Y:S02]  /*1830*/  ULDC.64 UR4, c[0x0][0x188] ;  /* 0x0000620000047ab9 */ /* 0x000fe40000000a00 */
[----:B------:R-:W-:Y:S02]  /*1840*/  UIMAD UR13, UR13, UR4, URZ ;  /* 0x000000040d0d72a4 */ /* 0x000fe4000f8e023f */
[----:B------:R-:W-:Y:S02]  /*1850*/  UIMAD.WIDE.U32 UR20, UR11, UR4, UR20 ;  /* 0x000000040b1472a5 */ /* 0x000fe4000f8e0014 */
[----:B------:R-:W-:-:S04]  /*1860*/  UIMAD UR5, UR11, UR5, UR13 ;  /* 0x000000050b0572a4 */ /* 0x000fc8000f8e020d */
[----:B------:R-:W-:Y:S02]  /*1870*/  UIADD3 UR14, UR21, UR5, URZ ;  /* 0x00000005150e7290 */ /* 0x000fe4000fffe03f */
[----:B------:R-:W-:Y:S02]  /*1880*/  UMOV UR4, UR20 ;  /* 0x0000001400047c82 */ /* 0x000fe40008000000 */
.L_x_370:
[CC--:B------:R-:W-:Y:S01]  /*1890*/  LEA.HI R7, R6.reuse, R25.reuse, RZ, 0x2 ;  /* 0x0000001906077211 */ /* 0x0c0fe200078f10ff */
[----:B------:R-:W1:Y:S01]  /*18a0*/  S2R R16, SR_CTAID.Z ;  /* 0x0000000000107919 */ /* 0x000e620000002700 */
[CC--:B------:R-:W-:Y:S01]  /*18b0*/  LEA.HI R26, R6.reuse, R25.reuse, RZ, 0x3 ;  /* 0x00000019061a7211 */ /* 0x0c0fe200078f18ff */
[----:B------:R-:W-:Y:S01]  /*18c0*/  IMAD.U32 R8, RZ, RZ, UR27 ;  /* 0x0000001bff087e24 */ /* 0x000fe2000f8e00ff */
[----:B------:R-:W-:Y:S01]  /*18d0*/  LOP3.LUT R2, R7, 0xfffffffc, RZ, 0xc0, !PT ;  /* 0xfffffffc07027812 */ /* 0x000fe200078ec0ff */
[----:B------:R-:W-:Y:S01]  /*18e0*/  BSSY B0, `(.L_x_371) ;  /* 0x0000066000007945 */ /* 0x000fe20003800000 */
[----:B------:R-:W-:Y:S02]  /*18f0*/  SHF.R.S32.HI R23, RZ, 0x3, R26 ;  /* 0x00000003ff177819 */ /* 0x000fe4000001141a */
[----:B------:R-:W-:Y:S01]  /*1900*/  LEA.HI R24, R6, R25, RZ, 0x4 ;  /* 0x0000001906187211 */ /* 0x000fe200078f20ff */
[----:B------:R-:W-:Y:S01]  /*1910*/  IMAD.IADD R2, R25, 0x1, -R2 ;  /* 0x0000000119027824 */ /* 0x000fe200078e0a02 */
[----:B------:R-:W-:Y:S01]  /*1920*/  SHF.R.S32.HI R4, RZ, 0x2, R7 ;  /* 0x00000002ff047819 */ /* 0x000fe20000011407 */
[----:B------:R-:W-:Y:S01]  /*1930*/  IMAD.SHL.U32 R3, R23, 0x40, RZ ;  /* 0x0000004017037824 */ /* 0x000fe200078e00ff */
[----:B------:R-:W-:Y:S01]  /*1940*/  LOP3.LUT R6, R24, 0xfffffff0, RZ, 0xc0, !PT ;  /* 0xfffffff018067812 */ /* 0x000fe200078ec0ff */
[----:B------:R-:W-:Y:S01]  /*1950*/  IMAD.SHL.U32 R162, R2, 0x8, RZ ;  /* 0x0000000802a27824 */ /* 0x000fe200078e00ff */
[----:B------:R-:W-:-:S02]  /*1960*/  LEA.HI R7, R7, R4, RZ, 0x1 ;  /* 0x0000000407077211 */ /* 0x000fc400078f08ff */
[----:B------:R-:W-:Y:S01]  /*1970*/  LOP3.LUT R2, R3, 0xc0, RZ, 0xc0, !PT ;  /* 0x000000c003027812 */ /* 0x000fe200078ec0ff */
[----:B------:R-:W-:Y:S01]  /*1980*/  IMAD.IADD R19, R25, 0x1, -R6 ;  /* 0x0000000119137824 */ /* 0x000fe200078e0a06 */
[----:B------:R-:W-:Y:S02]  /*1990*/  SHF.R.S32.HI R145, RZ, 0x5, R10 ;  /* 0x00000005ff917819 */ /* 0x000fe4000001140a */
[----:B------:R-:W-:Y:S02]  /*19a0*/  LOP3.LUT R3, R2, 0x18, R162, 0xf8, !PT ;  /* 0x0000001802037812 */ /* 0x000fe400078ef8a2 */
[----:B------:R-:W-:Y:S02]  /*19b0*/  SHF.R.U32.HI R2, RZ, 0x3, R2 ;  /* 0x00000003ff027819 */ /* 0x000fe40000011602 */
[----:B------:R-:W-:Y:S02]  /*19c0*/  LEA.HI R21, R19, R19, RZ, 0x1 ;  /* 0x0000001313157211 */ /* 0x000fe400078f08ff */
[----:B------:R-:W-:-:S02]  /*19d0*/  LOP3.LUT R13, R3, R2, RZ, 0x3c, !PT ;  /* 0x00000002030d7212 */ /* 0x000fc400078e3cff */
[----:B------:R-:W-:Y:S02]  /*19e0*/  LOP3.LUT R3, R7, 0x7fffffe, RZ, 0xc0, !PT ;  /* 0x07fffffe07037812 */ /* 0x000fe400078ec0ff */
[--C-:B------:R-:W-:Y:S02]  /*19f0*/  SHF.R.S32.HI R10, RZ, 0x1, R21.reuse ;  /* 0x00000001ff0a7819 */ /* 0x100fe40000011415 */
[----:B------:R-:W-:Y:S01]  /*1a00*/  SHF.R.S32.HI R6, RZ, 0x1f, R21 ;  /* 0x0000001fff067819 */ /* 0x000fe20000011415 */
[----:B------:R-:W-:Y:S01]  /*1a10*/  IMAD.IADD R3, R4, 0x1, -R3 ;  /* 0x0000000104037824 */ /* 0x000fe200078e0a03 */
[----:B------:R-:W-:Y:S02]  /*1a20*/  SHF.R.S32.HI R5, RZ, 0x1f, R4 ;  /* 0x0000001fff057819 */ /* 0x000fe40000011404 */
[----:B------:R-:W-:Y:S01]  /*1a30*/  SHF.R.S32.HI R163, RZ, 0x1f, R162 ;  /* 0x0000001fffa37819 */ /* 0x000fe200000114a2 */
[----:B------:R-:W-:Y:S01]  /*1a40*/  IMAD R14, R145, 0x8, R3 ;  /* 0x00000008910e7824 */ /* 0x000fe200078e0203 */
[----:B------:R-:W-:Y:S01]  /*1a50*/  IADD3 R2, P0, R162, UR6, RZ ;  /* 0x00000006a2027c10 */ /* 0x000fe2000ff1e0ff */
[----:B------:R-:W-:Y:S01]  /*1a60*/  IMAD R12, R5, c[0x0][0x198], RZ ;  /* 0x00006600050c7a24 */ /* 0x000fe200078e02ff */
[----:B------:R-:W-:Y:S01]  /*1a70*/  LEA.HI R6, R6, R10, RZ, 0x2 ;  /* 0x0000000a06067211 */ /* 0x000fe200078f10ff */
[----:B------:R2:W-:Y:S01]  /*1a80*/  STL.64 [R1+0x60], R162 ;  /* 0x000060a201007387 */ /* 0x0005e20000100a00 */
[----:B------:R-:W-:Y:S01]  /*1a90*/  IADD3.X R3, R163, UR12, RZ, P0, !PT ;  /* 0x0000000ca3037c10 */ /* 0x000fe200087fe4ff */
[----:B------:R-:W-:Y:S01]  /*1aa0*/  IMAD R12, R4, c[0x0][0x19c], R12 ;  /* 0x00006700040c7a24 */ /* 0x000fe200078e020c */
[----:B------:R-:W-:Y:S01]  /*1ab0*/  LOP3.LUT R11, R6, 0xfffffffc, RZ, 0xc0, !PT ;  /* 0xfffffffc060b7812 */ /* 0x000fe200078ec0ff */
[----:B------:R-:W-:Y:S01]  /*1ac0*/  IMAD.WIDE.U32 R6, R4, c[0x0][0x198], R162 ;  /* 0x0000660004067a25 */ /* 0x000fe200078e00a2 */
[C---:B------:R-:W-:Y:S01]  /*1ad0*/  IADD3 R159, R162.reuse, 0x20, RZ ;  /* 0x00000020a29f7810 */ /* 0x040fe20007ffe0ff */
[----:B------:R-:W-:Y:S01]  /*1ae0*/  UIADD3 UR6, -UR8, UR28, URZ ;  /* 0x0000001c08067290 */ /* 0x000fe2000fffe13f */
[----:B------:R-:W-:Y:S01]  /*1af0*/  IADD3 R158, R162, 0x40, RZ ;  /* 0x00000040a29e7810 */ /* 0x000fe20007ffe0ff */
[----:B------:R-:W-:Y:S01]  /*1b00*/  IMAD.IADD R22, R10, 0x1, -R11 ;  /* 0x000000010a167824 */ /* 0x000fe200078e0a0b */
[----:B------:R-:W-:Y:S01]  /*1b10*/  IADD3 R6, P0, R6, UR16, RZ ;  /* 0x0000001006067c10 */ /* 0x000fe2000ff1e0ff */
[----:B-1----:R-:W-:Y:S01]  /*1b20*/  IMAD.WIDE.U32 R16, R16, c[0x0][0x1a8], R2 ;  /* 0x00006a0010107a25 */ /* 0x002fe200078e0002 */
[----:B------:R-:W-:-:S02]  /*1b30*/  SHF.R.S32.HI R10, RZ, 0x1f, R0 ;  /* 0x0000001fff0a7819 */ /* 0x000fc40000011400 */
[----:B------:R-:W-:Y:S01]  /*1b40*/  IADD3.X R7, R7, UR15, R12, P0, !PT ;  /* 0x0000000f07077c10 */ /* 0x000fe200087fe40c */
[----:B------:R-:W-:Y:S01]  /*1b50*/  IMAD R11, R5, c[0x0][0x1a0], RZ ;  /* 0x00006800050b7a24 */ /* 0x000fe200078e02ff */
[----:B------:R-:W-:Y:S01]  /*1b60*/  LOP3.LUT P1, RZ, R22, 0x2, RZ, 0xc0, !PT ;  /* 0x0000000216ff7812 */ /* 0x000fe2000782c0ff */
[----:B------:R-:W-:-:S04]  /*1b70*/  IMAD.WIDE.U32 R2, R4, c[0x0][0x1a0], R162 ;  /* 0x0000680004027a25 */ /* 0x000fc800078e00a2 */
[----:B------:R-:W-:Y:S01]  /*1b80*/  IMAD R11, R4, c[0x0][0x1a4], R11 ;  /* 0x00006900040b7a24 */ /* 0x000fe200078e020b */
[----:B------:R-:W-:Y:S01]  /*1b90*/  IADD3 R2, P0, R2, UR4, RZ ;  /* 0x0000000402027c10 */ /* 0x000fe2000ff1e0ff */
[C---:B------:R-:W-:Y:S01]  /*1ba0*/  IMAD R12, R10.reuse, c[0x0][0x1b0], RZ ;  /* 0x00006c000a0c7a24 */ /* 0x040fe200078e02ff */
[----:B------:R-:W-:Y:S01]  /*1bb0*/  ULDC.64 UR4, c[0x0][0x1a8] ;  /* 0x00006a0000047ab9 */ /* 0x000fe20000000a00 */
[----:B------:R-:W-:Y:S01]  /*1bc0*/  IMAD R10, R10, c[0x0][0x1b8], RZ ;  /* 0x00006e000a0a7a24 */ /* 0x000fe200078e02ff */
[----:B------:R-:W-:Y:S01]  /*1bd0*/  IADD3.X R3, R3, UR14, R11, P0, !PT ;  /* 0x0000000e03037c10 */ /* 0x000fe200087fe40b */
[----:B------:R-:W-:Y:S01]  /*1be0*/  IMAD.WIDE.U32 R32, R0, c[0x0][0x1b0], R6 ;  /* 0x00006c0000207a25 */ /* 0x000fe200078e0006 */
[----:B------:R-:W-:Y:S01]  /*1bf0*/  ISETP.GE.AND P0, PT, R4, UR6, PT ;  /* 0x0000000604007c0c */ /* 0x000fe2000bf06270 */
[----:B------:R-:W-:Y:S02]  /*1c00*/  UIMAD UR4, UR7, UR4, URZ ;  /* 0x00000004070472a4 */ /* 0x000fe4000f8e023f */
[C---:B------:R-:W-:Y:S01]  /*1c10*/  IMAD R10, R0.reuse, c[0x0][0x1bc], R10 ;  /* 0x00006f00000a7a24 */ /* 0x040fe200078e020a */
[----:B------:R2:W-:Y:S01]  /*1c20*/  STL.64 [R1+0x70], R32 ;  /* 0x0000702001007387 */ /* 0x0005e20000100a00 */
[----:B------:R-:W-:Y:S01]  /*1c30*/  IMAD.WIDE.U32 R28, R0, c[0x0][0x1b8], R2 ;  /* 0x00006e00001c7a25 */ /* 0x000fe200078e0002 */
[----:B------:R-:W-:-:S03]  /*1c40*/  UIMAD UR4, UR10, UR5, UR4 ;  /* 0x000000050a0472a4 */ /* 0x000fc6000f8e0204 */
[----:B------:R-:W-:Y:S01]  /*1c50*/  IMAD R12, R0, c[0x0][0x1b4], R12 ;  /* 0x00006d00000c7a24 */ /* 0x000fe200078e020c */
[----:B------:R2:W-:Y:S01]  /*1c60*/  STL.64 [R1+0x58], R28 ;  /* 0x0000581c01007387 */ /* 0x0005e20000100a00 */
[----:B------:R-:W-:Y:S01]  /*1c70*/  IMAD.IADD R31, R29, 0x1, R10 ;  /* 0x000000011d1f7824 */ /* 0x000fe200078e020a */
[----:B------:R-:W-:Y:S01]  /*1c80*/  IADD3 R11, R17, UR4, RZ ;  /* 0x00000004110b7c10 */ /* 0x000fe2000fffe0ff */
[----:B------:R-:W-:Y:S01]  /*1c90*/  IMAD.IADD R35, R33, 0x1, R12 ;  /* 0x0000000121237824 */ /* 0x000fe200078e020c */
[----:B------:R2:W-:Y:S01]  /*1ca0*/  STL [R1+0x78], R159 ;  /* 0x0000789f01007387 */ /* 0x0005e20000100800 */
[----:B------:R-:W-:Y:S02]  /*1cb0*/  IMAD.MOV.U32 R3, RZ, RZ, 0x10 ;  /* 0x00000010ff037424 */ /* 0x000fe400078e00ff */
[----:B------:R-:W-:Y:S01]  /*1cc0*/  IMAD.U32 R13, R14, 0x20, R13 ;  /* 0x000000200e0d7824 */ /* 0x000fe200078e000d */
[----:B------:R2:W-:Y:S01]  /*1cd0*/  STL [R1+0x7c], R158 ;  /* 0x00007c9e01007387 */ /* 0x0005e20000100800 */
[----:B------:R-:W-:Y:S01]  /*1ce0*/  IMAD.WIDE R8, R8, 0x80, R4 ;  /* 0x0000008008087825 */ /* 0x000fe200078e0204 */
[----:B------:R-:W-:-:S02]  /*1cf0*/  SEL R3, R3, 0xfffffff0, !P1 ;  /* 0xfffffff003037807 */ /* 0x000fc40004800000 */
[----:B------:R2:W-:Y:S01]  /*1d00*/  STL [R1+0x14], R31 ;  /* 0x0000141f01007387 */ /* 0x0005e20000100800 */
[----:B------:R-:W-:-:S03]  /*1d10*/  IMAD.SHL.U32 R222, R13, 0x2, RZ ;  /* 0x000000020dde7824 */ /* 0x000fc600078e00ff */
        /* <DEDUP_REMOVED lines=34> */
.L_x_372:
[----:B------:R-:W-:Y:S05]  /*1f40*/  BSYNC B0 ;  /* 0x0000000000007941 */ /* 0x000fea0003800000 */
.L_x_371:
[----:B------:R-:W-:Y:S01]  /*1f50*/  IADD3 R18, R4, 0x20, RZ ;  /* 0x0000002004127810 */ /* 0x000fe20007ffe0ff */
[----:B------:R-:W-:Y:S03]  /*1f60*/  BSSY B0, `(.L_x_373) ;  /* 0x0000024000007945 */ /* 0x000fe60003800000 */
[----:B------:R-:W-:-:S13]  /*1f70*/  ISETP.GE.AND P0, PT, R18, UR6, PT ;  /* 0x0000000612007c0c */ /* 0x000fda000bf06270 */
        /* <DEDUP_REMOVED lines=34> */
.L_x_374:
[----:B------:R-:W-:Y:S05]  /*21a0*/  BSYNC B0 ;  /* 0x0000000000007941 */ /* 0x000fea0003800000 */
.L_x_373:
        /* <DEDUP_REMOVED lines=37> */
.L_x_376:
[----:B------:R-:W-:Y:S05]  /*2400*/  BSYNC B0 ;  /* 0x0000000000007941 */ /* 0x000fea0003800000 */
.L_x_375:
[----:B------:R-:W-:Y:S01]  /*2410*/  IADD3 R0, R4, 0x60, RZ ;  /* 0x0000006004007810 */ /* 0x000fe20007ffe0ff */
[----:B------:R-:W-:Y:S01]  /*2420*/  UMOV UR20, 0x6 ;  /* 0x0000000600147882 */ /* 0x000fe20000000000 */
[----:B------:R-:W-:Y:S01]  /*2430*/  BSSY B0, `(.L_x_377) ;  /* 0x0000026000007945 */ /* 0x000fe20003800000 */
[----:B------:R-:W-:Y:S01]  /*2440*/  ULDC.64 UR22, c[0x0][0x198] ;  /* 0x0000660000167ab9 */ /* 0x000fe20000000a00 */
[----:B------:R-:W-:Y:S01]  /*2450*/  ISETP.GE.AND P0, PT, R0, UR6, PT ;  /* 0x0000000600007c0c */ /* 0x000fe2000bf06270 */
        /* <DEDUP_REMOVED lines=14> */
[----:B-1----:R-:W-:Y:S01]  /*2540*/  @!P2 LEA R6, P1, R10, c[0x0][0x160], 0x1 ;  /* 0x000058000a06aa11 */ /* 0x002fe200078208ff */
        /* <DEDUP_REMOVED lines=20> */
.L_x_378:
[----:B------:R-:W-:Y:S05]  /*2690*/  BSYNC B0 ;  /* 0x0000000000007941 */ /* 0x000fea0003800000 */
.L_x_377:
[----:B------:R-:W-:Y:S01]  /*26a0*/  IMAD.MOV.U32 R156, RZ, RZ, R34 ;  /* 0x000000ffff9c7224 */ /* 0x000fe200078e0022 */
[----:B------:R-:W-:Y:S01]  /*26b0*/  UIADD3 UR4, UR34, -0x1, URZ ;  /* 0xffffffff22047890 */ /* 0x000fe2000fffe03f */
[----:B------:R-:W-:Y:S01]  /*26c0*/  IMAD.MOV.U32 R157, RZ, RZ, R35 ;  /* 0x000000ffff9d7224 */ /* 0x000fe200078e0023 */
[----:B------:R-:W-:Y:S01]  /*26d0*/  MOV R156, R32 ;  /* 0x00000020009c7202 */ /* 0x000fe20000000f00 */
[----:B------:R-:W-:Y:S01]  /*26e0*/  BSSY B0, `(.L_x_379) ;  /* 0x0000026000007945 */ /* 0x000fe20003800000 */
[----:B------:R-:W-:Y:S01]  /*26f0*/  UIMAD UR11, UR4, -0x40, UR9 ;  /* 0xffffffc0040b78a4 */ /* 0x000fe2000f8e0209 */
[----:B------:R-:W-:Y:S01]  /*2700*/  MOV R153, UR7 ;  /* 0x0000000700997c02 */ /* 0x000fe20008000f00 */
[----:B------:R-:W-:Y:S01]  /*2710*/  USHF.R.S32.HI UR12, URZ, 0x1f, UR4 ;  /* 0x0000001f3f0c7899 */ /* 0x000fe20008011404 */
[----:B------:R4:W-:Y:S01]  /*2720*/  STL.64 [R1+0x68], R156 ;  /* 0x0000689c01007387 */ /* 0x0009e20000100a00 */
[----:B------:R-:W-:Y:S02]  /*2730*/  UIMAD UR10, UR5, UR4, URZ ;  /* 0x00000004050a72a4 */ /* 0x000fe4000f8e023f */
[----:B------:R-:W-:Y:S01]  /*2740*/  ISETP.GE.AND P0, PT, R4, UR11, PT ;  /* 0x0000000b04007c0c */ /* 0x000fe2000bf06270 */
[----:B-1-3--:R-:W-:Y:S01]  /*2750*/  IMAD.WIDE.U32 R6, R153, UR4, R156 ;  /* 0x0000000499067c25 */ /* 0x00afe2000f8e009c */
[----:B------:R-:W-:-:S06]  /*2760*/  UIMAD UR10, UR12, UR7, UR10 ;  /* 0x000000070c0a72a4 */ /* 0x000fcc000f8e020a */
[----:B------:R-:W-:-:S05]  /*2770*/  IADD3 R0, R7, UR10, RZ ;  /* 0x0000000a07007c10 */ /* 0x000fca000fffe0ff */
        /* <DEDUP_REMOVED lines=28> */
.L_x_380:
[----:B------:R-:W-:Y:S05]  /*2940*/  BSYNC B0 ;  /* 0x0000000000007941 */ /* 0x000fea0003800000 */
.L_x_379:
[----:B------:R-:W-:Y:S01]  /*2950*/  ISETP.GE.AND P0, PT, R18, UR11, PT ;  /* 0x0000000b12007c0c */ /* 0x000fe2000bf06270 */
[----:B------:R-:W-:Y:S01]  /*2960*/  UMOV UR10, 0x5 ;  /* 0x00000005000a7882 */ /* 0x000fe20000000000 */
[----:B------:R-:W-:Y:S01]  /*2970*/  BSSY B0, `(.L_x_381) ;  /* 0x0000023000007945 */ /* 0x000fe20003800000 */
[----:B------:R-:W-:Y:S02]  /*2980*/  ULDC UR13, c[0x0][0x19c] ;  /* 0x00006700000d7ab9 */ /* 0x000fe40000000800 */
[----:B------:R-:W-:Y:S02]  /*2990*/  ULDC.64 UR24, c[0x0][0x1a0] ;  /* 0x0000680000187ab9 */ /* 0x000fe40000000a00 */
[----:B------:R-:W-:Y:S02]  /*29a0*/  USHF.L.U32 UR23, UR22, 0x5, URZ ;  /* 0x0000000516177899 */ /* 0x000fe4000800063f */
        /* <DEDUP_REMOVED lines=31> */
.L_x_382:
[----:B------:R-:W-:Y:S05]  /*2ba0*/  BSYNC B0 ;  /* 0x0000000000007941 */ /* 0x000fea0003800000 */
.L_x_381:
[----:B------:R-:W0:Y:S01]  /*2bb0*/  LDGDEPBAR ;  /* 0x00000000000079af */ /* 0x000e220000000000 */
[----:B------:R-:W-:Y:S01]  /*2bc0*/  ISETP.GE.AND P0, PT, R4, UR11, PT ;  /* 0x0000000b04007c0c */ /* 0x000fe2000bf06270 */
[----:B------:R-:W-:Y:S01]  /*2bd0*/  IMAD.U32 R2, RZ, RZ, UR27 ;  /* 0x0000001bff027e24 */ /* 0x000fe2000f8e00ff */
[----:B------:R-:W-:Y:S01]  /*2be0*/  UIMAD UR13, UR20, UR4, URZ ;  /* 0x00000004140d72a4 */ /* 0x000fe2000f8e023f */
[----:B-1----:R-:W-:Y:S01]  /*2bf0*/  IMAD.MOV.U32 R8, RZ, RZ, R30 ;  /* 0x000000ffff087224 */ /* 0x002fe200078e001e */
[----:B------:R-:W-:Y:S01]  /*2c00*/  SHF.R.S32.HI R0, RZ, 0x1f, R20 ;  /* 0x0000001fff007819 */ /* 0x000fe20000011414 */
[----:B------:R-:W-:Y:S01]  /*2c10*/  IMAD.MOV.U32 R9, RZ, RZ, R31 ;  /* 0x000000ffff097224 */ /* 0x000fe200078e001f */
[----:B------:R-:W-:Y:S01]  /*2c20*/  LEA R154, R2, R145, 0x3 ;  /* 0x00000091029a7211 */ /* 0x000fe200078e18ff */
[----:B------:R-:W-:Y:S01]  /*2c30*/  IMAD.MOV.U32 R8, RZ, RZ, R28 ;  /* 0x000000ffff087224 */ /* 0x000fe200078e001c */
[----:B------:R-:W-:Y:S01]  /*2c40*/  UIMAD UR13, UR12, UR21, UR13 ;  /* 0x000000150c0d72a4 */ /* 0x000fe2000f8e020d */
[----:B------:R-:W-:Y:S01]  /*2c50*/  IMAD.U32 R7, RZ, RZ, UR21 ;  /* 0x00000015ff077e24 */ /* 0x000fe2000f8e00ff */
[----:B------:R-:W-:Y:S01]  /*2c60*/  LEA.HI R0, R0, R20, RZ, 0x2 ;  /* 0x0000001400007211 */ /* 0x000fe200078f10ff */
[----:B------:R-:W-:Y:S01]  /*2c70*/  BSSY B0, `(.L_x_383) ;  /* 0x000002b000007945 */ /* 0x000fe20003800000 */
[----:B------:R1:W-:Y:S01]  /*2c80*/  STL.64 [R1+0x10], R8 ;  /* 0x0000100801007387 */ /* 0x0003e20000100a00 */
[----:B------:R-:W-:Y:S01]  /*2c90*/  IMAD.WIDE.U32 R4, R7, UR4, R8 ;  /* 0x0000000407047c25 */ /* 0x000fe2000f8e0008 */
[----:B------:R-:W-:-:S02]  /*2ca0*/  SHF.L.U32 R6, R25, 0x1, RZ ;  /* 0x0000000119067819 */ /* 0x000fc400000006ff */
[----:B------:R1:W-:Y:S01]  /*2cb0*/  STL [R1+0x8], R154 ;  /* 0x0000089a01007387 */ /* 0x0003e20000100800 */
[----:B------:R-:W-:Y:S02]  /*2cc0*/  SHF.R.S32.HI R149, RZ, 0x2, R0 ;  /* 0x00000002ff957819 */ /* 0x000fe40000011400 */
[----:B------:R-:W-:Y:S02]  /*2cd0*/  IADD3 R0, R5, UR13, RZ ;  /* 0x0000000d05007c10 */ /* 0x000fe4000fffe0ff */
[----:B------:R-:W-:Y:S01]  /*2ce0*/  LOP3.LUT R150, R6, 0x6, RZ, 0xc0, !PT ;  /* 0x0000000606967812 */ /* 0x000fe200078ec0ff */
        /* <DEDUP_REMOVED lines=35> */
.L_x_384:
[----:B------:R-:W-:Y:S05]  /*2f20*/  BSYNC B0 ;  /* 0x0000000000007941 */ /* 0x000fea0003800000 */
.L_x_383:
[----:B------:R-:W-:Y:S01]  /*2f30*/  ISETP.GE.AND P0, PT, R18, UR11, PT ;  /* 0x0000000b12007c0c */ /* 0x000fe2000bf06270 */
        /* <DEDUP_REMOVED lines=35> */
.L_x_386:
[----:B------:R-:W-:Y:S05]  /*3170*/  BSYNC B0 ;  /* 0x0000000000007941 */ /* 0x000fea0003800000 */
.L_x_385:
[----:B------:R-:W-:Y:S01]  /*3180*/  LOP3.LUT R2, R26, 0xfffffff8, RZ, 0xc0, !PT ;  /* 0xfffffff81a027812 */ /* 0x000fe200078ec0ff */
[----:B------:R-:W-:Y:S01]  /*3190*/  IMAD.SHL.U32 R5, R22, 0x40, RZ ;  /* 0x0000004016057824 */ /* 0x000fe200078e00ff */
[----:B-1----:R-:W-:Y:S01]  /*31a0*/  SHF.R.S32.HI R8, RZ, 0x4, R24 ;  /* 0x00000004ff087819 */ /* 0x002fe20000011418 */
[----:B------:R-:W-:Y:S01]  /*31b0*/  UIADD3 UR12, UR9, 0x1, -UR28 ;  /* 0x00000001090c7890 */ /* 0x000fe2000fffe81c */
[----:B------:R-:W-:Y:S01]  /*31c0*/  LOP3.LUT R4, R21, 0x7fffffe, RZ, 0xc0, !PT ;  /* 0x07fffffe15047812 */ /* 0x000fe200078ec0ff */
[----:B------:R-:W-:Y:S01]  /*31d0*/  IMAD.IADD R2, R25, 0x1, -R2 ;  /* 0x0000000119027824 */ /* 0x000fe200078e0a02 */
[----:B------:R-:W-:Y:S01]  /*31e0*/  LEA.HI R6, R24, R8, RZ, 0x1 ;  /* 0x0000000818067211 */ /* 0x000fe200078f08ff */
[----:B------:R-:W-:Y:S01]  /*31f0*/  ULDC UR11, c[0x0][0x2e4] ;  /* 0x0000b900000b7ab9 */ /* 0x000fe20000000800 */
[----:B------:R-:W-:Y:S01]  /*3200*/  SHF.R.S32.HI R7, RZ, 0x1f, R19 ;  /* 0x0000001fff077819 */ /* 0x000fe20000011413 */
[----:B------:R-:W-:Y:S01]  /*3210*/  IMAD.IADD R147, R19, 0x1, -R4 ;  /* 0x0000000113937824 */ /* 0x000fe200078e0a04 */
[----:B------:R-:W-:Y:S01]  /*3220*/  LEA.HI R0, R2, R2, RZ, 0x1 ;  /* 0x0000000202007211 */ /* 0x000fe200078f08ff */
[----:B------:R-:W-:Y:S01]  /*3230*/  ULDC UR10, c[0x0][0x2e8] ;  /* 0x0000ba00000a7ab9 */ /* 0x000fe20000000800 */
[----:B------:R-:W-:Y:S01]  /*3240*/  LOP3.LUT R6, R6, 0xfffffffe, RZ, 0xc0, !PT ;  /* 0xfffffffe06067812 */ /* 0x000fe200078ec0ff */
[----:B------:R-:W-:Y:S01]  /*3250*/  UIADD3 UR11, UR9, -UR11, -UR28 ;  /* 0x8000000b090b7290 */ /* 0x000fe2000fffe81c */
[----:B------:R-:W-:Y:S01]  /*3260*/  LOP3.LUT R4, R0, 0x3fffffe, RZ, 0xc0, !PT ;  /* 0x03fffffe00047812 */ /* 0x000fe200078ec0ff */
[----:B------:R-:W-:Y:S01]  /*3270*/  UIADD3 UR10, UR12, UR10, URZ ;  /* 0x0000000a0c0a7290 */ /* 0x000fe2000fffe03f */
[----:B------:R-:W-:Y:S01]  /*3280*/  SHF.R.S32.HI R12, RZ, 0x1, R0 ;  /* 0x00000001ff0c7819 */ /* 0x000fe20000011400 */
[----:B------:R-:W-:Y:S01]  /*3290*/  IMAD.IADD R8, R8, 0x1, -R6 ;  /* 0x0000000108087824 */ /* 0x000fe200078e0a06 */
[----:B------:R-:W-:Y:S01]  /*32a0*/  LEA.HI R7, R7, R19, RZ, 0x3 ;  /* 0x0000001307077211 */ /* 0x000fe200078f18ff */
[----:B------:R-:W-:Y:S01]  /*32b0*/  IMAD.IADD R9, R2, 0x1, -R4 ;  /* 0x0000000102097824 */ /* 0x000fe200078e0a04 */
[----:B------:R-:W-:Y:S01]  /*32c0*/  LOP3.LUT R2, R5, 0xc0, RZ, 0xc0, !PT ;  /* 0x000000c005027812 */ /* 0x000fe200078ec0ff */
[C---:B------:R-:W-:Y:S01]  /*32d0*/  IMAD.SHL.U32 R0, R12.reuse, 0x40, RZ ;  /* 0x000000400c007824 */ /* 0x040fe200078e00ff */
[----:B------:R-:W-:Y:S01]  /*32e0*/  LOP3.LUT P0, RZ, R12, 0x2, RZ, 0xc0, !PT ;  /* 0x000000020cff7812 */ /* 0x000fe2000780c0ff */
[----:B------:R-:W-:Y:S01]  /*32f0*/  IMAD.SHL.U32 R4, R7, 0x20, RZ ;  /* 0x0000002007047824 */ /* 0x000fe200078e00ff */
[----:B------:R-:W0:Y:S01]  /*3300*/  LDGDEPBAR ;  /* 0x00000000000079af */ /* 0x000e220000000000 */
[----:B------:R-:W-:Y:S01]  /*3310*/  IMAD.SHL.U32 R5, R8, 0x8, RZ ;  /* 0x0000000808057824 */ /* 0x000fe200078e00ff */
[----:B------:R-:W-:Y:S01]  /*3320*/  LOP3.LUT R0, R0, 0xc0, RZ, 0xc0, !PT ;  /* 0x000000c000007812 */ /* 0x000fe200078ec0ff */
[----:B------:R-:W-:Y:S01]  /*3330*/  IMAD.SHL.U32 R7, R23, 0x8, RZ ;  /* 0x0000000817077824 */ /* 0x000fe200078e00ff */
[----:B------:R-:W-:Y:S01]  /*3340*/  LOP3.LUT R146, R4, 0xffffff00, RZ, 0xc0, !PT ;  /* 0xffffff0004927812 */ /* 0x000fe200078ec0ff */
[----:B------:R-:W-:Y:S01]  /*3350*/  UISETP.GT.AND UP0, UPT, UR4, UR19, UPT ;  /* 0x000000130400728c */ /* 0x000fe2000bf04270 */
[----:B------:R-:W-:-:S02]  /*3360*/  LOP3.LUT R6, R2, 0x8, R5, 0xf8, !PT ;  /* 0x0000000802067812 */ /* 0x000fc400078ef805 */
[----:B------:R-:W-:Y:S01]  /*3370*/  LOP3.LUT R5, R0, 0x8, R7, 0xf8, !PT ;  /* 0x0000000800057812 */ /* 0x000fe200078ef807 */
[----:B------:R-:W-:Y:S01]  /*3380*/  IMAD R7, R8, 0x8, R9 ;  /* 0x0000000808077824 */ /* 0x000fe200078e0209 */
[----:B------:R-:W-:Y:S01]  /*3390*/  SHF.R.U32.HI R4, RZ, 0x3, R2 ;  /* 0x00000003ff047819 */ /* 0x000fe20000011602 */
[----:B------:R-:W-:Y:S01]  /*33a0*/  IMAD R2, R145, 0x200, R146 ;  /* 0x0000020091027824 */ /* 0x000fe200078e0292 */
[----:B------:R-:W-:Y:S02]  /*33b0*/  SHF.R.U32.HI R0, RZ, 0x3, R0 ;  /* 0x00000003ff007819 */ /* 0x000fe40000011600 */
[----:B------:R-:W-:Y:S01]  /*33c0*/  LOP3.LUT R148, R6, R4, RZ, 0x3c, !PT ;  /* 0x0000000406947212 */ /* 0x000fe200078e3cff */
[----:B------:R-:W-:Y:S01]  /*33d0*/  IMAD R2, R147, 0x20, R2 ;  /* 0x0000002093027824 */ /* 0x000fe200078e0202 */
[----:B------:R-:W-:-:S03]  /*33e0*/  LOP3.LUT R0, R5, R0, RZ, 0x3c, !PT ;  /* 0x0000000005007212 */ /* 0x000fc600078e3cff */
[----:B------:R-:W-:Y:S02]  /*33f0*/  IMAD.IADD R2, R148, 0x1, R2 ;  /* 0x0000000194027824 */ /* 0x000fe400078e0202 */
[----:B------:R-:W-:Y:S02]  /*3400*/  IMAD.U32 R0, R7, 0x20, R0 ;  /* 0x0000002007007824 */ /* 0x000fe400078e0000 */
[----:B------:R-:W-:Y:S01]  /*3410*/  IMAD.SHL.U32 R220, R2, 0x2, RZ ;  /* 0x0000000202dc7824 */ /* 0x000fe200078e00ff */
[----:B------:R-:W-:Y:S01]  /*3420*/  LEA R2, R145, UR8, 0x4 ;  /* 0x0000000891027c11 */ /* 0x000fe2000f8e20ff */
[----:B------:R-:W-:Y:S02]  /*3430*/  IMAD.SHL.U32 R217, R0, 0x2, RZ ;  /* 0x0000000200d97824 */ /* 0x000fe400078e00ff */
[----:B------:R-:W-:Y:S01]  /*3440*/  IMAD.MOV.U32 R0, RZ, RZ, 0x20 ;  /* 0x00000020ff007424 */ /* 0x000fe200078e00ff */
[----:B------:R-:W-:Y:S01]  /*3450*/  LDSM.16.M88.4 R4, [R220+0x1000] ;  /* 0x00100000dc04783b */ /* 0x000fe20000000200 */
[----:B------:R-:W-:-:S02]  /*3460*/  IMAD R221, R3, 0x2, R220 ;  /* 0x0000000203dd7824 */ /* 0x000fc400078e02dc */
[----:B------:R-:W-:Y:S01]  /*3470*/  IMAD.IADD R2, R149, 0x1, R2 ;  /* 0x0000000195027824 */ /* 0x000fe200078e0202 */
[----:B------:R-:W1:Y:S01]  /*3480*/  LDSM.16.M88.4 R16, [R217+0x6000] ;  /* 0x00600000d910783b */ /* 0x000e620000000200 */
[----:B------:R-:W-:-:S03]  /*3490*/  SEL R0, R0, 0xffffffe0, !P0 ;  /* 0xffffffe000007807 */ /* 0x000fc60004000000 */
[----:B--2---:R-:W2:Y:S02]  /*34a0*/  LDSM.16.M88.4 R28, [R217+0x6400] ;  /* 0x00640000d91c783b */ /* 0x004ea40000000200 */
[----:B------:R-:W-:Y:S02]  /*34b0*/  IMAD.IADD R219, R217, 0x1, R0 ;  /* 0x00000001d9db7824 */ /* 0x000fe400078e0200 */
[----:B------:R-:W5:Y:S01]  /*34c0*/  LDSM.16.M88.4 R24, [R217+0x6800] ;  /* 0x00680000d918783b */ /* 0x000f620000000200 */
[----:B------:R-:W-:-:S03]  /*34d0*/  IMAD.U32 R0, RZ, RZ, UR4 ;  /* 0x00000004ff007e24 */ /* 0x000fc6000f8e00ff */
[----:B------:R-:W3:Y:S01]  /*34e0*/  LDSM.16.M88.4 R20, [R217+0x6c00] ;  /* 0x006c0000d914783b */ /* 0x000ee20000000200 */
[----:B------:R-:W-:-:S03]  /*34f0*/  IMAD R0, R0, 0x40, R150 ;  /* 0x0000004000007824 */ /* 0x000fc600078e0296 */
[----:B------:R-:W4:Y:S04]  /*3500*/  LDSM.16.M88.4 R8, [R220] ;  /* 0x00000000dc08783b */ /* 0x000f280000000200 */
[----:B------:R-:W-:Y:S04]  /*3510*/  LDSM.16.M88.4 R12, [R221+0x1000] ;  /* 0x00100000dd0c783b */ /* 0x000fe80000000200 */
[----:B------:R-:W3:Y:S04]  /*3520*/  LDSM.16.M88.4 R56, [R219+0x6000] ;  /* 0x00600000db38783b */ /* 0x000ee80000000200 */
[----:B------:R-:W3:Y:S04]  /*3530*/  LDSM.16.M88.4 R52, [R219+0x6400] ;  /* 0x00640000db34783b */ /* 0x000ee80000000200 */
[----:B------:R-:W3:Y:S04]  /*3540*/  LDSM.16.M88.4 R48, [R219+0x6800] ;  /* 0x00680000db30783b */ /* 0x000ee80000000200 */
[----:B------:R-:W3:Y:S01]  /*3550*/  LDSM.16.M88.4 R60, [R219+0x6c00] ;  /* 0x006c0000db3c783b */ /* 0x000ee20000000200 */
[C---:B-1----:R-:W-:Y:S08]  /*3560*/  HMMA.16816.F32.BF16 R68, R4.reuse, R16, RZ ;  /* 0x000000100444723c */ /* 0x042ff000000418ff */
[C---:B------:R-:W-:Y:S08]  /*3570*/  HMMA.16816.F32.BF16 R64, R4.reuse, R18, RZ ;  /* 0x000000120440723c */ /* 0x040ff000000418ff */
[C---:B--2---:R-:W-:Y:S08]  /*3580*/  HMMA.16816.F32.BF16 R44, R4.reuse, R28, RZ ;  /* 0x0000001c042c723c */ /* 0x044ff000000418ff */
[C---:B------:R-:W-:Y:S08]  /*3590*/  HMMA.16816.F32.BF16 R40, R4.reuse, R30, RZ ;  /* 0x0000001e0428723c */ /* 0x040ff000000418ff */
[C---:B-----5:R-:W-:Y:S08]  /*35a0*/  HMMA.16816.F32.BF16 R36, R4.reuse, R24, RZ ;  /* 0x000000180424723c */ /* 0x060ff000000418ff */
[----:B---3--:R-:W-:Y:S08]  /*35b0*/  HMMA.16816.F32.BF16 R32, R4, R20, RZ ;  /* 0x000000140420723c */ /* 0x008ff000000418ff */
[C---:B----4-:R-:W-:Y:S08]  /*35c0*/  HMMA.16816.F32.BF16 R92, R8.reuse, R16, RZ ;  /* 0x00000010085c723c */ /* 0x050ff000000418ff */
[----:B------:R-:W-:Y:S01]  /*35d0*/  HMMA.16816.F32.BF16 R88, R8, R18, RZ ;  /* 0x000000120858723c */ /* 0x000fe200000418ff */
[----:B------:R-:W1:Y:S07]  /*35e0*/  LDSM.16.M88.4 R16, [R221] ;  /* 0x00000000dd10783b */ /* 0x000e6e0000000200 */
[C---:B------:R-:W-:Y:S08]  /*35f0*/  HMMA.16816.F32.BF16 R72, R4.reuse, R26, RZ ;  /* 0x0000001a0448723c */ /* 0x040ff000000418ff */
[----:B------:R-:W-:Y:S08]  /*3600*/  HMMA.16816.F32.BF16 R76, R4, R22, RZ ;  /* 0x00000016044c723c */ /* 0x000ff000000418ff */
[C---:B------:R-:W-:Y:S08]  /*3610*/  HMMA.16816.F32.BF16 R84, R8.reuse, R28, RZ ;  /* 0x0000001c0854723c */ /* 0x040ff000000418ff */
[C---:B------:R-:W-:Y:S08]  /*3620*/  HMMA.16816.F32.BF16 R80, R8.reuse, R30, RZ ;  /* 0x0000001e0850723c */ /* 0x040ff000000418ff */
[C---:B------:R-:W-:Y:S08]  /*3630*/  HMMA.16816.F32.BF16 R28, R8.reuse, R24, RZ ;  /* 0x00000018081c723c */ /* 0x040ff000000418ff */
[----:B------:R-:W-:Y:S08]  /*3640*/  HMMA.16816.F32.BF16 R4, R8, R20, RZ ;  /* 0x000000140804723c */ /* 0x000ff000000418ff */
[C---:B------:R-:W-:Y:S08]  /*3650*/  HMMA.16816.F32.BF16 R140, R12.reuse, R56, R68 ;  /* 0x000000380c8c723c */ /* 0x040ff00000041844 */
[----:B------:R-:W-:Y:S08]  /*3660*/  HMMA.16816.F32.BF16 R136, R12, R58, R64 ;  /* 0x0000003a0c88723c */ /* 0x000ff00000041840 */
[C---:B------:R-:W-:Y:S08]  /*3670*/  HMMA.16816.F32.BF16 R24, R8.reuse, R26, RZ ;  /* 0x0000001a0818723c */ /* 0x040ff000000418ff */
[----:B------:R-:W-:Y:S01]  /*3680*/  HMMA.16816.F32.BF16 R20, R8, R22, RZ ;  /* 0x000000160814723c */ /* 0x000fe200000418ff */
[----:B------:R-:W-:Y:S07]  /*3690*/  LDSM.16.M88.4 R8, [R220+0x3000] ;  /* 0x00300000dc08783b */ /* 0x000fee0000000200 */
[C---:B------:R-:W-:Y:S01]  /*36a0*/  HMMA.16816.F32.BF16 R132, R12.reuse, R52, R44 ;  /* 0x000000340c84723c */ /* 0x040fe2000004182c */
[----:B------:R-:W-:Y:S07]  /*36b0*/  LDSM.16.M88.4 R44, [R217+0x7800] ;  /* 0x00780000d92c783b */ /* 0x000fee0000000200 */
[C---:B------:R-:W-:Y:S01]  /*36c0*/  HMMA.16816.F32.BF16 R68, R12.reuse, R54, R40 ;  /* 0x000000360c44723c */ /* 0x040fe20000041828 */
[----:B------:R-:W-:Y:S07]  /*36d0*/  LDSM.16.M88.4 R40, [R217+0x7c00] ;  /* 0x007c0000d928783b */ /* 0x000fee0000000200 */
[C---:B------:R-:W-:Y:S01]  /*36e0*/  HMMA.16816.F32.BF16 R64, R12.reuse, R48, R36 ;  /* 0x000000300c40723c */ /* 0x040fe20000041824 */
[----:B------:R-:W2:Y:S07]  /*36f0*/  LDSM.16.M88.4 R36, [R217+0x7000] ;  /* 0x00700000d924783b */ /* 0x000eae0000000200 */
[C---:B------:R-:W-:Y:S01]  /*3700*/  HMMA.16816.F32.BF16 R124, R12.reuse, R60, R32 ;  /* 0x0000003c0c7c723c */ /* 0x040fe20000041820 */
[----:B------:R-:W3:Y:S07]  /*3710*/  LDSM.16.M88.4 R32, [R217+0x7400] ;  /* 0x00740000d920783b */ /* 0x000eee0000000200 */
[C---:B------:R-:W-:Y:S08]  /*3720*/  HMMA.16816.F32.BF16 R128, R12.reuse, R50, R72 ;  /* 0x000000320c80723c */ /* 0x040ff00000041848 */
[----:B------:R-:W-:Y:S01]  /*3730*/  HMMA.16816.F32.BF16 R120, R12, R62, R76 ;  /* 0x0000003e0c78723c */ /* 0x000fe2000004184c */
[----:B------:R-:W4:Y:S07]  /*3740*/  LDSM.16.M88.4 R12, [R220+0x2000] ;  /* 0x00200000dc0c783b */ /* 0x000f2e0000000200 */
[C---:B-1----:R-:W-:Y:S08]  /*3750*/  HMMA.16816.F32.BF16 R108, R16.reuse, R52, R84 ;  /* 0x00000034106c723c */ /* 0x042ff00000041854 */
[C---:B------:R-:W-:Y:S08]  /*3760*/  HMMA.16816.F32.BF16 R116, R16.reuse, R56, R92 ;  /* 0x000000381074723c */ /* 0x040ff0000004185c */
[C---:B------:R-:W-:Y:S08]  /*3770*/  HMMA.16816.F32.BF16 R104, R16.reuse, R54, R80 ;  /* 0x000000361068723c */ /* 0x040ff00000041850 */
[C---:B------:R-:W-:Y:S01]  /*3780*/  HMMA.16816.F32.BF16 R112, R16.reuse, R58, R88 ;  /* 0x0000003a1070723c */ /* 0x040fe20000041858 */
[----:B------:R-:W-:Y:S07]  /*3790*/  LDSM.16.M88.4 R88, [R219+0x7c00] ;  /* 0x007c0000db58783b */ /* 0x000fee0000000200 */
[C---:B------:R-:W-:Y:S01]  /*37a0*/  HMMA.16816.F32.BF16 R96, R16.reuse, R60, R4 ;  /* 0x0000003c1060723c */ /* 0x040fe20000041804 */
[----:B------:R-:W1:Y:S07]  /*37b0*/  LDSM.16.M88.4 R4, [R221+0x3000] ;  /* 0x00300000dd04783b */ /* 0x000e6e0000000200 */
[C---:B------:R-:W-:Y:S01]  /*37c0*/  HMMA.16816.F32.BF16 R100, R16.reuse, R48, R28 ;  /* 0x000000301064723c */ /* 0x040fe2000004181c */
[----:B------:R-:W-:Y:S07]  /*37d0*/  LDSM.16.M88.4 R28, [R219+0x7000] ;  /* 0x00700000db1c783b */ /* 0x000fee0000000200 */
[C---:B------:R-:W-:Y:S01]  /*37e0*/  HMMA.16816.F32.BF16 R92, R16.reuse, R50, R24 ;  /* 0x00000032105c723c */ /* 0x040fe20000041818 */
[----:B------:R-:W-:Y:S04]  /*37f0*/  LDSM.16.M88.4 R24, [R219+0x7400] ;  /* 0x00740000db18783b */ /* 0x000fe80000000200 */
[----:B------:R-:W-:Y:S03]  /*3800*/  LDSM.16.M88.4 R48, [R219+0x7800] ;  /* 0x00780000db30783b */ /* 0x000fe60000000200 */
[----:B------:R-:W-:Y:S01]  /*3810*/  HMMA.16816.F32.BF16 R84, R16, R62, R20 ;  /* 0x0000003e1054723c */ /* 0x000fe20000041814 */
[----:B------:R-:W5:Y:S07]  /*3820*/  LDSM.16.M88.4 R20, [R221+0x2000] ;  /* 0x00200000dd14783b */ /* 0x000f6e0000000200 */
        /* <DEDUP_REMOVED lines=14> */
[----:B------:R-:W-:Y:S08]  /*3910*/  HMMA.16816.F32.BF16 R36, R12, R38, R112 ;  /* 0x000000260c24723c */ /* 0x000ff00000041870 */
[C---:B-----5:R-:W-:Y:S01]  /*3920*/  HMMA.16816.F32.BF16 R40, R20.reuse, R28, R16 ;  /* 0x0000001c1428723c */ /* 0x060fe20000041810 */
[----:B------:R-:W-:Y:S07]  /*3930*/  LDSM.16.M88.4 R16, [R220+0x4000] ;  /* 0x00400000dc10783b */ /* 0x000fee0000000200 */
[----:B------:R-:W-:Y:S01]  /*3940*/  HMMA.16816.F32.BF16 R52, R20, R26, R32 ;  /* 0x0000001a1434723c */ /* 0x000fe20000041820 */
[----:B------:R-:W1:Y:S07]  /*3950*/  LDSM.16.M88.4 R32, [R217+0x8000] ;  /* 0x00800000d920783b */ /* 0x000e6e0000000200 */
[C---:B------:R-:W-:Y:S08]  /*3960*/  HMMA.16816.F32.BF16 R100, R12.reuse, R44, R100 ;  /* 0x0000002c0c64723c */ /* 0x040ff00000041864 */
[----:B------:R-:W-:Y:S01]  /*3970*/  HMMA.16816.F32.BF16 R92, R12, R46, R92 ;  /* 0x0000002e0c5c723c */ /* 0x000fe2000004185c */
[----:B------:R-:W2:Y:S07]  /*3980*/  LDSM.16.M88.4 R12, [R220+0x5000] ;  /* 0x00500000dc0c783b */ /* 0x000eae0000000200 */
[C---:B------:R-:W-:Y:S08]  /*3990*/  HMMA.16816.F32.BF16 R104, R4.reuse, R24, R72 ;  /* 0x000000180468723c */ /* 0x040ff00000041848 */
[C---:B------:R-:W-:Y:S08]  /*39a0*/  HMMA.16816.F32.BF16 R116, R4.reuse, R88, R56 ;  /* 0x000000580474723c */ /* 0x040ff00000041838 */
[----:B------:R-:W-:Y:S08]  /*39b0*/  HMMA.16816.F32.BF16 R72, R4, R26, R68 ;  /* 0x0000001a0448723c */ /* 0x000ff00000041844 */
[----:B------:R-:W-:Y:S01]  /*39c0*/  HMMA.16816.F32.BF16 R56, R20, R24, R8 ;  /* 0x000000181438723c */ /* 0x000fe20000041808 */
[----:B------:R-:W3:Y:S04]  /*39d0*/  LDSM.16.M88.4 R24, [R217+0x8800] ;  /* 0x00880000d918783b */ /* 0x000ee80000000200 */
[----:B------:R-:W-:Y:S03]  /*39e0*/  LDSM.16.M88.4 R8, [R221+0x4000] ;  /* 0x00400000dd08783b */ /* 0x000fe60000000200 */
[C---:B------:R-:W-:Y:S08]  /*39f0*/  HMMA.16816.F32.BF16 R80, R4.reuse, R28, R80 ;  /* 0x0000001c0450723c */ /* 0x040ff00000041850 */
[----:B------:R-:W-:Y:S08]  /*3a00*/  HMMA.16816.F32.BF16 R108, R4, R50, R60 ;  /* 0x00000032046c723c */ /* 0x000ff0000004183c */
[-C--:B------:R-:W-:Y:S01]  /*3a10*/  HMMA.16816.F32.BF16 R60, R20, R30.reuse, R36 ;  /* 0x0000001e143c723c */ /* 0x080fe20000041824 */
[----:B------:R-:W4:Y:S07]  /*3a20*/  LDSM.16.M88.4 R36, [R219+0x8000] ;  /* 0x00800000db24783b */ /* 0x000f2e0000000200 */
[C---:B------:R-:W-:Y:S01]  /*3a30*/  HMMA.16816.F32.BF16 R76, R4.reuse, R30, R76 ;  /* 0x0000001e044c723c */ /* 0x040fe2000004184c */
[----:B------:R-:W5:Y:S07]  /*3a40*/  LDSM.16.M88.4 R28, [R217+0x8400] ;  /* 0x00840000d91c783b */ /* 0x000f6e0000000200 */
[-C--:B------:R-:W-:Y:S01]  /*3a50*/  HMMA.16816.F32.BF16 R112, R4, R48.reuse, R64 ;  /* 0x000000300470723c */ /* 0x080fe20000041840 */
[----:B------:R-:W2:Y:S07]  /*3a60*/  LDSM.16.M88.4 R4, [R221+0x5000] ;  /* 0x00500000dd04783b */ /* 0x000eae0000000200 */
[C---:B------:R-:W-:Y:S08]  /*3a70*/  HMMA.16816.F32.BF16 R44, R20.reuse, R48, R100 ;  /* 0x00000030142c723c */ /* 0x040ff00000041864 */
[C---:B------:R-:W-:Y:S08]  /*3a80*/  HMMA.16816.F32.BF16 R48, R20.reuse, R50, R92 ;  /* 0x000000321430723c */ /* 0x040ff0000004185c */
[C---:B------:R-:W-:Y:S08]  /*3a90*/  HMMA.16816.F32.BF16 R96, R20.reuse, R88, R96 ;  /* 0x000000581460723c */ /* 0x040ff00000041860 */
[----:B------:R-:W-:Y:S07]  /*3aa0*/  HMMA.16816.F32.BF16 R100, R20, R90, R84 ;  /* 0x0000005a1464723c */ /* 0x000fee0000041854 */
[----:B------:R-:W-:Y:S01]  /*3ab0*/  IMAD R91, R147, 0x20, R146 ;  /* 0x00000020935b7824 */ /* 0x000fe200078e0292 */
[-C--:B-1----:R-:W-:Y:S08]  /*3ac0*/  HMMA.16816.F32.BF16 R40, R16, R32.reuse, R40 ;  /* 0x000000201028723c */ /* 0x082ff00000041828 */
[C---:B--2---:R-:W-:Y:S08]  /*3ad0*/  HMMA.16816.F32.BF16 R20, R12.reuse, R32, R80 ;  /* 0x000000200c14723c */ /* 0x044ff00000041850 */
[-C--:B------:R-:W-:Y:S08]  /*3ae0*/  HMMA.16816.F32.BF16 R64, R12, R34.reuse, R76 ;  /* 0x000000220c40723c */ /* 0x080ff0000004184c */
[C---:B------:R-:W-:Y:S08]  /*3af0*/  HMMA.16816.F32.BF16 R60, R16.reuse, R34, R60 ;  /* 0x00000022103c723c */ /* 0x040ff0000004183c */
[-C--:B---3--:R-:W-:Y:S08]  /*3b00*/  HMMA.16816.F32.BF16 R80, R16, R24.reuse, R44 ;  /* 0x000000181050723c */ /* 0x088ff0000004182c */
[C---:B------:R-:W-:Y:S08]  /*3b10*/  HMMA.16816.F32.BF16 R84, R12.reuse, R24, R112 ;  /* 0x000000180c54723c */ /* 0x040ff00000041870 */
[-C--:B------:R-:W-:Y:S08]  /*3b20*/  HMMA.16816.F32.BF16 R108, R12, R26.reuse, R108 ;  /* 0x0000001a0c6c723c */ /* 0x080ff0000004186c */
[----:B------:R-:W-:Y:S01]  /*3b30*/  HMMA.16816.F32.BF16 R92, R16, R26, R48 ;  /* 0x0000001a105c723c */ /* 0x000fe20000041830 */
[----:B------:R-:W1:Y:S07]  /*3b40*/  LDSM.16.M88.4 R24, [R219+0x8400] ;  /* 0x00840000db18783b */ /* 0x000e6e0000000200 */
[----:B----4-:R-:W-:Y:S08]  /*3b50*/  HMMA.16816.F32.BF16 R40, R8, R36, R40 ;  /* 0x000000240828723c */ /* 0x010ff00000041828 */
[-C--:B-----5:R-:W-:Y:S08]  /*3b60*/  HMMA.16816.F32.BF16 R56, R16, R28.reuse, R56 ;  /* 0x0000001c1038723c */ /* 0x0a0ff00000041838 */
[----:B------:R-:W-:Y:S07]  /*3b70*/  HMMA.16816.F32.BF16 R68, R12, R28, R104 ;  /* 0x0000001c0c44723c */ /* 0x000fee0000041868 */
[----:B------:R-:W-:Y:S01]  /*3b80*/  IADD3 R28, R2, UR10, RZ ;  /* 0x0000000a021c7c10 */ /* 0x000fe2000fffe0ff */
[----:B------:R-:W-:Y:S03]  /*3b90*/  HMMA.16816.F32.BF16 R44, R4, R36, R20 ;  /* 0x00000024042c723c */ /* 0x000fe60000041814 */
[----:B------:R-:W-:-:S04]  /*3ba0*/  IMNMX R230, R28, UR9, PT ;  /* 0x000000091ce67c17 */ /* 0x000fc8000b800200 */
[C---:B------:R-:W-:Y:S01]  /*3bb0*/  IADD3 R23, R2.reuse, UR11, RZ ;  /* 0x0000000b02177c10 */ /* 0x040fe2000fffe0ff */
[-C--:B------:R-:W-:Y:S01]  /*3bc0*/  HMMA.16816.F32.BF16 R32, R4, R38.reuse, R64 ;  /* 0x000000260420723c */ /* 0x080fe20000041840 */
[C---:B------:R-:W-:Y:S02]  /*3bd0*/  IADD3 R22, R2.reuse, 0x8, RZ ;  /* 0x0000000802167810 */ /* 0x040fe40007ffe0ff */
[C---:B------:R-:W-:Y:S02]  /*3be0*/  IADD3 R21, R2.reuse, 0x40, RZ ;  /* 0x0000004002157810 */ /* 0x040fe40007ffe0ff */
[----:B------:R-:W-:Y:S02]  /*3bf0*/  IADD3 R20, R2, 0x48, RZ ;  /* 0x0000004802147810 */ /* 0x000fe40007ffe0ff */
[----:B------:R-:W-:Y:S01]  /*3c00*/  IMNMX R226, RZ, R23, !PT ;  /* 0x00000017ffe27217 */ /* 0x000fe20007800200 */
[----:B------:R-:W-:Y:S01]  /*3c10*/  HMMA.16816.F32.BF16 R36, R8, R38, R60 ;  /* 0x000000260824723c */ /* 0x000fe2000004183c */
[----:B------:R-:W-:-:S02]  /*3c20*/  IADD3 R23, R22, UR11, RZ ;  /* 0x0000000b16177c10 */ /* 0x000fc4000fffe0ff */
[C---:B------:R-:W-:Y:S02]  /*3c30*/  IADD3 R28, R21.reuse, UR11, RZ ;  /* 0x0000000b151c7c10 */ /* 0x040fe4000fffe0ff */
[----:B------:R-:W-:Y:S02]  /*3c40*/  IADD3 R29, R20, UR11, RZ ;  /* 0x0000000b141d7c10 */ /* 0x000fe4000fffe0ff */
[----:B------:R-:W-:Y:S01]  /*3c50*/  IADD3 R22, R22, UR10, RZ ;  /* 0x0000000a16167c10 */ /* 0x000fe2000fffe0ff */
[----:B------:R-:W-:Y:S01]  /*3c60*/  HMMA.16816.F32.BF16 R76, R12, R30, R72 ;  /* 0x0000001e0c4c723c */ /* 0x000fe20000041848 */
[----:B------:R-:W-:Y:S02]  /*3c70*/  IADD3 R21, R21, UR10, RZ ;  /* 0x0000000a15157c10 */ /* 0x000fe4000fffe0ff */
[----:B------:R-:W-:Y:S02]  /*3c80*/  IADD3 R20, R20, UR10, RZ ;  /* 0x0000000a14147c10 */ /* 0x000fe4000fffe0ff */
[----:B------:R-:W-:-:S02]  /*3c90*/  IADD3 R2, R0, 0x1, RZ ;  /* 0x0000000100027810 */ /* 0x000fc40007ffe0ff */
[----:B------:R-:W-:Y:S01]  /*3ca0*/  IMNMX R229, R22, UR9, PT ;  /* 0x0000000916e57c17 */ /* 0x000fe2000b800200 */
[----:B------:R-:W-:Y:S01]  /*3cb0*/  HMMA.16816.F32.BF16 R72, R16, R30, R52 ;  /* 0x0000001e1048723c */ /* 0x000fe20000041834 */
[----:B------:R-:W-:Y:S02]  /*3cc0*/  IMNMX R228, R21, UR9, PT ;  /* 0x0000000915e47c17 */ /* 0x000fe4000b800200 */
[----:B------:R-:W-:Y:S02]  /*3cd0*/  IMNMX R227, R20, UR9, PT ;  /* 0x0000000914e37c17 */ /* 0x000fe4000b800200 */
[----:B------:R-:W-:Y:S02]  /*3ce0*/  ISETP.GE.AND P6, PT, R0, R230, PT ;  /* 0x000000e60000720c */ /* 0x000fe40003fc6270 */
[----:B------:R-:W-:Y:S01]  /*3cf0*/  IMNMX R225, RZ, R23, !PT ;  /* 0x00000017ffe17217 */ /* 0x000fe20007800200 */
[----:B-1----:R-:W-:Y:S01]  /*3d00*/  HMMA.16816.F32.BF16 R48, R4, R24, R68 ;  /* 0x000000180430723c */ /* 0x002fe20000041844 */
[----:B------:R-:W-:-:S02]  /*3d10*/  IMNMX R224, RZ, R28, !PT ;  /* 0x0000001cffe07217 */ /* 0x000fc40007800200 */
[----:B------:R-:W-:Y:S02]  /*3d20*/  IMNMX R223, RZ, R29, !PT ;  /* 0x0000001dffdf7217 */ /* 0x000fe40007800200 */
[C---:B------:R-:W-:Y:S01]  /*3d30*/  ISETP.GE.AND P5, PT, R2.reuse, R230, PT ;  /* 0x000000e60200720c */ /* 0x040fe20003fa6270 */
[----:B------:R-:W1:Y:S01]  /*3d40*/  LDSM.16.M88.4 R28, [R219+0x8800] ;  /* 0x00880000db1c783b */ /* 0x000e620000000200 */
[C---:B------:R-:W-:Y:S01]  /*3d50*/  ISETP.GE.AND P4, PT, R2.reuse, R229, PT ;  /* 0x000000e50200720c */ /* 0x040fe20003f86270 */
[----:B------:R-:W-:Y:S01]  /*3d60*/  HMMA.16816.F32.BF16 R52, R8, R24, R56 ;  /* 0x000000180834723c */ /* 0x000fe20000041838 */
[C---:B------:R-:W-:Y:S02]  /*3d70*/  ISETP.GE.AND P3, PT, R2.reuse, R228, PT ;  /* 0x000000e40200720c */ /* 0x040fe40003f66270 */
[----:B------:R-:W-:Y:S02]  /*3d80*/  ISETP.GE.AND P0, PT, R2, R227, PT ;  /* 0x000000e30200720c */ /* 0x000fe40003f06270 */
[----:B------:R-:W-:-:S02]  /*3d90*/  ISETP.GE.AND P2, PT, R0, R229, PT ;  /* 0x000000e50000720c */ /* 0x000fc40003f46270 */
[C---:B------:R-:W-:Y:S02]  /*3da0*/  ISETP.LT.OR P5, PT, R2.reuse, R226, P5 ;  /* 0x000000e20200720c */ /* 0x040fe40002fa1670 */
[C---:B------:R-:W-:Y:S02]  /*3db0*/  ISETP.LT.OR P4, PT, R2.reuse, R225, P4 ;  /* 0x000000e10200720c */ /* 0x040fe40002781670 */
[C---:B------:R-:W-:Y:S02]  /*3dc0*/  ISETP.LT.OR P3, PT, R2.reuse, R224, P3 ;  /* 0x000000e00200720c */ /* 0x040fe40001f61670 */
[----:B------:R-:W-:Y:S02]  /*3dd0*/  ISETP.LT.OR P0, PT, R2, R223, P0 ;  /* 0x000000df0200720c */ /* 0x000fe40000701670 */
[C---:B------:R-:W-:Y:S02]  /*3de0*/  ISETP.LT.OR P6, PT, R0.reuse, R226, P6 ;  /* 0x000000e20000720c */ /* 0x040fe400037c1670 */
[----:B------:R-:W-:-:S02]  /*3df0*/  ISETP.LT.OR P2, PT, R0, R225, P2 ;  /* 0x000000e10000720c */ /* 0x000fc40001741670 */
[----:B------:R-:W-:Y:S02]  /*3e00*/  IADD3 R2, R0, 0x8, RZ ;  /* 0x0000000800027810 */ /* 0x000fe40007ffe0ff */
[----:B------:R-:W-:Y:S02]  /*3e10*/  FSEL R133, R40, -INF , !P6 ;  /* 0xff80000028857808 */ /* 0x000fe40007000000 */
[----:B------:R-:W-:Y:S02]  /*3e20*/  FSEL R140, R42, -INF , !P2 ;  /* 0xff8000002a8c7808 */ /* 0x000fe40005000000 */
[----:B------:R-:W-:Y:S02]  /*3e30*/  ISETP.GE.AND P6, PT, R0, R227, PT ;  /* 0x000000e30000720c */ /* 0x000fe40003fc6270 */
[----:B------:R-:W-:Y:S02]  /*3e40*/  ISETP.GE.AND P2, PT, R2, R230, PT ;  /* 0x000000e60200720c */ /* 0x000fe40003f46270 */
[----:B------:R-:W-:-:S02]  /*3e50*/  ISETP.LT.OR P6, PT, R0, R223, P6 ;  /* 0x000000df0000720c */ /* 0x000fc400037c1670 */
[----:B------:R-:W-:Y:S02]  /*3e60*/  ISETP.LT.OR P2, PT, R2, R226, P2 ;  /* 0x000000e20200720c */ /* 0x000fe40001741670 */
[----:B------:R-:W-:Y:S02]  /*3e70*/  IADD3 R20, R0, 0x9, RZ ;  /* 0x0000000900147810 */ /* 0x000fe40007ffe0ff */
[----:B------:R-:W-:Y:S02]  /*3e80*/  FSEL R90, R46, -INF , !P6 ;  /* 0xff8000002e5a7808 */ /* 0x000fe40007000000 */
[----:B------:R-:W-:Y:S01]  /*3e90*/  FSEL R88, R45, -INF , !P3 ;  /* 0xff8000002d587808 */ /* 0x000fe20005800000 */
[----:B-1----:R-:W-:Y:S01]  /*3ea0*/  HMMA.16816.F32.BF16 R60, R8, R28, R80 ;  /* 0x0000001c083c723c */ /* 0x002fe20000041850 */
[----:B------:R-:W-:Y:S02]  /*3eb0*/  FSEL R70, R47, -INF , !P0 ;  /* 0xff8000002f467808 */ /* 0x000fe40004000000 */
[----:B------:R-:W-:-:S02]  /*3ec0*/  FSEL R134, R36, -INF , !P2 ;  /* 0xff80000024867808 */ /* 0x000fc40005000000 */
[CC--:B------:R-:W-:Y:S02]  /*3ed0*/  ISETP.GE.AND P6, PT, R2.reuse, R228.reuse, PT ;  /* 0x000000e40200720c */ /* 0x0c0fe40003fc6270 */
[-C--:B------:R-:W-:Y:S01]  /*3ee0*/  ISETP.GE.AND P3, PT, R2, R227.reuse, PT ;  /* 0x000000e30200720c */ /* 0x080fe20003f66270 */
[----:B------:R-:W-:Y:S01]  /*3ef0*/  HMMA.16816.F32.BF16 R56, R4, R28, R84 ;  /* 0x0000001c0438723c */ /* 0x000fe20000041854 */
[C---:B------:R-:W-:Y:S02]  /*3f00*/  ISETP.GE.AND P0, PT, R20.reuse, R228, PT ;  /* 0x000000e41400720c */ /* 0x040fe40003f06270 */
[----:B------:R-:W-:Y:S02]  /*3f10*/  ISETP.GE.AND P2, PT, R20, R227, PT ;  /* 0x000000e31400720c */ /* 0x000fe40003f46270 */
[C---:B------:R-:W-:Y:S02]  /*3f20*/  ISETP.LT.OR P6, PT, R2.reuse, R224, P6 ;  /* 0x000000e00200720c */ /* 0x040fe400037c1670 */
[----:B------:R-:W-:-:S02]  /*3f30*/  ISETP.LT.OR P3, PT, R2, R223, P3 ;  /* 0x000000df0200720c */ /* 0x000fc40001f61670 */
[C---:B------:R-:W-:Y:S02]  /*3f40*/  ISETP.LT.OR P0, PT, R20.reuse, R224, P0 ;  /* 0x000000e01400720c */ /* 0x040fe40000701670 */
[----:B------:R-:W-:Y:S02]  /*3f50*/  ISETP.LT.OR P2, PT, R20, R223, P2 ;  /* 0x000000df1400720c */ /* 0x000fe40001741670 */
[----:B------:R-:W-:Y:S02]  /*3f60*/  FSEL R67, R32, -INF , !P6 ;  /* 0xff80000020437808 */ /* 0x000fe40007000000 */
[----:B------:R-:W-:Y:S02]  /*3f70*/  FSEL R69, R34, -INF , !P3 ;  /* 0xff80000022457808 */ /* 0x000fe40005800000 */
[----:B------:R-:W-:Y:S02]  /*3f80*/  FSEL R66, R33, -INF , !P0 ;  /* 0xff80000021427808 */ /* 0x000fe40004000000 */
[----:B------:R-:W-:-:S02]  /*3f90*/  FSEL R68, R35, -INF , !P2 ;  /* 0xff80000023447808 */ /* 0x000fc40005000000 */
[----:B------:R-:W1:Y:S01]  /*3fa0*/  LDSM.16.M88.4 R32, [R217+0x8c00] ;  /* 0x008c0000d920783b */ /* 0x000e620000000200 */
[C---:B------:R-:W-:Y:S02]  /*3fb0*/  ISETP.GE.AND P1, PT, R0.reuse, R228, PT ;  /* 0x000000e40000720c */ /* 0x040fe40003f26270 */
[----:B------:R-:W-:Y:S02]  /*3fc0*/  FSEL R104, R41, -INF , !P5 ;  /* 0xff80000029687808 */ /* 0x000fe40006800000 */
[----:B------:R-:W-:Y:S02]  /*3fd0*/  ISETP.LT.OR P1, PT, R0, R224, P1 ;  /* 0x000000e00000720c */ /* 0x000fe40000f21670 */
[----:B------:R-:W-:Y:S02]  /*3fe0*/  FSEL R139, R43, -INF , !P4 ;  /* 0xff8000002b8b7808 */ /* 0x000fe40006000000 */
[----:B------:R-:W-:Y:S01]  /*3ff0*/  FSEL R89, R44, -INF , !P1 ;  /* 0xff8000002c597808 */ /* 0x000fe20004800000 */
[----:B------:R-:W-:Y:S01]  /*4000*/  HMMA.16816.F32.BF16 R40, R8, R26, R72 ;  /* 0x0000001a0828723c */ /* 0x000fe20000041848 */
[----:B------:R-:W-:-:S02]  /*4010*/  ISETP.GE.AND P1, PT, R2, R229, PT ;  /* 0x000000e50200720c */ /* 0x000fc40003f26270 */
[----:B------:R-:W-:Y:S02]  /*4020*/  ISETP.GE.AND P5, PT, R20, R230, PT ;  /* 0x000000e61400720c */ /* 0x000fe40003fa6270 */
[----:B------:R-:W-:Y:S02]  /*4030*/  ISETP.LT.OR P1, PT, R2, R225, P1 ;  /* 0x000000e10200720c */ /* 0x000fe40000f21670 */
[----:B------:R-:W-:Y:S01]  /*4040*/  ISETP.GE.AND P4, PT, R20, R229, PT ;  /* 0x000000e51400720c */ /* 0x000fe20003f86270 */
[----:B------:R-:W-:Y:S01]  /*4050*/  HMMA.16816.F32.BF16 R44, R4, R26, R76 ;  /* 0x0000001a042c723c */ /* 0x000fe2000004184c */
[----:B------:R-:W-:Y:S01]  /*4060*/  IADD3 R2, R0, 0x10, RZ ;  /* 0x0000001000027810 */ /* 0x000fe20007ffe0ff */
[----:B------:R-:W2:Y:S01]  /*4070*/  LDSM.16.M88.4 R24, [R219+0x8c00] ;  /* 0x008c0000db18783b */ /* 0x000ea20000000200 */
[----:B------:R-:W-:Y:S01]  /*4080*/  ISETP.LT.OR P5, PT, R20, R226, P5 ;  /* 0x000000e21400720c */ /* 0x000fe20002fa1670 */
[----:B------:R-:W-:-:S04]  /*4090*/  DEPBAR.LE SB0, 0x0 ;  /* 0x000080000000791a */ /* 0x000fc80000000000 */
[----:B------:R-:W-:Y:S01]  /*40a0*/  BAR.SYNC.DEFER_BLOCKING 0x0 ;  /* 0x0000000000007b1d */ /* 0x000fe20000010000 */
[----:B------:R-:W-:Y:S02]  /*40b0*/  ISETP.LT.OR P4, PT, R20, R225, P4 ;  /* 0x000000e11400720c */ /* 0x000fe40002781670 */
[----:B------:R-:W-:Y:S02]  /*40c0*/  FSEL R138, R38, -INF , !P1 ;  /* 0xff800000268a7808 */ /* 0x000fe40004800000 */
[----:B------:R-:W-:Y:S02]  /*40d0*/  ISETP.GE.AND P1, PT, R2, R230, PT ;  /* 0x000000e60200720c */ /* 0x000fe40003f26270 */
[----:B------:R-:W-:Y:S02]  /*40e0*/  IADD3 R20, R0, 0x11, RZ ;  /* 0x0000001100147810 */ /* 0x000fe40007ffe0ff */
[C---:B------:R-:W-:Y:S02]  /*40f0*/  ISETP.GE.AND P6, PT, R2.reuse, R229, PT ;  /* 0x000000e50200720c */ /* 0x040fe40003fc6270 */
[----:B------:R-:W-:-:S02]  /*4100*/  ISETP.GE.AND P3, PT, R2, R228, PT ;  /* 0x000000e40200720c */ /* 0x000fc40003f66270 */
[C---:B------:R-:W-:Y:S02]  /*4110*/  ISETP.GE.AND P0, PT, R2.reuse, R227, PT ;  /* 0x000000e30200720c */ /* 0x040fe40003f06270 */
[----:B------:R-:W-:Y:S02]  /*4120*/  ISETP.LT.OR P1, PT, R2, R226, P1 ;  /* 0x000000e20200720c */ /* 0x000fe40000f21670 */
[----:B------:R-:W-:Y:S02]  /*4130*/  ISETP.GE.AND P2, PT, R20, R230, PT ;  /* 0x000000e61400720c */ /* 0x000fe40003f46270 */
[C---:B------:R-:W-:Y:S02]  /*4140*/  ISETP.LT.OR P6, PT, R2.reuse, R225, P6 ;  /* 0x000000e10200720c */ /* 0x040fe400037c1670 */
[C---:B------:R-:W-:Y:S02]  /*4150*/  ISETP.LT.OR P3, PT, R2.reuse, R224, P3 ;  /* 0x000000e00200720c */ /* 0x040fe40001f61670 */
[----:B------:R-:W-:-:S02]  /*4160*/  ISETP.LT.OR P0, PT, R2, R223, P0 ;  /* 0x000000df0200720c */ /* 0x000fc40000701670 */
[----:B------:R-:W-:Y:S02]  /*4170*/  FSEL R135, R39, -INF , !P4 ;  /* 0xff80000027877808 */ /* 0x000fe40006000000 */
[----:B------:R-:W-:Y:S02]  /*4180*/  FSEL R151, R52, -INF , !P1 ;  /* 0xff80000034977808 */ /* 0x000fe40004800000 */
[----:B------:R-:W-:Y:S02]  /*4190*/  ISETP.LT.OR P2, PT, R20, R226, P2 ;  /* 0x000000e21400720c */ /* 0x000fe40001741670 */
[----:B------:R-:W-:Y:S02]  /*41a0*/  IADD3 R2, R0, 0x18, RZ ;  /* 0x0000001800027810 */ /* 0x000fe40007ffe0ff */
[C---:B------:R-:W-:Y:S02]  /*41b0*/  ISETP.GE.AND P4, PT, R20.reuse, R228, PT ;  /* 0x000000e41400720c */ /* 0x040fe40003f86270 */
[----:B------:R-:W-:-:S02]  /*41c0*/  ISETP.GE.AND P1, PT, R20, R227, PT ;  /* 0x000000e31400720c */ /* 0x000fc40003f26270 */
[----:B------:R-:W-:Y:S02]  /*41d0*/  FSEL R132, R37, -INF , !P5 ;  /* 0xff80000025847808 */ /* 0x000fe40006800000 */
[----:B------:R-:W-:Y:S01]  /*41e0*/  FSEL R161, R54, -INF , !P6 ;  /* 0xff80000036a17808 */ /* 0x000fe20007000000 */
[----:B-1----:R-:W-:Y:S01]  /*41f0*/  HMMA.16816.F32.BF16 R36, R12, R32, R116 ;  /* 0x000000200c24723c */ /* 0x002fe20000041874 */
[----:B------:R-:W-:Y:S02]  /*4200*/  FSEL R71, R48, -INF , !P3 ;  /* 0xff80000030477808 */ /* 0x000fe40005800000 */
[----:B------:R-:W-:Y:S02]  /*4210*/  FSEL R74, R50, -INF , !P0 ;  /* 0xff800000324a7808 */ /* 0x000fe40004000000 */
[----:B------:R-:W-:Y:S02]  /*4220*/  FSEL R150, R53, -INF , !P2 ;  /* 0xff80000035967808 */ /* 0x000fe40005000000 */
[----:B------:R-:W-:-:S02]  /*4230*/  ISETP.GE.AND P5, PT, R20, R229, PT ;  /* 0x000000e51400720c */ /* 0x000fc40003fa6270 */
[C---:B------:R-:W-:Y:S02]  /*4240*/  ISETP.LT.OR P4, PT, R20.reuse, R224, P4 ;  /* 0x000000e01400720c */ /* 0x040fe40002781670 */
[----:B------:R-:W-:Y:S02]  /*4250*/  ISETP.LT.OR P1, PT, R20, R223, P1 ;  /* 0x000000df1400720c */ /* 0x000fe40000f21670 */
[C---:B------:R-:W-:Y:S02]  /*4260*/  ISETP.GE.AND P6, PT, R2.reuse, R230, PT ;  /* 0x000000e60200720c */ /* 0x040fe40003fc6270 */
[C---:B------:R-:W-:Y:S02]  /*4270*/  ISETP.GE.AND P3, PT, R2.reuse, R229, PT ;  /* 0x000000e50200720c */ /* 0x040fe40003f66270 */
[C---:B------:R-:W-:Y:S02]  /*4280*/  ISETP.GE.AND P0, PT, R2.reuse, R228, PT ;  /* 0x000000e40200720c */ /* 0x040fe40003f06270 */
[----:B------:R-:W-:-:S02]  /*4290*/  ISETP.GE.AND P2, PT, R2, R227, PT ;  /* 0x000000e30200720c */ /* 0x000fc40003f46270 */
[-C--:B------:R-:W-:Y:S02]  /*42a0*/  ISETP.LT.OR P5, PT, R20, R225.reuse, P5 ;  /* 0x000000e11400720c */ /* 0x080fe40002fa1670 */
[C---:B------:R-:W-:Y:S01]  /*42b0*/  ISETP.LT.OR P6, PT, R2.reuse, R226, P6 ;  /* 0x000000e20200720c */ /* 0x040fe200037c1670 */
[----:B--2---:R-:W-:Y:S01]  /*42c0*/  HMMA.16816.F32.BF16 R36, R4, R24, R36 ;  /* 0x000000180424723c */ /* 0x004fe20000041824 */
[C---:B------:R-:W-:Y:S02]  /*42d0*/  ISETP.LT.OR P3, PT, R2.reuse, R225, P3 ;  /* 0x000000e10200720c */ /* 0x040fe40001f61670 */
[C---:B------:R-:W-:Y:S02]  /*42e0*/  ISETP.LT.OR P0, PT, R2.reuse, R224, P0 ;  /* 0x000000e00200720c */ /* 0x040fe40000701670 */
[----:B------:R-:W-:Y:S02]  /*42f0*/  ISETP.LT.OR P2, PT, R2, R223, P2 ;  /* 0x000000df0200720c */ /* 0x000fe40001741670 */
[----:B------:R-:W-:-:S02]  /*4300*/  FSEL R52, R49, -INF , !P4 ;  /* 0xff80000031347808 */ /* 0x000fc40006000000 */
[----:B------:R-:W-:Y:S02]  /*4310*/  FSEL R75, R51, -INF , !P1 ;  /* 0xff800000334b7808 */ /* 0x000fe40004800000 */
[C---:B------:R-:W-:Y:S01]  /*4320*/  IADD3 R20, R0.reuse, 0x19, RZ ;  /* 0x0000001900147810 */ /* 0x040fe20007ffe0ff */
[C---:B------:R-:W-:Y:S01]  /*4330*/  HMMA.16816.F32.BF16 R48, R16.reuse, R32, R96 ;  /* 0x000000201030723c */ /* 0x040fe20000041860 */
[----:B------:R-:W-:Y:S02]  /*4340*/  IADD3 R2, R0, 0x20, RZ ;  /* 0x0000002000027810 */ /* 0x000fe40007ffe0ff */
[----:B------:R-:W-:Y:S02]  /*4350*/  FSEL R160, R55, -INF , !P5 ;  /* 0xff80000037a07808 */ /* 0x000fe40006800000 */
[----:B------:R-:W-:Y:S02]  /*4360*/  FSEL R147, R40, -INF , !P6 ;  /* 0xff80000028937808 */ /* 0x000fe40007000000 */
[----:B------:R-:W-:Y:S01]  /*4370*/  FSEL R149, R42, -INF , !P3 ;  /* 0xff8000002a957808 */ /* 0x000fe20005800000 */
[----:B------:R-:W-:Y:S01]  /*4380*/  HMMA.16816.F32.BF16 R16, R16, R34, R100 ;  /* 0x000000221010723c */ /* 0x000fe20000041864 */
[----:B------:R-:W-:-:S02]  /*4390*/  ISETP.GE.AND P5, PT, R20, R230, PT ;  /* 0x000000e61400720c */ /* 0x000fc40003fa6270 */
[----:B------:R-:W-:Y:S02]  /*43a0*/  ISETP.GE.AND P1, PT, R2, R230, PT ;  /* 0x000000e60200720c */ /* 0x000fe40003f26270 */
[C---:B------:R-:W-:Y:S02]  /*43b0*/  ISETP.GE.AND P4, PT, R20.reuse, R229, PT ;  /* 0x000000e51400720c */ /* 0x040fe40003f86270 */
[C---:B------:R-:W-:Y:S02]  /*43c0*/  ISETP.GE.AND P6, PT, R20.reuse, R228, PT ;  /* 0x000000e41400720c */ /* 0x040fe40003fc6270 */
[C---:B------:R-:W-:Y:S02]  /*43d0*/  ISETP.GE.AND P3, PT, R20.reuse, R227, PT ;  /* 0x000000e31400720c */ /* 0x040fe40003f66270 */
        /* <DEDUP_REMOVED lines=19> */
[C---:B------:R-:W-:Y:S01]  /*4510*/  ISETP.LT.OR P4, PT, R20.reuse, R226, P4 ;  /* 0x000000e21400720c */ /* 0x040fe20002781670 */
[----:B------:R-:W-:Y:S01]  /*4520*/  HMMA.16816.F32.BF16 R28, R4, R30, R108 ;  /* 0x0000001e041c723c */ /* 0x000fe2000004186c */
[C---:B------:R-:W-:Y:S02]  /*4530*/  ISETP.LT.OR P5, PT, R20.reuse, R225, P5 ;  /* 0x000000e11400720c */ /* 0x040fe40002fa1670 */
[C---:B------:R-:W-:Y:S02]  /*4540*/  ISETP.LT.OR P3, PT, R20.reuse, R224, P3 ;  /* 0x000000e01400720c */ /* 0x040fe40001f61670 */
[----:B------:R-:W-:-:S02]  /*4550*/  ISETP.LT.OR P1, PT, R20, R223, P1 ;  /* 0x000000df1400720c */ /* 0x000fc40000f21670 */
[C---:B------:R-:W-:Y:S01]  /*4560*/  ISETP.GE.AND P0, PT, R2.reuse, R229, PT ;  /* 0x000000e50200720c */ /* 0x040fe20003f06270 */
[----:B------:R-:W-:Y:S01]  /*4570*/  HMMA.16816.F32.BF16 R20, R12, R34, R120 ;  /* 0x000000220c14723c */ /* 0x000fe20000041878 */
[C---:B------:R-:W-:Y:S02]  /*4580*/  ISETP.GE.AND P2, PT, R2.reuse, R228, PT ;  /* 0x000000e40200720c */ /* 0x040fe40003f46270 */
[C---:B------:R-:W-:Y:S02]  /*4590*/  ISETP.GE.AND P6, PT, R2.reuse, R227, PT ;  /* 0x000000e30200720c */ /* 0x040fe40003fc6270 */
[C---:B------:R-:W-:Y:S02]  /*45a0*/  ISETP.LT.OR P0, PT, R2.reuse, R225, P0 ;  /* 0x000000e10200720c */ /* 0x040fe40000701670 */
[C---:B------:R-:W-:Y:S01]  /*45b0*/  ISETP.LT.OR P2, PT, R2.reuse, R224, P2 ;  /* 0x000000e00200720c */ /* 0x040fe20001741670 */
[----:B------:R-:W-:Y:S01]  /*45c0*/  HMMA.16816.F32.BF16 R8, R8, R26, R16 ;  /* 0x0000001a0808723c */ /* 0x000fe20000041810 */
[----:B------:R-:W-:-:S02]  /*45d0*/  ISETP.LT.OR P6, PT, R2, R223, P6 ;  /* 0x000000df0200720c */ /* 0x000fc400037c1670 */
[C---:B------:R-:W-:Y:S02]  /*45e0*/  IADD3 R2, R0.reuse, 0x28, RZ ;  /* 0x0000002800027810 */ /* 0x040fe40007ffe0ff */
[----:B------:R-:W-:Y:S02]  /*45f0*/  IADD3 R12, R0, 0x29, RZ ;  /* 0x00000029000c7810 */ /* 0x000fe40007ffe0ff */
[----:B------:R-:W-:Y:S02]  /*4600*/  FSEL R242, R62, -INF , !P0 ;  /* 0xff8000003ef27808 */ /* 0x000fe40004000000 */
[----:B------:R-:W-:Y:S02]  /*4610*/  FSEL R167, R56, -INF , !P2 ;  /* 0xff80000038a77808 */ /* 0x000fe40005000000 */
[----:B------:R-:W-:Y:S02]  /*4620*/  FSEL R203, R58, -INF , !P6 ;  /* 0xff8000003acb7808 */ /* 0x000fe40007000000 */
[----:B------:R-:W-:-:S02]  /*4630*/  FSEL R234, R61, -INF , !P4 ;  /* 0xff8000003dea7808 */ /* 0x000fc40006000000 */
[----:B------:R-:W-:Y:S01]  /*4640*/  FSEL R201, R59, -INF , !P1 ;  /* 0xff8000003bc97808 */ /* 0x000fe20004800000 */
[----:B------:R-:W-:Y:S01]  /*4650*/  HMMA.16816.F32.BF16 R4, R4, R26, R20 ;  /* 0x0000001a0404723c */ /* 0x000fe20000041814 */
[C---:B------:R-:W-:Y:S02]  /*4660*/  ISETP.GE.AND P0, PT, R2.reuse, R230, PT ;  /* 0x000000e60200720c */ /* 0x040fe40003f06270 */
[C---:B------:R-:W-:Y:S02]  /*4670*/  ISETP.GE.AND P2, PT, R2.reuse, R229, PT ;  /* 0x000000e50200720c */ /* 0x040fe40003f46270 */
[CC--:B------:R-:W-:Y:S02]  /*4680*/  ISETP.GE.AND P6, PT, R2.reuse, R228.reuse, PT ;  /* 0x000000e40200720c */ /* 0x0c0fe40003fc6270 */
[----:B------:R-:W-:Y:S02]  /*4690*/  ISETP.GE.AND P4, PT, R2, R227, PT ;  /* 0x000000e30200720c */ /* 0x000fe40003f86270 */
[----:B------:R-:W-:-:S02]  /*46a0*/  ISETP.GE.AND P1, PT, R12, R228, PT ;  /* 0x000000e40c00720c */ /* 0x000fc40003f26270 */
[C---:B------:R-:W-:Y:S02]  /*46b0*/  ISETP.LT.OR P0, PT, R2.reuse, R226, P0 ;  /* 0x000000e20200720c */ /* 0x040fe40000701670 */
[C---:B------:R-:W-:Y:S02]  /*46c0*/  ISETP.LT.OR P2, PT, R2.reuse, R225, P2 ;  /* 0x000000e10200720c */ /* 0x040fe40001741670 */
[CC--:B------:R-:W-:Y:S02]  /*46d0*/  ISETP.LT.OR P6, PT, R2.reuse, R224.reuse, P6 ;  /* 0x000000e00200720c */ /* 0x0c0fe400037c1670 */
[----:B------:R-:W-:Y:S02]  /*46e0*/  ISETP.LT.OR P4, PT, R2, R223, P4 ;  /* 0x000000df0200720c */ /* 0x000fe40002781670 */
[----:B------:R-:W-:Y:S02]  /*46f0*/  ISETP.LT.OR P1, PT, R12, R224, P1 ;  /* 0x000000e00c00720c */ /* 0x000fe40000f21670 */
[----:B------:R-:W-:-:S02]  /*4700*/  IADD3 R2, R0, 0x30, RZ ;  /* 0x0000003000027810 */ /* 0x000fc40007ffe0ff */
[----:B------:R-:W-:Y:S02]  /*4710*/  FSEL R238, R63, -INF , !P5 ;  /* 0xff8000003fee7808 */ /* 0x000fe40006800000 */
[----:B------:R-:W-:Y:S02]  /*4720*/  FSEL R165, R57, -INF , !P3 ;  /* 0xff80000039a57808 */ /* 0x000fe40005800000 */
[----:B------:R-:W-:Y:S02]  /*4730*/  FSEL R215, R44, -INF , !P0 ;  /* 0xff8000002cd77808 */ /* 0x000fe40004000000 */
[----:B------:R-:W-:Y:S02]  /*4740*/  FSEL R214, R46, -INF , !P2 ;  /* 0xff8000002ed67808 */ /* 0x000fe40005000000 */
[----:B------:R-:W-:Y:S02]  /*4750*/  FSEL R164, R28, -INF , !P6 ;  /* 0xff8000001ca47808 */ /* 0x000fe40007000000 */
[----:B------:R-:W-:-:S02]  /*4760*/  FSEL R202, R30, -INF , !P4 ;  /* 0xff8000001eca7808 */ /* 0x000fc40006000000 */
[----:B------:R-:W-:Y:S02]  /*4770*/  FSEL R166, R29, -INF , !P1 ;  /* 0xff8000001da67808 */ /* 0x000fe40004800000 */
[CC--:B------:R-:W-:Y:S02]  /*4780*/  ISETP.GE.AND P5, PT, R12.reuse, R230.reuse, PT ;  /* 0x000000e60c00720c */ /* 0x0c0fe40003fa6270 */
[C---:B------:R-:W-:Y:S02]  /*4790*/  ISETP.GE.AND P3, PT, R12.reuse, R229, PT ;  /* 0x000000e50c00720c */ /* 0x040fe40003f66270 */
[----:B------:R-:W-:Y:S02]  /*47a0*/  ISETP.GE.AND P0, PT, R12, R227, PT ;  /* 0x000000e30c00720c */ /* 0x000fe40003f06270 */
[C---:B------:R-:W-:Y:S02]  /*47b0*/  ISETP.GE.AND P2, PT, R2.reuse, R230, PT ;  /* 0x000000e60200720c */ /* 0x040fe40003f46270 */
[----:B------:R-:W-:-:S02]  /*47c0*/  ISETP.GE.AND P6, PT, R2, R229, PT ;  /* 0x000000e50200720c */ /* 0x000fc40003fc6270 */
[C---:B------:R-:W-:Y:S02]  /*47d0*/  ISETP.GE.AND P4, PT, R2.reuse, R228, PT ;  /* 0x000000e40200720c */ /* 0x040fe40003f86270 */
[----:B------:R-:W-:Y:S02]  /*47e0*/  ISETP.GE.AND P1, PT, R2, R227, PT ;  /* 0x000000e30200720c */ /* 0x000fe40003f26270 */
[CC--:B------:R-:W-:Y:S02]  /*47f0*/  ISETP.LT.OR P5, PT, R12.reuse, R226.reuse, P5 ;  /* 0x000000e20c00720c */ /* 0x0c0fe40002fa1670 */
        /* <DEDUP_REMOVED lines=17> */
[C---:B------:R-:W-:Y:S02]  /*4910*/  ISETP.LT.OR P3, PT, R2.reuse, R224, P3 ;  /* 0x000000e00200720c */ /* 0x040fe40001f61670 */
[----:B------:R-:W-:Y:S02]  /*4920*/  ISETP.LT.OR P2, PT, R2, R223, P2 ;  /* 0x000000df0200720c */ /* 0x000fe40001741670 */
[----:B------:R-:W-:Y:S02]  /*4930*/  IADD3 R2, R0, 0x38, RZ ;  /* 0x0000003800027810 */ /* 0x000fe40007ffe0ff */
[----:B------:R-:W-:-:S02]  /*4940*/  FSEL R245, R41, -INF , !P0 ;  /* 0xff80000029f57808 */ /* 0x000fc40004000000 */
[----:B------:R-:W-:Y:S02]  /*4950*/  ISETP.GE.AND P0, PT, R2, R227, PT ;  /* 0x000000e30200720c */ /* 0x000fe40003f06270 */
[----:B------:R-:W-:Y:S02]  /*4960*/  FSEL R241, R38, -INF , !P1 ;  /* 0xff80000026f17808 */ /* 0x000fe40004800000 */
[C---:B------:R-:W-:Y:S02]  /*4970*/  ISETP.LT.OR P0, PT, R2.reuse, R223, P0 ;  /* 0x000000df0200720c */ /* 0x040fe40000701670 */
[----:B------:R-:W-:Y:S02]  /*4980*/  ISETP.GE.AND P1, PT, R2, R228, PT ;  /* 0x000000e40200720c */ /* 0x000fe40003f26270 */
[----:B------:R-:W-:Y:S02]  /*4990*/  FSEL R239, R6, -INF , !P0 ;  /* 0xff80000006ef7808 */ /* 0x000fe40004000000 */
[----:B------:R-:W-:-:S02]  /*49a0*/  PLOP3.LUT P0, PT, PT, PT, UP0, 0x80, 0x0 ;  /* 0x000000000000781c */ /* 0x000fc40003f0f008 */
        /* <DEDUP_REMOVED lines=8> */
[CC--:B------:R-:W-:Y:S02]  /*4a30*/  ISETP.GE.AND P6, PT, R2.reuse, R230.reuse, PT ;  /* 0x000000e60200720c */ /* 0x0c0fe40003fc6270 */
[-C--:B------:R-:W-:Y:S02]  /*4a40*/  ISETP.GE.AND P4, PT, R2, R229.reuse, PT ;  /* 0x000000e50200720c */ /* 0x080fe40003f86270 */
[C---:B------:R-:W-:Y:S02]  /*4a50*/  ISETP.GE.AND P5, PT, R0.reuse, R230, PT ;  /* 0x000000e60000720c */ /* 0x040fe40003fa6270 */
[----:B------:R-:W-:-:S02]  /*4a60*/  ISETP.GE.AND P3, PT, R0, R229, PT ;  /* 0x000000e50000720c */ /* 0x000fc40003f66270 */
[C---:B------:R-:W-:Y:S02]  /*4a70*/  ISETP.GE.AND P2, PT, R0.reuse, R228, PT ;  /* 0x000000e40000720c */ /* 0x040fe40003f46270 */
[----:B------:R-:W-:Y:S02]  /*4a80*/  ISETP.GE.AND P1, PT, R0, R227, PT ;  /* 0x000000e30000720c */ /* 0x000fe40003f26270 */
[CC--:B------:R-:W-:Y:S02]  /*4a90*/  ISETP.LT.OR P6, PT, R2.reuse, R226.reuse, P6 ;  /* 0x000000e20200720c */ /* 0x0c0fe400037c1670 */
[-C--:B------:R-:W-:Y:S02]  /*4aa0*/  ISETP.LT.OR P4, PT, R2, R225.reuse, P4 ;  /* 0x000000e10200720c */ /* 0x080fe40002781670 */
[C---:B------:R-:W-:Y:S02]  /*4ab0*/  ISETP.LT.OR P5, PT, R0.reuse, R226, P5 ;  /* 0x000000e20000720c */ /* 0x040fe40002fa1670 */
[----:B------:R-:W-:-:S02]  /*4ac0*/  ISETP.LT.OR P3, PT, R0, R225, P3 ;  /* 0x000000e10000720c */ /* 0x000fc40001f61670 */
[C---:B------:R-:W-:Y:S02]  /*4ad0*/  ISETP.LT.OR P2, PT, R0.reuse, R224, P2 ;  /* 0x000000e00000720c */ /* 0x040fe40001741670 */
[----:B------:R-:W-:Y:S01]  /*4ae0*/  ISETP.LT.OR P1, PT, R0, R223, P1 ;  /* 0x000000df0000720c */ /* 0x000fe20000f21670 */
[----:B------:R-:W-:Y:S01]  /*4af0*/  IMAD.IADD R0, R148, 0x1, R91 ;  /* 0x0000000194007824 */ /* 0x000fe200078e025b */
[----:B------:R-:W-:Y:S02]  /*4b00*/  FSEL R232, R5, -INF , !P2 ;  /* 0xff80000005e87808 */ /* 0x000fe40005000000 */
[----:B------:R-:W-:Y:S02]  /*4b10*/  FSEL R240, R7, -INF , !P1 ;  /* 0xff80000007f07808 */ /* 0x000fe40004800000 */
[----:B------:R-:W-:Y:S02]  /*4b20*/  FSEL R243, R8, -INF , !P6 ;  /* 0xff80000008f37808 */ /* 0x000fe40007000000 */
[----:B------:R-:W-:-:S02]  /*4b30*/  FSEL R247, R10, -INF , !P4 ;  /* 0xff8000000af77808 */ /* 0x000fc40006000000 */
[----:B------:R-:W-:Y:S02]  /*4b40*/  FSEL R244, R9, -INF , !P5 ;  /* 0xff80000009f47808 */ /* 0x000fe40006800000 */
[----:B------:R-:W-:Y:S01]  /*4b50*/  FSEL R248, R11, -INF , !P3 ;  /* 0xff8000000bf87808 */ /* 0x000fe20005800000 */
[----:B------:R-:W-:Y:S05]  /*4b60*/  @!P0 BRA `(.L_x_387) ;  /* 0x000003b000008947 */ /* 0x000fea0003800000 */
[----:B------:R-:W-:Y:S01]  /*4b70*/  UIADD3 UR9, UR34, -0x2, URZ ;  /* 0xfffffffe22097890 */ /* 0x000fe2000fffe03f */
[----:B------:R-:W-:Y:S01]  /*4b80*/  ISETP.GE.AND P5, PT, R162, c[0x0][0x220], PT ;  /* 0x00008800a2007a0c */ /* 0x000fe20003fa6270 */
[----:B------:R-:W-:Y:S01]  /*4b90*/  BSSY B0, `(.L_x_388) ;  /* 0x0000037000007945 */ /* 0x000fe20003800000 */
[----:B------:R-:W-:Y:S01]  /*4ba0*/  ISETP.GE.AND P4, PT, R159, c[0x0][0x220], PT ;  /* 0x000088009f007a0c */ /* 0x000fe20003f86270 */
[----:B------:R-:W-:Y:S01]  /*4bb0*/  USHF.R.S32.HI UR8, URZ, 0x1f, UR9 ;  /* 0x0000001f3f087899 */ /* 0x000fe20008011409 */
[----:B------:R-:W-:Y:S01]  /*4bc0*/  ISETP.GE.AND P2, PT, R158, c[0x0][0x220], PT ;  /* 0x000088009e007a0c */ /* 0x000fe20003f46270 */
[----:B------:R-:W-:Y:S01]  /*4bd0*/  UIMAD UR5, UR5, UR9, URZ ;  /* 0x00000009050572a4 */ /* 0x000fe2000f8e023f */
[----:B------:R-:W-:-:S03]  /*4be0*/  IMAD.WIDE.U32 R4, R153, UR9, R156 ;  /* 0x0000000999047c25 */ /* 0x000fc6000f8e009c */
[----:B------:R-:W-:-:S04]  /*4bf0*/  UIMAD UR5, UR8, UR7, UR5 ;  /* 0x00000007080572a4 */ /* 0x000fc8000f8e0205 */
[C---:B------:R-:W-:Y:S01]  /*4c00*/  @!P5 LEA R14, P6, R4.reuse, c[0x0][0x168], 0x1 ;  /* 0x00005a00040eda11 */ /* 0x040fe200078c08ff */
[----:B------:R1:W-:Y:S01]  /*4c10*/  @P5 STS [R222+0x6000], RZ ;  /* 0x006000ffde005388 */ /* 0x0003e20000000800 */
[----:B------:R-:W-:Y:S02]  /*4c20*/  IADD3 R5, R5, UR5, RZ ;  /* 0x0000000505057c10 */ /* 0x000fe4000fffe0ff */
[C---:B------:R-:W-:Y:S01]  /*4c30*/  @!P4 LEA R12, P3, R4.reuse, c[0x0][0x168], 0x1 ;  /* 0x00005a00040cca11 */ /* 0x040fe200078608ff */
[----:B------:R1:W-:Y:S01]  /*4c40*/  @P5 STS [R222+0x6004], RZ ;  /* 0x006004ffde005388 */ /* 0x0003e20000000800 */
[C---:B------:R-:W-:Y:S02]  /*4c50*/  @!P2 LEA R10, P1, R4.reuse, c[0x0][0x168], 0x1 ;  /* 0x00005a00040aaa11 */ /* 0x040fe400078208ff */
[C---:B------:R-:W-:Y:S01]  /*4c60*/  @!P5 LEA.HI.X R15, R4.reuse, c[0x0][0x16c], R5, 0x1, P6 ;  /* 0x00005b00040fda11 */ /* 0x040fe200030f0c05 */
[----:B------:R1:W-:Y:S01]  /*4c70*/  @P5 STS.64 [R222+0x6008], RZ ;  /* 0x006008ffde005388 */ /* 0x0003e20000000a00 */
[----:B------:R-:W-:-:S02]  /*4c80*/  IADD3 R2, P6, R4, UR23, RZ ;  /* 0x0000001704027c10 */ /* 0x000fc4000ffde0ff */
[C-C-:B------:R-:W-:Y:S01]  /*4c90*/  @!P4 LEA.HI.X R13, R4.reuse, c[0x0][0x16c], R5.reuse, 0x1, P3 ;  /* 0x00005b00040dca11 */ /* 0x140fe200018f0c05 */
[----:B------:R-:W-:Y:S01]  /*4ca0*/  @!PT LDS RZ, [RZ] ;  /* 0x00000000fffff984 */ /* 0x000fe20000000800 */
[----:B------:R-:W-:Y:S01]  /*4cb0*/  @!PT LDS RZ, [RZ] ;  /* 0x00000000fffff984 */ /* 0x000fe20000000800 */
[----:B------:R-:W-:Y:S01]  /*4cc0*/  @!PT LDS RZ, [RZ] ;  /* 0x00000000fffff984 */ /* 0x000fe20000000800 */
[----:B------:R1:W-:Y:S01]  /*4cd0*/  @!P5 LDGSTS.E.BYPASS.LTC128B.128 [R222+0x6000], [R14.64] ;  /* 0x060000000ededfae */ /* 0x0003e2000b901d5e */
[----:B------:R-:W-:Y:S02]  /*4ce0*/  @!P2 LEA.HI.X R11, R4, c[0x0][0x16c], R5, 0x1, P1 ;  /* 0x00005b00040baa11 */ /* 0x000fe400008f0c05 */
[C---:B------:R-:W-:Y:S01]  /*4cf0*/  @!P5 LEA R8, P3, R2.reuse, c[0x0][0x168], 0x1 ;  /* 0x00005a000208da11 */ /* 0x040fe200078608ff */
[----:B------:R1:W-:Y:S01]  /*4d00*/  @P4 STS.128 [R222+0x7000], RZ ;  /* 0x007000ffde004388 */ /* 0x0003e20000000c00 */
[----:B------:R-:W-:Y:S02]  /*4d10*/  IADD3.X R4, R5, UR22, RZ, P6, !PT ;  /* 0x0000001605047c10 */ /* 0x000fe4000b7fe4ff */
[C---:B------:R-:W-:Y:S01]  /*4d20*/  @!P4 LEA R6, P1, R2.reuse, c[0x0][0x168], 0x1 ;  /* 0x00005a000206ca11 */ /* 0x040fe200078208ff */
[----:B------:R-:W-:Y:S01]  /*4d30*/  @!PT LDS RZ, [RZ] ;  /* 0x00000000fffff984 */ /* 0x000fe20000000800 */
[----:B------:R-:W-:Y:S01]  /*4d40*/  @!PT LDS RZ, [RZ] ;  /* 0x00000000fffff984 */ /* 0x000fe20000000800 */
[----:B------:R-:W-:Y:S01]  /*4d50*/  @!PT LDS RZ, [RZ] ;  /* 0x00000000fffff984 */ /* 0x000fe20000000800 */
[----:B------:R1:W-:Y:S01]  /*4d60*/  @!P4 LDGSTS.E.BYPASS.LTC128B.128 [R222+0x7000], [R12.64+0x40] ;  /* 0x070000400cdecfae */ /* 0x0003e2000b901d5e */
[----:B------:R-:W-:-:S02]  /*4d70*/  @!P5 LEA.HI.X R9, R2, c[0x0][0x16c], R4, 0x1, P3 ;  /* 0x00005b000209da11 */ /* 0x000fc400018f0c04 */
[----:B------:R-:W-:Y:S01]  /*4d80*/  @!P4 LEA.HI.X R7, R2, c[0x0][0x16c], R4, 0x1, P1 ;  /* 0x00005b000207ca11 */ /* 0x000fe200008f0c04 */
        /* <DEDUP_REMOVED lines=23> */
.L_x_389:
[----:B------:R-:W-:Y:S05]  /*4f00*/  BSYNC B0 ;  /* 0x0000000000007941 */ /* 0x000fea0003800000 */
.L_x_388:
[----:B------:R-:W0:Y:S02]  /*4f10*/  LDGDEPBAR ;  /* 0x00000000000079af */ /* 0x000e240000000000 */
.L_x_387:
[----:B------:R-:W-:Y:S01]  /*4f20*/  FMNMX.FTZ R2, R89, R88, !PT ;  /* 0x0000005859027209 */ /* 0x000fe20007810000 */
[----:B------:R-:W-:Y:S01]  /*4f30*/  USHF.L.U32 UR5, UR4, 0x1, URZ ;  /* 0x0000000104057899 */ /* 0x000fe2000800063f */
[----:B-1----:R-:W-:Y:S01]  /*4f40*/  IADD3 R7, R154, 0x4, RZ ;  /* 0x000000049a077810 */ /* 0x002fe20007ffe0ff */
[----:B------:R-:W-:Y:S01]  /*4f50*/  STL [R1+0x84], R219 ;  /* 0x000084db01007387 */ /* 0x000fe20000100800 */
[----:B------:R-:W-:Y:S01]  /*4f60*/  FMNMX.FTZ R2, R67, R2, !PT ;  /* 0x0000000243027209 */ /* 0x000fe20007810000 */
[----:B------:R-:W-:Y:S01]  /*4f70*/  UIADD3 UR15, UR33, -0x4498517b, URZ ;  /* 0xbb67ae85210f7890 */ /* 0x000fe2000fffe03f */
[----:B------:R-:W-:Y:S01]  /*4f80*/  LOP3.LUT R40, R152, UR32, RZ, 0x3c, !PT ;  /* 0x0000002098287c12 */ /* 0x000fe2000f8e3cff */
[----:B------:R-:W-:Y:S01]  /*4f90*/  IMAD.WIDE.U32 R106, R7, -0x326172a9, RZ ;  /* 0xcd9e8d57076a7825 */ /* 0x000fe200078e00ff */
[----:B------:R-:W-:Y:S01]  /*4fa0*/  FMNMX.FTZ R2, R66, R2, !PT ;  /* 0x0000000242027209 */ /* 0x000fe20007810000 */
[----:B------:R-:W-:Y:S01]  /*4fb0*/  STL [R1+0x80], R217 ;  /* 0x000080d901007387 */ /* 0x000fe20000100800 */
[----:B------:R-:W-:Y:S01]  /*4fc0*/  UIADD3 UR16, UR32, -0x61c88647, URZ ;  /* 0x9e3779b920107890 */ /* 0x000fe2000fffe03f */
[----:B------:R-:W-:Y:S01]  /*4fd0*/  IMAD.WIDE.U32 R136, R155, -0x2daee0ad, RZ ;  /* 0xd2511f539b887825 */ /* 0x000fe200078e00ff */
[----:B------:R-:W-:Y:S01]  /*4fe0*/  FMNMX.FTZ R2, R71, R2, !PT ;  /* 0x0000000247027209 */ /* 0x000fe20007810000 */
[----:B------:R1:W-:Y:S01]  /*4ff0*/  STL [R1+0x20], R7 ;  /* 0x0000200701007387 */ /* 0x0003e20000100800 */
[----:B------:R-:W-:Y:S01]  /*5000*/  UIADD3 UR14, UR32, 0x3c6ef372, URZ ;  /* 0x3c6ef372200e7890 */ /* 0x000fe2000fffe03f */
[----:B------:R-:W-:Y:S01]  /*5010*/  IMAD.SHL.U32 R216, R0, 0x2, RZ ;  /* 0x0000000200d87824 */ /* 0x000fe200078e00ff */
[----:B------:R-:W-:Y:S01]  /*5020*/  FMNMX.FTZ R2, R52, R2, !PT ;  /* 0x0000000234027209 */ /* 0x000fe20007810000 */
[----:B------:R-:W-:Y:S01]  /*5030*/  UIADD3 UR13, UR33, 0x76cf5d0a, URZ ;  /* 0x76cf5d0a210d7890 */ /* 0x000fe2000fffe03f */
[----:B------:R-:W-:Y:S01]  /*5040*/  IMAD.WIDE.U32 R170, R154, -0x326172a9, RZ ;  /* 0xcd9e8d579aaa7825 */ /* 0x000fe200078e00ff */
[----:B------:R-:W-:Y:S01]  /*5050*/  UIADD3 UR11, UR33, 0x32370b8f, URZ ;  /* 0x32370b8f210b7890 */ /* 0x000fe2000fffe03f */
[----:B------:R-:W-:Y:S01]  /*5060*/  FMNMX.FTZ R2, R53, R2, !PT ;  /* 0x0000000235027209 */ /* 0x000fe20007810000 */
[----:B------:R-:W-:Y:S01]  /*5070*/  UIADD3 UR12, UR32, -0x255992d5, URZ ;  /* 0xdaa66d2b200c7890 */ /* 0x000fe2000fffe03f */
[----:B------:R-:W-:Y:S01]  /*5080*/  IMAD R218, R3, 0x2, R216 ;  /* 0x0000000203da7824 */ /* 0x000fe200078e02d8 */
[----:B------:R-:W-:Y:S01]  /*5090*/  UIADD3 UR10, UR32, 0x78dde6e4, URZ ;  /* 0x78dde6e4200a7890 */ /* 0x000fe2000fffe03f */
[----:B------:R-:W-:Y:S01]  /*50a0*/  FMNMX.FTZ R2, R54, R2, !PT ;  /* 0x0000000236027209 */ /* 0x000fe20007810000 */
[----:B------:R-:W-:Y:S01]  /*50b0*/  UIADD3 UR7, UR33, -0x56f99767, URZ ;  /* 0xa906689921077890 */ /* 0x000fe2000fffe03f */
[----:B------:R-:W-:Y:S01]  /*50c0*/  LDSM.16.MT88.4 R76, [R216+0x9000] ;  /* 0x00900000d84c783b */ /* 0x000fe20000004200 */
[----:B------:R-:W-:Y:S01]  /*50d0*/  UIADD3 UR9, UR33, -0x126145ec, URZ ;  /* 0xed9eba1421097890 */ /* 0x000fe2000fffe03f */
[----:B------:R-:W-:Y:S01]  /*50e0*/  FMNMX.FTZ R2, R167, R2, !PT ;  /* 0x00000002a7027209 */ /* 0x000fe20007810000 */
[----:B------:R-:W-:Y:S01]  /*50f0*/  UIADD3 UR17, UR32, -0x4ab325aa, URZ ;  /* 0xb54cda5620117890 */ /* 0x000fe2000fffe03f */
[----:B------:R-:W-:Y:S01]  /*5100*/  LDSM.16.MT88.4 R92, [R216+0xa000] ;  /* 0x00a00000d85c783b */ /* 0x000fe20000004200 */
[----:B------:R-:W-:Y:S01]  /*5110*/  UIADD3 UR8, UR32, 0x1715609d, URZ ;  /* 0x1715609d20087890 */ /* 0x000fe2000fffe03f */
[----:B------:R-:W-:Y:S01]  /*5120*/  FMNMX.FTZ R4, R165, R2, !PT ;  /* 0x00000002a5047209 */ /* 0x000fe20007810000 */
[----:B------:R-:W-:Y:S01]  /*5130*/  UIADD3 UR18, UR33, 0x646e171e, URZ ;  /* 0x646e171e21127890 */ /* 0x000fe2000fffe03f */
[----:B------:R-:W-:Y:S01]  /*5140*/  FMNMX.FTZ R2, R90, R70, !PT ;  /* 0x000000465a027209 */ /* 0x000fe20007810000 */
[----:B------:R-:W-:Y:S01]  /*5150*/  LDSM.16.MT88.4 R80, [R218+0x9000] ;  /* 0x00900000da50783b */ /* 0x000fe20000004200 */
[----:B------:R-:W-:-:S02]  /*5160*/  FMNMX.FTZ R4, R164, R4, !PT ;  /* 0x00000004a4047209 */ /* 0x000fc40007810000 */
[----:B------:R-:W-:Y:S01]  /*5170*/  FMNMX.FTZ R2, R69, R2, !PT ;  /* 0x0000000245027209 */ /* 0x000fe20007810000 */
[----:B-1----:R-:W-:Y:S01]  /*5180*/  IMAD.U32 R7, RZ, RZ, UR5 ;  /* 0x00000005ff077e24 */ /* 0x002fe2000f8e00ff */
[----:B------:R-:W-:Y:S01]  /*5190*/  FMNMX.FTZ R5, R166, R4, !PT ;  /* 0x00000004a6057209 */ /* 0x000fe20007810000 */
[----:B------:R-:W-:Y:S01]  /*51a0*/  LDSM.16.MT88.4 R96, [R216+0xb000] ;  /* 0x00b00000d860783b */ /* 0x000fe20000004200 */
[----:B------:R-:W-:Y:S01]  /*51b0*/  FMNMX.FTZ R2, R68, R2, !PT ;  /* 0x0000000244027209 */ /* 0x000fe20007810000 */
[----:B------:R-:W-:Y:S01]  /*51c0*/  UIADD3 UR5, UR5, 0x1, URZ ;  /* 0x0000000105057890 */ /* 0x000fe2000fffe03f */
[----:B------:R-:W-:Y:S01]  /*51d0*/  FMNMX.FTZ R5, R235, R5, !PT ;  /* 0x00000005eb057209 */ /* 0x000fe20007810000 */
[----:B------:R-:W-:Y:S01]  /*51e0*/  LDSM.16.MT88.4 R84, [R218+0xa000] ;  /* 0x00a00000da54783b */ /* 0x000fe20000004200 */
[----:B------:R-:W-:Y:S02]  /*51f0*/  FMNMX.FTZ R2, R74, R2, !PT ;  /* 0x000000024a027209 */ /* 0x000fe40007810000 */
[----:B------:R-:W-:Y:S01]  /*5200*/  FMNMX.FTZ R5, R231, R5, !PT ;  /* 0x00000005e7057209 */ /* 0x000fe20007810000 */
[----:B------:R-:W-:Y:S01]  /*5210*/  LDSM.16.MT88.4 R120, [R216+0x9400] ;  /* 0x00940000d878783b */ /* 0x000fe20000004200 */
[----:B------:R-:W-:-:S02]  /*5220*/  FMNMX.FTZ R2, R75, R2, !PT ;  /* 0x000000024b027209 */ /* 0x000fc40007810000 */
[----:B------:R-:W-:Y:S01]  /*5230*/  FMNMX.FTZ R5, R233, R5, !PT ;  /* 0x00000005e9057209 */ /* 0x000fe20007810000 */
[----:B------:R-:W-:Y:S01]  /*5240*/  STL [R1+0x4], R40 ;  /* 0x0000042801007387 */ /* 0x000fe20000100800 */
[----:B------:R-:W-:Y:S02]  /*5250*/  FMNMX.FTZ R4, R72, R2, !PT ;  /* 0x0000000248047209 */ /* 0x000fe40007810000 */
[----:B------:R-:W-:Y:S01]  /*5260*/  FMNMX.FTZ R2, R232, R5, !PT ;  /* 0x00000005e8027209 */ /* 0x000fe20007810000 */
[----:B------:R-:W-:Y:S01]  /*5270*/  LDSM.16.MT88.4 R128, [R218+0x9400] ;  /* 0x00940000da80783b */ /* 0x000fe20000004200 */
[----:B------:R-:W-:Y:S02]  /*5280*/  FMNMX.FTZ R4, R73, R4, !PT ;  /* 0x0000000449047209 */ /* 0x000fe40007810000 */
[----:B------:R-:W-:Y:S01]  /*5290*/  LOP3.LUT R5, R107, R40, RZ, 0x3c, !PT ;  /* 0x000000286b057212 */ /* 0x000fe200078e3cff */
[----:B------:R-:W1:Y:S01]  /*52a0*/  SHFL.BFLY PT, R6, R2, 0x2, 0x1f ;  /* 0x0c401f0002067f89 */ /* 0x000e6200000e0000 */
[----:B------:R-:W-:-:S03]  /*52b0*/  FMNMX.FTZ R4, R203, R4, !PT ;  /* 0x00000004cb047209 */ /* 0x000fc60007810000 */
[----:B------:R-:W-:Y:S01]  /*52c0*/  IMAD.WIDE.U32 R100, R5, -0x2daee0ad, RZ ;  /* 0xd2511f5305647825 */ /* 0x000fe200078e00ff */
[----:B------:R-:W-:Y:S01]  /*52d0*/  FMNMX.FTZ R4, R201, R4, !PT ;  /* 0x00000004c9047209 */ /* 0x000fe20007810000 */
[----:B------:R-:W-:Y:S01]  /*52e0*/  LDSM.16.MT88.4 R108, [R216+0xa400] ;  /* 0x00a40000d86c783b */ /* 0x000fe20000004200 */
[----:B------:R-:W-:Y:S02]  /*52f0*/  LOP3.LUT R5, R137, UR33, R7, 0x96, !PT ;  /* 0x0000002189057c12 */ /* 0x000fe4000f8e9607 */
[----:B------:R-:W-:Y:S01]  /*5300*/  FMNMX.FTZ R4, R202, R4, !PT ;  /* 0x00000004ca047209 */ /* 0x000fe20007810000 */
[----:B------:R-:W-:Y:S02]  /*5310*/  LDSM.16.MT88.4 R124, [R218+0xb400] ;  /* 0x00b40000da7c783b */ /* 0x000fe40000004200 */
[----:B------:R-:W-:Y:S01]  /*5320*/  IMAD.WIDE.U32 R42, R5, -0x326172a9, RZ ;  /* 0xcd9e8d57052a7825 */ /* 0x000fe200078e00ff */
[----:B------:R-:W-:Y:S01]  /*5330*/  FMNMX.FTZ R4, R200, R4, !PT ;  /* 0x00000004c8047209 */ /* 0x000fe20007810000 */
[----:B------:R-:W-:Y:S03]  /*5340*/  LDSM.16.MT88.4 R116, [R218+0xa400] ;  /* 0x00a40000da74783b */ /* 0x000fe60000004200 */
[----:B------:R-:W-:Y:S01]  /*5350*/  FMNMX.FTZ R4, R241, R4, !PT ;  /* 0x00000004f1047209 */ /* 0x000fe20007810000 */
[----:B------:R-:W-:Y:S03]  /*5360*/  LDSM.16.MT88.4 R112, [R216+0xb400] ;  /* 0x00b40000d870783b */ /* 0x000fe60000004200 */
[----:B------:R-:W-:-:S02]  /*5370*/  FMNMX.FTZ R4, R237, R4, !PT ;  /* 0x00000004ed047209 */ /* 0x000fc40007810000 */
[----:B-1----:R-:W-:Y:S02]  /*5380*/  FMNMX.FTZ R2, R2, R6, !PT ;  /* 0x0000000602027209 */ /* 0x002fe40007810000 */
[----:B------:R-:W-:Y:S02]  /*5390*/  FMNMX.FTZ R6, R239, R4, !PT ;  /* 0x00000004ef067209 */ /* 0x000fe40007810000 */
[----:B------:R-:W-:Y:S01]  /*53a0*/  LOP3.LUT R4, R101, UR15, R136, 0x96, !PT ;  /* 0x0000000f65047c12 */ /* 0x000fe2000f8e9688 */
[----:B------:R-:W1:Y:S01]  /*53b0*/  SHFL.BFLY PT, R103, R2, 0x1, 0x1f ;  /* 0x0c201f0002677f89 */ /* 0x000e6200000e0000 */
[----:B------:R-:W-:Y:S01]  /*53c0*/  FMNMX.FTZ R6, R240, R6, !PT ;  /* 0x00000006f0067209 */ /* 0x000fe20007810000 */
[----:B------:R-:W-:Y:S02]  /*53d0*/  IMAD R101, R144, 0x10000, R144 ;  /* 0x0001000090657824 */ /* 0x000fe400078e0290 */
[----:B------:R-:W-:Y:S01]  /*53e0*/  IMAD.WIDE.U32 R64, R4, -0x326172a9, RZ ;  /* 0xcd9e8d5704407825 */ /* 0x000fe200078e00ff */
[----:B------:R-:W-:Y:S01]  /*53f0*/  LOP3.LUT R4, R43, UR16, R106, 0x96, !PT ;  /* 0x000000102b047c12 */ /* 0x000fe2000f8e966a */
[----:B------:R-:W2:Y:S03]  /*5400*/  SHFL.BFLY PT, R102, R6, 0x2, 0x1f ;  /* 0x0c401f0006667f89 */ /* 0x000ea600000e0000 */
[----:B------:R-:W-:Y:S01]  /*5410*/  LOP3.LUT R8, R65, UR14, R42, 0x96, !PT ;  /* 0x0000000e41087c12 */ /* 0x000fe2000f8e962a */
[----:B------:R-:W-:-:S04]  /*5420*/  IMAD.WIDE.U32 R4, R4, -0x2daee0ad, RZ ;  /* 0xd2511f5304047825 */ /* 0x000fc800078e00ff */
[----:B------:R-:W-:Y:S01]  /*5430*/  IMAD.WIDE.U32 R8, R8, -0x2daee0ad, RZ ;  /* 0xd2511f5308087825 */ /* 0x000fe200078e00ff */
[----:B------:R-:W-:-:S04]  /*5440*/  LOP3.LUT R5, R5, UR13, R100, 0x96, !PT ;  /* 0x0000000d05057c12 */ /* 0x000fc8000f8e9664 */
[----:B------:R-:W-:Y:S01]  /*5450*/  LOP3.LUT R7, R9, UR11, R4, 0x96, !PT ;  /* 0x0000000b09077c12 */ /* 0x000fe2000f8e9604 */
[----:B------:R-:W-:-:S04]  /*5460*/  IMAD.WIDE.U32 R4, R5, -0x326172a9, RZ ;  /* 0xcd9e8d5705047825 */ /* 0x000fc800078e00ff */
[----:B------:R-:W-:Y:S01]  /*5470*/  IMAD.WIDE.U32 R16, R7, -0x326172a9, RZ ;  /* 0xcd9e8d5707107825 */ /* 0x000fe200078e00ff */
[----:B------:R-:W-:Y:S02]  /*5480*/  LOP3.LUT R7, R5, UR12, R64, 0x96, !PT ;  /* 0x0000000c05077c12 */ /* 0x000fe4000f8e9640 */
[----:B-1----:R-:W-:Y:S02]  /*5490*/  FMNMX.FTZ R103, R2, R103, !PT ;  /* 0x0000006702677209 */ /* 0x002fe40007810000 */
[----:B------:R-:W-:Y:S02]  /*54a0*/  LOP3.LUT R4, R17, UR10, R4, 0x96, !PT ;  /* 0x0000000a11047c12 */ /* 0x000fe4000f8e9604 */
[----:B--2---:R-:W-:Y:S01]  /*54b0*/  FMNMX.FTZ R102, R6, R102, !PT ;  /* 0x0000006606667209 */ /* 0x004fe20007810000 */
[----:B------:R-:W-:Y:S01]  /*54c0*/  IMAD.WIDE.U32 R6, R7, -0x2daee0ad, RZ ;  /* 0xd2511f5307067825 */ /* 0x000fe200078e00ff */
[----:B------:R-:W-:-:S03]  /*54d0*/  FSETP.NEU.FTZ.AND P1, PT, R103, -INF , PT ;  /* 0xff8000006700780b */ /* 0x000fc60003f3d000 */
[----:B------:R-:W1:Y:S01]  /*54e0*/  SHFL.BFLY PT, R9, R102, 0x1, 0x1f ;  /* 0x0c201f0066097f89 */ /* 0x000e6200000e0000 */
[----:B------:R-:W-:-:S04]  /*54f0*/  IMAD.WIDE.U32 R14, R4, -0x2daee0ad, RZ ;  /* 0xd2511f53040e7825 */ /* 0x000fc800078e00ff */
[----:B------:R-:W-:Y:S01]  /*5500*/  FMUL.FTZ R2, R103, c[0x0][0x23c] ;  /* 0x00008f0067027a20 */ /* 0x000fe20000410000 */
[----:B------:R-:W-:Y:S02]  /*5510*/  LOP3.LUT R4, R15, UR7, R6, 0x96, !PT ;  /* 0x000000070f047c12 */ /* 0x000fe4000f8e9606 */
[----:B------:R-:W-:Y:S02]  /*5520*/  LOP3.LUT R6, R7, UR9, R8, 0x96, !PT ;  /* 0x0000000907067c12 */ /* 0x000fe4000f8e9608 */
[----:B------:R-:W-:Y:S01]  /*5530*/  FSEL R19, R2, RZ, P1 ;  /* 0x000000ff02137208 */ /* 0x000fe20000800000 */
[----:B------:R-:W-:-:S04]  /*5540*/  IMAD.WIDE.U32 R4, R4, -0x326172a9, RZ ;  /* 0xcd9e8d5704047825 */ /* 0x000fc800078e00ff */
[----:B------:R-:W-:Y:S01]  /*5550*/  IMAD.WIDE.U32 R12, R6, -0x326172a9, RZ ;  /* 0xcd9e8d57060c7825 */ /* 0x000fe200078e00ff */
[C---:B------:R-:W-:Y:S02]  /*5560*/  LOP3.LUT R2, R4.reuse, 0xffff, RZ, 0xc0, !PT ;  /* 0x0000ffff04027812 */ /* 0x040fe400078ec0ff */
[----:B------:R-:W-:Y:S01]  /*5570*/  LOP3.LUT R8, R4, 0xff, RZ, 0xc0, !PT ;  /* 0x000000ff04087812 */ /* 0x000fe200078ec0ff */
[----:B------:R-:W-:Y:S01]  /*5580*/  FFMA.FTZ R7, R89, c[0x0][0x23c], -R19 ;  /* 0x00008f0059077a23 */ /* 0x000fe20000010813 */
[----:B------:R-:W-:Y:S02]  /*5590*/  SHF.R.U32.HI R6, RZ, 0x8, R2 ;  /* 0x00000008ff067819 */ /* 0x000fe40000011602 */
[----:B------:R-:W-:Y:S01]  /*55a0*/  LOP3.LUT R2, R5, UR17, R12, 0x96, !PT ;  /* 0x0000001105027c12 */ /* 0x000fe2000f8e960c */
[----:B------:R2:W-:Y:S01]  /*55b0*/  MUFU.EX2 R252, R7 ;  /* 0x0000000700fc7308 */ /* 0x0005e20000000800 */
[----:B------:R-:W-:Y:S02]  /*55c0*/  SHF.R.U32.HI R5, RZ, 0x10, R4 ;  /* 0x00000010ff057819 */ /* 0x000fe40000011604 */
[----:B-1----:R-:W-:-:S02]  /*55d0*/  FMNMX.FTZ R102, R102, R9, !PT ;  /* 0x0000000966667209 */ /* 0x002fc40007810000 */
[----:B------:R-:W-:Y:S02]  /*55e0*/  SHF.R.U32.HI R11, RZ, 0x18, R4 ;  /* 0x00000018ff0b7819 */ /* 0x000fe40000011604 */
[----:B------:R-:W-:Y:S01]  /*55f0*/  LOP3.LUT R9, R5, 0xff, RZ, 0xc0, !PT ;  /* 0x000000ff05097812 */ /* 0x000fe200078ec0ff */
[--C-:B------:R-:W-:Y:S01]  /*5600*/  FFMA.FTZ R5, R67, c[0x0][0x23c], -R19.reuse ;  /* 0x00008f0043057a23 */ /* 0x100fe20000010813 */
[----:B------:R-:W-:Y:S02]  /*5610*/  LOP3.LUT R4, R2, 0xffff, RZ, 0xc0, !PT ;  /* 0x0000ffff02047812 */ /* 0x000fe400078ec0ff */
[----:B------:R-:W-:Y:S01]  /*5620*/  PRMT R12, R8, 0x5410, R6 ;  /* 0x00005410080c7816 */ /* 0x000fe20000000006 */
[C---:B------:R-:W-:Y:S01]  /*5630*/  FMUL.FTZ R6, R102.reuse, c[0x0][0x23c] ;  /* 0x00008f0066067a20 */ /* 0x040fe20000410000 */
[----:B------:R-:W-:Y:S01]  /*5640*/  SHF.R.U32.HI R8, RZ, 0x10, R2 ;  /* 0x00000010ff087819 */ /* 0x000fe20000011602 */
[----:B------:R1:W-:Y:S01]  /*5650*/  MUFU.EX2 R162, R5 ;  /* 0x0000000500a27308 */ /* 0x0003e20000000800 */
[----:B------:R-:W-:Y:S01]  /*5660*/  FSETP.NEU.FTZ.AND P1, PT, R102, -INF , PT ;  /* 0xff8000006600780b */ /* 0x000fe20003f3d000 */
[----:B--2---:R-:W-:Y:S01]  /*5670*/  FFMA.FTZ R7, R88, c[0x0][0x23c], -R19 ;  /* 0x00008f0058077a23 */ /* 0x004fe20000010813 */
[----:B------:R-:W-:-:S02]  /*5680*/  LOP3.LUT R10, R2, 0xff, RZ, 0xc0, !PT ;  /* 0x000000ff020a7812 */ /* 0x000fc400078ec0ff */
[----:B------:R-:W-:Y:S02]  /*5690*/  SHF.R.U32.HI R4, RZ, 0x8, R4 ;  /* 0x00000008ff047819 */ /* 0x000fe40000011604 */
[----:B------:R-:W-:Y:S01]  /*56a0*/  FSEL R18, R6, RZ, P1 ;  /* 0x000000ff06127208 */ /* 0x000fe20000800000 */
[----:B------:R2:W-:Y:S01]  /*56b0*/  MUFU.EX2 R217, R7 ;  /* 0x0000000700d97308 */ /* 0x0005e20000000800 */
[----:B------:R-:W-:Y:S02]  /*56c0*/  PRMT R10, R10, 0x5410, R4 ;  /* 0x000054100a0a7816 */ /* 0x000fe40000000004 */
[----:B------:R-:W-:Y:S01]  /*56d0*/  FMNMX.FTZ R4, R133, R104, !PT ;  /* 0x0000006885047209 */ /* 0x000fe20007810000 */
[----:B------:R-:W-:Y:S02]  /*56e0*/  FFMA.FTZ R3, R90, c[0x0][0x23c], -R18 ;  /* 0x00008f005a037a23 */ /* 0x000fe40000010812 */
[----:B------:R-:W-:Y:S01]  /*56f0*/  LDSM.16.MT88.4 R88, [R218+0xb000] ;  /* 0x00b00000da58783b */ /* 0x000fe20000004200 */
[----:B------:R-:W-:Y:S01]  /*5700*/  FMNMX.FTZ R4, R134, R4, !PT ;  /* 0x0000000486047209 */ /* 0x000fe20007810000 */
[----:B------:R-:W-:Y:S01]  /*5710*/  MUFU.EX2 R141, R3 ;  /* 0x00000003008d7308 */ /* 0x000fe20000000800 */
[----:B-1----:R-:W-:-:S02]  /*5720*/  SHF.R.U32.HI R5, RZ, 0x18, R2 ;  /* 0x00000018ff057819 */ /* 0x002fc40000011602 */
[----:B------:R-:W-:Y:S01]  /*5730*/  LOP3.LUT R2, R8, 0xff, RZ, 0xc0, !PT ;  /* 0x000000ff08027812 */ /* 0x000fe200078ec0ff */
[----:B--2---:R-:W-:-:S04]  /*5740*/  FFMA.FTZ R7, R66, c[0x0][0x23c], -R19 ;  /* 0x00008f0042077a23 */ /* 0x004fc80000010813 */
[----:B------:R1:W-:Y:S02]  /*5750*/  MUFU.EX2 R143, R7 ;  /* 0x00000007008f7308 */ /* 0x0003e40000000800 */
[----:B-1----:R-:W-:Y:S02]  /*5760*/  PRMT R7, R9, 0x5410, R11 ;  /* 0x0000541009077816 */ /* 0x002fe4000000000b */
[----:B------:R-:W-:Y:S01]  /*5770*/  PRMT R9, R2, 0x5410, R5 ;  /* 0x0000541002097816 */ /* 0x000fe20000000005 */
[--C-:B------:R-:W-:Y:S01]  /*5780*/  FFMA.FTZ R2, R69, c[0x0][0x23c], -R18.reuse ;  /* 0x00008f0045027a23 */ /* 0x100fe20000010812 */
[----:B------:R-:W-:Y:S01]  /*5790*/  FMNMX.FTZ R5, R140, R139, !PT ;  /* 0x0000008b8c057209 */ /* 0x000fe20007810000 */
[----:B------:R-:W-:Y:S02]  /*57a0*/  HSET2.LE.AND R3, R7, R101, PT ;  /* 0x0000006507037233 */ /* 0x000fe40003803000 */
[----:B------:R1:W-:Y:S01]  /*57b0*/  MUFU.EX2 R174, R2 ;  /* 0x0000000200ae7308 */ /* 0x0003e20000000800 */
[----:B------:R-:W-:Y:S01]  /*57c0*/  FMNMX.FTZ R0, R138, R5, !PT ;  /* 0x000000058a007209 */ /* 0x000fe20007810000 */
[----:B------:R-:W-:-:S03]  /*57d0*/  FFMA.FTZ R5, R68, c[0x0][0x23c], -R18 ;  /* 0x00008f0044057a23 */ /* 0x000fc60000010812 */
[----:B------:R-:W-:-:S03]  /*57e0*/  FMNMX.FTZ R0, R135, R0, !PT ;  /* 0x0000000087007209 */ /* 0x000fc60007810000 */
[----:B------:R2:W3:Y:S01]  /*57f0*/  MUFU.EX2 R157, R5 ;  /* 0x00000005009d7308 */ /* 0x0004e20000000800 */
[----:B------:R-:W-:-:S04]  /*5800*/  FMNMX.FTZ R0, R161, R0, !PT ;  /* 0x00000000a1007209 */ /* 0x000fc80007810000 */
[----:B------:R-:W-:Y:S02]  /*5810*/  FMNMX.FTZ R0, R160, R0, !PT ;  /* 0x00000000a0007209 */ /* 0x000fe40007810000 */
[----:B-1----:R-:W-:Y:S01]  /*5820*/  FMNMX.FTZ R2, R132, R4, !PT ;  /* 0x0000000484027209 */ /* 0x002fe20007810000 */
[----:B------:R-:W-:-:S03]  /*5830*/  FFMA.FTZ R4, R70, c[0x0][0x23c], -R18 ;  /* 0x00008f0046047a23 */ /* 0x000fc60000010812 */
[----:B------:R-:W-:Y:S01]  /*5840*/  FMNMX.FTZ R2, R151, R2, !PT ;  /* 0x0000000297027209 */ /* 0x000fe20007810000 */
[----:B------:R1:W4:Y:S03]  /*5850*/  MUFU.EX2 R156, R4 ;  /* 0x00000004009c7308 */ /* 0x0003260000000800 */
[----:B------:R-:W-:Y:S02]  /*5860*/  FMNMX.FTZ R2, R150, R2, !PT ;  /* 0x0000000296027209 */ /* 0x000fe40007810000 */
[----:B--2---:R-:W-:Y:S01]  /*5870*/  FMNMX.FTZ R5, R149, R0, !PT ;  /* 0x0000000095057209 */ /* 0x004fe20007810000 */
[----:B------:R-:W-:Y:S01]  /*5880*/  HSET2.LE.AND R0, R12, R101, PT ;  /* 0x000000650c007233 */ /* 0x000fe20003803000 */
[----:B------:R-:W-:Y:S02]  /*5890*/  FMNMX.FTZ R2, R147, R2, !PT ;  /* 0x0000000293027209 */ /* 0x000fe40007810000 */
[----:B---3--:R-:W-:-:S02]  /*58a0*/  F2FP.BF16.PACK_AB R7, R157, R174 ;  /* 0x000000ae9d07723e */ /* 0x008fc400000010ff */
[----:B------:R-:W-:Y:S02]  /*58b0*/  FMNMX.FTZ R6, R145, R2, !PT ;  /* 0x0000000291067209 */ /* 0x000fe40007810000 */
[----:B------:R-:W-:Y:S02]  /*58c0*/  F2FP.BF16.PACK_AB R2, R143, R162 ;  /* 0x000000a28f02723e */ /* 0x000fe400000010ff */
[----:B------:R-:W-:Y:S01]  /*58d0*/  LOP3.LUT R7, R3, R7, RZ, 0xc0, !PT ;  /* 0x0000000703077212 */ /* 0x000fe200078ec0ff */
[----:B------:R-:W-:Y:S01]  /*58e0*/  HSET2.LE.AND R3, R9, R101, PT ;  /* 0x0000006509037233 */ /* 0x000fe20003803000 */
[----:B-1----:R-:W-:Y:S02]  /*58f0*/  FMNMX.FTZ R4, R146, R5, !PT ;  /* 0x0000000592047209 */ /* 0x002fe40007810000 */
[----:B------:R-:W-:Y:S02]  /*5900*/  FMNMX.FTZ R5, R236, R6, !PT ;  /* 0x00000006ec057209 */ /* 0x000fe40007810000 */
[----:B------:R-:W-:-:S02]  /*5910*/  LOP3.LUT R6, R0, R2, RZ, 0xc0, !PT ;  /* 0x0000000200067212 */ /* 0x000fc400078ec0ff */
[----:B------:R-:W-:Y:S02]  /*5920*/  FMNMX.FTZ R0, R242, R4, !PT ;  /* 0x00000004f2007209 */ /* 0x000fe40007810000 */
[----:B------:R-:W-:Y:S02]  /*5930*/  FMNMX.FTZ R2, R234, R5, !PT ;  /* 0x00000005ea027209 */ /* 0x000fe40007810000 */
[----:B------:R-:W-:Y:S01]  /*5940*/  FMNMX.FTZ R8, R238, R0, !PT ;  /* 0x00000000ee087209 */ /* 0x000fe20007810000 */
[----:B------:R-:W-:Y:S01]  /*5950*/  HSET2.LE.AND R0, R10, R101, PT ;  /* 0x000000650a007233 */ /* 0x000fe20003803000 */
[----:B------:R-:W-:Y:S01]  /*5960*/  FMNMX.FTZ R4, R215, R2, !PT ;  /* 0x00000002d7047209 */ /* 0x000fe20007810000 */
[----:B------:R-:W-:Y:S01]  /*5970*/  FFMA.FTZ R10, R54, c[0x0][0x23c], -R19 ;  /* 0x00008f00360a7a23 */ /* 0x000fe20000010813 */
[----:B------:R-:W-:Y:S02]  /*5980*/  F2FP.BF16.PACK_AB R2, R217, R252 ;  /* 0x000000fcd902723e */ /* 0x000fe400000010ff */
[----:B------:R-:W-:Y:S01]  /*5990*/  FMNMX.FTZ R8, R214, R8, !PT ;  /* 0x00000008d6087209 */ /* 0x000fe20007810000 */
[----:B------:R1:W-:Y:S01]  /*59a0*/  MUFU.EX2 R159, R10 ;  /* 0x0000000a009f7308 */ /* 0x0003e20000000800 */
[----:B------:R-:W-:-:S02]  /*59b0*/  FMNMX.FTZ R9, R212, R4, !PT ;  /* 0x00000004d4097209 */ /* 0x000fc40007810000 */
[----:B------:R-:W-:Y:S02]  /*59c0*/  LOP3.LUT R4, R0, R2, RZ, 0xc0, !PT ;  /* 0x0000000200047212 */ /* 0x000fe400078ec0ff */
[----:B------:R-:W-:Y:S02]  /*59d0*/  FMNMX.FTZ R0, R213, R8, !PT ;  /* 0x00000008d5007209 */ /* 0x000fe40007810000 */
[----:B------:R-:W-:Y:S02]  /*59e0*/  FMNMX.FTZ R2, R246, R9, !PT ;  /* 0x00000009f6027209 */ /* 0x000fe40007810000 */
[----:B------:R-:W-:Y:S02]  /*59f0*/  FMNMX.FTZ R0, R249, R0, !PT ;  /* 0x00000000f9007209 */ /* 0x000fe40007810000 */
[----:B----4-:R-:W-:Y:S02]  /*5a00*/  F2FP.BF16.PACK_AB R5, R156, R141 ;  /* 0x0000008d9c05723e */ /* 0x010fe400000010ff */
[----:B------:R-:W-:-:S02]  /*5a10*/  FMNMX.FTZ R2, R245, R2, !PT ;  /* 0x00000002f5027209 */ /* 0x000fc40007810000 */
[----:B------:R-:W-:Y:S02]  /*5a20*/  FMNMX.FTZ R0, R250, R0, !PT ;  /* 0x00000000fa007209 */ /* 0x000fe40007810000 */
[----:B------:R-:W-:Y:S02]  /*5a30*/  LOP3.LUT R5, R3, R5, RZ, 0xc0, !PT ;  /* 0x0000000503057212 */ /* 0x000fe400078ec0ff */
[----:B------:R-:W-:Y:S02]  /*5a40*/  FMNMX.FTZ R2, R243, R2, !PT ;  /* 0x00000002f3027209 */ /* 0x000fe40007810000 */
[----:B------:R-:W-:Y:S01]  /*5a50*/  FMNMX.FTZ R3, R247, R0, !PT ;  /* 0x00000000f7037209 */ /* 0x000fe20007810000 */
[----:B------:R-:W-:Y:S01]  /*5a60*/  FFMA.FTZ R0, R71, c[0x0][0x23c], -R19 ;  /* 0x00008f0047007a23 */ /* 0x000fe20000010813 */
[----:B------:R-:W-:Y:S01]  /*5a70*/  FMNMX.FTZ R9, R244, R2, !PT ;  /* 0x00000002f4097209 */ /* 0x000fe20007810000 */
[C---:B------:R-:W-:Y:S01]  /*5a80*/  HMMA.16816.F32.BF16 R20, R4.reuse, R76, RZ ;  /* 0x0000004c0414723c */ /* 0x040fe200000418ff */
[----:B------:R-:W-:Y:S01]  /*5a90*/  FMNMX.FTZ R8, R248, R3, !PT ;  /* 0x00000003f8087209 */ /* 0x000fe20007810000 */
[----:B------:R2:W-:Y:S01]  /*5aa0*/  MUFU.EX2 R158, R0 ;  /* 0x00000000009e7308 */ /* 0x0005e20000000800 */
[----:B------:R-:W-:Y:S01]  /*5ab0*/  LOP3.LUT R2, R13, UR8, R16, 0x96, !PT ;  /* 0x000000080d027c12 */ /* 0x000fe2000f8e9610 */
[----:B------:R-:W3:Y:S04]  /*5ac0*/  SHFL.BFLY PT, R12, R9, 0x2, 0x1f ;  /* 0x0c401f00090c7f89 */ /* 0x000ee800000e0000 */
[----:B------:R-:W4:Y:S01]  /*5ad0*/  SHFL.BFLY PT, R11, R8, 0x2, 0x1f ;  /* 0x0c401f00080b7f89 */ /* 0x000f2200000e0000 */
[----:B------:R-:W-:Y:S01]  /*5ae0*/  IMAD.WIDE.U32 R2, R2, -0x2daee0ad, RZ ;  /* 0xd2511f5302027825 */ /* 0x000fe200078e00ff */
[----:B------:R-:W-:Y:S04]  /*5af0*/  HMMA.16816.F32.BF16 R24, R4, R80, RZ ;  /* 0x000000500418723c */ /* 0x000fe800000418ff */
[----:B-1----:R-:W-:-:S02]  /*5b00*/  SHF.R.U32.HI R10, RZ, 0x10, R2 ;  /* 0x00000010ff0a7819 */ /* 0x002fc40000011602 */
[----:B------:R-:W-:Y:S01]  /*5b10*/  SHF.R.U32.HI R13, RZ, 0x18, R2 ;  /* 0x00000018ff0d7819 */ /* 0x000fe20000011602 */
[----:B--2---:R-:W-:Y:S01]  /*5b20*/  FFMA.FTZ R0, R52, c[0x0][0x23c], -R19 ;  /* 0x00008f0034007a23 */ /* 0x004fe20000010813 */
[C---:B------:R-:W-:Y:S03]  /*5b30*/  HMMA.16816.F32.BF16 R28, R4.reuse, R92, RZ ;  /* 0x0000005c041c723c */ /* 0x040fe600000418ff */
[----:B------:R1:W2:Y:S05]  /*5b40*/  MUFU.EX2 R169, R0 ;  /* 0x0000000000a97308 */ /* 0x0002aa0000000800 */
[----:B------:R-:W-:Y:S01]  /*5b50*/  HMMA.16816.F32.BF16 R32, R4, R84, RZ ;  /* 0x000000540420723c */ /* 0x000fe200000418ff */
[----:B---3--:R-:W-:-:S02]  /*5b60*/  FMNMX.FTZ R15, R9, R12, !PT ;  /* 0x0000000c090f7209 */ /* 0x008fc40007810000 */
[----:B----4-:R-:W-:-:S03]  /*5b70*/  FMNMX.FTZ R17, R8, R11, !PT ;  /* 0x0000000b08117209 */ /* 0x010fc60007810000 */
[----:B------:R-:W3:Y:S01]  /*5b80*/  SHFL.BFLY PT, R16, R15, 0x1, 0x1f ;  /* 0x0c201f000f107f89 */ /* 0x000ee200000e0000 */
[----:B------:R-:W-:Y:S01]  /*5b90*/  LOP3.LUT R8, R10, 0xff, RZ, 0xc0, !PT ;  /* 0x000000ff0a087812 */ /* 0x000fe200078ec0ff */
[--C-:B------:R-:W-:Y:S01]  /*5ba0*/  FFMA.FTZ R10, R72, c[0x0][0x23c], -R18.reuse ;  /* 0x00008f00480a7a23 */ /* 0x100fe20000010812 */
[----:B------:R-:W-:Y:S01]  /*5bb0*/  HMMA.16816.F32.BF16 R48, R4, R88, RZ ;  /* 0x000000580430723c */ /* 0x000fe200000418ff */
[----:B-1----:R-:W-:Y:S02]  /*5bc0*/  FFMA.FTZ R0, R53, c[0x0][0x23c], -R19 ;  /* 0x00008f0035007a23 */ /* 0x002fe40000010813 */
[----:B------:R-:W-:Y:S01]  /*5bd0*/  MUFU.EX2 R251, R10 ;  /* 0x0000000a00fb7308 */ /* 0x000fe20000000800 */
[----:B------:R-:W-:Y:S01]  /*5be0*/  PRMT R13, R8, 0x5410, R13 ;  /* 0x00005410080d7816 */ /* 0x000fe2000000000d */
[----:B------:R-:W-:-:S03]  /*5bf0*/  FFMA.FTZ R8, R75, c[0x0][0x23c], -R18 ;  /* 0x00008f004b087a23 */ /* 0x000fc60000010812 */
[C---:B------:R-:W-:Y:S03]  /*5c00*/  HMMA.16816.F32.BF16 R52, R4.reuse, R96, RZ ;  /* 0x000000600434723c */ /* 0x040fe600000418ff */
[----:B------:R1:W4:Y:S05]  /*5c10*/  MUFU.EX2 R163, R0 ;  /* 0x0000000000a37308 */ /* 0x00032a0000000800 */
[----:B------:R-:W-:Y:S03]  /*5c20*/  HMMA.16816.F32.BF16 R44, R4, R78, RZ ;  /* 0x0000004e042c723c */ /* 0x000fe600000418ff */
[----:B------:R2:W-:Y:S01]  /*5c30*/  MUFU.EX2 R142, R8 ;  /* 0x00000008008e7308 */ /* 0x0005e20000000800 */
[----:B---3--:R-:W-:-:S04]  /*5c40*/  FMNMX.FTZ R105, R15, R16, !PT ;  /* 0x000000100f697209 */ /* 0x008fc80007810000 */
[C---:B------:R-:W-:Y:S01]  /*5c50*/  HMMA.16816.F32.BF16 R36, R4.reuse, R82, RZ ;  /* 0x000000520424723c */ /* 0x040fe200000418ff */
[----:B------:R-:W-:Y:S02]  /*5c60*/  FSETP.NEU.FTZ.AND P1, PT, R105, -INF , PT ;  /* 0xff8000006900780b */ /* 0x000fe40003f3d000 */
[----:B-1----:R-:W-:Y:S02]  /*5c70*/  LOP3.LUT R0, R3, UR18, R14, 0x96, !PT ;  /* 0x0000001203007c12 */ /* 0x002fe4000f8e960e */
[C---:B------:R-:W-:Y:S02]  /*5c80*/  LOP3.LUT R3, R2.reuse, 0xffff, RZ, 0xc0, !PT ;  /* 0x0000ffff02037812 */ /* 0x040fe400078ec0ff */
[----:B------:R-:W-:Y:S01]  /*5c90*/  LOP3.LUT R14, R2, 0xff, RZ, 0xc0, !PT ;  /* 0x000000ff020e7812 */ /* 0x000fe200078ec0ff */
[--C-:B------:R-:W-:Y:S01]  /*5ca0*/  FFMA.FTZ R2, R74, c[0x0][0x23c], -R18.reuse ;  /* 0x00008f004a027a23 */ /* 0x100fe20000010812 */
[----:B------:R-:W-:Y:S01]  /*5cb0*/  SHF.R.U32.HI R3, RZ, 0x8, R3 ;  /* 0x00000008ff037819 */ /* 0x000fe20000011603 */
[----:B------:R-:W-:Y:S01]  /*5cc0*/  HMMA.16816.F32.BF16 R56, R4, R94, RZ ;  /* 0x0000005e0438723c */ /* 0x000fe200000418ff */
[----:B------:R-:W-:Y:S01]  /*5cd0*/  LOP3.LUT R9, R0, 0xff, RZ, 0xc0, !PT ;  /* 0x000000ff00097812 */ /* 0x000fe200078ec0ff */
[----:B------:R1:W-:Y:S01]  /*5ce0*/  MUFU.EX2 R168, R2 ;  /* 0x0000000200a87308 */ /* 0x0003e20000000800 */
[----:B------:R-:W-:Y:S01]  /*5cf0*/  PRMT R11, R14, 0x5410, R3 ;  /* 0x000054100e0b7816 */ /* 0x000fe20000000003 */
[----:B------:R-:W-:Y:S01]  /*5d00*/  FFMA.FTZ R3, R73, c[0x0][0x23c], -R18 ;  /* 0x00008f0049037a23 */ /* 0x000fe20000010812 */
[----:B--2---:R-:W-:-:S03]  /*5d10*/  F2FP.BF16.PACK_AB R8, R169, R158 ;  /* 0x0000009ea908723e */ /* 0x004fc600000010ff */
[C---:B------:R-:W-:Y:S02]  /*5d20*/  HMMA.16816.F32.BF16 R68, R4.reuse, R86, RZ ;  /* 0x000000560444723c */ /* 0x040fe400000418ff */
[----:B------:R2:W3:Y:S06]  /*5d30*/  MUFU.EX2 R148, R3 ;  /* 0x0000000300947308 */ /* 0x0004ec0000000800 */
[----:B------:R-:W-:Y:S01]  /*5d40*/  HMMA.16816.F32.BF16 R72, R4, R98, RZ ;  /* 0x000000620448723c */ /* 0x000fe200000418ff */
[----:B-1----:R-:W-:-:S04]  /*5d50*/  LOP3.LUT R2, R0, 0xffff, RZ, 0xc0, !PT ;  /* 0x0000ffff00027812 */ /* 0x002fc800078ec0ff */
[----:B------:R-:W-:-:S03]  /*5d60*/  SHF.R.U32.HI R2, RZ, 0x8, R2 ;  /* 0x00000008ff027819 */ /* 0x000fc60000011602 */
[----:B------:R-:W-:Y:S01]  /*5d70*/  HMMA.16816.F32.BF16 R60, R4, R90, RZ ;  /* 0x0000005a043c723c */ /* 0x000fe200000418ff */
[----:B------:R-:W1:Y:S01]  /*5d80*/  SHFL.BFLY PT, R6, R17, 0x1, 0x1f ;  /* 0x0c201f0011067f89 */ /* 0x000e6200000e0000 */
[----:B------:R-:W-:Y:S02]  /*5d90*/  PRMT R14, R9, 0x5410, R2 ;  /* 0x00005410090e7816 */ /* 0x000fe40000000002 */
[--C-:B------:R-:W-:Y:S02]  /*5da0*/  SHF.R.U32.HI R2, RZ, 0x10, R0.reuse ;  /* 0x00000010ff027819 */ /* 0x100fe40000011600 */
[----:B------:R-:W-:Y:S01]  /*5db0*/  SHF.R.U32.HI R9, RZ, 0x18, R0 ;  /* 0x00000018ff097819 */ /* 0x000fe20000011600 */
[----:B------:R-:W-:Y:S01]  /*5dc0*/  HSET2.LE.AND R0, R11, R101, PT ;  /* 0x000000650b007233 */ /* 0x000fe20003803000 */
[----:B--2---:R-:W-:Y:S02]  /*5dd0*/  LOP3.LUT R3, R2, 0xff, RZ, 0xc0, !PT ;  /* 0x000000ff02037812 */ /* 0x004fe400078ec0ff */
[----:B----4-:R-:W-:-:S02]  /*5de0*/  F2FP.BF16.PACK_AB R2, R159, R163 ;  /* 0x000000a39f02723e */ /* 0x010fc400000010ff */
[----:B------:R-:W-:Y:S01]  /*5df0*/  PRMT R12, R3, 0x5410, R9 ;  /* 0x00005410030c7816 */ /* 0x000fe20000000009 */
[--C-:B------:R-:W-:Y:S01]  /*5e00*/  HSET2.LE.AND R3, R14, R101.reuse, PT ;  /* 0x000000650e037233 */ /* 0x100fe20003803000 */
[----:B------:R-:W-:Y:S02]  /*5e10*/  LOP3.LUT R9, R171, R40, RZ, 0x3c, !PT ;  /* 0x00000028ab097212 */ /* 0x000fe400078e3cff */
[----:B------:R-:W-:Y:S01]  /*5e20*/  LOP3.LUT R10, R0, R2, RZ, 0xc0, !PT ;  /* 0x00000002000a7212 */ /* 0x000fe200078ec0ff */
[--C-:B------:R-:W-:Y:S01]  /*5e30*/  HSET2.LE.AND R0, R13, R101.reuse, PT ;  /* 0x000000650d007233 */ /* 0x100fe20003803000 */
[----:B---3--:R-:W-:Y:S01]  /*5e40*/  F2FP.BF16.PACK_AB R2, R148, R251 ;  /* 0x000000fb9402723e */ /* 0x008fe200000010ff */
[----:B------:R-:W-:Y:S01]  /*5e50*/  IMAD.WIDE.U32 R66, R9, -0x2daee0ad, RZ ;  /* 0xd2511f5309427825 */ /* 0x000fe200078e00ff */
[----:B------:R-:W-:Y:S02]  /*5e60*/  LOP3.LUT R8, R3, R8, RZ, 0xc0, !PT ;  /* 0x0000000803087212 */ /* 0x000fe400078ec0ff */
[----:B------:R-:W-:Y:S01]  /*5e70*/  LOP3.LUT R11, R0, R2, RZ, 0xc0, !PT ;  /* 0x00000002000b7212 */ /* 0x000fe200078ec0ff */
[----:B------:R-:W-:Y:S01]  /*5e80*/  HSET2.LE.AND R0, R12, R101, PT ;  /* 0x000000650c007233 */ /* 0x000fe20003803000 */
[----:B------:R-:W-:-:S02]  /*5e90*/  F2FP.BF16.PACK_AB R2, R142, R168 ;  /* 0x000000a88e02723e */ /* 0x000fc400000010ff */
[----:B------:R-:W-:Y:S01]  /*5ea0*/  LOP3.LUT R3, R67, UR15, R136, 0x96, !PT ;  /* 0x0000000f43037c12 */ /* 0x000fe2000f8e9688 */
[----:B------:R-:W-:Y:S01]  /*5eb0*/  IMAD.MOV.U32 R136, RZ, RZ, R162 ;  /* 0x000000ffff887224 */ /* 0x000fe200078e00a2 */
[----:B------:R-:W-:Y:S01]  /*5ec0*/  LOP3.LUT R9, R0, R2, RZ, 0xc0, !PT ;  /* 0x0000000200097212 */ /* 0x000fe200078ec0ff */
[----:B------:R-:W-:Y:S01]  /*5ed0*/  FMUL.FTZ R2, R105, c[0x0][0x23c] ;  /* 0x00008f0069027a20 */ /* 0x000fe20000410000 */
[----:B------:R-:W-:Y:S01]  /*5ee0*/  LOP3.LUT R0, R43, UR16, R170, 0x96, !PT ;  /* 0x000000102b007c12 */ /* 0x000fe2000f8e96aa */
[----:B------:R-:W-:-:S03]  /*5ef0*/  IMAD.WIDE.U32 R40, R3, -0x326172a9, RZ ;  /* 0xcd9e8d5703287825 */ /* 0x000fc600078e00ff */
[----:B------:R-:W-:Y:S01]  /*5f00*/  FSEL R13, R2, RZ, P1 ;  /* 0x000000ff020d7208 */ /* 0x000fe20000800000 */
[----:B------:R-:W-:Y:S01]  /*5f10*/  IMAD.WIDE.U32 R4, R0, -0x2daee0ad, RZ ;  /* 0xd2511f5300047825 */ /* 0x000fe200078e00ff */
[----:B------:R-:W-:Y:S01]  /*5f20*/  LOP3.LUT R3, R41, UR14, R42, 0x96, !PT ;  /* 0x0000000e29037c12 */ /* 0x000fe2000f8e962a */
[C---:B------:R-:W-:Y:S02]  /*5f30*/  HMMA.16816.F32.BF16 R208, R8.reuse, R120, R20 ;  /* 0x0000007808d0723c */ /* 0x040fe40000041814 */
[----:B------:R-:W-:Y:S01]  /*5f40*/  FFMA.FTZ R0, R133, c[0x0][0x23c], -R13 ;  /* 0x00008f0085007a23 */ /* 0x000fe2000001080d */
[----:B------:R-:W-:Y:S01]  /*5f50*/  LOP3.LUT R5, R5, UR13, R66, 0x96, !PT ;  /* 0x0000000d05057c12 */ /* 0x000fe2000f8e9642 */
[----:B------:R-:W-:Y:S02]  /*5f60*/  IMAD.WIDE.U32 R2, R3, -0x2daee0ad, RZ ;  /* 0xd2511f5303027825 */ /* 0x000fe400078e00ff */
[----:B------:R2:W3:Y:S02]  /*5f70*/  MUFU.EX2 R12, R0 ;  /* 0x00000000000c7308 */ /* 0x0004e40000000800 */
[----:B------:R-:W-:Y:S01]  /*5f80*/  HMMA.16816.F32.BF16 R204, R8, R128, R24 ;  /* 0x0000008008cc723c */ /* 0x000fe20000041818 */
[----:B------:R-:W-:-:S02]  /*5f90*/  IMAD.MOV.U32 R133, RZ, RZ, R171 ;  /* 0x000000ffff857224 */ /* 0x000fc400078e00ab */
[----:B------:R-:W-:-:S04]  /*5fa0*/  IMAD.MOV.U32 R42, RZ, RZ, R143 ;  /* 0x000000ffff2a7224 */ /* 0x000fc800078e008f */
[----:B------:R-:W-:Y:S01]  /*5fb0*/  IMAD.MOV.U32 R24, RZ, RZ, R158 ;  /* 0x000000ffff187224 */ /* 0x000fe200078e009e */
[C---:B------:R-:W-:Y:S01]  /*5fc0*/  HMMA.16816.F32.BF16 R196, R8.reuse, R108, R28 ;  /* 0x0000006c08c4723c */ /* 0x040fe2000004181c */
[----:B------:R-:W-:Y:S02]  /*5fd0*/  IMAD.MOV.U32 R25, RZ, RZ, R157 ;  /* 0x000000ffff197224 */ /* 0x000fe400078e009d */
[----:B------:R-:W-:Y:S02]  /*5fe0*/  IMAD.MOV.U32 R26, RZ, RZ, R156 ;  /* 0x000000ffff1a7224 */ /* 0x000fe400078e009c */
[----:B------:R-:W-:Y:S01]  /*5ff0*/  IMAD.MOV.U32 R27, RZ, RZ, R141 ;  /* 0x000000ffff1b7224 */ /* 0x000fe200078e008d */
[----:B--2---:R-:W-:Y:S01]  /*6000*/  LOP3.LUT R0, R3, UR11, R4, 0x96, !PT ;  /* 0x0000000b03007c12 */ /* 0x004fe2000f8e9604 */
[----:B------:R-:W-:Y:S01]  /*6010*/  IMAD.WIDE.U32 R4, R5, -0x326172a9, RZ ;  /* 0xcd9e8d5705047825 */ /* 0x000fe200078e00ff */
[C---:B------:R-:W-:Y:S03]  /*6020*/  HMMA.16816.F32.BF16 R180, R8.reuse, R124, R48 ;  /* 0x0000007c08b4723c */ /* 0x040fe60000041830 */
[--C-:B------:R-:W-:Y:S01]  /*6030*/  FFMA.FTZ R3, R104, c[0x0][0x23c], -R13.reuse ;  /* 0x00008f0068037a23 */ /* 0x100fe2000001080d */
[----:B-1----:R-:W-:Y:S01]  /*6040*/  FMNMX.FTZ R104, R17, R6, !PT ;  /* 0x0000000611687209 */ /* 0x002fe20007810000 */
[----:B------:R-:W-:Y:S01]  /*6050*/  IMAD.WIDE.U32 R22, R0, -0x326172a9, RZ ;  /* 0xcd9e8d5700167825 */ /* 0x000fe200078e00ff */
[----:B------:R-:W-:Y:S01]  /*6060*/  LOP3.LUT R0, R5, UR12, R40, 0x96, !PT ;  /* 0x0000000c05007c12 */ /* 0x000fe2000f8e9628 */
[----:B------:R1:W-:Y:S01]  /*6070*/  MUFU.EX2 R175, R3 ;  /* 0x0000000300af7308 */ /* 0x0003e20000000800 */
[----:B------:R-:W-:Y:S01]  /*6080*/  FSETP.NEU.FTZ.AND P1, PT, R104, -INF , PT ;  /* 0xff8000006800780b */ /* 0x000fe20003f3d000 */
[----:B------:R-:W-:Y:S01]  /*6090*/  FFMA.FTZ R6, R134, c[0x0][0x23c], -R13 ;  /* 0x00008f0086067a23 */ /* 0x000fe2000001080d */
[----:B------:R-:W-:Y:S01]  /*60a0*/  HMMA.16816.F32.BF16 R192, R8, R116, R32 ;  /* 0x0000007408c0723c */ /* 0x000fe20000041820 */
[----:B------:R-:W-:-:S02]  /*60b0*/  IMAD.MOV.U32 R30, RZ, RZ, R168 ;  /* 0x000000ffff1e7224 */ /* 0x000fc400078e00a8 */
[----:B------:R-:W-:Y:S02]  /*60c0*/  IMAD.MOV.U32 R31, RZ, RZ, R159 ;  /* 0x000000ffff1f7224 */ /* 0x000fe400078e009f */
[----:B------:R-:W-:Y:S01]  /*60d0*/  MUFU.EX2 R172, R6 ;  /* 0x0000000600ac7308 */ /* 0x000fe20000000800 */
[----:B------:R-:W-:Y:S02]  /*60e0*/  IMAD.MOV.U32 R51, RZ, RZ, R142 ;  /* 0x000000ffff337224 */ /* 0x000fe400078e008e */
[----:B------:R-:W-:Y:S01]  /*60f0*/  HMMA.16816.F32.BF16 R188, R8, R112, R52 ;  /* 0x0000007008bc723c */ /* 0x000fe20000041834 */
[----:B------:R-:W-:Y:S01]  /*6100*/  IMAD.MOV.U32 R134, RZ, RZ, R31 ;  /* 0x000000ffff867224 */ /* 0x000fe200078e001f */
[----:B-1----:R-:W-:Y:S01]  /*6110*/  LOP3.LUT R3, R23, UR10, R4, 0x96, !PT ;  /* 0x0000000a17037c12 */ /* 0x002fe2000f8e9604 */
[----:B------:R-:W-:-:S05]  /*6120*/  IMAD.WIDE.U32 R4, R0, -0x2daee0ad, RZ ;  /* 0xd2511f5300047825 */ /* 0x000fca00078e00ff */
[----:B------:R-:W-:Y:S01]  /*6130*/  HMMA.16816.F32.BF16 R184, R8, R122, R44 ;  /* 0x0000007a08b8723c */ /* 0x000fe2000004182c */
[----:B------:R-:W-:-:S04]  /*6140*/  IMAD.WIDE.U32 R20, R3, -0x2daee0ad, RZ ;  /* 0xd2511f5303147825 */ /* 0x000fc800078e00ff */
[----:B------:R-:W-:Y:S02]  /*6150*/  FMUL.FTZ R0, R104, c[0x0][0x23c] ;  /* 0x00008f0068007a20 */ /* 0x000fe40000410000 */
[----:B------:R-:W-:Y:S01]  /*6160*/  FFMA.FTZ R3, R132, c[0x0][0x23c], -R13 ;  /* 0x00008f0084037a23 */ /* 0x000fe2000001080d */
[----:B------:R-:W-:Y:S01]  /*6170*/  HMMA.16816.F32.BF16 R176, R8, R130, R36 ;  /* 0x0000008208b0723c */ /* 0x000fe20000041824 */
[----:B------:R-:W-:Y:S01]  /*6180*/  IMAD.MOV.U32 R132, RZ, RZ, R170 ;  /* 0x000000ffff847224 */ /* 0x000fe200078e00aa */
[----:B------:R-:W-:Y:S01]  /*6190*/  FSEL R14, R0, RZ, P1 ;  /* 0x000000ff000e7208 */ /* 0x000fe20000800000 */
[----:B------:R1:W2:Y:S01]  /*61a0*/  MUFU.EX2 R43, R3 ;  /* 0x00000003002b7308 */ /* 0x0002a20000000800 */
[----:B------:R-:W-:-:S03]  /*61b0*/  LOP3.LUT R0, R5, UR9, R2, 0x96, !PT ;  /* 0x0000000905007c12 */ /* 0x000fc6000f8e9602 */
[----:B------:R-:W-:Y:S01]  /*61c0*/  FFMA.FTZ R5, R138, c[0x0][0x23c], -R14 ;  /* 0x00008f008a057a23 */ /* 0x000fe2000001080e */
[C---:B------:R-:W-:Y:S01]  /*61d0*/  HMMA.16816.F32.BF16 R152, R8.reuse, R110, R56 ;  /* 0x0000006e0898723c */ /* 0x040fe20000041838 */
[----:B------:R-:W-:Y:S02]  /*61e0*/  IMAD.WIDE.U32 R16, R0, -0x326172a9, RZ ;  /* 0xcd9e8d5700107825 */ /* 0x000fe400078e00ff */
[----:B------:R4:W-:Y:S05]  /*61f0*/  MUFU.EX2 R173, R5 ;  /* 0x0000000500ad7308 */ /* 0x0009ea0000000800 */
[----:B------:R-:W-:Y:S01]  /*6200*/  HMMA.16816.F32.BF16 R156, R8, R114, R72 ;  /* 0x00000072089c723c */ /* 0x000fe20000041848 */
[----:B-1----:R-:W-:Y:S01]  /*6210*/  LOP3.LUT R3, R21, UR7, R4, 0x96, !PT ;  /* 0x0000000715037c12 */ /* 0x002fe2000f8e9604 */
[----:B------:R-:W-:-:S04]  /*6220*/  FFMA.FTZ R4, R140, c[0x0][0x23c], -R14 ;  /* 0x00008f008c047a23 */ /* 0x000fc8000001080e */
[----:B------:R-:W-:Y:S01]  /*6230*/  IMAD.WIDE.U32 R2, R3, -0x326172a9, RZ ;  /* 0xcd9e8d5703027825 */ /* 0x000fe200078e00ff */
[----:B------:R1:W-:Y:S01]  /*6240*/  MUFU.EX2 R219, R4 ;  /* 0x0000000400db7308 */ /* 0x0003e20000000800 */
[C---:B------:R-:W-:Y:S02]  /*6250*/  HMMA.16816.F32.BF16 R140, R8.reuse, R126, R60 ;  /* 0x0000007e088c723c */ /* 0x040fe4000004183c */
[----:B----4-:R-:W-:Y:S01]  /*6260*/  FFMA.FTZ R5, R135, c[0x0][0x23c], -R14 ;  /* 0x00008f0087057a23 */ /* 0x010fe2000001080e */
[----:B------:R-:W-:Y:S01]  /*6270*/  LOP3.LUT R6, R2, 0xff, RZ, 0xc0, !PT ;  /* 0x000000ff02067812 */ /* 0x000fe200078ec0ff */
[----:B------:R-:W-:Y:S01]  /*6280*/  IMAD.MOV.U32 R135, RZ, RZ, R169 ;  /* 0x000000ffff877224 */ /* 0x000fe200078e00a9 */
[----:B------:R-:W-:Y:S02]  /*6290*/  LOP3.LUT R0, R3, UR17, R16, 0x96, !PT ;  /* 0x0000001103007c12 */ /* 0x000fe4000f8e9610 */
[----:B------:R4:W2:Y:S01]  /*62a0*/  MUFU.EX2 R144, R5 ;  /* 0x0000000500907308 */ /* 0x0008a20000000800 */
[----:B------:R-:W-:Y:S01]  /*62b0*/  SHF.R.U32.HI R16, RZ, 0x18, R2 ;  /* 0x00000018ff107819 */ /* 0x000fe20000011602 */
[----:B------:R-:W-:Y:S01]  /*62c0*/  HMMA.16816.F32.BF16 R168, R8, R118, R68 ;  /* 0x0000007608a8723c */ /* 0x000fe20000041844 */
[----:B------:R-:W-:-:S02]  /*62d0*/  LOP3.LUT R15, R0, 0xff, RZ, 0xc0, !PT ;  /* 0x000000ff000f7812 */ /* 0x000fc400078ec0ff */
[----:B-1----:R-:W-:-:S04]  /*62e0*/  LOP3.LUT R4, R2, 0xffff, RZ, 0xc0, !PT ;  /* 0x0000ffff02047812 */ /* 0x002fc800078ec0ff */
[----:B------:R-:W-:Y:S01]  /*62f0*/  IMAD.MOV.U32 R10, RZ, RZ, R30 ;  /* 0x000000ffff0a7224 */ /* 0x000fe200078e001e */
[----:B------:R-:W-:Y:S01]  /*6300*/  SHF.R.U32.HI R3, RZ, 0x10, R2 ;  /* 0x00000010ff037819 */ /* 0x000fe20000011602 */
[----:B------:R-:W-:Y:S01]  /*6310*/  IMAD.MOV.U32 R8, RZ, RZ, R24 ;  /* 0x000000ffff087224 */ /* 0x000fe200078e0018 */
[----:B------:R-:W-:Y:S01]  /*6320*/  SHF.R.U32.HI R4, RZ, 0x8, R4 ;  /* 0x00000008ff047819 */ /* 0x000fe20000011604 */
[----:B------:R-:W-:Y:S01]  /*6330*/  IMAD.MOV.U32 R11, RZ, RZ, R25 ;  /* 0x000000ffff0b7224 */ /* 0x000fe200078e0019 */
[----:B------:R-:W-:Y:S02]  /*6340*/  LOP3.LUT R7, R3, 0xff, RZ, 0xc0, !PT ;  /* 0x000000ff03077812 */ /* 0x000fe400078ec0ff */
[----:B------:R-:W-:Y:S01]  /*6350*/  PRMT R6, R6, 0x5410, R4 ;  /* 0x0000541006067816 */ /* 0x000fe20000000004 */
[----:B------:R-:W-:Y:S01]  /*6360*/  FFMA.FTZ R4, R139, c[0x0][0x23c], -R14 ;  /* 0x00008f008b047a23 */ /* 0x000fe2000001080e */
[----:B------:R-:W-:Y:S01]  /*6370*/  LOP3.LUT R2, R0, 0xffff, RZ, 0xc0, !PT ;  /* 0x0000ffff00027812 */ /* 0x000fe200078ec0ff */
[----:B---3--:R-:W-:Y:S01]  /*6380*/  IMAD.MOV.U32 R139, RZ, RZ, R12 ;  /* 0x000000ffff8b7224 */ /* 0x008fe200078e000c */
[--C-:B------:R-:W-:Y:S01]  /*6390*/  SHF.R.U32.HI R3, RZ, 0x10, R0.reuse ;  /* 0x00000010ff037819 */ /* 0x100fe20000011600 */
[----:B------:R1:W3:Y:S01]  /*63a0*/  MUFU.EX2 R138, R4 ;  /* 0x00000004008a7308 */ /* 0x0002e20000000800 */
[----:B------:R-:W-:Y:S01]  /*63b0*/  SHF.R.U32.HI R12, RZ, 0x18, R0 ;  /* 0x00000018ff0c7819 */ /* 0x000fe20000011600 */
[----:B------:R-:W-:Y:S01]  /*63c0*/  HSET2.LE.AND R0, R6, R101, PT ;  /* 0x0000006506007233 */ /* 0x000fe20003803000 */
[----:B----4-:R-:W-:-:S02]  /*63d0*/  SHF.R.U32.HI R5, RZ, 0x8, R2 ;  /* 0x00000008ff057819 */ /* 0x010fc40000011602 */
[----:B------:R-:W-:Y:S02]  /*63e0*/  LOP3.LUT R3, R3, 0xff, RZ, 0xc0, !PT ;  /* 0x000000ff03037812 */ /* 0x000fe400078ec0ff */
[----:B--2---:R-:W-:Y:S02]  /*63f0*/  F2FP.BF16.PACK_AB R2, R43, R172 ;  /* 0x000000ac2b02723e */ /* 0x004fe400000010ff */
[----:B------:R-:W-:Y:S01]  /*6400*/  PRMT R5, R15, 0x5410, R5 ;  /* 0x000054100f057816 */ /* 0x000fe20000000005 */
[----:B------:R-:W-:Y:S01]  /*6410*/  IMAD.MOV.U32 R15, RZ, RZ, R26 ;  /* 0x000000ffff0f7224 */ /* 0x000fe200078e001a */
[----:B------:R-:W-:Y:S02]  /*6420*/  LOP3.LUT R6, R0, R2, RZ, 0xc0, !PT ;  /* 0x0000000200067212 */ /* 0x000fe400078ec0ff */
[----:B------:R-:W-:Y:S02]  /*6430*/  F2FP.BF16.PACK_AB R2, R144, R173 ;  /* 0x000000ad9002723e */ /* 0x000fe400000010ff */
[----:B-1----:R-:W-:-:S02]  /*6440*/  PRMT R4, R7, 0x5410, R16 ;  /* 0x0000541007047816 */ /* 0x002fc40000000010 */
[----:B------:R-:W-:Y:S01]  /*6450*/  PRMT R7, R3, 0x5410, R12 ;  /* 0x0000541003077816 */ /* 0x000fe2000000000c */
[--C-:B------:R-:W-:Y:S01]  /*6460*/  HSET2.LE.AND R3, R5, R101.reuse, PT ;  /* 0x0000006505037233 */ /* 0x100fe20003803000 */
[----:B---3--:R-:W-:Y:S01]  /*6470*/  F2FP.BF16.PACK_AB R12, R138, R219 ;  /* 0x000000db8a0c723e */ /* 0x008fe200000010ff */
[--C-:B------:R-:W-:Y:S01]  /*6480*/  HSET2.LE.AND R0, R4, R101.reuse, PT ;  /* 0x0000006504007233 */ /* 0x100fe20003803000 */
[----:B------:R-:W-:Y:S01]  /*6490*/  F2FP.BF16.PACK_AB R4, R175, R139 ;  /* 0x0000008baf04723e */ /* 0x000fe200000010ff */
[----:B------:R-:W-:-:S03]  /*64a0*/  HSET2.LE.AND R5, R7, R101, PT ;  /* 0x0000006507057233 */ /* 0x000fc60003803000 */
[----:B------:R-:W-:Y:S01]  /*64b0*/  LOP3.LUT R7, R0, R2, RZ, 0xc0, !PT ;  /* 0x0000000200077212 */ /* 0x000fe200078ec0ff */
[----:B------:R-:W-:Y:S01]  /*64c0*/  FFMA.FTZ R0, R151, c[0x0][0x23c], -R13 ;  /* 0x00008f0097007a23 */ /* 0x000fe2000001080d */
[----:B------:R-:W-:Y:S01]  /*64d0*/  LOP3.LUT R2, R17, UR8, R22, 0x96, !PT ;  /* 0x0000000811027c12 */ /* 0x000fe2000f8e9616 */
[----:B------:R-:W-:Y:S01]  /*64e0*/  IMAD.MOV.U32 R151, RZ, RZ, R135 ;  /* 0x000000ffff977224 */ /* 0x000fe200078e0087 */
[----:B------:R-:W-:Y:S01]  /*64f0*/  LOP3.LUT R4, R3, R4, RZ, 0xc0, !PT ;  /* 0x0000000403047212 */ /* 0x000fe200078ec0ff */
[----:B------:R1:W-:Y:S01]  /*6500*/  MUFU.EX2 R9, R0 ;  /* 0x0000000000097308 */ /* 0x0003e20000000800 */
[----:B------:R-:W-:Y:S01]  /*6510*/  LOP3.LUT R5, R5, R12, RZ, 0xc0, !PT ;  /* 0x0000000c05057212 */ /* 0x000fe200078ec0ff */
[----:B------:R-:W-:-:S04]  /*6520*/  IMAD.WIDE.U32 R2, R2, -0x2daee0ad, RZ ;  /* 0xd2511f5302027825 */ /* 0x000fc800078e00ff */
[----:B------:R-:W-:Y:S02]  /*6530*/  IMAD.MOV.U32 R12, RZ, RZ, R27 ;  /* 0x000000ffff0c7224 */ /* 0x000fe400078e001b */
[C---:B------:R-:W-:Y:S07]  /*6540*/  HMMA.16816.F32.BF16 R72, R4.reuse, R98, RZ ;  /* 0x000000620448723c */ /* 0x040fee00000418ff */
[----:B------:R-:W-:Y:S01]  /*6550*/  IMAD.MOV.U32 R98, RZ, RZ, R51 ;  /* 0x000000ffff627224 */ /* 0x000fe200078e0033 */
[----:B------:R-:W-:Y:S01]  /*6560*/  HMMA.16816.F32.BF16 R44, R4, R76, RZ ;  /* 0x0000004c042c723c */ /* 0x000fe200000418ff */
[----:B-1----:R-:W-:-:S04]  /*6570*/  FFMA.FTZ R0, R150, c[0x0][0x23c], -R13 ;  /* 0x00008f0096007a23 */ /* 0x002fc8000001080d */
[----:B------:R1:W-:Y:S03]  /*6580*/  MUFU.EX2 R16, R0 ;  /* 0x0000000000107308 */ /* 0x0003e60000000800 */
[C---:B------:R-:W-:Y:S08]  /*6590*/  HMMA.16816.F32.BF16 R52, R4.reuse, R78, RZ ;  /* 0x0000004e0434723c */ /* 0x040ff000000418ff */
[----:B------:R-:W-:Y:S01]  /*65a0*/  HMMA.16816.F32.BF16 R36, R4, R80, RZ ;  /* 0x000000500424723c */ /* 0x000fe200000418ff */
[----:B-1----:R-:W-:-:S06]  /*65b0*/  FFMA.FTZ R0, R147, c[0x0][0x23c], -R13 ;  /* 0x00008f0093007a23 */ /* 0x002fcc000001080d */
[----:B------:R-:W-:Y:S01]  /*65c0*/  IMAD.MOV.U32 R80, RZ, RZ, R138 ;  /* 0x000000ffff507224 */ /* 0x000fe200078e008a */
[----:B------:R-:W-:Y:S01]  /*65d0*/  HMMA.16816.F32.BF16 R56, R4, R82, RZ ;  /* 0x000000520438723c */ /* 0x000fe200000418ff */
[----:B------:R1:W-:Y:S01]  /*65e0*/  MUFU.EX2 R99, R0 ;  /* 0x0000000000637308 */ /* 0x0003e20000000800 */
[----:B------:R-:W-:-:S06]  /*65f0*/  IMAD.MOV.U32 R81, RZ, RZ, R10 ;  /* 0x000000ffff517224 */ /* 0x000fcc00078e000a */
[C---:B------:R-:W-:Y:S08]  /*6600*/  HMMA.16816.F32.BF16 R32, R4.reuse, R92, RZ ;  /* 0x0000005c0420723c */ /* 0x040ff000000418ff */
[----:B------:R-:W-:Y:S01]  /*6610*/  HMMA.16816.F32.BF16 R60, R4, R94, RZ ;  /* 0x0000005e043c723c */ /* 0x000fe200000418ff */
[----:B-1----:R-:W-:Y:S02]  /*6620*/  LOP3.LUT R0, R3, UR18, R20, 0x96, !PT ;  /* 0x0000001203007c12 */ /* 0x002fe4000f8e9614 */
[----:B------:R-:W-:-:S05]  /*6630*/  LOP3.LUT R3, R2, 0xffff, RZ, 0xc0, !PT ;  /* 0x0000ffff02037812 */ /* 0x000fca00078ec0ff */
[C---:B------:R-:W-:Y:S08]  /*6640*/  HMMA.16816.F32.BF16 R24, R4.reuse, R84, RZ ;  /* 0x000000540418723c */ /* 0x040ff000000418ff */
[C---:B------:R-:W-:Y:S08]  /*6650*/  HMMA.16816.F32.BF16 R68, R4.reuse, R86, RZ ;  /* 0x000000560444723c */ /* 0x040ff000000418ff */
[C---:B------:R-:W-:Y:S07]  /*6660*/  HMMA.16816.F32.BF16 R28, R4.reuse, R96, RZ ;  /* 0x00000060041c723c */ /* 0x040fee00000418ff */
[----:B------:R-:W-:Y:S01]  /*6670*/  IMAD.MOV.U32 R97, RZ, RZ, R163 ;  /* 0x000000ffff617224 */ /* 0x000fe200078e00a3 */
[C---:B------:R-:W-:Y:S08]  /*6680*/  HMMA.16816.F32.BF16 R48, R4.reuse, R88, RZ ;  /* 0x000000580430723c */ /* 0x040ff000000418ff */
[----:B------:R-:W-:Y:S07]  /*6690*/  HMMA.16816.F32.BF16 R76, R4, R90, RZ ;  /* 0x0000005a044c723c */ /* 0x000fee00000418ff */
[----:B------:R-:W-:Y:S01]  /*66a0*/  LOP3.LUT R7, R2, 0xff, RZ, 0xc0, !PT ;  /* 0x000000ff02077812 */ /* 0x000fe200078ec0ff */
[----:B------:R-:W-:Y:S01]  /*66b0*/  FFMA.FTZ R4, R145, c[0x0][0x23c], -R13 ;  /* 0x00008f0091047a23 */ /* 0x000fe2000001080d */
[----:B------:R-:W-:-:S02]  /*66c0*/  SHF.R.U32.HI R6, RZ, 0x10, R2 ;  /* 0x00000010ff067819 */ /* 0x000fc40000011602 */
[----:B------:R-:W-:Y:S01]  /*66d0*/  SHF.R.U32.HI R5, RZ, 0x18, R2 ;  /* 0x00000018ff057819 */ /* 0x000fe20000011602 */
[----:B------:R1:W2:Y:S01]  /*66e0*/  MUFU.EX2 R135, R4 ;  /* 0x0000000400877308 */ /* 0x0002a20000000800 */
[----:B------:R-:W-:Y:S01]  /*66f0*/  SHF.R.U32.HI R2, RZ, 0x8, R3 ;  /* 0x00000008ff027819 */ /* 0x000fe20000011603 */
[----:B------:R-:W-:Y:S02]  /*6700*/  FFMA.FTZ R3, R149, c[0x0][0x23c], -R14 ;  /* 0x00008f0095037a23 */ /* 0x000fe4000001080e */
[----:B------:R-:W-:Y:S02]  /*6710*/  IMAD.MOV.U32 R149, RZ, RZ, R12 ;  /* 0x000000ffff957224 */ /* 0x000fe400078e000c */
[----:B------:R-:W-:Y:S01]  /*6720*/  IMAD.MOV.U32 R12, RZ, RZ, R8 ;  /* 0x000000ffff0c7224 */ /* 0x000fe200078e0008 */
[----:B------:R-:W-:Y:S01]  /*6730*/  PRMT R8, R7, 0x5410, R2 ;  /* 0x0000541007087816 */ /* 0x000fe20000000002 */
[----:B------:R3:W-:Y:S01]  /*6740*/  MUFU.EX2 R96, R3 ;  /* 0x0000000300607308 */ /* 0x0007e20000000800 */
[----:B------:R-:W-:-:S02]  /*6750*/  LOP3.LUT R2, R6, 0xff, RZ, 0xc0, !PT ;  /* 0x000000ff06027812 */ /* 0x000fc400078ec0ff */
[----:B------:R-:W-:Y:S02]  /*6760*/  LOP3.LUT R6, R0, 0xff, RZ, 0xc0, !PT ;  /* 0x000000ff00067812 */ /* 0x000fe400078ec0ff */
[----:B------:R-:W-:Y:S02]  /*6770*/  PRMT R7, R2, 0x5410, R5 ;  /* 0x0000541002077816 */ /* 0x000fe40000000005 */
[----:B------:R-:W-:Y:S02]  /*6780*/  LOP3.LUT R2, R0, 0xffff, RZ, 0xc0, !PT ;  /* 0x0000ffff00027812 */ /* 0x000fe400078ec0ff */
[----:B------:R-:W-:Y:S02]  /*6790*/  SHF.R.U32.HI R5, RZ, 0x18, R0 ;  /* 0x00000018ff057819 */ /* 0x000fe40000011600 */
[----:B-1----:R-:W-:Y:S01]  /*67a0*/  SHF.R.U32.HI R4, RZ, 0x8, R2 ;  /* 0x00000008ff047819 */ /* 0x002fe20000011602 */
[----:B------:R-:W-:-:S03]  /*67b0*/  FFMA.FTZ R2, R161, c[0x0][0x23c], -R14 ;  /* 0x00008f00a1027a23 */ /* 0x000fc6000001080e */
[----:B------:R-:W-:Y:S01]  /*67c0*/  PRMT R4, R6, 0x5410, R4 ;  /* 0x0000541006047816 */ /* 0x000fe20000000004 */
[----:B---3--:R-:W-:Y:S01]  /*67d0*/  FFMA.FTZ R3, R146, c[0x0][0x23c], -R14 ;  /* 0x00008f0092037a23 */ /* 0x008fe2000001080e */
[----:B------:R2:W-:Y:S08]  /*67e0*/  MUFU.EX2 R10, R2 ;  /* 0x00000002000a7308 */ /* 0x0005f00000000800 */
[----:B------:R1:W3:Y:S01]  /*67f0*/  MUFU.EX2 R138, R3 ;  /* 0x00000003008a7308 */ /* 0x0002e20000000800 */
[----:B--2---:R-:W-:-:S02]  /*6800*/  F2FP.BF16.PACK_AB R2, R135, R99 ;  /* 0x000000638702723e */ /* 0x004fc400000010ff */
[----:B-1----:R-:W-:-:S04]  /*6810*/  SHF.R.U32.HI R3, RZ, 0x10, R0 ;  /* 0x00000010ff037819 */ /* 0x002fc80000011600 */
[----:B------:R-:W-:Y:S01]  /*6820*/  LOP3.LUT R0, R3, 0xff, RZ, 0xc0, !PT ;  /* 0x000000ff03007812 */ /* 0x000fe200078ec0ff */
[----:B------:R-:W-:-:S03]  /*6830*/  FFMA.FTZ R3, R160, c[0x0][0x23c], -R14 ;  /* 0x00008f00a0037a23 */ /* 0x000fc6000001080e */
[----:B------:R-:W-:Y:S01]  /*6840*/  PRMT R5, R0, 0x5410, R5 ;  /* 0x0000541000057816 */ /* 0x000fe20000000005 */
[--C-:B------:R-:W-:Y:S01]  /*6850*/  HSET2.LE.AND R0, R8, R101.reuse, PT ;  /* 0x0000006508007233 */ /* 0x100fe20003803000 */
[----:B------:R-:W1:Y:S04]  /*6860*/  MUFU.EX2 R150, R3 ;  /* 0x0000000300967308 */ /* 0x000e680000000800 */
[----:B------:R-:W-:Y:S01]  /*6870*/  LOP3.LUT R6, R0, R2, RZ, 0xc0, !PT ;  /* 0x0000000200067212 */ /* 0x000fe200078ec0ff */
[----:B------:R-:W-:Y:S01]  /*6880*/  HSET2.LE.AND R0, R7, R101, PT ;  /* 0x0000006507007233 */ /* 0x000fe20003803000 */
[----:B---3--:R-:W-:-:S04]  /*6890*/  F2FP.BF16.PACK_AB R2, R138, R96 ;  /* 0x000000608a02723e */ /* 0x008fc800000010ff */
[----:B------:R-:W-:Y:S01]  /*68a0*/  LOP3.LUT R7, R0, R2, RZ, 0xc0, !PT ;  /* 0x0000000200077212 */ /* 0x000fe200078ec0ff */
[----:B------:R-:W-:Y:S01]  /*68b0*/  HSET2.LE.AND R0, R4, R101, PT ;  /* 0x0000006504007233 */ /* 0x000fe20003803000 */
[----:B------:R-:W-:-:S04]  /*68c0*/  F2FP.BF16.PACK_AB R2, R16, R9 ;  /* 0x000000091002723e */ /* 0x000fc800000010ff */
[----:B------:R-:W-:Y:S01]  /*68d0*/  LOP3.LUT R4, R0, R2, RZ, 0xc0, !PT ;  /* 0x0000000200047212 */ /* 0x000fe200078ec0ff */
[----:B------:R-:W-:Y:S01]  /*68e0*/  HSET2.LE.AND R0, R5, R101, PT ;  /* 0x0000006505007233 */ /* 0x000fe20003803000 */
[----:B-1----:R-:W-:-:S04]  /*68f0*/  F2FP.BF16.PACK_AB R2, R150, R10 ;  /* 0x0000000a9602723e */ /* 0x002fc800000010ff */
[----:B------:R-:W-:Y:S01]  /*6900*/  LOP3.LUT R5, R0, R2, RZ, 0xc0, !PT ;  /* 0x0000000200057212 */ /* 0x000fe200078ec0ff */
[----:B------:R-:W-:-:S05]  /*6910*/  IMAD.U32 R0, RZ, RZ, UR5 ;  /* 0x00000005ff007e24 */ /* 0x000fca000f8e00ff */
[----:B------:R-:W-:Y:S01]  /*6920*/  LOP3.LUT R0, R137, UR33, R0, 0x96, !PT ;  /* 0x0000002189007c12 */ /* 0x000fe2000f8e9600 */
[----:B------:R-:W-:Y:S01]  /*6930*/  HMMA.16816.F32.BF16 R88, R4, R120, R44 ;  /* 0x000000780458723c */ /* 0x000fe2000004182c */
[----:B------:R-:W-:-:S03]  /*6940*/  IMAD.MOV.U32 R137, RZ, RZ, R174 ;  /* 0x000000ffff897224 */ /* 0x000fc600078e00ae */
[----:B------:R-:W-:-:S04]  /*6950*/  IMAD.WIDE.U32 R20, R0, -0x326172a9, RZ ;  /* 0xcd9e8d5700147825 */ /* 0x000fc800078e00ff */
[----:B------:R-:W-:Y:S01]  /*6960*/  IMAD.MOV.U32 R120, RZ, RZ, R9 ;  /* 0x000000ffff787224 */ /* 0x000fe200078e0009 */
[----:B------:R-:W-:Y:S01]  /*6970*/  LOP3.LUT R0, R21, UR16, R106, 0x96, !PT ;  /* 0x0000001015007c12 */ /* 0x000fe2000f8e966a */
[----:B------:R-:W-:Y:S01]  /*6980*/  HMMA.16816.F32.BF16 R84, R4, R128, R36 ;  /* 0x000000800454723c */ /* 0x000fe20000041824 */
[----:B------:R-:W-:Y:S01]  /*6990*/  LOP3.LUT R2, R65, UR14, R20, 0x96, !PT ;  /* 0x0000000e41027c12 */ /* 0x000fe2000f8e9614 */
[----:B------:R-:W-:Y:S02]  /*69a0*/  IMAD.MOV.U32 R46, RZ, RZ, R16 ;  /* 0x000000ffff2e7224 */ /* 0x000fe400078e0010 */
[----:B------:R-:W-:-:S04]  /*69b0*/  IMAD.WIDE.U32 R8, R0, -0x2daee0ad, RZ ;  /* 0xd2511f5300087825 */ /* 0x000fc800078e00ff */
[----:B------:R-:W-:Y:S01]  /*69c0*/  IMAD.WIDE.U32 R2, R2, -0x2daee0ad, RZ ;  /* 0xd2511f5302027825 */ /* 0x000fe200078e00ff */
[----:B------:R-:W-:Y:S01]  /*69d0*/  LOP3.LUT R9, R9, UR13, R100, 0x96, !PT ;  /* 0x0000000d09097c12 */ /* 0x000fe2000f8e9664 */
[----:B------:R-:W-:Y:S02]  /*69e0*/  HMMA.16816.F32.BF16 R160, R4, R116, R24 ;  /* 0x0000007404a0723c */ /* 0x000fe40000041818 */
[----:B------:R-:W-:Y:S01]  /*69f0*/  IMAD.MOV.U32 R129, RZ, RZ, R175 ;  /* 0x000000ffff817224 */ /* 0x000fe200078e00af */
[----:B------:R-:W-:Y:S01]  /*6a00*/  LOP3.LUT R0, R3, UR11, R8, 0x96, !PT ;  /* 0x0000000b03007c12 */ /* 0x000fe2000f8e9608 */
[----:B------:R-:W-:-:S04]  /*6a10*/  IMAD.WIDE.U32 R8, R9, -0x326172a9, RZ ;  /* 0xcd9e8d5709087825 */ /* 0x000fc800078e00ff */
[----:B------:R-:W-:Y:S01]  /*6a20*/  IMAD.MOV.U32 R117, RZ, RZ, R173 ;  /* 0x000000ffff757224 */ /* 0x000fe200078e00ad */
[C---:B------:R-:W-:Y:S01]  /*6a30*/  HMMA.16816.F32.BF16 R92, R4.reuse, R112, R28 ;  /* 0x00000070045c723c */ /* 0x040fe2000004181c */
[----:B------:R-:W-:Y:S01]  /*6a40*/  IMAD.MOV.U32 R116, RZ, RZ, R172 ;  /* 0x000000ffff747224 */ /* 0x000fe200078e00ac */
[----:B------:R-:W1:Y:S01]  /*6a50*/  LDSM.16.MT88.4 R28, [R216+0x9800] ;  /* 0x00980000d81c783b */ /* 0x000e620000004200 */
[----:B------:R-:W-:Y:S02]  /*6a60*/  IMAD.MOV.U32 R128, RZ, RZ, R144 ;  /* 0x000000ffff807224 */ /* 0x000fe400078e0090 */
[----:B------:R-:W-:Y:S02]  /*6a70*/  IMAD.MOV.U32 R36, RZ, RZ, R42 ;  /* 0x000000ffff247224 */ /* 0x000fe400078e002a */
[----:B------:R-:W-:Y:S01]  /*6a80*/  IMAD.MOV.U32 R39, RZ, RZ, R11 ;  /* 0x000000ffff277224 */ /* 0x000fe200078e000b */
[----:B------:R-:W-:Y:S01]  /*6a90*/  HMMA.16816.F32.BF16 R172, R4, R124, R48 ;  /* 0x0000007c04ac723c */ /* 0x000fe20000041830 */
[----:B------:R-:W-:-:S02]  /*6aa0*/  IMAD.MOV.U32 R44, RZ, RZ, R12 ;  /* 0x000000ffff2c7224 */ /* 0x000fc400078e000c */
[----:B------:R-:W-:Y:S02]  /*6ab0*/  IMAD.MOV.U32 R121, RZ, RZ, R10 ;  /* 0x000000ffff797224 */ /* 0x000fe400078e000a */
[----:B------:R-:W-:Y:S02]  /*6ac0*/  IMAD.MOV.U32 R38, RZ, RZ, R15 ;  /* 0x000000ffff267224 */ /* 0x000fe400078e000f */
[----:B------:R-:W-:Y:S01]  /*6ad0*/  IMAD.WIDE.U32 R48, R0, -0x326172a9, RZ ;  /* 0xcd9e8d5700307825 */ /* 0x000fe200078e00ff */
[----:B------:R-:W-:Y:S01]  /*6ae0*/  LOP3.LUT R0, R9, UR12, R64, 0x96, !PT ;  /* 0x0000000c09007c12 */ /* 0x000fe2000f8e9640 */
[----:B------:R-:W-:Y:S01]  /*6af0*/  HMMA.16816.F32.BF16 R144, R4, R108, R32 ;  /* 0x0000006c0490723c */ /* 0x000fe20000041820 */
[----:B------:R-:W-:Y:S01]  /*6b00*/  LDSM.16.MT88.4 R32, [R216+0xa800] ;  /* 0x00a80000d820783b */ /* 0x000fe20000004200 */
[----:B------:R-:W-:Y:S01]  /*6b10*/  IMAD.MOV.U32 R37, RZ, RZ, R139 ;  /* 0x000000ffff257224 */ /* 0x000fe200078e008b */
[----:B------:R-:W-:Y:S01]  /*6b20*/  LOP3.LUT R3, R49, UR10, R8, 0x96, !PT ;  /* 0x0000000a31037c12 */ /* 0x000fe2000f8e9608 */
[----:B------:R-:W-:-:S04]  /*6b30*/  IMAD.WIDE.U32 R8, R0, -0x2daee0ad, RZ ;  /* 0xd2511f5300087825 */ /* 0x000fc800078e00ff */
[----:B------:R-:W-:Y:S01]  /*6b40*/  IMAD.MOV.U32 R109, RZ, RZ, R43 ;  /* 0x000000ffff6d7224 */ /* 0x000fe200078e002b */
[C---:B------:R-:W-:Y:S01]  /*6b50*/  HMMA.16816.F32.BF16 R56, R4.reuse, R130, R56 ;  /* 0x000000820438723c */ /* 0x040fe20000041838 */
[----:B------:R-:W-:Y:S02]  /*6b60*/  FFMA.FTZ R0, R167, c[0x0][0x23c], -R19 ;  /* 0x00008f00a7007a23 */ /* 0x000fe40000010813 */
[----:B------:R-:W-:Y:S01]  /*6b70*/  IMAD.WIDE.U32 R42, R3, -0x2daee0ad, RZ ;  /* 0xd2511f53032a7825 */ /* 0x000fe200078e00ff */
[----:B------:R-:W-:Y:S01]  /*6b80*/  LOP3.LUT R3, R9, UR9, R2, 0x96, !PT ;  /* 0x0000000909037c12 */ /* 0x000fe2000f8e9602 */
[----:B------:R2:W3:Y:S02]  /*6b90*/  MUFU.EX2 R113, R0 ;  /* 0x0000000000717308 */ /* 0x0004e40000000800 */
[----:B------:R-:W-:Y:S01]  /*6ba0*/  IMAD.MOV.U32 R108, RZ, RZ, R252 ;  /* 0x000000ffff6c7224 */ /* 0x000fe200078e00fc */
[----:B------:R-:W-:Y:S01]  /*6bb0*/  LOP3.LUT R2, R43, UR7, R8, 0x96, !PT ;  /* 0x000000072b027c12 */ /* 0x000fe2000f8e9608 */
[----:B------:R-:W-:Y:S01]  /*6bc0*/  IMAD.WIDE.U32 R22, R3, -0x326172a9, RZ ;  /* 0xcd9e8d5703167825 */ /* 0x000fe200078e00ff */
[----:B------:R-:W-:Y:S03]  /*6bd0*/  HMMA.16816.F32.BF16 R72, R4, R114, R72 ;  /* 0x000000720448723c */ /* 0x000fe60000041848 */
[----:B------:R-:W-:-:S04]  /*6be0*/  IMAD.WIDE.U32 R2, R2, -0x326172a9, RZ ;  /* 0xcd9e8d5702027825 */ /* 0x000fc800078e00ff */
[----:B------:R-:W-:Y:S01]  /*6bf0*/  FFMA.FTZ R8, R203, c[0x0][0x23c], -R18 ;  /* 0x00008f00cb087a23 */ /* 0x000fe20000010812 */
[C---:B------:R-:W-:Y:S01]  /*6c00*/  LOP3.LUT R9, R2.reuse, 0xffff, RZ, 0xc0, !PT ;  /* 0x0000ffff02097812 */ /* 0x040fe200078ec0ff */
[----:B------:R-:W-:Y:S01]  /*6c10*/  IMAD.MOV.U32 R139, RZ, RZ, R251 ;  /* 0x000000ffff8b7224 */ /* 0x000fe200078e00fb */
[----:B------:R-:W-:Y:S01]  /*6c20*/  LOP3.LUT R17, R2, 0xff, RZ, 0xc0, !PT ;  /* 0x000000ff02117812 */ /* 0x000fe200078ec0ff */
[----:B--2---:R-:W-:Y:S01]  /*6c30*/  FFMA.FTZ R0, R165, c[0x0][0x23c], -R19 ;  /* 0x00008f00a5007a23 */ /* 0x004fe20000010813 */
[--C-:B------:R-:W-:Y:S01]  /*6c40*/  SHF.R.U32.HI R11, RZ, 0x10, R2.reuse ;  /* 0x00000010ff0b7819 */ /* 0x100fe20000011602 */
[----:B------:R-:W-:Y:S01]  /*6c50*/  MUFU.EX2 R203, R8 ;  /* 0x0000000800cb7308 */ /* 0x000fe20000000800 */
[----:B------:R-:W-:Y:S01]  /*6c60*/  SHF.R.U32.HI R16, RZ, 0x18, R2 ;  /* 0x00000018ff107819 */ /* 0x000fe20000011602 */
[----:B------:R-:W-:Y:S01]  /*6c70*/  IMAD.MOV.U32 R47, RZ, RZ, R80 ;  /* 0x000000ffff2f7224 */ /* 0x000fe200078e0050 */
[----:B------:R-:W-:Y:S01]  /*6c80*/  HMMA.16816.F32.BF16 R60, R4, R110, R60 ;  /* 0x0000006e043c723c */ /* 0x000fe2000004183c */
[----:B------:R-:W-:-:S02]  /*6c90*/  IMAD.MOV.U32 R45, RZ, RZ, R81 ;  /* 0x000000ffff2d7224 */ /* 0x000fc400078e0051 */
[----:B------:R-:W-:Y:S02]  /*6ca0*/  IMAD.MOV.U32 R49, RZ, RZ, R128 ;  /* 0x000000ffff317224 */ /* 0x000fe400078e0080 */
[----:B------:R2:W4:Y:S01]  /*6cb0*/  MUFU.EX2 R24, R0 ;  /* 0x0000000000187308 */ /* 0x0005220000000800 */
[----:B------:R-:W-:Y:S02]  /*6cc0*/  IMAD.MOV.U32 R131, RZ, RZ, R36 ;  /* 0x000000ffff837224 */ /* 0x000fe400078e0024 */
[----:B------:R-:W-:Y:S01]  /*6cd0*/  HMMA.16816.F32.BF16 R80, R4, R122, R52 ;  /* 0x0000007a0450723c */ /* 0x000fe20000041834 */
[----:B------:R-:W-:Y:S01]  /*6ce0*/  IMAD.MOV.U32 R128, RZ, RZ, R37 ;  /* 0x000000ffff807224 */ /* 0x000fe200078e0025 */
[----:B------:R-:W-:Y:S01]  /*6cf0*/  LDSM.16.MT88.4 R52, [R218+0xb800] ;  /* 0x00b80000da34783b */ /* 0x000fe20000004200 */
[----:B------:R-:W-:Y:S02]  /*6d00*/  IMAD.MOV.U32 R125, RZ, RZ, R38 ;  /* 0x000000ffff7d7224 */ /* 0x000fe400078e0026 */
[----:B------:R-:W-:-:S02]  /*6d10*/  IMAD.MOV.U32 R130, RZ, RZ, R39 ;  /* 0x000000ffff827224 */ /* 0x000fc400078e0027 */
[----:B------:R-:W-:Y:S01]  /*6d20*/  IMAD.MOV.U32 R114, RZ, RZ, R44 ;  /* 0x000000ffff727224 */ /* 0x000fe200078e002c */
[----:B------:R-:W-:Y:S01]  /*6d30*/  LDSM.16.MT88.4 R36, [R218+0xa800] ;  /* 0x00a80000da24783b */ /* 0x000fe20000004200 */
[C---:B------:R-:W-:Y:S01]  /*6d40*/  HMMA.16816.F32.BF16 R68, R4.reuse, R118, R68 ;  /* 0x000000760444723c */ /* 0x040fe20000041844 */
[----:B------:R-:W-:Y:S02]  /*6d50*/  IMAD.MOV.U32 R112, RZ, RZ, R116 ;  /* 0x000000ffff707224 */ /* 0x000fe400078e0074 */
[----:B------:R-:W-:Y:S02]  /*6d60*/  IMAD.MOV.U32 R51, RZ, RZ, R117 ;  /* 0x000000ffff337224 */ /* 0x000fe400078e0075 */
[----:B--2---:R-:W-:Y:S02]  /*6d70*/  FFMA.FTZ R0, R164, c[0x0][0x23c], -R19 ;  /* 0x00008f00a4007a23 */ /* 0x004fe40000010813 */
[----:B------:R-:W-:Y:S01]  /*6d80*/  IMAD.MOV.U32 R100, RZ, RZ, R136 ;  /* 0x000000ffff647224 */ /* 0x000fe200078e0088 */
[----:B------:R-:W-:Y:S01]  /*6d90*/  HMMA.16816.F32.BF16 R76, R4, R126, R76 ;  /* 0x0000007e044c723c */ /* 0x000fe2000004184c */
[----:B------:R2:W-:Y:S01]  /*6da0*/  MUFU.EX2 R252, R0 ;  /* 0x0000000000fc7308 */ /* 0x0005e20000000800 */
[----:B------:R-:W-:-:S02]  /*6db0*/  IMAD.MOV.U32 R65, RZ, RZ, R137 ;  /* 0x000000ffff417224 */ /* 0x000fc400078e0089 */
[----:B------:R-:W-:Y:S02]  /*6dc0*/  IMAD.MOV.U32 R50, RZ, RZ, R108 ;  /* 0x000000ffff327224 */ /* 0x000fe400078e006c */
[----:B------:R-:W-:Y:S02]  /*6dd0*/  IMAD.MOV.U32 R64, RZ, RZ, R109 ;  /* 0x000000ffff407224 */ /* 0x000fe400078e006d */
[----:B------:R-:W-:Y:S02]  /*6de0*/  IMAD.MOV.U32 R43, RZ, RZ, R120 ;  /* 0x000000ffff2b7224 */ /* 0x000fe400078e0078 */
[----:B------:R-:W-:Y:S02]  /*6df0*/  IMAD.MOV.U32 R115, RZ, RZ, R121 ;  /* 0x000000ffff737224 */ /* 0x000fe400078e0079 */
[----:B------:R-:W-:Y:S02]  /*6e00*/  IMAD.MOV.U32 R124, RZ, RZ, R149 ;  /* 0x000000ffff7c7224 */ /* 0x000fe400078e0095 */
[----:B------:R-:W-:-:S02]  /*6e10*/  IMAD.MOV.U32 R127, RZ, RZ, R99 ;  /* 0x000000ffff7f7224 */ /* 0x000fc400078e0063 */
[----:B------:R-:W-:Y:S01]  /*6e20*/  IMAD.MOV.U32 R126, RZ, RZ, R96 ;  /* 0x000000ffff7e7224 */ /* 0x000fe200078e0060 */
[----:B--2---:R-:W-:Y:S01]  /*6e30*/  LOP3.LUT R0, R3, UR17, R22, 0x96, !PT ;  /* 0x0000001103007c12 */ /* 0x004fe2000f8e9616 */
[----:B------:R-:W-:-:S03]  /*6e40*/  FFMA.FTZ R3, R166, c[0x0][0x23c], -R19 ;  /* 0x00008f00a6037a23 */ /* 0x000fc60000010813 */
[C---:B------:R-:W-:Y:S01]  /*6e50*/  LOP3.LUT R2, R0.reuse, 0xffff, RZ, 0xc0, !PT ;  /* 0x0000ffff00027812 */ /* 0x040fe200078ec0ff */
[----:B------:R2:W-:Y:S01]  /*6e60*/  MUFU.EX2 R251, R3 ;  /* 0x0000000300fb7308 */ /* 0x0005e20000000800 */
[----:B------:R-:W-:Y:S02]  /*6e70*/  LOP3.LUT R15, R0, 0xff, RZ, 0xc0, !PT ;  /* 0x000000ff000f7812 */ /* 0x000fe400078ec0ff */
[--C-:B------:R-:W-:Y:S02]  /*6e80*/  SHF.R.U32.HI R10, RZ, 0x10, R0.reuse ;  /* 0x00000010ff0a7819 */ /* 0x100fe40000011600 */
[----:B------:R-:W-:Y:S02]  /*6e90*/  SHF.R.U32.HI R12, RZ, 0x18, R0 ;  /* 0x00000018ff0c7819 */ /* 0x000fe40000011600 */
[----:B------:R-:W-:Y:S01]  /*6ea0*/  SHF.R.U32.HI R0, RZ, 0x8, R2 ;  /* 0x00000008ff007819 */ /* 0x000fe20000011602 */
[----:B------:R-:W-:Y:S01]  /*6eb0*/  FFMA.FTZ R2, R201, c[0x0][0x23c], -R18 ;  /* 0x00008f00c9027a23 */ /* 0x000fe20000010812 */
[----:B------:R-:W-:-:S02]  /*6ec0*/  LOP3.LUT R8, R10, 0xff, RZ, 0xc0, !PT ;  /* 0x000000ff0a087812 */ /* 0x000fc400078ec0ff */
[----:B------:R-:W-:Y:S01]  /*6ed0*/  PRMT R0, R15, 0x5410, R0 ;  /* 0x000054100f007816 */ /* 0x000fe20000000000 */
[----:B------:R1:W1:Y:S01]  /*6ee0*/  MUFU.EX2 R201, R2 ;  /* 0x0000000200c97308 */ /* 0x0002620000000800 */
[----:B------:R-:W-:Y:S01]  /*6ef0*/  PRMT R8, R8, 0x5410, R12 ;  /* 0x0000541008087816 */ /* 0x000fe2000000000c */
[----:B------:R-:W-:Y:S01]  /*6f00*/  IMAD.MOV.U32 R15, RZ, RZ, R151 ;  /* 0x000000ffff0f7224 */ /* 0x000fe200078e0097 */
[----:B--2---:R-:W-:Y:S01]  /*6f10*/  SHF.R.U32.HI R3, RZ, 0x8, R9 ;  /* 0x00000008ff037819 */ /* 0x004fe20000011609 */
[----:B------:R-:W-:Y:S01]  /*6f20*/  HSET2.LE.AND R0, R0, R101, PT ;  /* 0x0000006500007233 */ /* 0x000fe20003803000 */
[----:B------:R-:W-:Y:S01]  /*6f30*/  LOP3.LUT R9, R11, 0xff, RZ, 0xc0, !PT ;  /* 0x000000ff0b097812 */ /* 0x000fe200078ec0ff */
[----:B------:R-:W-:Y:S01]  /*6f40*/  IMAD.MOV.U32 R11, RZ, RZ, R45 ;  /* 0x000000ffff0b7224 */ /* 0x000fe200078e002d */
[----:B------:R-:W-:Y:S01]  /*6f50*/  PRMT R10, R17, 0x5410, R3 ;  /* 0x00005410110a7816 */ /* 0x000fe20000000003 */
[----:B------:R-:W-:Y:S01]  /*6f60*/  FFMA.FTZ R3, R200, c[0x0][0x23c], -R18 ;  /* 0x00008f00c8037a23 */ /* 0x000fe20000010812 */
[----:B------:R-:W-:Y:S01]  /*6f70*/  PRMT R9, R9, 0x5410, R16 ;  /* 0x0000541009097816 */ /* 0x000fe20000000010 */
[----:B---3--:R-:W-:-:S02]  /*6f80*/  IMAD.MOV.U32 R200, RZ, RZ, R113 ;  /* 0x000000ffffc87224 */ /* 0x008fc400078e0071 */
[----:B------:R-:W-:Y:S01]  /*6f90*/  IMAD.MOV.U32 R17, RZ, RZ, R46 ;  /* 0x000000ffff117224 */ /* 0x000fe200078e002e */
[----:B------:R2:W-:Y:S01]  /*6fa0*/  MUFU.EX2 R107, R3 ;  /* 0x00000003006b7308 */ /* 0x0005e20000000800 */
[----:B------:R-:W-:Y:S02]  /*6fb0*/  IMAD.MOV.U32 R113, RZ, RZ, R47 ;  /* 0x000000ffff717224 */ /* 0x000fe400078e002f */
[----:B-1----:R-:W-:Y:S01]  /*6fc0*/  FFMA.FTZ R2, R202, c[0x0][0x23c], -R18 ;  /* 0x00008f00ca027a23 */ /* 0x002fe20000010812 */
[----:B------:R-:W-:Y:S01]  /*6fd0*/  LDSM.16.MT88.4 R44, [R216+0xb800] ;  /* 0x00b80000d82c783b */ /* 0x000fe20000004200 */
[----:B----4-:R-:W-:Y:S02]  /*6fe0*/  IMAD.MOV.U32 R202, RZ, RZ, R24 ;  /* 0x000000ffffca7224 */ /* 0x010fe400078e0018 */
[----:B------:R-:W-:Y:S01]  /*6ff0*/  IMAD.MOV.U32 R16, RZ, RZ, R150 ;  /* 0x000000ffff107224 */ /* 0x000fe200078e0096 */
[----:B------:R-:W1:Y:S01]  /*7000*/  LDSM.16.MT88.4 R24, [R218+0x9800] ;  /* 0x00980000da18783b */ /* 0x000e620000004200 */
[----:B------:R3:W4:Y:S01]  /*7010*/  MUFU.EX2 R106, R2 ;  /* 0x00000002006a7308 */ /* 0x0007220000000800 */
[----:B------:R-:W-:-:S02]  /*7020*/  IMAD.MOV.U32 R12, RZ, RZ, R98 ;  /* 0x000000ffff0c7224 */ /* 0x000fc400078e0062 */
[----:B--2---:R-:W-:Y:S01]  /*7030*/  IMAD.MOV.U32 R3, RZ, RZ, R97 ;  /* 0x000000ffff037224 */ /* 0x004fe200078e0061 */
[----:B---3--:R-:W-:-:S04]  /*7040*/  F2FP.BF16.PACK_AB R2, R202, R200 ;  /* 0x000000c8ca02723e */ /* 0x008fc800000010ff */
[----:B------:R-:W-:Y:S01]  /*7050*/  LOP3.LUT R4, R0, R2, RZ, 0xc0, !PT ;  /* 0x0000000200047212 */ /* 0x000fe200078ec0ff */
[----:B------:R-:W-:Y:S01]  /*7060*/  HSET2.LE.AND R0, R8, R101, PT ;  /* 0x0000006508007233 */ /* 0x000fe20003803000 */
[----:B------:R-:W-:Y:S01]  /*7070*/  F2FP.BF16.PACK_AB R2, R201, R203 ;  /* 0x000000cbc902723e */ /* 0x000fe200000010ff */
[----:B------:R-:W-:-:S03]  /*7080*/  IMAD.MOV.U32 R8, RZ, RZ, R139 ;  /* 0x000000ffff087224 */ /* 0x000fc600078e008b */
[----:B------:R-:W-:Y:S01]  /*7090*/  LOP3.LUT R5, R0, R2, RZ, 0xc0, !PT ;  /* 0x0000000200057212 */ /* 0x000fe200078ec0ff */
[----:B------:R-:W-:Y:S01]  /*70a0*/  HSET2.LE.AND R0, R10, R101, PT ;  /* 0x000000650a007233 */ /* 0x000fe20003803000 */
[----:B------:R-:W-:Y:S01]  /*70b0*/  F2FP.BF16.PACK_AB R2, R251, R252 ;  /* 0x000000fcfb02723e */ /* 0x000fe200000010ff */
[----:B------:R-:W-:-:S03]  /*70c0*/  IMAD.MOV.U32 R10, RZ, RZ, R135 ;  /* 0x000000ffff0a7224 */ /* 0x000fc600078e0087 */
[----:B------:R-:W-:Y:S01]  /*70d0*/  LOP3.LUT R6, R0, R2, RZ, 0xc0, !PT ;  /* 0x0000000200067212 */ /* 0x000fe200078ec0ff */
[----:B------:R-:W-:Y:S01]  /*70e0*/  HSET2.LE.AND R0, R9, R101, PT ;  /* 0x0000006509007233 */ /* 0x000fe20003803000 */
[----:B----4-:R-:W-:Y:S01]  /*70f0*/  F2FP.BF16.PACK_AB R2, R107, R106 ;  /* 0x0000006a6b02723e */ /* 0x010fe200000010ff */
[----:B------:R-:W-:-:S03]  /*7100*/  IMAD.MOV.U32 R9, RZ, RZ, R138 ;  /* 0x000000ffff097224 */ /* 0x000fc600078e008a */
[----:B------:R-:W-:Y:S01]  /*7110*/  LOP3.LUT R7, R0, R2, RZ, 0xc0, !PT ;  /* 0x0000000200077212 */ /* 0x000fe200078ec0ff */
[----:B------:R-:W-:-:S06]  /*7120*/  IMAD.MOV.U32 R2, RZ, RZ, R134 ;  /* 0x000000ffff027224 */ /* 0x000fcc00078e0086 */
[C---:B------:R-:W-:Y:S07]  /*7130*/  HMMA.16816.F32.BF16 R116, R4.reuse, R28, R208 ;  /* 0x0000001c0474723c */ /* 0x040fee00000418d0 */
[----:B------:R-:W-:Y:S01]  /*7140*/  IMAD.MOV.U32 R208, RZ, RZ, R132 ;  /* 0x000000ffffd07224 */ /* 0x000fe200078e0084 */
[----:B-1----:R-:W-:Y:S01]  /*7150*/  HMMA.16816.F32.BF16 R136, R4, R26, R176 ;  /* 0x0000001a0488723c */ /* 0x002fe200000418b0 */
[----:B------:R-:W-:Y:S01]  /*7160*/  IMAD.MOV.U32 R210, RZ, RZ, R2 ;  /* 0x000000ffffd27224 */ /* 0x000fe200078e0002 */
[----:B------:R-:W-:Y:S01]  /*7170*/  LOP3.LUT R2, R41, UR14, R20, 0x96, !PT ;  /* 0x0000000e29027c12 */ /* 0x000fe2000f8e9614 */
[----:B------:R-:W-:Y:S01]  /*7180*/  IMAD.MOV.U32 R209, RZ, RZ, R133 ;  /* 0x000000ffffd17224 */ /* 0x000fe200078e0085 */
[----:B------:R-:W-:Y:S01]  /*7190*/  LOP3.LUT R0, R21, UR16, R208, 0x96, !PT ;  /* 0x0000001015007c12 */ /* 0x000fe2000f8e96d0 */
[----:B------:R-:W-:-:S02]  /*71a0*/  IMAD.MOV.U32 R211, RZ, RZ, R148 ;  /* 0x000000ffffd37224 */ /* 0x000fc400078e0094 */
[----:B------:R-:W-:Y:S01]  /*71b0*/  IMAD.MOV.U32 R209, RZ, RZ, R9 ;  /* 0x000000ffffd17224 */ /* 0x000fe200078e0009 */
[----:B------:R-:W-:Y:S01]  /*71c0*/  HMMA.16816.F32.BF16 R132, R4, R24, R204 ;  /* 0x000000180484723c */ /* 0x000fe200000418cc */
[----:B------:R-:W-:-:S06]  /*71d0*/  IMAD.MOV.U32 R208, RZ, RZ, R10 ;  /* 0x000000ffffd07224 */ /* 0x000fcc00078e000a */
[----:B------:R-:W-:Y:S01]  /*71e0*/  IMAD.MOV.U32 R206, RZ, RZ, R3 ;  /* 0x000000ffffce7224 */ /* 0x000fe200078e0003 */
[----:B------:R-:W-:Y:S01]  /*71f0*/  HMMA.16816.F32.BF16 R148, R4, R32, R196 ;  /* 0x000000200494723c */ /* 0x000fe200000418c4 */
[----:B------:R-:W-:-:S04]  /*7200*/  IMAD.WIDE.U32 R2, R2, -0x2daee0ad, RZ ;  /* 0xd2511f5302027825 */ /* 0x000fc800078e00ff */
[----:B------:R-:W-:Y:S02]  /*7210*/  IMAD.MOV.U32 R207, RZ, RZ, R8 ;  /* 0x000000ffffcf7224 */ /* 0x000fe400078e0008 */
[----:B------:R-:W-:Y:S01]  /*7220*/  IMAD.MOV.U32 R197, RZ, RZ, R16 ;  /* 0x000000ffffc57224 */ /* 0x000fe200078e0010 */
[----:B------:R-:W-:Y:S01]  /*7230*/  HMMA.16816.F32.BF16 R164, R4, R36, R192 ;  /* 0x0000002404a4723c */ /* 0x000fe200000418c0 */
[----:B------:R-:W-:-:S07]  /*7240*/  IMAD.MOV.U32 R196, RZ, RZ, R17 ;  /* 0x000000ffffc47224 */ /* 0x000fce00078e0011 */
[----:B------:R-:W-:Y:S01]  /*7250*/  HMMA.16816.F32.BF16 R96, R4, R44, R188 ;  /* 0x0000002c0460723c */ /* 0x000fe200000418bc */
[----:B------:R-:W-:-:S07]  /*7260*/  IMAD.MOV.U32 R192, RZ, RZ, R43 ;  /* 0x000000ffffc07224 */ /* 0x000fce00078e002b */
[----:B------:R-:W-:Y:S01]  /*7270*/  HMMA.16816.F32.BF16 R180, R4, R52, R180 ;  /* 0x0000003404b4723c */ /* 0x000fe200000418b4 */
[----:B------:R-:W-:Y:S02]  /*7280*/  IMAD.MOV.U32 R188, RZ, RZ, R64 ;  /* 0x000000ffffbc7224 */ /* 0x000fe400078e0040 */
[----:B------:R-:W-:-:S05]  /*7290*/  IMAD.MOV.U32 R189, RZ, RZ, R49 ;  /* 0x000000ffffbd7224 */ /* 0x000fca00078e0031 */
[C---:B------:R-:W-:Y:S08]  /*72a0*/  HMMA.16816.F32.BF16 R120, R4.reuse, R30, R184 ;  /* 0x0000001e0478723c */ /* 0x040ff000000418b8 */
[----:B------:R-:W-:Y:S01]  /*72b0*/  HMMA.16816.F32.BF16 R152, R4, R34, R152 ;  /* 0x000000220498723c */ /* 0x000fe20000041898 */
[----:B------:R-:W-:Y:S02]  /*72c0*/  IMAD.MOV.U32 R186, RZ, RZ, R100 ;  /* 0x000000ffffba7224 */ /* 0x000fe400078e0064 */
[----:B------:R-:W-:-:S02]  /*72d0*/  IMAD.MOV.U32 R187, RZ, RZ, R65 ;  /* 0x000000ffffbb7224 */ /* 0x000fc400078e0041 */
[----:B------:R-:W-:-:S03]  /*72e0*/  IMAD.MOV.U32 R185, RZ, RZ, R51 ;  /* 0x000000ffffb97224 */ /* 0x000fc600078e0033 */
[C---:B------:R-:W-:Y:S08]  /*72f0*/  HMMA.16816.F32.BF16 R168, R4.reuse, R38, R168 ;  /* 0x0000002604a8723c */ /* 0x040ff000000418a8 */
[C---:B------:R-:W-:Y:S08]  /*7300*/  HMMA.16816.F32.BF16 R108, R4.reuse, R46, R156 ;  /* 0x0000002e046c723c */ /* 0x040ff0000004189c */
[----:B------:R-:W-:Y:S01]  /*7310*/  HMMA.16816.F32.BF16 R176, R4, R54, R140 ;  /* 0x0000003604b0723c */ /* 0x000fe2000004188c */
[----:B------:R-:W-:Y:S01]  /*7320*/  IMAD.MOV.U32 R51, RZ, RZ, R217 ;  /* 0x000000ffff337224 */ /* 0x000fe200078e00d9 */
[----:B------:R-:W-:Y:S01]  /*7330*/  LDSM.16.MT88.4 R140, [R218+0x9c00] ;  /* 0x009c0000da8c783b */ /* 0x000fe20000004200 */
[----:B------:R-:W-:-:S02]  /*7340*/  FFMA.FTZ R9, R237, c[0x0][0x23c], -R18 ;  /* 0x00008f00ed097a23 */ /* 0x000fc40000010812 */
[----:B------:R-:W-:Y:S01]  /*7350*/  IMAD.MOV.U32 R198, RZ, RZ, R15 ;  /* 0x000000ffffc67224 */ /* 0x000fe200078e000f */
[----:B------:R-:W-:Y:S01]  /*7360*/  LDSM.16.MT88.4 R156, [R216+0xac00] ;  /* 0x00ac0000d89c783b */ /* 0x000fe20000004200 */
[----:B------:R-:W-:-:S04]  /*7370*/  IMAD.WIDE.U32 R4, R0, -0x2daee0ad, RZ ;  /* 0xd2511f5300047825 */ /* 0x000fc800078e00ff */
[----:B------:R-:W-:Y:S01]  /*7380*/  IMAD.MOV.U32 R195, RZ, RZ, R11 ;  /* 0x000000ffffc37224 */ /* 0x000fe200078e000b */
[----:B------:R-:W-:Y:S01]  /*7390*/  LOP3.LUT R5, R5, UR13, R66, 0x96, !PT ;  /* 0x0000000d05057c12 */ /* 0x000fe2000f8e9642 */
[----:B------:R-:W-:Y:S01]  /*73a0*/  IMAD.MOV.U32 R191, RZ, RZ, R130 ;  /* 0x000000ffffbf7224 */ /* 0x000fe200078e0082 */
[----:B------:R-:W-:Y:S01]  /*73b0*/  LOP3.LUT R0, R3, UR11, R4, 0x96, !PT ;  /* 0x0000000b03007c12 */ /* 0x000fe2000f8e9604 */
[----:B------:R-:W-:Y:S02]  /*73c0*/  IMAD.MOV.U32 R190, RZ, RZ, R131 ;  /* 0x000000ffffbe7224 */ /* 0x000fe400078e0083 */
[----:B------:R-:W-:-:S04]  /*73d0*/  IMAD.WIDE.U32 R4, R5, -0x326172a9, RZ ;  /* 0xcd9e8d5705047825 */ /* 0x000fc800078e00ff */
[----:B------:R-:W-:Y:S01]  /*73e0*/  IMAD.WIDE.U32 R20, R0, -0x326172a9, RZ ;  /* 0xcd9e8d5700147825 */ /* 0x000fe200078e00ff */
[----:B------:R-:W-:-:S03]  /*73f0*/  LOP3.LUT R3, R5, UR12, R40, 0x96, !PT ;  /* 0x0000000c05037c12 */ /* 0x000fc6000f8e9628 */
[----:B------:R-:W-:Y:S01]  /*7400*/  IMAD.MOV.U32 R199, RZ, RZ, R12 ;  /* 0x000000ffffc77224 */ /* 0x000fe200078e000c */
[----:B------:R-:W-:Y:S01]  /*7410*/  LOP3.LUT R0, R21, UR10, R4, 0x96, !PT ;  /* 0x0000000a15007c12 */ /* 0x000fe2000f8e9604 */
[----:B------:R-:W-:Y:S02]  /*7420*/  FFMA.FTZ R6, R236, c[0x0][0x23c], -R13 ;  /* 0x00008f00ec067a23 */ /* 0x000fe4000001080d */
[----:B------:R-:W-:-:S04]  /*7430*/  IMAD.WIDE.U32 R4, R3, -0x2daee0ad, RZ ;  /* 0xd2511f5303047825 */ /* 0x000fc800078e00ff */
[----:B------:R-:W-:Y:S01]  /*7440*/  IMAD.WIDE.U32 R40, R0, -0x2daee0ad, RZ ;  /* 0xd2511f5300287825 */ /* 0x000fe200078e00ff */
[----:B------:R1:W-:Y:S03]  /*7450*/  MUFU.EX2 R100, R6 ;  /* 0x0000000600647308 */ /* 0x0003e60000000800 */
[----:B------:R-:W-:Y:S02]  /*7460*/  FFMA.FTZ R0, R234, c[0x0][0x23c], -R13 ;  /* 0x00008f00ea007a23 */ /* 0x000fe4000001080d */
[----:B------:R-:W-:Y:S02]  /*7470*/  IMAD.MOV.U32 R184, RZ, RZ, R112 ;  /* 0x000000ffffb87224 */ /* 0x000fe400078e0070 */
[----:B------:R-:W-:Y:S02]  /*7480*/  IMAD.MOV.U32 R112, RZ, RZ, R219 ;  /* 0x000000ffff707224 */ /* 0x000fe400078e00db */
[----:B------:R-:W-:-:S02]  /*7490*/  IMAD.MOV.U32 R194, RZ, RZ, R114 ;  /* 0x000000ffffc27224 */ /* 0x000fc400078e0072 */
[----:B------:R-:W-:Y:S02]  /*74a0*/  IMAD.MOV.U32 R193, RZ, RZ, R115 ;  /* 0x000000ffffc17224 */ /* 0x000fe400078e0073 */
[----:B------:R-:W-:Y:S02]  /*74b0*/  IMAD.MOV.U32 R204, RZ, RZ, R127 ;  /* 0x000000ffffcc7224 */ /* 0x000fe400078e007f */
[----:B------:R-:W-:Y:S01]  /*74c0*/  IMAD.MOV.U32 R205, RZ, RZ, R126 ;  /* 0x000000ffffcd7224 */ /* 0x000fe200078e007e */
[----:B-1----:R-:W-:Y:S01]  /*74d0*/  LOP3.LUT R6, R5, UR9, R2, 0x96, !PT ;  /* 0x0000000905067c12 */ /* 0x002fe2000f8e9602 */
[----:B------:R1:W-:Y:S01]  /*74e0*/  MUFU.EX2 R66, R0 ;  /* 0x0000000000427308 */ /* 0x0003e20000000800 */
[----:B------:R-:W-:Y:S01]  /*74f0*/  LOP3.LUT R2, R41, UR7, R4, 0x96, !PT ;  /* 0x0000000729027c12 */ /* 0x000fe2000f8e9604 */
[--C-:B------:R-:W-:Y:S01]  /*7500*/  FFMA.FTZ R4, R215, c[0x0][0x23c], -R13.reuse ;  /* 0x00008f00d7047a23 */ /* 0x100fe2000001080d */
[----:B------:R2:W5:Y:S03]  /*7510*/  LDL.LU R219, [R1+0x84] ;  /* 0x0000840001db7983 */ /* 0x0005660000300800 */
[----:B------:R-:W-:Y:S01]  /*7520*/  IMAD.WIDE.U32 R2, R2, -0x326172a9, RZ ;  /* 0xcd9e8d5702027825 */ /* 0x000fe200078e00ff */
[----:B------:R2:W5:Y:S01]  /*7530*/  LDL.LU R217, [R1+0x80] ;  /* 0x0000800001d97983 */ /* 0x0005620000300800 */
[----:B------:R3:W-:Y:S02]  /*7540*/  MUFU.EX2 R67, R4 ;  /* 0x0000000400437308 */ /* 0x0007e40000000800 */
[----:B------:R-:W-:-:S02]  /*7550*/  FFMA.FTZ R5, R212, c[0x0][0x23c], -R13 ;  /* 0x00008f00d4057a23 */ /* 0x000fc4000001080d */
[----:B------:R-:W-:Y:S01]  /*7560*/  IMAD.WIDE.U32 R16, R6, -0x326172a9, RZ ;  /* 0xcd9e8d5706107825 */ /* 0x000fe200078e00ff */
[----:B-1----:R-:W-:-:S03]  /*7570*/  LOP3.LUT R0, R2, 0xffff, RZ, 0xc0, !PT ;  /* 0x0000ffff02007812 */ /* 0x002fc600078ec0ff */
[----:B------:R1:W4:Y:S01]  /*7580*/  MUFU.EX2 R65, R5 ;  /* 0x0000000500417308 */ /* 0x0003220000000800 */
[----:B------:R-:W-:Y:S02]  /*7590*/  IMAD.MOV.U32 R212, RZ, RZ, R51 ;  /* 0x000000ffffd47224 */ /* 0x000fe400078e0033 */
[----:B------:R-:W-:Y:S02]  /*75a0*/  IMAD.MOV.U32 R215, RZ, RZ, R50 ;  /* 0x000000ffffd77224 */ /* 0x000fe400078e0032 */
[----:B------:R-:W-:Y:S01]  /*75b0*/  IMAD.MOV.U32 R236, RZ, RZ, R124 ;  /* 0x000000ffffec7224 */ /* 0x000fe200078e007c */
[----:B---3--:R-:W-:Y:S01]  /*75c0*/  SHF.R.U32.HI R4, RZ, 0x8, R0 ;  /* 0x00000008ff047819 */ /* 0x008fe20000011600 */
[----:B------:R-:W-:Y:S01]  /*75d0*/  IMAD.MOV.U32 R234, RZ, RZ, R125 ;  /* 0x000000ffffea7224 */ /* 0x000fe200078e007d */
[----:B------:R-:W-:Y:S01]  /*75e0*/  LOP3.LUT R0, R2, 0xff, RZ, 0xc0, !PT ;  /* 0x000000ff02007812 */ /* 0x000fe200078ec0ff */
[----:B------:R-:W-:Y:S03]  /*75f0*/  LDSM.16.MT88.4 R124, [R216+0x9c00] ;  /* 0x009c0000d87c783b */ /* 0x000fe60000004200 */
[----:B------:R-:W-:Y:S01]  /*7600*/  PRMT R8, R0, 0x5410, R4 ;  /* 0x0000541000087816 */ /* 0x000fe20000000004 */
[----:B------:R-:W-:Y:S01]  /*7610*/  FFMA.FTZ R4, R214, c[0x0][0x23c], -R14 ;  /* 0x00008f00d6047a23 */ /* 0x000fe2000001080e */
[----:B------:R-:W-:Y:S01]  /*7620*/  SHF.R.U32.HI R0, RZ, 0x10, R2 ;  /* 0x00000010ff007819 */ /* 0x000fe20000011602 */
[----:B------:R-:W-:Y:S01]  /*7630*/  IMAD.MOV.U32 R214, RZ, RZ, R112 ;  /* 0x000000ffffd67224 */ /* 0x000fe200078e0070 */
[----:B-1----:R-:W-:Y:S01]  /*7640*/  SHF.R.U32.HI R5, RZ, 0x18, R2 ;  /* 0x00000018ff057819 */ /* 0x002fe20000011602 */
[----:B------:R1:W-:Y:S01]  /*7650*/  MUFU.EX2 R64, R4 ;  /* 0x0000000400407308 */ /* 0x0003e20000000800 */
[----:B------:R-:W-:Y:S01]  /*7660*/  LOP3.LUT R2, R3, UR17, R16, 0x96, !PT ;  /* 0x0000001103027c12 */ /* 0x000fe2000f8e9610 */
[----:B------:R-:W-:Y:S01]  /*7670*/  FFMA.FTZ R3, R213, c[0x0][0x23c], -R14 ;  /* 0x00008f00d5037a23 */ /* 0x000fe2000001080e */
[----:B------:R-:W-:Y:S01]  /*7680*/  LOP3.LUT R0, R0, 0xff, RZ, 0xc0, !PT ;  /* 0x000000ff00007812 */ /* 0x000fe200078ec0ff */
[----:B------:R-:W-:Y:S01]  /*7690*/  IMAD.MOV.U32 R213, RZ, RZ, R113 ;  /* 0x000000ffffd57224 */ /* 0x000fe200078e0071 */
[----:B------:R-:W-:-:S02]  /*76a0*/  LOP3.LUT R6, R2, 0xff, RZ, 0xc0, !PT ;  /* 0x000000ff02067812 */ /* 0x000fc400078ec0ff */
[----:B------:R-:W-:Y:S01]  /*76b0*/  PRMT R7, R0, 0x5410, R5 ;  /* 0x0000541000077816 */ /* 0x000fe20000000005 */
[----:B------:R3:W2:Y:S01]  /*76c0*/  MUFU.EX2 R51, R3 ;  /* 0x0000000300337308 */ /* 0x0006a20000000800 */
[----:B------:R-:W-:Y:S02]  /*76d0*/  LOP3.LUT R0, R2, 0xffff, RZ, 0xc0, !PT ;  /* 0x0000ffff02007812 */ /* 0x000fe400078ec0ff */
[----:B------:R-:W-:Y:S02]  /*76e0*/  SHF.R.U32.HI R5, RZ, 0x18, R2 ;  /* 0x00000018ff057819 */ /* 0x000fe40000011602 */
[----:B-1----:R-:W-:-:S04]  /*76f0*/  SHF.R.U32.HI R4, RZ, 0x8, R0 ;  /* 0x00000008ff047819 */ /* 0x002fc80000011600 */
[----:B------:R-:W-:Y:S02]  /*7700*/  PRMT R4, R6, 0x5410, R4 ;  /* 0x0000541006047816 */ /* 0x000fe40000000004 */
[----:B---3--:R-:W-:Y:S01]  /*7710*/  SHF.R.U32.HI R3, RZ, 0x10, R2 ;  /* 0x00000010ff037819 */ /* 0x008fe20000011602 */
[----:B------:R-:W-:Y:S02]  /*7720*/  FFMA.FTZ R2, R242, c[0x0][0x23c], -R14 ;  /* 0x00008f00f2027a23 */ /* 0x000fe4000001080e */
[----:B------:R-:W-:Y:S01]  /*7730*/  IMAD.MOV.U32 R242, RZ, RZ, R128 ;  /* 0x000000fffff27224 */ /* 0x000fe200078e0080 */
[----:B------:R-:W-:Y:S01]  /*7740*/  LOP3.LUT R0, R3, 0xff, RZ, 0xc0, !PT ;  /* 0x000000ff03007812 */ /* 0x000fe200078ec0ff */
[----:B------:R-:W-:Y:S01]  /*7750*/  FFMA.FTZ R3, R238, c[0x0][0x23c], -R14 ;  /* 0x00008f00ee037a23 */ /* 0x000fe2000001080e */
[----:B------:R4:W-:Y:S01]  /*7760*/  MUFU.EX2 R50, R2 ;  /* 0x0000000200327308 */ /* 0x0009e20000000800 */
[----:B------:R-:W-:Y:S01]  /*7770*/  IMAD.MOV.U32 R238, RZ, RZ, R129 ;  /* 0x000000ffffee7224 */ /* 0x000fe200078e0081 */
[----:B------:R-:W-:Y:S01]  /*7780*/  PRMT R5, R0, 0x5410, R5 ;  /* 0x0000541000057816 */ /* 0x000fe20000000005 */
[----:B------:R-:W-:-:S05]  /*7790*/  HSET2.LE.AND R0, R8, R101, PT ;  /* 0x0000006508007233 */ /* 0x000fca0003803000 */
[----:B------:R-:W1:Y:S01]  /*77a0*/  MUFU.EX2 R49, R3 ;  /* 0x0000000300317308 */ /* 0x000e620000000800 */
[----:B----4-:R-:W-:-:S04]  /*77b0*/  F2FP.BF16.PACK_AB R2, R65, R67 ;  /* 0x000000434102723e */ /* 0x010fc800000010ff */
[----:B------:R-:W-:Y:S01]  /*77c0*/  LOP3.LUT R6, R0, R2, RZ, 0xc0, !PT ;  /* 0x0000000200067212 */ /* 0x000fe200078ec0ff */
[----:B------:R-:W-:Y:S01]  /*77d0*/  HSET2.LE.AND R0, R7, R101, PT ;  /* 0x0000006507007233 */ /* 0x000fe20003803000 */
[----:B--2---:R-:W-:-:S04]  /*77e0*/  F2FP.BF16.PACK_AB R2, R51, R64 ;  /* 0x000000403302723e */ /* 0x004fc800000010ff */
[----:B------:R-:W-:Y:S01]  /*77f0*/  LOP3.LUT R7, R0, R2, RZ, 0xc0, !PT ;  /* 0x0000000200077212 */ /* 0x000fe200078ec0ff */
[----:B------:R-:W-:Y:S01]  /*7800*/  HSET2.LE.AND R0, R4, R101, PT ;  /* 0x0000006504007233 */ /* 0x000fe20003803000 */
[----:B------:R-:W-:-:S04]  /*7810*/  F2FP.BF16.PACK_AB R2, R66, R100 ;  /* 0x000000644202723e */ /* 0x000fc800000010ff */
[----:B------:R-:W-:Y:S01]  /*7820*/  LOP3.LUT R4, R0, R2, RZ, 0xc0, !PT ;  /* 0x0000000200047212 */ /* 0x000fe200078ec0ff */
[----:B------:R-:W-:Y:S01]  /*7830*/  HSET2.LE.AND R0, R5, R101, PT ;  /* 0x0000006505007233 */ /* 0x000fe20003803000 */
[----:B-1----:R-:W-:-:S04]  /*7840*/  F2FP.BF16.PACK_AB R2, R49, R50 ;  /* 0x000000323102723e */ /* 0x002fc800000010ff */
[----:B------:R-:W-:Y:S01]  /*7850*/  LOP3.LUT R5, R0, R2, RZ, 0xc0, !PT ;  /* 0x0000000200057212 */ /* 0x000fe200078ec0ff */
[----:B------:R-:W-:Y:S01]  /*7860*/  FFMA.FTZ R0, R235, c[0x0][0x23c], -R19 ;  /* 0x00008f00eb007a23 */ /* 0x000fe20000010813 */
[----:B------:R-:W-:-:S03]  /*7870*/  LOP3.LUT R2, R23, UR8, R48, 0x96, !PT ;  /* 0x0000000817027c12 */ /* 0x000fc6000f8e9630 */
[----:B------:R1:W-:Y:S02]  /*7880*/  MUFU.EX2 R43, R0 ;  /* 0x00000000002b7308 */ /* 0x0003e40000000800 */
[----:B------:R-:W-:Y:S01]  /*7890*/  HMMA.16816.F32.BF16 R60, R4, R34, R60 ;  /* 0x00000022043c723c */ /* 0x000fe2000004183c */
[----:B------:R-:W-:-:S05]  /*78a0*/  IMAD.WIDE.U32 R2, R2, -0x2daee0ad, RZ ;  /* 0xd2511f5302027825 */ /* 0x000fca00078e00ff */
[C---:B------:R-:W-:Y:S02]  /*78b0*/  LOP3.LUT R10, R2.reuse, 0xffff, RZ, 0xc0, !PT ;  /* 0x0000ffff020a7812 */ /* 0x040fe400078ec0ff */
[C---:B------:R-:W-:Y:S01]  /*78c0*/  HMMA.16816.F32.BF16 R144, R4.reuse, R32, R144 ;  /* 0x000000200490723c */ /* 0x040fe20000041890 */
[----:B------:R-:W-:Y:S02]  /*78d0*/  LOP3.LUT R16, R2, 0xff, RZ, 0xc0, !PT ;  /* 0x000000ff02107812 */ /* 0x000fe400078ec0ff */
[--C-:B------:R-:W-:Y:S02]  /*78e0*/  SHF.R.U32.HI R11, RZ, 0x10, R2.reuse ;  /* 0x00000010ff0b7819 */ /* 0x100fe40000011602 */
[----:B------:R-:W-:Y:S01]  /*78f0*/  SHF.R.U32.HI R15, RZ, 0x18, R2 ;  /* 0x00000018ff0f7819 */ /* 0x000fe20000011602 */
[--C-:B-1----:R-:W-:Y:S01]  /*7900*/  FFMA.FTZ R0, R231, c[0x0][0x23c], -R19.reuse ;  /* 0x00008f00e7007a23 */ /* 0x102fe20000010813 */
[----:B------:R-:W-:Y:S01]  /*7910*/  SHF.R.U32.HI R10, RZ, 0x8, R10 ;  /* 0x00000008ff0a7819 */ /* 0x000fe2000001160a */
[C---:B------:R-:W-:Y:S01]  /*7920*/  HMMA.16816.F32.BF16 R56, R4.reuse, R26, R56 ;  /* 0x0000001a0438723c */ /* 0x040fe20000041838 */
[----:B------:R-:W-:Y:S07]  /*7930*/  MUFU.EX2 R27, R9 ;  /* 0x00000009001b7308 */ /* 0x000fee0000000800 */
        /* <DEDUP_REMOVED lines=11> */
[----:B------:R-:W3:Y:S06]  /*79f0*/  LDSM.16.MT88.4 R80, [R216+0xbc00] ;  /* 0x00bc0000d850783b */ /* 0x000eec0000004200 */
[C---:B------:R-:W-:Y:S01]  /*7a00*/  HMMA.16816.F32.BF16 R84, R4.reuse, R52, R172 ;  /* 0x000000340454723c */ /* 0x040fe200000418ac */
[----:B------:R-:W4:Y:S07]  /*7a10*/  LDSM.16.MT88.4 R172, [R218+0xac00] ;  /* 0x00ac0000daac783b */ /* 0x000f2e0000004200 */
[----:B------:R-:W-:Y:S01]  /*7a20*/  HMMA.16816.F32.BF16 R44, R4, R46, R72 ;  /* 0x0000002e042c723c */ /* 0x000fe20000041848 */
[----:B-1----:R-:W-:-:S04]  /*7a30*/  FFMA.FTZ R0, R241, c[0x0][0x23c], -R18 ;  /* 0x00008f00f1007a23 */ /* 0x002fc80000010812 */
[----:B------:R1:W1:Y:S03]  /*7a40*/  MUFU.EX2 R32, R0 ;  /* 0x0000000000207308 */ /* 0x0002660000000800 */
[----:B------:R-:W-:Y:S07]  /*7a50*/  HMMA.16816.F32.BF16 R52, R4, R54, R76 ;  /* 0x000000360434723c */ /* 0x000fee000004184c */
[----:B------:R-:W-:-:S02]  /*7a60*/  FFMA.FTZ R4, R247, c[0x0][0x23c], -R14 ;  /* 0x00008f00f7047a23 */ /* 0x000fc4000001080e */
[----:B------:R-:W-:Y:S01]  /*7a70*/  FFMA.FTZ R6, R250, c[0x0][0x23c], -R14 ;  /* 0x00008f00fa067a23 */ /* 0x000fe2000001080e */
[----:B-1----:R-:W-:-:S04]  /*7a80*/  LOP3.LUT R0, R3, UR18, R42, 0x96, !PT ;  /* 0x0000001203007c12 */ /* 0x002fc8000f8e962a */
[C---:B------:R-:W-:Y:S02]  /*7a90*/  LOP3.LUT R8, R0.reuse, 0xffff, RZ, 0xc0, !PT ;  /* 0x0000ffff00087812 */ /* 0x040fe400078ec0ff */
[----:B------:R-:W-:Y:S02]  /*7aa0*/  LOP3.LUT R9, R0, 0xff, RZ, 0xc0, !PT ;  /* 0x000000ff00097812 */ /* 0x000fe400078ec0ff */
[----:B------:R-:W-:Y:S01]  /*7ab0*/  SHF.R.U32.HI R3, RZ, 0x8, R8 ;  /* 0x00000008ff037819 */ /* 0x000fe20000011608 */
[----:B------:R-:W-:Y:S01]  /*7ac0*/  FFMA.FTZ R8, R239, c[0x0][0x23c], -R18 ;  /* 0x00008f00ef087a23 */ /* 0x000fe20000010812 */
[--C-:B------:R-:W-:Y:S02]  /*7ad0*/  SHF.R.U32.HI R12, RZ, 0x18, R0.reuse ;  /* 0x00000018ff0c7819 */ /* 0x100fe40000011600 */
[----:B------:R-:W-:Y:S01]  /*7ae0*/  PRMT R2, R9, 0x5410, R3 ;  /* 0x0000541009027816 */ /* 0x000fe20000000003 */
[----:B------:R1:W-:Y:S01]  /*7af0*/  MUFU.EX2 R26, R8 ;  /* 0x00000008001a7308 */ /* 0x0003e20000000800 */
[----:B------:R-:W-:-:S02]  /*7b00*/  SHF.R.U32.HI R3, RZ, 0x10, R0 ;  /* 0x00000010ff037819 */ /* 0x000fc40000011600 */
[----:B------:R-:W-:Y:S01]  /*7b10*/  LOP3.LUT R9, R11, 0xff, RZ, 0xc0, !PT ;  /* 0x000000ff0b097812 */ /* 0x000fe200078ec0ff */
[--C-:B------:R-:W-:Y:S01]  /*7b20*/  HSET2.LE.AND R0, R2, R101.reuse, PT ;  /* 0x0000006502007233 */ /* 0x100fe20003803000 */
[----:B--2---:R-:W-:Y:S02]  /*7b30*/  F2FP.BF16.PACK_AB R2, R41, R43 ;  /* 0x0000002b2902723e */ /* 0x004fe400000010ff */
[----:B------:R-:W-:Y:S02]  /*7b40*/  PRMT R9, R9, 0x5410, R15 ;  /* 0x0000541009097816 */ /* 0x000fe4000000000f */
[----:B------:R-:W-:Y:S01]  /*7b50*/  LOP3.LUT R92, R0, R2, RZ, 0xc0, !PT ;  /* 0x00000002005c7212 */ /* 0x000fe200078ec0ff */
[----:B------:R2:W-:Y:S01]  /*7b60*/  MUFU.EX2 R15, R4 ;  /* 0x00000004000f7308 */ /* 0x0005e20000000800 */
[----:B------:R-:W-:Y:S01]  /*7b70*/  F2FP.BF16.PACK_AB R2, R27, R32 ;  /* 0x000000201b02723e */ /* 0x000fe200000010ff */
[----:B------:R-:W-:Y:S01]  /*7b80*/  HSET2.LE.AND R9, R9, R101, PT ;  /* 0x0000006509097233 */ /* 0x000fe20003803000 */
[----:B-1----:R-:W-:-:S05]  /*7b90*/  FFMA.FTZ R8, R240, c[0x0][0x23c], -R18 ;  /* 0x00008f00f0087a23 */ /* 0x002fca0000010812 */
[----:B------:R1:W1:Y:S01]  /*7ba0*/  MUFU.EX2 R25, R8 ;  /* 0x0000000800197308 */ /* 0x0002620000000800 */
[----:B--2---:R-:W-:Y:S01]  /*7bb0*/  FFMA.FTZ R4, R248, c[0x0][0x23c], -R14 ;  /* 0x00008f00f8047a23 */ /* 0x004fe2000001080e */
[----:B-1----:R-:W-:Y:S02]  /*7bc0*/  LOP3.LUT R8, R3, 0xff, RZ, 0xc0, !PT ;  /* 0x000000ff03087812 */ /* 0x002fe400078ec0ff */
[----:B------:R-:W-:Y:S02]  /*7bd0*/  PRMT R3, R16, 0x5410, R10 ;  /* 0x0000541010037816 */ /* 0x000fe4000000000a */
[----:B------:R-:W-:Y:S02]  /*7be0*/  PRMT R8, R8, 0x5410, R12 ;  /* 0x0000541008087816 */ /* 0x000fe4000000000c */
[----:B------:R-:W-:Y:S01]  /*7bf0*/  F2FP.BF16.PACK_AB R10, R25, R26 ;  /* 0x0000001a190a723e */ /* 0x000fe200000010ff */
[--C-:B------:R-:W-:Y:S01]  /*7c00*/  HSET2.LE.AND R3, R3, R101.reuse, PT ;  /* 0x0000006503037233 */ /* 0x100fe20003803000 */
[----:B------:R-:W-:Y:S01]  /*7c10*/  MUFU.EX2 R12, R6 ;  /* 0x00000006000c7308 */ /* 0x000fe20000000800 */
[----:B------:R-:W-:Y:S01]  /*7c20*/  HSET2.LE.AND R0, R8, R101, PT ;  /* 0x0000006508007233 */ /* 0x000fe20003803000 */
[----:B------:R-:W-:-:S02]  /*7c30*/  F2FP.BF16.PACK_AB R8, R33, R34 ;  /* 0x000000222108723e */ /* 0x000fc400000010ff */
[----:B------:R-:W-:Y:S02]  /*7c40*/  LOP3.LUT R95, R9, R10, RZ, 0xc0, !PT ;  /* 0x0000000a095f7212 */ /* 0x000fe400078ec0ff */
[----:B------:R-:W-:Y:S01]  /*7c50*/  LOP3.LUT R93, R0, R2, RZ, 0xc0, !PT ;  /* 0x00000002005d7212 */ /* 0x000fe200078ec0ff */
[----:B------:R-:W-:Y:S01]  /*7c60*/  FFMA.FTZ R0, R246, c[0x0][0x23c], -R13 ;  /* 0x00008f00f6007a23 */ /* 0x000fe2000001080d */
[----:B------:R-:W-:Y:S02]  /*7c70*/  LOP3.LUT R2, R17, UR8, R20, 0x96, !PT ;  /* 0x0000000811027c12 */ /* 0x000fe4000f8e9614 */
[----:B------:R-:W-:Y:S01]  /*7c80*/  LOP3.LUT R94, R3, R8, RZ, 0xc0, !PT ;  /* 0x00000008035e7212 */ /* 0x000fe200078ec0ff */
[----:B------:R1:W-:Y:S01]  /*7c90*/  MUFU.EX2 R24, R0 ;  /* 0x0000000000187308 */ /* 0x0003e20000000800 */
[----:B------:R-:W2:Y:S01]  /*7ca0*/  LDSM.16.MT88.4 R16, [R218+0xbc00] ;  /* 0x00bc0000da10783b */ /* 0x000ea20000004200 */
[----:B------:R-:W-:-:S04]  /*7cb0*/  IMAD.WIDE.U32 R2, R2, -0x2daee0ad, RZ ;  /* 0xd2511f5302027825 */ /* 0x000fc800078e00ff */
[C---:B---3--:R-:W-:Y:S01]  /*7cc0*/  HMMA.16816.F32.BF16 R72, R92.reuse, R80, R96 ;  /* 0x000000505c48723c */ /* 0x048fe20000041860 */
[C---:B------:R-:W-:Y:S02]  /*7cd0*/  LOP3.LUT R5, R2.reuse, 0xffff, RZ, 0xc0, !PT ;  /* 0x0000ffff02057812 */ /* 0x040fe400078ec0ff */
[----:B------:R-:W-:Y:S02]  /*7ce0*/  LOP3.LUT R8, R2, 0xff, RZ, 0xc0, !PT ;  /* 0x000000ff02087812 */ /* 0x000fe400078ec0ff */
[----:B------:R-:W-:Y:S02]  /*7cf0*/  SHF.R.U32.HI R11, RZ, 0x18, R2 ;  /* 0x00000018ff0b7819 */ /* 0x000fe40000011602 */
[----:B------:R-:W-:Y:S01]  /*7d00*/  SHF.R.U32.HI R5, RZ, 0x8, R5 ;  /* 0x00000008ff057819 */ /* 0x000fe20000011605 */
[----:B------:R-:W-:Y:S01]  /*7d10*/  HMMA.16816.F32.BF16 R116, R92, R124, R116 ;  /* 0x0000007c5c74723c */ /* 0x000fe20000041874 */
[----:B-1----:R-:W-:-:S04]  /*7d20*/  FFMA.FTZ R0, R245, c[0x0][0x23c], -R13 ;  /* 0x00008f00f5007a23 */ /* 0x002fc8000001080d */
[----:B------:R1:W3:Y:S03]  /*7d30*/  MUFU.EX2 R23, R0 ;  /* 0x0000000000177308 */ /* 0x0002e60000000800 */
[C---:B------:R-:W-:Y:S08]  /*7d40*/  HMMA.16816.F32.BF16 R120, R92.reuse, R126, R120 ;  /* 0x0000007e5c78723c */ /* 0x040ff00000041878 */
[----:B------:R-:W-:Y:S01]  /*7d50*/  HMMA.16816.F32.BF16 R132, R92, R140, R132 ;  /* 0x0000008c5c84723c */ /* 0x000fe20000041884 */
[----:B-1----:R-:W-:Y:S01]  /*7d60*/  FFMA.FTZ R0, R243, c[0x0][0x23c], -R13 ;  /* 0x00008f00f3007a23 */ /* 0x002fe2000001080d */
[----:B---3--:R-:W-:-:S06]  /*7d70*/  F2FP.BF16.PACK_AB R6, R23, R24 ;  /* 0x000000181706723e */ /* 0x008fcc00000010ff */
[C---:B------:R-:W-:Y:S01]  /*7d80*/  HMMA.16816.F32.BF16 R136, R92.reuse, R142, R136 ;  /* 0x0000008e5c88723c */ /* 0x040fe20000041888 */
[----:B------:R1:W-:Y:S07]  /*7d90*/  MUFU.EX2 R22, R0 ;  /* 0x0000000000167308 */ /* 0x0003ee0000000800 */
[C---:B------:R-:W-:Y:S08]  /*7da0*/  HMMA.16816.F32.BF16 R148, R92.reuse, R156, R148 ;  /* 0x0000009c5c94723c */ /* 0x040ff00000041894 */
[----:B------:R-:W-:Y:S01]  /*7db0*/  HMMA.16816.F32.BF16 R152, R92, R158, R152 ;  /* 0x0000009e5c98723c */ /* 0x000fe20000041898 */
[----:B-1----:R-:W-:-:S02]  /*7dc0*/  FFMA.FTZ R0, R244, c[0x0][0x23c], -R13 ;  /* 0x00008f00f4007a23 */ /* 0x002fc4000001080d */
[----:B------:R-:W-:Y:S05]  /*7dd0*/  MUFU.EX2 R13, R4 ;  /* 0x00000004000d7308 */ /* 0x000fea0000000800 */
[C---:B----4-:R-:W-:Y:S03]  /*7de0*/  HMMA.16816.F32.BF16 R164, R92.reuse, R172, R164 ;  /* 0x000000ac5ca4723c */ /* 0x050fe600000418a4 */
[----:B------:R1:W3:Y:S05]  /*7df0*/  MUFU.EX2 R21, R0 ;  /* 0x0000000000157308 */ /* 0x0002ea0000000800 */
[C---:B------:R-:W-:Y:S08]  /*7e00*/  HMMA.16816.F32.BF16 R168, R92.reuse, R174, R168 ;  /* 0x000000ae5ca8723c */ /* 0x040ff000000418a8 */
[----:B------:R-:W-:Y:S01]  /*7e10*/  HMMA.16816.F32.BF16 R76, R92, R82, R108 ;  /* 0x000000525c4c723c */ /* 0x000fe2000004186c */
[----:B-1----:R-:W-:-:S04]  /*7e20*/  FFMA.FTZ R0, R249, c[0x0][0x23c], -R14 ;  /* 0x00008f00f9007a23 */ /* 0x002fc8000001080e */
[----:B------:R1:W4:Y:S03]  /*7e30*/  MUFU.EX2 R20, R0 ;  /* 0x0000000000147308 */ /* 0x0003260000000800 */
[C---:B--2---:R-:W-:Y:S08]  /*7e40*/  HMMA.16816.F32.BF16 R88, R92.reuse, R16, R180 ;  /* 0x000000105c58723c */ /* 0x044ff000000418b4 */
[----:B------:R-:W-:Y:S01]  /*7e50*/  HMMA.16816.F32.BF16 R92, R92, R18, R176 ;  /* 0x000000125c5c723c */ /* 0x000fe200000418b0 */
[----:B-1----:R-:W-:-:S02]  /*7e60*/  LOP3.LUT R0, R3, UR18, R40, 0x96, !PT ;  /* 0x0000001203007c12 */ /* 0x002fc4000f8e9628 */
[----:B------:R-:W-:Y:S02]  /*7e70*/  SHF.R.U32.HI R3, RZ, 0x10, R2 ;  /* 0x00000010ff037819 */ /* 0x000fe40000011602 */
[C---:B------:R-:W-:Y:S02]  /*7e80*/  LOP3.LUT R2, R0.reuse, 0xffff, RZ, 0xc0, !PT ;  /* 0x0000ffff00027812 */ /* 0x040fe400078ec0ff */
[----:B------:R-:W-:Y:S02]  /*7e90*/  LOP3.LUT R7, R3, 0xff, RZ, 0xc0, !PT ;  /* 0x000000ff03077812 */ /* 0x000fe400078ec0ff */
[--C-:B------:R-:W-:Y:S02]  /*7ea0*/  SHF.R.U32.HI R3, RZ, 0x10, R0.reuse ;  /* 0x00000010ff037819 */ /* 0x100fe40000011600 */
[----:B------:R-:W-:Y:S02]  /*7eb0*/  LOP3.LUT R10, R0, 0xff, RZ, 0xc0, !PT ;  /* 0x000000ff000a7812 */ /* 0x000fe400078ec0ff */
[----:B------:R-:W-:-:S02]  /*7ec0*/  SHF.R.U32.HI R9, RZ, 0x18, R0 ;  /* 0x00000018ff097819 */ /* 0x000fc40000011600 */
[----:B------:R-:W-:Y:S02]  /*7ed0*/  SHF.R.U32.HI R4, RZ, 0x8, R2 ;  /* 0x00000008ff047819 */ /* 0x000fe40000011602 */
[----:B------:R-:W-:Y:S02]  /*7ee0*/  PRMT R0, R8, 0x5410, R5 ;  /* 0x0000541008007816 */ /* 0x000fe40000000005 */
[----:B------:R-:W-:Y:S02]  /*7ef0*/  LOP3.LUT R2, R3, 0xff, RZ, 0xc0, !PT ;  /* 0x000000ff03027812 */ /* 0x000fe400078ec0ff */
[----:B------:R-:W-:Y:S01]  /*7f00*/  PRMT R3, R7, 0x5410, R11 ;  /* 0x0000541007037816 */ /* 0x000fe2000000000b */
[--C-:B------:R-:W-:Y:S01]  /*7f10*/  HSET2.LE.AND R0, R0, R101.reuse, PT ;  /* 0x0000006500007233 */ /* 0x100fe20003803000 */
[----:B------:R-:W-:Y:S02]  /*7f20*/  PRMT R7, R2, 0x5410, R9 ;  /* 0x0000541002077816 */ /* 0x000fe40000000009 */
[----:B---3--:R-:W-:Y:S01]  /*7f30*/  F2FP.BF16.PACK_AB R2, R21, R22 ;  /* 0x000000161502723e */ /* 0x008fe200000010ff */
[--C-:B------:R-:W-:Y:S01]  /*7f40*/  HSET2.LE.AND R3, R3, R101.reuse, PT ;  /* 0x0000006503037233 */ /* 0x100fe20003803000 */
[----:B------:R-:W-:Y:S01]  /*7f50*/  PRMT R5, R10, 0x5410, R4 ;  /* 0x000054100a057816 */ /* 0x000fe20000000004 */
[----:B------:R-:W-:Y:S01]  /*7f60*/  HSET2.LE.AND R7, R7, R101, PT ;  /* 0x0000006507077233 */ /* 0x000fe20003803000 */
[----:B------:R-:W-:-:S02]  /*7f70*/  F2FP.BF16.PACK_AB R4, R13, R15 ;  /* 0x0000000f0d04723e */ /* 0x000fc400000010ff */
[----:B------:R-:W-:Y:S01]  /*7f80*/  LOP3.LUT R98, R0, R2, RZ, 0xc0, !PT ;  /* 0x0000000200627212 */ /* 0x000fe200078ec0ff */
[----:B------:R-:W-:Y:S01]  /*7f90*/  FADD.FTZ R2, R214, R213 ;  /* 0x000000d5d6027221 */ /* 0x000fe20000010000 */
[----:B----4-:R-:W-:Y:S01]  /*7fa0*/  F2FP.BF16.PACK_AB R0, R12, R20 ;  /* 0x000000140c00723e */ /* 0x010fe200000010ff */
[----:B------:R-:W-:Y:S01]  /*7fb0*/  HSET2.LE.AND R5, R5, R101, PT ;  /* 0x0000006505057233 */ /* 0x000fe20003803000 */
[----:B------:R-:W-:Y:S01]  /*7fc0*/  LOP3.LUT R99, R3, R4, RZ, 0xc0, !PT ;  /* 0x0000000403637212 */ /* 0x000fe200078ec0ff */
[----:B------:R-:W-:Y:S01]  /*7fd0*/  FADD.FTZ R3, R242, R238 ;  /* 0x000000eef2037221 */ /* 0x000fe20000010000 */
[----:B------:R-:W-:Y:S01]  /*7fe0*/  LOP3.LUT R97, R7, R0, RZ, 0xc0, !PT ;  /* 0x0000000007617212 */ /* 0x000fe200078ec0ff */
        /* <DEDUP_REMOVED lines=76> */
[----:B------:R-:W2:Y:S01]  /*84b0*/  LDL.64 R208, [R1+0x60] ;  /* 0x0000600001d07983 */ /* 0x000ea20000100a00 */
[----:B------:R-:W-:-:S04]  /*84c0*/  DEPBAR.LE SB0, 0x0 ;  /* 0x000080000000791a */ /* 0x000fc80000000000 */
[----:B------:R-:W3:Y:S04]  /*84d0*/  LDL R202, [R1+0x78] ;  /* 0x0000780001ca7983 */ /* 0x000ee80000100800 */
[----:B------:R-:W4:Y:S04]  /*84e0*/  LDL R200, [R1+0x7c] ;  /* 0x00007c0001c87983 */ /* 0x000f280000100800 */
[----:B------:R-:W4:Y:S01]  /*84f0*/  LDL.64 R210, [R1+0x10] ;  /* 0x0000100001d27983 */ /* 0x000f220000100a00 */
[----:B------:R-:W-:-:S03]  /*8500*/  UIADD3 UR29, UR34, -0x2, URZ ;  /* 0xfffffffe221d7890 */ /* 0x000fc6000fffe03f */
[----:B------:R-:W1:Y:S01]  /*8510*/  S2R R101, SR_TID.X ;  /* 0x0000000000657919 */ /* 0x000e620000002100 */
[----:B------:R-:W-:Y:S02]  /*8520*/  USHF.R.S32.HI UR5, URZ, 0x1f, UR29 ;  /* 0x0000001f3f057899 */ /* 0x000fe4000801141d */
[----:B------:R-:W-:Y:S02]  /*8530*/  UIMAD UR4, UR20, UR29, URZ ;  /* 0x0000001d140472a4 */ /* 0x000fe4000f8e023f */
[----:B------:R-:W-:Y:S02]  /*8540*/  UISETP.GT.AND UP0, UPT, UR29, UR19, UPT ;  /* 0x000000131d00728c */ /* 0x000fe4000bf04270 */
[----:B------:R-:W-:Y:S01]  /*8550*/  UIMAD UR4, UR5, UR21, UR4 ;  /* 0x00000015050472a4 */ /* 0x000fe2000f8e0204 */
[----:B-1----:R-:W-:-:S05]  /*8560*/  IMAD.SHL.U32 R101, R101, 0x2, RZ ;  /* 0x0000000265657824 */ /* 0x002fca00078e00ff */
[----:B------:R-:W-:Y:S01]  /*8570*/  LOP3.LUT R101, R101, 0x6, RZ, 0xc0, !PT ;  /* 0x0000000665657812 */ /* 0x000fe200078ec0ff */
[----:B------:R-:W-:Y:S01]  /*8580*/  BAR.SYNC.DEFER_BLOCKING 0x0 ;  /* 0x0000000000007b1d */ /* 0x000fe20000010000 */
[----:B--2---:R-:W-:Y:S02]  /*8590*/  ISETP.GE.AND P4, PT, R208, c[0x0][0x220], PT ;  /* 0x00008800d0007a0c */ /* 0x004fe40003f86270 */
[----:B---3--:R-:W-:Y:S01]  /*85a0*/  ISETP.GE.AND P3, PT, R202, c[0x0][0x220], PT ;  /* 0x00008800ca007a0c */ /* 0x008fe20003f66270 */
[----:B------:R-:W-:Y:S01]  /*85b0*/  IMAD.U32 R202, RZ, RZ, UR21 ;  /* 0x00000015ffca7e24 */ /* 0x000fe2000f8e00ff */
[----:B----4-:R-:W-:-:S03]  /*85c0*/  ISETP.GE.AND P2, PT, R200, c[0x0][0x220], PT ;  /* 0x00008800c8007a0c */ /* 0x010fc60003f46270 */
[----:B------:R-:W-:-:S06]  /*85d0*/  IMAD.WIDE.U32 R2, R202, UR29, R210 ;  /* 0x0000001dca027c25 */ /* 0x000fcc000f8e00d2 */
[----:B------:R-:W-:Y:S01]  /*85e0*/  @P4 STS [R222+0x9000], RZ ;  /* 0x009000ffde004388 */ /* 0x000fe20000000800 */
[----:B------:R-:W-:-:S03]  /*85f0*/  @!P4 LEA R12, P6, R2, c[0x0][0x170], 0x1 ;  /* 0x00005c00020cca11 */ /* 0x000fc600078c08ff */
[----:B------:R-:W-:Y:S01]  /*8600*/  @P4 STS [R222+0x9004], RZ ;  /* 0x009004ffde004388 */ /* 0x000fe20000000800 */
[----:B------:R-:W-:Y:S02]  /*8610*/  IADD3 R3, R3, UR4, RZ ;  /* 0x0000000403037c10 */ /* 0x000fe4000fffe0ff */
[C---:B------:R-:W-:Y:S01]  /*8620*/  @!P3 LEA R10, P1, R2.reuse, c[0x0][0x170], 0x1 ;  /* 0x00005c00020aba11 */ /* 0x040fe200078208ff */
[----:B------:R-:W-:Y:S01]  /*8630*/  @P4 STS.64 [R222+0x9008], RZ ;  /* 0x009008ffde004388 */ /* 0x000fe20000000a00 */
[C---:B------:R-:W-:Y:S02]  /*8640*/  @!P2 LEA R8, P0, R2.reuse, c[0x0][0x170], 0x1 ;  /* 0x00005c000208aa11 */ /* 0x040fe400078008ff */
[C---:B------:R-:W-:Y:S02]  /*8650*/  IADD3 R0, P5, R2.reuse, UR25, RZ ;  /* 0x0000001902007c10 */ /* 0x040fe4000ffbe0ff */
[C-C-:B------:R-:W-:Y:S02]  /*8660*/  @!P4 LEA.HI.X R13, R2.reuse, c[0x0][0x174], R3.reuse, 0x1, P6 ;  /* 0x00005d00020dca11 */ /* 0x140fe400030f0c03 */
        /* <DEDUP_REMOVED lines=8> */
[----:B------:R-:W-:Y:S01]  /*86f0*/  @P3 STS.128 [R222+0xa000], RZ ;  /* 0x00a000ffde003388 */ /* 0x000fe20000000c00 */
[C---:B------:R-:W-:Y:S02]  /*8700*/  @!P3 LEA R4, P5, R0.reuse, c[0x0][0x170], 0x1 ;  /* 0x00005c000004ba11 */ /* 0x040fe400078a08ff */
[C---:B------:R-:W-:Y:S01]  /*8710*/  @!P2 LEA R2, P1, R0.reuse, c[0x0][0x170], 0x1 ;  /* 0x00005c000002aa11 */ /* 0x040fe200078208ff */
[----:B------:R-:W-:Y:S01]  /*8720*/  @!PT LDS RZ, [RZ] ;  /* 0x00000000fffff984 */ /* 0x000fe20000000800 */
[----:B------:R-:W-:Y:S01]  /*8730*/  @!PT LDS RZ, [RZ] ;  /* 0x00000000fffff984 */ /* 0x000fe20000000800 */
[----:B------:R-:W-:Y:S01]  /*8740*/  @!PT LDS RZ, [RZ] ;  /* 0x00000000fffff984 */ /* 0x000fe20000000800 */
[----:B------:R2:W-:Y:S01]  /*8750*/  @!P3 LDGSTS.E.BYPASS.LTC128B.128 [R222+0xa000], [R10.64+0x40] ;  /* 0x0a0000400adebfae */ /* 0x0005e2000b901d5e */
[----:B------:R-:W-:-:S02]  /*8760*/  @!P4 LEA.HI.X R7, R0, c[0x0][0x174], R3, 0x1, P0 ;  /* 0x00005d000007ca11 */ /* 0x000fc400000f0c03 */
[C-C-:B------:R-:W-:Y:S01]  /*8770*/  @!P3 LEA.HI.X R5, R0.reuse, c[0x0][0x174], R3.reuse, 0x1, P5 ;  /* 0x00005d000005ba11 */ /* 0x140fe200028f0c03 */
[----:B------:R-:W-:Y:S01]  /*8780*/  @P2 STS.128 [R222+0xb000], RZ ;  /* 0x00b000ffde002388 */ /* 0x000fe20000000c00 */
[----:B------:R-:W-:Y:S01]  /*8790*/  @!P2 LEA.HI.X R3, R0, c[0x0][0x174], R3, 0x1, P1 ;  /* 0x00005d000003aa11 */ /* 0x000fe200008f0c03 */
[----:B------:R-:W-:Y:S02]  /*87a0*/  IMAD.U32 R0, RZ, RZ, UR29 ;  /* 0x0000001dff007e24 */ /* 0x000fe4000f8e00ff */
[----:B------:R-:W-:Y:S01]  /*87b0*/  @!PT LDS RZ, [RZ] ;  /* 0x00000000fffff984 */ /* 0x000fe20000000800 */
[----:B------:R-:W-:Y:S01]  /*87c0*/  @!PT LDS RZ, [RZ] ;  /* 0x00000000fffff984 */ /* 0x000fe20000000800 */
[----:B------:R-:W-:Y:S01]  /*87d0*/  @!PT LDS RZ, [RZ] ;  /* 0x00000000fffff984 */ /* 0x000fe20000000800 */
[----:B------:R2:W-:Y:S02]  /*87e0*/  @!P2 LDGSTS.E.BYPASS.LTC128B.128 [R222+0xb000], [R8.64+0x80] ;  /* 0x0b00008008deafae */ /* 0x0005e4000b901d5e */
[----:B------:R-:W-:Y:S02]  /*87f0*/  IMAD R0, R0, 0x40, R101 ;  /* 0x0000004000007824 */ /* 0x000fe400078e0265 */
[----:B------:R-:W-:Y:S03]  /*8800*/  @P4 STS.128 [R222+0x9800], RZ ;  /* 0x009800ffde004388 */ /* 0x000fe60000000c00 */
[C---:B------:R-:W-:Y:S01]  /*8810*/  ISETP.GE.AND P0, PT, R0.reuse, R227, PT ;  /* 0x000000e30000720c */ /* 0x040fe20003f06270 */
[----:B------:R-:W-:Y:S01]  /*8820*/  @!PT LDS RZ, [RZ] ;  /* 0x00000000fffff984 */ /* 0x000fe20000000800 */
[----:B------:R-:W-:Y:S01]  /*8830*/  @!PT LDS RZ, [RZ] ;  /* 0x00000000fffff984 */ /* 0x000fe20000000800 */
[----:B------:R-:W-:Y:S01]  /*8840*/  @!PT LDS RZ, [RZ] ;  /* 0x00000000fffff984 */ /* 0x000fe20000000800 */
[----:B------:R3:W-:Y:S01]  /*8850*/  @!P4 LDGSTS.E.BYPASS.LTC128B.128 [R222+0x9800], [R6.64] ;  /* 0x0980000006decfae */ /* 0x0007e2000b901d5e */
[----:B------:R-:W-:-:S02]  /*8860*/  ISETP.GE.AND P1, PT, R0, R228, PT ;  /* 0x000000e40000720c */ /* 0x000fc40003f26270 */
[C---:B------:R-:W-:Y:S01]  /*8870*/  ISETP.LT.OR P0, PT, R0.reuse, R223, P0 ;  /* 0x000000df0000720c */ /* 0x040fe20000701670 */
[----:B------:R-:W-:Y:S01]  /*8880*/  @P3 STS.128 [R222+0xa800], RZ ;  /* 0x00a800ffde003388 */ /* 0x000fe20000000c00 */
[C---:B------:R-:W-:Y:S02]  /*8890*/  ISETP.LT.OR P1, PT, R0.reuse, R224, P1 ;  /* 0x000000e00000720c */ /* 0x040fe40000f21670 */
[C---:B------:R-:W-:Y:S01]  /*88a0*/  ISETP.GE.AND P6, PT, R0.reuse, R230, PT ;  /* 0x000000e60000720c */ /* 0x040fe20003fc6270 */
[----:B------:R-:W-:Y:S01]  /*88b0*/  @!PT LDS RZ, [RZ] ;  /* 0x00000000fffff984 */ /* 0x000fe20000000800 */
[----:B------:R-:W-:Y:S01]  /*88c0*/  @!PT LDS RZ, [RZ] ;  /* 0x00000000fffff984 */ /* 0x000fe20000000800 */
[----:B------:R-:W-:Y:S01]  /*88d0*/  @!PT LDS RZ, [RZ] ;  /* 0x00000000fffff984 */ /* 0x000fe20000000800 */
[----:B------:R3:W-:Y:S03]  /*88e0*/  @!P3 LDGSTS.E.BYPASS.LTC128B.128 [R222+0xa800], [R4.64+0x40] ;  /* 0x0a80004004debfae */ /* 0x0007e6000b901d5e */
[C---:B------:R-:W-:Y:S01]  /*88f0*/  ISETP.LT.OR P6, PT, R0.reuse, R226, P6 ;  /* 0x000000e20000720c */ /* 0x040fe200037c1670 */
[----:B------:R-:W-:Y:S04]  /*8900*/  @P2 STS.128 [R222+0xb800], RZ ;  /* 0x00b800ffde002388 */ /* 0x000fe80000000c00 */
[----:B------:R-:W-:Y:S01]  /*8910*/  @!PT LDS RZ, [RZ] ;  /* 0x00000000fffff984 */ /* 0x000fe20000000800 */
[----:B------:R-:W-:Y:S01]  /*8920*/  @!PT LDS RZ, [RZ] ;  /* 0x00000000fffff984 */ /* 0x000fe20000000800 */
[----:B------:R-:W-:Y:S01]  /*8930*/  @!PT LDS RZ, [RZ] ;  /* 0x00000000fffff984 */ /* 0x000fe20000000800 */
[----:B------:R4:W-:Y:S04]  /*8940*/  @!P2 LDGSTS.E.BYPASS.LTC128B.128 [R222+0xb800], [R2.64+0x80] ;  /* 0x0b80008002deafae */ /* 0x0009e8000b901d5e */
[----:B-1----:R-:W-:Y:S04]  /*8950*/  LDSM.16.M88.4 R12, [R220] ;  /* 0x00000000dc0c783b */ /* 0x002fe80000000200 */
[----:B-----5:R-:W1:Y:S04]  /*8960*/  LDSM.16.M88.4 R32, [R217+0x6000] ;  /* 0x00600000d920783b */ /* 0x020e680000000200 */
[----:B------:R-:W1:Y:S04]  /*8970*/  LDSM.16.M88.4 R28, [R217+0x6400] ;  /* 0x00640000d91c783b */ /* 0x000e680000000200 */
[----:B------:R-:W1:Y:S04]  /*8980*/  LDSM.16.M88.4 R24, [R217+0x6800] ;  /* 0x00680000d918783b */ /* 0x000e680000000200 */
[----:B------:R-:W1:Y:S04]  /*8990*/  LDSM.16.M88.4 R20, [R217+0x6c00] ;  /* 0x006c0000d914783b */ /* 0x000e680000000200 */
[----:B--2---:R-:W2:Y:S01]  /*89a0*/  LDSM.16.M88.4 R8, [R220+0x1000] ;  /* 0x00100000dc08783b */ /* 0x004ea20000000200 */
[----:B----4-:R-:W-:-:S03]  /*89b0*/  IADD3 R2, R0, 0x1, RZ ;  /* 0x0000000100027810 */ /* 0x010fc60007ffe0ff */
[----:B---3--:R-:W-:Y:S01]  /*89c0*/  LDSM.16.M88.4 R4, [R221] ;  /* 0x00000000dd04783b */ /* 0x008fe20000000200 */
[----:B------:R-:W-:Y:S02]  /*89d0*/  IADD3 R3, R0, 0x8, RZ ;  /* 0x0000000800037810 */ /* 0x000fe40007ffe0ff */
[C---:B------:R-:W-:Y:S01]  /*89e0*/  ISETP.GE.AND P5, PT, R2.reuse, R228, PT ;  /* 0x000000e40200720c */ /* 0x040fe20003fa6270 */
[----:B------:R-:W3:Y:S03]  /*89f0*/  LDSM.16.M88.4 R36, [R219+0x6000] ;  /* 0x00600000db24783b */ /* 0x000ee60000000200 */
[----:B------:R-:W-:Y:S01]  /*8a00*/  ISETP.LT.OR P5, PT, R2, R224, P5 ;  /* 0x000000e00200720c */ /* 0x000fe20002fa1670 */
[----:B------:R-:W4:Y:S04]  /*8a10*/  LDSM.16.M88.4 R40, [R219+0x6400] ;  /* 0x00640000db28783b */ /* 0x000f280000000200 */
[----:B------:R-:W2:Y:S04]  /*8a20*/  LDSM.16.M88.4 R48, [R219+0x6800] ;  /* 0x00680000db30783b */ /* 0x000ea80000000200 */
[----:B------:R-:W2:Y:S01]  /*8a30*/  LDSM.16.M88.4 R44, [R219+0x6c00] ;  /* 0x006c0000db2c783b */ /* 0x000ea20000000200 */
[C---:B-1----:R-:W-:Y:S03]  /*8a40*/  HMMA.16816.F32.BF16 R64, R12.reuse, R32, RZ ;  /* 0x000000200c40723c */ /* 0x042fe600000418ff */
[----:B------:R-:W1:Y:S04]  /*8a50*/  LDSM.16.M88.4 R16, [R221+0x1000] ;  /* 0x00100000dd10783b */ /* 0x000e680000000200 */
[----:B------:R-:W0:Y:S01]  /*8a60*/  LDGDEPBAR ;  /* 0x00000000000079af */ /* 0x000e220000000000 */
[C---:B------:R-:W-:Y:S08]  /*8a70*/  HMMA.16816.F32.BF16 R60, R12.reuse, R28, RZ ;  /* 0x0000001c0c3c723c */ /* 0x040ff000000418ff */
[C---:B------:R-:W-:Y:S08]  /*8a80*/  HMMA.16816.F32.BF16 R56, R12.reuse, R24, RZ ;  /* 0x000000180c38723c */ /* 0x040ff000000418ff */
[C---:B------:R-:W-:Y:S08]  /*8a90*/  HMMA.16816.F32.BF16 R52, R12.reuse, R20, RZ ;  /* 0x000000140c34723c */ /* 0x040ff000000418ff */
[C---:B------:R-:W-:Y:S08]  /*8aa0*/  HMMA.16816.F32.BF16 R108, R12.reuse, R34, RZ ;  /* 0x000000220c6c723c */ /* 0x040ff000000418ff */
[C---:B------:R-:W-:Y:S08]  /*8ab0*/  HMMA.16816.F32.BF16 R180, R12.reuse, R30, RZ ;  /* 0x0000001e0cb4723c */ /* 0x040ff000000418ff */
[C---:B------:R-:W-:Y:S08]  /*8ac0*/  HMMA.16816.F32.BF16 R188, R12.reuse, R26, RZ ;  /* 0x0000001a0cbc723c */ /* 0x040ff000000418ff */
[----:B------:R-:W-:Y:S08]  /*8ad0*/  HMMA.16816.F32.BF16 R12, R12, R22, RZ ;  /* 0x000000160c0c723c */ /* 0x000ff000000418ff */
[C---:B--2---:R-:W-:Y:S08]  /*8ae0*/  HMMA.16816.F32.BF16 R192, R8.reuse, R32, RZ ;  /* 0x0000002008c0723c */ /* 0x044ff000000418ff */
[----:B------:R-:W-:Y:S08]  /*8af0*/  HMMA.16816.F32.BF16 R240, R8, R34, RZ ;  /* 0x0000002208f0723c */ /* 0x000ff000000418ff */
[C---:B---3--:R-:W-:Y:S08]  /*8b00*/  HMMA.16816.F32.BF16 R196, R4.reuse, R36, R64 ;  /* 0x0000002404c4723c */ /* 0x048ff00000041840 */
[C---:B----4-:R-:W-:Y:S08]  /*8b10*/  HMMA.16816.F32.BF16 R184, R4.reuse, R40, R60 ;  /* 0x0000002804b8723c */ /* 0x050ff0000004183c */
[----:B------:R-:W-:Y:S08]  /*8b20*/  HMMA.16816.F32.BF16 R176, R4, R48, R56 ;  /* 0x0000003004b0723c */ /* 0x000ff00000041838 */
        /* <DEDUP_REMOVED lines=8> */
[----:B------:R-:W-:Y:S04]  /*8bb0*/  LDSM.16.M88.4 R8, [R217+0x7000] ;  /* 0x00700000d908783b */ /* 0x000fe80000000200 */
[----:B------:R-:W-:Y:S03]  /*8bc0*/  LDSM.16.M88.4 R20, [R217+0x7c00] ;  /* 0x007c0000d914783b */ /* 0x000fe60000000200 */
[C---:B------:R-:W-:Y:S08]  /*8bd0*/  HMMA.16816.F32.BF16 R52, R4.reuse, R44, R52 ;  /* 0x0000002c0434723c */ /* 0x040ff00000041834 */
[C---:B------:R-:W-:Y:S08]  /*8be0*/  HMMA.16816.F32.BF16 R64, R4.reuse, R38, R108 ;  /* 0x000000260440723c */ /* 0x040ff0000004186c */
[C---:B------:R-:W-:Y:S08]  /*8bf0*/  HMMA.16816.F32.BF16 R60, R4.reuse, R42, R180 ;  /* 0x0000002a043c723c */ /* 0x040ff000000418b4 */
[C---:B------:R-:W-:Y:S08]  /*8c00*/  HMMA.16816.F32.BF16 R56, R4.reuse, R50, R188 ;  /* 0x000000320438723c */ /* 0x040ff000000418bc */
[----:B------:R-:W-:Y:S01]  /*8c10*/  HMMA.16816.F32.BF16 R32, R4, R46, R12 ;  /* 0x0000002e0420723c */ /* 0x000fe2000004180c */
[----:B------:R-:W2:Y:S04]  /*8c20*/  LDSM.16.M88.4 R4, [R220+0x2000] ;  /* 0x00200000dc04783b */ /* 0x000ea80000000200 */
[----:B------:R-:W3:Y:S03]  /*8c30*/  LDSM.16.M88.4 R12, [R220+0x3000] ;  /* 0x00300000dc0c783b */ /* 0x000ee60000000200 */
[C---:B-1----:R-:W-:Y:S08]  /*8c40*/  HMMA.16816.F32.BF16 R192, R16.reuse, R36, R192 ;  /* 0x0000002410c0723c */ /* 0x042ff000000418c0 */
[C---:B------:R-:W-:Y:S08]  /*8c50*/  HMMA.16816.F32.BF16 R36, R16.reuse, R38, R240 ;  /* 0x000000261024723c */ /* 0x040ff000000418f0 */
[C---:B------:R-:W-:Y:S08]  /*8c60*/  HMMA.16816.F32.BF16 R244, R16.reuse, R48, R208 ;  /* 0x0000003010f4723c */ /* 0x040ff000000418d0 */
[C---:B------:R-:W-:Y:S08]  /*8c70*/  HMMA.16816.F32.BF16 R212, R16.reuse, R40, R212 ;  /* 0x0000002810d4723c */ /* 0x040ff000000418d4 */
[----:B------:R-:W-:Y:S08]  /*8c80*/  HMMA.16816.F32.BF16 R204, R16, R44, R204 ;  /* 0x0000002c10cc723c */ /* 0x000ff000000418cc */
[C---:B--2---:R-:W-:Y:S08]  /*8c90*/  HMMA.16816.F32.BF16 R180, R4.reuse, R24, R176 ;  /* 0x0000001804b4723c */ /* 0x044ff000000418b0 */
[----:B------:R-:W-:Y:S08]  /*8ca0*/  HMMA.16816.F32.BF16 R108, R4, R10, R64 ;  /* 0x0000000a046c723c */ /* 0x000ff00000041840 */
[C---:B------:R-:W-:Y:S01]  /*8cb0*/  HMMA.16816.F32.BF16 R208, R16.reuse, R42, R236 ;  /* 0x0000002a10d0723c */ /* 0x040fe200000418ec */
[----:B------:R-:W-:Y:S07]  /*8cc0*/  LDSM.16.M88.4 R40, [R219+0x7400] ;  /* 0x00740000db28783b */ /* 0x000fee0000000200 */
[C---:B------:R-:W-:Y:S01]  /*8cd0*/  HMMA.16816.F32.BF16 R188, R16.reuse, R50, R232 ;  /* 0x0000003210bc723c */ /* 0x040fe200000418e8 */
[----:B------:R-:W-:Y:S07]  /*8ce0*/  LDSM.16.M88.4 R48, [R219+0x7800] ;  /* 0x00780000db30783b */ /* 0x000fee0000000200 */
[----:B------:R-:W-:Y:S01]  /*8cf0*/  HMMA.16816.F32.BF16 R200, R16, R46, R200 ;  /* 0x0000002e10c8723c */ /* 0x000fe200000418c8 */
[----:B------:R-:W-:Y:S04]  /*8d00*/  LDSM.16.M88.4 R44, [R219+0x7c00] ;  /* 0x007c0000db2c783b */ /* 0x000fe80000000200 */
[----:B------:R-:W-:Y:S03]  /*8d10*/  LDSM.16.M88.4 R16, [R219+0x7000] ;  /* 0x00700000db10783b */ /* 0x000fe60000000200 */
[C---:B------:R-:W-:Y:S08]  /*8d20*/  HMMA.16816.F32.BF16 R196, R4.reuse, R8, R196 ;  /* 0x0000000804c4723c */ /* 0x040ff000000418c4 */
[C---:B------:R-:W-:Y:S08]  /*8d30*/  HMMA.16816.F32.BF16 R184, R4.reuse, R28, R184 ;  /* 0x0000001c04b8723c */ /* 0x040ff000000418b8 */
[C---:B------:R-:W-:Y:S08]  /*8d40*/  HMMA.16816.F32.BF16 R176, R4.reuse, R20, R52 ;  /* 0x0000001404b0723c */ /* 0x040ff00000041834 */
[C---:B------:R-:W-:Y:S08]  /*8d50*/  HMMA.16816.F32.BF16 R64, R4.reuse, R30, R60 ;  /* 0x0000001e0440723c */ /* 0x040ff0000004183c */
[C---:B------:R-:W-:Y:S08]  /*8d60*/  HMMA.16816.F32.BF16 R56, R4.reuse, R26, R56 ;  /* 0x0000001a0438723c */ /* 0x040ff00000041838 */
[----:B------:R-:W-:Y:S01]  /*8d70*/  HMMA.16816.F32.BF16 R32, R4, R22, R32 ;  /* 0x000000160420723c */ /* 0x000fe20000041820 */
[----:B------:R-:W1:Y:S07]  /*8d80*/  LDSM.16.M88.4 R4, [R221+0x2000] ;  /* 0x00200000dd04783b */ /* 0x000e6e0000000200 */
[C---:B---3--:R-:W-:Y:S08]  /*8d90*/  HMMA.16816.F32.BF16 R52, R12.reuse, R8, R192 ;  /* 0x000000080c34723c */ /* 0x048ff000000418c0 */
[C---:B------:R-:W-:Y:S01]  /*8da0*/  HMMA.16816.F32.BF16 R36, R12.reuse, R10, R36 ;  /* 0x0000000a0c24723c */ /* 0x040fe20000041824 */
[----:B------:R-:W2:Y:S07]  /*8db0*/  LDSM.16.M88.4 R8, [R221+0x3000] ;  /* 0x00300000dd08783b */ /* 0x000eae0000000200 */
[C---:B------:R-:W-:Y:S08]  /*8dc0*/  HMMA.16816.F32.BF16 R60, R12.reuse, R28, R212 ;  /* 0x0000001c0c3c723c */ /* 0x040ff000000418d4 */
[C---:B------:R-:W-:Y:S08]  /*8dd0*/  HMMA.16816.F32.BF16 R208, R12.reuse, R30, R208 ;  /* 0x0000001e0cd0723c */ /* 0x040ff000000418d0 */
[C---:B------:R-:W-:Y:S08]  /*8de0*/  HMMA.16816.F32.BF16 R232, R12.reuse, R24, R244 ;  /* 0x000000180ce8723c */ /* 0x040ff000000418f4 */
[C---:B------:R-:W-:Y:S01]  /*8df0*/  HMMA.16816.F32.BF16 R28, R12.reuse, R26, R188 ;  /* 0x0000001a0c1c723c */ /* 0x040fe200000418bc */
[----:B------:R-:W-:Y:S07]  /*8e00*/  LDSM.16.M88.4 R24, [R217+0x8400] ;  /* 0x00840000d918783b */ /* 0x000fee0000000200 */
[----:B------:R-:W-:Y:S08]  /*8e10*/  HMMA.16816.F32.BF16 R212, R12, R20, R204 ;  /* 0x000000140cd4723c */ /* 0x000ff000000418cc */
[C---:B-1----:R-:W-:Y:S08]  /*8e20*/  HMMA.16816.F32.BF16 R240, R4.reuse, R40, R184 ;  /* 0x0000002804f0723c */ /* 0x042ff000000418b8 */
[C---:B------:R-:W-:Y:S08]  /*8e30*/  HMMA.16816.F32.BF16 R204, R4.reuse, R48, R180 ;  /* 0x0000003004cc723c */ /* 0x040ff000000418b4 */
[----:B------:R-:W-:Y:S08]  /*8e40*/  HMMA.16816.F32.BF16 R188, R4, R44, R176 ;  /* 0x0000002c04bc723c */ /* 0x000ff000000418b0 */
[----:B------:R-:W-:Y:S01]  /*8e50*/  HMMA.16816.F32.BF16 R200, R12, R22, R200 ;  /* 0x000000160cc8723c */ /* 0x000fe200000418c8 */
[----:B------:R-:W-:Y:S04]  /*8e60*/  LDSM.16.M88.4 R20, [R217+0x8800] ;  /* 0x00880000d914783b */ /* 0x000fe80000000200 */
[----:B------:R-:W-:Y:S03]  /*8e70*/  LDSM.16.M88.4 R12, [R221+0x4000] ;  /* 0x00400000dd0c783b */ /* 0x000fe60000000200 */
[C---:B------:R-:W-:Y:S08]  /*8e80*/  HMMA.16816.F32.BF16 R196, R4.reuse, R16, R196 ;  /* 0x0000001004c4723c */ /* 0x040ff000000418c4 */
[C---:B------:R-:W-:Y:S08]  /*8e90*/  HMMA.16816.F32.BF16 R244, R4.reuse, R18, R108 ;  /* 0x0000001204f4723c */ /* 0x040ff0000004186c */
[----:B------:R-:W-:Y:S01]  /*8ea0*/  HMMA.16816.F32.BF16 R184, R4, R46, R32 ;  /* 0x0000002e04b8723c */ /* 0x000fe20000041820 */
[----:B------:R-:W-:Y:S07]  /*8eb0*/  LDSM.16.M88.4 R32, [R217+0x8000] ;  /* 0x00800000d920783b */ /* 0x000fee0000000200 */
[C---:B--2---:R-:W-:Y:S08]  /*8ec0*/  HMMA.16816.F32.BF16 R180, R8.reuse, R16, R52 ;  /* 0x0000001008b4723c */ /* 0x044ff00000041834 */
[----:B------:R-:W-:Y:S01]  /*8ed0*/  HMMA.16816.F32.BF16 R176, R8, R18, R36 ;  /* 0x0000001208b0723c */ /* 0x000fe20000041824 */
[----:B------:R-:W1:Y:S04]  /*8ee0*/  LDSM.16.M88.4 R16, [R220+0x5000] ;  /* 0x00500000dc10783b */ /* 0x000e680000000200 */
[----:B------:R-:W-:Y:S03]  /*8ef0*/  LDSM.16.M88.4 R36, [R217+0x8c00] ;  /* 0x008c0000d924783b */ /* 0x000fe60000000200 */
[C---:B------:R-:W-:Y:S08]  /*8f00*/  HMMA.16816.F32.BF16 R236, R4.reuse, R42, R64 ;  /* 0x0000002a04ec723c */ /* 0x040ff00000041840 */
[----:B------:R-:W-:Y:S01]  /*8f10*/  HMMA.16816.F32.BF16 R192, R4, R50, R56 ;  /* 0x0000003204c0723c */ /* 0x000fe20000041838 */
[----:B------:R-:W2:Y:S07]  /*8f20*/  LDSM.16.M88.4 R4, [R220+0x4000] ;  /* 0x00400000dc04783b */ /* 0x000eae0000000200 */
[C---:B------:R-:W-:Y:S08]  /*8f30*/  HMMA.16816.F32.BF16 R108, R8.reuse, R40, R60 ;  /* 0x00000028086c723c */ /* 0x040ff0000004183c */
[C---:B------:R-:W-:Y:S08]  /*8f40*/  HMMA.16816.F32.BF16 R60, R8.reuse, R48, R232 ;  /* 0x00000030083c723c */ /* 0x040ff000000418e8 */
[C---:B------:R-:W-:Y:S01]  /*8f50*/  HMMA.16816.F32.BF16 R56, R8.reuse, R50, R28 ;  /* 0x000000320838723c */ /* 0x040fe2000004181c */
[----:B------:R-:W-:Y:S07]  /*8f60*/  LDSM.16.M88.4 R28, [R219+0x8000] ;  /* 0x00800000db1c783b */ /* 0x000fee0000000200 */
[C---:B------:R-:W-:Y:S08]  /*8f70*/  HMMA.16816.F32.BF16 R48, R8.reuse, R44, R212 ;  /* 0x0000002c0830723c */ /* 0x040ff000000418d4 */
[C---:B------:R-:W-:Y:S08]  /*8f80*/  HMMA.16816.F32.BF16 R64, R8.reuse, R42, R208 ;  /* 0x0000002a0840723c */ /* 0x040ff000000418d0 */
[----:B------:R-:W-:Y:S01]  /*8f90*/  HMMA.16816.F32.BF16 R212, R8, R46, R200 ;  /* 0x0000002e08d4723c */ /* 0x000fe200000418c8 */
[----:B------:R-:W3:Y:S07]  /*8fa0*/  LDSM.16.M88.4 R8, [R221+0x5000] ;  /* 0x00500000dd08783b */ /* 0x000eee0000000200 */
[-C--:B-1----:R-:W-:Y:S08]  /*8fb0*/  HMMA.16816.F32.BF16 R40, R16, R32.reuse, R180 ;  /* 0x000000201028723c */ /* 0x082ff000000418b4 */
[C---:B--2---:R-:W-:Y:S08]  /*8fc0*/  HMMA.16816.F32.BF16 R52, R4.reuse, R32, R196 ;  /* 0x000000200434723c */ /* 0x044ff000000418c4 */
[C---:B------:R-:W-:Y:S08]  /*8fd0*/  HMMA.16816.F32.BF16 R196, R4.reuse, R34, R244 ;  /* 0x0000002204c4723c */ /* 0x040ff000000418f4 */
[C---:B------:R-:W-:Y:S08]  /*8fe0*/  HMMA.16816.F32.BF16 R200, R4.reuse, R24, R240 ;  /* 0x0000001804c8723c */ /* 0x040ff000000418f0 */
        /* <DEDUP_REMOVED lines=8> */
[----:B------:R-:W-:Y:S08]  /*9070*/  HMMA.16816.F32.BF16 R56, R16, R22, R56 ;  /* 0x000000161038723c */ /* 0x000ff00000041838 */
[----:B---3--:R-:W-:Y:S08]  /*9080*/  HMMA.16816.F32.BF16 R20, R8, R28, R40 ;  /* 0x0000001c0814723c */ /* 0x008ff00000041828 */
[----:B------:R-:W-:Y:S08]  /*9090*/  HMMA.16816.F32.BF16 R108, R16, R24, R108 ;  /* 0x00000018106c723c */ /* 0x000ff0000004186c */
[----:B------:R-:W-:Y:S08]  /*90a0*/  HMMA.16816.F32.BF16 R32, R12, R28, R52 ;  /* 0x0000001c0c20723c */ /* 0x000ff00000041834 */
[----:B------:R-:W-:Y:S01]  /*90b0*/  HMMA.16816.F32.BF16 R44, R8, R30, R44 ;  /* 0x0000001e082c723c */ /* 0x000fe2000004182c */
[----:B------:R-:W-:-:S02]  /*90c0*/  FSEL R181, R22, -INF , !P0 ;  /* 0xff80000016b57808 */ /* 0x000fc40004000000 */
[----:B------:R-:W-:Y:S02]  /*90d0*/  ISETP.GE.AND P0, PT, R2, R227, PT ;  /* 0x000000e30200720c */ /* 0x000fe40003f06270 */
[----:B------:R-:W-:Y:S02]  /*90e0*/  FSEL R107, R20, -INF , !P1 ;  /* 0xff800000146b7808 */ /* 0x000fe40004800000 */
[C---:B------:R-:W-:Y:S01]  /*90f0*/  ISETP.GE.AND P1, PT, R2.reuse, R229, PT ;  /* 0x000000e50200720c */ /* 0x040fe20003f26270 */
[----:B------:R-:W-:Y:S01]  /*9100*/  HMMA.16816.F32.BF16 R28, R12, R30, R196 ;  /* 0x0000001e0c1c723c */ /* 0x000fe200000418c4 */
[C---:B------:R-:W-:Y:S02]  /*9110*/  ISETP.LT.OR P0, PT, R2.reuse, R223, P0 ;  /* 0x000000df0200720c */ /* 0x040fe40000701670 */
[----:B------:R-:W-:Y:S02]  /*9120*/  ISETP.LT.OR P1, PT, R2, R225, P1 ;  /* 0x000000e10200720c */ /* 0x000fe40000f21670 */
[----:B------:R-:W-:-:S02]  /*9130*/  FSEL R180, R21, -INF , !P5 ;  /* 0xff80000015b47808 */ /* 0x000fc40006800000 */
[----:B------:R-:W-:Y:S01]  /*9140*/  ISETP.GE.AND P5, PT, R0, R229, PT ;  /* 0x000000e50000720c */ /* 0x000fe20003fa6270 */
[----:B------:R-:W-:Y:S01]  /*9150*/  HMMA.16816.F32.BF16 R64, R16, R26, R64 ;  /* 0x0000001a1040723c */ /* 0x000fe20000041840 */
[----:B------:R-:W-:Y:S02]  /*9160*/  FSEL R101, R35, -INF , !P1 ;  /* 0xff80000023657808 */ /* 0x000fe40004800000 */
[----:B------:R-:W-:Y:S02]  /*9170*/  FSEL R100, R32, -INF , !P6 ;  /* 0xff80000020647808 */ /* 0x000fe40007000000 */
[----:B------:R-:W-:Y:S02]  /*9180*/  ISETP.GE.AND P6, PT, R2, R230, PT ;  /* 0x000000e60200720c */ /* 0x000fe40003fc6270 */
[----:B------:R-:W-:Y:S01]  /*9190*/  ISETP.LT.OR P5, PT, R0, R225, P5 ;  /* 0x000000e10000720c */ /* 0x000fe20002fa1670 */
[----:B-1----:R-:W-:Y:S01]  /*91a0*/  HMMA.16816.F32.BF16 R24, R8, R4, R108 ;  /* 0x000000040818723c */ /* 0x002fe2000004186c */
[----:B------:R-:W-:-:S02]  /*91b0*/  ISETP.LT.OR P6, PT, R2, R226, P6 ;  /* 0x000000e20200720c */ /* 0x000fc400037c1670 */
[----:B------:R-:W-:Y:S02]  /*91c0*/  IADD3 R2, R0, 0x9, RZ ;  /* 0x0000000900027810 */ /* 0x000fe40007ffe0ff */
[----:B------:R-:W-:Y:S02]  /*91d0*/  FSEL R55, R34, -INF , !P5 ;  /* 0xff80000022377808 */ /* 0x000fe40006800000 */
[----:B------:R-:W-:Y:S01]  /*91e0*/  FSEL R109, R23, -INF , !P0 ;  /* 0xff800000176d7808 */ /* 0x000fe20004000000 */
[----:B------:R-:W-:Y:S01]  /*91f0*/  HMMA.16816.F32.BF16 R40, R12, R4, R200 ;  /* 0x000000040c28723c */ /* 0x000fe200000418c8 */
[C---:B------:R-:W-:Y:S01]  /*9200*/  ISETP.GE.AND P0, PT, R3.reuse, R230, PT ;  /* 0x000000e60300720c */ /* 0x040fe20003f06270 */
[----:B------:R-:W1:Y:S01]  /*9210*/  LDSM.16.M88.4 R20, [R219+0x8800] ;  /* 0x00880000db14783b */ /* 0x000e620000000200 */
[C---:B------:R-:W-:Y:S02]  /*9220*/  ISETP.GE.AND P5, PT, R3.reuse, R229, PT ;  /* 0x000000e50300720c */ /* 0x040fe40003fa6270 */
[----:B------:R-:W-:-:S02]  /*9230*/  ISETP.LT.OR P1, PT, R3, R226, P0 ;  /* 0x000000e20300720c */ /* 0x000fc40000721670 */
[C---:B------:R-:W-:Y:S01]  /*9240*/  ISETP.GE.AND P0, PT, R3.reuse, R227, PT ;  /* 0x000000e30300720c */ /* 0x040fe20003f06270 */
[----:B------:R-:W-:Y:S01]  /*9250*/  HMMA.16816.F32.BF16 R176, R16, R36, R48 ;  /* 0x0000002410b0723c */ /* 0x000fe20000041830 */
[----:B------:R-:W-:Y:S02]  /*9260*/  FSEL R54, R28, -INF , !P1 ;  /* 0xff8000001c367808 */ /* 0x000fe40004800000 */
[----:B------:R-:W-:Y:S02]  /*9270*/  ISETP.LT.OR P0, PT, R3, R223, P0 ;  /* 0x000000df0300720c */ /* 0x000fe40000701670 */
[----:B------:R-:W-:Y:S02]  /*9280*/  ISETP.GE.AND P1, PT, R2, R228, PT ;  /* 0x000000e40200720c */ /* 0x000fe40003f26270 */
[----:B------:R-:W-:Y:S01]  /*9290*/  FSEL R37, R33, -INF , !P6 ;  /* 0xff80000021257808 */ /* 0x000fe20007000000 */
[----:B------:R-:W-:Y:S01]  /*92a0*/  HMMA.16816.F32.BF16 R48, R8, R6, R64 ;  /* 0x000000060830723c */ /* 0x000fe20000041840 */
[----:B------:R-:W-:-:S02]  /*92b0*/  FSEL R108, R46, -INF , !P0 ;  /* 0xff8000002e6c7808 */ /* 0x000fc40004000000 */
[C---:B------:R-:W-:Y:S02]  /*92c0*/  ISETP.GE.AND P6, PT, R3.reuse, R228, PT ;  /* 0x000000e40300720c */ /* 0x040fe40003fc6270 */
[C---:B------:R-:W-:Y:S02]  /*92d0*/  ISETP.GE.AND P0, PT, R2.reuse, R227, PT ;  /* 0x000000e30200720c */ /* 0x040fe40003f06270 */
[CC--:B------:R-:W-:Y:S01]  /*92e0*/  ISETP.LT.OR P6, PT, R3.reuse, R224.reuse, P6 ;  /* 0x000000e00300720c */ /* 0x0c0fe200037c1670 */
[----:B------:R-:W-:Y:S01]  /*92f0*/  HMMA.16816.F32.BF16 R32, R12, R6, R208 ;  /* 0x000000060c20723c */ /* 0x000fe200000418d0 */
[----:B------:R-:W-:Y:S01]  /*9300*/  ISETP.LT.OR P1, PT, R2, R224, P1 ;  /* 0x000000e00200720c */ /* 0x000fe20000f21670 */
[----:B------:R-:W2:Y:S01]  /*9310*/  LDSM.16.M88.4 R4, [R219+0x8c00] ;  /* 0x008c0000db04783b */ /* 0x000ea20000000200 */
[----:B------:R-:W-:Y:S01]  /*9320*/  ISETP.LT.OR P5, PT, R3, R225, P5 ;  /* 0x000000e10300720c */ /* 0x000fe20002fa1670 */
[----:B------:R-:W-:-:S04]  /*9330*/  DEPBAR.LE SB0, 0x0 ;  /* 0x000080000000791a */ /* 0x000fc80000000000 */
[----:B------:R-:W-:Y:S01]  /*9340*/  BAR.SYNC.DEFER_BLOCKING 0x0 ;  /* 0x0000000000007b1d */ /* 0x000fe20000010000 */
[----:B------:R-:W-:Y:S01]  /*9350*/  ISETP.LT.OR P0, PT, R2, R223, P0 ;  /* 0x000000df0200720c */ /* 0x000fe20000701670 */
[----:B------:R-:W-:Y:S01]  /*9360*/  HMMA.16816.F32.BF16 R16, R16, R38, R212 ;  /* 0x000000261010723c */ /* 0x000fe200000418d4 */
[----:B------:R-:W-:Y:S02]  /*9370*/  IADD3 R3, R0, 0x10, RZ ;  /* 0x0000001000037810 */ /* 0x000fe40007ffe0ff */
[----:B------:R-:W-:Y:S02]  /*9380*/  FSEL R106, R44, -INF , !P6 ;  /* 0xff8000002c6a7808 */ /* 0x000fe40007000000 */
[----:B------:R-:W-:Y:S02]  /*9390*/  FSEL R64, R45, -INF , !P1 ;  /* 0xff8000002d407808 */ /* 0x000fe40004800000 */
[----:B------:R-:W-:Y:S02]  /*93a0*/  FSEL R65, R47, -INF , !P0 ;  /* 0xff8000002f417808 */ /* 0x000fe40004000000 */
[C---:B------:R-:W-:Y:S01]  /*93b0*/  ISETP.GE.AND P6, PT, R2.reuse, R230, PT ;  /* 0x000000e60200720c */ /* 0x040fe20003fc6270 */
[----:B-1----:R-:W-:Y:S01]  /*93c0*/  HMMA.16816.F32.BF16 R44, R12, R20, R204 ;  /* 0x000000140c2c723c */ /* 0x002fe200000418cc */
[----:B------:R-:W-:-:S02]  /*93d0*/  ISETP.GE.AND P1, PT, R2, R229, PT ;  /* 0x000000e50200720c */ /* 0x000fc40003f26270 */
[C---:B------:R-:W-:Y:S02]  /*93e0*/  ISETP.GE.AND P0, PT, R3.reuse, R230, PT ;  /* 0x000000e60300720c */ /* 0x040fe40003f06270 */
[CC--:B------:R-:W-:Y:S02]  /*93f0*/  ISETP.LT.OR P6, PT, R2.reuse, R226.reuse, P6 ;  /* 0x000000e20200720c */ /* 0x0c0fe400037c1670 */
        /* <DEDUP_REMOVED lines=9> */
[----:B------:R-:W-:Y:S01]  /*9490*/  FSEL R198, R41, -INF , !P0 ;  /* 0xff80000029c67808 */ /* 0x000fe20004000000 */
[----:B------:R-:W-:Y:S01]  /*94a0*/  HMMA.16816.F32.BF16 R28, R8, R20, R60 ;  /* 0x00000014081c723c */ /* 0x000fe2000004183c */
[----:B------:R-:W-:-:S02]  /*94b0*/  ISETP.GE.AND P6, PT, R3, R229, PT ;  /* 0x000000e50300720c */ /* 0x000fc40003fc6270 */
[C---:B------:R-:W-:Y:S02]  /*94c0*/  ISETP.GE.AND P5, PT, R3.reuse, R228, PT ;  /* 0x000000e40300720c */ /* 0x040fe40003fa6270 */
[CC--:B------:R-:W-:Y:S02]  /*94d0*/  ISETP.GE.AND P1, PT, R3.reuse, R227.reuse, PT ;  /* 0x000000e30300720c */ /* 0x0c0fe40003f26270 */
[----:B------:R-:W-:Y:S02]  /*94e0*/  ISETP.GE.AND P0, PT, R2, R227, PT ;  /* 0x000000e30200720c */ /* 0x000fe40003f06270 */
        /* <DEDUP_REMOVED lines=15> */
[C---:B------:R-:W-:Y:S02]  /*95e0*/  ISETP.LT.OR P1, PT, R3.reuse, R226, P1 ;  /* 0x000000e20300720c */ /* 0x040fe40000f21670 */
[----:B------:R-:W-:Y:S02]  /*95f0*/  ISETP.LT.OR P0, PT, R3, R223, P0 ;  /* 0x000000df0300720c */ /* 0x000fe40000701670 */
[----:B------:R-:W-:Y:S02]  /*9600*/  IADD3 R2, R0, 0x19, RZ ;  /* 0x0000001900027810 */ /* 0x000fe40007ffe0ff */
[----:B------:R-:W-:Y:S02]  /*9610*/  FSEL R197, R43, -INF , !P6 ;  /* 0xff8000002bc57808 */ /* 0x000fe40007000000 */
[----:B------:R-:W-:Y:S01]  /*9620*/  FSEL R201, R25, -INF , !P5 ;  /* 0xff80000019c97808 */ /* 0x000fe20006800000 */
[----:B--2---:R-:W-:Y:S01]  /*9630*/  HMMA.16816.F32.BF16 R40, R12, R4, R188 ;  /* 0x000000040c28723c */ /* 0x004fe200000418bc */
[----:B------:R-:W-:-:S02]  /*9640*/  FSEL R196, R32, -INF , !P1 ;  /* 0xff80000020c47808 */ /* 0x000fc40004800000 */
[----:B------:R-:W-:Y:S02]  /*9650*/  FSEL R204, R50, -INF , !P0 ;  /* 0xff80000032cc7808 */ /* 0x000fe40004000000 */
[CC--:B------:R-:W-:Y:S02]  /*9660*/  ISETP.GE.AND P6, PT, R3.reuse, R228.reuse, PT ;  /* 0x000000e40300720c */ /* 0x0c0fe40003fc6270 */
[C---:B------:R-:W-:Y:S01]  /*9670*/  ISETP.GE.AND P5, PT, R3.reuse, R229, PT ;  /* 0x000000e50300720c */ /* 0x040fe20003fa6270 */
[----:B------:R-:W-:Y:S01]  /*9680*/  HMMA.16816.F32.BF16 R24, R8, R22, R56 ;  /* 0x000000160818723c */ /* 0x000fe20000041838 */
[C---:B------:R-:W-:Y:S02]  /*9690*/  ISETP.GE.AND P1, PT, R2.reuse, R228, PT ;  /* 0x000000e40200720c */ /* 0x040fe40003f26270 */
[----:B------:R-:W-:Y:S02]  /*96a0*/  ISETP.GE.AND P0, PT, R2, R227, PT ;  /* 0x000000e30200720c */ /* 0x000fe40003f06270 */
[----:B------:R-:W-:-:S02]  /*96b0*/  ISETP.LT.OR P6, PT, R3, R224, P6 ;  /* 0x000000e00300720c */ /* 0x000fc400037c1670 */
[C---:B------:R-:W-:Y:S01]  /*96c0*/  ISETP.LT.OR P1, PT, R2.reuse, R224, P1 ;  /* 0x000000e00200720c */ /* 0x040fe20000f21670 */
[C---:B------:R-:W-:Y:S01]  /*96d0*/  HMMA.16816.F32.BF16 R20, R12.reuse, R22, R192 ;  /* 0x000000160c14723c */ /* 0x040fe200000418c0 */
[----:B------:R-:W-:Y:S02]  /*96e0*/  ISETP.LT.OR P5, PT, R3, R225, P5 ;  /* 0x000000e10300720c */ /* 0x000fe40002fa1670 */
[----:B------:R-:W-:Y:S02]  /*96f0*/  ISETP.LT.OR P0, PT, R2, R223, P0 ;  /* 0x000000df0200720c */ /* 0x000fe40000701670 */
[----:B------:R-:W-:Y:S02]  /*9700*/  IADD3 R3, R0, 0x20, RZ ;  /* 0x0000002000037810 */ /* 0x000fe40007ffe0ff */
[----:B------:R-:W-:Y:S01]  /*9710*/  FSEL R202, R48, -INF , !P6 ;  /* 0xff80000030ca7808 */ /* 0x000fe20007000000 */
[----:B------:R-:W-:Y:S01]  /*9720*/  HMMA.16816.F32.BF16 R12, R12, R6, R184 ;  /* 0x000000060c0c723c */ /* 0x000fe200000418b8 */
[----:B------:R-:W-:-:S02]  /*9730*/  FSEL R203, R49, -INF , !P1 ;  /* 0xff80000031cb7808 */ /* 0x000fc40004800000 */
[----:B------:R-:W-:Y:S02]  /*9740*/  FSEL R195, R51, -INF , !P0 ;  /* 0xff80000033c37808 */ /* 0x000fe40004000000 */
[CC--:B------:R-:W-:Y:S02]  /*9750*/  ISETP.GE.AND P6, PT, R2.reuse, R230.reuse, PT ;  /* 0x000000e60200720c */ /* 0x0c0fe40003fc6270 */
[C---:B------:R-:W-:Y:S02]  /*9760*/  ISETP.GE.AND P1, PT, R2.reuse, R229, PT ;  /* 0x000000e50200720c */ /* 0x040fe40003f26270 */
[----:B------:R-:W-:Y:S02]  /*9770*/  ISETP.GE.AND P0, PT, R3, R230, PT ;  /* 0x000000e60300720c */ /* 0x000fe40003f06270 */
[C---:B------:R-:W-:Y:S02]  /*9780*/  ISETP.LT.OR P6, PT, R2.reuse, R226, P6 ;  /* 0x000000e20200720c */ /* 0x040fe400037c1670 */
[----:B------:R-:W-:-:S02]  /*9790*/  ISETP.LT.OR P1, PT, R2, R225, P1 ;  /* 0x000000e10200720c */ /* 0x000fc40000f21670 */
[C---:B------:R-:W-:Y:S02]  /*97a0*/  ISETP.LT.OR P0, PT, R3.reuse, R226, P0 ;  /* 0x000000e20300720c */ /* 0x040fe40000701670 */
[----:B------:R-:W-:Y:S02]  /*97b0*/  IADD3 R2, R0, 0x21, RZ ;  /* 0x0000002100027810 */ /* 0x000fe40007ffe0ff */
[----:B------:R-:W-:Y:S02]  /*97c0*/  FSEL R237, R44, -INF , !P0 ;  /* 0xff8000002ced7808 */ /* 0x000fe40004000000 */
[----:B------:R-:W-:Y:S02]  /*97d0*/  ISETP.GE.AND P0, PT, R2, R230, PT ;  /* 0x000000e60200720c */ /* 0x000fe40003f06270 */
[----:B------:R-:W-:Y:S02]  /*97e0*/  FSEL R193, R34, -INF , !P5 ;  /* 0xff80000022c17808 */ /* 0x000fe40006800000 */
[----:B------:R-:W-:-:S02]  /*97f0*/  ISETP.GE.AND P5, PT, R3, R228, PT ;  /* 0x000000e40300720c */ /* 0x000fc40003fa6270 */
[----:B------:R-:W-:Y:S02]  /*9800*/  ISETP.LT.OR P0, PT, R2, R226, P0 ;  /* 0x000000e20200720c */ /* 0x000fe40000701670 */
[----:B------:R-:W-:Y:S02]  /*9810*/  FSEL R192, R33, -INF , !P6 ;  /* 0xff80000021c07808 */ /* 0x000fe40007000000 */
[----:B------:R-:W-:Y:S02]  /*9820*/  FSEL R194, R35, -INF , !P1 ;  /* 0xff80000023c27808 */ /* 0x000fe40004800000 */
[----:B------:R-:W-:Y:S01]  /*9830*/  ISETP.LT.OR P5, PT, R3, R224, P5 ;  /* 0x000000e00300720c */ /* 0x000fe20002fa1670 */
[----:B------:R-:W-:Y:S01]  /*9840*/  HMMA.16816.F32.BF16 R32, R8, R4, R176 ;  /* 0x000000040820723c */ /* 0x000fe200000418b0 */
[----:B------:R-:W-:Y:S02]  /*9850*/  FSEL R235, R45, -INF , !P0 ;  /* 0xff8000002deb7808 */ /* 0x000fe40004000000 */
[----:B------:R-:W-:-:S02]  /*9860*/  ISETP.GE.AND P6, PT, R3, R229, PT ;  /* 0x000000e50300720c */ /* 0x000fc40003fc6270 */
[CC--:B------:R-:W-:Y:S02]  /*9870*/  ISETP.GE.AND P1, PT, R3.reuse, R227.reuse, PT ;  /* 0x000000e30300720c */ /* 0x0c0fe40003f26270 */
[----:B------:R-:W-:Y:S01]  /*9880*/  ISETP.GE.AND P0, PT, R2, R227, PT ;  /* 0x000000e30200720c */ /* 0x000fe20003f06270 */
[----:B------:R-:W-:Y:S01]  /*9890*/  HMMA.16816.F32.BF16 R8, R8, R6, R16 ;  /* 0x000000060808723c */ /* 0x000fe20000041810 */
        /* <DEDUP_REMOVED lines=24> */
[C---:B------:R-:W-:Y:S02]  /*9a20*/  ISETP.GE.AND P0, PT, R2.reuse, R227, PT ;  /* 0x000000e30200720c */ /* 0x040fe40003f06270 */
        /* <DEDUP_REMOVED lines=19> */
[----:B------:R-:W-:Y:S02]  /*9b60*/  ISETP.GE.AND P5, PT, R3, R228, PT ;  /* 0x000000e40300720c */ /* 0x000fe40003fa6270 */
[----:B------:R-:W-:-:S02]  /*9b70*/  ISETP.GE.AND P0, PT, R2, R230, PT ;  /* 0x000000e60200720c */ /* 0x000fc40003f06270 */
[C---:B------:R-:W-:Y:S02]  /*9b80*/  ISETP.LT.OR P6, PT, R3.reuse, R225, P6 ;  /* 0x000000e10300720c */ /* 0x040fe400037c1670 */
[----:B------:R-:W-:Y:S02]  /*9b90*/  ISETP.LT.OR P5, PT, R3, R224, P5 ;  /* 0x000000e00300720c */ /* 0x000fe40002fa1670 */
[----:B------:R-:W-:Y:S02]  /*9ba0*/  ISETP.LT.OR P0, PT, R2, R226, P0 ;  /* 0x000000e20200720c */ /* 0x000fe40000701670 */
[----:B------:R-:W-:Y:S02]  /*9bb0*/  FSEL R67, R42, -INF , !P6 ;  /* 0xff8000002a437808 */ /* 0x000fe40007000000 */
[----:B------:R-:W-:Y:S02]  /*9bc0*/  FSEL R241, R32, -INF , !P5 ;  /* 0xff80000020f17808 */ /* 0x000fe40006800000 */
[----:B------:R-:W-:-:S02]  /*9bd0*/  FSEL R252, R41, -INF , !P0 ;  /* 0xff80000029fc7808 */ /* 0x000fc40004000000 */
[C---:B------:R-:W-:Y:S02]  /*9be0*/  ISETP.GE.AND P6, PT, R2.reuse, R229, PT ;  /* 0x000000e50200720c */ /* 0x040fe40003fc6270 */
[C---:B------:R-:W-:Y:S02]  /*9bf0*/  ISETP.GE.AND P5, PT, R2.reuse, R228, PT ;  /* 0x000000e40200720c */ /* 0x040fe40003fa6270 */
[C---:B------:R-:W-:Y:S02]  /*9c00*/  ISETP.GE.AND P0, PT, R2.reuse, R227, PT ;  /* 0x000000e30200720c */ /* 0x040fe40003f06270 */
[C---:B------:R-:W-:Y:S02]  /*9c10*/  ISETP.LT.OR P6, PT, R2.reuse, R225, P6 ;  /* 0x000000e10200720c */ /* 0x040fe400037c1670 */
[C---:B------:R-:W-:Y:S02]  /*9c20*/  ISETP.LT.OR P5, PT, R2.reuse, R224, P5 ;  /* 0x000000e00200720c */ /* 0x040fe40002fa1670 */
[----:B------:R-:W-:-:S02]  /*9c30*/  ISETP.LT.OR P0, PT, R2, R223, P0 ;  /* 0x000000df0200720c */ /* 0x000fc40000701670 */
[----:B------:R-:W-:Y:S02]  /*9c40*/  IADD3 R2, R0, 0x38, RZ ;  /* 0x0000003800027810 */ /* 0x000fe40007ffe0ff */
[----:B------:R-:W-:Y:S02]  /*9c50*/  FSEL R242, R35, -INF , !P0 ;  /* 0xff80000023f27808 */ /* 0x000fe40004000000 */
[----:B------:R-:W-:Y:S02]  /*9c60*/  ISETP.GE.AND P0, PT, R2, R229, PT ;  /* 0x000000e50200720c */ /* 0x000fe40003f06270 */
[----:B------:R-:W-:Y:S02]  /*9c70*/  IADD3 R0, R0, 0x39, RZ ;  /* 0x0000003900007810 */ /* 0x000fe40007ffe0ff */
[----:B------:R-:W-:Y:S02]  /*9c80*/  ISETP.LT.OR P0, PT, R2, R225, P0 ;  /* 0x000000e10200720c */ /* 0x000fe40000701670 */
[----:B------:R-:W-:-:S02]  /*9c90*/  FSEL R214, R23, -INF , !P1 ;  /* 0xff80000017d67808 */ /* 0x000fc40004800000 */
[C---:B------:R-:W-:Y:S02]  /*9ca0*/  ISETP.GE.AND P1, PT, R3.reuse, R227, PT ;  /* 0x000000e30300720c */ /* 0x040fe40003f26270 */
[----:B------:R-:W-:Y:S02]  /*9cb0*/  FSEL R62, R14, -INF , !P0 ;  /* 0xff8000000e3e7808 */ /* 0x000fe40004000000 */
[C---:B------:R-:W-:Y:S02]  /*9cc0*/  ISETP.GE.AND P0, PT, R0.reuse, R228, PT ;  /* 0x000000e40000720c */ /* 0x040fe40003f06270 */
[----:B------:R-:W-:Y:S02]  /*9cd0*/  ISETP.LT.OR P1, PT, R3, R223, P1 ;  /* 0x000000df0300720c */ /* 0x000fe40000f21670 */
[----:B------:R-:W-:Y:S02]  /*9ce0*/  ISETP.LT.OR P0, PT, R0, R224, P0 ;  /* 0x000000e00000720c */ /* 0x000fe40000701670 */
[----:B------:R-:W-:-:S02]  /*9cf0*/  FSEL R111, R43, -INF , !P6 ;  /* 0xff8000002b6f7808 */ /* 0x000fc40007000000 */
[----:B------:R-:W-:Y:S02]  /*9d00*/  FSEL R240, R34, -INF , !P1 ;  /* 0xff80000022f07808 */ /* 0x000fe40004800000 */
[----:B------:R-:W-:Y:S02]  /*9d10*/  FSEL R238, R33, -INF , !P5 ;  /* 0xff80000021ee7808 */ /* 0x000fe40006800000 */
[C---:B------:R-:W-:Y:S02]  /*9d20*/  ISETP.GE.AND P6, PT, R2.reuse, R230, PT ;  /* 0x000000e60200720c */ /* 0x040fe40003fc6270 */
[C---:B------:R-:W-:Y:S02]  /*9d30*/  ISETP.GE.AND P5, PT, R2.reuse, R228, PT ;  /* 0x000000e40200720c */ /* 0x040fe40003fa6270 */
[----:B------:R-:W-:Y:S02]  /*9d40*/  ISETP.GE.AND P1, PT, R2, R227, PT ;  /* 0x000000e30200720c */ /* 0x000fe40003f26270 */
[----:B------:R-:W-:-:S02]  /*9d50*/  FSEL R215, R9, -INF , !P0 ;  /* 0xff80000009d77808 */ /* 0x000fc40004000000 */
[----:B------:R-:W-:Y:S02]  /*9d60*/  PLOP3.LUT P0, PT, PT, PT, UP0, 0x40, 0x0 ;  /* 0x000000000000781c */ /* 0x000fe40003f0e808 */
[C---:B------:R-:W-:Y:S02]  /*9d70*/  ISETP.LT.OR P6, PT, R2.reuse, R226, P6 ;  /* 0x000000e20200720c */ /* 0x040fe400037c1670 */
[C---:B------:R-:W-:Y:S02]  /*9d80*/  ISETP.LT.OR P5, PT, R2.reuse, R224, P5 ;  /* 0x000000e00200720c */ /* 0x040fe40002fa1670 */
[----:B------:R-:W-:Y:S02]  /*9d90*/  ISETP.LT.OR P1, PT, R2, R223, P1 ;  /* 0x000000df0200720c */ /* 0x000fe40000f21670 */
[----:B------:R-:W-:Y:S02]  /*9da0*/  FSEL R247, R12, -INF , !P6 ;  /* 0xff8000000cf77808 */ /* 0x000fe40007000000 */
[----:B------:R-:W-:-:S02]  /*9db0*/  FSEL R236, R8, -INF , !P5 ;  /* 0xff80000008ec7808 */ /* 0x000fc40006800000 */
[----:B------:R-:W-:Y:S02]  /*9dc0*/  FSEL R244, R10, -INF , !P1 ;  /* 0xff8000000af47808 */ /* 0x000fe40004800000 */
[C---:B------:R-:W-:Y:S02]  /*9dd0*/  ISETP.GE.AND P6, PT, R0.reuse, R230, PT ;  /* 0x000000e60000720c */ /* 0x040fe40003fc6270 */
[C---:B------:R-:W-:Y:S02]  /*9de0*/  ISETP.GE.AND P5, PT, R0.reuse, R229, PT ;  /* 0x000000e50000720c */ /* 0x040fe40003fa6270 */
[C---:B------:R-:W-:Y:S02]  /*9df0*/  ISETP.GE.AND P1, PT, R0.reuse, R227, PT ;  /* 0x000000e30000720c */ /* 0x040fe40003f26270 */
[C---:B------:R-:W-:Y:S02]  /*9e00*/  ISETP.LT.OR P6, PT, R0.reuse, R226, P6 ;  /* 0x000000e20000720c */ /* 0x040fe400037c1670 */
[----:B------:R-:W-:-:S02]  /*9e10*/  ISETP.LT.OR P5, PT, R0, R225, P5 ;  /* 0x000000e10000720c */ /* 0x000fc40002fa1670 */
[----:B------:R-:W-:Y:S02]  /*9e20*/  ISETP.LT.OR P1, PT, R0, R223, P1 ;  /* 0x000000df0000720c */ /* 0x000fe40000f21670 */
[----:B------:R-:W-:Y:S02]  /*9e30*/  FSEL R246, R13, -INF , !P6 ;  /* 0xff8000000df67808 */ /* 0x000fe40007000000 */
[----:B------:R-:W-:Y:S02]  /*9e40*/  FSEL R245, R11, -INF , !P1 ;  /* 0xff8000000bf57808 */ /* 0x000fe40004800000 */
[----:B------:R-:W-:Y:S01]  /*9e50*/  FSEL R66, R15, -INF , !P5 ;  /* 0xff8000000f427808 */ /* 0x000fe20006800000 */
[----:B------:R-:W-:Y:S05]  /*9e60*/  @P0 BRA `(.L_x_391) ;  /* 0x0000040000000947 */ /* 0x000fea0003800000 */
[----:B------:R-:W2:Y:S04]  /*9e70*/  LDL.64 R60, [R1+0x70] ;  /* 0x00007000013c7983 */ /* 0x000ea80000100a00 */
[----:B------:R-:W3:Y:S01]  /*9e80*/  LDL.64 R182, [R1+0x68] ;  /* 0x0000680001b67983 */ /* 0x000ee20000100a00 */
[----:B------:R-:W-:Y:S01]  /*9e90*/  UIADD3 UR36, UR34, -0x3, URZ ;  /* 0xfffffffd22247890 */ /* 0x000fe2000fffe03f */
[----:B------:R-:W-:Y:S01]  /*9ea0*/  BSSY B0, `(.L_x_392) ;  /* 0x000003b000007945 */ /* 0x000fe20003800000 */
[----:B------:R-:W-:Y:S01]  /*9eb0*/  ULDC.64 UR4, c[0x0][0x198] ;  /* 0x0000660000047ab9 */ /* 0x000fe20000000a00 */
[----:B------:R1:W-:Y:S01]  /*9ec0*/  @P4 STS [R222+0x6000], RZ ;  /* 0x006000ffde004388 */ /* 0x0003e20000000800 */
[----:B------:R-:W-:-:S02]  /*9ed0*/  USHF.R.S32.HI UR35, URZ, 0x1f, UR36 ;  /* 0x0000001f3f237899 */ /* 0x000fc40008011424 */
[----:B------:R-:W-:Y:S01]  /*9ee0*/  UIMAD.WIDE.U32 UR38, UR36, UR4, URZ ;  /* 0x00000004242672a5 */ /* 0x000fe2000f8e003f */
[----:B------:R1:W-:Y:S01]  /*9ef0*/  @P4 STS [R222+0x6004], RZ ;  /* 0x006004ffde004388 */ /* 0x0003e20000000800 */
[----:B------:R-:W-:-:S03]  /*9f00*/  UIMAD UR35, UR35, UR4, URZ ;  /* 0x00000004232372a4 */ /* 0x000fc6000f8e023f */
[----:B------:R1:W-:Y:S01]  /*9f10*/  @P4 STS.64 [R222+0x6008], RZ ;  /* 0x006008ffde004388 */ /* 0x0003e20000000a00 */
[----:B------:R-:W-:Y:S01]  /*9f20*/  UIMAD UR5, UR36, UR5, UR35 ;  /* 0x00000005240572a4 */ /* 0x000fe2000f8e0223 */
[----:B------:R-:W-:Y:S02]  /*9f30*/  IMAD.U32 R0, RZ, RZ, UR38 ;  /* 0x00000026ff007e24 */ /* 0x000fe4000f8e00ff */
[----:B------:R-:W-:Y:S01]  /*9f40*/  IMAD.U32 R2, RZ, RZ, UR38 ;  /* 0x00000026ff027e24 */ /* 0x000fe2000f8e00ff */
[----:B------:R-:W-:-:S06]  /*9f50*/  UIADD3 UR5, UR39, UR5, URZ ;  /* 0x0000000527057290 */ /* 0x000fcc000fffe03f */
[----:B------:R-:W-:Y:S01]  /*9f60*/  IMAD.U32 R3, RZ, RZ, UR5 ;  /* 0x00000005ff037e24 */ /* 0x000fe2000f8e00ff */
[----:B--2---:R-:W-:-:S04]  /*9f70*/  LEA R0, P0, R0, R60, 0x6 ;  /* 0x0000003c00007211 */ /* 0x004fc800078030ff */
[----:B---3--:R-:W-:Y:S02]  /*9f80*/  LEA.HI.X R3, R2, R183, R3, 0x6, P0 ;  /* 0x000000b702037211 */ /* 0x008fe400000f3403 */
[C---:B------:R-:W-:Y:S02]  /*9f90*/  @!P4 LEA R12, P5, R0.reuse, c[0x0][0x168], 0x1 ;  /* 0x00005a00000cca11 */ /* 0x040fe400078a08ff */
[C---:B------:R-:W-:Y:S02]  /*9fa0*/  @!P3 LEA R8, P0, R0.reuse, c[0x0][0x168], 0x1 ;  /* 0x00005a000008ba11 */ /* 0x040fe400078008ff */
        /* <DEDUP_REMOVED lines=42> */
.L_x_393:
[----:B------:R-:W-:Y:S05]  /*a250*/  BSYNC B0 ;  /* 0x0000000000007941 */ /* 0x000fea0003800000 */
.L_x_392:
[----:B------:R-:W0:Y:S02]  /*a260*/  LDGDEPBAR ;  /* 0x00000000000079af */ /* 0x000e240000000000 */
.L_x_391:
[----:B------:R-:W2:Y:S04]  /*a270*/  LDL R0, [R1+0x18] ;  /* 0x0000180001007983 */ /* 0x000ea80000100800 */
[----:B------:R-:W3:Y:S04]  /*a280*/  LDL R3, [R1+0x8] ;  /* 0x0000080001037983 */ /* 0x000ee80000100800 */
[----:B------:R-:W4:Y:S04]  /*a290*/  LDL R2, [R1+0x20] ;  /* 0x0000200001027983 */ /* 0x000f280000100800 */
[----:B-1----:R-:W5:Y:S01]  /*a2a0*/  LDL R5, [R1+0x4] ;  /* 0x0000040001057983 */ /* 0x002f620000100800 */
[----:B------:R-:W-:Y:S01]  /*a2b0*/  USHF.L.U32 UR4, UR29, 0x1, URZ ;  /* 0x000000011d047899 */ /* 0x000fe2000800063f */
[----:B------:R-:W-:Y:S01]  /*a2c0*/  IMAD.MOV.U32 R42, RZ, RZ, R250 ;  /* 0x000000ffff2a7224 */ /* 0x000fe200078e00fa */
[----:B------:R-:W-:Y:S01]  /*a2d0*/  MOV R56, R249 ;  /* 0x000000f900387202 */ /* 0x000fe20000000f00 */
[----:B------:R-:W-:Y:S01]  /*a2e0*/  IMAD.MOV.U32 R23, RZ, RZ, R248 ;  /* 0x000000ffff177224 */ /* 0x000fe200078e00f8 */
[----:B------:R-:W1:Y:S01]  /*a2f0*/  LDC.U8 R251, c[0x0][0x2d8] ;  /* 0x0000b600fffb7b82 */ /* 0x000e620000000000 */
[----:B------:R-:W-:-:S02]  /*a300*/  IMAD.MOV.U32 R22, RZ, RZ, R231 ;  /* 0x000000ffff167224 */ /* 0x000fc400078e00e7 */
[----:B------:R-:W-:Y:S02]  /*a310*/  IMAD.MOV.U32 R110, RZ, RZ, R56 ;  /* 0x000000ffff6e7224 */ /* 0x000fe400078e0038 */
[----:B--2---:R-:W-:-:S04]  /*a320*/  IMAD.WIDE.U32 R188, R0, -0x2daee0ad, RZ ;  /* 0xd2511f5300bc7825 */ /* 0x004fc800078e00ff */
[----:B------:R-:W-:Y:S02]  /*a330*/  IMAD.U32 R0, RZ, RZ, UR33 ;  /* 0x00000021ff007e24 */ /* 0x000fe4000f8e00ff */
[----:B---3--:R-:W-:-:S03]  /*a340*/  IMAD.WIDE.U32 R46, R3, -0x326172a9, RZ ;  /* 0xcd9e8d57032e7825 */ /* 0x008fc600078e00ff */
[----:B------:R-:W-:Y:S01]  /*a350*/  LOP3.LUT R0, R189, UR4, R0, 0x96, !PT ;  /* 0x00000004bd007c12 */ /* 0x000fe2000f8e9600 */
[----:B----4-:R-:W-:Y:S01]  /*a360*/  IMAD.WIDE.U32 R20, R2, -0x326172a9, RZ ;  /* 0xcd9e8d5702147825 */ /* 0x010fe200078e00ff */
[----:B------:R-:W-:Y:S01]  /*a370*/  UIADD3 UR4, UR4, 0x1, URZ ;  /* 0x0000000104047890 */ /* 0x000fe2000fffe03f */
[-C--:B-----5:R-:W-:Y:S02]  /*a380*/  LOP3.LUT R4, R47, R5.reuse, RZ, 0x3c, !PT ;  /* 0x000000052f047212 */ /* 0x0a0fe400078e3cff */
[----:B------:R-:W-:Y:S01]  /*a390*/  IMAD.WIDE.U32 R2, R0, -0x326172a9, RZ ;  /* 0xcd9e8d5700027825 */ /* 0x000fe200078e00ff */
[----:B------:R-:W-:Y:S02]  /*a3a0*/  LOP3.LUT R0, R21, R5, RZ, 0x3c, !PT ;  /* 0x0000000515007212 */ /* 0x000fe400078e3cff */
[----:B------:R-:W-:Y:S01]  /*a3b0*/  FMNMX.FTZ R5, R105, R100, !PT ;  /* 0x0000006469057209 */ /* 0x000fe20007810000 */
[----:B------:R-:W-:Y:S01]  /*a3c0*/  IMAD.WIDE.U32 R182, R4, -0x2daee0ad, RZ ;  /* 0xd2511f5304b67825 */ /* 0x000fe200078e00ff */
[----:B------:R-:W-:-:S02]  /*a3d0*/  LOP3.LUT R4, R3, UR16, R46, 0x96, !PT ;  /* 0x0000001003047c12 */ /* 0x000fc4000f8e962e */
[----:B------:R-:W-:Y:S01]  /*a3e0*/  LOP3.LUT R3, R3, UR16, R20, 0x96, !PT ;  /* 0x0000001003037c12 */ /* 0x000fe2000f8e9614 */
[----:B------:R-:W-:Y:S01]  /*a3f0*/  IMAD.WIDE.U32 R178, R0, -0x2daee0ad, RZ ;  /* 0xd2511f5300b27825 */ /* 0x000fe200078e00ff */
[--C-:B------:R-:W-:Y:S02]  /*a400*/  LOP3.LUT R6, R183, UR15, R188.reuse, 0x96, !PT ;  /* 0x0000000fb7067c12 */ /* 0x100fe4000f8e96bc */
[----:B------:R-:W-:Y:S01]  /*a410*/  FMNMX.FTZ R0, R37, R5, !PT ;  /* 0x0000000525007209 */ /* 0x000fe20007810000 */
[----:B------:R-:W-:Y:S01]  /*a420*/  IMAD.WIDE.U32 R4, R4, -0x2daee0ad, RZ ;  /* 0xd2511f5304047825 */ /* 0x000fe200078e00ff */
[----:B------:R-:W-:Y:S02]  /*a430*/  LOP3.LUT R7, R179, UR15, R188, 0x96, !PT ;  /* 0x0000000fb3077c12 */ /* 0x000fe4000f8e96bc */
[----:B------:R-:W-:Y:S01]  /*a440*/  FMNMX.FTZ R0, R54, R0, !PT ;  /* 0x0000000036007209 */ /* 0x000fe20007810000 */
[----:B------:R-:W-:Y:S01]  /*a450*/  IMAD.WIDE.U32 R176, R6, -0x326172a9, RZ ;  /* 0xcd9e8d5706b07825 */ /* 0x000fe200078e00ff */
[----:B------:R-:W-:-:S02]  /*a460*/  LOP3.LUT R6, R5, UR13, R182, 0x96, !PT ;  /* 0x0000000d05067c12 */ /* 0x000fc4000f8e96b6 */
[----:B------:R-:W-:Y:S01]  /*a470*/  FMNMX.FTZ R0, R36, R0, !PT ;  /* 0x0000000024007209 */ /* 0x000fe20007810000 */
[----:B------:R-:W-:Y:S01]  /*a480*/  IMAD.WIDE.U32 R48, R7, -0x326172a9, RZ ;  /* 0xcd9e8d5707307825 */ /* 0x000fe200078e00ff */
[--C-:B------:R-:W-:Y:S02]  /*a490*/  LOP3.LUT R8, R177, UR14, R2.reuse, 0x96, !PT ;  /* 0x0000000eb1087c12 */ /* 0x100fe4000f8e9602 */
[----:B------:R-:W-:Y:S01]  /*a4a0*/  FMNMX.FTZ R5, R199, R0, !PT ;  /* 0x00000000c7057209 */ /* 0x000fe20007810000 */
[----:B------:R-:W-:Y:S01]  /*a4b0*/  IMAD.WIDE.U32 R6, R6, -0x326172a9, RZ ;  /* 0xcd9e8d5706067825 */ /* 0x000fe200078e00ff */
[----:B------:R-:W-:Y:S02]  /*a4c0*/  LOP3.LUT R10, R49, UR14, R2, 0x96, !PT ;  /* 0x0000000e310a7c12 */ /* 0x000fe4000f8e9602 */
[----:B-1----:R-:W-:Y:S01]  /*a4d0*/  PRMT R179, R251, 0x7054, R251 ;  /* 0x00007054fbb37816 */ /* 0x002fe200000000fb */
[----:B------:R-:W-:Y:S01]  /*a4e0*/  IMAD.WIDE.U32 R8, R8, -0x2daee0ad, RZ ;  /* 0xd2511f5308087825 */ /* 0x000fe200078e00ff */
[----:B------:R-:W-:-:S02]  /*a4f0*/  LOP3.LUT R12, R7, UR12, R176, 0x96, !PT ;  /* 0x0000000c070c7c12 */ /* 0x000fc4000f8e96b0 */
[----:B------:R-:W-:Y:S01]  /*a500*/  FMNMX.FTZ R7, R198, R5, !PT ;  /* 0x00000005c6077209 */ /* 0x000fe20007810000 */
[----:B------:R-:W-:Y:S01]  /*a510*/  IMAD.WIDE.U32 R2, R3, -0x2daee0ad, RZ ;  /* 0xd2511f5303027825 */ /* 0x000fe200078e00ff */
[----:B------:R-:W-:-:S03]  /*a520*/  LOP3.LUT R0, R9, UR11, R4, 0x96, !PT ;  /* 0x0000000b09007c12 */ /* 0x000fc6000f8e9604 */
[----:B------:R-:W-:Y:S01]  /*a530*/  IMAD.WIDE.U32 R4, R12, -0x2daee0ad, RZ ;  /* 0xd2511f530c047825 */ /* 0x000fe200078e00ff */
[----:B------:R-:W-:-:S03]  /*a540*/  LOP3.LUT R3, R3, UR13, R178, 0x96, !PT ;  /* 0x0000000d03037c12 */ /* 0x000fc6000f8e96b2 */
[----:B------:R-:W-:Y:S01]  /*a550*/  IMAD.WIDE.U32 R50, R0, -0x326172a9, RZ ;  /* 0xcd9e8d5700327825 */ /* 0x000fe200078e00ff */
[----:B------:R-:W-:Y:S02]  /*a560*/  FMNMX.FTZ R0, R104, R55, !PT ;  /* 0x0000003768007209 */ /* 0x000fe40007810000 */
[----:B------:R-:W-:Y:S01]  /*a570*/  LOP3.LUT R8, R5, UR9, R8, 0x96, !PT ;  /* 0x0000000905087c12 */ /* 0x000fe2000f8e9608 */
[----:B------:R-:W-:Y:S01]  /*a580*/  IMAD.WIDE.U32 R10, R10, -0x2daee0ad, RZ ;  /* 0xd2511f530a0a7825 */ /* 0x000fe200078e00ff */
[----:B------:R-:W-:Y:S02]  /*a590*/  FMNMX.FTZ R5, R196, R7, !PT ;  /* 0x00000007c4057209 */ /* 0x000fe40007810000 */
[----:B------:R-:W-:Y:S01]  /*a5a0*/  LOP3.LUT R6, R51, UR10, R6, 0x96, !PT ;  /* 0x0000000a33067c12 */ /* 0x000fe2000f8e9606 */
[----:B------:R-:W-:Y:S01]  /*a5b0*/  IMAD.WIDE.U32 R26, R8, -0x326172a9, RZ ;  /* 0xcd9e8d57081a7825 */ /* 0x000fe200078e00ff */
[----:B------:R-:W-:Y:S02]  /*a5c0*/  LOP3.LUT R9, R11, UR11, R2, 0x96, !PT ;  /* 0x0000000b0b097c12 */ /* 0x000fe4000f8e9602 */
[----:B------:R-:W-:Y:S01]  /*a5d0*/  FMNMX.FTZ R0, R101, R0, !PT ;  /* 0x0000000065007209 */ /* 0x000fe20007810000 */
[----:B------:R-:W-:Y:S01]  /*a5e0*/  IMAD.WIDE.U32 R2, R3, -0x326172a9, RZ ;  /* 0xcd9e8d5703027825 */ /* 0x000fe200078e00ff */
[----:B------:R-:W-:-:S02]  /*a5f0*/  FMNMX.FTZ R5, R192, R5, !PT ;  /* 0x00000005c0057209 */ /* 0x000fc40007810000 */
[----:B------:R-:W-:Y:S01]  /*a600*/  FMNMX.FTZ R0, R53, R0, !PT ;  /* 0x0000000035007209 */ /* 0x000fe20007810000 */
[----:B------:R-:W-:Y:S01]  /*a610*/  IMAD.WIDE.U32 R38, R6, -0x2daee0ad, RZ ;  /* 0xd2511f5306267825 */ /* 0x000fe200078e00ff */
[----:B------:R-:W-:Y:S02]  /*a620*/  FMNMX.FTZ R5, R237, R5, !PT ;  /* 0x00000005ed057209 */ /* 0x000fe40007810000 */
[----:B------:R-:W-:Y:S01]  /*a630*/  LOP3.LUT R3, R3, UR12, R48, 0x96, !PT ;  /* 0x0000000c03037c12 */ /* 0x000fe2000f8e9630 */
[----:B------:R-:W-:Y:S01]  /*a640*/  IMAD.WIDE.U32 R30, R9, -0x326172a9, RZ ;  /* 0xcd9e8d57091e7825 */ /* 0x000fe200078e00ff */
[----:B------:R-:W-:Y:S02]  /*a650*/  FMNMX.FTZ R0, R52, R0, !PT ;  /* 0x0000000034007209 */ /* 0x000fe40007810000 */
[----:B------:R-:W-:Y:S02]  /*a660*/  LOP3.LUT R4, R39, UR7, R4, 0x96, !PT ;  /* 0x0000000727047c12 */ /* 0x000fe4000f8e9604 */
[----:B------:R-:W-:-:S02]  /*a670*/  FMNMX.FTZ R5, R235, R5, !PT ;  /* 0x00000005eb057209 */ /* 0x000fc40007810000 */
[----:B------:R-:W-:Y:S01]  /*a680*/  LOP3.LUT R6, R31, UR10, R2, 0x96, !PT ;  /* 0x0000000a1f067c12 */ /* 0x000fe2000f8e9602 */
[----:B------:R-:W-:Y:S01]  /*a690*/  IMAD.WIDE.U32 R2, R3, -0x2daee0ad, RZ ;  /* 0xd2511f5303027825 */ /* 0x000fe200078e00ff */
[----:B------:R-:W-:Y:S02]  /*a6a0*/  FMNMX.FTZ R9, R200, R0, !PT ;  /* 0x00000000c8097209 */ /* 0x000fe40007810000 */
[----:B------:R-:W-:Y:S01]  /*a6b0*/  FMNMX.FTZ R0, R234, R5, !PT ;  /* 0x00000005ea007209 */ /* 0x000fe20007810000 */
[----:B------:R-:W-:Y:S01]  /*a6c0*/  IMAD.WIDE.U32 R4, R4, -0x326172a9, RZ ;  /* 0xcd9e8d5704047825 */ /* 0x000fe200078e00ff */
[----:B------:R-:W-:Y:S02]  /*a6d0*/  LOP3.LUT R13, R3, UR9, R10, 0x96, !PT ;  /* 0x00000009030d7c12 */ /* 0x000fe4000f8e960a */
[----:B------:R-:W-:Y:S01]  /*a6e0*/  FMNMX.FTZ R3, R212, R0, !PT ;  /* 0x00000000d4037209 */ /* 0x000fe20007810000 */
[----:B------:R-:W-:Y:S01]  /*a6f0*/  IMAD.WIDE.U32 R28, R6, -0x2daee0ad, RZ ;  /* 0xd2511f53061c7825 */ /* 0x000fe200078e00ff */
[----:B------:R-:W-:-:S02]  /*a700*/  LOP3.LUT R0, R4, 0xffff, RZ, 0xc0, !PT ;  /* 0x0000ffff04007812 */ /* 0x000fc400078ec0ff */
[----:B------:R-:W-:Y:S01]  /*a710*/  LOP3.LUT R7, R4, 0xff, RZ, 0xc0, !PT ;  /* 0x000000ff04077812 */ /* 0x000fe200078ec0ff */
[----:B------:R-:W-:Y:S01]  /*a720*/  IMAD.WIDE.U32 R24, R13, -0x326172a9, RZ ;  /* 0xcd9e8d570d187825 */ /* 0x000fe200078e00ff */
[----:B------:R-:W-:Y:S02]  /*a730*/  LOP3.LUT R2, R29, UR7, R2, 0x96, !PT ;  /* 0x000000071d027c12 */ /* 0x000fe4000f8e9602 */
[----:B------:R-:W-:Y:S02]  /*a740*/  SHF.R.U32.HI R6, RZ, 0x8, R0 ;  /* 0x00000008ff067819 */ /* 0x000fe40000011600 */
[----:B------:R-:W-:Y:S02]  /*a750*/  FMNMX.FTZ R9, R197, R9, !PT ;  /* 0x00000009c5097209 */ /* 0x000fe40007810000 */
[----:B------:R-:W-:Y:S01]  /*a760*/  FMNMX.FTZ R10, R63, R3, !PT ;  /* 0x000000033f0a7209 */ /* 0x000fe20007810000 */
[----:B------:R-:W-:Y:S01]  /*a770*/  IMAD.WIDE.U32 R2, R2, -0x326172a9, RZ ;  /* 0xcd9e8d5702027825 */ /* 0x000fe200078e00ff */
[----:B------:R-:W-:-:S02]  /*a780*/  LOP3.LUT R0, R5, UR17, R26, 0x96, !PT ;  /* 0x0000001105007c12 */ /* 0x000fc4000f8e961a */
[----:B------:R-:W-:Y:S02]  /*a790*/  PRMT R15, R7, 0x5410, R6 ;  /* 0x00005410070f7816 */ /* 0x000fe40000000006 */
[--C-:B------:R-:W-:Y:S02]  /*a7a0*/  SHF.R.U32.HI R8, RZ, 0x10, R4.reuse ;  /* 0x00000010ff087819 */ /* 0x100fe40000011604 */
[----:B------:R-:W-:Y:S02]  /*a7b0*/  FMNMX.FTZ R5, R193, R9, !PT ;  /* 0x00000009c1057209 */ /* 0x000fe40007810000 */
[----:B------:R-:W-:Y:S02]  /*a7c0*/  FMNMX.FTZ R7, R252, R10, !PT ;  /* 0x0000000afc077209 */ /* 0x000fe40007810000 */
[----:B------:R-:W-:Y:S02]  /*a7d0*/  SHF.R.U32.HI R11, RZ, 0x18, R4 ;  /* 0x00000018ff0b7819 */ /* 0x000fe40000011604 */
[----:B------:R-:W-:-:S02]  /*a7e0*/  LOP3.LUT R4, R2, 0xffff, RZ, 0xc0, !PT ;  /* 0x0000ffff02047812 */ /* 0x000fc400078ec0ff */
[----:B------:R-:W-:Y:S02]  /*a7f0*/  LOP3.LUT R8, R8, 0xff, RZ, 0xc0, !PT ;  /* 0x000000ff08087812 */ /* 0x000fe400078ec0ff */
[----:B------:R-:W-:Y:S02]  /*a800*/  FMNMX.FTZ R6, R194, R5, !PT ;  /* 0x00000005c2067209 */ /* 0x000fe40007810000 */
[----:B------:R-:W-:Y:S02]  /*a810*/  FMNMX.FTZ R7, R247, R7, !PT ;  /* 0x00000007f7077209 */ /* 0x000fe40007810000 */
[----:B------:R-:W-:Y:S02]  /*a820*/  LOP3.LUT R9, R2, 0xff, RZ, 0xc0, !PT ;  /* 0x000000ff02097812 */ /* 0x000fe400078ec0ff */
[----:B------:R-:W-:Y:S02]  /*a830*/  SHF.R.U32.HI R5, RZ, 0x8, R4 ;  /* 0x00000008ff057819 */ /* 0x000fe40000011604 */
[----:B------:R-:W-:-:S02]  /*a840*/  PRMT R14, R8, 0x5410, R11 ;  /* 0x00005410080e7816 */ /* 0x000fc4000000000b */
[----:B------:R-:W-:Y:S02]  /*a850*/  FMNMX.FTZ R6, R243, R6, !PT ;  /* 0x00000006f3067209 */ /* 0x000fe40007810000 */
[----:B------:R-:W-:Y:S02]  /*a860*/  FMNMX.FTZ R4, R246, R7, !PT ;  /* 0x00000007f6047209 */ /* 0x000fe40007810000 */
[----:B------:R-:W-:Y:S02]  /*a870*/  FMNMX.FTZ R8, R103, R107, !PT ;  /* 0x0000006b67087209 */ /* 0x000fe40007810000 */
[----:B------:R-:W-:Y:S02]  /*a880*/  PRMT R19, R9, 0x5410, R5 ;  /* 0x0000541009137816 */ /* 0x000fe40000000005 */
[----:B------:R-:W-:Y:S01]  /*a890*/  FMNMX.FTZ R5, R102, R181, !PT ;  /* 0x000000b566057209 */ /* 0x000fe20007810000 */
[----:B------:R-:W1:Y:S01]  /*a8a0*/  SHFL.BFLY PT, R9, R4, 0x2, 0x1f ;  /* 0x0c401f0004097f89 */ /* 0x000e6200000e0000 */
        /* <DEDUP_REMOVED lines=21> */
[----:B------:R-:W1:Y:S01]  /*aa00*/  SHFL.BFLY PT, R10, R4, 0x1, 0x1f ;  /* 0x0c201f00040a7f89 */ /* 0x000e6200000e0000 */
[----:B------:R-:W-:Y:S02]  /*aa10*/  FMNMX.FTZ R6, R195, R8, !PT ;  /* 0x00000008c3067209 */ /* 0x000fe40007810000 */
[----:B------:R-:W-:Y:S01]  /*aa20*/  FMNMX.FTZ R7, R209, R7, !PT ;  /* 0x00000007d1077209 */ /* 0x000fe20007810000 */
[----:B------:R-:W2:Y:S01]  /*aa30*/  SHFL.BFLY PT, R9, R5, 0x2, 0x1f ;  /* 0x0c401f0005097f89 */ /* 0x000ea200000e0000 */
[----:B------:R-:W-:Y:S02]  /*aa40*/  FMNMX.FTZ R6, R210, R6, !PT ;  /* 0x00000006d2067209 */ /* 0x000fe40007810000 */
[----:B------:R-:W-:-:S02]  /*aa50*/  FMNMX.FTZ R8, R190, R7, !PT ;  /* 0x00000007be087209 */ /* 0x000fc40007810000 */
[----:B------:R-:W-:Y:S02]  /*aa60*/  FMNMX.FTZ R7, R232, R6, !PT ;  /* 0x00000006e8077209 */ /* 0x000fe40007810000 */
[--C-:B------:R-:W-:Y:S02]  /*aa70*/  SHF.R.U32.HI R6, RZ, 0x10, R2.reuse ;  /* 0x00000010ff067819 */ /* 0x100fe40000011602 */
[----:B------:R-:W-:Y:S02]  /*aa80*/  FMNMX.FTZ R8, R191, R8, !PT ;  /* 0x00000008bf087209 */ /* 0x000fe40007810000 */
[----:B------:R-:W-:Y:S02]  /*aa90*/  FMNMX.FTZ R7, R233, R7, !PT ;  /* 0x00000007e9077209 */ /* 0x000fe40007810000 */
[----:B------:R-:W-:Y:S02]  /*aaa0*/  LOP3.LUT R6, R6, 0xff, RZ, 0xc0, !PT ;  /* 0x000000ff06067812 */ /* 0x000fe400078ec0ff */
[----:B------:R-:W-:-:S02]  /*aab0*/  SHF.R.U32.HI R2, RZ, 0x18, R2 ;  /* 0x00000018ff027819 */ /* 0x000fc40000011602 */
[----:B------:R-:W-:Y:S02]  /*aac0*/  FMNMX.FTZ R8, R207, R8, !PT ;  /* 0x00000008cf087209 */ /* 0x000fe40007810000 */
[----:B------:R-:W-:Y:S02]  /*aad0*/  FMNMX.FTZ R7, R211, R7, !PT ;  /* 0x00000007d3077209 */ /* 0x000fe40007810000 */
[----:B------:R-:W-:Y:S02]  /*aae0*/  PRMT R18, R6, 0x5410, R2 ;  /* 0x0000541006127816 */ /* 0x000fe40000000002 */
[----:B------:R-:W-:Y:S02]  /*aaf0*/  FMNMX.FTZ R6, R241, R8, !PT ;  /* 0x00000008f1067209 */ /* 0x000fe40007810000 */
[----:B------:R-:W-:Y:S02]  /*ab00*/  FMNMX.FTZ R2, R240, R7, !PT ;  /* 0x00000007f0027209 */ /* 0x000fe40007810000 */
[----:B------:R-:W-:-:S02]  /*ab10*/  FMNMX.FTZ R6, R238, R6, !PT ;  /* 0x00000006ee067209 */ /* 0x000fc40007810000 */
[----:B------:R-:W-:Y:S02]  /*ab20*/  FMNMX.FTZ R2, R242, R2, !PT ;  /* 0x00000002f2027209 */ /* 0x000fe40007810000 */
[----:B------:R-:W-:Y:S02]  /*ab30*/  FMNMX.FTZ R6, R236, R6, !PT ;  /* 0x00000006ec067209 */ /* 0x000fe40007810000 */
[----:B-1----:R-:W-:Y:S02]  /*ab40*/  FMNMX.FTZ R250, R4, R10, !PT ;  /* 0x0000000a04fa7209 */ /* 0x002fe40007810000 */
[----:B--2---:R-:W-:Y:S02]  /*ab50*/  FMNMX.FTZ R5, R5, R9, !PT ;  /* 0x0000000905057209 */ /* 0x004fe40007810000 */
[----:B------:R-:W-:Y:S01]  /*ab60*/  FMNMX.FTZ R4, R244, R2, !PT ;  /* 0x00000002f4047209 */ /* 0x000fe20007810000 */
[----:B------:R-:W-:Y:S01]  /*ab70*/  FMUL.FTZ R35, R250, c[0x0][0x23c] ;  /* 0x00008f00fa237a20 */ /* 0x000fe20000410000 */
[C---:B------:R-:W-:Y:S01]  /*ab80*/  LOP3.LUT R2, R0.reuse, 0xffff, RZ, 0xc0, !PT ;  /* 0x0000ffff00027812 */ /* 0x040fe200078ec0ff */
[----:B------:R-:W1:Y:S01]  /*ab90*/  SHFL.BFLY PT, R12, R5, 0x1, 0x1f ;  /* 0x0c201f00050c7f89 */ /* 0x000e6200000e0000 */
[----:B------:R-:W-:-:S02]  /*aba0*/  LOP3.LUT R10, R0, 0xff, RZ, 0xc0, !PT ;  /* 0x000000ff000a7812 */ /* 0x000fc400078ec0ff */
[--C-:B------:R-:W-:Y:S02]  /*abb0*/  SHF.R.U32.HI R7, RZ, 0x10, R0.reuse ;  /* 0x00000010ff077819 */ /* 0x100fe40000011600 */
[----:B------:R-:W-:Y:S02]  /*abc0*/  SHF.R.U32.HI R9, RZ, 0x18, R0 ;  /* 0x00000018ff097819 */ /* 0x000fe40000011600 */
[----:B------:R-:W-:Y:S02]  /*abd0*/  FMNMX.FTZ R0, R215, R6, !PT ;  /* 0x00000006d7007209 */ /* 0x000fe40007810000 */
[----:B------:R-:W-:Y:S02]  /*abe0*/  FMNMX.FTZ R4, R245, R4, !PT ;  /* 0x00000004f5047209 */ /* 0x000fe40007810000 */
[----:B------:R-:W-:Y:S01]  /*abf0*/  FSETP.NEU.FTZ.AND P5, PT, R250, -INF , PT ;  /* 0xff800000fa00780b */ /* 0x000fe20003fbd000 */
[----:B------:R-:W2:Y:S01]  /*ac00*/  SHFL.BFLY PT, R11, R0, 0x2, 0x1f ;  /* 0x0c401f00000b7f89 */ /* 0x000ea200000e0000 */
[----:B------:R-:W-:-:S02]  /*ac10*/  LOP3.LUT R6, R7, 0xff, RZ, 0xc0, !PT ;  /* 0x000000ff07067812 */ /* 0x000fc400078ec0ff */
[----:B------:R-:W-:Y:S01]  /*ac20*/  FSEL R35, R35, RZ, P5 ;  /* 0x000000ff23237208 */ /* 0x000fe20002800000 */
[----:B------:R-:W3:Y:S01]  /*ac30*/  SHFL.BFLY PT, R13, R4, 0x2, 0x1f ;  /* 0x0c401f00040d7f89 */ /* 0x000ee200000e0000 */
[----:B------:R-:W-:Y:S02]  /*ac40*/  SHF.R.U32.HI R8, RZ, 0x8, R2 ;  /* 0x00000008ff087819 */ /* 0x000fe40000011602 */
[----:B------:R-:W-:Y:S01]  /*ac50*/  LOP3.LUT R2, R3, UR17, R24, 0x96, !PT ;  /* 0x0000001103027c12 */ /* 0x000fe2000f8e9618 */
[----:B------:R-:W-:Y:S01]  /*ac60*/  FFMA.FTZ R7, R37, c[0x0][0x23c], -R35 ;  /* 0x00008f0025077a23 */ /* 0x000fe20000010823 */
[----:B------:R-:W-:Y:S01]  /*ac70*/  PRMT R9, R6, 0x5410, R9 ;  /* 0x0000541006097816 */ /* 0x000fe20000000009 */
[--C-:B------:R-:W-:Y:S01]  /*ac80*/  FFMA.FTZ R6, R100, c[0x0][0x23c], -R35.reuse ;  /* 0x00008f0064067a23 */ /* 0x100fe20000010823 */
[----:B------:R-:W-:Y:S01]  /*ac90*/  LOP3.LUT R3, R2, 0xffff, RZ, 0xc0, !PT ;  /* 0x0000ffff02037812 */ /* 0x000fe200078ec0ff */
[----:B------:R-:W-:Y:S01]  /*aca0*/  MUFU.EX2 R45, R7 ;  /* 0x00000007002d7308 */ /* 0x000fe20000000800 */
[----:B-1----:R-:W-:Y:S01]  /*acb0*/  FMNMX.FTZ R249, R5, R12, !PT ;  /* 0x0000000c05f97209 */ /* 0x002fe20007810000 */
[----:B------:R-:W-:Y:S01]  /*acc0*/  FFMA.FTZ R5, R54, c[0x0][0x23c], -R35 ;  /* 0x00008f0036057a23 */ /* 0x000fe20000010823 */
[----:B------:R-:W-:Y:S01]  /*acd0*/  PRMT R8, R10, 0x5410, R8 ;  /* 0x000054100a087816 */ /* 0x000fe20000000008 */
[--C-:B------:R-:W-:Y:S01]  /*ace0*/  HSET2.LE.AND R10, R15, R179.reuse, PT ;  /* 0x000000b30f0a7233 */ /* 0x100fe20003803000 */
[C---:B------:R-:W-:Y:S01]  /*acf0*/  FSETP.NEU.FTZ.AND P1, PT, R249.reuse, -INF , PT ;  /* 0xff800000f900780b */ /* 0x040fe20003f3d000 */
[----:B------:R-:W-:Y:S01]  /*ad00*/  FMUL.FTZ R34, R249, c[0x0][0x23c] ;  /* 0x00008f00f9227a20 */ /* 0x000fe20000410000 */
[--C-:B------:R-:W-:Y:S01]  /*ad10*/  HSET2.LE.AND R9, R9, R179.reuse, PT ;  /* 0x000000b309097233 */ /* 0x100fe20003803000 */
[----:B------:R1:W-:Y:S01]  /*ad20*/  MUFU.EX2 R57, R6 ;  /* 0x0000000600397308 */ /* 0x0003e20000000800 */
[----:B------:R-:W-:Y:S01]  /*ad30*/  HSET2.LE.AND R8, R8, R179, PT ;  /* 0x000000b308087233 */ /* 0x000fe20003803000 */
[----:B------:R-:W-:-:S02]  /*ad40*/  MOV R54, R63 ;  /* 0x0000003f00367202 */ /* 0x000fc40000000f00 */
[----:B--2---:R-:W-:Y:S01]  /*ad50*/  FMNMX.FTZ R0, R0, R11, !PT ;  /* 0x0000000b00007209 */ /* 0x004fe20007810000 */
[----:B------:R-:W-:Y:S01]  /*ad60*/  HSET2.LE.AND R11, R14, R179, PT ;  /* 0x000000b30e0b7233 */ /* 0x000fe20003803000 */
[----:B------:R-:W-:Y:S02]  /*ad70*/  FSEL R34, R34, RZ, P1 ;  /* 0x000000ff22227208 */ /* 0x000fe40000800000 */
[----:B------:R2:W-:Y:S01]  /*ad80*/  MUFU.EX2 R43, R5 ;  /* 0x00000005002b7308 */ /* 0x0005e20000000800 */
[----:B-1----:R-:W-:Y:S02]  /*ad90*/  SHF.R.U32.HI R6, RZ, 0x8, R3 ;  /* 0x00000008ff067819 */ /* 0x002fe40000011603 */
[----:B------:R-:W-:-:S04]  /*ada0*/  LOP3.LUT R3, R2, 0xff, RZ, 0xc0, !PT ;  /* 0x000000ff02037812 */ /* 0x000fc800078ec0ff */
[----:B------:R-:W-:Y:S02]  /*adb0*/  PRMT R17, R3, 0x5410, R6 ;  /* 0x0000541003117816 */ /* 0x000fe40000000006 */
[----:B------:R-:W1:Y:S01]  /*adc0*/  SHFL.BFLY PT, R6, R0, 0x1, 0x1f ;  /* 0x0c201f0000067f89 */ /* 0x000e6200000e0000 */
[----:B--2---:R-:W-:Y:S01]  /*add0*/  FFMA.FTZ R5, R36, c[0x0][0x23c], -R35 ;  /* 0x00008f0024057a23 */ /* 0x004fe20000010823 */
[----:B---3--:R-:W-:Y:S02]  /*ade0*/  FMNMX.FTZ R3, R4, R13, !PT ;  /* 0x0000000d04037209 */ /* 0x008fe40007810000 */
[--C-:B------:R-:W-:Y:S01]  /*adf0*/  SHF.R.U32.HI R4, RZ, 0x10, R2.reuse ;  /* 0x00000010ff047819 */ /* 0x100fe20000011602 */
[----:B------:R2:W-:Y:S01]  /*ae00*/  MUFU.EX2 R58, R5 ;  /* 0x00000005003a7308 */ /* 0x0005e20000000800 */
[----:B------:R-:W-:Y:S01]  /*ae10*/  LDSM.16.MT88.4 R12, [R216+0x9000] ;  /* 0x00900000d80c783b */ /* 0x000fe20000004200 */
[----:B--2---:R-:W-:Y:S02]  /*ae20*/  SHF.R.U32.HI R5, RZ, 0x18, R2 ;  /* 0x00000018ff057819 */ /* 0x004fe40000011602 */
[----:B------:R-:W-:Y:S01]  /*ae30*/  LOP3.LUT R2, R4, 0xff, RZ, 0xc0, !PT ;  /* 0x000000ff04027812 */ /* 0x000fe200078ec0ff */
[--C-:B------:R-:W-:Y:S01]  /*ae40*/  FFMA.FTZ R4, R55, c[0x0][0x23c], -R34.reuse ;  /* 0x00008f0037047a23 */ /* 0x100fe20000010822 */
[----:B-1----:R-:W-:Y:S01]  /*ae50*/  FMNMX.FTZ R248, R0, R6, !PT ;  /* 0x0000000600f87209 */ /* 0x002fe20007810000 */
[----:B------:R-:W-:Y:S01]  /*ae60*/  FFMA.FTZ R0, R53, c[0x0][0x23c], -R34 ;  /* 0x00008f0035007a23 */ /* 0x000fe20000010822 */
[----:B------:R-:W-:Y:S01]  /*ae70*/  PRMT R16, R2, 0x5410, R5 ;  /* 0x0000541002107816 */ /* 0x000fe20000000005 */
[----:B------:R1:W2:Y:S01]  /*ae80*/  MUFU.EX2 R33, R4 ;  /* 0x0000000400217308 */ /* 0x0002a20000000800 */
[C---:B------:R-:W-:Y:S01]  /*ae90*/  FSETP.NEU.FTZ.AND P0, PT, R248.reuse, -INF , PT ;  /* 0xff800000f800780b */ /* 0x040fe20003f1d000 */
[----:B------:R-:W-:-:S02]  /*aea0*/  FMUL.FTZ R32, R248, c[0x0][0x23c] ;  /* 0x00008f00f8207a20 */ /* 0x000fc40000410000 */
[--C-:B------:R-:W-:Y:S02]  /*aeb0*/  FFMA.FTZ R2, R101, c[0x0][0x23c], -R34.reuse ;  /* 0x00008f0065027a23 */ /* 0x100fe40000010822 */
[----:B------:R-:W-:Y:S01]  /*aec0*/  IMAD.MOV.U32 R53, RZ, RZ, R21 ;  /* 0x000000ffff357224 */ /* 0x000fe200078e0015 */
[----:B------:R-:W-:Y:S01]  /*aed0*/  FSEL R32, R32, RZ, P0 ;  /* 0x000000ff20207208 */ /* 0x000fe20000000000 */
[----:B------:R3:W4:Y:S01]  /*aee0*/  MUFU.EX2 R44, R0 ;  /* 0x00000000002c7308 */ /* 0x0007220000000800 */
[----:B------:R-:W-:Y:S01]  /*aef0*/  IMAD.MOV.U32 R55, RZ, RZ, R67 ;  /* 0x000000ffff377224 */ /* 0x000fe200078e0043 */
[----:B-1----:R-:W1:Y:S06]  /*af00*/  SHFL.BFLY PT, R4, R3, 0x1, 0x1f ;  /* 0x0c201f0003047f89 */ /* 0x002e6c00000e0000 */
[----:B------:R5:W-:Y:S01]  /*af10*/  MUFU.EX2 R41, R2 ;  /* 0x0000000200297308 */ /* 0x000be20000000800 */
[----:B---3--:R-:W-:-:S07]  /*af20*/  FFMA.FTZ R0, R52, c[0x0][0x23c], -R34 ;  /* 0x00008f0034007a23 */ /* 0x008fce0000010822 */
[----:B------:R3:W-:Y:S01]  /*af30*/  MUFU.EX2 R40, R0 ;  /* 0x0000000000287308 */ /* 0x0007e20000000800 */
[----:B-----5:R-:W-:Y:S02]  /*af40*/  FSEL R2, R250, RZ, P5 ;  /* 0x000000fffa027208 */ /* 0x020fe40002800000 */
[----:B-1----:R-:W-:-:S03]  /*af50*/  FMNMX.FTZ R231, R3, R4, !PT ;  /* 0x0000000403e77209 */ /* 0x002fc60007810000 */
[----:B------:R-:W-:Y:S01]  /*af60*/  FADD.FTZ R4, R105, -R2 ;  /* 0x8000000269047221 */ /* 0x000fe20000010000 */
[----:B------:R-:W-:Y:S01]  /*af70*/  FSEL R2, R249, RZ, P1 ;  /* 0x000000fff9027208 */ /* 0x000fe20000800000 */
[----:B--2---:R-:W-:Y:S01]  /*af80*/  IMAD.MOV.U32 R105, RZ, RZ, R33 ;  /* 0x000000ffff697224 */ /* 0x004fe200078e0021 */
[----:B------:R-:W-:Y:S01]  /*af90*/  FSETP.NEU.FTZ.AND P1, PT, R231, -INF , PT ;  /* 0xff800000e700780b */ /* 0x000fe20003f3d000 */
[----:B---3--:R-:W-:Y:S01]  /*afa0*/  FFMA.FTZ R0, R107, c[0x0][0x23c], -R32 ;  /* 0x00008f006b007a23 */ /* 0x008fe20000010820 */
[----:B----4-:R-:W-:Y:S01]  /*afb0*/  MOV R107, R44 ;  /* 0x0000002c006b7202 */ /* 0x010fe20000000f00 */
[----:B------:R-:W-:Y:S02]  /*afc0*/  FMUL.FTZ R33, R231, c[0x0][0x23c] ;  /* 0x00008f00e7217a20 */ /* 0x000fe40000410000 */
[----:B------:R1:W2:Y:S01]  /*afd0*/  MUFU.EX2 R5, R0 ;  /* 0x0000000000057308 */ /* 0x0002a20000000800 */
[----:B------:R-:W-:Y:S01]  /*afe0*/  FADD.FTZ R6, R104, -R2 ;  /* 0x8000000268067221 */ /* 0x000fe20000010000 */
[----:B------:R-:W-:Y:S01]  /*aff0*/  FSEL R2, R248, RZ, P0 ;  /* 0x000000fff8027208 */ /* 0x000fe20000000000 */
[----:B------:R-:W-:Y:S01]  /*b000*/  FMUL.FTZ R4, R4, c[0x0][0x23c] ;  /* 0x00008f0004047a20 */ /* 0x000fe20000410000 */
[----:B------:R-:W-:Y:S01]  /*b010*/  FSEL R33, R33, RZ, P1 ;  /* 0x000000ff21217208 */ /* 0x000fe20000800000 */
[----:B------:R-:W-:Y:S01]  /*b020*/  FMUL.FTZ R6, R6, c[0x0][0x23c] ;  /* 0x00008f0006067a20 */ /* 0x000fe20000410000 */
[----:B------:R-:W-:Y:S01]  /*b030*/  PLOP3.LUT P0, PT, PT, PT, UP0, 0x40, 0x0 ;  /* 0x000000000000781c */ /* 0x000fe20003f0e808 */
[----:B------:R-:W-:Y:S01]  /*b040*/  FADD.FTZ R3, R103, -R2 ;  /* 0x8000000267037221 */ /* 0x000fe20000010000 */
[----:B------:R-:W-:Y:S01]  /*b050*/  FSEL R2, R231, RZ, P1 ;  /* 0x000000ffe7027208 */ /* 0x000fe20000800000 */
[----:B------:R-:W3:Y:S02]  /*b060*/  MUFU.EX2 R101, R6 ;  /* 0x0000000600657308 */ /* 0x000ee40000000800 */
[----:B------:R-:W-:-:S02]  /*b070*/  FMUL.FTZ R3, R3, c[0x0][0x23c] ;  /* 0x00008f0003037a20 */ /* 0x000fc40000410000 */
[----:B-1----:R-:W-:-:S04]  /*b080*/  FFMA.FTZ R0, R180, c[0x0][0x23c], -R32 ;  /* 0x00008f00b4007a23 */ /* 0x002fc80000010820 */
[----:B------:R-:W1:Y:S01]  /*b090*/  MUFU.EX2 R100, R4 ;  /* 0x0000000400647308 */ /* 0x000e620000000800 */
[----:B--2---:R-:W-:Y:S02]  /*b0a0*/  IMAD.MOV.U32 R180, RZ, RZ, R5 ;  /* 0x000000ffffb47224 */ /* 0x004fe400078e0005 */
[----:B------:R-:W-:Y:S02]  /*b0b0*/  FADD.FTZ R5, R102, -R2 ;  /* 0x8000000266057221 */ /* 0x000fe40000010000 */
[----:B------:R-:W-:Y:S02]  /*b0c0*/  FFMA.FTZ R2, R108, c[0x0][0x23c], -R33 ;  /* 0x00008f006c027a23 */ /* 0x000fe40000010821 */
[----:B------:R-:W-:Y:S01]  /*b0d0*/  FMUL.FTZ R5, R5, c[0x0][0x23c] ;  /* 0x00008f0005057a20 */ /* 0x000fe20000410000 */
[----:B------:R2:W-:Y:S01]  /*b0e0*/  MUFU.EX2 R36, R0 ;  /* 0x0000000000247308 */ /* 0x0005e20000000800 */
[-C--:B---3--:R-:W-:Y:S02]  /*b0f0*/  FMUL.FTZ R114, R114, R101.reuse ;  /* 0x0000006572727220 */ /* 0x088fe40000410000 */
[----:B------:R-:W-:-:S02]  /*b100*/  FMUL.FTZ R115, R115, R101 ;  /* 0x0000006573737220 */ /* 0x000fc40000410000 */
[-C--:B------:R-:W-:Y:S02]  /*b110*/  FMUL.FTZ R126, R126, R101.reuse ;  /* 0x000000657e7e7220 */ /* 0x080fe40000410000 */
[----:B------:R-:W-:Y:S01]  /*b120*/  FMUL.FTZ R127, R127, R101 ;  /* 0x000000657f7f7220 */ /* 0x000fe20000410000 */
[----:B------:R3:W-:Y:S01]  /*b130*/  MUFU.EX2 R37, R2 ;  /* 0x0000000200257308 */ /* 0x0007e20000000800 */
[-C--:B-1----:R-:W-:Y:S02]  /*b140*/  FMUL.FTZ R112, R112, R100.reuse ;  /* 0x0000006470707220 */ /* 0x082fe40000410000 */
[-C--:B------:R-:W-:Y:S02]  /*b150*/  FMUL.FTZ R113, R113, R100.reuse ;  /* 0x0000006471717220 */ /* 0x080fe40000410000 */
[-C--:B------:R-:W-:Y:S02]  /*b160*/  FMUL.FTZ R124, R124, R100.reuse ;  /* 0x000000647c7c7220 */ /* 0x080fe40000410000 */
[----:B------:R-:W-:Y:S01]  /*b170*/  FMUL.FTZ R125, R125, R100 ;  /* 0x000000647d7d7220 */ /* 0x000fe20000410000 */
[----:B------:R-:W1:Y:S01]  /*b180*/  MUFU.EX2 R103, R3 ;  /* 0x0000000300677308 */ /* 0x000e620000000800 */
[----:B--2---:R-:W-:-:S02]  /*b190*/  FFMA.FTZ R0, R106, c[0x0][0x23c], -R32 ;  /* 0x00008f006a007a23 */ /* 0x004fc40000010820 */
[-C--:B------:R-:W-:Y:S02]  /*b1a0*/  FMUL.FTZ R128, R128, R100.reuse ;  /* 0x0000006480807220 */ /* 0x080fe40000410000 */
[-C--:B------:R-:W-:Y:S02]  /*b1b0*/  FMUL.FTZ R129, R129, R100.reuse ;  /* 0x0000006481817220 */ /* 0x080fe40000410000 */
[-C--:B------:R-:W-:Y:S01]  /*b1c0*/  FMUL.FTZ R130, R130, R101.reuse ;  /* 0x0000006582827220 */ /* 0x080fe20000410000 */
[----:B------:R2:W-:Y:S01]  /*b1d0*/  MUFU.EX2 R44, R0 ;  /* 0x00000000002c7308 */ /* 0x0005e20000000800 */
[----:B---3--:R-:W-:Y:S02]  /*b1e0*/  FFMA.FTZ R2, R65, c[0x0][0x23c], -R33 ;  /* 0x00008f0041027a23 */ /* 0x008fe40000010821 */
[----:B------:R-:W-:Y:S02]  /*b1f0*/  FMUL.FTZ R131, R131, R101 ;  /* 0x0000006583837220 */ /* 0x000fe40000410000 */
[----:B------:R-:W-:-:S02]  /*b200*/  FMUL.FTZ R140, R140, R100 ;  /* 0x000000648c8c7220 */ /* 0x000fc40000410000 */
[----:B------:R-:W-:Y:S01]  /*b210*/  FMUL.FTZ R141, R141, R100 ;  /* 0x000000648d8d7220 */ /* 0x000fe20000410000 */
[----:B------:R-:W-:Y:S01]  /*b220*/  MUFU.EX2 R52, R2 ;  /* 0x0000000200347308 */ /* 0x000fe20000000800 */
[----:B-1----:R-:W-:Y:S01]  /*b230*/  FMUL.FTZ R116, R116, R103 ;  /* 0x0000006774747220 */ /* 0x002fe20000410000 */
[----:B------:R-:W-:Y:S01]  /*b240*/  MOV R3, R23 ;  /* 0x0000001700037202 */ /* 0x000fe20000000f00 */
        /* <DEDUP_REMOVED lines=8> */
[----:B------:R-:W2:Y:S01]  /*b2d0*/  MUFU.EX2 R104, R0 ;  /* 0x0000000000687308 */ /* 0x000ea20000000800 */
[----:B------:R-:W-:Y:S02]  /*b2e0*/  FMUL.FTZ R137, R137, R103 ;  /* 0x0000006789897220 */ /* 0x000fe40000410000 */
[-C--:B------:R-:W-:Y:S02]  /*b2f0*/  FMUL.FTZ R142, R142, R101.reuse ;  /* 0x000000658e8e7220 */ /* 0x080fe40000410000 */
[----:B------:R-:W-:-:S02]  /*b300*/  FMUL.FTZ R143, R143, R101 ;  /* 0x000000658f8f7220 */ /* 0x000fc40000410000 */
[----:B------:R-:W-:Y:S02]  /*b310*/  FMUL.FTZ R144, R144, R100 ;  /* 0x0000006490907220 */ /* 0x000fe40000410000 */
[-C--:B-1----:R-:W-:Y:S02]  /*b320*/  FMUL.FTZ R118, R118, R102.reuse ;  /* 0x0000006676767220 */ /* 0x082fe40000410000 */
[-C--:B------:R-:W-:Y:S02]  /*b330*/  FMUL.FTZ R119, R119, R102.reuse ;  /* 0x0000006677777220 */ /* 0x080fe40000410000 */
[-C--:B------:R-:W-:Y:S02]  /*b340*/  FMUL.FTZ R122, R122, R102.reuse ;  /* 0x000000667a7a7220 */ /* 0x080fe40000410000 */
[----:B------:R-:W-:Y:S01]  /*b350*/  FMUL.FTZ R123, R123, R102 ;  /* 0x000000667b7b7220 */ /* 0x000fe20000410000 */
[----:B--2---:R-:W-:Y:S01]  /*b360*/  F2FP.BF16.PACK_AB R2, R104, R44 ;  /* 0x0000002c6802723e */ /* 0x004fe200000010ff */
[----:B------:R-:W-:Y:S01]  /*b370*/  FFMA.FTZ R0, R181, c[0x0][0x23c], -R33 ;  /* 0x00008f00b5007a23 */ /* 0x000fe20000010821 */
[----:B------:R-:W-:Y:S01]  /*b380*/  MOV R181, R57 ;  /* 0x0000003900b57202 */ /* 0x000fe20000000f00 */
[----:B------:R-:W-:-:S02]  /*b390*/  IMAD.MOV.U32 R57, RZ, RZ, R42 ;  /* 0x000000ffff397224 */ /* 0x000fc400078e002a */
[----:B------:R1:W-:Y:S01]  /*b3a0*/  MUFU.EX2 R42, R0 ;  /* 0x00000000002a7308 */ /* 0x0003e20000000800 */
[-C--:B------:R-:W-:Y:S02]  /*b3b0*/  FMUL.FTZ R134, R134, R102.reuse ;  /* 0x0000006686867220 */ /* 0x080fe40000410000 */
[-C--:B------:R-:W-:Y:S02]  /*b3c0*/  FMUL.FTZ R135, R135, R102.reuse ;  /* 0x0000006687877220 */ /* 0x080fe40000410000 */
[-C--:B------:R-:W-:Y:S02]  /*b3d0*/  FMUL.FTZ R138, R138, R102.reuse ;  /* 0x000000668a8a7220 */ /* 0x080fe40000410000 */
[----:B------:R-:W-:Y:S02]  /*b3e0*/  FMUL.FTZ R139, R139, R102 ;  /* 0x000000668b8b7220 */ /* 0x000fe40000410000 */
[----:B------:R-:W-:Y:S02]  /*b3f0*/  FMUL.FTZ R145, R145, R100 ;  /* 0x0000006491917220 */ /* 0x000fe40000410000 */
[----:B------:R-:W-:-:S02]  /*b400*/  FMUL.FTZ R146, R146, R101 ;  /* 0x0000006592927220 */ /* 0x000fc40000410000 */
[----:B------:R-:W-:Y:S02]  /*b410*/  FMUL.FTZ R147, R147, R101 ;  /* 0x0000006593937220 */ /* 0x000fe40000410000 */
[-C--:B------:R-:W-:Y:S02]  /*b420*/  FMUL.FTZ R148, R148, R103.reuse ;  /* 0x0000006794947220 */ /* 0x080fe40000410000 */
[----:B-1----:R-:W-:Y:S02]  /*b430*/  FFMA.FTZ R0, R109, c[0x0][0x23c], -R33 ;  /* 0x00008f006d007a23 */ /* 0x002fe40000010821 */
[----:B------:R-:W-:Y:S02]  /*b440*/  FMUL.FTZ R149, R149, R103 ;  /* 0x0000006795957220 */ /* 0x000fe40000410000 */
[----:B------:R1:W2:Y:S01]  /*b450*/  MUFU.EX2 R109, R0 ;  /* 0x00000000006d7308 */ /* 0x0002a20000000800 */
[-C--:B------:R-:W-:Y:S02]  /*b460*/  FMUL.FTZ R150, R150, R102.reuse ;  /* 0x0000006696967220 */ /* 0x080fe40000410000 */
[----:B------:R-:W-:-:S02]  /*b470*/  FMUL.FTZ R151, R151, R102 ;  /* 0x0000006697977220 */ /* 0x000fc40000410000 */
[-C--:B------:R-:W-:Y:S02]  /*b480*/  FMUL.FTZ R152, R152, R103.reuse ;  /* 0x0000006798987220 */ /* 0x080fe40000410000 */
[----:B------:R-:W-:Y:S02]  /*b490*/  FMUL.FTZ R153, R153, R103 ;  /* 0x0000006799997220 */ /* 0x000fe40000410000 */
[-C--:B------:R-:W-:Y:S02]  /*b4a0*/  FMUL.FTZ R154, R154, R102.reuse ;  /* 0x000000669a9a7220 */ /* 0x080fe40000410000 */
[----:B------:R-:W-:Y:S02]  /*b4b0*/  FMUL.FTZ R155, R155, R102 ;  /* 0x000000669b9b7220 */ /* 0x000fe40000410000 */
[-C--:B------:R-:W-:Y:S02]  /*b4c0*/  FMUL.FTZ R156, R156, R100.reuse ;  /* 0x000000649c9c7220 */ /* 0x080fe40000410000 */
[----:B------:R-:W-:Y:S01]  /*b4d0*/  FMUL.FTZ R157, R157, R100 ;  /* 0x000000649d9d7220 */ /* 0x000fe20000410000 */
[----:B-1----:R-:W-:Y:S01]  /*b4e0*/  F2FP.BF16.PACK_AB R0, R58, R43 ;  /* 0x0000002b3a00723e */ /* 0x002fe200000010ff */
[----:B------:R-:W-:-:S02]  /*b4f0*/  FMUL.FTZ R158, R158, R101 ;  /* 0x000000659e9e7220 */ /* 0x000fc40000410000 */
[----:B------:R-:W-:Y:S01]  /*b500*/  FMUL.FTZ R159, R159, R101 ;  /* 0x000000659f9f7220 */ /* 0x000fe20000410000 */
[----:B------:R-:W-:Y:S01]  /*b510*/  LOP3.LUT R10, R10, R0, RZ, 0xc0, !PT ;  /* 0x000000000a0a7212 */ /* 0x000fe200078ec0ff */
[----:B------:R-:W-:Y:S01]  /*b520*/  IMAD.MOV.U32 R108, RZ, RZ, R22 ;  /* 0x000000ffff6c7224 */ /* 0x000fe200078e0016 */
[----:B------:R-:W-:Y:S01]  /*b530*/  F2FP.BF16.PACK_AB R0, R40, R107 ;  /* 0x0000006b2800723e */ /* 0x000fe200000010ff */
[-C--:B------:R-:W-:Y:S02]  /*b540*/  FMUL.FTZ R160, R160, R100.reuse ;  /* 0x00000064a0a07220 */ /* 0x080fe40000410000 */
[----:B------:R-:W-:Y:S01]  /*b550*/  FMUL.FTZ R161, R161, R100 ;  /* 0x00000064a1a17220 */ /* 0x000fe20000410000 */
[----:B------:R-:W-:Y:S01]  /*b560*/  LOP3.LUT R11, R11, R0, RZ, 0xc0, !PT ;  /* 0x000000000b0b7212 */ /* 0x000fe200078ec0ff */
[----:B------:R-:W-:Y:S01]  /*b570*/  FMUL.FTZ R162, R162, R101 ;  /* 0x00000065a2a27220 */ /* 0x000fe20000410000 */
[----:B------:R-:W-:Y:S01]  /*b580*/  F2FP.BF16.PACK_AB R0, R45, R181 ;  /* 0x000000b52d00723e */ /* 0x000fe200000010ff */
[----:B------:R-:W-:-:S02]  /*b590*/  FMUL.FTZ R163, R163, R101 ;  /* 0x00000065a3a37220 */ /* 0x000fc40000410000 */
[-C--:B------:R-:W-:Y:S01]  /*b5a0*/  FMUL.FTZ R164, R164, R103.reuse ;  /* 0x00000067a4a47220 */ /* 0x080fe20000410000 */
[----:B------:R-:W-:Y:S01]  /*b5b0*/  LOP3.LUT R8, R8, R0, RZ, 0xc0, !PT ;  /* 0x0000000008087212 */ /* 0x000fe200078ec0ff */
[----:B------:R-:W-:Y:S01]  /*b5c0*/  FMUL.FTZ R165, R165, R103 ;  /* 0x00000067a5a57220 */ /* 0x000fe20000410000 */
[----:B------:R-:W-:Y:S01]  /*b5d0*/  F2FP.BF16.PACK_AB R0, R41, R105 ;  /* 0x000000692900723e */ /* 0x000fe200000010ff */
[-C--:B------:R-:W-:Y:S02]  /*b5e0*/  FMUL.FTZ R166, R166, R102.reuse ;  /* 0x00000066a6a67220 */ /* 0x080fe40000410000 */
[----:B------:R-:W-:Y:S01]  /*b5f0*/  FMUL.FTZ R167, R167, R102 ;  /* 0x00000066a7a77220 */ /* 0x000fe20000410000 */
[----:B------:R-:W-:Y:S01]  /*b600*/  LOP3.LUT R9, R9, R0, RZ, 0xc0, !PT ;  /* 0x0000000009097212 */ /* 0x000fe200078ec0ff */
[----:B------:R-:W-:Y:S01]  /*b610*/  HSET2.LE.AND R0, R19, R179, PT ;  /* 0x000000b313007233 */ /* 0x000fe20003803000 */
[-C--:B------:R-:W-:Y:S02]  /*b620*/  FMUL.FTZ R88, R88, R103.reuse ;  /* 0x0000006758587220 */ /* 0x080fe40000410000 */
[----:B------:R-:W-:-:S02]  /*b630*/  FMUL.FTZ R89, R89, R103 ;  /* 0x0000006759597220 */ /* 0x000fc40000410000 */
[----:B------:R-:W-:Y:S01]  /*b640*/  LOP3.LUT R6, R0, R2, RZ, 0xc0, !PT ;  /* 0x0000000200067212 */ /* 0x000fe200078ec0ff */
[--C-:B------:R-:W-:Y:S01]  /*b650*/  HSET2.LE.AND R0, R18, R179.reuse, PT ;  /* 0x000000b312007233 */ /* 0x100fe20003803000 */
[----:B------:R-:W-:Y:S01]  /*b660*/  F2FP.BF16.PACK_AB R2, R52, R37 ;  /* 0x000000253402723e */ /* 0x000fe200000010ff */
[C---:B------:R-:W-:Y:S01]  /*b670*/  HMMA.16816.F32.BF16 R112, R8.reuse, R12, R112 ;  /* 0x0000000c0870723c */ /* 0x040fe20000041870 */
[----:B------:R-:W-:Y:S02]  /*b680*/  FMUL.FTZ R90, R90, R102 ;  /* 0x000000665a5a7220 */ /* 0x000fe40000410000 */
[----:B------:R-:W-:Y:S01]  /*b690*/  LOP3.LUT R7, R0, R2, RZ, 0xc0, !PT ;  /* 0x0000000200077212 */ /* 0x000fe200078ec0ff */
[--C-:B------:R-:W-:Y:S01]  /*b6a0*/  HSET2.LE.AND R0, R17, R179.reuse, PT ;  /* 0x000000b311007233 */ /* 0x100fe20003803000 */
[----:B------:R-:W-:Y:S01]  /*b6b0*/  F2FP.BF16.PACK_AB R2, R36, R180 ;  /* 0x000000b42402723e */ /* 0x000fe200000010ff */
[----:B------:R-:W-:Y:S02]  /*b6c0*/  FMUL.FTZ R91, R91, R102 ;  /* 0x000000665b5b7220 */ /* 0x000fe40000410000 */
[----:B------:R-:W-:Y:S01]  /*b6d0*/  HMMA.16816.F32.BF16 R184, R8, R14, R124 ;  /* 0x0000000e08b8723c */ /* 0x000fe2000004187c */
[----:B------:R-:W-:Y:S01]  /*b6e0*/  LOP3.LUT R4, R0, R2, RZ, 0xc0, !PT ;  /* 0x0000000200047212 */ /* 0x000fe200078ec0ff */
[----:B------:R-:W-:Y:S01]  /*b6f0*/  HSET2.LE.AND R2, R16, R179, PT ;  /* 0x000000b310027233 */ /* 0x000fe20003803000 */
[----:B--2---:R-:W-:Y:S01]  /*b700*/  F2FP.BF16.PACK_AB R0, R109, R42 ;  /* 0x0000002a6d00723e */ /* 0x004fe200000010ff */
[----:B------:R-:W1:Y:S01]  /*b710*/  LDSM.16.MT88.4 R16, [R218+0x9000] ;  /* 0x00900000da10783b */ /* 0x000e620000004200 */
[----:B------:R-:W-:-:S02]  /*b720*/  FMUL.FTZ R72, R72, R103 ;  /* 0x0000006748487220 */ /* 0x000fc40000410000 */
[----:B------:R-:W-:Y:S01]  /*b730*/  LOP3.LUT R5, R2, R0, RZ, 0xc0, !PT ;  /* 0x0000000002057212 */ /* 0x000fe200078ec0ff */
[----:B------:R-:W-:Y:S01]  /*b740*/  IMAD.MOV.U32 R0, RZ, RZ, R52 ;  /* 0x000000ffff007224 */ /* 0x000fe200078e0034 */
[----:B------:R-:W-:Y:S01]  /*b750*/  MOV R52, R20 ;  /* 0x0000001400347202 */ /* 0x000fe20000000f00 */
[-C--:B------:R-:W-:Y:S01]  /*b760*/  FMUL.FTZ R73, R73, R103.reuse ;  /* 0x0000006749497220 */ /* 0x080fe20000410000 */
[----:B------:R-:W-:Y:S01]  /*b770*/  LDSM.16.MT88.4 R20, [R218+0xb000] ;  /* 0x00b00000da14783b */ /* 0x000fe20000004200 */
[-C--:B------:R-:W-:Y:S02]  /*b780*/  FMUL.FTZ R74, R74, R102.reuse ;  /* 0x000000664a4a7220 */ /* 0x080fe40000410000 */
[----:B------:R-:W-:Y:S01]  /*b790*/  HMMA.16816.F32.BF16 R116, R4, R12, R116 ;  /* 0x0000000c0474723c */ /* 0x000fe20000041874 */
[----:B------:R-:W-:Y:S02]  /*b7a0*/  FMUL.FTZ R75, R75, R102 ;  /* 0x000000664b4b7220 */ /* 0x000fe40000410000 */
[----:B------:R-:W-:-:S02]  /*b7b0*/  FMUL.FTZ R76, R76, R103 ;  /* 0x000000674c4c7220 */ /* 0x000fc40000410000 */
[-C--:B------:R-:W-:Y:S02]  /*b7c0*/  FMUL.FTZ R77, R77, R103.reuse ;  /* 0x000000674d4d7220 */ /* 0x080fe40000410000 */
[-C--:B------:R-:W-:Y:S01]  /*b7d0*/  FMUL.FTZ R78, R78, R102.reuse ;  /* 0x000000664e4e7220 */ /* 0x080fe20000410000 */
[----:B------:R-:W-:Y:S01]  /*b7e0*/  HMMA.16816.F32.BF16 R120, R4, R14, R120 ;  /* 0x0000000e0478723c */ /* 0x000fe20000041878 */
[----:B------:R-:W2:Y:S01]  /*b7f0*/  LDSM.16.MT88.4 R12, [R216+0xa000] ;  /* 0x00a00000d80c783b */ /* 0x000ea20000004200 */
[-C--:B------:R-:W-:Y:S02]  /*b800*/  FMUL.FTZ R79, R79, R102.reuse ;  /* 0x000000664f4f7220 */ /* 0x080fe40000410000 */
[-C--:B------:R-:W-:Y:S02]  /*b810*/  FMUL.FTZ R92, R92, R103.reuse ;  /* 0x000000675c5c7220 */ /* 0x080fe40000410000 */
[----:B------:R-:W-:Y:S02]  /*b820*/  FMUL.FTZ R93, R93, R103 ;  /* 0x000000675d5d7220 */ /* 0x000fe40000410000 */
[----:B------:R-:W-:-:S02]  /*b830*/  FMUL.FTZ R94, R94, R102 ;  /* 0x000000665e5e7220 */ /* 0x000fc40000410000 */
[----:B------:R-:W-:Y:S02]  /*b840*/  FMUL.FTZ R95, R95, R102 ;  /* 0x000000665f5f7220 */ /* 0x000fe40000410000 */
[-C--:B------:R-:W-:Y:S02]  /*b850*/  FMUL.FTZ R68, R68, R100.reuse ;  /* 0x0000006444447220 */ /* 0x080fe40000410000 */
[----:B------:R-:W-:Y:S02]  /*b860*/  FMUL.FTZ R69, R69, R100 ;  /* 0x0000006445457220 */ /* 0x000fe40000410000 */
[-C--:B------:R-:W-:Y:S02]  /*b870*/  FMUL.FTZ R70, R70, R101.reuse ;  /* 0x0000006546467220 */ /* 0x080fe40000410000 */
[----:B------:R-:W-:Y:S02]  /*b880*/  FMUL.FTZ R71, R71, R101 ;  /* 0x0000006547477220 */ /* 0x000fe40000410000 */
[----:B------:R-:W-:Y:S01]  /*b890*/  IMAD.MOV.U32 R2, RZ, RZ, R66 ;  /* 0x000000ffff027224 */ /* 0x000fe200078e0042 */
[----:B-1----:R-:W-:Y:S01]  /*b8a0*/  HMMA.16816.F32.BF16 R128, R8, R16, R128 ;  /* 0x000000100880723c */ /* 0x002fe20000041880 */
[----:B------:R-:W-:-:S02]  /*b8b0*/  IMAD.MOV.U32 R106, RZ, RZ, R62 ;  /* 0x000000ffff6a7224 */ /* 0x000fc400078e003e */
[-C--:B------:R-:W-:Y:S02]  /*b8c0*/  FMUL.FTZ R168, R168, R103.reuse ;  /* 0x00000067a8a87220 */ /* 0x080fe40000410000 */
[----:B------:R-:W-:Y:S02]  /*b8d0*/  FMUL.FTZ R169, R169, R103 ;  /* 0x00000067a9a97220 */ /* 0x000fe40000410000 */
[-C--:B------:R-:W-:Y:S01]  /*b8e0*/  FMUL.FTZ R170, R170, R102.reuse ;  /* 0x00000066aaaa7220 */ /* 0x080fe20000410000 */
[----:B------:R-:W-:Y:S01]  /*b8f0*/  HMMA.16816.F32.BF16 R132, R4, R16, R132 ;  /* 0x000000100484723c */ /* 0x000fe20000041884 */
[----:B------:R-:W-:Y:S02]  /*b900*/  FMUL.FTZ R171, R171, R102 ;  /* 0x00000066abab7220 */ /* 0x000fe40000410000 */
[-C--:B------:R-:W-:Y:S02]  /*b910*/  FMUL.FTZ R172, R172, R100.reuse ;  /* 0x00000064acac7220 */ /* 0x080fe40000410000 */
[----:B------:R-:W-:-:S02]  /*b920*/  FMUL.FTZ R173, R173, R100 ;  /* 0x00000064adad7220 */ /* 0x000fc40000410000 */
[-C--:B------:R-:W-:Y:S01]  /*b930*/  FMUL.FTZ R174, R174, R101.reuse ;  /* 0x00000065aeae7220 */ /* 0x080fe20000410000 */
[-C--:B------:R-:W-:Y:S01]  /*b940*/  HMMA.16816.F32.BF16 R136, R4, R18.reuse, R136 ;  /* 0x000000120488723c */ /* 0x080fe20000041888 */
[-C--:B------:R-:W-:Y:S02]  /*b950*/  FMUL.FTZ R175, R175, R101.reuse ;  /* 0x00000065afaf7220 */ /* 0x080fe40000410000 */
[-C--:B------:R-:W-:Y:S02]  /*b960*/  FMUL.FTZ R80, R80, R100.reuse ;  /* 0x0000006450507220 */ /* 0x080fe40000410000 */
[----:B------:R-:W-:Y:S02]  /*b970*/  FMUL.FTZ R81, R81, R100 ;  /* 0x0000006451517220 */ /* 0x000fe40000410000 */
[-C--:B------:R-:W-:Y:S01]  /*b980*/  FMUL.FTZ R82, R82, R101.reuse ;  /* 0x0000006552527220 */ /* 0x080fe20000410000 */
[----:B------:R-:W-:Y:S01]  /*b990*/  HMMA.16816.F32.BF16 R124, R8, R18, R140 ;  /* 0x00000012087c723c */ /* 0x000fe2000004188c */
[----:B------:R-:W1:Y:S01]  /*b9a0*/  LDSM.16.MT88.4 R16, [R218+0xa000] ;  /* 0x00a00000da10783b */ /* 0x000e620000004200 */
[----:B------:R-:W-:-:S02]  /*b9b0*/  FMUL.FTZ R83, R83, R101 ;  /* 0x0000006553537220 */ /* 0x000fc40000410000 */
[-C--:B------:R-:W-:Y:S02]  /*b9c0*/  FMUL.FTZ R84, R84, R100.reuse ;  /* 0x0000006454547220 */ /* 0x080fe40000410000 */
[----:B------:R-:W-:Y:S01]  /*b9d0*/  FMUL.FTZ R85, R85, R100 ;  /* 0x0000006455557220 */ /* 0x000fe20000410000 */
[----:B------:R-:W-:Y:S01]  /*b9e0*/  MOV R141, R44 ;  /* 0x0000002c008d7202 */ /* 0x000fe20000000f00 */
[-C--:B--2---:R-:W-:Y:S01]  /*b9f0*/  HMMA.16816.F32.BF16 R144, R8, R12.reuse, R144 ;  /* 0x0000000c0890723c */ /* 0x084fe20000041890 */
[-C--:B------:R-:W-:Y:S02]  /*ba00*/  FMUL.FTZ R86, R86, R101.reuse ;  /* 0x0000006556567220 */ /* 0x080fe40000410000 */
[----:B------:R-:W-:Y:S02]  /*ba10*/  FMUL.FTZ R87, R87, R101 ;  /* 0x0000006557577220 */ /* 0x000fe40000410000 */
[----:B------:R-:W-:Y:S02]  /*ba20*/  IMAD.MOV.U32 R142, RZ, RZ, R46 ;  /* 0x000000ffff8e7224 */ /* 0x000fe400078e002e */
[----:B------:R-:W-:Y:S01]  /*ba30*/  IMAD.MOV.U32 R143, RZ, RZ, R47 ;  /* 0x000000ffff8f7224 */ /* 0x000fe200078e002f */
[----:B------:R-:W-:Y:S01]  /*ba40*/  HMMA.16816.F32.BF16 R148, R4, R12, R148 ;  /* 0x0000000c0494723c */ /* 0x000fe20000041894 */
[----:B------:R-:W-:-:S02]  /*ba50*/  FMUL.FTZ R96, R96, R100 ;  /* 0x0000006460607220 */ /* 0x000fc40000410000 */
[----:B------:R-:W-:Y:S02]  /*ba60*/  FMUL.FTZ R97, R97, R100 ;  /* 0x0000006461617220 */ /* 0x000fe40000410000 */
[-C--:B------:R-:W-:Y:S02]  /*ba70*/  FMUL.FTZ R98, R98, R101.reuse ;  /* 0x0000006562627220 */ /* 0x080fe40000410000 */
[----:B------:R-:W-:Y:S01]  /*ba80*/  FMUL.FTZ R99, R99, R101 ;  /* 0x0000006563637220 */ /* 0x000fe20000410000 */
[----:B------:R-:W-:Y:S01]  /*ba90*/  HMMA.16816.F32.BF16 R152, R4, R14, R152 ;  /* 0x0000000e0498723c */ /* 0x000fe20000041898 */
[----:B------:R-:W-:-:S07]  /*baa0*/  IMAD.MOV.U32 R140, RZ, RZ, R3 ;  /* 0x000000ffff8c7224 */ /* 0x000fce00078e0003 */
[C---:B------:R-:W-:Y:S01]  /*bab0*/  HMMA.16816.F32.BF16 R156, R8.reuse, R14, R156 ;  /* 0x0000000e089c723c */ /* 0x040fe2000004189c */
[----:B------:R-:W2:Y:S07]  /*bac0*/  LDSM.16.MT88.4 R12, [R216+0xb000] ;  /* 0x00b00000d80c783b */ /* 0x000eae0000004200 */
[-C--:B-1----:R-:W-:Y:S08]  /*bad0*/  HMMA.16816.F32.BF16 R160, R8, R16.reuse, R160 ;  /* 0x0000001008a0723c */ /* 0x082ff000000418a0 */
[C---:B------:R-:W-:Y:S07]  /*bae0*/  HMMA.16816.F32.BF16 R164, R4.reuse, R16, R164 ;  /* 0x0000001004a4723c */ /* 0x040fee00000418a4 */
[----:B------:R-:W-:Y:S01]  /*baf0*/  IMAD.MOV.U32 R17, RZ, RZ, R58 ;  /* 0x000000ffff117224 */ /* 0x000fe200078e003a */
[----:B------:R-:W-:Y:S01]  /*bb00*/  MOV R16, R57 ;  /* 0x0000003900107202 */ /* 0x000fe20000000f00 */
[C---:B------:R-:W-:Y:S08]  /*bb10*/  HMMA.16816.F32.BF16 R168, R4.reuse, R18, R168 ;  /* 0x0000001204a8723c */ /* 0x040ff000000418a8 */
[C---:B------:R-:W-:Y:S07]  /*bb20*/  HMMA.16816.F32.BF16 R56, R4.reuse, R20, R88 ;  /* 0x000000140438723c */ /* 0x040fee0000041858 */
[----:B------:R-:W-:Y:S01]  /*bb30*/  MOV R90, R0 ;  /* 0x00000000005a7202 */ /* 0x000fe20000000f00 */
[----:B--2---:R-:W-:Y:S01]  /*bb40*/  HMMA.16816.F32.BF16 R64, R4, R12, R72 ;  /* 0x0000000c0440723c */ /* 0x004fe20000041848 */
[----:B------:R-:W-:Y:S01]  /*bb50*/  MOV R89, R55 ;  /* 0x0000003700597202 */ /* 0x000fe20000000f00 */
[----:B------:R-:W-:-:S02]  /*bb60*/  IMAD.MOV.U32 R88, RZ, RZ, R54 ;  /* 0x000000ffff587224 */ /* 0x000fc400078e0036 */
[----:B------:R-:W-:Y:S02]  /*bb70*/  FFMA.FTZ R0, R199, c[0x0][0x23c], -R35 ;  /* 0x00008f00c7007a23 */ /* 0x000fe40000010823 */
[----:B------:R-:W-:Y:S02]  /*bb80*/  IMAD.MOV.U32 R91, RZ, RZ, R2 ;  /* 0x000000ffff5b7224 */ /* 0x000fe400078e0002 */
[----:B------:R-:W-:Y:S01]  /*bb90*/  IMAD.MOV.U32 R74, RZ, RZ, R52 ;  /* 0x000000ffff4a7224 */ /* 0x000fe200078e0034 */
[----:B------:R-:W-:Y:S01]  /*bba0*/  HMMA.16816.F32.BF16 R60, R4, R14, R76 ;  /* 0x0000000e043c723c */ /* 0x000fe2000004184c */
[----:B------:R-:W-:Y:S02]  /*bbb0*/  IMAD.MOV.U32 R75, RZ, RZ, R53 ;  /* 0x000000ffff4b7224 */ /* 0x000fe400078e0035 */
[----:B------:R-:W-:-:S04]  /*bbc0*/  FFMA.FTZ R2, R197, c[0x0][0x23c], -R34 ;  /* 0x00008f00c5027a23 */ /* 0x000fc80000010822 */
[----:B------:R-:W-:Y:S01]  /*bbd0*/  IMAD.MOV.U32 R77, RZ, RZ, R42 ;  /* 0x000000ffff4d7224 */ /* 0x000fe200078e002a */
[----:B------:R-:W-:Y:S01]  /*bbe0*/  HMMA.16816.F32.BF16 R52, R4, R22, R92 ;  /* 0x000000160434723c */ /* 0x000fe2000004185c */
[----:B------:R-:W-:Y:S01]  /*bbf0*/  MOV R76, R40 ;  /* 0x00000028004c7202 */ /* 0x000fe20000000f00 */
[----:B------:R-:W-:Y:S01]  /*bc00*/  IMAD.MOV.U32 R78, RZ, RZ, R108 ;  /* 0x000000ffff4e7224 */ /* 0x000fe200078e006c */
[----:B------:R-:W-:-:S04]  /*bc10*/  MOV R79, R109 ;  /* 0x0000006d004f7202 */ /* 0x000fc80000000f00 */
[----:B------:R-:W-:Y:S01]  /*bc20*/  MOV R94, R43 ;  /* 0x0000002b005e7202 */ /* 0x000fe20000000f00 */
[----:B------:R-:W-:Y:S01]  /*bc30*/  IMAD.MOV.U32 R95, RZ, RZ, R41 ;  /* 0x000000ffff5f7224 */ /* 0x000fe200078e0029 */
[----:B------:R-:W-:Y:S01]  /*bc40*/  HMMA.16816.F32.BF16 R172, R8, R18, R172 ;  /* 0x0000001208ac723c */ /* 0x000fe200000418ac */
[----:B------:R-:W-:Y:S02]  /*bc50*/  IMAD.MOV.U32 R92, RZ, RZ, R106 ;  /* 0x000000ffff5c7224 */ /* 0x000fe400078e006a */
[----:B------:R-:W-:-:S04]  /*bc60*/  IMAD.MOV.U32 R93, RZ, RZ, R107 ;  /* 0x000000ffff5d7224 */ /* 0x000fc800078e006b */
[----:B------:R-:W-:Y:S01]  /*bc70*/  MOV R19, R104 ;  /* 0x0000006800137202 */ /* 0x000fe20000000f00 */
[----:B------:R-:W-:Y:S01]  /*bc80*/  HMMA.16816.F32.BF16 R40, R8, R12, R68 ;  /* 0x0000000c0828723c */ /* 0x000fe20000041844 */
[----:B------:R1:W-:Y:S01]  /*bc90*/  MUFU.EX2 R68, R0 ;  /* 0x0000000000447308 */ /* 0x0003e20000000800 */
[----:B------:R-:W-:-:S05]  /*bca0*/  IMAD.MOV.U32 R18, RZ, RZ, R105 ;  /* 0x000000ffff127224 */ /* 0x000fca00078e0069 */
[----:B------:R-:W-:Y:S01]  /*bcb0*/  MOV R70, R45 ;  /* 0x0000002d00467202 */ /* 0x000fe20000000f00 */
[----:B------:R-:W-:Y:S01]  /*bcc0*/  HMMA.16816.F32.BF16 R104, R8, R14, R80 ;  /* 0x0000000e0868723c */ /* 0x000fe20000041850 */
[----:B------:R2:W-:Y:S01]  /*bcd0*/  MUFU.EX2 R81, R2 ;  /* 0x0000000200517308 */ /* 0x0005e20000000800 */
[----:B------:R-:W-:Y:S02]  /*bce0*/  IMAD.MOV.U32 R71, RZ, RZ, R110 ;  /* 0x000000ffff477224 */ /* 0x000fe400078e006e */
[----:B------:R-:W-:-:S03]  /*bcf0*/  IMAD.MOV.U32 R69, RZ, RZ, R111 ;  /* 0x000000ffff457224 */ /* 0x000fc600078e006f */
[----:B------:R-:W-:Y:S01]  /*bd00*/  MOV R82, R18 ;  /* 0x0000001200527202 */ /* 0x000fe20000000f00 */
[C---:B------:R-:W-:Y:S01]  /*bd10*/  HMMA.16816.F32.BF16 R44, R8.reuse, R20, R84 ;  /* 0x00000014082c723c */ /* 0x040fe20000041854 */
[----:B-1----:R-:W-:Y:S02]  /*bd20*/  FFMA.FTZ R0, R198, c[0x0][0x23c], -R35 ;  /* 0x00008f00c6007a23 */ /* 0x002fe40000010823 */
[----:B------:R-:W-:Y:S02]  /*bd30*/  IMAD.MOV.U32 R18, RZ, RZ, R92 ;  /* 0x000000ffff127224 */ /* 0x000fe400078e005c */
[----:B------:R1:W-:Y:S01]  /*bd40*/  MUFU.EX2 R73, R0 ;  /* 0x0000000000497308 */ /* 0x0003e20000000800 */
[----:B------:R-:W-:Y:S01]  /*bd50*/  IMAD.MOV.U32 R92, RZ, RZ, R89 ;  /* 0x000000ffff5c7224 */ /* 0x000fe200078e0059 */
[----:B------:R-:W-:Y:S01]  /*bd60*/  MOV R89, R91 ;  /* 0x0000005b00597202 */ /* 0x000fe20000000f00 */
[----:B------:R-:W-:Y:S01]  /*bd70*/  HMMA.16816.F32.BF16 R108, R8, R22, R96 ;  /* 0x00000016086c723c */ /* 0x000fe20000041860 */
[----:B--2---:R-:W-:Y:S01]  /*bd80*/  LOP3.LUT R2, R25, UR8, R30, 0x96, !PT ;  /* 0x0000000819027c12 */ /* 0x004fe2000f8e961e */
[----:B------:R-:W-:Y:S01]  /*bd90*/  IMAD.MOV.U32 R91, RZ, RZ, R17 ;  /* 0x000000ffff5b7224 */ /* 0x000fe200078e0011 */
[----:B------:R-:W-:Y:S03]  /*bda0*/  LDSM.16.MT88.4 R20, [R218+0xa400] ;  /* 0x00a40000da14783b */ /* 0x000fe60000004200 */
[----:B------:R-:W-:-:S05]  /*bdb0*/  IMAD.WIDE.U32 R2, R2, -0x2daee0ad, RZ ;  /* 0xd2511f5302027825 */ /* 0x000fca00078e00ff */
[----:B------:R-:W-:Y:S01]  /*bdc0*/  LOP3.LUT R12, R2, 0xff, RZ, 0xc0, !PT ;  /* 0x000000ff020c7812 */ /* 0x000fe200078ec0ff */
[--C-:B-1----:R-:W-:Y:S01]  /*bdd0*/  FFMA.FTZ R0, R196, c[0x0][0x23c], -R35.reuse ;  /* 0x00008f00c4007a23 */ /* 0x102fe20000010823 */
[--C-:B------:R-:W-:Y:S02]  /*bde0*/  SHF.R.U32.HI R9, RZ, 0x10, R2.reuse ;  /* 0x00000010ff097819 */ /* 0x100fe40000011602 */
[----:B------:R-:W-:Y:S01]  /*bdf0*/  SHF.R.U32.HI R11, RZ, 0x18, R2 ;  /* 0x00000018ff0b7819 */ /* 0x000fe20000011602 */
[----:B------:R1:W-:Y:S02]  /*be00*/  MUFU.EX2 R80, R0 ;  /* 0x0000000000507308 */ /* 0x0003e40000000800 */
[----:B-1----:R-:W-:Y:S02]  /*be10*/  FFMA.FTZ R0, R192, c[0x0][0x23c], -R35 ;  /* 0x00008f00c0007a23 */ /* 0x002fe40000010823 */
[----:B------:R-:W-:Y:S01]  /*be20*/  IMAD.MOV.U32 R192, RZ, RZ, R82 ;  /* 0x000000ffffc07224 */ /* 0x000fe200078e0052 */
[----:B------:R-:W-:-:S03]  /*be30*/  MOV R82, R93 ;  /* 0x0000005d00527202 */ /* 0x000fc60000000f00 */
[----:B------:R1:W-:Y:S02]  /*be40*/  MUFU.EX2 R87, R0 ;  /* 0x0000000000577308 */ /* 0x0003e40000000800 */
[----:B-1----:R-:W-:-:S06]  /*be50*/  FFMA.FTZ R0, R200, c[0x0][0x23c], -R34 ;  /* 0x00008f00c8007a23 */ /* 0x002fcc0000010822 */
[----:B------:R1:W-:Y:S02]  /*be60*/  MUFU.EX2 R72, R0 ;  /* 0x0000000000487308 */ /* 0x0003e40000000800 */
[----:B-1----:R-:W-:Y:S02]  /*be70*/  LOP3.LUT R0, R27, UR8, R50, 0x96, !PT ;  /* 0x000000081b007c12 */ /* 0x002fe4000f8e9632 */
[----:B------:R-:W1:Y:S01]  /*be80*/  LDSM.16.MT88.4 R24, [R216+0x9400] ;  /* 0x00940000d818783b */ /* 0x000e620000004200 */
[----:B------:R-:W-:Y:S01]  /*be90*/  MOV R50, R69 ;  /* 0x0000004500327202 */ /* 0x000fe20000000f00 */
[----:B------:R-:W-:Y:S02]  /*bea0*/  IMAD.MOV.U32 R69, RZ, RZ, R92 ;  /* 0x000000ffff457224 */ /* 0x000fe400078e005c */
[----:B------:R-:W-:-:S04]  /*beb0*/  IMAD.WIDE.U32 R4, R0, -0x2daee0ad, RZ ;  /* 0xd2511f5300047825 */ /* 0x000fc800078e00ff */
[----:B------:R-:W-:Y:S01]  /*bec0*/  FFMA.FTZ R0, R193, c[0x0][0x23c], -R34 ;  /* 0x00008f00c1007a23 */ /* 0x000fe20000010822 */
[----:B------:R-:W-:Y:S01]  /*bed0*/  LOP3.LUT R6, R5, UR18, R38, 0x96, !PT ;  /* 0x0000001205067c12 */ /* 0x000fe2000f8e9626 */
[----:B------:R-:W-:Y:S01]  /*bee0*/  IMAD.MOV.U32 R193, RZ, RZ, R70 ;  /* 0x000000ffffc17224 */ /* 0x000fe200078e0046 */
[----:B------:R-:W-:Y:S01]  /*bef0*/  LOP3.LUT R7, R4, 0xffff, RZ, 0xc0, !PT ;  /* 0x0000ffff04077812 */ /* 0x000fe200078ec0ff */
[----:B------:R-:W-:Y:S01]  /*bf00*/  FFMA.FTZ R5, R194, c[0x0][0x23c], -R34 ;  /* 0x00008f00c2057a23 */ /* 0x000fe20000010822 */
[----:B------:R2:W-:Y:S01]  /*bf10*/  MUFU.EX2 R15, R0 ;  /* 0x00000000000f7308 */ /* 0x0005e20000000800 */
[----:B------:R-:W-:Y:S02]  /*bf20*/  LOP3.LUT R10, R4, 0xff, RZ, 0xc0, !PT ;  /* 0x000000ff040a7812 */ /* 0x000fe400078ec0ff */
[--C-:B------:R-:W-:Y:S02]  /*bf30*/  SHF.R.U32.HI R8, RZ, 0x10, R4.reuse ;  /* 0x00000010ff087819 */ /* 0x100fe40000011604 */
[----:B------:R-:W-:-:S02]  /*bf40*/  SHF.R.U32.HI R13, RZ, 0x18, R4 ;  /* 0x00000018ff0d7819 */ /* 0x000fc40000011604 */
[----:B------:R-:W-:Y:S01]  /*bf50*/  SHF.R.U32.HI R4, RZ, 0x8, R7 ;  /* 0x00000008ff047819 */ /* 0x000fe20000011607 */
[----:B------:R3:W4:Y:S01]  /*bf60*/  MUFU.EX2 R83, R5 ;  /* 0x0000000500537308 */ /* 0x0007220000000800 */
[----:B------:R-:W-:Y:S01]  /*bf70*/  FFMA.FTZ R7, R201, c[0x0][0x23c], -R32 ;  /* 0x00008f00c9077a23 */ /* 0x000fe20000010820 */
[----:B------:R-:W-:Y:S02]  /*bf80*/  LOP3.LUT R8, R8, 0xff, RZ, 0xc0, !PT ;  /* 0x000000ff08087812 */ /* 0x000fe400078ec0ff */
[----:B------:R-:W-:Y:S02]  /*bf90*/  PRMT R14, R10, 0x5410, R4 ;  /* 0x000054100a0e7816 */ /* 0x000fe40000000004 */
[----:B------:R-:W-:Y:S02]  /*bfa0*/  PRMT R10, R8, 0x5410, R13 ;  /* 0x00005410080a7816 */ /* 0x000fe4000000000d */
[----:B--2---:R-:W-:Y:S01]  /*bfb0*/  LOP3.LUT R0, R3, UR18, R28, 0x96, !PT ;  /* 0x0000001203007c12 */ /* 0x004fe2000f8e961c */
[----:B------:R2:W-:Y:S01]  /*bfc0*/  MUFU.EX2 R200, R7 ;  /* 0x0000000700c87308 */ /* 0x0005e20000000800 */
[----:B------:R-:W-:Y:S01]  /*bfd0*/  LOP3.LUT R3, R2, 0xffff, RZ, 0xc0, !PT ;  /* 0x0000ffff02037812 */ /* 0x000fe200078ec0ff */
[----:B------:R-:W-:Y:S01]  /*bfe0*/  LDSM.16.MT88.4 R28, [R216+0xb400] ;  /* 0x00b40000d81c783b */ /* 0x000fe20000004200 */
[----:B------:R-:W-:-:S02]  /*bff0*/  LOP3.LUT R2, R6, 0xffff, RZ, 0xc0, !PT ;  /* 0x0000ffff06027812 */ /* 0x000fc400078ec0ff */
[----:B------:R-:W-:Y:S01]  /*c000*/  SHF.R.U32.HI R4, RZ, 0x8, R3 ;  /* 0x00000008ff047819 */ /* 0x000fe20000011603 */
[----:B---3--:R-:W-:Y:S01]  /*c010*/  FFMA.FTZ R5, R208, c[0x0][0x23c], -R32 ;  /* 0x00008f00d0057a23 */ /* 0x008fe20000010820 */
[----:B------:R-:W-:Y:S01]  /*c020*/  LOP3.LUT R3, R9, 0xff, RZ, 0xc0, !PT ;  /* 0x000000ff09037812 */ /* 0x000fe200078ec0ff */
[----:B----4-:R-:W-:Y:S01]  /*c030*/  IMAD.MOV.U32 R201, RZ, RZ, R83 ;  /* 0x000000ffffc97224 */ /* 0x010fe200078e0053 */
[----:B------:R-:W-:Y:S01]  /*c040*/  LOP3.LUT R9, R6, 0xff, RZ, 0xc0, !PT ;  /* 0x000000ff06097812 */ /* 0x000fe200078ec0ff */
[----:B------:R3:W-:Y:S01]  /*c050*/  MUFU.EX2 R208, R5 ;  /* 0x0000000500d07308 */ /* 0x0007e20000000800 */
[----:B------:R-:W-:Y:S01]  /*c060*/  IMAD.MOV.U32 R83, RZ, RZ, R71 ;  /* 0x000000ffff537224 */ /* 0x000fe200078e0047 */
[----:B------:R-:W-:Y:S01]  /*c070*/  PRMT R17, R3, 0x5410, R11 ;  /* 0x0000541003117816 */ /* 0x000fe2000000000b */
[----:B------:R-:W-:Y:S01]  /*c080*/  IMAD.MOV.U32 R71, RZ, RZ, R19 ;  /* 0x000000ffff477224 */ /* 0x000fe200078e0013 */
[----:B------:R-:W-:Y:S01]  /*c090*/  MOV R19, R88 ;  /* 0x0000005800137202 */ /* 0x000fe20000000f00 */
[----:B------:R-:W-:Y:S01]  /*c0a0*/  IMAD.MOV.U32 R88, RZ, RZ, R90 ;  /* 0x000000ffff587224 */ /* 0x000fe200078e005a */
[----:B------:R-:W-:Y:S01]  /*c0b0*/  SHF.R.U32.HI R3, RZ, 0x10, R0 ;  /* 0x00000010ff037819 */ /* 0x000fe20000011600 */
[----:B------:R-:W-:Y:S01]  /*c0c0*/  IMAD.MOV.U32 R90, RZ, RZ, R16 ;  /* 0x000000ffff5a7224 */ /* 0x000fe200078e0010 */
[----:B------:R-:W-:Y:S01]  /*c0d0*/  PRMT R16, R12, 0x5410, R4 ;  /* 0x000054100c107816 */ /* 0x000fe20000000004 */
[----:B------:R-:W-:Y:S01]  /*c0e0*/  IMAD.MOV.U32 R70, RZ, RZ, R19 ;  /* 0x000000ffff467224 */ /* 0x000fe200078e0013 */
[--C-:B------:R-:W-:Y:S01]  /*c0f0*/  SHF.R.U32.HI R4, RZ, 0x10, R6.reuse ;  /* 0x00000010ff047819 */ /* 0x100fe20000011606 */
[----:B------:R-:W-:Y:S01]  /*c100*/  IMAD.MOV.U32 R51, RZ, RZ, R83 ;  /* 0x000000ffff337224 */ /* 0x000fe200078e0053 */
[----:B------:R-:W-:Y:S01]  /*c110*/  SHF.R.U32.HI R8, RZ, 0x18, R6 ;  /* 0x00000018ff087819 */ /* 0x000fe20000011606 */
[----:B------:R-:W-:Y:S01]  /*c120*/  IMAD.MOV.U32 R83, RZ, RZ, R94 ;  /* 0x000000ffff537224 */ /* 0x000fe200078e005e */
[----:B--2---:R-:W-:-:S02]  /*c130*/  LOP3.LUT R7, R0, 0xff, RZ, 0xc0, !PT ;  /* 0x000000ff00077812 */ /* 0x004fc400078ec0ff */
[----:B---3--:R-:W-:Y:S01]  /*c140*/  SHF.R.U32.HI R5, RZ, 0x8, R2 ;  /* 0x00000008ff057819 */ /* 0x008fe20000011602 */
[----:B------:R-:W-:Y:S01]  /*c150*/  FFMA.FTZ R2, R202, c[0x0][0x23c], -R32 ;  /* 0x00008f00ca027a23 */ /* 0x000fe20000010820 */
[----:B------:R-:W-:Y:S02]  /*c160*/  SHF.R.U32.HI R6, RZ, 0x18, R0 ;  /* 0x00000018ff067819 */ /* 0x000fe40000011600 */
[----:B------:R-:W-:Y:S01]  /*c170*/  PRMT R9, R9, 0x5410, R5 ;  /* 0x0000541009097816 */ /* 0x000fe20000000005 */
[----:B------:R2:W-:Y:S01]  /*c180*/  MUFU.EX2 R199, R2 ;  /* 0x0000000200c77308 */ /* 0x0005e20000000800 */
[----:B------:R-:W-:Y:S01]  /*c190*/  MOV R202, R87 ;  /* 0x0000005700ca7202 */ /* 0x000fe20000000f00 */
[----:B------:R-:W-:Y:S01]  /*c1a0*/  FFMA.FTZ R5, R203, c[0x0][0x23c], -R32 ;  /* 0x00008f00cb057a23 */ /* 0x000fe20000010820 */
[----:B------:R-:W-:Y:S01]  /*c1b0*/  LOP3.LUT R4, R4, 0xff, RZ, 0xc0, !PT ;  /* 0x000000ff04047812 */ /* 0x000fe200078ec0ff */
[----:B------:R-:W-:-:S03]  /*c1c0*/  IMAD.MOV.U32 R203, RZ, RZ, R15 ;  /* 0x000000ffffcb7224 */ /* 0x000fc600078e000f */
[----:B------:R-:W-:Y:S01]  /*c1d0*/  PRMT R12, R4, 0x5410, R8 ;  /* 0x00005410040c7816 */ /* 0x000fe20000000008 */
[----:B------:R3:W4:Y:S01]  /*c1e0*/  MUFU.EX2 R198, R5 ;  /* 0x0000000500c67308 */ /* 0x0007220000000800 */
[----:B------:R-:W-:Y:S02]  /*c1f0*/  F2FP.BF16.PACK_AB R4, R201, R203 ;  /* 0x000000cbc904723e */ /* 0x000fe400000010ff */
[----:B--2---:R-:W-:Y:S02]  /*c200*/  LOP3.LUT R2, R0, 0xffff, RZ, 0xc0, !PT ;  /* 0x0000ffff00027812 */ /* 0x004fe400078ec0ff */
[----:B------:R-:W-:Y:S01]  /*c210*/  LOP3.LUT R0, R3, 0xff, RZ, 0xc0, !PT ;  /* 0x000000ff03007812 */ /* 0x000fe200078ec0ff */
[--C-:B------:R-:W-:Y:S01]  /*c220*/  FFMA.FTZ R3, R204, c[0x0][0x23c], -R33.reuse ;  /* 0x00008f00cc037a23 */ /* 0x100fe20000010821 */
[----:B------:R-:W-:Y:S01]  /*c230*/  SHF.R.U32.HI R2, RZ, 0x8, R2 ;  /* 0x00000008ff027819 */ /* 0x000fe20000011602 */
[----:B------:R-:W-:Y:S01]  /*c240*/  IMAD.MOV.U32 R204, RZ, RZ, R80 ;  /* 0x000000ffffcc7224 */ /* 0x000fe200078e0050 */
[----:B------:R-:W-:Y:S01]  /*c250*/  PRMT R15, R0, 0x5410, R6 ;  /* 0x00005410000f7816 */ /* 0x000fe20000000006 */
[--C-:B------:R-:W-:Y:S01]  /*c260*/  HSET2.LE.AND R0, R14, R179.reuse, PT ;  /* 0x000000b30e007233 */ /* 0x100fe20003803000 */
[----:B------:R-:W-:Y:S01]  /*c270*/  PRMT R13, R7, 0x5410, R2 ;  /* 0x00005410070d7816 */ /* 0x000fe20000000002 */
[----:B------:R2:W-:Y:S01]  /*c280*/  MUFU.EX2 R196, R3 ;  /* 0x0000000300c47308 */ /* 0x0005e20000000800 */
[----:B------:R-:W-:Y:S01]  /*c290*/  F2FP.BF16.PACK_AB R2, R202, R204 ;  /* 0x000000ccca02723e */ /* 0x000fe200000010ff */
[----:B------:R-:W-:Y:S01]  /*c2a0*/  FFMA.FTZ R7, R195, c[0x0][0x23c], -R33 ;  /* 0x00008f00c3077a23 */ /* 0x000fe20000010821 */
[----:B---3--:R-:W-:Y:S01]  /*c2b0*/  HSET2.LE.AND R5, R9, R179, PT ;  /* 0x000000b309057233 */ /* 0x008fe20003803000 */
[----:B------:R-:W-:-:S04]  /*c2c0*/  F2FP.BF16.PACK_AB R6, R73, R68 ;  /* 0x000000444906723e */ /* 0x000fc800000010ff */
[----:B------:R-:W3:Y:S01]  /*c2d0*/  MUFU.EX2 R197, R7 ;  /* 0x0000000700c57308 */ /* 0x000ee20000000800 */
[----:B------:R-:W-:Y:S01]  /*c2e0*/  LOP3.LUT R8, R5, R6, RZ, 0xc0, !PT ;  /* 0x0000000605087212 */ /* 0x000fe200078ec0ff */
[--C-:B--2---:R-:W-:Y:S01]  /*c2f0*/  HSET2.LE.AND R3, R10, R179.reuse, PT ;  /* 0x000000b30a037233 */ /* 0x104fe20003803000 */
[----:B------:R-:W-:Y:S01]  /*c300*/  LOP3.LUT R10, R0, R2, RZ, 0xc0, !PT ;  /* 0x00000002000a7212 */ /* 0x000fe200078ec0ff */
[--C-:B------:R-:W-:Y:S01]  /*c310*/  FFMA.FTZ R2, R205, c[0x0][0x23c], -R33.reuse ;  /* 0x00008f00cd027a23 */ /* 0x100fe20000010821 */
[----:B------:R-:W-:Y:S01]  /*c320*/  MOV R205, R81 ;  /* 0x0000005100cd7202 */ /* 0x000fe20000000f00 */
[----:B------:R-:W-:Y:S01]  /*c330*/  HSET2.LE.AND R0, R12, R179, PT ;  /* 0x000000b30c007233 */ /* 0x000fe20003803000 */
[----:B------:R-:W-:Y:S01]  /*c340*/  LOP3.LUT R11, R3, R4, RZ, 0xc0, !PT ;  /* 0x00000004030b7212 */ /* 0x000fe200078ec0ff */
[----:B------:R2:W-:Y:S01]  /*c350*/  MUFU.EX2 R195, R2 ;  /* 0x0000000200c37308 */ /* 0x0005e20000000800 */
[----:B------:R-:W-:Y:S02]  /*c360*/  FFMA.FTZ R3, R206, c[0x0][0x23c], -R33 ;  /* 0x00008f00ce037a23 */ /* 0x000fe40000010821 */
[----:B------:R-:W-:-:S05]  /*c370*/  IMAD.MOV.U32 R206, RZ, RZ, R95 ;  /* 0x000000ffffce7224 */ /* 0x000fca00078e005f */
[----:B------:R5:W1:Y:S01]  /*c380*/  MUFU.EX2 R194, R3 ;  /* 0x0000000300c27308 */ /* 0x000a620000000800 */
[----:B--2---:R-:W-:-:S04]  /*c390*/  F2FP.BF16.PACK_AB R2, R205, R72 ;  /* 0x00000048cd02723e */ /* 0x004fc800000010ff */
[----:B------:R-:W-:Y:S01]  /*c3a0*/  LOP3.LUT R9, R0, R2, RZ, 0xc0, !PT ;  /* 0x0000000200097212 */ /* 0x000fe200078ec0ff */
[--C-:B------:R-:W-:Y:S01]  /*c3b0*/  HSET2.LE.AND R0, R16, R179.reuse, PT ;  /* 0x000000b310007233 */ /* 0x100fe20003803000 */
[----:B----4-:R-:W-:Y:S01]  /*c3c0*/  F2FP.BF16.PACK_AB R2, R198, R199 ;  /* 0x000000c7c602723e */ /* 0x010fe200000010ff */
[----:B-----5:R-:W-:Y:S01]  /*c3d0*/  IMAD.MOV.U32 R3, RZ, RZ, R71 ;  /* 0x000000ffff037224 */ /* 0x020fe200078e0047 */
[----:B------:R-:W-:Y:S02]  /*c3e0*/  MOV R71, R18 ;  /* 0x0000001200477202 */ /* 0x000fe40000000f00 */
[----:B------:R-:W-:Y:S01]  /*c3f0*/  LOP3.LUT R6, R0, R2, RZ, 0xc0, !PT ;  /* 0x0000000200067212 */ /* 0x000fe200078ec0ff */
[--C-:B------:R-:W-:Y:S01]  /*c400*/  HSET2.LE.AND R0, R17, R179.reuse, PT ;  /* 0x000000b311007233 */ /* 0x100fe20003803000 */
[----:B---3--:R-:W-:Y:S01]  /*c410*/  F2FP.BF16.PACK_AB R2, R197, R196 ;  /* 0x000000c4c502723e */ /* 0x008fe200000010ff */
[----:B------:R-:W2:Y:S01]  /*c420*/  LDSM.16.MT88.4 R16, [R218+0x9400] ;  /* 0x00940000da10783b */ /* 0x000ea20000004200 */
[----:B-1----:R-:W-:Y:S02]  /*c430*/  HMMA.16816.F32.BF16 R112, R8, R24, R112 ;  /* 0x000000180870723c */ /* 0x002fe40000041870 */
[----:B------:R-:W-:Y:S01]  /*c440*/  LOP3.LUT R7, R0, R2, RZ, 0xc0, !PT ;  /* 0x0000000200077212 */ /* 0x000fe200078ec0ff */
[----:B------:R-:W-:Y:S01]  /*c450*/  HSET2.LE.AND R0, R13, R179, PT ;  /* 0x000000b30d007233 */ /* 0x000fe20003803000 */
[----:B------:R-:W-:-:S04]  /*c460*/  F2FP.BF16.PACK_AB R2, R200, R208 ;  /* 0x000000d0c802723e */ /* 0x000fc800000010ff */
[----:B------:R-:W-:Y:S01]  /*c470*/  LOP3.LUT R4, R0, R2, RZ, 0xc0, !PT ;  /* 0x0000000200047212 */ /* 0x000fe200078ec0ff */
[----:B------:R-:W-:Y:S01]  /*c480*/  HSET2.LE.AND R0, R15, R179, PT ;  /* 0x000000b30f007233 */ /* 0x000fe20003803000 */
[----:B------:R-:W-:Y:S01]  /*c490*/  F2FP.BF16.PACK_AB R2, R194, R195 ;  /* 0x000000c3c202723e */ /* 0x000fe200000010ff */
[----:B------:R-:W1:Y:S01]  /*c4a0*/  LDSM.16.MT88.4 R12, [R216+0xa400] ;  /* 0x00a40000d80c783b */ /* 0x000e620000004200 */
[C---:B------:R-:W-:Y:S02]  /*c4b0*/  HMMA.16816.F32.BF16 R160, R8.reuse, R20, R160 ;  /* 0x0000001408a0723c */ /* 0x040fe400000418a0 */
[----:B------:R-:W-:Y:S01]  /*c4c0*/  LOP3.LUT R5, R0, R2, RZ, 0xc0, !PT ;  /* 0x0000000200057212 */ /* 0x000fe200078ec0ff */
[----:B------:R-:W-:Y:S01]  /*c4d0*/  IMAD.MOV.U32 R2, RZ, RZ, R36 ;  /* 0x000000ffff027224 */ /* 0x000fe200078e0024 */
[----:B------:R-:W-:Y:S02]  /*c4e0*/  MOV R0, R37 ;  /* 0x0000002500007202 */ /* 0x000fe40000000f00 */
[----:B------:R-:W3:Y:S02]  /*c4f0*/  LDSM.16.MT88.4 R36, [R218+0xb400] ;  /* 0x00b40000da24783b */ /* 0x000ee40000004200 */
[----:B------:R-:W-:Y:S08]  /*c500*/  HMMA.16816.F32.BF16 R172, R8, R22, R172 ;  /* 0x0000001608ac723c */ /* 0x000ff000000418ac */
[C---:B------:R-:W-:Y:S07]  /*c510*/  HMMA.16816.F32.BF16 R96, R4.reuse, R24, R116 ;  /* 0x000000180460723c */ /* 0x040fee0000041874 */
[----:B------:R-:W-:Y:S01]  /*c520*/  IMAD.MOV.U32 R24, RZ, RZ, R206 ;  /* 0x000000ffff187224 */ /* 0x000fe200078e00ce */
[----:B------:R-:W-:Y:S01]  /*c530*/  HMMA.16816.F32.BF16 R92, R4, R26, R120 ;  /* 0x0000001a045c723c */ /* 0x000fe20000041878 */
[----:B------:R-:W-:Y:S01]  /*c540*/  IMAD.MOV.U32 R206, RZ, RZ, R73 ;  /* 0x000000ffffce7224 */ /* 0x000fe200078e0049 */
[----:B------:R-:W-:-:S05]  /*c550*/  MOV R25, R2 ;  /* 0x0000000200197202 */ /* 0x000fca0000000f00 */
[----:B------:R-:W-:Y:S01]  /*c560*/  IMAD.MOV.U32 R121, RZ, RZ, R90 ;  /* 0x000000ffff797224 */ /* 0x000fe200078e005a */
[----:B--2---:R-:W-:Y:S01]  /*c570*/  HMMA.16816.F32.BF16 R84, R4, R18, R136 ;  /* 0x000000120454723c */ /* 0x004fe20000041888 */
[----:B------:R-:W-:Y:S01]  /*c580*/  IMAD.MOV.U32 R122, RZ, RZ, R88 ;  /* 0x000000ffff7a7224 */ /* 0x000fe200078e0058 */
[----:B------:R-:W-:Y:S01]  /*c590*/  MOV R123, R89 ;  /* 0x00000059007b7202 */ /* 0x000fe20000000f00 */
[----:B------:R-:W-:-:S04]  /*c5a0*/  IMAD.MOV.U32 R120, RZ, RZ, R91 ;  /* 0x000000ffff787224 */ /* 0x000fc800078e005b */
[----:B------:R-:W-:Y:S01]  /*c5b0*/  MOV R137, R82 ;  /* 0x0000005200897202 */ /* 0x000fe20000000f00 */
[----:B------:R-:W-:Y:S01]  /*c5c0*/  IMAD.MOV.U32 R136, RZ, RZ, R83 ;  /* 0x000000ffff887224 */ /* 0x000fe200078e0053 */
[----:B-1----:R-:W-:Y:S01]  /*c5d0*/  HMMA.16816.F32.BF16 R144, R8, R12, R144 ;  /* 0x0000000c0890723c */ /* 0x002fe20000041890 */
[----:B------:R-:W-:Y:S02]  /*c5e0*/  IMAD.MOV.U32 R139, RZ, RZ, R78 ;  /* 0x000000ffff8b7224 */ /* 0x000fe400078e004e */
[----:B------:R-:W-:-:S05]  /*c5f0*/  IMAD.MOV.U32 R138, RZ, RZ, R79 ;  /* 0x000000ffff8a7224 */ /* 0x000fca00078e004f */
[C---:B------:R-:W-:Y:S07]  /*c600*/  HMMA.16816.F32.BF16 R80, R4.reuse, R12, R148 ;  /* 0x0000000c0450723c */ /* 0x040fee0000041894 */
[----:B------:R-:W-:Y:S01]  /*c610*/  IMAD.MOV.U32 R151, RZ, RZ, R0 ;  /* 0x000000ffff977224 */ /* 0x000fe200078e0000 */
[----:B------:R-:W-:Y:S01]  /*c620*/  MOV R148, R77 ;  /* 0x0000004d00947202 */ /* 0x000fe20000000f00 */
[----:B------:R-:W-:Y:S01]  /*c630*/  IMAD.U32 R0, RZ, RZ, UR33 ;  /* 0x00000021ff007e24 */ /* 0x000fe2000f8e00ff */
[----:B------:R-:W-:Y:S01]  /*c640*/  MOV R150, R72 ;  /* 0x0000004800967202 */ /* 0x000fe20000000f00 */
[----:B------:R-:W-:Y:S01]  /*c650*/  IMAD.MOV.U32 R149, RZ, RZ, R76 ;  /* 0x000000ffff957224 */ /* 0x000fe200078e004c */
[----:B------:R-:W-:Y:S02]  /*c660*/  HMMA.16816.F32.BF16 R88, R4, R16, R132 ;  /* 0x000000100458723c */ /* 0x000fe40000041884 */
[----:B------:R-:W-:Y:S01]  /*c670*/  LOP3.LUT R0, R189, UR4, R0, 0x96, !PT ;  /* 0x00000004bd007c12 */ /* 0x000fe2000f8e9600 */
[----:B------:R-:W-:-:S04]  /*c680*/  UMOV UR4, UR29 ;  /* 0x0000001d00047c82 */ /* 0x000fc80008000000 */
[----:B------:R-:W-:Y:S01]  /*c690*/  IMAD.WIDE.U32 R12, R0, -0x326172a9, RZ ;  /* 0xcd9e8d57000c7825 */ /* 0x000fe200078e00ff */
[----:B------:R-:W-:Y:S04]  /*c6a0*/  HMMA.16816.F32.BF16 R76, R4, R14, R152 ;  /* 0x0000000e044c723c */ /* 0x000fe80000041898 */
[----:B------:R-:W-:-:S03]  /*c6b0*/  LOP3.LUT R0, R49, UR14, R12, 0x96, !PT ;  /* 0x0000000e31007c12 */ /* 0x000fc6000f8e960c */
[----:B------:R-:W-:Y:S01]  /*c6c0*/  IMAD.MOV.U32 R154, RZ, RZ, R74 ;  /* 0x000000ffff9a7224 */ /* 0x000fe200078e004a */
[----:B------:R-:W-:Y:S01]  /*c6d0*/  MOV R155, R75 ;  /* 0x0000004b009b7202 */ /* 0x000fe20000000f00 */
[----:B------:R-:W-:Y:S03]  /*c6e0*/  HMMA.16816.F32.BF16 R64, R4, R28, R64 ;  /* 0x0000001c0440723c */ /* 0x000fe60000041840 */
[----:B------:R-:W-:-:S05]  /*c6f0*/  LOP3.LUT R2, R13, UR16, R154, 0x96, !PT ;  /* 0x000000100d027c12 */ /* 0x000fca000f8e969a */
[C---:B------:R-:W-:Y:S07]  /*c700*/  HMMA.16816.F32.BF16 R72, R4.reuse, R20, R164 ;  /* 0x000000140448723c */ /* 0x040fee00000418a4 */
[----:B------:R-:W-:Y:S01]  /*c710*/  IMAD.MOV.U32 R164, RZ, RZ, R68 ;  /* 0x000000ffffa47224 */ /* 0x000fe200078e0044 */
[----:B------:R-:W-:Y:S01]  /*c720*/  MOV R166, R70 ;  /* 0x0000004600a67202 */ /* 0x000fe20000000f00 */
[----:B------:R-:W-:Y:S01]  /*c730*/  IMAD.MOV.U32 R165, RZ, RZ, R69 ;  /* 0x000000ffffa57224 */ /* 0x000fe200078e0045 */
[----:B------:R-:W-:Y:S01]  /*c740*/  HMMA.16816.F32.BF16 R60, R4, R30, R60 ;  /* 0x0000001e043c723c */ /* 0x000fe2000004183c */
[----:B------:R-:W-:-:S07]  /*c750*/  IMAD.MOV.U32 R167, RZ, RZ, R71 ;  /* 0x000000ffffa77224 */ /* 0x000fce00078e0047 */
[C---:B------:R-:W-:Y:S01]  /*c760*/  HMMA.16816.F32.BF16 R68, R4.reuse, R22, R168 ;  /* 0x000000160444723c */ /* 0x040fe200000418a8 */
[----:B------:R-:W-:Y:S06]  /*c770*/  LDSM.16.MT88.4 R20, [R218+0x9800] ;  /* 0x00980000da14783b */ /* 0x000fec0000004200 */
[----:B------:R-:W-:Y:S01]  /*c780*/  IMAD.MOV.U32 R170, RZ, RZ, R149 ;  /* 0x000000ffffaa7224 */ /* 0x000fe200078e0095 */
[----:B------:R-:W-:Y:S01]  /*c790*/  MOV R149, R121 ;  /* 0x0000007900957202 */ /* 0x000fe20000000f00 */
[----:B---3--:R-:W-:Y:S01]  /*c7a0*/  HMMA.16816.F32.BF16 R56, R4, R36, R56 ;  /* 0x000000240438723c */ /* 0x008fe20000041838 */
[----:B------:R-:W-:-:S02]  /*c7b0*/  IMAD.MOV.U32 R121, RZ, RZ, R3 ;  /* 0x000000ffff797224 */ /* 0x000fc400078e0003 */
[----:B------:R-:W-:-:S04]  /*c7c0*/  IMAD.WIDE.U32 R2, R2, -0x2daee0ad, RZ ;  /* 0xd2511f5302027825 */ /* 0x000fc800078e00ff */
[----:B------:R-:W-:Y:S01]  /*c7d0*/  IMAD.MOV.U32 R169, RZ, RZ, R166 ;  /* 0x000000ffffa97224 */ /* 0x000fe200078e00a6 */
[----:B------:R-:W-:Y:S01]  /*c7e0*/  HMMA.16816.F32.BF16 R52, R4, R38, R52 ;  /* 0x000000260434723c */ /* 0x000fe20000041834 */
[----:B------:R-:W-:Y:S01]  /*c7f0*/  LOP3.LUT R3, R3, UR13, R178, 0x96, !PT ;  /* 0x0000000d03037c12 */ /* 0x000fe2000f8e96b2 */
[----:B------:R-:W-:Y:S01]  /*c800*/  IMAD.MOV.U32 R171, RZ, RZ, R151 ;  /* 0x000000ffffab7224 */ /* 0x000fe200078e0097 */
[----:B------:R-:W-:Y:S01]  /*c810*/  MOV R166, R148 ;  /* 0x0000009400a67202 */ /* 0x000fe20000000f00 */
[----:B------:R-:W-:Y:S02]  /*c820*/  IMAD.MOV.U32 R148, RZ, RZ, R120 ;  /* 0x000000ffff947224 */ /* 0x000fe400078e0078 */
[----:B------:R-:W-:Y:S02]  /*c830*/  IMAD.MOV.U32 R120, RZ, RZ, R193 ;  /* 0x000000ffff787224 */ /* 0x000fe400078e00c1 */
[----:B------:R-:W-:Y:S01]  /*c840*/  IMAD.WIDE.U32 R4, R0, -0x2daee0ad, RZ ;  /* 0xd2511f5300047825 */ /* 0x000fe200078e00ff */
[----:B------:R-:W-:Y:S03]  /*c850*/  HMMA.16816.F32.BF16 R152, R8, R28, R40 ;  /* 0x0000001c0898723c */ /* 0x000fe60000041828 */
[----:B------:R-:W-:Y:S01]  /*c860*/  IMAD.MOV.U32 R7, RZ, RZ, R149 ;  /* 0x000000ffff077224 */ /* 0x000fe200078e0095 */
[----:B------:R-:W-:Y:S01]  /*c870*/  LOP3.LUT R0, R5, UR11, R2, 0x96, !PT ;  /* 0x0000000b05007c12 */ /* 0x000fe2000f8e9602 */
[----:B------:R-:W-:-:S02]  /*c880*/  FFMA.FTZ R5, R190, c[0x0][0x23c], -R32 ;  /* 0x00008f00be057a23 */ /* 0x000fc40000010820 */
[----:B------:R-:W-:Y:S01]  /*c890*/  MOV R43, R164 ;  /* 0x000000a4002b7202 */ /* 0x000fe20000000f00 */
[----:B------:R-:W-:Y:S01]  /*c8a0*/  IMAD.MOV.U32 R42, RZ, RZ, R165 ;  /* 0x000000ffff2a7224 */ /* 0x000fe200078e00a5 */
[----:B------:R-:W-:Y:S01]  /*c8b0*/  MOV R165, R136 ;  /* 0x0000008800a57202 */ /* 0x000fe20000000f00 */
[----:B------:R-:W-:Y:S01]  /*c8c0*/  IMAD.MOV.U32 R164, RZ, RZ, R137 ;  /* 0x000000ffffa47224 */ /* 0x000fe200078e0089 */
[----:B------:R-:W-:Y:S01]  /*c8d0*/  MOV R137, R50 ;  /* 0x0000003200897202 */ /* 0x000fe20000000f00 */
[----:B------:R-:W-:Y:S01]  /*c8e0*/  IMAD.MOV.U32 R136, RZ, RZ, R51 ;  /* 0x000000ffff887224 */ /* 0x000fe200078e0033 */
[----:B------:R1:W-:Y:S01]  /*c8f0*/  MUFU.EX2 R193, R5 ;  /* 0x0000000500c17308 */ /* 0x0003e20000000800 */
[----:B------:R-:W-:Y:S01]  /*c900*/  IMAD.WIDE.U32 R2, R3, -0x326172a9, RZ ;  /* 0xcd9e8d5703027825 */ /* 0x000fe200078e00ff */
[----:B------:R-:W-:Y:S01]  /*c910*/  HMMA.16816.F32.BF16 R116, R8, R26, R184 ;  /* 0x0000001a0874723c */ /* 0x000fe200000418b8 */
[----:B------:R-:W-:Y:S02]  /*c920*/  MOV R178, R165 ;  /* 0x000000a500b27202 */ /* 0x000fe40000000f00 */
[----:B------:R-:W-:Y:S01]  /*c930*/  IMAD.WIDE.U32 R50, R0, -0x326172a9, RZ ;  /* 0xcd9e8d5700327825 */ /* 0x000fe200078e00ff */
[----:B------:R-:W-:-:S02]  /*c940*/  LOP3.LUT R3, R3, UR12, R48, 0x96, !PT ;  /* 0x0000000c03037c12 */ /* 0x000fc4000f8e9630 */
[----:B------:R-:W-:Y:S01]  /*c950*/  MOV R165, R25 ;  /* 0x0000001900a57202 */ /* 0x000fe20000000f00 */
[----:B------:R-:W-:Y:S01]  /*c960*/  FFMA.FTZ R0, R191, c[0x0][0x23c], -R32 ;  /* 0x00008f00bf007a23 */ /* 0x000fe20000010820 */
[C---:B------:R-:W-:Y:S01]  /*c970*/  HMMA.16816.F32.BF16 R132, R8.reuse, R14, R156 ;  /* 0x0000000e0884723c */ /* 0x040fe2000004189c */
[----:B------:R-:W-:Y:S01]  /*c980*/  IMAD.MOV.U32 R187, RZ, RZ, R170 ;  /* 0x000000ffffbb7224 */ /* 0x000fe200078e00aa */
[----:B------:R-:W-:Y:S01]  /*c990*/  MOV R191, R169 ;  /* 0x000000a900bf7202 */ /* 0x000fe20000000f00 */
[----:B------:R2:W-:Y:S01]  /*c9a0*/  MUFU.EX2 R190, R0 ;  /* 0x0000000000be7308 */ /* 0x0005e20000000800 */
[----:B------:R-:W-:Y:S01]  /*c9b0*/  MOV R169, R148 ;  /* 0x0000009400a97202 */ /* 0x000fe20000000f00 */
[----:B------:R-:W-:Y:S01]  /*c9c0*/  FFMA.FTZ R6, R209, c[0x0][0x23c], -R32 ;  /* 0x00008f00d1067a23 */ /* 0x000fe20000010820 */
[----:B-1----:R-:W-:Y:S01]  /*c9d0*/  LOP3.LUT R5, R51, UR10, R2, 0x96, !PT ;  /* 0x0000000a33057c12 */ /* 0x002fe2000f8e9602 */
[----:B------:R-:W-:Y:S01]  /*c9e0*/  IMAD.WIDE.U32 R2, R3, -0x2daee0ad, RZ ;  /* 0xd2511f5303027825 */ /* 0x000fe200078e00ff */
[----:B------:R-:W-:Y:S01]  /*c9f0*/  MOV R148, R139 ;  /* 0x0000008b00947202 */ /* 0x000fe20000000f00 */
[----:B------:R-:W-:Y:S01]  /*ca00*/  HMMA.16816.F32.BF16 R128, R8, R16, R128 ;  /* 0x000000100880723c */ /* 0x000fe20000041880 */
[----:B------:R-:W-:Y:S01]  /*ca10*/  MOV R184, R121 ;  /* 0x0000007900b87202 */ /* 0x000fe20000000f00 */
[----:B------:R-:W-:-:S04]  /*ca20*/  IMAD.WIDE.U32 R48, R5, -0x2daee0ad, RZ ;  /* 0xd2511f5305307825 */ /* 0x000fc800078e00ff */
[----:B------:R-:W-:Y:S01]  /*ca30*/  FFMA.FTZ R5, R210, c[0x0][0x23c], -R33 ;  /* 0x00008f00d2057a23 */ /* 0x000fe20000010821 */
[----:B------:R-:W-:Y:S01]  /*ca40*/  LOP3.LUT R2, R49, UR7, R2, 0x96, !PT ;  /* 0x0000000731027c12 */ /* 0x000fe2000f8e9602 */
[----:B------:R-:W-:Y:S01]  /*ca50*/  IMAD.MOV.U32 R210, RZ, RZ, R187 ;  /* 0x000000ffffd27224 */ /* 0x000fe200078e00bb */
[C---:B------:R-:W-:Y:S01]  /*ca60*/  HMMA.16816.F32.BF16 R124, R8.reuse, R18, R124 ;  /* 0x00000012087c723c */ /* 0x040fe2000004187c */
[----:B--2---:R-:W-:Y:S01]  /*ca70*/  FFMA.FTZ R0, R207, c[0x0][0x23c], -R32 ;  /* 0x00008f00cf007a23 */ /* 0x004fe20000010820 */
[----:B------:R-:W-:Y:S01]  /*ca80*/  MUFU.EX2 R188, R5 ;  /* 0x0000000500bc7308 */ /* 0x000fe20000000800 */
[----:B------:R-:W-:Y:S02]  /*ca90*/  IMAD.MOV.U32 R170, RZ, RZ, R171 ;  /* 0x000000ffffaa7224 */ /* 0x000fe400078e00ab */
[----:B------:R-:W-:Y:S01]  /*caa0*/  IMAD.MOV.U32 R149, RZ, RZ, R138 ;  /* 0x000000ffff957224 */ /* 0x000fe200078e008a */
[----:B------:R-:W-:Y:S01]  /*cab0*/  MOV R138, R142 ;  /* 0x0000008e008a7202 */ /* 0x000fe20000000f00 */
[----:B------:R-:W-:Y:S01]  /*cac0*/  IMAD.MOV.U32 R168, RZ, RZ, R140 ;  /* 0x000000ffffa87224 */ /* 0x000fe200078e008c */
[----:B------:R-:W-:Y:S01]  /*cad0*/  HMMA.16816.F32.BF16 R156, R8, R36, R44 ;  /* 0x00000024089c723c */ /* 0x000fe2000004182c */
[----:B------:R-:W-:Y:S01]  /*cae0*/  IMAD.MOV.U32 R171, RZ, RZ, R141 ;  /* 0x000000ffffab7224 */ /* 0x000fe200078e008d */
[----:B------:R1:W-:Y:S01]  /*caf0*/  MUFU.EX2 R189, R0 ;  /* 0x0000000000bd7308 */ /* 0x0003e20000000800 */
[----:B------:R-:W-:Y:S01]  /*cb00*/  IMAD.MOV.U32 R139, RZ, RZ, R143 ;  /* 0x000000ffff8b7224 */ /* 0x000fe200078e008f */
[----:B------:R-:W-:Y:S01]  /*cb10*/  LDSM.16.MT88.4 R44, [R218+0xb800] ;  /* 0x00b80000da2c783b */ /* 0x000fe20000004200 */
[----:B------:R-:W-:-:S02]  /*cb20*/  IMAD.MOV.U32 R151, RZ, RZ, R192 ;  /* 0x000000ffff977224 */ /* 0x000fc400078e00c0 */
[----:B------:R-:W-:Y:S01]  /*cb30*/  IMAD.MOV.U32 R207, RZ, RZ, R122 ;  /* 0x000000ffffcf7224 */ /* 0x000fe200078e007a */
[----:B------:R-:W-:Y:S01]  /*cb40*/  HMMA.16816.F32.BF16 R140, R8, R30, R104 ;  /* 0x0000001e088c723c */ /* 0x000fe20000041868 */
[----:B------:R-:W-:Y:S01]  /*cb50*/  LDSM.16.MT88.4 R28, [R218+0xa800] ;  /* 0x00a80000da1c783b */ /* 0x000fe20000004200 */
[----:B------:R2:W3:Y:S01]  /*cb60*/  MUFU.EX2 R192, R6 ;  /* 0x0000000600c07308 */ /* 0x0004e20000000800 */
[----:B------:R-:W-:-:S05]  /*cb70*/  IMAD.MOV.U32 R209, RZ, RZ, R150 ;  /* 0x000000ffffd17224 */ /* 0x000fca00078e0096 */
[----:B------:R-:W-:Y:S01]  /*cb80*/  HMMA.16816.F32.BF16 R104, R8, R38, R108 ;  /* 0x000000260868723c */ /* 0x000fe2000004186c */
[----:B------:R-:W-:Y:S01]  /*cb90*/  LDSM.16.MT88.4 R36, [R216+0xb800] ;  /* 0x00b80000d824783b */ /* 0x000fe20000004200 */
[----:B-1----:R-:W-:Y:S01]  /*cba0*/  LOP3.LUT R0, R3, UR9, R4, 0x96, !PT ;  /* 0x0000000903007c12 */ /* 0x002fe2000f8e9604 */
[----:B------:R-:W-:-:S04]  /*cbb0*/  IMAD.WIDE.U32 R2, R2, -0x326172a9, RZ ;  /* 0xcd9e8d5702027825 */ /* 0x000fc800078e00ff */
[----:B------:R-:W-:Y:S01]  /*cbc0*/  IMAD.WIDE.U32 R40, R0, -0x326172a9, RZ ;  /* 0xcd9e8d5700287825 */ /* 0x000fe200078e00ff */
[C---:B------:R-:W-:Y:S02]  /*cbd0*/  LOP3.LUT R0, R2.reuse, 0xffff, RZ, 0xc0, !PT ;  /* 0x0000ffff02007812 */ /* 0x040fe400078ec0ff */
[----:B------:R-:W-:Y:S01]  /*cbe0*/  LOP3.LUT R5, R2, 0xff, RZ, 0xc0, !PT ;  /* 0x000000ff02057812 */ /* 0x000fe200078ec0ff */
[----:B------:R-:W-:Y:S01]  /*cbf0*/  FFMA.FTZ R4, R232, c[0x0][0x23c], -R33 ;  /* 0x00008f00e8047a23 */ /* 0x000fe20000010821 */
[----:B------:R-:W-:Y:S01]  /*cc00*/  SHF.R.U32.HI R14, RZ, 0x10, R2 ;  /* 0x00000010ff0e7819 */ /* 0x000fe20000011602 */
[----:B------:R-:W-:Y:S01]  /*cc10*/  IMAD.MOV.U32 R111, RZ, RZ, R166 ;  /* 0x000000ffff6f7224 */ /* 0x000fe200078e00a6 */
[----:B------:R-:W-:Y:S01]  /*cc20*/  SHF.R.U32.HI R15, RZ, 0x18, R2 ;  /* 0x00000018ff0f7819 */ /* 0x000fe20000011602 */
[----:B------:R1:W4:Y:S01]  /*cc30*/  MUFU.EX2 R187, R4 ;  /* 0x0000000400bb7308 */ /* 0x0003220000000800 */
[----:B------:R-:W-:Y:S01]  /*cc40*/  LOP3.LUT R2, R3, UR17, R40, 0x96, !PT ;  /* 0x0000001103027c12 */ /* 0x000fe2000f8e9628 */
[----:B------:R-:W-:Y:S01]  /*cc50*/  IMAD.MOV.U32 R166, RZ, RZ, R24 ;  /* 0x000000ffffa67224 */ /* 0x000fe200078e0018 */
[----:B------:R-:W-:Y:S01]  /*cc60*/  MOV R232, R7 ;  /* 0x0000000700e87202 */ /* 0x000fe20000000f00 */
[----:B------:R-:W5:Y:S01]  /*cc70*/  LDSM.16.MT88.4 R24, [R216+0x9800] ;  /* 0x00980000d818783b */ /* 0x000f620000004200 */
[C---:B------:R-:W-:Y:S01]  /*cc80*/  LOP3.LUT R3, R2.reuse, 0xffff, RZ, 0xc0, !PT ;  /* 0x0000ffff02037812 */ /* 0x040fe200078ec0ff */
[----:B------:R-:W-:Y:S01]  /*cc90*/  IMAD.MOV.U32 R108, RZ, RZ, R120 ;  /* 0x000000ffff6c7224 */ /* 0x000fe200078e0078 */
[----:B------:R-:W-:Y:S01]  /*cca0*/  LOP3.LUT R7, R2, 0xff, RZ, 0xc0, !PT ;  /* 0x000000ff02077812 */ /* 0x000fe200078ec0ff */
[----:B------:R-:W-:Y:S01]  /*ccb0*/  IMAD.MOV.U32 R110, RZ, RZ, R148 ;  /* 0x000000ffff6e7224 */ /* 0x000fe200078e0094 */
[----:B--2---:R-:W-:Y:S01]  /*ccc0*/  SHF.R.U32.HI R6, RZ, 0x18, R2 ;  /* 0x00000018ff067819 */ /* 0x004fe20000011602 */
[----:B------:R-:W-:Y:S01]  /*ccd0*/  IMAD.MOV.U32 R10, RZ, RZ, R136 ;  /* 0x000000ffff0a7224 */ /* 0x000fe200078e0088 */
[----:B------:R-:W-:-:S02]  /*cce0*/  MOV R109, R123 ;  /* 0x0000007b006d7202 */ /* 0x000fc40000000f00 */
[----:B------:R-:W-:Y:S02]  /*ccf0*/  MOV R9, R151 ;  /* 0x0000009700097202 */ /* 0x000fe40000000f00 */
[----:B------:R-:W-:Y:S02]  /*cd00*/  MOV R11, R137 ;  /* 0x00000089000b7202 */ /* 0x000fe40000000f00 */
[----:B-1----:R-:W-:Y:S01]  /*cd10*/  SHF.R.U32.HI R4, RZ, 0x8, R0 ;  /* 0x00000008ff047819 */ /* 0x002fe20000011600 */
[----:B------:R-:W-:Y:S02]  /*cd20*/  FFMA.FTZ R0, R233, c[0x0][0x23c], -R33 ;  /* 0x00008f00e9007a23 */ /* 0x000fe40000010821 */
[----:B------:R-:W-:Y:S01]  /*cd30*/  IMAD.MOV.U32 R233, RZ, RZ, R169 ;  /* 0x000000ffffe97224 */ /* 0x000fe200078e00a9 */
[----:B------:R-:W-:Y:S01]  /*cd40*/  PRMT R16, R5, 0x5410, R4 ;  /* 0x0000541005107816 */ /* 0x000fe20000000004 */
[----:B------:R-:W-:Y:S01]  /*cd50*/  FFMA.FTZ R5, R211, c[0x0][0x23c], -R33 ;  /* 0x00008f00d3057a23 */ /* 0x000fe20000010821 */
[----:B------:R-:W-:Y:S01]  /*cd60*/  SHF.R.U32.HI R4, RZ, 0x10, R2 ;  /* 0x00000010ff047819 */ /* 0x000fe20000011602 */
[----:B------:R1:W-:Y:S01]  /*cd70*/  MUFU.EX2 R185, R0 ;  /* 0x0000000000b97308 */ /* 0x0003e20000000800 */
[----:B------:R-:W-:-:S02]  /*cd80*/  SHF.R.U32.HI R2, RZ, 0x8, R3 ;  /* 0x00000008ff027819 */ /* 0x000fc40000011603 */
[----:B------:R-:W-:Y:S02]  /*cd90*/  LOP3.LUT R3, R4, 0xff, RZ, 0xc0, !PT ;  /* 0x000000ff04037812 */ /* 0x000fe400078ec0ff */
[----:B------:R-:W-:Y:S02]  /*cda0*/  MOV R211, R170 ;  /* 0x000000aa00d37202 */ /* 0x000fe40000000f00 */
[----:B------:R-:W-:Y:S01]  /*cdb0*/  PRMT R3, R3, 0x5410, R6 ;  /* 0x0000541003037816 */ /* 0x000fe20000000006 */
[--C-:B------:R-:W-:Y:S01]  /*cdc0*/  HSET2.LE.AND R6, R16, R179.reuse, PT ;  /* 0x000000b310067233 */ /* 0x100fe20003803000 */
[----:B------:R4:W2:Y:S01]  /*cdd0*/  MUFU.EX2 R186, R5 ;  /* 0x0000000500ba7308 */ /* 0x0008a20000000800 */
[----:B------:R-:W5:Y:S02]  /*cde0*/  LDSM.16.MT88.4 R16, [R216+0xa800] ;  /* 0x00a80000d810783b */ /* 0x000f640000004200 */
[----:B------:R-:W-:Y:S01]  /*cdf0*/  HSET2.LE.AND R3, R3, R179, PT ;  /* 0x000000b303037233 */ /* 0x000fe20003803000 */
[----:B-1----:R-:W-:-:S04]  /*ce00*/  LOP3.LUT R0, R14, 0xff, RZ, 0xc0, !PT ;  /* 0x000000ff0e007812 */ /* 0x002fc800078ec0ff */
[----:B------:R-:W-:Y:S01]  /*ce10*/  PRMT R14, R0, 0x5410, R15 ;  /* 0x00005410000e7816 */ /* 0x000fe2000000000f */
[----:B------:R-:W-:Y:S01]  /*ce20*/  IMAD.MOV.U32 R15, RZ, RZ, R168 ;  /* 0x000000ffff0f7224 */ /* 0x000fe200078e00a8 */
[----:B------:R-:W-:Y:S02]  /*ce30*/  PRMT R0, R7, 0x5410, R2 ;  /* 0x0000541007007816 */ /* 0x000fe40000000002 */
[----:B---3--:R-:W-:Y:S02]  /*ce40*/  F2FP.BF16.PACK_AB R2, R193, R192 ;  /* 0x000000c0c102723e */ /* 0x008fe400000010ff */
[----:B------:R-:W-:Y:S01]  /*ce50*/  F2FP.BF16.PACK_AB R7, R189, R190 ;  /* 0x000000bebd07723e */ /* 0x000fe200000010ff */
[----:B------:R-:W-:Y:S01]  /*ce60*/  HSET2.LE.AND R0, R0, R179, PT ;  /* 0x000000b300007233 */ /* 0x000fe20003803000 */
[----:B----4-:R-:W-:Y:S02]  /*ce70*/  F2FP.BF16.PACK_AB R5, R187, R188 ;  /* 0x000000bcbb05723e */ /* 0x010fe400000010ff */
[----:B------:R-:W-:-:S02]  /*ce80*/  LOP3.LUT R6, R6, R7, RZ, 0xc0, !PT ;  /* 0x0000000706067212 */ /* 0x000fc400078ec0ff */
[----:B------:R-:W-:Y:S01]  /*ce90*/  LOP3.LUT R4, R0, R2, RZ, 0xc0, !PT ;  /* 0x0000000200047212 */ /* 0x000fe200078ec0ff */
[----:B------:R-:W-:Y:S01]  /*cea0*/  HSET2.LE.AND R0, R14, R179, PT ;  /* 0x000000b30e007233 */ /* 0x000fe20003803000 */
[----:B--2---:R-:W-:Y:S01]  /*ceb0*/  F2FP.BF16.PACK_AB R2, R186, R185 ;  /* 0x000000b9ba02723e */ /* 0x004fe200000010ff */
[----:B------:R-:W-:Y:S01]  /*cec0*/  IMAD.MOV.U32 R14, RZ, RZ, R164 ;  /* 0x000000ffff0e7224 */ /* 0x000fe200078e00a4 */
[----:B------:R-:W-:Y:S01]  /*ced0*/  LOP3.LUT R5, R3, R5, RZ, 0xc0, !PT ;  /* 0x0000000503057212 */ /* 0x000fe200078ec0ff */
[----:B------:R-:W-:Y:S01]  /*cee0*/  IMAD.MOV.U32 R3, RZ, RZ, R171 ;  /* 0x000000ffff037224 */ /* 0x000fe200078e00ab */
[----:B------:R-:W-:Y:S02]  /*cef0*/  LOP3.LUT R7, R0, R2, RZ, 0xc0, !PT ;  /* 0x0000000200077212 */ /* 0x000fe400078ec0ff */
[----:B------:R-:W-:Y:S02]  /*cf00*/  MOV R164, R149 ;  /* 0x0000009500a47202 */ /* 0x000fe40000000f00 */
[----:B------:R-:W-:-:S03]  /*cf10*/  LOP3.LUT R0, R177, UR14, R12, 0x96, !PT ;  /* 0x0000000eb1007c12 */ /* 0x000fc6000f8e960c */
[C---:B-----5:R-:W-:Y:S07]  /*cf20*/  HMMA.16816.F32.BF16 R120, R4.reuse, R26, R92 ;  /* 0x0000001a0478723c */ /* 0x060fee000004185c */
[----:B------:R-:W-:Y:S01]  /*cf30*/  IMAD.MOV.U32 R94, RZ, RZ, R138 ;  /* 0x000000ffff5e7224 */ /* 0x000fe200078e008a */
[----:B------:R-:W-:Y:S01]  /*cf40*/  HMMA.16816.F32.BF16 R148, R4, R16, R80 ;  /* 0x000000100494723c */ /* 0x000fe20000041850 */
[----:B------:R-:W-:-:S03]  /*cf50*/  MOV R95, R139 ;  /* 0x0000008b005f7202 */ /* 0x000fc60000000f00 */
[----:B------:R-:W-:-:S03]  /*cf60*/  LOP3.LUT R2, R13, UR16, R94, 0x96, !PT ;  /* 0x000000100d027c12 */ /* 0x000fc6000f8e965e */
[----:B------:R-:W-:Y:S01]  /*cf70*/  MOV R80, R108 ;  /* 0x0000006c00507202 */ /* 0x000fe20000000f00 */
[----:B------:R-:W-:Y:S01]  /*cf80*/  IMAD.MOV.U32 R108, RZ, RZ, R111 ;  /* 0x000000ffff6c7224 */ /* 0x000fe200078e006f */
[----:B------:R-:W-:Y:S01]  /*cf90*/  HMMA.16816.F32.BF16 R96, R4, R24, R96 ;  /* 0x000000180460723c */ /* 0x000fe20000041860 */
[----:B------:R-:W-:Y:S01]  /*cfa0*/  MOV R111, R3 ;  /* 0x00000003006f7202 */ /* 0x000fe20000000f00 */
[----:B------:R-:W-:Y:S01]  /*cfb0*/  IMAD.WIDE.U32 R2, R2, -0x2daee0ad, RZ ;  /* 0xd2511f5302027825 */ /* 0x000fe200078e00ff */
[----:B------:R-:W-:-:S03]  /*cfc0*/  MOV R82, R10 ;  /* 0x0000000a00527202 */ /* 0x000fc60000000f00 */
[----:B------:R-:W-:Y:S01]  /*cfd0*/  IMAD.MOV.U32 R81, RZ, RZ, R11 ;  /* 0x000000ffff517224 */ /* 0x000fe200078e000b */
[----:B------:R-:W-:Y:S01]  /*cfe0*/  LOP3.LUT R3, R3, UR13, R182, 0x96, !PT ;  /* 0x0000000d03037c12 */ /* 0x000fe2000f8e96b6 */
[C---:B------:R-:W-:Y:S01]  /*cff0*/  HMMA.16816.F32.BF16 R88, R4.reuse, R20, R88 ;  /* 0x000000140458723c */ /* 0x040fe20000041858 */
[----:B------:R-:W-:Y:S01]  /*d000*/  IMAD.MOV.U32 R10, RZ, RZ, R109 ;  /* 0x000000ffff0a7224 */ /* 0x000fe200078e006d */
[----:B------:R-:W-:Y:S01]  /*d010*/  MOV R11, R110 ;  /* 0x0000006e000b7202 */ /* 0x000fe20000000f00 */
[----:B------:R-:W-:Y:S01]  /*d020*/  IMAD.MOV.U32 R110, RZ, RZ, R15 ;  /* 0x000000ffff6e7224 */ /* 0x000fe200078e000f */
[----:B------:R-:W-:Y:S01]  /*d030*/  MOV R109, R232 ;  /* 0x000000e8006d7202 */ /* 0x000fe20000000f00 */
[----:B------:R-:W-:Y:S01]  /*d040*/  IMAD.MOV.U32 R232, RZ, RZ, R210 ;  /* 0x000000ffffe87224 */ /* 0x000fe200078e00d2 */
[----:B------:R-:W-:Y:S01]  /*d050*/  MOV R15, R191 ;  /* 0x000000bf000f7202 */ /* 0x000fe20000000f00 */
[----:B------:R-:W-:Y:S01]  /*d060*/  IMAD.MOV.U32 R210, RZ, RZ, R42 ;  /* 0x000000ffffd27224 */ /* 0x000fe200078e002a */
        /* <DEDUP_REMOVED lines=9> */
[----:B------:R-:W-:-:S02]  /*d100*/  IMAD.MOV.U32 R95, RZ, RZ, R9 ;  /* 0x000000ffff5f7224 */ /* 0x000fc400078e0009 */
[----:B------:R-:W-:-:S05]  /*d110*/  IMAD.MOV.U32 R109, RZ, RZ, R181 ;  /* 0x000000ffff6d7224 */ /* 0x000fca00078e00b5 */
[C---:B------:R-:W-:Y:S08]  /*d120*/  HMMA.16816.F32.BF16 R72, R4.reuse, R28, R72 ;  /* 0x0000001c0448723c */ /* 0x040ff00000041848 */
[C---:B------:R-:W-:Y:S08]  /*d130*/  HMMA.16816.F32.BF16 R168, R4.reuse, R30, R68 ;  /* 0x0000001e04a8723c */ /* 0x040ff00000041844 */
[C---:B------:R-:W-:Y:S08]  /*d140*/  HMMA.16816.F32.BF16 R64, R4.reuse, R36, R64 ;  /* 0x000000240440723c */ /* 0x040ff00000041840 */
[C---:B------:R-:W-:Y:S08]  /*d150*/  HMMA.16816.F32.BF16 R60, R4.reuse, R38, R60 ;  /* 0x00000026043c723c */ /* 0x040ff0000004183c */
[C---:B------:R-:W-:Y:S08]  /*d160*/  HMMA.16816.F32.BF16 R56, R4.reuse, R44, R56 ;  /* 0x0000002c0438723c */ /* 0x040ff00000041838 */
[----:B------:R-:W-:Y:S07]  /*d170*/  HMMA.16816.F32.BF16 R52, R4, R46, R52 ;  /* 0x0000002e0434723c */ /* 0x000fee0000041834 */
[----:B------:R-:W-:-:S05]  /*d180*/  IMAD.WIDE.U32 R4, R0, -0x2daee0ad, RZ ;  /* 0xd2511f5300047825 */ /* 0x000fca00078e00ff */
[----:B------:R-:W-:Y:S01]  /*d190*/  LOP3.LUT R0, R5, UR11, R2, 0x96, !PT ;  /* 0x0000000b05007c12 */ /* 0x000fe2000f8e9602 */
[----:B------:R-:W-:-:S04]  /*d1a0*/  IMAD.WIDE.U32 R2, R3, -0x326172a9, RZ ;  /* 0xcd9e8d5703027825 */ /* 0x000fc800078e00ff */
[----:B------:R-:W-:Y:S01]  /*d1b0*/  IMAD.WIDE.U32 R12, R0, -0x326172a9, RZ ;  /* 0xcd9e8d57000c7825 */ /* 0x000fe200078e00ff */
[----:B------:R-:W-:-:S03]  /*d1c0*/  LOP3.LUT R3, R3, UR12, R176, 0x96, !PT ;  /* 0x0000000c03037c12 */ /* 0x000fc6000f8e96b0 */
[----:B------:R-:W-:Y:S01]  /*d1d0*/  FFMA.FTZ R5, R235, c[0x0][0x23c], -R35 ;  /* 0x00008f00eb057a23 */ /* 0x000fe20000010823 */
[----:B------:R-:W-:Y:S01]  /*d1e0*/  LOP3.LUT R0, R13, UR10, R2, 0x96, !PT ;  /* 0x0000000a0d007c12 */ /* 0x000fe2000f8e9602 */
[----:B------:R-:W-:Y:S02]  /*d1f0*/  IMAD.WIDE.U32 R2, R3, -0x2daee0ad, RZ ;  /* 0xd2511f5303027825 */ /* 0x000fe400078e00ff */
[----:B------:R-:W-:Y:S02]  /*d200*/  MUFU.EX2 R181, R5 ;  /* 0x0000000500b57308 */ /* 0x000fe40000000800 */
[----:B------:R-:W-:Y:S01]  /*d210*/  IMAD.WIDE.U32 R42, R0, -0x2daee0ad, RZ ;  /* 0xd2511f53002a7825 */ /* 0x000fe200078e00ff */
[----:B------:R-:W-:-:S03]  /*d220*/  LOP3.LUT R6, R3, UR9, R4, 0x96, !PT ;  /* 0x0000000903067c12 */ /* 0x000fc6000f8e9604 */
[----:B------:R-:W-:Y:S01]  /*d230*/  FFMA.FTZ R4, R237, c[0x0][0x23c], -R35 ;  /* 0x00008f00ed047a23 */ /* 0x000fe20000010823 */
[----:B------:R-:W-:Y:S01]  /*d240*/  LOP3.LUT R2, R43, UR7, R2, 0x96, !PT ;  /* 0x000000072b027c12 */ /* 0x000fe2000f8e9602 */
[----:B------:R-:W-:Y:S02]  /*d250*/  IMAD.MOV.U32 R43, RZ, RZ, R10 ;  /* 0x000000ffff2b7224 */ /* 0x000fe400078e000a */
[----:B------:R1:W-:Y:S02]  /*d260*/  MUFU.EX2 R182, R4 ;  /* 0x0000000400b67308 */ /* 0x0003e40000000800 */
[----:B------:R-:W-:-:S05]  /*d270*/  IMAD.WIDE.U32 R2, R2, -0x326172a9, RZ ;  /* 0xcd9e8d5702027825 */ /* 0x000fca00078e00ff */
[----:B------:R-:W-:-:S04]  /*d280*/  LOP3.LUT R0, R2, 0xffff, RZ, 0xc0, !PT ;  /* 0x0000ffff02007812 */ /* 0x000fc800078ec0ff */
[----:B-1----:R-:W-:Y:S02]  /*d290*/  SHF.R.U32.HI R4, RZ, 0x8, R0 ;  /* 0x00000008ff047819 */ /* 0x002fe40000011600 */
[----:B------:R-:W-:-:S04]  /*d2a0*/  LOP3.LUT R0, R2, 0xff, RZ, 0xc0, !PT ;  /* 0x000000ff02007812 */ /* 0x000fc800078ec0ff */
[----:B------:R-:W-:Y:S01]  /*d2b0*/  PRMT R10, R0, 0x5410, R4 ;  /* 0x00005410000a7816 */ /* 0x000fe20000000004 */
[----:B------:R-:W-:Y:S01]  /*d2c0*/  FFMA.FTZ R4, R234, c[0x0][0x23c], -R35 ;  /* 0x00008f00ea047a23 */ /* 0x000fe20000010823 */
[----:B------:R-:W-:-:S03]  /*d2d0*/  SHF.R.U32.HI R0, RZ, 0x10, R2 ;  /* 0x00000010ff007819 */ /* 0x000fc60000011602 */
[----:B------:R1:W-:Y:S01]  /*d2e0*/  MUFU.EX2 R184, R4 ;  /* 0x0000000400b87308 */ /* 0x0003e20000000800 */
[----:B------:R-:W-:Y:S02]  /*d2f0*/  LOP3.LUT R5, R0, 0xff, RZ, 0xc0, !PT ;  /* 0x000000ff00057812 */ /* 0x000fe400078ec0ff */
[----:B------:R-:W-:-:S04]  /*d300*/  SHF.R.U32.HI R0, RZ, 0x18, R2 ;  /* 0x00000018ff007819 */ /* 0x000fc80000011602 */
[----:B------:R-:W-:Y:S01]  /*d310*/  PRMT R7, R5, 0x5410, R0 ;  /* 0x0000541005077816 */ /* 0x000fe20000000000 */
[----:B-1----:R-:W-:Y:S01]  /*d320*/  FFMA.FTZ R4, R212, c[0x0][0x23c], -R35 ;  /* 0x00008f00d4047a23 */ /* 0x002fe20000010823 */
[----:B------:R-:W-:Y:S01]  /*d330*/  MOV R212, R8 ;  /* 0x0000000800d47202 */ /* 0x000fe20000000f00 */
[----:B------:R-:W-:Y:S02]  /*d340*/  IMAD.WIDE.U32 R8, R6, -0x326172a9, RZ ;  /* 0xcd9e8d5706087825 */ /* 0x000fe400078e00ff */
[----:B------:R1:W2:Y:S03]  /*d350*/  MUFU.EX2 R183, R4 ;  /* 0x0000000400b77308 */ /* 0x0002a60000000800 */
[----:B------:R-:W-:Y:S01]  /*d360*/  LOP3.LUT R2, R3, UR17, R8, 0x96, !PT ;  /* 0x0000001103027c12 */ /* 0x000fe2000f8e9608 */
[----:B------:R-:W-:Y:S01]  /*d370*/  FFMA.FTZ R3, R213, c[0x0][0x23c], -R34 ;  /* 0x00008f00d5037a23 */ /* 0x000fe20000010822 */
[----:B------:R-:W-:Y:S01]  /*d380*/  MOV R213, R11 ;  /* 0x0000000b00d57202 */ /* 0x000fe20000000f00 */
[----:B------:R-:W-:Y:S01]  /*d390*/  IMAD.MOV.U32 R11, RZ, RZ, R108 ;  /* 0x000000ffff0b7224 */ /* 0x000fe200078e006c */
[----:B------:R-:W-:Y:S01]  /*d3a0*/  MOV R108, R109 ;  /* 0x0000006d006c7202 */ /* 0x000fe20000000f00 */
[----:B------:R-:W-:Y:S01]  /*d3b0*/  IMAD.MOV.U32 R109, RZ, RZ, R110 ;  /* 0x000000ffff6d7224 */ /* 0x000fe200078e006e */
[----:B------:R-:W-:Y:S01]  /*d3c0*/  MOV R110, R111 ;  /* 0x0000006f006e7202 */ /* 0x000fe20000000f00 */
[----:B------:R-:W-:Y:S01]  /*d3d0*/  IMAD.MOV.U32 R111, RZ, RZ, R14 ;  /* 0x000000ffff6f7224 */ /* 0x000fe200078e000e */
[----:B------:R-:W-:-:S02]  /*d3e0*/  LOP3.LUT R0, R2, 0xffff, RZ, 0xc0, !PT ;  /* 0x0000ffff02007812 */ /* 0x000fc400078ec0ff */
[----:B------:R-:W-:Y:S01]  /*d3f0*/  MOV R14, R178 ;  /* 0x000000b2000e7202 */ /* 0x000fe20000000f00 */
[----:B------:R-:W-:Y:S01]  /*d400*/  IMAD.MOV.U32 R235, RZ, RZ, R111 ;  /* 0x000000ffffeb7224 */ /* 0x000fe200078e006f */
[----:B------:R3:W-:Y:S01]  /*d410*/  MUFU.EX2 R178, R3 ;  /* 0x0000000300b27308 */ /* 0x0007e20000000800 */
[----:B-1----:R-:W-:Y:S01]  /*d420*/  FFMA.FTZ R4, R214, c[0x0][0x23c], -R34 ;  /* 0x00008f00d6047a23 */ /* 0x002fe20000010822 */
[----:B------:R-:W-:Y:S01]  /*d430*/  MOV R237, R110 ;  /* 0x0000006e00ed7202 */ /* 0x000fe20000000f00 */
[----:B------:R-:W-:Y:S01]  /*d440*/  IMAD.MOV.U32 R214, RZ, RZ, R180 ;  /* 0x000000ffffd67224 */ /* 0x000fe200078e00b4 */
[----:B------:R-:W-:-:S04]  /*d450*/  MOV R234, R14 ;  /* 0x0000000e00ea7202 */ /* 0x000fc80000000f00 */
[----:B------:R-:W1:Y:S01]  /*d460*/  MUFU.EX2 R180, R4 ;  /* 0x0000000400b47308 */ /* 0x000e620000000800 */
[----:B---3--:R-:W-:Y:S02]  /*d470*/  SHF.R.U32.HI R3, RZ, 0x8, R0 ;  /* 0x00000008ff037819 */ /* 0x008fe40000011600 */
[----:B------:R-:W-:-:S04]  /*d480*/  LOP3.LUT R0, R2, 0xff, RZ, 0xc0, !PT ;  /* 0x000000ff02007812 */ /* 0x000fc800078ec0ff */
[----:B------:R-:W-:Y:S02]  /*d490*/  PRMT R8, R0, 0x5410, R3 ;  /* 0x0000541000087816 */ /* 0x000fe40000000003 */
[--C-:B------:R-:W-:Y:S02]  /*d4a0*/  SHF.R.U32.HI R0, RZ, 0x10, R2.reuse ;  /* 0x00000010ff007819 */ /* 0x100fe40000011602 */
[----:B------:R-:W-:Y:S01]  /*d4b0*/  SHF.R.U32.HI R3, RZ, 0x18, R2 ;  /* 0x00000018ff037819 */ /* 0x000fe20000011602 */
[--C-:B------:R-:W-:Y:S01]  /*d4c0*/  FFMA.FTZ R2, R243, c[0x0][0x23c], -R34.reuse ;  /* 0x00008f00f3027a23 */ /* 0x100fe20000010822 */
[----:B------:R-:W-:Y:S02]  /*d4d0*/  LOP3.LUT R0, R0, 0xff, RZ, 0xc0, !PT ;  /* 0x000000ff00007812 */ /* 0x000fe400078ec0ff */
[----:B------:R-:W-:Y:S01]  /*d4e0*/  MOV R243, R95 ;  /* 0x0000005f00f37202 */ /* 0x000fe20000000f00 */
[----:B------:R2:W-:Y:S01]  /*d4f0*/  MUFU.EX2 R177, R2 ;  /* 0x0000000200b17308 */ /* 0x0005e20000000800 */
[----:B------:R-:W-:Y:S01]  /*d500*/  PRMT R5, R0, 0x5410, R3 ;  /* 0x0000541000057816 */ /* 0x000fe20000000003 */
[----:B------:R-:W-:Y:S01]  /*d510*/  FFMA.FTZ R3, R239, c[0x0][0x23c], -R34 ;  /* 0x00008f00ef037a23 */ /* 0x000fe20000010822 */
[----:B------:R-:W-:Y:S01]  /*d520*/  HSET2.LE.AND R0, R10, R179, PT ;  /* 0x000000b30a007233 */ /* 0x000fe20003803000 */
[----:B------:R-:W-:-:S04]  /*d530*/  IMAD.MOV.U32 R239, RZ, RZ, R11 ;  /* 0x000000ffffef7224 */ /* 0x000fc800078e000b */
[----:B------:R-:W3:Y:S01]  /*d540*/  MUFU.EX2 R176, R3 ;  /* 0x0000000300b07308 */ /* 0x000ee20000000800 */
[----:B--2---:R-:W-:-:S04]  /*d550*/  F2FP.BF16.PACK_AB R2, R183, R184 ;  /* 0x000000b8b702723e */ /* 0x004fc800000010ff */
[----:B------:R-:W-:Y:S01]  /*d560*/  LOP3.LUT R6, R0, R2, RZ, 0xc0, !PT ;  /* 0x0000000200067212 */ /* 0x000fe200078ec0ff */
[----:B------:R-:W-:Y:S01]  /*d570*/  HSET2.LE.AND R0, R7, R179, PT ;  /* 0x000000b307007233 */ /* 0x000fe20003803000 */
[----:B-1----:R-:W-:-:S04]  /*d580*/  F2FP.BF16.PACK_AB R2, R180, R178 ;  /* 0x000000b2b402723e */ /* 0x002fc800000010ff */
[----:B------:R-:W-:Y:S01]  /*d590*/  LOP3.LUT R7, R0, R2, RZ, 0xc0, !PT ;  /* 0x0000000200077212 */ /* 0x000fe200078ec0ff */
[----:B------:R-:W-:Y:S01]  /*d5a0*/  HSET2.LE.AND R0, R8, R179, PT ;  /* 0x000000b308007233 */ /* 0x000fe20003803000 */
[----:B------:R-:W-:-:S04]  /*d5b0*/  F2FP.BF16.PACK_AB R2, R181, R182 ;  /* 0x000000b6b502723e */ /* 0x000fc800000010ff */
[----:B------:R-:W-:Y:S01]  /*d5c0*/  LOP3.LUT R4, R0, R2, RZ, 0xc0, !PT ;  /* 0x0000000200047212 */ /* 0x000fe200078ec0ff */
[----:B------:R-:W-:Y:S01]  /*d5d0*/  HSET2.LE.AND R0, R5, R179, PT ;  /* 0x000000b305007233 */ /* 0x000fe20003803000 */
[----:B---3--:R-:W-:-:S04]  /*d5e0*/  F2FP.BF16.PACK_AB R2, R176, R177 ;  /* 0x000000b1b002723e */ /* 0x008fc800000010ff */
[----:B------:R-:W-:Y:S01]  /*d5f0*/  LOP3.LUT R5, R0, R2, RZ, 0xc0, !PT ;  /* 0x0000000200057212 */ /* 0x000fe200078ec0ff */
[----:B------:R-:W-:Y:S01]  /*d600*/  FFMA.FTZ R0, R241, c[0x0][0x23c], -R32 ;  /* 0x00008f00f1007a23 */ /* 0x000fe20000010820 */
[----:B------:R-:W-:Y:S01]  /*d610*/  LOP3.LUT R2, R41, UR8, R50, 0x96, !PT ;  /* 0x0000000829027c12 */ /* 0x000fe2000f8e9632 */
[----:B------:R-:W-:Y:S01]  /*d620*/  IMAD.MOV.U32 R241, RZ, RZ, R243 ;  /* 0x000000fffff17224 */ /* 0x000fe200078e00f3 */
[----:B------:R-:W-:-:S03]  /*d630*/  MOV R243, R80 ;  /* 0x0000005000f37202 */ /* 0x000fc60000000f00 */
[----:B------:R-:W-:Y:S01]  /*d640*/  HMMA.16816.F32.BF16 R144, R4, R16, R144 ;  /* 0x000000100490723c */ /* 0x000fe20000041890 */
[----:B------:R-:W-:-:S05]  /*d650*/  IMAD.WIDE.U32 R2, R2, -0x2daee0ad, RZ ;  /* 0xd2511f5302027825 */ /* 0x000fca00078e00ff */
[C---:B------:R-:W-:Y:S02]  /*d660*/  LOP3.LUT R10, R2.reuse, 0xffff, RZ, 0xc0, !PT ;  /* 0x0000ffff020a7812 */ /* 0x040fe400078ec0ff */
[C---:B------:R-:W-:Y:S01]  /*d670*/  HMMA.16816.F32.BF16 R16, R4.reuse, R18, R132 ;  /* 0x000000120410723c */ /* 0x040fe20000041884 */
[----:B------:R-:W-:Y:S02]  /*d680*/  LOP3.LUT R14, R2, 0xff, RZ, 0xc0, !PT ;  /* 0x000000ff020e7812 */ /* 0x000fe400078ec0ff */
[--C-:B------:R-:W-:Y:S02]  /*d690*/  SHF.R.U32.HI R11, RZ, 0x10, R2.reuse ;  /* 0x00000010ff0b7819 */ /* 0x100fe40000011602 */
[----:B------:R-:W-:Y:S02]  /*d6a0*/  SHF.R.U32.HI R13, RZ, 0x18, R2 ;  /* 0x00000018ff0d7819 */ /* 0x000fe40000011602 */
[----:B------:R-:W-:Y:S01]  /*d6b0*/  MOV R135, R108 ;  /* 0x0000006c00877202 */ /* 0x000fe20000000f00 */
[----:B------:R-:W-:Y:S01]  /*d6c0*/  IMAD.MOV.U32 R134, RZ, RZ, R109 ;  /* 0x000000ffff867224 */ /* 0x000fe200078e006d */
[----:B------:R1:W-:Y:S01]  /*d6d0*/  MUFU.EX2 R108, R0 ;  /* 0x00000000006c7308 */ /* 0x0003e20000000800 */
[----:B------:R-:W-:Y:S01]  /*d6e0*/  IMAD.MOV.U32 R133, RZ, RZ, R15 ;  /* 0x000000ffff857224 */ /* 0x000fe200078e000f */
[----:B------:R-:W-:Y:S01]  /*d6f0*/  LOP3.LUT R15, R9, UR8, R12, 0x96, !PT ;  /* 0x00000008090f7c12 */ /* 0x000fe2000f8e960c */
[----:B------:R-:W-:Y:S01]  /*d700*/  FFMA.FTZ R9, R242, c[0x0][0x23c], -R33 ;  /* 0x00008f00f2097a23 */ /* 0x000fe20000010821 */
[----:B------:R-:W-:Y:S01]  /*d710*/  SHF.R.U32.HI R10, RZ, 0x8, R10 ;  /* 0x00000008ff0a7819 */ /* 0x000fe2000001160a */
[----:B------:R-:W-:Y:S01]  /*d720*/  HMMA.16816.F32.BF16 R128, R4, R20, R128 ;  /* 0x000000140480723c */ /* 0x000fe20000041880 */
[----:B------:R-:W-:-:S02]  /*d730*/  MOV R40, R134 ;  /* 0x0000008600287202 */ /* 0x000fc40000000f00 */
[----:B------:R-:W-:Y:S05]  /*d740*/  MUFU.EX2 R50, R9 ;  /* 0x0000000900327308 */ /* 0x000fea0000000800 */
[C---:B------:R-:W-:Y:S01]  /*d750*/  HMMA.16816.F32.BF16 R20, R4.reuse, R22, R124 ;  /* 0x000000160414723c */ /* 0x040fe2000004187c */
[----:B------:R-:W2:Y:S01]  /*d760*/  LDSM.16.MT88.4 R124, [R216+0x9c00] ;  /* 0x009c0000d87c783b */ /* 0x000ea20000004200 */
[--C-:B-1----:R-:W-:Y:S02]  /*d770*/  FFMA.FTZ R0, R238, c[0x0][0x23c], -R32.reuse ;  /* 0x00008f00ee007a23 */ /* 0x102fe40000010820 */
[----:B------:R-:W-:Y:S01]  /*d780*/  IMAD.MOV.U32 R238, RZ, RZ, R213 ;  /* 0x000000ffffee7224 */ /* 0x000fe200078e00d5 */
[----:B------:R-:W-:Y:S01]  /*d790*/  MOV R213, R82 ;  /* 0x0000005200d57202 */ /* 0x000fe20000000f00 */
[----:B------:R1:W3:Y:S02]  /*d7a0*/  MUFU.EX2 R110, R0 ;  /* 0x00000000006e7308 */ /* 0x0002e40000000800 */
[C---:B------:R-:W-:Y:S08]  /*d7b0*/  HMMA.16816.F32.BF16 R112, R4.reuse, R24, R112 ;  /* 0x000000180470723c */ /* 0x040ff00000041870 */
[----:B------:R-:W-:Y:S01]  /*d7c0*/  HMMA.16816.F32.BF16 R160, R4, R28, R160 ;  /* 0x0000001c04a0723c */ /* 0x000fe200000418a0 */
[----:B-1----:R-:W-:-:S07]  /*d7d0*/  FFMA.FTZ R0, R236, c[0x0][0x23c], -R32 ;  /* 0x00008f00ec007a23 */ /* 0x002fce0000010820 */
[C---:B------:R-:W-:Y:S01]  /*d7e0*/  HMMA.16816.F32.BF16 R68, R4.reuse, R36, R152 ;  /* 0x000000240444723c */ /* 0x040fe20000041898 */
[----:B------:R-:W-:Y:S01]  /*d7f0*/  MOV R236, R214 ;  /* 0x000000d600ec7202 */ /* 0x000fe20000000f00 */
[----:B------:R-:W-:Y:S01]  /*d800*/  IMAD.MOV.U32 R214, RZ, RZ, R81 ;  /* 0x000000ffffd67224 */ /* 0x000fe200078e0051 */
[----:B------:R1:W-:Y:S05]  /*d810*/  MUFU.EX2 R111, R0 ;  /* 0x00000000006f7308 */ /* 0x0003ea0000000800 */
[C---:B------:R-:W-:Y:S08]  /*d820*/  HMMA.16816.F32.BF16 R24, R4.reuse, R26, R116 ;  /* 0x0000001a0418723c */ /* 0x040ff00000041874 */
[C---:B------:R-:W-:Y:S01]  /*d830*/  HMMA.16816.F32.BF16 R28, R4.reuse, R30, R172 ;  /* 0x0000001e041c723c */ /* 0x040fe200000418ac */
[----:B------:R-:W-:Y:S01]  /*d840*/  LDSM.16.MT88.4 R172, [R218+0xac00] ;  /* 0x00ac0000daac783b */ /* 0x000fe20000004200 */
[----:B-1----:R-:W-:Y:S01]  /*d850*/  FFMA.FTZ R0, R215, c[0x0][0x23c], -R32 ;  /* 0x00008f00d7007a23 */ /* 0x002fe20000010820 */
[----:B------:R-:W-:Y:S01]  /*d860*/  MOV R215, R239 ;  /* 0x000000ef00d77202 */ /* 0x000fe20000000f00 */
[----:B------:R-:W-:Y:S01]  /*d870*/  IMAD.MOV.U32 R32, RZ, RZ, R43 ;  /* 0x000000ffff207224 */ /* 0x000fe200078e002b */
[----:B------:R-:W-:Y:S01]  /*d880*/  MOV R239, R212 ;  /* 0x000000d400ef7202 */ /* 0x000fe20000000f00 */
[----:B------:R1:W-:Y:S02]  /*d890*/  MUFU.EX2 R109, R0 ;  /* 0x00000000006d7308 */ /* 0x0003e40000000800 */
[C---:B------:R-:W-:Y:S01]  /*d8a0*/  HMMA.16816.F32.BF16 R36, R4.reuse, R38, R140 ;  /* 0x000000260424723c */ /* 0x040fe2000004188c */
[----:B------:R-:W-:Y:S01]  /*d8b0*/  IMAD.MOV.U32 R212, RZ, RZ, R83 ;  /* 0x000000ffffd47224 */ /* 0x000fe200078e0053 */
[----:B------:R-:W-:Y:S01]  /*d8c0*/  MOV R242, R32 ;  /* 0x0000002000f27202 */ /* 0x000fe20000000f00 */
[----:B------:R-:W-:Y:S01]  /*d8d0*/  IMAD.MOV.U32 R32, RZ, RZ, R214 ;  /* 0x000000ffff207224 */ /* 0x000fe200078e00d6 */
[----:B------:R-:W-:Y:S01]  /*d8e0*/  MOV R214, R166 ;  /* 0x000000a600d67202 */ /* 0x000fe20000000f00 */
[----:B------:R-:W-:Y:S03]  /*d8f0*/  LDSM.16.MT88.4 R140, [R218+0x9c00] ;  /* 0x009c0000da8c783b */ /* 0x000fe60000004200 */
[----:B------:R-:W-:Y:S01]  /*d900*/  HMMA.16816.F32.BF16 R84, R4, R44, R156 ;  /* 0x0000002c0454723c */ /* 0x000fe2000004189c */
[----:B------:R-:W4:Y:S04]  /*d910*/  LDSM.16.MT88.4 R156, [R216+0xac00] ;  /* 0x00ac0000d89c783b */ /* 0x000f280000004200 */
[----:B------:R-:W5:Y:S01]  /*d920*/  LDSM.16.MT88.4 R80, [R216+0xbc00] ;  /* 0x00bc0000d850783b */ /* 0x000f620000004200 */
[----:B-1----:R-:W-:-:S02]  /*d930*/  FFMA.FTZ R0, R240, c[0x0][0x23c], -R33 ;  /* 0x00008f00f0007a23 */ /* 0x002fc40000010821 */
[----:B------:R-:W-:Y:S01]  /*d940*/  HMMA.16816.F32.BF16 R104, R4, R46, R104 ;  /* 0x0000002e0468723c */ /* 0x000fe20000041868 */
[----:B------:R-:W-:Y:S01]  /*d950*/  IMAD.MOV.U32 R240, RZ, RZ, R135 ;  /* 0x000000fffff07224 */ /* 0x000fe200078e0087 */
[----:B------:R1:W1:Y:S05]  /*d960*/  MUFU.EX2 R51, R0 ;  /* 0x0000000000337308 */ /* 0x00026a0000000800 */
[--C-:B------:R-:W-:Y:S02]  /*d970*/  FFMA.FTZ R4, R247, c[0x0][0x23c], -R35.reuse ;  /* 0x00008f00f7047a23 */ /* 0x100fe40000010823 */
[----:B------:R-:W-:Y:S02]  /*d980*/  FFMA.FTZ R5, R246, c[0x0][0x23c], -R35 ;  /* 0x00008f00f6057a23 */ /* 0x000fe40000010823 */
[----:B------:R-:W-:Y:S01]  /*d990*/  MUFU.EX2 R41, R4 ;  /* 0x0000000400297308 */ /* 0x000fe20000000800 */
        /* <DEDUP_REMOVED lines=11> */
[----:B---3--:R-:W-:Y:S02]  /*da50*/  F2FP.BF16.PACK_AB R2, R110, R108 ;  /* 0x0000006c6e02723e */ /* 0x008fe400000010ff */
[----:B------:R-:W-:Y:S02]  /*da60*/  PRMT R9, R9, 0x5410, R13 ;  /* 0x0000541009097816 */ /* 0x000fe4000000000d */
[----:B------:R-:W-:Y:S02]  /*da70*/  LOP3.LUT R92, R0, R2, RZ, 0xc0, !PT ;  /* 0x00000002005c7212 */ /* 0x000fe400078ec0ff */
[----:B------:R-:W-:Y:S01]  /*da80*/  F2FP.BF16.PACK_AB R2, R50, R51 ;  /* 0x000000333202723e */ /* 0x000fe200000010ff */
[----:B------:R-:W-:Y:S01]  /*da90*/  HSET2.LE.AND R9, R9, R179, PT ;  /* 0x000000b309097233 */ /* 0x000fe20003803000 */
[----:B-1----:R-:W-:-:S04]  /*daa0*/  FFMA.FTZ R8, R245, c[0x0][0x23c], -R33 ;  /* 0x00008f00f5087a23 */ /* 0x002fc80000010821 */
[----:B------:R1:W3:Y:S02]  /*dab0*/  MUFU.EX2 R48, R8 ;  /* 0x0000000800307308 */ /* 0x0002e40000000800 */
[----:B-1----:R-:W-:Y:S02]  /*dac0*/  LOP3.LUT R8, R3, 0xff, RZ, 0xc0, !PT ;  /* 0x000000ff03087812 */ /* 0x002fe400078ec0ff */
[----:B------:R-:W-:Y:S02]  /*dad0*/  PRMT R3, R14, 0x5410, R10 ;  /* 0x000054100e037816 */ /* 0x000fe4000000000a */
[----:B------:R-:W-:Y:S02]  /*dae0*/  PRMT R8, R8, 0x5410, R12 ;  /* 0x0000541008087816 */ /* 0x000fe4000000000c */
[----:B---3--:R-:W-:Y:S01]  /*daf0*/  F2FP.BF16.PACK_AB R10, R48, R49 ;  /* 0x00000031300a723e */ /* 0x008fe200000010ff */
[--C-:B------:R-:W-:Y:S02]  /*db00*/  HSET2.LE.AND R3, R3, R179.reuse, PT ;  /* 0x000000b303037233 */ /* 0x100fe40003803000 */
[----:B------:R-:W-:Y:S01]  /*db10*/  HSET2.LE.AND R0, R8, R179, PT ;  /* 0x000000b308007233 */ /* 0x000fe20003803000 */
[----:B------:R-:W-:-:S02]  /*db20*/  F2FP.BF16.PACK_AB R8, R109, R111 ;  /* 0x0000006f6d08723e */ /* 0x000fc400000010ff */
[----:B------:R-:W-:Y:S01]  /*db30*/  LOP3.LUT R95, R9, R10, RZ, 0xc0, !PT ;  /* 0x0000000a095f7212 */ /* 0x000fe200078ec0ff */
[----:B------:R-:W-:Y:S01]  /*db40*/  FFMA.FTZ R10, R40, R100, R240 ;  /* 0x00000064280a7223 */ /* 0x000fe200000100f0 */
[----:B------:R-:W-:Y:S01]  /*db50*/  LOP3.LUT R93, R0, R2, RZ, 0xc0, !PT ;  /* 0x00000002005d7212 */ /* 0x000fe200078ec0ff */
[----:B------:R-:W-:Y:S01]  /*db60*/  FFMA.FTZ R0, R133, c[0x0][0x23c], -R35 ;  /* 0x00008f0085007a23 */ /* 0x000fe20000010823 */
[----:B------:R-:W-:Y:S01]  /*db70*/  LOP3.LUT R94, R3, R8, RZ, 0xc0, !PT ;  /* 0x00000008035e7212 */ /* 0x000fe200078ec0ff */
[----:B------:R-:W-:Y:S01]  /*db80*/  IMAD.WIDE.U32 R2, R15, -0x2daee0ad, RZ ;  /* 0xd2511f530f027825 */ /* 0x000fe200078e00ff */
[----:B------:R-:W-:Y:S01]  /*db90*/  MUFU.EX2 R40, R5 ;  /* 0x0000000500287308 */ /* 0x000fe20000000800 */
[----:B------:R-:W1:Y:S02]  /*dba0*/  LDSM.16.MT88.4 R12, [R218+0xbc00] ;  /* 0x00bc0000da0c783b */ /* 0x000e640000004200 */
[----:B------:R-:W-:Y:S01]  /*dbb0*/  IMAD.MOV.U32 R240, RZ, RZ, R212 ;  /* 0x000000fffff07224 */ /* 0x000fe200078e00d4 */
[----:B------:R-:W-:Y:S01]  /*dbc0*/  LOP3.LUT R7, R2, 0xff, RZ, 0xc0, !PT ;  /* 0x000000ff02077812 */ /* 0x000fe200078ec0ff */
[----:B--2---:R-:W-:Y:S01]  /*dbd0*/  HMMA.16816.F32.BF16 R116, R92, R124, R96 ;  /* 0x0000007c5c74723c */ /* 0x004fe20000041860 */
[----:B------:R-:W-:-:S02]  /*dbe0*/  SHF.R.U32.HI R4, RZ, 0x10, R2 ;  /* 0x00000010ff047819 */ /* 0x000fc40000011602 */
[----:B------:R2:W-:Y:S01]  /*dbf0*/  MUFU.EX2 R43, R0 ;  /* 0x00000000002b7308 */ /* 0x0005e20000000800 */
[----:B------:R-:W-:Y:S02]  /*dc00*/  SHF.R.U32.HI R6, RZ, 0x18, R2 ;  /* 0x00000018ff067819 */ /* 0x000fe40000011602 */
[----:B------:R-:W-:Y:S02]  /*dc10*/  MOV R212, R164 ;  /* 0x000000a400d47202 */ /* 0x000fe40000000f00 */
[C---:B----4-:R-:W-:Y:S08]  /*dc20*/  HMMA.16816.F32.BF16 R152, R92.reuse, R158, R76 ;  /* 0x0000009e5c98723c */ /* 0x050ff0000004184c */
[----:B------:R-:W-:Y:S01]  /*dc30*/  HMMA.16816.F32.BF16 R120, R92, R126, R120 ;  /* 0x0000007e5c78723c */ /* 0x000fe20000041878 */
[----:B--2---:R-:W-:-:S04]  /*dc40*/  FFMA.FTZ R0, R252, c[0x0][0x23c], -R35 ;  /* 0x00008f00fc007a23 */ /* 0x004fc80000010823 */
[----:B------:R2:W-:Y:S03]  /*dc50*/  MUFU.EX2 R44, R0 ;  /* 0x00000000002c7308 */ /* 0x0005e60000000800 */
[C---:B------:R-:W-:Y:S08]  /*dc60*/  HMMA.16816.F32.BF16 R132, R92.reuse, R140, R88 ;  /* 0x0000008c5c84723c */ /* 0x040ff00000041858 */
[----:B------:R-:W-:Y:S01]  /*dc70*/  HMMA.16816.F32.BF16 R136, R92, R142, R136 ;  /* 0x0000008e5c88723c */ /* 0x000fe20000041888 */
[----:B--2---:R-:W-:-:S07]  /*dc80*/  LOP3.LUT R0, R3, UR18, R42, 0x96, !PT ;  /* 0x0000001203007c12 */ /* 0x004fce000f8e962a */
[C---:B------:R-:W-:Y:S01]  /*dc90*/  HMMA.16816.F32.BF16 R148, R92.reuse, R156, R148 ;  /* 0x0000009c5c94723c */ /* 0x040fe20000041894 */
[----:B------:R-:W-:Y:S01]  /*dca0*/  LOP3.LUT R3, R2, 0xffff, RZ, 0xc0, !PT ;  /* 0x0000ffff02037812 */ /* 0x000fe200078ec0ff */
[--C-:B------:R-:W-:Y:S01]  /*dcb0*/  FFMA.FTZ R2, R215, c[0x0][0x23c], -R34.reuse ;  /* 0x00008f00d7027a23 */ /* 0x100fe20000010822 */
[----:B------:R-:W-:Y:S01]  /*dcc0*/  MOV R215, R213 ;  /* 0x000000d500d77202 */ /* 0x000fe20000000f00 */
[----:B------:R-:W-:Y:S01]  /*dcd0*/  IMAD.MOV.U32 R213, RZ, RZ, R165 ;  /* 0x000000ffffd57224 */ /* 0x000fe200078e00a5 */
[----:B------:R-:W-:Y:S01]  /*dce0*/  SHF.R.U32.HI R5, RZ, 0x8, R3 ;  /* 0x00000008ff057819 */ /* 0x000fe20000011603 */
[----:B------:R2:W-:Y:S01]  /*dcf0*/  MUFU.EX2 R33, R2 ;  /* 0x0000000200217308 */ /* 0x0005e20000000800 */
[----:B------:R-:W-:Y:S01]  /*dd00*/  FFMA.FTZ R3, R167, c[0x0][0x23c], -R34 ;  /* 0x00008f00a7037a23 */ /* 0x000fe20000010822 */
[----:B------:R-:W-:Y:S01]  /*dd10*/  HMMA.16816.F32.BF16 R168, R92, R174, R168 ;  /* 0x000000ae5ca8723c */ /* 0x000fe200000418a8 */
[----:B------:R-:W-:Y:S01]  /*dd20*/  PRMT R8, R7, 0x5410, R5 ;  /* 0x0000541007087816 */ /* 0x000fe20000000005 */
[----:B------:R-:W-:Y:S01]  /*dd30*/  FFMA.FTZ R9, R215, R101, R240 ;  /* 0x00000065d7097223 */ /* 0x000fe200000100f0 */
[----:B------:R-:W-:-:S03]  /*dd40*/  LOP3.LUT R5, R0, 0xff, RZ, 0xc0, !PT ;  /* 0x000000ff00057812 */ /* 0x000fc600078ec0ff */
[----:B------:R3:W-:Y:S02]  /*dd50*/  MUFU.EX2 R35, R3 ;  /* 0x0000000300237308 */ /* 0x0007e40000000800 */
[----:B------:R-:W-:Y:S01]  /*dd60*/  HMMA.16816.F32.BF16 R164, R92, R172, R72 ;  /* 0x000000ac5ca4723c */ /* 0x000fe20000041848 */
[----:B--2---:R-:W-:Y:S01]  /*dd70*/  LOP3.LUT R2, R4, 0xff, RZ, 0xc0, !PT ;  /* 0x000000ff04027812 */ /* 0x004fe200078ec0ff */
[----:B------:R-:W-:-:S06]  /*dd80*/  FFMA.FTZ R4, R32, c[0x0][0x23c], -R34 ;  /* 0x00008f0020047a23 */ /* 0x000fcc0000010822 */
[----:B-----5:R-:W-:Y:S01]  /*dd90*/  HMMA.16816.F32.BF16 R72, R92, R80, R64 ;  /* 0x000000505c48723c */ /* 0x020fe20000041840 */
[----:B------:R-:W-:Y:S01]  /*dda0*/  PRMT R6, R2, 0x5410, R6 ;  /* 0x0000541002067816 */ /* 0x000fe20000000006 */
[----:B------:R-:W-:Y:S01]  /*ddb0*/  FFMA.FTZ R2, R242, c[0x0][0x23c], -R34 ;  /* 0x00008f00f2027a23 */ /* 0x000fe20000010822 */
[----:B------:R-:W-:Y:S01]  /*ddc0*/  MUFU.EX2 R11, R4 ;  /* 0x00000004000b7308 */ /* 0x000fe20000000800 */
[----:B---3--:R-:W-:-:S04]  /*ddd0*/  SHF.R.U32.HI R3, RZ, 0x10, R0 ;  /* 0x00000010ff037819 */ /* 0x008fc80000011600 */
[C---:B------:R-:W-:Y:S01]  /*dde0*/  HMMA.16816.F32.BF16 R76, R92.reuse, R82, R60 ;  /* 0x000000525c4c723c */ /* 0x040fe2000004183c */
[----:B------:R-:W-:Y:S02]  /*ddf0*/  LOP3.LUT R3, R3, 0xff, RZ, 0xc0, !PT ;  /* 0x000000ff03037812 */ /* 0x000fe400078ec0ff */
[----:B------:R2:W3:Y:S05]  /*de00*/  MUFU.EX2 R32, R2 ;  /* 0x0000000200207308 */ /* 0x0004ea0000000800 */
[C---:B-1----:R-:W-:Y:S08]  /*de10*/  HMMA.16816.F32.BF16 R88, R92.reuse, R12, R56 ;  /* 0x0000000c5c58723c */ /* 0x042ff00000041838 */
[----:B------:R-:W-:Y:S01]  /*de20*/  HMMA.16816.F32.BF16 R92, R92, R14, R52 ;  /* 0x0000000e5c5c723c */ /* 0x000fe20000041834 */
[----:B--2---:R-:W-:-:S02]  /*de30*/  LOP3.LUT R2, R0, 0xffff, RZ, 0xc0, !PT ;  /* 0x0000ffff00027812 */ /* 0x004fc400078ec0ff */
[----:B------:R-:W-:Y:S02]  /*de40*/  SHF.R.U32.HI R0, RZ, 0x18, R0 ;  /* 0x00000018ff007819 */ /* 0x000fe40000011600 */
[----:B------:R-:W-:Y:S02]  /*de50*/  SHF.R.U32.HI R2, RZ, 0x8, R2 ;  /* 0x00000008ff027819 */ /* 0x000fe40000011602 */
[----:B------:R-:W-:Y:S01]  /*de60*/  PRMT R7, R3, 0x5410, R0 ;  /* 0x0000541003077816 */ /* 0x000fe20000000000 */
[--C-:B------:R-:W-:Y:S01]  /*de70*/  HSET2.LE.AND R0, R8, R179.reuse, PT ;  /* 0x000000b308007233 */ /* 0x100fe20003803000 */
[----:B------:R-:W-:Y:S01]  /*de80*/  PRMT R2, R5, 0x5410, R2 ;  /* 0x0000541005027816 */ /* 0x000fe20000000002 */
[--C-:B------:R-:W-:Y:S01]  /*de90*/  HSET2.LE.AND R3, R6, R179.reuse, PT ;  /* 0x000000b306037233 */ /* 0x100fe20003803000 */
[----:B---3--:R-:W-:Y:S01]  /*dea0*/  F2FP.BF16.PACK_AB R4, R32, R35 ;  /* 0x000000232004723e */ /* 0x008fe200000010ff */
[--C-:B------:R-:W-:Y:S01]  /*deb0*/  HSET2.LE.AND R7, R7, R179.reuse, PT ;  /* 0x000000b307077233 */ /* 0x100fe20003803000 */
[----:B------:R-:W-:Y:S01]  /*dec0*/  F2FP.BF16.PACK_AB R6, R44, R43 ;  /* 0x0000002b2c06723e */ /* 0x000fe200000010ff */
[----:B------:R-:W-:Y:S01]  /*ded0*/  HSET2.LE.AND R5, R2, R179, PT ;  /* 0x000000b302057233 */ /* 0x000fe20003803000 */
[----:B------:R-:W-:-:S02]  /*dee0*/  F2FP.BF16.PACK_AB R2, R40, R41 ;  /* 0x000000292802723e */ /* 0x000fc400000010ff */
[----:B------:R-:W-:Y:S01]  /*def0*/  LOP3.LUT R99, R3, R4, RZ, 0xc0, !PT ;  /* 0x0000000403637212 */ /* 0x000fe200078ec0ff */
[----:B------:R-:W-:Y:S01]  /*df00*/  FADD.FTZ R3, R243, R10 ;  /* 0x0000000af3037221 */ /* 0x000fe20000010000 */
[----:B------:R-:W-:Y:S01]  /*df10*/  LOP3.LUT R98, R0, R2, RZ, 0xc0, !PT ;  /* 0x0000000200627212 */ /* 0x000fe200078ec0ff */
[----:B------:R-:W-:Y:S01]  /*df20*/  FFMA.FTZ R2, R238, R103, R236 ;  /* 0x00000067ee027223 */ /* 0x000fe200000100ec */
[----:B------:R-:W-:Y:S01]  /*df30*/  F2FP.BF16.PACK_AB R0, R11, R33 ;  /* 0x000000210b00723e */ /* 0x000fe200000010ff */
[----:B------:R-:W-:Y:S01]  /*df40*/  FADD.FTZ R4, R214, R9 ;  /* 0x00000009d6047221 */ /* 0x000fe20000010000 */
[----:B------:R-:W-:Y:S01]  /*df50*/  LOP3.LUT R96, R5, R6, RZ, 0xc0, !PT ;  /* 0x0000000605607212 */ /* 0x000fe200078ec0ff */
[----:B------:R-:W-:Y:S01]  /*df60*/  FADD.FTZ R6, R213, R2 ;  /* 0x00000002d5067221 */ /* 0x000fe20000010000 */
[----:B------:R-:W-:Y:S01]  /*df70*/  LOP3.LUT R97, R7, R0, RZ, 0xc0, !PT ;  /* 0x0000000007617212 */ /* 0x000fe200078ec0ff */
[----:B------:R-:W-:Y:S01]  /*df80*/  FFMA.FTZ R0, R239, R102, R241 ;  /* 0x00000066ef007223 */ /* 0x000fe200000100f1 */
[----:B------:R-:W-:Y:S01]  /*df90*/  MOV R103, R248 ;  /* 0x000000f800677202 */ /* 0x000fe20000000f00 */
        /* <DEDUP_REMOVED lines=63> */
[----:B------:R-:W-:Y:S01]  /*e390*/  MOV R105, R250 ;  /* 0x000000fa00697202 */ /* 0x000fe20000000f00 */
[----:B------:R-:W-:Y:S02]  /*e3a0*/  FADD.FTZ R2, R111, R0 ;  /* 0x000000006f027221 */ /* 0x000fe40000010000 */
[----:B------:R-:W-:Y:S02]  /*e3b0*/  FADD.FTZ R0, R49, R4 ;  /* 0x0000000431007221 */ /* 0x000fe40000010000 */
[----:B------:R-:W-:Y:S02]  /*e3c0*/  FADD.FTZ R4, R40, R5 ;  /* 0x0000000528047221 */ /* 0x000fe40000010000 */
[----:B------:R-:W-:Y:S02]  /*e3d0*/  FADD.FTZ R3, R32, R3 ;  /* 0x0000000320037221 */ /* 0x000fe40000010000 */
[----:B------:R-:W-:Y:S01]  /*e3e0*/  FADD.FTZ R2, R109, R2 ;  /* 0x000000026d027221 */ /* 0x000fe20000010000 */
[----:B------:R1:W-:Y:S01]  /*e3f0*/  STL [R1+0x48], R4 ;  /* 0x0000480401007387 */ /* 0x0003e20000100800 */
[----:B------:R-:W-:-:S02]  /*e400*/  FADD.FTZ R252, R48, R0 ;  /* 0x0000000030fc7221 */ /* 0x000fc40000010000 */
[----:B------:R-:W-:Y:S01]  /*e410*/  IMAD.MOV.U32 R104, RZ, RZ, R249 ;  /* 0x000000ffff687224 */ /* 0x000fe200078e00f9 */
[----:B------:R1:W-:Y:S01]  /*e420*/  STL [R1+0x4c], R3 ;  /* 0x00004c0301007387 */ /* 0x0003e20000100800 */
[----:B------:R-:W-:-:S03]  /*e430*/  IMAD.MOV.U32 R102, RZ, RZ, R231 ;  /* 0x000000ffff667224 */ /* 0x000fc600078e00e7 */
[----:B------:R1:W-:Y:S04]  /*e440*/  STL [R1+0x50], R2 ;  /* 0x0000500201007387 */ /* 0x0003e80000100800 */
[----:B------:R1:W-:Y:S01]  /*e450*/  STL [R1+0x54], R252 ;  /* 0x000054fc01007387 */ /* 0x0003e20000100800 */
[----:B------:R-:W-:Y:S05]  /*e460*/  @P0 BRA `(.L_x_390) ;  /* 0x0000648000000947 */ /* 0x000fea0003800000 */
[----:B------:R-:W2:Y:S04]  /*e470*/  LDL.64 R204, [R1+0x58] ;  /* 0x0000580001cc7983 */ /* 0x000ea80000100a00 */
[----:B------:R-:W3:Y:S01]  /*e480*/  LDL.64 R202, [R1+0x10] ;  /* 0x0000100001ca7983 */ /* 0x000ee20000100a00 */
[----:B------:R-:W-:Y:S01]  /*e490*/  UIADD3 UR29, UR34, -0x3, URZ ;  /* 0xfffffffd221d7890 */ /* 0x000fe2000fffe03f */
[----:B------:R-:W-:-:S04]  /*e4a0*/  DEPBAR.LE SB0, 0x0 ;  /* 0x000080000000791a */ /* 0x000fc80000000000 */
[----:B------:R-:W-:Y:S01]  /*e4b0*/  USHF.R.S32.HI UR35, URZ, 0x1f, UR29 ;  /* 0x0000001f3f237899 */ /* 0x000fe2000801141d */
[----:B------:R-:W-:Y:S01]  /*e4c0*/  BAR.SYNC.DEFER_BLOCKING 0x0 ;  /* 0x0000000000007b1d */ /* 0x000fe20000010000 */
[----:B------:R-:W-:-:S05]  /*e4d0*/  UISETP.GT.AND UP0, UPT, UR29, UR19, UPT ;  /* 0x000000131d00728c */ /* 0x000fca000bf04270 */
[----:B------:R-:W-:Y:S02]  /*e4e0*/  ULDC.64 UR4, c[0x0][0x1a0] ;  /* 0x0000680000047ab9 */ /* 0x000fe40000000a00 */
[----:B------:R-:W-:Y:S02]  /*e4f0*/  UIMAD UR35, UR35, UR4, URZ ;  /* 0x00000004232372a4 */ /* 0x000fe4000f8e023f */
[----:B------:R-:W-:Y:S02]  /*e500*/  UIMAD.WIDE.U32 UR36, UR29, UR4, URZ ;  /* 0x000000041d2472a5 */ /* 0x000fe4000f8e003f */
[----:B------:R-:W-:-:S04]  /*e510*/  UIMAD UR5, UR29, UR5, UR35 ;  /* 0x000000051d0572a4 */ /* 0x000fc8000f8e0223 */
[----:B------:R-:W-:Y:S01]  /*e520*/  UIADD3 UR5, UR37, UR5, URZ ;  /* 0x0000000525057290 */ /* 0x000fe2000fffe03f */
[----:B-1----:R-:W-:Y:S02]  /*e530*/  IMAD.U32 R2, RZ, RZ, UR36 ;  /* 0x00000024ff027e24 */ /* 0x002fe4000f8e00ff */
[----:B------:R-:W-:-:S03]  /*e540*/  IMAD.U32 R3, RZ, RZ, UR37 ;  /* 0x00000025ff037e24 */ /* 0x000fc6000f8e00ff */
[----:B------:R-:W-:Y:S01]  /*e550*/  IMAD.U32 R3, RZ, RZ, UR5 ;  /* 0x00000005ff037e24 */ /* 0x000fe2000f8e00ff */
[----:B------:R-:W-:Y:S04]  /*e560*/  @P4 STS [R222+0x9000], RZ ;  /* 0x009000ffde004388 */ /* 0x000fe80000000800 */
[----:B------:R-:W-:Y:S04]  /*e570*/  @P4 STS [R222+0x9004], RZ ;  /* 0x009004ffde004388 */ /* 0x000fe80000000800 */
[----:B------:R-:W-:Y:S01]  /*e580*/  @P4 STS.64 [R222+0x9008], RZ ;  /* 0x009008ffde004388 */ /* 0x000fe20000000a00 */
[----:B--2---:R-:W-:-:S04]  /*e590*/  LEA R0, P0, R2, R204, 0x6 ;  /* 0x000000cc02007211 */ /* 0x004fc800078030ff */
[----:B------:R-:W-:Y:S02]  /*e5a0*/  @!P4 LEA R14, P5, R0, c[0x0][0x170], 0x1 ;  /* 0x00005c00000eca11 */ /* 0x000fe400078a08ff */
[----:B---3--:R-:W-:Y:S02]  /*e5b0*/  LEA.HI.X R3, R2, R203, R3, 0x6, P0 ;  /* 0x000000cb02037211 */ /* 0x008fe400000f3403 */
        /* <DEDUP_REMOVED lines=22> */
[----:B------:R-:W-:Y:S02]  /*e720*/  @!P2 LEA.HI.X R5, R2, c[0x0][0x174], R3, 0x1, P0 ;  /* 0x00005d000205aa11 */ /* 0x000fe400000f0c03 */
[----:B------:R-:W-:Y:S01]  /*e730*/  PLOP3.LUT P0, PT, PT, PT, UP0, 0x80, 0x0 ;  /* 0x000000000000781c */ /* 0x000fe20003f0f008 */
        /* <DEDUP_REMOVED lines=23> */
[----:B------:R-:W4:Y:S04]  /*e8b0*/  LDSM.16.M88.4 R24, [R217+0x6400] ;  /* 0x00640000d918783b */ /* 0x000f280000000200 */
[----:B-1----:R-:W-:Y:S04]  /*e8c0*/  LDSM.16.M88.4 R12, [R221+0x1000] ;  /* 0x00100000dd0c783b */ /* 0x002fe80000000200 */
[----:B---3--:R-:W1:Y:S04]  /*e8d0*/  LDSM.16.M88.4 R4, [R220+0x1000] ;  /* 0x00100000dc04783b */ /* 0x008e680000000200 */
[----:B------:R-:W3:Y:S04]  /*e8e0*/  LDSM.16.M88.4 R32, [R219+0x6c00] ;  /* 0x006c0000db20783b */ /* 0x000ee80000000200 */
[----:B------:R-:W5:Y:S04]  /*e8f0*/  LDSM.16.M88.4 R36, [R219+0x6800] ;  /* 0x00680000db24783b */ /* 0x000f680000000200 */
[----:B------:R-:W3:Y:S04]  /*e900*/  LDSM.16.M88.4 R44, [R219+0x6000] ;  /* 0x00600000db2c783b */ /* 0x000ee80000000200 */
[----:B------:R-:W3:Y:S01]  /*e910*/  LDSM.16.M88.4 R40, [R219+0x6400] ;  /* 0x00640000db28783b */ /* 0x000ee20000000200 */
[C---:B--2---:R-:W-:Y:S03]  /*e920*/  HMMA.16816.F32.BF16 R232, R8.reuse, R28, RZ ;  /* 0x0000001c08e8723c */ /* 0x044fe600000418ff */
[----:B------:R-:W0:Y:S05]  /*e930*/  LDGDEPBAR ;  /* 0x00000000000079af */ /* 0x000e2a0000000000 */
[C---:B------:R-:W-:Y:S08]  /*e940*/  HMMA.16816.F32.BF16 R212, R8.reuse, R30, RZ ;  /* 0x0000001e08d4723c */ /* 0x040ff000000418ff */
[----:B----4-:R-:W-:Y:S08]  /*e950*/  HMMA.16816.F32.BF16 R184, R8, R24, RZ ;  /* 0x0000001808b8723c */ /* 0x010ff000000418ff */
[C---:B-1----:R-:W-:Y:S08]  /*e960*/  HMMA.16816.F32.BF16 R104, R4.reuse, R28, RZ ;  /* 0x0000001c0468723c */ /* 0x042ff000000418ff */
[C---:B------:R-:W-:Y:S08]  /*e970*/  HMMA.16816.F32.BF16 R100, R4.reuse, R30, RZ ;  /* 0x0000001e0464723c */ /* 0x040ff000000418ff */
[C---:B------:R-:W-:Y:S08]  /*e980*/  HMMA.16816.F32.BF16 R28, R4.reuse, R18, RZ ;  /* 0x00000012041c723c */ /* 0x040ff000000418ff */
[C---:B------:R-:W-:Y:S08]  /*e990*/  HMMA.16816.F32.BF16 R56, R4.reuse, R20, RZ ;  /* 0x000000140438723c */ /* 0x040ff000000418ff */
        /* <DEDUP_REMOVED lines=13> */
[----:B------:R-:W2:Y:S03]  /*ea70*/  LDSM.16.M88.4 R16, [R217+0x7c00] ;  /* 0x007c0000d910783b */ /* 0x000ea60000000200 */
[C---:B---3--:R-:W-:Y:S01]  /*ea80*/  HMMA.16816.F32.BF16 R208, R12.reuse, R34, R28 ;  /* 0x000000220cd0723c */ /* 0x048fe2000004181c */
[----:B------:R-:W3:Y:S07]  /*ea90*/  LDSM.16.M88.4 R28, [R217+0x7000] ;  /* 0x00700000d91c783b */ /* 0x000eee0000000200 */
[C---:B-----5:R-:W-:Y:S08]  /*eaa0*/  HMMA.16816.F32.BF16 R196, R12.reuse, R36, R56 ;  /* 0x000000240cc4723c */ /* 0x060ff00000041838 */
[C---:B------:R-:W-:Y:S08]  /*eab0*/  HMMA.16816.F32.BF16 R56, R12.reuse, R32, R48 ;  /* 0x000000200c38723c */ /* 0x040ff00000041830 */
[C---:B------:R-:W-:Y:S08]  /*eac0*/  HMMA.16816.F32.BF16 R48, R12.reuse, R46, R100 ;  /* 0x0000002e0c30723c */ /* 0x040ff00000041864 */
        /* <DEDUP_REMOVED lines=9> */
[C---:B------:R-:W-:Y:S01]  /*eb60*/  HMMA.16816.F32.BF16 R104, R4.reuse, R46, R212 ;  /* 0x0000002e0468723c */ /* 0x040fe200000418d4 */
[----:B------:R-:W-:Y:S07]  /*eb70*/  LDSM.16.M88.4 R44, [R219+0x7c00] ;  /* 0x007c0000db2c783b */ /* 0x000fee0000000200 */
[C---:B------:R-:W-:Y:S08]  /*eb80*/  HMMA.16816.F32.BF16 R64, R4.reuse, R42, R204 ;  /* 0x0000002a0440723c */ /* 0x040ff000000418cc */
[C---:B------:R-:W-:Y:S08]  /*eb90*/  HMMA.16816.F32.BF16 R60, R4.reuse, R38, R200 ;  /* 0x00000026043c723c */ /* 0x040ff000000418c8 */
[----:B------:R-:W-:Y:S01]  /*eba0*/  HMMA.16816.F32.BF16 R32, R4, R34, R180 ;  /* 0x000000220420723c */ /* 0x000fe200000418b4 */
[----:B------:R-:W1:Y:S07]  /*ebb0*/  LDSM.16.M88.4 R4, [R220+0x2000] ;  /* 0x00200000dc04783b */ /* 0x000e6e0000000200 */
[C---:B--2---:R-:W-:Y:S01]  /*ebc0*/  HMMA.16816.F32.BF16 R204, R8.reuse, R16, R56 ;  /* 0x0000001008cc723c */ /* 0x044fe20000041838 */
[----:B------:R-:W2:Y:S07]  /*ebd0*/  LDSM.16.M88.4 R56, [R219+0x7000] ;  /* 0x00700000db38783b */ /* 0x000eae0000000200 */
[C---:B---3--:R-:W-:Y:S01]  /*ebe0*/  HMMA.16816.F32.BF16 R36, R8.reuse, R30, R48 ;  /* 0x0000001e0824723c */ /* 0x048fe20000041830 */
[----:B------:R-:W-:Y:S07]  /*ebf0*/  LDSM.16.M88.4 R48, [R219+0x7800] ;  /* 0x00780000db30783b */ /* 0x000fee0000000200 */
[C---:B------:R-:W-:Y:S01]  /*ec00*/  HMMA.16816.F32.BF16 R180, R8.reuse, R22, R52 ;  /* 0x0000001608b4723c */ /* 0x040fe20000041834 */
[----:B------:R-:W3:Y:S07]  /*ec10*/  LDSM.16.M88.4 R52, [R219+0x7400] ;  /* 0x00740000db34783b */ /* 0x000eee0000000200 */
[C---:B------:R-:W-:Y:S08]  /*ec20*/  HMMA.16816.F32.BF16 R40, R8.reuse, R28, R192 ;  /* 0x0000001c0828723c */ /* 0x040ff000000418c0 */
[C---:B------:R-:W-:Y:S08]  /*ec30*/  HMMA.16816.F32.BF16 R184, R8.reuse, R24, R188 ;  /* 0x0000001808b8723c */ /* 0x040ff000000418bc */
[C---:B------:R-:W-:Y:S08]  /*ec40*/  HMMA.16816.F32.BF16 R196, R8.reuse, R20, R196 ;  /* 0x0000001408c4723c */ /* 0x040ff000000418c4 */
[C---:B------:R-:W-:Y:S08]  /*ec50*/  HMMA.16816.F32.BF16 R100, R8.reuse, R26, R100 ;  /* 0x0000001a0864723c */ /* 0x040ff00000041864 */
[----:B------:R-:W-:Y:S01]  /*ec60*/  HMMA.16816.F32.BF16 R192, R8, R18, R208 ;  /* 0x0000001208c0723c */ /* 0x000fe200000418d0 */
[----:B------:R-:W4:Y:S07]  /*ec70*/  LDSM.16.M88.4 R8, [R221+0x2000] ;  /* 0x00200000dd08783b */ /* 0x000f2e0000000200 */
        /* <DEDUP_REMOVED lines=9> */
[----:B------:R-:W1:Y:S03]  /*ed10*/  LDSM.16.M88.4 R16, [R217+0x8000] ;  /* 0x00800000d910783b */ /* 0x000e660000000200 */
[C---:B--2---:R-:W-:Y:S01]  /*ed20*/  HMMA.16816.F32.BF16 R176, R12.reuse, R56, R40 ;  /* 0x000000380cb0723c */ /* 0x044fe20000041828 */
[----:B------:R-:W2:Y:S04]  /*ed30*/  LDSM.16.M88.4 R32, [R217+0x8400] ;  /* 0x00840000d920783b */ /* 0x000ea80000000200 */
[----:B------:R-:W5:Y:S03]  /*ed40*/  LDSM.16.M88.4 R40, [R217+0x8800] ;  /* 0x00880000d928783b */ /* 0x000f660000000200 */
[C---:B------:R-:W-:Y:S01]  /*ed50*/  HMMA.16816.F32.BF16 R108, R12.reuse, R58, R36 ;  /* 0x0000003a0c6c723c */ /* 0x040fe20000041824 */
[----:B------:R-:W1:Y:S07]  /*ed60*/  LDSM.16.M88.4 R36, [R217+0x8c00] ;  /* 0x008c0000d924783b */ /* 0x000e6e0000000200 */
[C---:B---3--:R-:W-:Y:S08]  /*ed70*/  HMMA.16816.F32.BF16 R104, R12.reuse, R52, R184 ;  /* 0x000000340c68723c */ /* 0x048ff000000418b8 */
[C---:B------:R-:W-:Y:S08]  /*ed80*/  HMMA.16816.F32.BF16 R100, R12.reuse, R54, R100 ;  /* 0x000000360c64723c */ /* 0x040ff00000041864 */
[C---:B------:R-:W-:Y:S08]  /*ed90*/  HMMA.16816.F32.BF16 R64, R12.reuse, R48, R196 ;  /* 0x000000300c40723c */ /* 0x040ff000000418c4 */
[C---:B------:R-:W-:Y:S08]  /*eda0*/  HMMA.16816.F32.BF16 R60, R12.reuse, R50, R180 ;  /* 0x000000320c3c723c */ /* 0x040ff000000418b4 */
[C---:B------:R-:W-:Y:S08]  /*edb0*/  HMMA.16816.F32.BF16 R28, R12.reuse, R44, R204 ;  /* 0x0000002c0c1c723c */ /* 0x040ff000000418cc */
[----:B------:R-:W-:Y:S01]  /*edc0*/  HMMA.16816.F32.BF16 R24, R12, R46, R192 ;  /* 0x0000002e0c18723c */ /* 0x000fe200000418c0 */
[----:B------:R-:W3:Y:S07]  /*edd0*/  LDSM.16.M88.4 R12, [R220+0x4000] ;  /* 0x00400000dc0c783b */ /* 0x000eee0000000200 */
        /* <DEDUP_REMOVED lines=11> */
[C---:B--2---:R-:W-:Y:S08]  /*ee90*/  HMMA.16816.F32.BF16 R180, R4.reuse, R32, R104 ;  /* 0x0000002004b4723c */ /* 0x044ff00000041868 */
[C---:B------:R-:W-:Y:S08]  /*eea0*/  HMMA.16816.F32.BF16 R176, R4.reuse, R34, R100 ;  /* 0x0000002204b0723c */ /* 0x040ff00000041864 */
[C---:B-----5:R-:W-:Y:S08]  /*eeb0*/  HMMA.16816.F32.BF16 R108, R4.reuse, R40, R64 ;  /* 0x00000028046c723c */ /* 0x060ff00000041840 */
[C---:B------:R-:W-:Y:S08]  /*eec0*/  HMMA.16816.F32.BF16 R104, R4.reuse, R42, R60 ;  /* 0x0000002a0468723c */ /* 0x040ff0000004183c */
[C---:B------:R-:W-:Y:S01]  /*eed0*/  HMMA.16816.F32.BF16 R100, R4.reuse, R36, R28 ;  /* 0x000000240464723c */ /* 0x040fe2000004181c */
[----:B------:R-:W-:Y:S07]  /*eee0*/  LDSM.16.M88.4 R28, [R219+0x8000] ;  /* 0x00800000db1c783b */ /* 0x000fee0000000200 */
[----:B------:R-:W-:Y:S01]  /*eef0*/  HMMA.16816.F32.BF16 R64, R4, R38, R24 ;  /* 0x000000260440723c */ /* 0x000fe20000041818 */
[----:B------:R-:W-:Y:S04]  /*ef00*/  LDSM.16.M88.4 R4, [R221+0x5000] ;  /* 0x00500000dd04783b */ /* 0x000fe80000000200 */
[----:B------:R-:W-:Y:S03]  /*ef10*/  LDSM.16.M88.4 R24, [R219+0x8400] ;  /* 0x00840000db18783b */ /* 0x000fe60000000200 */
[C---:B---3--:R-:W-:Y:S01]  /*ef20*/  HMMA.16816.F32.BF16 R60, R12.reuse, R16, R20 ;  /* 0x000000100c3c723c */ /* 0x048fe20000041814 */
[----:B------:R-:W1:Y:S07]  /*ef30*/  LDSM.16.M88.4 R20, [R219+0x8800] ;  /* 0x00880000db14783b */ /* 0x000e6e0000000200 */
[----:B------:R-:W-:Y:S01]  /*ef40*/  HMMA.16816.F32.BF16 R56, R12, R18, R56 ;  /* 0x000000120c38723c */ /* 0x000fe20000041838 */
[----:B------:R-:W2:Y:S01]  /*ef50*/  LDSM.16.M88.4 R16, [R219+0x8c00] ;  /* 0x008c0000db10783b */ /* 0x000ea20000000200 */
[----:B------:R-:W-:-:S06]  /*ef60*/  DEPBAR.LE SB0, 0x0 ;  /* 0x000080000000791a */ /* 0x000fcc0000000000 */
        /* <DEDUP_REMOVED lines=8> */
[----:B------:R-:W-:Y:S08]  /*eff0*/  HMMA.16816.F32.BF16 R64, R4, R18, R64 ;  /* 0x000000120440723c */ /* 0x000ff00000041840 */
[----:B------:R-:W-:Y:S08]  /*f000*/  HMMA.16816.F32.BF16 R32, R8, R16, R32 ;  /* 0x000000100820723c */ /* 0x000ff00000041820 */
        /* <DEDUP_REMOVED lines=76> */
.L_x_396:
[----:B------:R-:W-:Y:S05]  /*f4d0*/  BSYNC B0 ;  /* 0x0000000000007941 */ /* 0x000fea0003800000 */
.L_x_395:
[----:B------:R-:W0:Y:S02]  /*f4e0*/  LDGDEPBAR ;  /* 0x00000000000079af */ /* 0x000e240000000000 */
.L_x_394:
[----:B-1----:R-:W2:Y:S04]  /*f4f0*/  LDL R4, [R1+0x20] ;  /* 0x0000200001047983 */ /* 0x002ea80000100800 */
[----:B------:R-:W3:Y:S04]  /*f500*/  LDL.LU R6, [R1+0x4c] ;  /* 0x00004c0001067983 */ /* 0x000ee80000300800 */
[----:B------:R-:W4:Y:S04]  /*f510*/  LDL.LU R7, [R1+0x48] ;  /* 0x0000480001077983 */ /* 0x000f280000300800 */
[----:B------:R-:W2:Y:S04]  /*f520*/  LDL.LU R5, [R1+0x50] ;  /* 0x0000500001057983 */ /* 0x000ea80000300800 */
[----:B------:R-:W3:Y:S04]  /*f530*/  LDL R2, [R1+0x18] ;  /* 0x0000180001027983 */ /* 0x000ee80000100800 */
[----:B------:R-:W4:Y:S04]  /*f540*/  LDL R3, [R1+0x8] ;  /* 0x0000080001037983 */ /* 0x000f280000100800 */
[----:B------:R-:W1:Y:S01]  /*f550*/  S2R R8, SR_TID.X ;  /* 0x0000000000087919 */ /* 0x000e620000002100 */
[----:B------:R-:W-:-:S03]  /*f560*/  IMAD.U32 R0, RZ, RZ, UR29 ;  /* 0x0000001dff007e24 */ /* 0x000fc6000f8e00ff */
[----:B------:R2:W-:Y:S01]  /*f570*/  STL [R1+0x90], R222 ;  /* 0x000090de01007387 */ /* 0x0005e20000100800 */
[----:B-1----:R-:W-:-:S05]  /*f580*/  IMAD.SHL.U32 R8, R8, 0x2, RZ ;  /* 0x0000000208087824 */ /* 0x002fca00078e00ff */
[----:B------:R-:W-:-:S05]  /*f590*/  LOP3.LUT R8, R8, 0x6, RZ, 0xc0, !PT ;  /* 0x0000000608087812 */ /* 0x000fca00078ec0ff */
[----:B------:R-:W-:Y:S01]  /*f5a0*/  IMAD R0, R0, 0x40, R8 ;  /* 0x0000004000007824 */ /* 0x000fe200078e0208 */
[----:B------:R-:W-:Y:S04]  /*f5b0*/  STL [R1+0x8c], R221 ;  /* 0x00008cdd01007387 */ /* 0x000fe80000100800 */
[C---:B------:R-:W-:Y:S01]  /*f5c0*/  ISETP.GE.AND P1, PT, R0.reuse, R230, PT ;  /* 0x000000e60000720c */ /* 0x040fe20003f26270 */
[----:B------:R-:W-:Y:S03]  /*f5d0*/  STL [R1+0x88], R220 ;  /* 0x000088dc01007387 */ /* 0x000fe60000100800 */
[----:B------:R-:W-:Y:S01]  /*f5e0*/  ISETP.LT.OR P1, PT, R0, R226, P1 ;  /* 0x000000e20000720c */ /* 0x000fe20000f21670 */
[----:B------:R-:W-:Y:S04]  /*f5f0*/  STL [R1+0x84], R219 ;  /* 0x000084db01007387 */ /* 0x000fe80000100800 */
[----:B------:R-:W-:Y:S01]  /*f600*/  STL [R1+0x80], R217 ;  /* 0x000080d901007387 */ /* 0x000fe20000100800 */
[----:B------:R-:W-:-:S02]  /*f610*/  FSEL R20, R60, -INF , !P1 ;  /* 0xff8000003c147808 */ /* 0x000fc40004800000 */
[C---:B------:R-:W-:Y:S02]  /*f620*/  ISETP.GE.AND P0, PT, R0.reuse, R229, PT ;  /* 0x000000e50000720c */ /* 0x040fe40003f06270 */
[C---:B------:R-:W-:Y:S02]  /*f630*/  ISETP.GE.AND P2, PT, R0.reuse, R228, PT ;  /* 0x000000e40000720c */ /* 0x040fe40003f46270 */
[C---:B------:R-:W-:Y:S02]  /*f640*/  ISETP.GE.AND P1, PT, R0.reuse, R227, PT ;  /* 0x000000e30000720c */ /* 0x040fe40003f26270 */
[C---:B------:R-:W-:Y:S02]  /*f650*/  ISETP.LT.OR P0, PT, R0.reuse, R225, P0 ;  /* 0x000000e10000720c */ /* 0x040fe40000701670 */
[C---:B------:R-:W-:Y:S02]  /*f660*/  ISETP.LT.OR P2, PT, R0.reuse, R224, P2 ;  /* 0x000000e00000720c */ /* 0x040fe40001741670 */
[----:B------:R-:W-:-:S02]  /*f670*/  ISETP.LT.OR P1, PT, R0, R223, P1 ;  /* 0x000000df0000720c */ /* 0x000fc40000f21670 */
[----:B------:R-:W-:Y:S02]  /*f680*/  FSEL R23, R62, -INF , !P0 ;  /* 0xff8000003e177808 */ /* 0x000fe40004000000 */
[----:B------:R-:W-:Y:S02]  /*f690*/  FSEL R29, R188, -INF , !P2 ;  /* 0xff800000bc1d7808 */ /* 0x000fe40005000000 */
[----:B------:R-:W-:Y:S01]  /*f6a0*/  FSEL R39, R190, -INF , !P1 ;  /* 0xff800000be277808 */ /* 0x000fe20004800000 */
[----:B--2---:R-:W-:Y:S02]  /*f6b0*/  IMAD.MOV.U32 R8, RZ, RZ, R5 ;  /* 0x000000ffff087224 */ /* 0x004fe400078e0005 */
[----:B------:R-:W2:Y:S01]  /*f6c0*/  LDL R5, [R1+0x4] ;  /* 0x0000040001057983 */ /* 0x000ea20000100800 */
[----:B---3--:R-:W-:Y:S01]  /*f6d0*/  IMAD.MOV.U32 R10, RZ, RZ, R2 ;  /* 0x000000ffff0a7224 */ /* 0x008fe200078e0002 */
        /* <DEDUP_REMOVED lines=9> */
[----:B------:R-:W-:Y:S02]  /*f770*/  IADD3 R2, R0, 0x8, RZ ;  /* 0x0000000800027810 */ /* 0x000fe40007ffe0ff */
[----:B------:R-:W-:Y:S02]  /*f780*/  FSEL R21, R61, -INF , !P6 ;  /* 0xff8000003d157808 */ /* 0x000fe40007000000 */
[C---:B------:R-:W-:Y:S02]  /*f790*/  ISETP.GE.AND P0, PT, R2.reuse, R230, PT ;  /* 0x000000e60200720c */ /* 0x040fe40003f06270 */
[----:B------:R-:W-:-:S02]  /*f7a0*/  ISETP.GE.AND P2, PT, R2, R229, PT ;  /* 0x000000e50200720c */ /* 0x000fc40003f46270 */
[C---:B------:R-:W-:Y:S02]  /*f7b0*/  ISETP.GE.AND P1, PT, R2.reuse, R228, PT ;  /* 0x000000e40200720c */ /* 0x040fe40003f26270 */
[C---:B------:R-:W-:Y:S01]  /*f7c0*/  ISETP.GE.AND P6, PT, R2.reuse, R227, PT ;  /* 0x000000e30200720c */ /* 0x040fe20003fc6270 */
[----:B----4-:R-:W-:Y:S01]  /*f7d0*/  IMAD.MOV.U32 R9, RZ, RZ, R3 ;  /* 0x000000ffff097224 */ /* 0x010fe200078e0003 */
[C---:B------:R-:W-:Y:S02]  /*f7e0*/  ISETP.LT.OR P0, PT, R2.reuse, R226, P0 ;  /* 0x000000e20200720c */ /* 0x040fe40000701670 */
[C---:B------:R-:W-:Y:S02]  /*f7f0*/  ISETP.LT.OR P2, PT, R2.reuse, R225, P2 ;  /* 0x000000e10200720c */ /* 0x040fe40001741670 */
[C---:B------:R-:W-:Y:S02]  /*f800*/  ISETP.LT.OR P1, PT, R2.reuse, R224, P1 ;  /* 0x000000e00200720c */ /* 0x040fe40000f21670 */
[----:B------:R-:W-:-:S02]  /*f810*/  ISETP.LT.OR P6, PT, R2, R223, P6 ;  /* 0x000000df0200720c */ /* 0x000fc400037c1670 */
[C---:B------:R-:W-:Y:S02]  /*f820*/  IADD3 R3, R0.reuse, 0x9, RZ ;  /* 0x0000000900037810 */ /* 0x040fe40007ffe0ff */
        /* <DEDUP_REMOVED lines=8> */
[C---:B------:R-:W-:Y:S02]  /*f8b0*/  ISETP.GE.AND P4, PT, R3.reuse, R228, PT ;  /* 0x000000e40300720c */ /* 0x040fe40003f86270 */
[----:B------:R-:W-:Y:S02]  /*f8c0*/  ISETP.GE.AND P0, PT, R3, R227, PT ;  /* 0x000000e30300720c */ /* 0x000fe40003f06270 */
[----:B------:R-:W-:-:S02]  /*f8d0*/  ISETP.GE.AND P2, PT, R2, R230, PT ;  /* 0x000000e60200720c */ /* 0x000fc40003f46270 */
[C---:B------:R-:W-:Y:S02]  /*f8e0*/  ISETP.LT.OR P3, PT, R3.reuse, R226, P3 ;  /* 0x000000e20300720c */ /* 0x040fe40001f61670 */
[C---:B------:R-:W-:Y:S02]  /*f8f0*/  ISETP.LT.OR P5, PT, R3.reuse, R225, P5 ;  /* 0x000000e10300720c */ /* 0x040fe40002fa1670 */
[C---:B------:R-:W-:Y:S02]  /*f900*/  ISETP.LT.OR P4, PT, R3.reuse, R224, P4 ;  /* 0x000000e00300720c */ /* 0x040fe40002781670 */
        /* <DEDUP_REMOVED lines=12> */
[----:B------:R-:W-:Y:S02]  /*f9d0*/  ISETP.GE.AND P3, PT, R2, R227, PT ;  /* 0x000000e30200720c */ /* 0x000fe40003f66270 */
[C---:B------:R-:W-:Y:S02]  /*f9e0*/  ISETP.GE.AND P0, PT, R3.reuse, R230, PT ;  /* 0x000000e60300720c */ /* 0x040fe40003f06270 */
[----:B------:R-:W-:-:S02]  /*f9f0*/  ISETP.GE.AND P5, PT, R3, R229, PT ;  /* 0x000000e50300720c */ /* 0x000fc40003fa6270 */
[C---:B------:R-:W-:Y:S02]  /*fa00*/  ISETP.GE.AND P4, PT, R3.reuse, R228, PT ;  /* 0x000000e40300720c */ /* 0x040fe40003f86270 */
[C---:B------:R-:W-:Y:S02]  /*fa10*/  ISETP.GE.AND P2, PT, R3.reuse, R227, PT ;  /* 0x000000e30300720c */ /* 0x040fe40003f46270 */
[C---:B------:R-:W-:Y:S02]  /*fa20*/  ISETP.LT.OR P1, PT, R2.reuse, R225, P1 ;  /* 0x000000e10200720c */ /* 0x040fe40000f21670 */
[C---:B------:R-:W-:Y:S02]  /*fa30*/  ISETP.LT.OR P6, PT, R2.reuse, R224, P6 ;  /* 0x000000e00200720c */ /* 0x040fe400037c1670 */
[----:B------:R-:W-:Y:S02]  /*fa40*/  ISETP.LT.OR P3, PT, R2, R223, P3 ;  /* 0x000000df0200720c */ /* 0x000fe40001f61670 */
[----:B------:R-:W-:-:S02]  /*fa50*/  ISETP.LT.OR P0, PT, R3, R226, P0 ;  /* 0x000000e20300720c */ /* 0x000fc40000701670 */
[C---:B------:R-:W-:Y:S02]  /*fa60*/  ISETP.LT.OR P5, PT, R3.reuse, R225, P5 ;  /* 0x000000e10300720c */ /* 0x040fe40002fa1670 */
[C---:B------:R-:W-:Y:S02]  /*fa70*/  ISETP.LT.OR P4, PT, R3.reuse, R224, P4 ;  /* 0x000000e00300720c */ /* 0x040fe40002781670 */
[----:B------:R-:W-:Y:S02]  /*fa80*/  ISETP.LT.OR P2, PT, R3, R223, P2 ;  /* 0x000000df0300720c */ /* 0x000fe40001741670 */
[C---:B------:R-:W-:Y:S02]  /*fa90*/  IADD3 R2, R0.reuse, 0x18, RZ ;  /* 0x0000001800027810 */ /* 0x040fe40007ffe0ff */
[----:B------:R-:W-:Y:S02]  /*faa0*/  IADD3 R3, R0, 0x19, RZ ;  /* 0x0000001900037810 */ /* 0x000fe40007ffe0ff */
[----:B------:R-:W-:-:S02]  /*fab0*/  FSEL R187, R54, -INF , !P1 ;  /* 0xff80000036bb7808 */ /* 0x000fc40004800000 */
[----:B------:R-:W-:Y:S02]  /*fac0*/  FSEL R188, R180, -INF , !P6 ;  /* 0xff800000b4bc7808 */ /* 0x000fe40007000000 */
[----:B------:R-:W-:Y:S02]  /*fad0*/  FSEL R198, R182, -INF , !P3 ;  /* 0xff800000b6c67808 */ /* 0x000fe40005800000 */
[----:B------:R-:W-:Y:S02]  /*fae0*/  FSEL R184, R53, -INF , !P0 ;  /* 0xff80000035b87808 */ /* 0x000fe40004000000 */
[----:B------:R-:W-:Y:S02]  /*faf0*/  FSEL R189, R181, -INF , !P4 ;  /* 0xff800000b5bd7808 */ /* 0x000fe40006000000 */
[C---:B------:R-:W-:Y:S02]  /*fb00*/  ISETP.GE.AND P1, PT, R2.reuse, R230, PT ;  /* 0x000000e60200720c */ /* 0x040fe40003f26270 */
[----:B------:R-:W-:-:S02]  /*fb10*/  ISETP.GE.AND P6, PT, R2, R229, PT ;  /* 0x000000e50200720c */ /* 0x000fc40003fc6270 */
[C---:B------:R-:W-:Y:S02]  /*fb20*/  ISETP.GE.AND P3, PT, R2.reuse, R228, PT ;  /* 0x000000e40200720c */ /* 0x040fe40003f66270 */
[C---:B------:R-:W-:Y:S02]  /*fb30*/  ISETP.GE.AND P0, PT, R2.reuse, R227, PT ;  /* 0x000000e30200720c */ /* 0x040fe40003f06270 */
[----:B------:R-:W-:Y:S02]  /*fb40*/  ISETP.GE.AND P4, PT, R3, R230, PT ;  /* 0x000000e60300720c */ /* 0x000fe40003f86270 */
[C---:B------:R-:W-:Y:S02]  /*fb50*/  ISETP.LT.OR P1, PT, R2.reuse, R226, P1 ;  /* 0x000000e20200720c */ /* 0x040fe40000f21670 */
[C---:B------:R-:W-:Y:S02]  /*fb60*/  ISETP.LT.OR P6, PT, R2.reuse, R225, P6 ;  /* 0x000000e10200720c */ /* 0x040fe400037c1670 */
[----:B------:R-:W-:-:S02]  /*fb70*/  ISETP.LT.OR P3, PT, R2, R224, P3 ;  /* 0x000000e00200720c */ /* 0x000fc40001f61670 */
[----:B------:R-:W-:Y:S02]  /*fb80*/  ISETP.LT.OR P0, PT, R2, R223, P0 ;  /* 0x000000df0200720c */ /* 0x000fe40000701670 */
[----:B------:R-:W-:Y:S02]  /*fb90*/  ISETP.LT.OR P4, PT, R3, R226, P4 ;  /* 0x000000e20300720c */ /* 0x000fe40002781670 */
[----:B------:R-:W-:Y:S02]  /*fba0*/  IADD3 R2, R0, 0x20, RZ ;  /* 0x0000002000027810 */ /* 0x000fe40007ffe0ff */
[----:B------:R-:W-:Y:S02]  /*fbb0*/  FSEL R199, R183, -INF , !P2 ;  /* 0xff800000b7c77808 */ /* 0x000fe40005000000 */
[----:B------:R-:W-:Y:S02]  /*fbc0*/  FSEL R185, R55, -INF , !P5 ;  /* 0xff80000037b97808 */ /* 0x000fe40006800000 */
        /* <DEDUP_REMOVED lines=9> */
[C---:B------:R-:W-:Y:S02]  /*fc60*/  ISETP.GE.AND P3, PT, R2.reuse, R229, PT ;  /* 0x000000e50200720c */ /* 0x040fe40003f66270 */
[C---:B------:R-:W-:Y:S02]  /*fc70*/  ISETP.GE.AND P0, PT, R2.reuse, R228, PT ;  /* 0x000000e40200720c */ /* 0x040fe40003f06270 */
[----:B------:R-:W-:Y:S02]  /*fc80*/  ISETP.GE.AND P4, PT, R2, R227, PT ;  /* 0x000000e30200720c */ /* 0x000fe40003f86270 */
[----:B------:R-:W-:-:S02]  /*fc90*/  ISETP.LT.OR P5, PT, R3, R225, P5 ;  /* 0x000000e10300720c */ /* 0x000fc40002fa1670 */
[C---:B------:R-:W-:Y:S02]  /*fca0*/  ISETP.LT.OR P2, PT, R3.reuse, R224, P2 ;  /* 0x000000e00300720c */ /* 0x040fe40001741670 */
[----:B------:R-:W-:Y:S02]  /*fcb0*/  ISETP.LT.OR P1, PT, R3, R223, P1 ;  /* 0x000000df0300720c */ /* 0x000fe40000f21670 */
        /* <DEDUP_REMOVED lines=39> */
[----:B------:R-:W-:-:S02]  /*ff30*/  ISETP.GE.AND P2, PT, R3, R229, PT ;  /* 0x000000e50300720c */ /* 0x000fc40003f46270 */
[CC--:B------:R-:W-:Y:S02]  /*ff40*/  ISETP.GE.AND P3, PT, R3.reuse, R228.reuse, PT ;  /* 0x000000e40300720c */ /* 0x0c0fe40003f66270 */
[C---:B------:R-:W-:Y:S02]  /*ff50*/  ISETP.GE.AND P4, PT, R3.reuse, R227, PT ;  /* 0x000000e30300720c */ /* 0x040fe40003f86270 */
        /* <DEDUP_REMOVED lines=17> */
[----:B------:R-:W-:Y:S02]  /*10070*/  ISETP.LT.OR P0, PT, R3, R224, P0 ;  /* 0x000000e00300720c */ /* 0x000fe40000701670 */
[----:B------:R-:W-:Y:S02]  /*10080*/  IADD3 R2, R0, 0x38, RZ ;  /* 0x0000003800027810 */ /* 0x000fe40007ffe0ff */
[----:B------:R-:W-:Y:S02]  /*10090*/  FSEL R222, R105, -INF , !P0 ;  /* 0xff80000069de7808 */ /* 0x000fe40004000000 */
[----:B------:R-:W-:Y:S02]  /*100a0*/  ISETP.GE.AND P0, PT, R2, R229, PT ;  /* 0x000000e50200720c */ /* 0x000fe40003f06270 */
[----:B------:R-:W-:-:S02]  /*100b0*/  FSEL R34, R34, -INF , !P1 ;  /* 0xff80000022227808 */ /* 0x000fc40004800000 */
[----:B------:R-:W-:Y:S02]  /*100c0*/  ISETP.LT.OR P0, PT, R2, R225, P0 ;  /* 0x000000e10200720c */ /* 0x000fe40000701670 */
[C---:B------:R-:W-:Y:S01]  /*100d0*/  ISETP.GE.AND P1, PT, R3.reuse, R229, PT ;  /* 0x000000e50300720c */ /* 0x040fe20003f26270 */
[----:B------:R-:W-:Y:S01]  /*100e0*/  IMAD.WIDE.U32 R244, R10, -0x2daee0ad, RZ ;  /* 0xd2511f530af47825 */ /* 0x000fe200078e00ff */
[----:B------:R-:W-:Y:S02]  /*100f0*/  FSEL R10, R18, -INF , !P0 ;  /* 0xff800000120a7808 */ /* 0x000fe40004000000 */
[----:B------:R-:W-:Y:S02]  /*10100*/  ISETP.LT.OR P1, PT, R3, R225, P1 ;  /* 0x000000e10300720c */ /* 0x000fe40000f21670 */
[----:B------:R-:W-:Y:S01]  /*10110*/  IADD3 R0, R0, 0x39, RZ ;  /* 0x0000003900007810 */ /* 0x000fe20007ffe0ff */
[----:B------:R1:W-:Y:S01]  /*10120*/  STL [R1+0x94], R230 ;  /* 0x000094e601007387 */ /* 0x0003e20000100800 */
[----:B------:R-:W-:-:S02]  /*10130*/  FSEL R236, R32, -INF , !P2 ;  /* 0xff80000020ec7808 */ /* 0x000fc40005000000 */
[----:B------:R-:W-:Y:S01]  /*10140*/  FSEL R35, R35, -INF , !P1 ;  /* 0xff80000023237808 */ /* 0x000fe20004800000 */
[----:B------:R-:W-:Y:S01]  /*10150*/  STL [R1], R10 ;  /* 0x0000000a01007387 */ /* 0x000fe20000100800 */
[-C--:B------:R-:W-:Y:S02]  /*10160*/  ISETP.GE.AND P2, PT, R3, R230.reuse, PT ;  /* 0x000000e60300720c */ /* 0x080fe40003f46270 */
[-C--:B------:R-:W-:Y:S01]  /*10170*/  ISETP.GE.AND P1, PT, R2, R230.reuse, PT ;  /* 0x000000e60200720c */ /* 0x080fe20003f26270 */
[----:B------:R3:W-:Y:S01]  /*10180*/  STL [R1+0x98], R229 ;  /* 0x000098e501007387 */ /* 0x0007e20000100800 */
[----:B------:R-:W-:-:S03]  /*10190*/  ISETP.GE.AND P0, PT, R0, R230, PT ;  /* 0x000000e60000720c */ /* 0x000fc60003f06270 */
[----:B-1----:R-:W4:Y:S01]  /*101a0*/  LDL.LU R230, [R1] ;  /* 0x0000000001e67983 */ /* 0x002f220000300800 */
[----:B------:R-:W-:-:S04]  /*101b0*/  ISETP.LT.OR P2, PT, R3, R226, P2 ;  /* 0x000000e20300720c */ /* 0x000fc80001741670 */
[----:B------:R-:W-:Y:S02]  /*101c0*/  FSEL R33, R33, -INF , !P2 ;  /* 0xff80000021217808 */ /* 0x000fe40005000000 */
[C---:B------:R-:W-:Y:S01]  /*101d0*/  ISETP.GE.AND P2, PT, R3.reuse, R227, PT ;  /* 0x000000e30300720c */ /* 0x040fe20003f46270 */
[----:B------:R-:W-:Y:S01]  /*101e0*/  USHF.L.U32 UR4, UR29, 0x1, URZ ;  /* 0x000000011d047899 */ /* 0x000fe2000800063f */
[----:B------:R-:W-:Y:S02]  /*101f0*/  ISETP.LT.OR P1, PT, R2, R226, P1 ;  /* 0x000000e20200720c */ /* 0x000fe40000f21670 */
[----:B------:R-:W-:Y:S01]  /*10200*/  ISETP.LT.OR P2, PT, R3, R223, P2 ;  /* 0x000000df0300720c */ /* 0x000fe20001741670 */
[----:B------:R-:W-:Y:S02]  /*10210*/  IMAD.U32 R3, RZ, RZ, UR33 ;  /* 0x00000021ff037e24 */ /* 0x000fe4000f8e00ff */
[----:B------:R-:W-:Y:S01]  /*10220*/  IMAD.WIDE.U32 R240, R9, -0x326172a9, RZ ;  /* 0xcd9e8d5709f07825 */ /* 0x000fe200078e00ff */
[----:B------:R-:W-:-:S02]  /*10230*/  FSEL R234, R16, -INF , !P1 ;  /* 0xff80000010ea7808 */ /* 0x000fc40004800000 */
[----:B------:R-:W-:Y:S01]  /*10240*/  ISETP.GE.AND P1, PT, R2, R228, PT ;  /* 0x000000e40200720c */ /* 0x000fe20003f26270 */
[----:B------:R-:W-:Y:S01]  /*10250*/  IMAD.WIDE.U32 R232, R4, -0x326172a9, RZ ;  /* 0xcd9e8d5704e87825 */ /* 0x000fe200078e00ff */
[----:B------:R-:W-:Y:S02]  /*10260*/  ISETP.LT.OR P0, PT, R0, R226, P0 ;  /* 0x000000e20000720c */ /* 0x000fe40000701670 */
[----:B------:R-:W-:Y:S02]  /*10270*/  LOP3.LUT R4, R245, UR4, R3, 0x96, !PT ;  /* 0x00000004f5047c12 */ /* 0x000fe4000f8e9603 */
[----:B--2---:R-:W-:Y:S02]  /*10280*/  LOP3.LUT R3, R241, R5, RZ, 0x3c, !PT ;  /* 0x00000005f1037212 */ /* 0x004fe400078e3cff */
[----:B------:R-:W-:Y:S02]  /*10290*/  ISETP.LT.OR P1, PT, R2, R224, P1 ;  /* 0x000000e00200720c */ /* 0x000fe40000f21670 */
[----:B------:R-:W-:Y:S01]  /*102a0*/  FSEL R44, R17, -INF , !P0 ;  /* 0xff800000112c7808 */ /* 0x000fe20004000000 */
[----:B------:R-:W-:Y:S01]  /*102b0*/  IMAD.WIDE.U32 R212, R3, -0x2daee0ad, RZ ;  /* 0xd2511f5303d47825 */ /* 0x000fe200078e00ff */
[----:B------:R-:W-:-:S02]  /*102c0*/  ISETP.GE.AND P0, PT, R0, R228, PT ;  /* 0x000000e40000720c */ /* 0x000fc40003f06270 */
[----:B------:R-:W-:Y:S01]  /*102d0*/  FSEL R46, R64, -INF , !P1 ;  /* 0xff800000402e7808 */ /* 0x000fe20004800000 */
[----:B------:R-:W-:Y:S01]  /*102e0*/  IMAD.MOV.U32 R11, RZ, RZ, R7 ;  /* 0x000000ffff0b7224 */ /* 0x000fe200078e0007 */
[C---:B------:R-:W-:Y:S01]  /*102f0*/  ISETP.GE.AND P1, PT, R0.reuse, R229, PT ;  /* 0x000000e50000720c */ /* 0x040fe20003f26270 */
[----:B------:R-:W-:Y:S01]  /*10300*/  IMAD.MOV.U32 R12, RZ, RZ, R6 ;  /* 0x000000ffff0c7224 */ /* 0x000fe200078e0006 */
[----:B------:R-:W-:Y:S02]  /*10310*/  LOP3.LUT R7, R233, R5, RZ, 0x3c, !PT ;  /* 0x00000005e9077212 */ /* 0x000fe400078e3cff */
[----:B------:R-:W-:Y:S02]  /*10320*/  ISETP.LT.OR P0, PT, R0, R224, P0 ;  /* 0x000000e00000720c */ /* 0x000fe40000701670 */
[----:B------:R-:W-:Y:S01]  /*10330*/  LOP3.LUT R6, R213, UR15, R244, 0x96, !PT ;  /* 0x0000000fd5067c12 */ /* 0x000fe2000f8e96f4 */
[----:B------:R-:W-:Y:S01]  /*10340*/  IMAD.WIDE.U32 R4, R4, -0x326172a9, RZ ;  /* 0xcd9e8d5704047825 */ /* 0x000fe200078e00ff */
[----:B------:R-:W-:-:S02]  /*10350*/  ISETP.LT.OR P1, PT, R0, R225, P1 ;  /* 0x000000e10000720c */ /* 0x000fc40000f21670 */
[----:B---3--:R-:W-:Y:S01]  /*10360*/  FSEL R229, R65, -INF , !P0 ;  /* 0xff80000041e57808 */ /* 0x008fe20004000000 */
[----:B------:R-:W-:Y:S01]  /*10370*/  IMAD.WIDE.U32 R178, R7, -0x2daee0ad, RZ ;  /* 0xd2511f5307b27825 */ /* 0x000fe200078e00ff */
[-C--:B------:R-:W-:Y:S02]  /*10380*/  ISETP.GE.AND P0, PT, R0, R227.reuse, PT ;  /* 0x000000e30000720c */ /* 0x080fe40003f06270 */
[----:B------:R-:W-:Y:S01]  /*10390*/  FSEL R43, R19, -INF , !P1 ;  /* 0xff800000132b7808 */ /* 0x000fe20004800000 */
[----:B------:R-:W-:Y:S01]  /*103a0*/  IMAD.WIDE.U32 R176, R6, -0x326172a9, RZ ;  /* 0xcd9e8d5706b07825 */ /* 0x000fe200078e00ff */
[----:B------:R-:W-:Y:S02]  /*103b0*/  FMNMX.FTZ R6, R250, R20, !PT ;  /* 0x00000014fa067209 */ /* 0x000fe40007810000 */
[----:B------:R-:W-:Y:S01]  /*103c0*/  ISETP.GE.AND P1, PT, R2, R227, PT ;  /* 0x000000e30200720c */ /* 0x000fe20003f26270 */
[----:B------:R-:W-:Y:S01]  /*103d0*/  IMAD.MOV.U32 R9, RZ, RZ, R8 ;  /* 0x000000ffff097224 */ /* 0x000fe200078e0008 */
[----:B------:R-:W-:-:S02]  /*103e0*/  LOP3.LUT R3, R5, UR16, R240, 0x96, !PT ;  /* 0x0000001005037c12 */ /* 0x000fc4000f8e96f0 */
[-C--:B------:R-:W-:Y:S02]  /*103f0*/  ISETP.LT.OR P0, PT, R0, R223.reuse, P0 ;  /* 0x000000df0000720c */ /* 0x080fe40000701670 */
[----:B------:R-:W-:Y:S02]  /*10400*/  LOP3.LUT R0, R179, UR15, R244, 0x96, !PT ;  /* 0x0000000fb3007c12 */ /* 0x000fe4000f8e96f4 */
[----:B------:R-:W-:Y:S02]  /*10410*/  LOP3.LUT R8, R5, UR16, R232, 0x96, !PT ;  /* 0x0000001005087c12 */ /* 0x000fe4000f8e96e8 */
[----:B------:R-:W-:Y:S01]  /*10420*/  FMNMX.FTZ R6, R21, R6, !PT ;  /* 0x0000000615067209 */ /* 0x000fe20007810000 */
[----:B------:R-:W-:Y:S01]  /*10430*/  IMAD.MOV.U32 R213, RZ, RZ, R12 ;  /* 0x000000ffffd57224 */ /* 0x000fe200078e000c */
[----:B------:R-:W-:Y:S01]  /*10440*/  ISETP.LT.OR P1, PT, R2, R223, P1 ;  /* 0x000000df0200720c */ /* 0x000fe20000f21670 */
[----:B------:R-:W-:Y:S01]  /*10450*/  IMAD.WIDE.U32 R2, R3, -0x2daee0ad, RZ ;  /* 0xd2511f5303027825 */ /* 0x000fe200078e00ff */
[----:B------:R-:W-:-:S03]  /*10460*/  LOP3.LUT R12, R177, UR14, R4, 0x96, !PT ;  /* 0x0000000eb10c7c12 */ /* 0x000fc6000f8e9604 */
[----:B------:R-:W-:Y:S02]  /*10470*/  IMAD.MOV.U32 R101, RZ, RZ, R9 ;  /* 0x000000ffff657224 */ /* 0x000fe400078e0009 */
[----:B------:R-:W-:Y:S01]  /*10480*/  IMAD.WIDE.U32 R48, R0, -0x326172a9, RZ ;  /* 0xcd9e8d5700307825 */ /* 0x000fe200078e00ff */
[----:B------:R-:W-:-:S03]  /*10490*/  FMNMX.FTZ R0, R22, R6, !PT ;  /* 0x0000000616007209 */ /* 0x000fc60007810000 */
[----:B------:R-:W-:Y:S01]  /*104a0*/  IMAD.WIDE.U32 R8, R8, -0x2daee0ad, RZ ;  /* 0xd2511f5308087825 */ /* 0x000fe200078e00ff */
[----:B------:R-:W-:Y:S02]  /*104b0*/  LOP3.LUT R10, R3, UR13, R212, 0x96, !PT ;  /* 0x0000000d030a7c12 */ /* 0x000fe4000f8e96d4 */
[----:B------:R-:W-:Y:S01]  /*104c0*/  LOP3.LUT R4, R49, UR14, R4, 0x96, !PT ;  /* 0x0000000e31047c12 */ /* 0x000fe2000f8e9604 */
[----:B------:R-:W-:Y:S01]  /*104d0*/  IMAD.WIDE.U32 R12, R12, -0x2daee0ad, RZ ;  /* 0xd2511f530c0c7825 */ /* 0x000fe200078e00ff */
[----:B------:R-:W-:Y:S02]  /*104e0*/  FMNMX.FTZ R0, R24, R0, !PT ;  /* 0x0000000018007209 */ /* 0x000fe40007810000 */
[----:B------:R-:W-:Y:S01]  /*104f0*/  LOP3.LUT R3, R9, UR13, R178, 0x96, !PT ;  /* 0x0000000d09037c12 */ /* 0x000fe2000f8e96b2 */
[----:B------:R-:W-:Y:S01]  /*10500*/  IMAD.MOV.U32 R100, RZ, RZ, R11 ;  /* 0x000000ffff647224 */ /* 0x000fe200078e000b */
[----:B------:R-:W-:Y:S01]  /*10510*/  FMNMX.FTZ R0, R186, R0, !PT ;  /* 0x00000000ba007209 */ /* 0x000fe20007810000 */
[----:B------:R-:W-:Y:S01]  /*10520*/  IMAD.WIDE.U32 R10, R10, -0x326172a9, RZ ;  /* 0xcd9e8d570a0a7825 */ /* 0x000fe200078e00ff */
[----:B------:R-:W-:-:S03]  /*10530*/  LOP3.LUT R14, R13, UR11, R2, 0x96, !PT ;  /* 0x0000000b0d0e7c12 */ /* 0x000fc6000f8e9602 */
[----:B------:R-:W-:Y:S01]  /*10540*/  IMAD.WIDE.U32 R4, R4, -0x2daee0ad, RZ ;  /* 0xd2511f5304047825 */ /* 0x000fe200078e00ff */
[----:B------:R-:W-:-:S03]  /*10550*/  FMNMX.FTZ R0, R184, R0, !PT ;  /* 0x00000000b8007209 */ /* 0x000fc60007810000 */
[----:B------:R-:W-:Y:S01]  /*10560*/  IMAD.WIDE.U32 R2, R3, -0x326172a9, RZ ;  /* 0xcd9e8d5703027825 */ /* 0x000fe200078e00ff */
[----:B------:R-:W-:Y:S02]  /*10570*/  LOP3.LUT R6, R11, UR12, R176, 0x96, !PT ;  /* 0x0000000c0b067c12 */ /* 0x000fe4000f8e96b0 */
[----:B------:R-:W-:Y:S02]  /*10580*/  LOP3.LUT R11, R5, UR11, R8, 0x96, !PT ;  /* 0x0000000b050b7c12 */ /* 0x000fe4000f8e9608 */
[----:B------:R-:W-:Y:S02]  /*10590*/  LOP3.LUT R8, R3, UR12, R48, 0x96, !PT ;  /* 0x0000000c03087c12 */ /* 0x000fe4000f8e9630 */
[----:B------:R-:W-:Y:S01]  /*105a0*/  FMNMX.FTZ R3, R182, R0, !PT ;  /* 0x00000000b6037209 */ /* 0x000fe20007810000 */
[----:B------:R-:W-:Y:S01]  /*105b0*/  IMAD.WIDE.U32 R14, R14, -0x326172a9, RZ ;  /* 0xcd9e8d570e0e7825 */ /* 0x000fe200078e00ff */
[----:B------:R-:W-:Y:S02]  /*105c0*/  FMNMX.FTZ R0, R249, R23, !PT ;  /* 0x00000017f9007209 */ /* 0x000fe40007810000 */
[----:B------:R-:W-:-:S02]  /*105d0*/  FMNMX.FTZ R3, R180, R3, !PT ;  /* 0x00000003b4037209 */ /* 0x000fc40007810000 */
[----:B------:R-:W-:Y:S01]  /*105e0*/  FMNMX.FTZ R0, R25, R0, !PT ;  /* 0x0000000019007209 */ /* 0x000fe20007810000 */
[----:B------:R-:W-:Y:S01]  /*105f0*/  IMAD.WIDE.U32 R8, R8, -0x2daee0ad, RZ ;  /* 0xd2511f5308087825 */ /* 0x000fe200078e00ff */
[----:B------:R-:W-:Y:S02]  /*10600*/  LOP3.LUT R5, R15, UR10, R10, 0x96, !PT ;  /* 0x0000000a0f057c12 */ /* 0x000fe4000f8e960a */
[----:B------:R-:W-:Y:S01]  /*10610*/  FMNMX.FTZ R0, R26, R0, !PT ;  /* 0x000000001a007209 */ /* 0x000fe20007810000 */
[----:B------:R-:W-:Y:S01]  /*10620*/  IMAD.WIDE.U32 R10, R11, -0x326172a9, RZ ;  /* 0xcd9e8d570b0a7825 */ /* 0x000fe200078e00ff */
[----:B------:R-:W-:Y:S02]  /*10630*/  FMNMX.FTZ R3, R242, R3, !PT ;  /* 0x00000003f2037209 */ /* 0x000fe40007810000 */
[----:B------:R-:W-:Y:S01]  /*10640*/  LOP3.LUT R9, R9, UR9, R4, 0x96, !PT ;  /* 0x0000000909097c12 */ /* 0x000fe2000f8e9604 */
[----:B------:R-:W-:Y:S01]  /*10650*/  IMAD.WIDE.U32 R6, R6, -0x2daee0ad, RZ ;  /* 0xd2511f5306067825 */ /* 0x000fe200078e00ff */
[----:B------:R-:W-:-:S02]  /*10660*/  LOP3.LUT R4, R11, UR10, R2, 0x96, !PT ;  /* 0x0000000a0b047c12 */ /* 0x000fc4000f8e9602 */
[----:B------:R-:W-:Y:S02]  /*10670*/  FMNMX.FTZ R0, R27, R0, !PT ;  /* 0x000000001b007209 */ /* 0x000fe40007810000 */
[----:B------:R-:W-:Y:S01]  /*10680*/  FMNMX.FTZ R2, R45, R3, !PT ;  /* 0x000000032d027209 */ /* 0x000fe20007810000 */
[----:B------:R-:W-:Y:S01]  /*10690*/  IMAD.WIDE.U32 R58, R5, -0x2daee0ad, RZ ;  /* 0xd2511f53053a7825 */ /* 0x000fe200078e00ff */
[----:B------:R-:W-:Y:S02]  /*106a0*/  FMNMX.FTZ R3, R248, R29, !PT ;  /* 0x0000001df8037209 */ /* 0x000fe40007810000 */
[----:B------:R-:W-:Y:S02]  /*106b0*/  FMNMX.FTZ R0, R187, R0, !PT ;  /* 0x00000000bb007209 */ /* 0x000fe40007810000 */
[----:B------:R-:W-:Y:S02]  /*106c0*/  LOP3.LUT R7, R7, UR9, R12, 0x96, !PT ;  /* 0x0000000907077c12 */ /* 0x000fe4000f8e960c */
[----:B------:R-:W-:-:S02]  /*106d0*/  FMNMX.FTZ R2, R238, R2, !PT ;  /* 0x00000002ee027209 */ /* 0x000fc40007810000 */
[----:B------:R-:W-:Y:S02]  /*106e0*/  FMNMX.FTZ R3, R38, R3, !PT ;  /* 0x0000000326037209 */ /* 0x000fe40007810000 */
[----:B------:R-:W-:Y:S02]  /*106f0*/  FMNMX.FTZ R0, R185, R0, !PT ;  /* 0x00000000b9007209 */ /* 0x000fe40007810000 */
[----:B------:R-:W-:Y:S01]  /*10700*/  LOP3.LUT R5, R59, UR7, R6, 0x96, !PT ;  /* 0x000000073b057c12 */ /* 0x000fe2000f8e9606 */
[----:B------:R-:W-:Y:S01]  /*10710*/  IMAD.WIDE.U32 R6, R7, -0x326172a9, RZ ;  /* 0xcd9e8d5707067825 */ /* 0x000fe200078e00ff */
[----:B------:R-:W-:Y:S02]  /*10720*/  FMNMX.FTZ R2, R41, R2, !PT ;  /* 0x0000000229027209 */ /* 0x000fe40007810000 */
[----:B------:R-:W-:Y:S02]  /*10730*/  FMNMX.FTZ R3, R37, R3, !PT ;  /* 0x0000000325037209 */ /* 0x000fe40007810000 */
[----:B------:R-:W-:-:S02]  /*10740*/  FMNMX.FTZ R0, R183, R0, !PT ;  /* 0x00000000b7007209 */ /* 0x000fc40007810000 */
[----:B------:R-:W-:Y:S01]  /*10750*/  FMNMX.FTZ R2, R236, R2, !PT ;  /* 0x00000002ec027209 */ /* 0x000fe20007810000 */
[----:B------:R-:W-:Y:S01]  /*10760*/  IMAD.WIDE.U32 R50, R4, -0x2daee0ad, RZ ;  /* 0xd2511f5304327825 */ /* 0x000fe200078e00ff */
[----:B------:R-:W-:Y:S02]  /*10770*/  LOP3.LUT R59, R7, UR8, R14, 0x96, !PT ;  /* 0x00000008073b7c12 */ /* 0x000fe4000f8e960e */
[----:B------:R-:W-:Y:S02]  /*10780*/  FMNMX.FTZ R3, R36, R3, !PT ;  /* 0x0000000324037209 */ /* 0x000fe40007810000 */
[----:B------:R-:W-:Y:S02]  /*10790*/  FMNMX.FTZ R7, R181, R0, !PT ;  /* 0x00000000b5077209 */ /* 0x000fe40007810000 */
[----:B------:R-:W-:Y:S02]  /*107a0*/  FMNMX.FTZ R2, R33, R2, !PT ;  /* 0x0000000221027209 */ /* 0x000fe40007810000 */
[----:B------:R-:W-:-:S02]  /*107b0*/  FMNMX.FTZ R0, R188, R3, !PT ;  /* 0x00000003bc007209 */ /* 0x000fc40007810000 */
[----:B------:R-:W-:Y:S01]  /*107c0*/  LOP3.LUT R11, R51, UR7, R8, 0x96, !PT ;  /* 0x00000007330b7c12 */ /* 0x000fe2000f8e9608 */
[----:B------:R-:W-:Y:S01]  /*107d0*/  IMAD.WIDE.U32 R8, R9, -0x326172a9, RZ ;  /* 0xcd9e8d5709087825 */ /* 0x000fe200078e00ff */
[----:B------:R-:W-:Y:S02]  /*107e0*/  FMNMX.FTZ R3, R211, R7, !PT ;  /* 0x00000007d3037209 */ /* 0x000fe40007810000 */
[----:B------:R-:W-:Y:S01]  /*107f0*/  FMNMX.FTZ R2, R234, R2, !PT ;  /* 0x00000002ea027209 */ /* 0x000fe20007810000 */
[----:B------:R-:W-:Y:S01]  /*10800*/  IMAD.WIDE.U32 R4, R5, -0x326172a9, RZ ;  /* 0xcd9e8d5705047825 */ /* 0x000fe200078e00ff */
[----:B------:R-:W-:Y:S02]  /*10810*/  FMNMX.FTZ R7, R189, R0, !PT ;  /* 0x00000000bd077209 */ /* 0x000fe40007810000 */
[----:B------:R-:W-:Y:S02]  /*10820*/  FMNMX.FTZ R0, R47, R3, !PT ;  /* 0x000000032f007209 */ /* 0x000fe40007810000 */
[----:B------:R-:W-:-:S02]  /*10830*/  FMNMX.FTZ R105, R44, R2, !PT ;  /* 0x000000022c697209 */ /* 0x000fc40007810000 */
[----:B------:R-:W-:Y:S02]  /*10840*/  LOP3.LUT R51, R9, UR8, R10, 0x96, !PT ;  /* 0x0000000809337c12 */ /* 0x000fe4000f8e960a */
[----:B------:R-:W-:Y:S02]  /*10850*/  LOP3.LUT R6, R5, UR17, R6, 0x96, !PT ;  /* 0x0000001105067c12 */ /* 0x000fe4000f8e9606 */
[----:B------:R-:W-:Y:S01]  /*10860*/  LOP3.LUT R9, R4, 0xffff, RZ, 0xc0, !PT ;  /* 0x0000ffff04097812 */ /* 0x000fe200078ec0ff */
[----:B------:R-:W-:Y:S01]  /*10870*/  IMAD.WIDE.U32 R2, R11, -0x326172a9, RZ ;  /* 0xcd9e8d570b027825 */ /* 0x000fe200078e00ff */
[----:B------:R-:W-:Y:S01]  /*10880*/  FMNMX.FTZ R5, R235, R0, !PT ;  /* 0x00000000eb057209 */ /* 0x000fe20007810000 */
[----:B------:R-:W1:Y:S03]  /*10890*/  SHFL.BFLY PT, R12, R105, 0x2, 0x1f ;  /* 0x0c401f00690c7f89 */ /* 0x000e6600000e0000 */
[----:B------:R-:W-:-:S02]  /*108a0*/  FMNMX.FTZ R5, R201, R5, !PT ;  /* 0x00000005c9057209 */ /* 0x000fc40007810000 */
[----:B------:R-:W-:Y:S02]  /*108b0*/  LOP3.LUT R0, R3, UR17, R8, 0x96, !PT ;  /* 0x0000001103007c12 */ /* 0x000fe4000f8e9608 */
[----:B------:R-:W-:Y:S02]  /*108c0*/  LOP3.LUT R8, R2, 0xffff, RZ, 0xc0, !PT ;  /* 0x0000ffff02087812 */ /* 0x000fe400078ec0ff */
[----:B------:R-:W-:Y:S02]  /*108d0*/  FMNMX.FTZ R3, R34, R5, !PT ;  /* 0x0000000522037209 */ /* 0x000fe40007810000 */
[----:B------:R-:W-:Y:S02]  /*108e0*/  LOP3.LUT R14, R2, 0xff, RZ, 0xc0, !PT ;  /* 0x000000ff020e7812 */ /* 0x000fe400078ec0ff */
[--C-:B------:R-:W-:Y:S02]  /*108f0*/  SHF.R.U32.HI R15, RZ, 0x10, R2.reuse ;  /* 0x00000010ff0f7819 */ /* 0x100fe40000011602 */
[----:B------:R-:W-:-:S02]  /*10900*/  SHF.R.U32.HI R16, RZ, 0x18, R2 ;  /* 0x00000018ff107819 */ /* 0x000fc40000011602 */
[----:B------:R-:W-:Y:S02]  /*10910*/  FMNMX.FTZ R2, R35, R3, !PT ;  /* 0x0000000323027209 */ /* 0x000fe40007810000 */
[----:B------:R-:W-:Y:S02]  /*10920*/  FMNMX.FTZ R3, R231, R39, !PT ;  /* 0x00000027e7037209 */ /* 0x000fe40007810000 */
[----:B------:R-:W-:Y:S02]  /*10930*/  LOP3.LUT R10, R4, 0xff, RZ, 0xc0, !PT ;  /* 0x000000ff040a7812 */ /* 0x000fe400078ec0ff */
[--C-:B------:R-:W-:Y:S02]  /*10940*/  SHF.R.U32.HI R11, RZ, 0x10, R4.reuse ;  /* 0x00000010ff0b7819 */ /* 0x100fe40000011604 */
[----:B------:R-:W-:Y:S02]  /*10950*/  SHF.R.U32.HI R13, RZ, 0x18, R4 ;  /* 0x00000018ff0d7819 */ /* 0x000fe40000011604 */
        /* <DEDUP_REMOVED lines=10> */
[----:B------:R-:W-:Y:S02]  /*10a00*/  SHF.R.U32.HI R5, RZ, 0x8, R9 ;  /* 0x00000008ff057819 */ /* 0x000fe40000011609 */
[----:B------:R-:W-:Y:S02]  /*10a10*/  FMNMX.FTZ R4, R192, R4, !PT ;  /* 0x00000004c0047209 */ /* 0x000fe40007810000 */
[----:B------:R-:W-:Y:S02]  /*10a20*/  FMNMX.FTZ R3, R199, R3, !PT ;  /* 0x00000003c7037209 */ /* 0x000fe40007810000 */
[----:B------:R-:W-:-:S02]  /*10a30*/  PRMT R10, R10, 0x5410, R5 ;  /* 0x000054100a0a7816 */ /* 0x000fc40000000005 */
[----:B------:R-:W-:Y:S02]  /*10a40*/  FMNMX.FTZ R103, R193, R4, !PT ;  /* 0x00000004c1677209 */ /* 0x000fe40007810000 */
[----:B------:R-:W-:Y:S02]  /*10a50*/  FMNMX.FTZ R3, R196, R3, !PT ;  /* 0x00000003c4037209 */ /* 0x000fe40007810000 */
[----:B------:R-:W-:Y:S02]  /*10a60*/  FMNMX.FTZ R103, R215, R103, !PT ;  /* 0x00000067d7677209 */ /* 0x000fe40007810000 */
[----:B------:R-:W-:Y:S02]  /*10a70*/  FMNMX.FTZ R3, R197, R3, !PT ;  /* 0x00000003c5037209 */ /* 0x000fe40007810000 */
[----:B------:R-:W-:Y:S02]  /*10a80*/  FMNMX.FTZ R103, R222, R103, !PT ;  /* 0x00000067de677209 */ /* 0x000fe40007810000 */
[----:B------:R-:W-:-:S02]  /*10a90*/  FSEL R179, R111, -INF , !P6 ;  /* 0xff8000006fb37808 */ /* 0x000fc40007000000 */
[----:B------:R-:W-:Y:S02]  /*10aa0*/  FMNMX.FTZ R3, R210, R3, !PT ;  /* 0x00000003d2037209 */ /* 0x000fe40007810000 */
[----:B------:R-:W-:Y:S02]  /*10ab0*/  FMNMX.FTZ R103, R46, R103, !PT ;  /* 0x000000672e677209 */ /* 0x000fe40007810000 */
[----:B------:R-:W-:Y:S02]  /*10ac0*/  FSEL R194, R194, -INF , !P5 ;  /* 0xff800000c2c27808 */ /* 0x000fe40006800000 */
[----:B------:R-:W-:Y:S02]  /*10ad0*/  FMNMX.FTZ R3, R179, R3, !PT ;  /* 0x00000003b3037209 */ /* 0x000fe40007810000 */
[----:B------:R-:W-:Y:S02]  /*10ae0*/  FMNMX.FTZ R103, R229, R103, !PT ;  /* 0x00000067e5677209 */ /* 0x000fe40007810000 */
[----:B------:R-:W-:-:S02]  /*10af0*/  FSEL R195, R195, -INF , !P4 ;  /* 0xff800000c3c37808 */ /* 0x000fc40006000000 */
[----:B------:R-:W-:Y:S02]  /*10b00*/  FMNMX.FTZ R3, R194, R3, !PT ;  /* 0x00000003c2037209 */ /* 0x000fe40007810000 */
[----:B-1----:R-:W-:Y:S02]  /*10b10*/  FMNMX.FTZ R105, R105, R7, !PT ;  /* 0x0000000769697209 */ /* 0x002fe40007810000 */
[----:B------:R-:W-:Y:S01]  /*10b20*/  SHFL.BFLY PT, R7, R103, 0x2, 0x1f ;  /* 0x0c401f0067077f89 */ /* 0x000fe200000e0000 */
[----:B------:R-:W-:Y:S02]  /*10b30*/  FSEL R246, R106, -INF , !P3 ;  /* 0xff8000006af67808 */ /* 0x000fe40005800000 */
[----:B------:R-:W-:Y:S02]  /*10b40*/  FMNMX.FTZ R3, R195, R3, !PT ;  /* 0x00000003c3037209 */ /* 0x000fe40007810000 */
[----:B------:R-:W-:Y:S02]  /*10b50*/  FSEL R244, R107, -INF , !P2 ;  /* 0xff8000006bf47808 */ /* 0x000fe40005000000 */
[----:B------:R-:W-:Y:S01]  /*10b60*/  FMNMX.FTZ R3, R246, R3, !PT ;  /* 0x00000003f6037209 */ /* 0x000fe20007810000 */
[----:B------:R-:W-:Y:S01]  /*10b70*/  IMAD.MOV.U32 R200, RZ, RZ, R252 ;  /* 0x000000ffffc87224 */ /* 0x000fe200078e00fc */
[----:B------:R-:W-:-:S02]  /*10b80*/  FSEL R252, R66, -INF , !P1 ;  /* 0xff80000042fc7808 */ /* 0x000fc40004800000 */
[----:B----4-:R-:W-:-:S04]  /*10b90*/  FMNMX.FTZ R2, R230, R2, !PT ;  /* 0x00000002e6027209 */ /* 0x010fc80007810000 */
[----:B------:R-:W-:-:S05]  /*10ba0*/  FMNMX.FTZ R2, R43, R2, !PT ;  /* 0x000000022b027209 */ /* 0x000fca0007810000 */
[----:B------:R-:W1:Y:S01]  /*10bb0*/  SHFL.BFLY PT, R5, R2, 0x2, 0x1f ;  /* 0x0c401f0002057f89 */ /* 0x000e6200000e0000 */
[----:B------:R-:W-:Y:S02]  /*10bc0*/  FMNMX.FTZ R3, R244, R3, !PT ;  /* 0x00000003f4037209 */ /* 0x000fe40007810000 */
[----:B------:R-:W-:Y:S02]  /*10bd0*/  FSEL R247, R67, -INF , !P0 ;  /* 0xff80000043f77808 */ /* 0x000fe40004000000 */
[----:B------:R-:W-:-:S04]  /*10be0*/  FMNMX.FTZ R102, R252, R3, !PT ;  /* 0x00000003fc667209 */ /* 0x000fc80007810000 */
[----:B------:R-:W-:Y:S02]  /*10bf0*/  FMNMX.FTZ R102, R247, R102, !PT ;  /* 0x00000066f7667209 */ /* 0x000fe40007810000 */
[----:B-1----:R-:W-:-:S05]  /*10c00*/  FMNMX.FTZ R2, R2, R5, !PT ;  /* 0x0000000502027209 */ /* 0x002fca0007810000 */
[----:B------:R-:W1:Y:S01]  /*10c10*/  SHFL.BFLY PT, R104, R2, 0x1, 0x1f ;  /* 0x0c201f0002687f89 */ /* 0x000e6200000e0000 */
[----:B------:R-:W-:Y:S01]  /*10c20*/  LOP3.LUT R5, R15, 0xff, RZ, 0xc0, !PT ;  /* 0x000000ff0f057812 */ /* 0x000fe200078ec0ff */
[----:B------:R-:W-:Y:S01]  /*10c30*/  FMUL.FTZ R31, R105, c[0x0][0x23c] ;  /* 0x00008f00691f7a20 */ /* 0x000fe20000410000 */
[----:B------:R-:W-:Y:S02]  /*10c40*/  LOP3.LUT R4, R11, 0xff, RZ, 0xc0, !PT ;  /* 0x000000ff0b047812 */ /* 0x000fe400078ec0ff */
[----:B------:R-:W-:Y:S02]  /*10c50*/  PRMT R18, R5, 0x5410, R16 ;  /* 0x0000541005127816 */ /* 0x000fe40000000010 */
[----:B------:R-:W2:Y:S01]  /*10c60*/  SHFL.BFLY PT, R5, R102, 0x2, 0x1f ;  /* 0x0c401f0066057f89 */ /* 0x000ea200000e0000 */
[----:B------:R-:W-:Y:S02]  /*10c70*/  FSETP.NEU.FTZ.AND P5, PT, R105, -INF , PT ;  /* 0xff8000006900780b */ /* 0x000fe40003fbd000 */
[----:B------:R-:W-:-:S02]  /*10c80*/  FMNMX.FTZ R103, R103, R7, !PT ;  /* 0x0000000767677209 */ /* 0x000fc40007810000 */
[----:B------:R-:W-:Y:S02]  /*10c90*/  PRMT R11, R4, 0x5410, R13 ;  /* 0x00005410040b7816 */ /* 0x000fe4000000000d */
[----:B------:R-:W-:Y:S01]  /*10ca0*/  SHF.R.U32.HI R4, RZ, 0x8, R8 ;  /* 0x00000008ff047819 */ /* 0x000fe20000011608 */
[----:B------:R-:W3:Y:S01]  /*10cb0*/  SHFL.BFLY PT, R7, R103, 0x1, 0x1f ;  /* 0x0c201f0067077f89 */ /* 0x000ee200000e0000 */
[----:B------:R-:W-:Y:S02]  /*10cc0*/  FSEL R31, R31, RZ, P5 ;  /* 0x000000ff1f1f7208 */ /* 0x000fe40002800000 */
[----:B------:R-:W-:-:S03]  /*10cd0*/  PRMT R14, R14, 0x5410, R4 ;  /* 0x000054100e0e7816 */ /* 0x000fc60000000004 */
[----:B------:R-:W-:Y:S01]  /*10ce0*/  FFMA.FTZ R4, R20, c[0x0][0x23c], -R31 ;  /* 0x00008f0014047a23 */ /* 0x000fe2000001081f */
[----:B-1----:R-:W-:-:S03]  /*10cf0*/  FMNMX.FTZ R104, R2, R104, !PT ;  /* 0x0000006802687209 */ /* 0x002fc60007810000 */
[----:B------:R1:W-:Y:S01]  /*10d00*/  MUFU.EX2 R19, R4 ;  /* 0x0000000400137308 */ /* 0x0003e20000000800 */
[----:B------:R-:W-:Y:S01]  /*10d10*/  FFMA.FTZ R2, R22, c[0x0][0x23c], -R31 ;  /* 0x00008f0016027a23 */ /* 0x000fe2000001081f */
[----:B------:R-:W-:Y:S01]  /*10d20*/  LOP3.LUT R3, R6, 0xffff, RZ, 0xc0, !PT ;  /* 0x0000ffff06037812 */ /* 0x000fe200078ec0ff */
[C---:B------:R-:W-:Y:S01]  /*10d30*/  FMUL.FTZ R30, R104.reuse, c[0x0][0x23c] ;  /* 0x00008f00681e7a20 */ /* 0x040fe20000410000 */
[----:B------:R-:W-:-:S04]  /*10d40*/  FSETP.NEU.FTZ.AND P2, PT, R104, -INF , PT ;  /* 0xff8000006800780b */ /* 0x000fc80003f5d000 */
[----:B------:R4:W-:Y:S01]  /*10d50*/  MUFU.EX2 R110, R2 ;  /* 0x00000002006e7308 */ /* 0x0009e20000000800 */
[----:B------:R-:W-:Y:S01]  /*10d60*/  FSEL R30, R30, RZ, P2 ;  /* 0x000000ff1e1e7208 */ /* 0x000fe20001000000 */
[----:B-1----:R-:W-:-:S06]  /*10d70*/  FFMA.FTZ R4, R21, c[0x0][0x23c], -R31 ;  /* 0x00008f0015047a23 */ /* 0x002fcc000001081f */
[----:B------:R1:W-:Y:S01]  /*10d80*/  MUFU.EX2 R32, R4 ;  /* 0x0000000400207308 */ /* 0x0003e20000000800 */
[----:B--2---:R-:W-:Y:S02]  /*10d90*/  FMNMX.FTZ R102, R102, R5, !PT ;  /* 0x0000000566667209 */ /* 0x004fe40007810000 */
[----:B----4-:R-:W-:-:S03]  /*10da0*/  LOP3.LUT R2, R6, 0xff, RZ, 0xc0, !PT ;  /* 0x000000ff06027812 */ /* 0x010fc600078ec0ff */
[----:B------:R-:W2:Y:S01]  /*10db0*/  SHFL.BFLY PT, R5, R102, 0x1, 0x1f ;  /* 0x0c201f0066057f89 */ /* 0x000ea200000e0000 */
[----:B-1----:R-:W-:Y:S01]  /*10dc0*/  SHF.R.U32.HI R4, RZ, 0x8, R3 ;  /* 0x00000008ff047819 */ /* 0x002fe20000011603 */
[----:B------:R-:W-:-:S03]  /*10dd0*/  FFMA.FTZ R3, R24, c[0x0][0x23c], -R31 ;  /* 0x00008f0018037a23 */ /* 0x000fc6000001081f */
[----:B------:R-:W-:Y:S01]  /*10de0*/  PRMT R8, R2, 0x5410, R4 ;  /* 0x0000541002087816 */ /* 0x000fe20000000004 */
[----:B------:R1:W4:Y:S01]  /*10df0*/  MUFU.EX2 R239, R3 ;  /* 0x0000000300ef7308 */ /* 0x0003220000000800 */
[----:B------:R-:W-:Y:S01]  /*10e00*/  FFMA.FTZ R2, R23, c[0x0][0x23c], -R30 ;  /* 0x00008f0017027a23 */ /* 0x000fe2000001081e */
[----:B---3--:R-:W-:Y:S01]  /*10e10*/  FMNMX.FTZ R103, R103, R7, !PT ;  /* 0x0000000767677209 */ /* 0x008fe20007810000 */
[----:B------:R-:W-:Y:S05]  /*10e20*/  LDSM.16.MT88.4 R20, [R218+0x9000] ;  /* 0x00900000da14783b */ /* 0x000fea0000004200 */
[----:B------:R3:W-:Y:S01]  /*10e30*/  MUFU.EX2 R108, R2 ;  /* 0x00000002006c7308 */ /* 0x0007e20000000800 */
[----:B-1----:R-:W-:-:S02]  /*10e40*/  SHF.R.U32.HI R3, RZ, 0x10, R6 ;  /* 0x00000010ff037819 */ /* 0x002fc40000011606 */
[----:B------:R-:W-:Y:S01]  /*10e50*/  SHF.R.U32.HI R6, RZ, 0x18, R6 ;  /* 0x00000018ff067819 */ /* 0x000fe20000011606 */
[----:B------:R-:W-:Y:S01]  /*10e60*/  FMUL.FTZ R28, R103, c[0x0][0x23c] ;  /* 0x00008f00671c7a20 */ /* 0x000fe20000410000 */
[----:B---3--:R-:W-:Y:S01]  /*10e70*/  LOP3.LUT R2, R3, 0xff, RZ, 0xc0, !PT ;  /* 0x000000ff03027812 */ /* 0x008fe200078ec0ff */
[----:B------:R-:W-:Y:S01]  /*10e80*/  FFMA.FTZ R3, R25, c[0x0][0x23c], -R30 ;  /* 0x00008f0019037a23 */ /* 0x000fe2000001081e */
[----:B------:R-:W-:Y:S02]  /*10e90*/  FSETP.NEU.FTZ.AND P1, PT, R103, -INF , PT ;  /* 0xff8000006700780b */ /* 0x000fe40003f3d000 */
[----:B------:R-:W-:Y:S01]  /*10ea0*/  PRMT R6, R2, 0x5410, R6 ;  /* 0x0000541002067816 */ /* 0x000fe20000000006 */
[----:B------:R1:W-:Y:S01]  /*10eb0*/  MUFU.EX2 R214, R3 ;  /* 0x0000000300d67308 */ /* 0x0003e20000000800 */
[----:B------:R-:W-:Y:S02]  /*10ec0*/  LOP3.LUT R2, R0, 0xffff, RZ, 0xc0, !PT ;  /* 0x0000ffff00027812 */ /* 0x000fe400078ec0ff */
[----:B------:R-:W-:-:S02]  /*10ed0*/  FSEL R28, R28, RZ, P1 ;  /* 0x000000ff1c1c7208 */ /* 0x000fc40000800000 */
[----:B------:R-:W-:Y:S02]  /*10ee0*/  SHF.R.U32.HI R4, RZ, 0x8, R2 ;  /* 0x00000008ff047819 */ /* 0x000fe40000011602 */
[----:B------:R-:W-:Y:S01]  /*10ef0*/  LOP3.LUT R2, R0, 0xff, RZ, 0xc0, !PT ;  /* 0x000000ff00027812 */ /* 0x000fe200078ec0ff */
[----:B-1----:R-:W-:-:S03]  /*10f00*/  FFMA.FTZ R3, R26, c[0x0][0x23c], -R30 ;  /* 0x00008f001a037a23 */ /* 0x002fc6000001081e */
[----:B------:R-:W-:Y:S01]  /*10f10*/  PRMT R17, R2, 0x5410, R4 ;  /* 0x0000541002117816 */ /* 0x000fe20000000004 */
[----:B------:R1:W-:Y:S01]  /*10f20*/  MUFU.EX2 R217, R3 ;  /* 0x0000000300d97308 */ /* 0x0003e20000000800 */
[----:B------:R-:W-:Y:S01]  /*10f30*/  FFMA.FTZ R2, R29, c[0x0][0x23c], -R28 ;  /* 0x00008f001d027a23 */ /* 0x000fe2000001081c */
[----:B--2---:R-:W-:-:S06]  /*10f40*/  FMNMX.FTZ R102, R102, R5, !PT ;  /* 0x0000000566667209 */ /* 0x004fcc0007810000 */
[----:B------:R2:W-:Y:S01]  /*10f50*/  MUFU.EX2 R219, R2 ;  /* 0x0000000200db7308 */ /* 0x0005e20000000800 */
[----:B-1----:R-:W-:Y:S01]  /*10f60*/  FFMA.FTZ R3, R27, c[0x0][0x23c], -R30 ;  /* 0x00008f001b037a23 */ /* 0x002fe2000001081e */
[C---:B------:R-:W-:Y:S01]  /*10f70*/  FSETP.NEU.FTZ.AND P0, PT, R102.reuse, -INF , PT ;  /* 0xff8000006600780b */ /* 0x040fe20003f1d000 */
[----:B------:R-:W-:Y:S01]  /*10f80*/  FMUL.FTZ R29, R102, c[0x0][0x23c] ;  /* 0x00008f00661d7a20 */ /* 0x000fe20000410000 */
[----:B------:R-:W-:-:S04]  /*10f90*/  PRMT R42, R251, 0x7054, R251 ;  /* 0x00007054fb2a7816 */ /* 0x000fc800000000fb */
[----:B------:R1:W3:Y:S01]  /*10fa0*/  MUFU.EX2 R221, R3 ;  /* 0x0000000300dd7308 */ /* 0x0002e20000000800 */
[----:B------:R-:W-:Y:S01]  /*10fb0*/  IMAD.MOV.U32 R237, RZ, RZ, R101 ;  /* 0x000000ffffed7224 */ /* 0x000fe200078e0065 */
[----:B------:R-:W-:Y:S01]  /*10fc0*/  LDSM.16.MT88.4 R24, [R218+0xa000] ;  /* 0x00a00000da18783b */ /* 0x000fe20000004200 */
[--C-:B--2---:R-:W-:Y:S02]  /*10fd0*/  SHF.R.U32.HI R2, RZ, 0x18, R0.reuse ;  /* 0x00000018ff027819 */ /* 0x104fe40000011600 */
[----:B-1----:R-:W-:-:S04]  /*10fe0*/  SHF.R.U32.HI R3, RZ, 0x10, R0 ;  /* 0x00000010ff037819 */ /* 0x002fc80000011600 */
[----:B------:R-:W-:-:S04]  /*10ff0*/  LOP3.LUT R0, R3, 0xff, RZ, 0xc0, !PT ;  /* 0x000000ff03007812 */ /* 0x000fc800078ec0ff */
[----:B------:R-:W-:Y:S01]  /*11000*/  PRMT R16, R0, 0x5410, R2 ;  /* 0x0000541000107816 */ /* 0x000fe20000000002 */
[----:B------:R-:W-:Y:S01]  /*11010*/  FFMA.FTZ R0, R37, c[0x0][0x23c], -R28 ;  /* 0x00008f0025007a23 */ /* 0x000fe2000001081c */
[----:B------:R-:W-:-:S03]  /*11020*/  FSEL R29, R29, RZ, P0 ;  /* 0x000000ff1d1d7208 */ /* 0x000fc60000000000 */
[----:B------:R1:W-:Y:S01]  /*11030*/  MUFU.EX2 R220, R0 ;  /* 0x0000000000dc7308 */ /* 0x0003e20000000800 */
[----:B------:R-:W-:Y:S01]  /*11040*/  FFMA.FTZ R2, R36, c[0x0][0x23c], -R28 ;  /* 0x00008f0024027a23 */ /* 0x000fe2000001081c */
[----:B-1----:R-:W-:-:S05]  /*11050*/  FSEL R0, R105, RZ, P5 ;  /* 0x000000ff69007208 */ /* 0x002fca0002800000 */
[----:B------:R-:W-:Y:S02]  /*11060*/  FADD.FTZ R4, R250, -R0 ;  /* 0x80000000fa047221 */ /* 0x000fe40000010000 */
[----:B------:R-:W-:-:S04]  /*11070*/  FFMA.FTZ R0, R39, c[0x0][0x23c], -R29 ;  /* 0x00008f0027007a23 */ /* 0x000fc8000001081d */
[----:B------:R1:W-:Y:S01]  /*11080*/  MUFU.EX2 R251, R0 ;  /* 0x0000000000fb7308 */ /* 0x0003e20000000800 */
[--C-:B------:R-:W-:Y:S02]  /*11090*/  HSET2.LE.AND R10, R10, R42.reuse, PT ;  /* 0x0000002a0a0a7233 */ /* 0x100fe40003803000 */
[----:B------:R-:W-:-:S05]  /*110a0*/  HSET2.LE.AND R11, R11, R42, PT ;  /* 0x0000002a0b0b7233 */ /* 0x000fca0003803000 */
[----:B------:R2:W2:Y:S01]  /*110b0*/  MUFU.EX2 R40, R2 ;  /* 0x0000000200287308 */ /* 0x0004a20000000800 */
[----:B-1----:R-:W-:-:S07]  /*110c0*/  FFMA.FTZ R0, R60, c[0x0][0x23c], -R29 ;  /* 0x00008f003c007a23 */ /* 0x002fce000001081d */
[----:B------:R4:W-:Y:S01]  /*110d0*/  MUFU.EX2 R250, R0 ;  /* 0x0000000000fa7308 */ /* 0x0009e20000000800 */
[----:B--2---:R-:W-:Y:S01]  /*110e0*/  FSEL R2, R104, RZ, P2 ;  /* 0x000000ff68027208 */ /* 0x004fe20001000000 */
[----:B------:R-:W-:-:S04]  /*110f0*/  HSET2.LE.AND R8, R8, R42, PT ;  /* 0x0000002a08087233 */ /* 0x000fc80003803000 */
[----:B------:R-:W-:Y:S01]  /*11100*/  FADD.FTZ R5, R249, -R2 ;  /* 0x80000002f9057221 */ /* 0x000fe20000010000 */
[----:B----4-:R-:W-:-:S04]  /*11110*/  F2FP.BF16.PACK_AB R0, R239, R110 ;  /* 0x0000006eef00723e */ /* 0x010fc800000010ff */
[----:B------:R-:W-:Y:S02]  /*11120*/  LOP3.LUT R10, R10, R0, RZ, 0xc0, !PT ;  /* 0x000000000a0a7212 */ /* 0x000fe400078ec0ff */
[----:B---3--:R-:W-:Y:S02]  /*11130*/  F2FP.BF16.PACK_AB R0, R221, R217 ;  /* 0x000000d9dd00723e */ /* 0x008fe400000010ff */
[----:B------:R-:W-:Y:S02]  /*11140*/  FSEL R2, R102, RZ, P0 ;  /* 0x000000ff66027208 */ /* 0x000fe40000000000 */
[----:B------:R-:W-:Y:S01]  /*11150*/  LOP3.LUT R11, R11, R0, RZ, 0xc0, !PT ;  /* 0x000000000b0b7212 */ /* 0x000fe200078ec0ff */
[----:B------:R-:W-:Y:S01]  /*11160*/  FFMA.FTZ R3, R38, c[0x0][0x23c], -R28 ;  /* 0x00008f0026037a23 */ /* 0x000fe2000001081c */
[----:B------:R-:W-:Y:S01]  /*11170*/  F2FP.BF16.PACK_AB R0, R32, R19 ;  /* 0x000000132000723e */ /* 0x000fe200000010ff */
[----:B------:R-:W-:Y:S01]  /*11180*/  FADD.FTZ R7, R231, -R2 ;  /* 0x80000002e7077221 */ /* 0x000fe20000010000 */
[----:B------:R-:W-:Y:S01]  /*11190*/  HSET2.LE.AND R9, R6, R42, PT ;  /* 0x0000002a06097233 */ /* 0x000fe20003803000 */
[----:B------:R-:W-:Y:S01]  /*111a0*/  FFMA.FTZ R2, R56, c[0x0][0x23c], -R29 ;  /* 0x00008f0038027a23 */ /* 0x000fe2000001081d */
[----:B------:R-:W-:Y:S01]  /*111b0*/  LOP3.LUT R8, R8, R0, RZ, 0xc0, !PT ;  /* 0x0000000008087212 */ /* 0x000fe200078ec0ff */
[----:B------:R1:W-:Y:S01]  /*111c0*/  MUFU.EX2 R109, R3 ;  /* 0x00000003006d7308 */ /* 0x0003e20000000800 */
[----:B------:R-:W-:-:S04]  /*111d0*/  F2FP.BF16.PACK_AB R0, R214, R108 ;  /* 0x0000006cd600723e */ /* 0x000fc800000010ff */
[----:B------:R-:W-:-:S03]  /*111e0*/  LOP3.LUT R9, R9, R0, RZ, 0xc0, !PT ;  /* 0x0000000009097212 */ /* 0x000fc600078ec0ff */
[----:B------:R2:W-:Y:S01]  /*111f0*/  MUFU.EX2 R249, R2 ;  /* 0x0000000200f97308 */ /* 0x0005e20000000800 */
[----:B------:R-:W-:Y:S02]  /*11200*/  HSET2.LE.AND R0, R14, R42, PT ;  /* 0x0000002a0e007233 */ /* 0x000fe40003803000 */
[----:B------:R-:W3:Y:S01]  /*11210*/  LDSM.16.MT88.4 R12, [R216+0x9000] ;  /* 0x00900000d80c783b */ /* 0x000ee20000004200 */
[----:B-1----:R-:W-:-:S05]  /*11220*/  FSEL R3, R103, RZ, P1 ;  /* 0x000000ff67037208 */ /* 0x002fca0000800000 */
[----:B------:R-:W-:Y:S02]  /*11230*/  FADD.FTZ R3, R248, -R3 ;  /* 0x80000003f8037221 */ /* 0x000fe40000010000 */
[----:B--2---:R-:W-:-:S04]  /*11240*/  FFMA.FTZ R2, R57, c[0x0][0x23c], -R29 ;  /* 0x00008f0039027a23 */ /* 0x004fc8000001081d */
[----:B------:R1:W2:Y:S01]  /*11250*/  MUFU.EX2 R248, R2 ;  /* 0x0000000200f87308 */ /* 0x0002a20000000800 */
[----:B------:R-:W-:Y:S02]  /*11260*/  FMUL.FTZ R106, R7, c[0x0][0x23c] ;  /* 0x00008f00076a7a20 */ /* 0x000fe40000410000 */
[----:B------:R-:W-:Y:S02]  /*11270*/  FMUL.FTZ R4, R4, c[0x0][0x23c] ;  /* 0x00008f0004047a20 */ /* 0x000fe40000410000 */
[----:B------:R-:W-:Y:S02]  /*11280*/  FMUL.FTZ R5, R5, c[0x0][0x23c] ;  /* 0x00008f0005057a20 */ /* 0x000fe40000410000 */
[----:B------:R-:W-:Y:S01]  /*11290*/  FMUL.FTZ R3, R3, c[0x0][0x23c] ;  /* 0x00008f0003037a20 */ /* 0x000fe20000410000 */
[----:B------:R-:W-:Y:S01]  /*112a0*/  MUFU.EX2 R106, R106 ;  /* 0x0000006a006a7308 */ /* 0x000fe20000000800 */
[----:B------:R-:W-:Y:S01]  /*112b0*/  IMAD.MOV.U32 R62, RZ, RZ, R100 ;  /* 0x000000ffff3e7224 */ /* 0x000fe200078e0064 */
[----:B-1----:R-:W-:-:S06]  /*112c0*/  F2FP.BF16.PACK_AB R2, R40, R220 ;  /* 0x000000dc2802723e */ /* 0x002fcc00000010ff */
[----:B------:R1:W4:Y:S01]  /*112d0*/  MUFU.EX2 R100, R4 ;  /* 0x0000000400647308 */ /* 0x0003220000000800 */
[----:B------:R-:W-:Y:S01]  /*112e0*/  LOP3.LUT R6, R0, R2, RZ, 0xc0, !PT ;  /* 0x0000000200067212 */ /* 0x000fe200078ec0ff */
[----:B------:R-:W-:Y:S01]  /*112f0*/  HSET2.LE.AND R0, R18, R42, PT ;  /* 0x0000002a12007233 */ /* 0x000fe20003803000 */
[----:B--2---:R-:W-:-:S05]  /*11300*/  F2FP.BF16.PACK_AB R2, R248, R249 ;  /* 0x000000f9f802723e */ /* 0x004fca00000010ff */
[----:B------:R2:W2:Y:S01]  /*11310*/  MUFU.EX2 R101, R5 ;  /* 0x0000000500657308 */ /* 0x0004a20000000800 */
[----:B------:R-:W-:Y:S01]  /*11320*/  LOP3.LUT R7, R0, R2, RZ, 0xc0, !PT ;  /* 0x0000000200077212 */ /* 0x000fe200078ec0ff */
[----:B------:R-:W-:-:S06]  /*11330*/  HSET2.LE.AND R0, R17, R42, PT ;  /* 0x0000002a11007233 */ /* 0x000fcc0003803000 */
[----:B------:R-:W3:Y:S01]  /*11340*/  MUFU.EX2 R107, R3 ;  /* 0x00000003006b7308 */ /* 0x000ee20000000800 */
[----:B------:R-:W-:-:S04]  /*11350*/  F2FP.BF16.PACK_AB R2, R109, R219 ;  /* 0x000000db6d02723e */ /* 0x000fc800000010ff */
[----:B-1----:R-:W-:Y:S01]  /*11360*/  LOP3.LUT R4, R0, R2, RZ, 0xc0, !PT ;  /* 0x0000000200047212 */ /* 0x002fe200078ec0ff */
[----:B------:R-:W-:Y:S01]  /*11370*/  HSET2.LE.AND R2, R16, R42, PT ;  /* 0x0000002a10027233 */ /* 0x000fe20003803000 */
[----:B------:R-:W-:Y:S01]  /*11380*/  F2FP.BF16.PACK_AB R0, R250, R251 ;  /* 0x000000fbfa00723e */ /* 0x000fe200000010ff */
[-C--:B----4-:R-:W-:Y:S02]  /*11390*/  FMUL.FTZ R112, R112, R100.reuse ;  /* 0x0000006470707220 */ /* 0x090fe40000410000 */
[----:B------:R-:W-:Y:S01]  /*113a0*/  FMUL.FTZ R113, R113, R100 ;  /* 0x0000006471717220 */ /* 0x000fe20000410000 */
[----:B--2---:R-:W-:Y:S01]  /*113b0*/  LOP3.LUT R5, R2, R0, RZ, 0xc0, !PT ;  /* 0x0000000002057212 */ /* 0x004fe200078ec0ff */
[-C--:B------:R-:W-:Y:S02]  /*113c0*/  FMUL.FTZ R114, R114, R101.reuse ;  /* 0x0000006572727220 */ /* 0x080fe40000410000 */
[----:B------:R-:W-:Y:S02]  /*113d0*/  FMUL.FTZ R115, R115, R101 ;  /* 0x0000006573737220 */ /* 0x000fe40000410000 */
[----:B---3--:R-:W-:-:S02]  /*113e0*/  FMUL.FTZ R116, R116, R107 ;  /* 0x0000006b74747220 */ /* 0x008fc40000410000 */
        /* <DEDUP_REMOVED lines=10> */
[----:B------:R-:W-:Y:S01]  /*11490*/  FMUL.FTZ R127, R127, R101 ;  /* 0x000000657f7f7220 */ /* 0x000fe20000410000 */
[----:B------:R-:W-:Y:S01]  /*114a0*/  HMMA.16816.F32.BF16 R204, R8, R12, R112 ;  /* 0x0000000c08cc723c */ /* 0x000fe20000041870 */
[----:B------:R-:W-:-:S02]  /*114b0*/  IMAD.MOV.U32 R56, RZ, RZ, R201 ;  /* 0x000000ffff387224 */ /* 0x000fc400078e00c9 */
[----:B------:R-:W-:-:S05]  /*114c0*/  IMAD.MOV.U32 R243, RZ, RZ, R200 ;  /* 0x000000fffff37224 */ /* 0x000fca00078e00c8 */
[----:B------:R-:W-:Y:S01]  /*114d0*/  HMMA.16816.F32.BF16 R36, R4, R12, R116 ;  /* 0x0000000c0424723c */ /* 0x000fe20000041874 */
[----:B------:R-:W-:-:S07]  /*114e0*/  FMUL.FTZ R128, R128, R100 ;  /* 0x0000006480807220 */ /* 0x000fce0000410000 */
[----:B------:R-:W-:Y:S01]  /*114f0*/  HMMA.16816.F32.BF16 R120, R4, R14, R120 ;  /* 0x0000000e0478723c */ /* 0x000fe20000041878 */
[----:B------:R-:W-:-:S07]  /*11500*/  FMUL.FTZ R129, R129, R100 ;  /* 0x0000006481817220 */ /* 0x000fce0000410000 */
[----:B------:R-:W-:Y:S01]  /*11510*/  HMMA.16816.F32.BF16 R200, R8, R14, R124 ;  /* 0x0000000e08c8723c */ /* 0x000fe2000004187c */
[----:B------:R-:W1:Y:S01]  /*11520*/  LDSM.16.MT88.4 R12, [R218+0xb000] ;  /* 0x00b00000da0c783b */ /* 0x000e620000004200 */
[-C--:B------:R-:W-:Y:S02]  /*11530*/  FMUL.FTZ R130, R130, R101.reuse ;  /* 0x0000006582827220 */ /* 0x080fe40000410000 */
[----:B------:R-:W-:Y:S02]  /*11540*/  FMUL.FTZ R131, R131, R101 ;  /* 0x0000006583837220 */ /* 0x000fe40000410000 */
[----:B------:R-:W-:Y:S02]  /*11550*/  IMAD.MOV.U32 R231, RZ, RZ, R35 ;  /* 0x000000ffffe77224 */ /* 0x000fe400078e0023 */
[----:B------:R-:W-:-:S03]  /*11560*/  IMAD.MOV.U32 R57, RZ, RZ, R33 ;  /* 0x000000ffff397224 */ /* 0x000fc600078e0021 */
[----:B------:R-:W-:Y:S07]  /*11570*/  HMMA.16816.F32.BF16 R124, R8, R20, R128 ;  /* 0x00000014087c723c */ /* 0x000fee0000041880 */
[----:B------:R-:W-:Y:S02]  /*11580*/  IMAD.MOV.U32 R131, RZ, RZ, R32 ;  /* 0x000000ffff837224 */ /* 0x000fe400078e0020 */
[----:B------:R-:W-:Y:S02]  /*11590*/  IMAD.MOV.U32 R130, RZ, RZ, R34 ;  /* 0x000000ffff827224 */ /* 0x000fe400078e0022 */
[----:B------:R-:W2:Y:S01]  /*115a0*/  LDSM.16.MT88.4 R32, [R216+0xb000] ;  /* 0x00b00000d820783b */ /* 0x000ea20000004200 */
[----:B------:R-:W-:-:S02]  /*115b0*/  FMUL.FTZ R92, R92, R107 ;  /* 0x0000006b5c5c7220 */ /* 0x000fc40000410000 */
[----:B------:R-:W-:Y:S02]  /*115c0*/  FMUL.FTZ R93, R93, R107 ;  /* 0x0000006b5d5d7220 */ /* 0x000fe40000410000 */
[-C--:B------:R-:W-:Y:S02]  /*115d0*/  FMUL.FTZ R94, R94, R106.reuse ;  /* 0x0000006a5e5e7220 */ /* 0x080fe40000410000 */
[----:B------:R-:W-:Y:S02]  /*115e0*/  FMUL.FTZ R95, R95, R106 ;  /* 0x0000006a5f5f7220 */ /* 0x000fe40000410000 */
[----:B------:R-:W-:Y:S02]  /*115f0*/  IMAD.MOV.U32 R128, RZ, RZ, R19 ;  /* 0x000000ffff807224 */ /* 0x000fe400078e0013 */
[----:B------:R-:W3:Y:S01]  /*11600*/  LDSM.16.MT88.4 R16, [R216+0xa000] ;  /* 0x00a00000d810783b */ /* 0x000ee20000004200 */
[----:B------:R-:W-:Y:S02]  /*11610*/  FFMA.FTZ R0, R186, c[0x0][0x23c], -R31 ;  /* 0x00008f00ba007a23 */ /* 0x000fe4000001081f */
[----:B-1----:R-:W-:Y:S07]  /*11620*/  HMMA.16816.F32.BF16 R52, R4, R14, R92 ;  /* 0x0000000e0434723c */ /* 0x002fee000004185c */
[----:B------:R-:W-:-:S02]  /*11630*/  IMAD.MOV.U32 R92, RZ, RZ, R240 ;  /* 0x000000ffff5c7224 */ /* 0x000fc400078e00f0 */
[----:B------:R1:W-:Y:S01]  /*11640*/  MUFU.EX2 R240, R0 ;  /* 0x0000000000f07308 */ /* 0x0003e20000000800 */
[----:B------:R-:W-:Y:S02]  /*11650*/  IMAD.MOV.U32 R93, RZ, RZ, R241 ;  /* 0x000000ffff5d7224 */ /* 0x000fe400078e00f1 */
[-C--:B------:R-:W-:Y:S02]  /*11660*/  FMUL.FTZ R72, R72, R107.reuse ;  /* 0x0000006b48487220 */ /* 0x080fe40000410000 */
[----:B------:R-:W-:Y:S02]  /*11670*/  FMUL.FTZ R73, R73, R107 ;  /* 0x0000006b49497220 */ /* 0x000fe40000410000 */
[-C--:B------:R-:W-:Y:S02]  /*11680*/  FMUL.FTZ R74, R74, R106.reuse ;  /* 0x0000006a4a4a7220 */ /* 0x080fe40000410000 */
[----:B------:R-:W-:Y:S02]  /*11690*/  FMUL.FTZ R75, R75, R106 ;  /* 0x0000006a4b4b7220 */ /* 0x000fe40000410000 */
[----:B-1----:R-:W-:-:S04]  /*116a0*/  FFMA.FTZ R0, R184, c[0x0][0x23c], -R31 ;  /* 0x00008f00b8007a23 */ /* 0x002fc8000001081f */
[----:B------:R1:W-:Y:S01]  /*116b0*/  MUFU.EX2 R241, R0 ;  /* 0x0000000000f17308 */ /* 0x0003e20000000800 */
[----:B------:R-:W-:Y:S02]  /*116c0*/  IMAD.MOV.U32 R94, RZ, RZ, R242 ;  /* 0x000000ffff5e7224 */ /* 0x000fe400078e00f2 */
[-C--:B------:R-:W-:Y:S02]  /*116d0*/  FMUL.FTZ R76, R76, R107.reuse ;  /* 0x0000006b4c4c7220 */ /* 0x080fe40000410000 */
[-C--:B------:R-:W-:Y:S02]  /*116e0*/  FMUL.FTZ R77, R77, R107.reuse ;  /* 0x0000006b4d4d7220 */ /* 0x080fe40000410000 */
[-C--:B------:R-:W-:Y:S02]  /*116f0*/  FMUL.FTZ R78, R78, R106.reuse ;  /* 0x0000006a4e4e7220 */ /* 0x080fe40000410000 */
[----:B------:R-:W-:Y:S02]  /*11700*/  FMUL.FTZ R79, R79, R106 ;  /* 0x0000006a4f4f7220 */ /* 0x000fe40000410000 */
[----:B-1----:R-:W-:Y:S01]  /*11710*/  FFMA.FTZ R0, R182, c[0x0][0x23c], -R31 ;  /* 0x00008f00b6007a23 */ /* 0x002fe2000001081f */
[----:B--2---:R-:W-:Y:S03]  /*11720*/  HMMA.16816.F32.BF16 R64, R4, R32, R72 ;  /* 0x000000200440723c */ /* 0x004fe60000041848 */
[----:B------:R1:W-:Y:S01]  /*11730*/  MUFU.EX2 R242, R0 ;  /* 0x0000000000f27308 */ /* 0x0003e20000000800 */
[----:B------:R-:W-:-:S03]  /*11740*/  FMUL.FTZ R88, R88, R107 ;  /* 0x0000006b58587220 */ /* 0x000fc60000410000 */
[----:B------:R-:W-:Y:S02]  /*11750*/  IMAD.MOV.U32 R74, RZ, RZ, R243 ;  /* 0x000000ffff4a7224 */ /* 0x000fe400078e00f3 */
[----:B------:R-:W-:Y:S02]  /*11760*/  FMUL.FTZ R89, R89, R107 ;  /* 0x0000006b59597220 */ /* 0x000fe40000410000 */
[-C--:B------:R-:W-:Y:S02]  /*11770*/  FMUL.FTZ R90, R90, R106.reuse ;  /* 0x0000006a5a5a7220 */ /* 0x080fe40000410000 */
[----:B------:R-:W-:Y:S02]  /*11780*/  FMUL.FTZ R91, R91, R106 ;  /* 0x0000006a5b5b7220 */ /* 0x000fe40000410000 */
[----:B-1----:R-:W-:Y:S02]  /*11790*/  FFMA.FTZ R0, R180, c[0x0][0x23c], -R31 ;  /* 0x00008f00b4007a23 */ /* 0x002fe4000001081f */
[----:B------:R-:W-:-:S02]  /*117a0*/  IMAD.MOV.U32 R129, RZ, RZ, R62 ;  /* 0x000000ffff817224 */ /* 0x000fc400078e003e */
[----:B------:R1:W-:Y:S01]  /*117b0*/  MUFU.EX2 R243, R0 ;  /* 0x0000000000f37308 */ /* 0x0003e20000000800 */
[C---:B------:R-:W-:Y:S07]  /*117c0*/  HMMA.16816.F32.BF16 R60, R4.reuse, R34, R76 ;  /* 0x00000022043c723c */ /* 0x040fee000004184c */
[----:B------:R-:W-:Y:S01]  /*117d0*/  IMAD.MOV.U32 R79, RZ, RZ, R236 ;  /* 0x000000ffff4f7224 */ /* 0x000fe200078e00ec */
[----:B------:R-:W-:Y:S01]  /*117e0*/  HMMA.16816.F32.BF16 R116, R4, R12, R88 ;  /* 0x0000000c0474723c */ /* 0x000fe20000041858 */
[----:B-1----:R-:W-:-:S04]  /*117f0*/  FFMA.FTZ R0, R187, c[0x0][0x23c], -R30 ;  /* 0x00008f00bb007a23 */ /* 0x002fc8000001081e */
[----:B------:R1:W-:Y:S02]  /*11800*/  MUFU.EX2 R236, R0 ;  /* 0x0000000000ec7308 */ /* 0x0003e40000000800 */
[----:B------:R-:W-:Y:S01]  /*11810*/  IMAD.MOV.U32 R89, RZ, RZ, R237 ;  /* 0x000000ffff597224 */ /* 0x000fe200078e00ed */
[----:B------:R-:W-:Y:S01]  /*11820*/  MOV R88, R238 ;  /* 0x000000ee00587202 */ /* 0x000fe20000000f00 */
[-C--:B------:R-:W-:Y:S02]  /*11830*/  FMUL.FTZ R132, R132, R107.reuse ;  /* 0x0000006b84847220 */ /* 0x080fe40000410000 */
[----:B------:R-:W-:Y:S02]  /*11840*/  FMUL.FTZ R133, R133, R107 ;  /* 0x0000006b85857220 */ /* 0x000fe40000410000 */
[-C--:B------:R-:W-:Y:S02]  /*11850*/  FMUL.FTZ R134, R134, R106.reuse ;  /* 0x0000006a86867220 */ /* 0x080fe40000410000 */
[----:B------:R-:W-:-:S02]  /*11860*/  FMUL.FTZ R135, R135, R106 ;  /* 0x0000006a87877220 */ /* 0x000fc40000410000 */
[----:B-1----:R-:W-:-:S04]  /*11870*/  FFMA.FTZ R0, R185, c[0x0][0x23c], -R30 ;  /* 0x00008f00b9007a23 */ /* 0x002fc8000001081e */
[----:B------:R1:W2:Y:S01]  /*11880*/  MUFU.EX2 R237, R0 ;  /* 0x0000000000ed7308 */ /* 0x0002a20000000800 */
[-C--:B------:R-:W-:Y:S02]  /*11890*/  FMUL.FTZ R136, R136, R107.reuse ;  /* 0x0000006b88887220 */ /* 0x080fe40000410000 */
[-C--:B------:R-:W-:Y:S02]  /*118a0*/  FMUL.FTZ R137, R137, R107.reuse ;  /* 0x0000006b89897220 */ /* 0x080fe40000410000 */
[-C--:B------:R-:W-:Y:S02]  /*118b0*/  FMUL.FTZ R148, R148, R107.reuse ;  /* 0x0000006b94947220 */ /* 0x080fe40000410000 */
[-C--:B------:R-:W-:Y:S02]  /*118c0*/  FMUL.FTZ R138, R138, R106.reuse ;  /* 0x0000006a8a8a7220 */ /* 0x080fe40000410000 */
[----:B------:R-:W-:Y:S02]  /*118d0*/  FMUL.FTZ R139, R139, R106 ;  /* 0x0000006a8b8b7220 */ /* 0x000fe40000410000 */
[----:B------:R-:W-:-:S02]  /*118e0*/  FMUL.FTZ R149, R149, R107 ;  /* 0x0000006b95957220 */ /* 0x000fc40000410000 */
[-C--:B------:R-:W-:Y:S02]  /*118f0*/  FMUL.FTZ R152, R152, R107.reuse ;  /* 0x0000006b98987220 */ /* 0x080fe40000410000 */
[----:B-1----:R-:W-:Y:S02]  /*11900*/  FFMA.FTZ R0, R183, c[0x0][0x23c], -R30 ;  /* 0x00008f00b7007a23 */ /* 0x002fe4000001081e */
        /* <DEDUP_REMOVED lines=22> */
[----:B-1----:R-:W-:-:S02]  /*11a70*/  FFMA.FTZ R0, R181, c[0x0][0x23c], -R30 ;  /* 0x00008f00b5007a23 */ /* 0x002fc4000001081e */
[----:B------:R-:W-:Y:S02]  /*11a80*/  FFMA.FTZ R2, R188, c[0x0][0x23c], -R28 ;  /* 0x00008f00bc027a23 */ /* 0x000fe4000001081c */
        /* <DEDUP_REMOVED lines=25> */
[----:B------:R-:W-:Y:S02]  /*11c20*/  FMUL.FTZ R97, R97, R100 ;  /* 0x0000006461617220 */ /* 0x000fe40000410000 */
[-C--:B------:R-:W-:Y:S02]  /*11c30*/  FMUL.FTZ R98, R98, R101.reuse ;  /* 0x0000006562627220 */ /* 0x080fe40000410000 */
[----:B------:R-:W-:Y:S01]  /*11c40*/  FMUL.FTZ R99, R99, R101 ;  /* 0x0000006563637220 */ /* 0x000fe20000410000 */
[----:B------:R-:W-:Y:S01]  /*11c50*/  HMMA.16816.F32.BF16 R132, R4, R20, R132 ;  /* 0x000000140484723c */ /* 0x000fe20000041884 */
[----:B------:R-:W-:-:S02]  /*11c60*/  IMAD.MOV.U32 R95, RZ, RZ, R239 ;  /* 0x000000ffff5f7224 */ /* 0x000fc400078e00ef */
[----:B------:R-:W-:Y:S01]  /*11c70*/  IMAD.MOV.U32 R72, RZ, RZ, R235 ;  /* 0x000000ffff487224 */ /* 0x000fe200078e00eb */
[----:B------:R1:W-:Y:S04]  /*11c80*/  MUFU.EX2 R239, R0 ;  /* 0x0000000000ef7308 */ /* 0x0003e80000000800 */
[C---:B------:R-:W-:Y:S04]  /*11c90*/  HMMA.16816.F32.BF16 R136, R4.reuse, R22, R136 ;  /* 0x000000160488723c */ /* 0x040fe80000041888 */
[----:B------:R4:W-:Y:S04]  /*11ca0*/  MUFU.EX2 R235, R2 ;  /* 0x0000000200eb7308 */ /* 0x0009e80000000800 */
[----:B---3--:R-:W-:Y:S01]  /*11cb0*/  HMMA.16816.F32.BF16 R148, R4, R16, R148 ;  /* 0x000000100494723c */ /* 0x008fe20000041894 */
[----:B------:R-:W-:-:S02]  /*11cc0*/  IMAD.MOV.U32 R90, RZ, RZ, R110 ;  /* 0x000000ffff5a7224 */ /* 0x000fc400078e006e */
[----:B-1----:R-:W-:-:S05]  /*11cd0*/  FFMA.FTZ R0, R189, c[0x0][0x23c], -R28 ;  /* 0x00008f00bd007a23 */ /* 0x002fca000001081c */
[----:B------:R-:W-:Y:S01]  /*11ce0*/  HMMA.16816.F32.BF16 R152, R4, R18, R152 ;  /* 0x000000120498723c */ /* 0x000fe20000041898 */
[----:B------:R-:W-:Y:S02]  /*11cf0*/  IMAD.MOV.U32 R91, RZ, RZ, R109 ;  /* 0x000000ffff5b7224 */ /* 0x000fe400078e006d */
[----:B----4-:R-:W-:-:S05]  /*11d00*/  IMAD.WIDE.U32 R2, R51, -0x2daee0ad, RZ ;  /* 0xd2511f5333027825 */ /* 0x010fca00078e00ff */
[----:B------:R-:W-:Y:S01]  /*11d10*/  HMMA.16816.F32.BF16 R164, R4, R24, R164 ;  /* 0x0000001804a4723c */ /* 0x000fe200000418a4 */
[----:B------:R-:W-:Y:S02]  /*11d20*/  IMAD.MOV.U32 R76, RZ, RZ, R108 ;  /* 0x000000ffff4c7224 */ /* 0x000fe400078e006c */
[----:B------:R-:W-:-:S05]  /*11d30*/  IMAD.MOV.U32 R77, RZ, RZ, R47 ;  /* 0x000000ffff4d7224 */ /* 0x000fca00078e002f */
[----:B------:R-:W-:Y:S01]  /*11d40*/  HMMA.16816.F32.BF16 R168, R4, R26, R168 ;  /* 0x0000001a04a8723c */ /* 0x000fe200000418a8 */
[----:B------:R-:W-:Y:S02]  /*11d50*/  IMAD.MOV.U32 R78, RZ, RZ, R46 ;  /* 0x000000ffff4e7224 */ /* 0x000fe400078e002e */
[----:B------:R-:W-:-:S04]  /*11d60*/  IMAD.MOV.U32 R73, RZ, RZ, R44 ;  /* 0x000000ffff497224 */ /* 0x000fc800078e002c */
[----:B------:R-:W-:Y:S01]  /*11d70*/  IMAD.WIDE.U32 R4, R59, -0x2daee0ad, RZ ;  /* 0xd2511f533b047825 */ /* 0x000fe200078e00ff */
[C---:B------:R-:W-:Y:S03]  /*11d80*/  HMMA.16816.F32.BF16 R140, R8.reuse, R22, R140 ;  /* 0x00000016088c723c */ /* 0x040fe6000004188c */
[----:B------:R-:W-:Y:S02]  /*11d90*/  IMAD.MOV.U32 R20, RZ, RZ, R45 ;  /* 0x000000ffff147224 */ /* 0x000fe400078e002d */
[----:B------:R-:W-:Y:S02]  /*11da0*/  IMAD.MOV.U32 R21, RZ, RZ, R43 ;  /* 0x000000ffff157224 */ /* 0x000fe400078e002b */
[----:B------:R-:W-:Y:S01]  /*11db0*/  IMAD.MOV.U32 R22, RZ, RZ, R41 ;  /* 0x000000ffff167224 */ /* 0x000fe200078e0029 */
[----:B------:R-:W-:Y:S01]  /*11dc0*/  HMMA.16816.F32.BF16 R144, R8, R16, R144 ;  /* 0x000000100890723c */ /* 0x000fe20000041890 */
[----:B------:R-:W-:-:S02]  /*11dd0*/  IMAD.MOV.U32 R75, RZ, RZ, R42 ;  /* 0x000000ffff4b7224 */ /* 0x000fc400078e002a */
[----:B------:R-:W-:Y:S01]  /*11de0*/  IMAD.MOV.U32 R23, RZ, RZ, R234 ;  /* 0x000000ffff177224 */ /* 0x000fe200078e00ea */
[----:B------:R-:W-:Y:S01]  /*11df0*/  LOP3.LUT R6, R5, UR18, R58, 0x96, !PT ;  /* 0x0000001205067c12 */ /* 0x000fe2000f8e963a */
[----:B------:R1:W-:Y:S02]  /*11e00*/  MUFU.EX2 R234, R0 ;  /* 0x0000000000ea7308 */ /* 0x0003e40000000800 */
[----:B------:R-:W-:Y:S01]  /*11e10*/  IMAD.MOV.U32 R17, RZ, RZ, R40 ;  /* 0x000000ffff117224 */ /* 0x000fe200078e0028 */
[----:B------:R-:W-:Y:S01]  /*11e20*/  HMMA.16816.F32.BF16 R156, R8, R18, R156 ;  /* 0x00000012089c723c */ /* 0x000fe2000004189c */
[----:B------:R-:W-:Y:S02]  /*11e30*/  LOP3.LUT R5, R4, 0xffff, RZ, 0xc0, !PT ;  /* 0x0000ffff04057812 */ /* 0x000fe400078ec0ff */
[----:B------:R-:W-:-:S05]  /*11e40*/  SHF.R.U32.HI R7, RZ, 0x18, R4 ;  /* 0x00000018ff077819 */ /* 0x000fca0000011604 */
[----:B------:R-:W-:Y:S01]  /*11e50*/  HMMA.16816.F32.BF16 R160, R8, R24, R160 ;  /* 0x0000001808a0723c */ /* 0x000fe200000418a0 */
[----:B-1----:R-:W-:Y:S01]  /*11e60*/  LOP3.LUT R0, R3, UR18, R50, 0x96, !PT ;  /* 0x0000001203007c12 */ /* 0x002fe2000f8e9632 */
[----:B------:R-:W-:-:S06]  /*11e70*/  IMAD.MOV.U32 R50, RZ, RZ, R22 ;  /* 0x000000ffff327224 */ /* 0x000fcc00078e0016 */
[----:B------:R-:W-:Y:S01]  /*11e80*/  HMMA.16816.F32.BF16 R172, R8, R26, R172 ;  /* 0x0000001a08ac723c */ /* 0x000fe200000418ac */
[----:B------:R-:W-:Y:S02]  /*11e90*/  IMAD.MOV.U32 R22, RZ, RZ, R128 ;  /* 0x000000ffff167224 */ /* 0x000fe400078e0080 */
[----:B------:R-:W-:-:S05]  /*11ea0*/  IMAD.MOV.U32 R128, RZ, RZ, R56 ;  /* 0x000000ffff807224 */ /* 0x000fca00078e0038 */
[----:B------:R-:W-:Y:S01]  /*11eb0*/  HMMA.16816.F32.BF16 R112, R8, R32, R68 ;  /* 0x000000200870723c */ /* 0x000fe20000041844 */
[----:B------:R-:W-:Y:S01]  /*11ec0*/  IMAD.MOV.U32 R56, RZ, RZ, R232 ;  /* 0x000000ffff387224 */ /* 0x000fe200078e00e8 */
[----:B------:R-:W-:-:S06]  /*11ed0*/  SHF.R.U32.HI R5, RZ, 0x8, R5 ;  /* 0x00000008ff057819 */ /* 0x000fcc0000011605 */
[C---:B------:R-:W-:Y:S01]  /*11ee0*/  HMMA.16816.F32.BF16 R44, R8.reuse, R34, R80 ;  /* 0x00000022082c723c */ /* 0x040fe20000041850 */
[----:B------:R-:W-:Y:S01]  /*11ef0*/  IMAD.MOV.U32 R18, RZ, RZ, R57 ;  /* 0x000000ffff127224 */ /* 0x000fe200078e0039 */
[----:B------:R-:W-:Y:S06]  /*11f00*/  LDSM.16.MT88.4 R32, [R216+0xb400] ;  /* 0x00b40000d820783b */ /* 0x000fec0000004200 */
[C---:B------:R-:W-:Y:S07]  /*11f10*/  HMMA.16816.F32.BF16 R40, R8.reuse, R12, R84 ;  /* 0x0000000c0828723c */ /* 0x040fee0000041854 */
[C---:B------:R-:W-:Y:S01]  /*11f20*/  LOP3.LUT R12, R2.reuse, 0xffff, RZ, 0xc0, !PT ;  /* 0x0000ffff020c7812 */ /* 0x040fe200078ec0ff */
[----:B------:R-:W-:Y:S01]  /*11f30*/  HMMA.16816.F32.BF16 R108, R8, R14, R96 ;  /* 0x0000000e086c723c */ /* 0x000fe20000041860 */
[----:B------:R-:W-:-:S06]  /*11f40*/  LOP3.LUT R13, R2, 0xff, RZ, 0xc0, !PT ;  /* 0x000000ff020d7812 */ /* 0x000fcc00078ec0ff */
[----:B------:R-:W-:Y:S02]  /*11f50*/  SHF.R.U32.HI R8, RZ, 0x10, R4 ;  /* 0x00000010ff087819 */ /* 0x000fe40000011604 */
[--C-:B------:R-:W-:Y:S02]  /*11f60*/  SHF.R.U32.HI R9, RZ, 0x10, R2.reuse ;  /* 0x00000010ff097819 */ /* 0x100fe40000011602 */
[----:B------:R-:W-:Y:S01]  /*11f70*/  SHF.R.U32.HI R11, RZ, 0x18, R2 ;  /* 0x00000018ff0b7819 */ /* 0x000fe20000011602 */
[--C-:B------:R-:W-:Y:S01]  /*11f80*/  FFMA.FTZ R2, R191, c[0x0][0x23c], -R28.reuse ;  /* 0x00008f00bf027a23 */ /* 0x100fe2000001081c */
[----:B------:R-:W-:Y:S01]  /*11f90*/  LOP3.LUT R10, R4, 0xff, RZ, 0xc0, !PT ;  /* 0x000000ff040a7812 */ /* 0x000fe200078ec0ff */
[----:B------:R-:W-:Y:S01]  /*11fa0*/  FFMA.FTZ R4, R190, c[0x0][0x23c], -R28 ;  /* 0x00008f00be047a23 */ /* 0x000fe2000001081c */
[----:B------:R-:W-:Y:S01]  /*11fb0*/  LOP3.LUT R3, R8, 0xff, RZ, 0xc0, !PT ;  /* 0x000000ff08037812 */ /* 0x000fe200078ec0ff */
[----:B------:R1:W-:Y:S01]  /*11fc0*/  MUFU.EX2 R232, R2 ;  /* 0x0000000200e87308 */ /* 0x0003e20000000800 */
[----:B------:R-:W-:Y:S01]  /*11fd0*/  IMAD.MOV.U32 R57, RZ, RZ, R233 ;  /* 0x000000ffff397224 */ /* 0x000fe200078e00e9 */
[----:B------:R-:W-:-:S02]  /*11fe0*/  PRMT R10, R10, 0x5410, R5 ;  /* 0x000054100a0a7816 */ /* 0x000fc40000000005 */
[----:B------:R-:W-:Y:S01]  /*11ff0*/  PRMT R15, R3, 0x5410, R7 ;  /* 0x00005410030f7816 */ /* 0x000fe20000000007 */
[----:B------:R-:W-:Y:S01]  /*12000*/  IMAD.MOV.U32 R51, RZ, RZ, R17 ;  /* 0x000000ffff337224 */ /* 0x000fe200078e0011 */
[----:B------:R-:W-:Y:S02]  /*12010*/  LOP3.LUT R7, R6, 0xffff, RZ, 0xc0, !PT ;  /* 0x0000ffff06077812 */ /* 0x000fe400078ec0ff */
[----:B------:R3:W4:Y:S01]  /*12020*/  MUFU.EX2 R233, R4 ;  /* 0x0000000400e97308 */ /* 0x0007220000000800 */
[----:B------:R-:W-:Y:S01]  /*12030*/  SHF.R.U32.HI R5, RZ, 0x10, R6 ;  /* 0x00000010ff057819 */ /* 0x000fe20000011606 */
[----:B------:R-:W-:Y:S01]  /*12040*/  IMAD.MOV.U32 R188, RZ, RZ, R23 ;  /* 0x000000ffffbc7224 */ /* 0x000fe200078e0017 */
[----:B------:R-:W-:Y:S02]  /*12050*/  SHF.R.U32.HI R3, RZ, 0x8, R12 ;  /* 0x00000008ff037819 */ /* 0x000fe4000001160c */
[----:B-1----:R-:W-:Y:S01]  /*12060*/  LOP3.LUT R2, R9, 0xff, RZ, 0xc0, !PT ;  /* 0x000000ff09027812 */ /* 0x002fe200078ec0ff */
[----:B------:R-:W-:-:S03]  /*12070*/  IMAD.MOV.U32 R17, RZ, RZ, R129 ;  /* 0x000000ffff117224 */ /* 0x000fc600078e0081 */
[----:B------:R-:W-:Y:S01]  /*12080*/  PRMT R16, R2, 0x5410, R11 ;  /* 0x0000541002107816 */ /* 0x000fe2000000000b */
[--C-:B------:R-:W-:Y:S02]  /*12090*/  FFMA.FTZ R2, R196, c[0x0][0x23c], -R29.reuse ;  /* 0x00008f00c4027a23 */ /* 0x100fe4000001081d */
[----:B---3--:R-:W-:Y:S01]  /*120a0*/  FFMA.FTZ R4, R198, c[0x0][0x23c], -R29 ;  /* 0x00008f00c6047a23 */ /* 0x008fe2000001081d */
[----:B------:R-:W-:Y:S01]  /*120b0*/  LOP3.LUT R8, R6, 0xff, RZ, 0xc0, !PT ;  /* 0x000000ff06087812 */ /* 0x000fe200078ec0ff */
[----:B------:R-:W-:Y:S01]  /*120c0*/  IMAD.MOV.U32 R23, RZ, RZ, R74 ;  /* 0x000000ffff177224 */ /* 0x000fe200078e004a */
[----:B------:R-:W-:Y:S01]  /*120d0*/  SHF.R.U32.HI R7, RZ, 0x8, R7 ;  /* 0x00000008ff077819 */ /* 0x000fe20000011607 */
[----:B------:R-:W-:Y:S01]  /*120e0*/  IMAD.MOV.U32 R129, RZ, RZ, R231 ;  /* 0x000000ffff817224 */ /* 0x000fe200078e00e7 */
[----:B------:R-:W-:Y:S01]  /*120f0*/  SHF.R.U32.HI R6, RZ, 0x18, R6 ;  /* 0x00000018ff067819 */ /* 0x000fe20000011606 */
[----:B------:R-:W-:Y:S01]  /*12100*/  IMAD.MOV.U32 R74, RZ, RZ, R131 ;  /* 0x000000ffff4a7224 */ /* 0x000fe200078e0083 */
[----:B------:R1:W-:Y:S01]  /*12110*/  MUFU.EX2 R231, R4 ;  /* 0x0000000400e77308 */ /* 0x0003e20000000800 */
[----:B------:R-:W-:Y:S01]  /*12120*/  IMAD.MOV.U32 R131, RZ, RZ, R215 ;  /* 0x000000ffff837224 */ /* 0x000fe200078e00d7 */
[----:B------:R-:W-:-:S02]  /*12130*/  PRMT R12, R13, 0x5410, R3 ;  /* 0x000054100d0c7816 */ /* 0x000fc40000000003 */
[----:B------:R-:W-:Y:S02]  /*12140*/  LOP3.LUT R3, R0, 0xffff, RZ, 0xc0, !PT ;  /* 0x0000ffff00037812 */ /* 0x000fe400078ec0ff */
[----:B------:R-:W-:Y:S02]  /*12150*/  PRMT R9, R8, 0x5410, R7 ;  /* 0x0000541008097816 */ /* 0x000fe40000000007 */
[----:B------:R3:W-:Y:S01]  /*12160*/  MUFU.EX2 R215, R2 ;  /* 0x0000000200d77308 */ /* 0x0007e20000000800 */
[----:B-1----:R-:W-:-:S04]  /*12170*/  LOP3.LUT R4, R5, 0xff, RZ, 0xc0, !PT ;  /* 0x000000ff05047812 */ /* 0x002fc800078ec0ff */
[----:B------:R-:W-:Y:S02]  /*12180*/  PRMT R8, R4, 0x5410, R6 ;  /* 0x0000541004087816 */ /* 0x000fe40000000006 */
[--C-:B---3--:R-:W-:Y:S02]  /*12190*/  SHF.R.U32.HI R2, RZ, 0x10, R0.reuse ;  /* 0x00000010ff027819 */ /* 0x108fe40000011600 */
[----:B------:R-:W-:Y:S02]  /*121a0*/  SHF.R.U32.HI R4, RZ, 0x8, R3 ;  /* 0x00000008ff047819 */ /* 0x000fe40000011603 */
[----:B------:R-:W-:Y:S02]  /*121b0*/  SHF.R.U32.HI R6, RZ, 0x18, R0 ;  /* 0x00000018ff067819 */ /* 0x000fe40000011600 */
[----:B------:R-:W-:Y:S01]  /*121c0*/  LOP3.LUT R3, R2, 0xff, RZ, 0xc0, !PT ;  /* 0x000000ff02037812 */ /* 0x000fe200078ec0ff */
[----:B------:R-:W-:-:S03]  /*121d0*/  IMAD.MOV.U32 R68, RZ, RZ, R22 ;  /* 0x000000ffff447224 */ /* 0x000fc600078e0016 */
[----:B------:R-:W-:Y:S01]  /*121e0*/  PRMT R14, R3, 0x5410, R6 ;  /* 0x00005410030e7816 */ /* 0x000fe20000000006 */
[----:B------:R-:W-:Y:S02]  /*121f0*/  FFMA.FTZ R3, R199, c[0x0][0x23c], -R29 ;  /* 0x00008f00c7037a23 */ /* 0x000fe4000001081d */
[----:B------:R-:W-:Y:S02]  /*12200*/  IMAD.MOV.U32 R199, RZ, RZ, R23 ;  /* 0x000000ffffc77224 */ /* 0x000fe400078e0017 */
[----:B------:R-:W-:Y:S02]  /*12210*/  IMAD.MOV.U32 R184, RZ, RZ, R20 ;  /* 0x000000ffffb87224 */ /* 0x000fe400078e0014 */
[----:B------:R-:W-:Y:S02]  /*12220*/  IMAD.MOV.U32 R186, RZ, RZ, R21 ;  /* 0x000000ffffba7224 */ /* 0x000fe400078e0015 */
[----:B------:R-:W-:Y:S01]  /*12230*/  IMAD.MOV.U32 R19, RZ, RZ, R130 ;  /* 0x000000ffff137224 */ /* 0x000fe200078e0082 */
[----:B------:R-:W1:Y:S01]  /*12240*/  LDSM.16.MT88.4 R20, [R216+0x9400] ;  /* 0x00940000d814783b */ /* 0x000e620000004200 */
[----:B------:R-:W-:-:S02]  /*12250*/  MOV R130, R213 ;  /* 0x000000d500827202 */ /* 0x000fc40000000f00 */
[----:B------:R3:W3:Y:S01]  /*12260*/  MUFU.EX2 R213, R3 ;  /* 0x0000000300d57308 */ /* 0x0006e20000000800 */
[----:B------:R-:W-:Y:S01]  /*12270*/  FFMA.FTZ R5, R197, c[0x0][0x23c], -R29 ;  /* 0x00008f00c5057a23 */ /* 0x000fe2000001081d */
[----:B------:R-:W-:Y:S01]  /*12280*/  LOP3.LUT R7, R0, 0xff, RZ, 0xc0, !PT ;  /* 0x000000ff00077812 */ /* 0x000fe200078ec0ff */
[----:B------:R-:W-:Y:S01]  /*12290*/  IMAD.MOV.U32 R25, RZ, RZ, R214 ;  /* 0x000000ffff197224 */ /* 0x000fe200078e00d6 */
[----:B--2---:R-:W-:Y:S02]  /*122a0*/  F2FP.BF16.PACK_AB R6, R237, R236 ;  /* 0x000000eced06723e */ /* 0x004fe400000010ff */
[----:B------:R-:W-:Y:S02]  /*122b0*/  PRMT R13, R7, 0x5410, R4 ;  /* 0x00005410070d7816 */ /* 0x000fe40000000004 */
[----:B------:R2:W1:Y:S01]  /*122c0*/  MUFU.EX2 R214, R5 ;  /* 0x0000000500d67308 */ /* 0x0004620000000800 */
[--C-:B------:R-:W-:Y:S01]  /*122d0*/  HSET2.LE.AND R7, R12, R75.reuse, PT ;  /* 0x0000004b0c077233 */ /* 0x100fe20003803000 */
[----:B----4-:R-:W-:Y:S01]  /*122e0*/  F2FP.BF16.PACK_AB R12, R232, R233 ;  /* 0x000000e9e80c723e */ /* 0x010fe200000010ff */
[--C-:B------:R-:W-:Y:S01]  /*122f0*/  HSET2.LE.AND R0, R10, R75.reuse, PT ;  /* 0x0000004b0a007233 */ /* 0x100fe20003803000 */
[----:B------:R-:W-:Y:S01]  /*12300*/  F2FP.BF16.PACK_AB R4, R241, R240 ;  /* 0x000000f0f104723e */ /* 0x000fe200000010ff */
[--C-:B---3--:R-:W-:Y:S01]  /*12310*/  HSET2.LE.AND R3, R9, R75.reuse, PT ;  /* 0x0000004b09037233 */ /* 0x108fe20003803000 */
[----:B------:R-:W-:Y:S01]  /*12320*/  F2FP.BF16.PACK_AB R2, R243, R242 ;  /* 0x000000f2f302723e */ /* 0x000fe200000010ff */
[----:B--2---:R-:W-:-:S03]  /*12330*/  HSET2.LE.AND R5, R8, R75, PT ;  /* 0x0000004b08057233 */ /* 0x004fc60003803000 */
[----:B------:R-:W-:Y:S01]  /*12340*/  LOP3.LUT R8, R3, R4, RZ, 0xc0, !PT ;  /* 0x0000000403087212 */ /* 0x000fe200078ec0ff */
[--C-:B------:R-:W-:Y:S01]  /*12350*/  HSET2.LE.AND R3, R13, R75.reuse, PT ;  /* 0x0000004b0d037233 */ /* 0x100fe20003803000 */
[----:B------:R-:W-:Y:S01]  /*12360*/  LOP3.LUT R9, R5, R6, RZ, 0xc0, !PT ;  /* 0x0000000605097212 */ /* 0x000fe200078ec0ff */
[--C-:B------:R-:W-:Y:S01]  /*12370*/  HSET2.LE.AND R5, R14, R75.reuse, PT ;  /* 0x0000004b0e057233 */ /* 0x100fe20003803000 */
[----:B------:R-:W-:Y:S02]  /*12380*/  LOP3.LUT R6, R7, R12, RZ, 0xc0, !PT ;  /* 0x0000000c07067212 */ /* 0x000fe400078ec0ff */
[----:B------:R-:W-:Y:S02]  /*12390*/  F2FP.BF16.PACK_AB R12, R213, R231 ;  /* 0x000000e7d50c723e */ /* 0x000fe400000010ff */
[----:B------:R-:W-:Y:S01]  /*123a0*/  LOP3.LUT R10, R0, R2, RZ, 0xc0, !PT ;  /* 0x00000002000a7212 */ /* 0x000fe200078ec0ff */
[----:B------:R-:W-:Y:S01]  /*123b0*/  HSET2.LE.AND R0, R15, R75, PT ;  /* 0x0000004b0f007233 */ /* 0x000fe20003803000 */
[----:B------:R-:W-:-:S02]  /*123c0*/  F2FP.BF16.PACK_AB R4, R234, R235 ;  /* 0x000000ebea04723e */ /* 0x000fc400000010ff */
[----:B------:R-:W-:Y:S02]  /*123d0*/  F2FP.BF16.PACK_AB R2, R239, R238 ;  /* 0x000000eeef02723e */ /* 0x000fe400000010ff */
[----:B------:R-:W-:Y:S02]  /*123e0*/  LOP3.LUT R5, R5, R12, RZ, 0xc0, !PT ;  /* 0x0000000c05057212 */ /* 0x000fe400078ec0ff */
[----:B------:R-:W-:Y:S01]  /*123f0*/  LOP3.LUT R4, R3, R4, RZ, 0xc0, !PT ;  /* 0x0000000403047212 */ /* 0x000fe200078ec0ff */
[----:B------:R-:W2:Y:S01]  /*12400*/  LDSM.16.MT88.4 R12, [R216+0xa400] ;  /* 0x00a40000d80c783b */ /* 0x000ea20000004200 */
[----:B------:R-:W-:Y:S01]  /*12410*/  IMAD.MOV.U32 R3, RZ, RZ, R25 ;  /* 0x000000ffff037224 */ /* 0x000fe200078e0019 */
[----:B------:R-:W-:Y:S01]  /*12420*/  LOP3.LUT R11, R0, R2, RZ, 0xc0, !PT ;  /* 0x00000002000b7212 */ /* 0x000fe200078ec0ff */
[----:B------:R-:W-:Y:S01]  /*12430*/  HSET2.LE.AND R0, R16, R75, PT ;  /* 0x0000004b10007233 */ /* 0x000fe20003803000 */
[----:B------:R-:W3:Y:S01]  /*12440*/  LDSM.16.MT88.4 R24, [R218+0xa400] ;  /* 0x00a40000da18783b */ /* 0x000ee20000004200 */
[----:B------:R-:W-:-:S02]  /*12450*/  IMAD.MOV.U32 R71, RZ, RZ, R18 ;  /* 0x000000ffff477224 */ /* 0x000fc400078e0012 */
[----:B------:R-:W-:Y:S02]  /*12460*/  IMAD.MOV.U32 R70, RZ, RZ, R19 ;  /* 0x000000ffff467224 */ /* 0x000fe400078e0013 */
[----:B------:R-:W-:Y:S01]  /*12470*/  IMAD.MOV.U32 R69, RZ, RZ, R17 ;  /* 0x000000ffff457224 */ /* 0x000fe200078e0011 */
[----:B-1----:R-:W-:Y:S01]  /*12480*/  F2FP.BF16.PACK_AB R2, R214, R215 ;  /* 0x000000d7d602723e */ /* 0x002fe200000010ff */
[----:B------:R-:W1:Y:S03]  /*12490*/  LDSM.16.MT88.4 R16, [R218+0x9400] ;  /* 0x00940000da10783b */ /* 0x000e660000004200 */
[----:B------:R-:W-:-:S07]  /*124a0*/  LOP3.LUT R7, R0, R2, RZ, 0xc0, !PT ;  /* 0x0000000200077212 */ /* 0x000fce00078ec0ff */
[----:B------:R-:W-:Y:S01]  /*124b0*/  HMMA.16816.F32.BF16 R96, R4, R20, R36 ;  /* 0x000000140460723c */ /* 0x000fe20000041824 */
[----:B------:R-:W4:Y:S01]  /*124c0*/  LDSM.16.MT88.4 R36, [R218+0xb400] ;  /* 0x00b40000da24783b */ /* 0x000f220000004200 */
[----:B------:R-:W-:Y:S01]  /*124d0*/  UIADD3 UR4, UR4, 0x1, URZ ;  /* 0x0000000104047890 */ /* 0x000fe2000fffe03f */
[----:B------:R-:W-:Y:S02]  /*124e0*/  IMAD.U32 R0, RZ, RZ, UR33 ;  /* 0x00000021ff007e24 */ /* 0x000fe4000f8e00ff */
[----:B------:R-:W-:Y:S02]  /*124f0*/  IMAD.MOV.U32 R189, RZ, RZ, R89 ;  /* 0x000000ffffbd7224 */ /* 0x000fe400078e0059 */
[----:B------:R-:W-:Y:S02]  /*12500*/  IMAD.MOV.U32 R191, RZ, RZ, R95 ;  /* 0x000000ffffbf7224 */ /* 0x000fe400078e005f */
[----:B------:R-:W-:Y:S02]  /*12510*/  IMAD.MOV.U32 R190, RZ, RZ, R88 ;  /* 0x000000ffffbe7224 */ /* 0x000fe400078e0058 */
[----:B------:R-:W-:-:S02]  /*12520*/  IMAD.MOV.U32 R181, RZ, RZ, R77 ;  /* 0x000000ffffb57224 */ /* 0x000fc400078e004d */
[----:B------:R-:W-:Y:S02]  /*12530*/  IMAD.MOV.U32 R183, RZ, RZ, R78 ;  /* 0x000000ffffb77224 */ /* 0x000fe400078e004e */
[----:B------:R-:W-:Y:S01]  /*12540*/  IMAD.MOV.U32 R180, RZ, RZ, R73 ;  /* 0x000000ffffb47224 */ /* 0x000fe200078e0049 */
[----:B------:R-:W-:Y:S01]  /*12550*/  LOP3.LUT R0, R245, UR4, R0, 0x96, !PT ;  /* 0x00000004f5007c12 */ /* 0x000fe2000f8e9600 */
[----:B------:R-:W-:Y:S01]  /*12560*/  IMAD.MOV.U32 R185, RZ, RZ, R79 ;  /* 0x000000ffffb97224 */ /* 0x000fe200078e004f */
[----:B--2---:R-:W-:Y:S01]  /*12570*/  HMMA.16816.F32.BF16 R80, R4, R12, R148 ;  /* 0x0000000c0450723c */ /* 0x004fe20000041894 */
[----:B------:R-:W-:Y:S02]  /*12580*/  IMAD.MOV.U32 R187, RZ, RZ, R72 ;  /* 0x000000ffffbb7224 */ /* 0x000fe400078e0048 */
[----:B------:R-:W-:Y:S02]  /*12590*/  IMAD.MOV.U32 R198, RZ, RZ, R94 ;  /* 0x000000ffffc67224 */ /* 0x000fe400078e005e */
[----:B------:R-:W-:-:S02]  /*125a0*/  IMAD.MOV.U32 R196, RZ, RZ, R92 ;  /* 0x000000ffffc47224 */ /* 0x000fc400078e005c */
[----:B------:R-:W-:Y:S01]  /*125b0*/  MOV R149, R74 ;  /* 0x0000004a00957202 */ /* 0x000fe20000000f00 */
[----:B------:R-:W-:Y:S02]  /*125c0*/  IMAD.MOV.U32 R150, RZ, RZ, R75 ;  /* 0x000000ffff967224 */ /* 0x000fe400078e004b */
[----:B------:R-:W-:Y:S01]  /*125d0*/  IMAD.MOV.U32 R197, RZ, RZ, R93 ;  /* 0x000000ffffc57224 */ /* 0x000fe200078e005d */
[C---:B---3--:R-:W-:Y:S01]  /*125e0*/  HMMA.16816.F32.BF16 R72, R4.reuse, R24, R164 ;  /* 0x000000180448723c */ /* 0x048fe200000418a4 */
        /* <DEDUP_REMOVED lines=9> */
[----:B-1----:R-:W-:Y:S01]  /*12680*/  HMMA.16816.F32.BF16 R84, R4, R18, R136 ;  /* 0x000000120454723c */ /* 0x002fe20000041888 */
[----:B------:R-:W-:Y:S02]  /*12690*/  IMAD.MOV.U32 R165, RZ, RZ, R187 ;  /* 0x000000ffffa57224 */ /* 0x000fe400078e00bb */
[----:B------:R-:W-:Y:S02]  /*126a0*/  IMAD.MOV.U32 R190, RZ, RZ, R184 ;  /* 0x000000ffffbe7224 */ /* 0x000fe400078e00b8 */
[----:B------:R-:W-:-:S02]  /*126b0*/  IMAD.MOV.U32 R191, RZ, RZ, R186 ;  /* 0x000000ffffbf7224 */ /* 0x000fc400078e00ba */
[----:B------:R-:W-:Y:S01]  /*126c0*/  IMAD.MOV.U32 R138, RZ, RZ, R68 ;  /* 0x000000ffff8a7224 */ /* 0x000fe200078e0044 */
[----:B------:R-:W-:Y:S01]  /*126d0*/  HMMA.16816.F32.BF16 R184, R8, R12, R144 ;  /* 0x0000000c08b8723c */ /* 0x000fe20000041890 */
[----:B------:R-:W-:Y:S02]  /*126e0*/  IMAD.MOV.U32 R181, RZ, RZ, R69 ;  /* 0x000000ffffb57224 */ /* 0x000fe400078e0045 */
[----:B------:R-:W-:Y:S02]  /*126f0*/  IMAD.MOV.U32 R183, RZ, RZ, R70 ;  /* 0x000000ffffb77224 */ /* 0x000fe400078e0046 */
[----:B------:R-:W-:Y:S02]  /*12700*/  IMAD.MOV.U32 R180, RZ, RZ, R71 ;  /* 0x000000ffffb47224 */ /* 0x000fe400078e0047 */
[----:B------:R-:W-:Y:S01]  /*12710*/  IMAD.WIDE.U32 R12, R0, -0x326172a9, RZ ;  /* 0xcd9e8d57000c7825 */ /* 0x000fe200078e00ff */
[----:B------:R-:W-:Y:S07]  /*12720*/  HMMA.16816.F32.BF16 R68, R4, R26, R168 ;  /* 0x0000001a0444723c */ /* 0x000fee00000418a8 */
[----:B------:R-:W-:Y:S01]  /*12730*/  IMAD.MOV.U32 R170, RZ, RZ, R56 ;  /* 0x000000ffffaa7224 */ /* 0x000fe200078e0038 */
[----:B------:R-:W-:Y:S01]  /*12740*/  LOP3.LUT R0, R49, UR14, R12, 0x96, !PT ;  /* 0x0000000e31007c12 */ /* 0x000fe2000f8e960c */
[----:B------:R-:W-:-:S02]  /*12750*/  IMAD.MOV.U32 R58, RZ, RZ, R90 ;  /* 0x000000ffff3a7224 */ /* 0x000fc400078e005a */
[----:B------:R-:W-:Y:S01]  /*12760*/  IMAD.MOV.U32 R59, RZ, RZ, R91 ;  /* 0x000000ffff3b7224 */ /* 0x000fe200078e005b */
[----:B------:R-:W-:Y:S01]  /*12770*/  LOP3.LUT R2, R13, UR16, R170, 0x96, !PT ;  /* 0x000000100d027c12 */ /* 0x000fe2000f8e96aa */
[----:B------:R-:W-:Y:S01]  /*12780*/  IMAD.MOV.U32 R182, RZ, RZ, R76 ;  /* 0x000000ffffb67224 */ /* 0x000fe200078e004c */
[----:B------:R-:W-:Y:S01]  /*12790*/  MOV R146, R165 ;  /* 0x000000a500927202 */ /* 0x000fe20000000f00 */
[----:B------:R-:W-:Y:S01]  /*127a0*/  IMAD.MOV.U32 R136, RZ, RZ, R58 ;  /* 0x000000ffff887224 */ /* 0x000fe200078e003a */
[----:B------:R-:W-:Y:S01]  /*127b0*/  HMMA.16816.F32.BF16 R88, R4, R16, R132 ;  /* 0x000000100458723c */ /* 0x000fe20000041884 */
[----:B------:R-:W-:Y:S02]  /*127c0*/  IMAD.MOV.U32 R137, RZ, RZ, R59 ;  /* 0x000000ffff897224 */ /* 0x000fe400078e003b */
[----:B------:R-:W-:Y:S02]  /*127d0*/  IMAD.MOV.U32 R171, RZ, RZ, R57 ;  /* 0x000000ffffab7224 */ /* 0x000fe400078e0039 */
[----:B------:R-:W-:-:S02]  /*127e0*/  IMAD.MOV.U32 R165, RZ, RZ, R3 ;  /* 0x000000ffffa57224 */ /* 0x000fc400078e0003 */
[----:B------:R-:W-:Y:S01]  /*127f0*/  IMAD.WIDE.U32 R2, R2, -0x2daee0ad, RZ ;  /* 0xd2511f5302027825 */ /* 0x000fe200078e00ff */
[C---:B------:R-:W-:Y:S08]  /*12800*/  HMMA.16816.F32.BF16 R76, R4.reuse, R14, R152 ;  /* 0x0000000e044c723c */ /* 0x040ff00000041898 */
[C---:B------:R-:W-:Y:S08]  /*12810*/  HMMA.16816.F32.BF16 R64, R4.reuse, R32, R64 ;  /* 0x000000200440723c */ /* 0x040ff00000041840 */
[C---:B------:R-:W-:Y:S08]  /*12820*/  HMMA.16816.F32.BF16 R60, R4.reuse, R34, R60 ;  /* 0x00000022043c723c */ /* 0x040ff0000004183c */
[C---:B----4-:R-:W-:Y:S08]  /*12830*/  HMMA.16816.F32.BF16 R56, R4.reuse, R36, R116 ;  /* 0x000000240438723c */ /* 0x050ff00000041874 */
[----:B------:R-:W-:Y:S07]  /*12840*/  HMMA.16816.F32.BF16 R52, R4, R38, R52 ;  /* 0x000000260434723c */ /* 0x000fee0000041834 */
[----:B------:R-:W-:Y:S01]  /*12850*/  IMAD.WIDE.U32 R4, R0, -0x2daee0ad, RZ ;  /* 0xd2511f5300047825 */ /* 0x000fe200078e00ff */
[----:B------:R-:W-:-:S03]  /*12860*/  LOP3.LUT R6, R3, UR13, R178, 0x96, !PT ;  /* 0x0000000d03067c12 */ /* 0x000fc6000f8e96b2 */
[----:B------:R-:W-:Y:S01]  /*12870*/  FFMA.FTZ R3, R209, c[0x0][0x23c], -R28 ;  /* 0x00008f00d1037a23 */ /* 0x000fe2000001081c */
[----:B------:R-:W-:Y:S01]  /*12880*/  LOP3.LUT R0, R5, UR11, R2, 0x96, !PT ;  /* 0x0000000b05007c12 */ /* 0x000fe2000f8e9602 */
[----:B------:R-:W-:Y:S01]  /*12890*/  IMAD.MOV.U32 R147, RZ, RZ, R164 ;  /* 0x000000ffff937224 */ /* 0x000fe200078e00a4 */
[----:B------:R-:W-:Y:S01]  /*128a0*/  HMMA.16816.F32.BF16 R132, R8, R22, R200 ;  /* 0x000000160884723c */ /* 0x000fe200000418c8 */
[----:B------:R-:W-:Y:S01]  /*128b0*/  IMAD.MOV.U32 R171, RZ, RZ, R166 ;  /* 0x000000ffffab7224 */ /* 0x000fe200078e00a6 */
[----:B------:R1:W-:Y:S01]  /*128c0*/  MUFU.EX2 R203, R3 ;  /* 0x0000000300cb7308 */ /* 0x0003e20000000800 */
[----:B------:R-:W-:Y:S02]  /*128d0*/  IMAD.MOV.U32 R164, RZ, RZ, R149 ;  /* 0x000000ffffa47224 */ /* 0x000fe400078e0095 */
[----:B------:R-:W-:Y:S02]  /*128e0*/  IMAD.MOV.U32 R166, RZ, RZ, R50 ;  /* 0x000000ffffa67224 */ /* 0x000fe400078e0032 */
[----:B------:R-:W-:-:S02]  /*128f0*/  IMAD.MOV.U32 R149, RZ, RZ, R51 ;  /* 0x000000ffff957224 */ /* 0x000fc400078e0033 */
[----:B------:R-:W-:Y:S02]  /*12900*/  FFMA.FTZ R5, R208, c[0x0][0x23c], -R28 ;  /* 0x00008f00d0057a23 */ /* 0x000fe4000001081c */
[----:B------:R-:W-:Y:S02]  /*12910*/  IMAD.WIDE.U32 R50, R0, -0x326172a9, RZ ;  /* 0xcd9e8d5700327825 */ /* 0x000fe400078e00ff */
[----:B------:R2:W3:Y:S02]  /*12920*/  MUFU.EX2 R202, R5 ;  /* 0x0000000500ca7308 */ /* 0x0004e40000000800 */
[----:B-1----:R-:W-:-:S05]  /*12930*/  IMAD.WIDE.U32 R2, R6, -0x326172a9, RZ ;  /* 0xcd9e8d5706027825 */ /* 0x002fca00078e00ff */
[----:B------:R-:W-:Y:S02]  /*12940*/  LOP3.LUT R3, R3, UR12, R48, 0x96, !PT ;  /* 0x0000000c03037c12 */ /* 0x000fe4000f8e9630 */
[----:B--2---:R-:W-:-:S03]  /*12950*/  LOP3.LUT R5, R51, UR10, R2, 0x96, !PT ;  /* 0x0000000a33057c12 */ /* 0x004fc6000f8e9602 */
[----:B------:R-:W-:-:S04]  /*12960*/  IMAD.WIDE.U32 R2, R3, -0x2daee0ad, RZ ;  /* 0xd2511f5303027825 */ /* 0x000fc800078e00ff */
[----:B------:R-:W-:-:S04]  /*12970*/  IMAD.WIDE.U32 R48, R5, -0x2daee0ad, RZ ;  /* 0xd2511f5305307825 */ /* 0x000fc800078e00ff */
[----:B------:R-:W-:Y:S01]  /*12980*/  FFMA.FTZ R0, R192, c[0x0][0x23c], -R28 ;  /* 0x00008f00c0007a23 */ /* 0x000fe2000001081c */
[----:B------:R-:W-:Y:S02]  /*12990*/  LOP3.LUT R2, R49, UR7, R2, 0x96, !PT ;  /* 0x0000000731027c12 */ /* 0x000fe4000f8e9602 */
[----:B------:R-:W-:Y:S01]  /*129a0*/  LOP3.LUT R4, R3, UR9, R4, 0x96, !PT ;  /* 0x0000000903047c12 */ /* 0x000fe2000f8e9604 */
[----:B------:R1:W-:Y:S01]  /*129b0*/  MUFU.EX2 R201, R0 ;  /* 0x0000000000c97308 */ /* 0x0003e20000000800 */
[----:B------:R-:W-:Y:S01]  /*129c0*/  HMMA.16816.F32.BF16 R152, R8, R16, R124 ;  /* 0x000000100898723c */ /* 0x000fe2000004187c */
[----:B------:R-:W-:-:S04]  /*129d0*/  IMAD.WIDE.U32 R2, R2, -0x326172a9, RZ ;  /* 0xcd9e8d5702027825 */ /* 0x000fc800078e00ff */
[----:B------:R-:W-:Y:S02]  /*129e0*/  IMAD.MOV.U32 R51, RZ, RZ, R165 ;  /* 0x000000ffff337224 */ /* 0x000fe400078e00a5 */
[----:B------:R-:W-:Y:S01]  /*129f0*/  IMAD.MOV.U32 R165, RZ, RZ, R166 ;  /* 0x000000ffffa57224 */ /* 0x000fe200078e00a6 */
[----:B------:R-:W-:Y:S01]  /*12a00*/  HMMA.16816.F32.BF16 R124, R8, R32, R112 ;  /* 0x00000020087c723c */ /* 0x000fe20000041870 */
[----:B------:R-:W-:Y:S02]  /*12a10*/  IMAD.MOV.U32 R166, RZ, RZ, R151 ;  /* 0x000000ffffa67224 */ /* 0x000fe400078e0097 */
[----:B-1----:R-:W-:-:S05]  /*12a20*/  FFMA.FTZ R0, R193, c[0x0][0x23c], -R28 ;  /* 0x00008f00c1007a23 */ /* 0x002fca000001081c */
[----:B------:R-:W-:Y:S01]  /*12a30*/  HMMA.16816.F32.BF16 R112, R8, R34, R44 ;  /* 0x000000220870723c */ /* 0x000fe2000004182c */
[----:B------:R-:W-:Y:S01]  /*12a40*/  IMAD.MOV.U32 R151, RZ, RZ, R136 ;  /* 0x000000ffff977224 */ /* 0x000fe200078e0088 */
[----:B------:R-:W1:Y:S01]  /*12a50*/  LDSM.16.MT88.4 R32, [R216+0x9800] ;  /* 0x00980000d820783b */ /* 0x000e620000004200 */
[----:B------:R2:W-:Y:S01]  /*12a60*/  MUFU.EX2 R200, R0 ;  /* 0x0000000000c87308 */ /* 0x0005e20000000800 */
[----:B------:R-:W-:-:S03]  /*12a70*/  IMAD.MOV.U32 R136, RZ, RZ, R137 ;  /* 0x000000ffff887224 */ /* 0x000fc600078e0089 */
[----:B------:R-:W-:Y:S01]  /*12a80*/  IMAD.WIDE.U32 R44, R4, -0x326172a9, RZ ;  /* 0xcd9e8d57042c7825 */ /* 0x000fe200078e00ff */
[C---:B------:R-:W-:Y:S01]  /*12a90*/  LOP3.LUT R4, R2.reuse, 0xffff, RZ, 0xc0, !PT ;  /* 0x0000ffff02047812 */ /* 0x040fe200078ec0ff */
[C---:B------:R-:W-:Y:S02]  /*12aa0*/  HMMA.16816.F32.BF16 R160, R8.reuse, R24, R160 ;  /* 0x0000001808a0723c */ /* 0x040fe400000418a0 */
[----:B------:R-:W-:Y:S01]  /*12ab0*/  IMAD.MOV.U32 R137, RZ, RZ, R191 ;  /* 0x000000ffff897224 */ /* 0x000fe200078e00bf */
[----:B------:R-:W-:Y:S01]  /*12ac0*/  LOP3.LUT R6, R2, 0xff, RZ, 0xc0, !PT ;  /* 0x000000ff02067812 */ /* 0x000fe200078ec0ff */
[--C-:B------:R-:W-:Y:S02]  /*12ad0*/  FFMA.FTZ R5, R179, c[0x0][0x23c], -R29.reuse ;  /* 0x00008f00b3057a23 */ /* 0x100fe4000001081d */
[----:B--2---:R-:W-:Y:S02]  /*12ae0*/  FFMA.FTZ R0, R210, c[0x0][0x23c], -R29 ;  /* 0x00008f00d2007a23 */ /* 0x004fe4000001081d */
[----:B------:R-:W-:Y:S01]  /*12af0*/  HMMA.16816.F32.BF16 R172, R8, R26, R172 ;  /* 0x0000001a08ac723c */ /* 0x000fe200000418ac */
[----:B------:R-:W-:Y:S01]  /*12b00*/  SHF.R.U32.HI R4, RZ, 0x8, R4 ;  /* 0x00000008ff047819 */ /* 0x000fe20000011604 */
[----:B------:R-:W2:Y:S01]  /*12b10*/  LDSM.16.MT88.4 R24, [R218+0x9800] ;  /* 0x00980000da18783b */ /* 0x000ea20000004200 */
[----:B------:R4:W-:Y:S01]  /*12b20*/  MUFU.EX2 R191, R0 ;  /* 0x0000000000bf7308 */ /* 0x0009e20000000800 */
[----:B------:R-:W-:Y:S01]  /*12b30*/  SHF.R.U32.HI R7, RZ, 0x10, R2 ;  /* 0x00000010ff077819 */ /* 0x000fe20000011602 */
[----:B------:R-:W-:-:S03]  /*12b40*/  IMAD.MOV.U32 R139, RZ, RZ, R128 ;  /* 0x000000ffff8b7224 */ /* 0x000fc600078e0080 */
[----:B------:R-:W-:Y:S01]  /*12b50*/  HMMA.16816.F32.BF16 R156, R8, R14, R156 ;  /* 0x0000000e089c723c */ /* 0x000fe2000004189c */
[----:B------:R-:W-:Y:S02]  /*12b60*/  IMAD.MOV.U32 R120, RZ, RZ, R129 ;  /* 0x000000ffff787224 */ /* 0x000fe400078e0081 */
[----:B------:R-:W-:Y:S02]  /*12b70*/  IMAD.MOV.U32 R121, RZ, RZ, R130 ;  /* 0x000000ffff797224 */ /* 0x000fe400078e0082 */
[----:B------:R-:W-:Y:S02]  /*12b80*/  IMAD.MOV.U32 R122, RZ, RZ, R131 ;  /* 0x000000ffff7a7224 */ /* 0x000fe400078e0083 */
[----:B------:R-:W-:Y:S02]  /*12b90*/  SHF.R.U32.HI R14, RZ, 0x18, R2 ;  /* 0x00000018ff0e7819 */ /* 0x000fe40000011602 */
[----:B----4-:R-:W-:Y:S01]  /*12ba0*/  LOP3.LUT R0, R3, UR17, R44, 0x96, !PT ;  /* 0x0000001103007c12 */ /* 0x010fe2000f8e962c */
[----:B------:R-:W-:-:S02]  /*12bb0*/  IMAD.MOV.U32 R44, RZ, RZ, R165 ;  /* 0x000000ffff2c7224 */ /* 0x000fc400078e00a5 */
[----:B------:R-:W-:Y:S01]  /*12bc0*/  IMAD.MOV.U32 R165, RZ, RZ, R151 ;  /* 0x000000ffffa57224 */ /* 0x000fe200078e0097 */
[----:B------:R-:W-:Y:S01]  /*12bd0*/  LOP3.LUT R2, R0, 0xffff, RZ, 0xc0, !PT ;  /* 0x0000ffff00027812 */ /* 0x000fe200078ec0ff */
[----:B------:R-:W-:Y:S01]  /*12be0*/  IMAD.MOV.U32 R151, RZ, RZ, R190 ;  /* 0x000000ffff977224 */ /* 0x000fe200078e00be */
[----:B------:R-:W-:Y:S01]  /*12bf0*/  PRMT R15, R6, 0x5410, R4 ;  /* 0x00005410060f7816 */ /* 0x000fe20000000004 */
[----:B------:R4:W1:Y:S01]  /*12c00*/  MUFU.EX2 R190, R5 ;  /* 0x0000000500be7308 */ /* 0x0008620000000800 */
[----:B------:R-:W-:Y:S01]  /*12c10*/  FFMA.FTZ R3, R194, c[0x0][0x23c], -R29 ;  /* 0x00008f00c2037a23 */ /* 0x000fe2000001081d */
[C---:B------:R-:W-:Y:S01]  /*12c20*/  HMMA.16816.F32.BF16 R128, R8.reuse, R20, R204 ;  /* 0x000000140880723c */ /* 0x040fe200000418cc */
[----:B------:R-:W-:Y:S01]  /*12c30*/  IMAD.MOV.U32 R46, RZ, RZ, R164 ;  /* 0x000000ffff2e7224 */ /* 0x000fe200078e00a4 */
[----:B------:R-:W-:Y:S01]  /*12c40*/  SHF.R.U32.HI R6, RZ, 0x10, R0 ;  /* 0x00000010ff067819 */ /* 0x000fe20000011600 */
[----:B------:R-:W-:Y:S01]  /*12c50*/  IMAD.MOV.U32 R164, RZ, RZ, R136 ;  /* 0x000000ffffa47224 */ /* 0x000fe200078e0088 */
[----:B------:R-:W-:Y:S01]  /*12c60*/  LDSM.16.MT88.4 R20, [R218+0xa800] ;  /* 0x00a80000da14783b */ /* 0x000fe20000004200 */
[----:B------:R-:W-:Y:S01]  /*12c70*/  IMAD.MOV.U32 R47, RZ, RZ, R171 ;  /* 0x000000ffff2f7224 */ /* 0x000fe200078e00ab */
[----:B------:R-:W-:Y:S01]  /*12c80*/  SHF.R.U32.HI R4, RZ, 0x8, R2 ;  /* 0x00000008ff047819 */ /* 0x000fe20000011602 */
[----:B------:R-:W-:Y:S01]  /*12c90*/  IMAD.MOV.U32 R136, RZ, RZ, R189 ;  /* 0x000000ffff887224 */ /* 0x000fe200078e00bd */
[----:B------:R-:W-:Y:S01]  /*12ca0*/  HMMA.16816.F32.BF16 R140, R8, R18, R140 ;  /* 0x00000012088c723c */ /* 0x000fe2000004188c */
[----:B------:R-:W2:Y:S01]  /*12cb0*/  LDSM.16.MT88.4 R16, [R216+0xa800] ;  /* 0x00a80000d810783b */ /* 0x000ea20000004200 */
[----:B------:R-:W-:Y:S01]  /*12cc0*/  IMAD.MOV.U32 R171, RZ, RZ, R137 ;  /* 0x000000ffffab7224 */ /* 0x000fe200078e0089 */
[----:B------:R1:W-:Y:S01]  /*12cd0*/  MUFU.EX2 R189, R3 ;  /* 0x0000000300bd7308 */ /* 0x0003e20000000800 */
[----:B----4-:R-:W-:-:S04]  /*12ce0*/  FFMA.FTZ R5, R195, c[0x0][0x23c], -R29 ;  /* 0x00008f00c3057a23 */ /* 0x010fc8000001081d */
[C---:B------:R-:W-:Y:S01]  /*12cf0*/  HMMA.16816.F32.BF16 R116, R8.reuse, R36, R40 ;  /* 0x000000240874723c */ /* 0x040fe20000041828 */
[----:B------:R-:W-:Y:S01]  /*12d00*/  LDSM.16.MT88.4 R40, [R218+0xb800] ;  /* 0x00b80000da28783b */ /* 0x000fe20000004200 */
[----:B------:R-:W-:Y:S01]  /*12d10*/  IMAD.MOV.U32 R137, RZ, RZ, R188 ;  /* 0x000000ffff897224 */ /* 0x000fe200078e00bc */
[----:B------:R-:W-:Y:S01]  /*12d20*/  LOP3.LUT R2, R0, 0xff, RZ, 0xc0, !PT ;  /* 0x000000ff00027812 */ /* 0x000fe200078ec0ff */
[----:B------:R4:W2:Y:S04]  /*12d30*/  MUFU.EX2 R188, R5 ;  /* 0x0000000500bc7308 */ /* 0x0008a80000000800 */
[----:B------:R-:W-:Y:S01]  /*12d40*/  HMMA.16816.F32.BF16 R108, R8, R38, R108 ;  /* 0x00000026086c723c */ /* 0x000fe2000004186c */
[----:B------:R-:W2:Y:S01]  /*12d50*/  LDSM.16.MT88.4 R36, [R216+0xb800] ;  /* 0x00b80000d824783b */ /* 0x000ea20000004200 */
[----:B-1----:R-:W-:-:S02]  /*12d60*/  SHF.R.U32.HI R3, RZ, 0x18, R0 ;  /* 0x00000018ff037819 */ /* 0x002fc40000011600 */
[----:B------:R-:W-:Y:S02]  /*12d70*/  LOP3.LUT R0, R6, 0xff, RZ, 0xc0, !PT ;  /* 0x000000ff06007812 */ /* 0x000fe400078ec0ff */
[----:B------:R-:W-:Y:S02]  /*12d80*/  PRMT R2, R2, 0x5410, R4 ;  /* 0x0000541002027816 */ /* 0x000fe40000000004 */
[----:B------:R-:W-:Y:S02]  /*12d90*/  PRMT R3, R0, 0x5410, R3 ;  /* 0x0000541000037816 */ /* 0x000fe40000000003 */
[----:B------:R-:W-:Y:S01]  /*12da0*/  LOP3.LUT R4, R7, 0xff, RZ, 0xc0, !PT ;  /* 0x000000ff07047812 */ /* 0x000fe200078ec0ff */
[--C-:B------:R-:W-:Y:S01]  /*12db0*/  HSET2.LE.AND R0, R2, R150.reuse, PT ;  /* 0x0000009602007233 */ /* 0x100fe20003803000 */
[----:B---3--:R-:W-:Y:S01]  /*12dc0*/  F2FP.BF16.PACK_AB R2, R202, R203 ;  /* 0x000000cbca02723e */ /* 0x008fe200000010ff */
[----:B------:R-:W-:Y:S01]  /*12dd0*/  HSET2.LE.AND R3, R3, R150, PT ;  /* 0x0000009603037233 */ /* 0x000fe20003803000 */
[----:B----4-:R-:W-:-:S02]  /*12de0*/  F2FP.BF16.PACK_AB R5, R190, R191 ;  /* 0x000000bfbe05723e */ /* 0x010fc400000010ff */
[----:B------:R-:W-:Y:S02]  /*12df0*/  PRMT R6, R4, 0x5410, R14 ;  /* 0x0000541004067816 */ /* 0x000fe4000000000e */
[----:B------:R-:W-:Y:S01]  /*12e00*/  LOP3.LUT R4, R0, R2, RZ, 0xc0, !PT ;  /* 0x0000000200047212 */ /* 0x000fe200078ec0ff */
[--C-:B------:R-:W-:Y:S01]  /*12e10*/  HSET2.LE.AND R0, R15, R150.reuse, PT ;  /* 0x000000960f007233 */ /* 0x100fe20003803000 */
[----:B------:R-:W-:Y:S01]  /*12e20*/  LOP3.LUT R5, R3, R5, RZ, 0xc0, !PT ;  /* 0x0000000503057212 */ /* 0x000fe200078ec0ff */
[----:B------:R-:W-:Y:S01]  /*12e30*/  HSET2.LE.AND R3, R6, R150, PT ;  /* 0x0000009606037233 */ /* 0x000fe20003803000 */
[----:B------:R-:W-:Y:S02]  /*12e40*/  F2FP.BF16.PACK_AB R2, R200, R201 ;  /* 0x000000c9c802723e */ /* 0x000fe400000010ff */
[----:B--2---:R-:W-:Y:S02]  /*12e50*/  F2FP.BF16.PACK_AB R7, R188, R189 ;  /* 0x000000bdbc07723e */ /* 0x004fe400000010ff */
[----:B------:R-:W-:-:S02]  /*12e60*/  LOP3.LUT R6, R0, R2, RZ, 0xc0, !PT ;  /* 0x0000000200067212 */ /* 0x000fc400078ec0ff */
[----:B------:R-:W-:Y:S01]  /*12e70*/  LOP3.LUT R7, R3, R7, RZ, 0xc0, !PT ;  /* 0x0000000703077212 */ /* 0x000fe200078ec0ff */
[----:B------:R-:W-:Y:S02]  /*12e80*/  IMAD.MOV.U32 R49, RZ, RZ, R120 ;  /* 0x000000ffff317224 */ /* 0x000fe400078e0078 */
[----:B------:R-:W-:Y:S02]  /*12e90*/  IMAD.MOV.U32 R144, RZ, RZ, R121 ;  /* 0x000000ffff907224 */ /* 0x000fe400078e0079 */
[----:B------:R-:W-:Y:S02]  /*12ea0*/  IMAD.MOV.U32 R145, RZ, RZ, R122 ;  /* 0x000000ffff917224 */ /* 0x000fe400078e007a */
[----:B------:R-:W-:Y:S02]  /*12eb0*/  IMAD.MOV.U32 R178, RZ, RZ, R123 ;  /* 0x000000ffffb27224 */ /* 0x000fe400078e007b */
[----:B------:R-:W-:Y:S01]  /*12ec0*/  HMMA.16816.F32.BF16 R120, R4, R34, R92 ;  /* 0x000000220478723c */ /* 0x000fe2000004185c */
[----:B------:R-:W-:-:S02]  /*12ed0*/  IMAD.MOV.U32 R0, RZ, RZ, R150 ;  /* 0x000000ffff007224 */ /* 0x000fc400078e0096 */
[----:B------:R-:W-:Y:S02]  /*12ee0*/  IMAD.MOV.U32 R9, RZ, RZ, R164 ;  /* 0x000000ffff097224 */ /* 0x000fe400078e00a4 */
[----:B------:R-:W-:Y:S02]  /*12ef0*/  IMAD.MOV.U32 R10, RZ, RZ, R165 ;  /* 0x000000ffff0a7224 */ /* 0x000fe400078e00a5 */
[----:B------:R-:W-:Y:S02]  /*12f00*/  IMAD.MOV.U32 R92, RZ, RZ, R196 ;  /* 0x000000ffff5c7224 */ /* 0x000fe400078e00c4 */
[----:B------:R-:W-:Y:S02]  /*12f10*/  IMAD.MOV.U32 R14, RZ, RZ, R166 ;  /* 0x000000ffff0e7224 */ /* 0x000fe400078e00a6 */
[----:B------:R-:W-:Y:S02]  /*12f20*/  IMAD.MOV.U32 R8, RZ, RZ, R167 ;  /* 0x000000ffff087224 */ /* 0x000fe400078e00a7 */
[----:B------:R-:W-:-:S02]  /*12f30*/  IMAD.MOV.U32 R164, RZ, RZ, R136 ;  /* 0x000000ffffa47224 */ /* 0x000fc400078e0088 */
[----:B------:R-:W-:Y:S02]  /*12f40*/  IMAD.MOV.U32 R166, RZ, RZ, R137 ;  /* 0x000000ffffa67224 */ /* 0x000fe400078e0089 */
[----:B------:R-:W-:Y:S02]  /*12f50*/  IMAD.MOV.U32 R167, RZ, RZ, R138 ;  /* 0x000000ffffa77224 */ /* 0x000fe400078e008a */
[----:B------:R-:W-:Y:S02]  /*12f60*/  IMAD.MOV.U32 R165, RZ, RZ, R139 ;  /* 0x000000ffffa57224 */ /* 0x000fe400078e008b */
[----:B------:R-:W-:Y:S01]  /*12f70*/  HMMA.16816.F32.BF16 R136, R4, R26, R84 ;  /* 0x0000001a0488723c */ /* 0x000fe20000041854 */
[----:B------:R-:W-:Y:S01]  /*12f80*/  IMAD.MOV.U32 R3, RZ, RZ, R151 ;  /* 0x000000ffff037224 */ /* 0x000fe200078e0097 */
[----:B------:R-:W-:Y:S01]  /*12f90*/  LOP3.LUT R2, R13, UR16, R92, 0x96, !PT ;  /* 0x000000100d027c12 */ /* 0x000fe2000f8e965c */
[----:B------:R-:W-:-:S04]  /*12fa0*/  IMAD.MOV.U32 R11, RZ, RZ, R171 ;  /* 0x000000ffff0b7224 */ /* 0x000fc800078e00ab */
        /* <DEDUP_REMOVED lines=9> */
[----:B------:R-:W-:Y:S01]  /*13040*/  IMAD.MOV.U32 R86, RZ, RZ, R3 ;  /* 0x000000ffff567224 */ /* 0x000fe200078e0003 */
[----:B------:R-:W-:Y:S01]  /*13050*/  HMMA.16816.F32.BF16 R88, R4, R24, R88 ;  /* 0x000000180458723c */ /* 0x000fe20000041858 */
[----:B------:R-:W-:-:S07]  /*13060*/  IMAD.WIDE.U32 R2, R2, -0x2daee0ad, RZ ;  /* 0xd2511f5302027825 */ /* 0x000fce00078e00ff */
[----:B------:R-:W-:Y:S01]  /*13070*/  HMMA.16816.F32.BF16 R148, R4, R16, R80 ;  /* 0x000000100494723c */ /* 0x000fe20000041850 */
[----:B------:R-:W-:-:S07]  /*13080*/  LOP3.LUT R3, R3, UR13, R212, 0x96, !PT ;  /* 0x0000000d03037c12 */ /* 0x000fce000f8e96d4 */
[C---:B------:R-:W-:Y:S08]  /*13090*/  HMMA.16816.F32.BF16 R76, R4.reuse, R18, R76 ;  /* 0x00000012044c723c */ /* 0x040ff0000004184c */
        /* <DEDUP_REMOVED lines=8> */
[----:B------:R-:W-:Y:S02]  /*13120*/  IMAD.MOV.U32 R92, RZ, RZ, R8 ;  /* 0x000000ffff5c7224 */ /* 0x000fe400078e0008 */
[----:B------:R-:W-:Y:S02]  /*13130*/  IMAD.MOV.U32 R8, RZ, RZ, R11 ;  /* 0x000000ffff087224 */ /* 0x000fe400078e000b */
[----:B------:R-:W-:Y:S02]  /*13140*/  IMAD.MOV.U32 R93, RZ, RZ, R44 ;  /* 0x000000ffff5d7224 */ /* 0x000fe400078e002c */
[----:B------:R-:W-:Y:S02]  /*13150*/  IMAD.MOV.U32 R44, RZ, RZ, R46 ;  /* 0x000000ffff2c7224 */ /* 0x000fe400078e002e */
[----:B------:R-:W-:Y:S02]  /*13160*/  IMAD.MOV.U32 R11, RZ, RZ, R47 ;  /* 0x000000ffff0b7224 */ /* 0x000fe400078e002f */
[----:B------:R-:W-:-:S04]  /*13170*/  IMAD.WIDE.U32 R2, R3, -0x326172a9, RZ ;  /* 0xcd9e8d5703027825 */ /* 0x000fc800078e00ff */
[----:B------:R-:W-:Y:S01]  /*13180*/  IMAD.WIDE.U32 R46, R0, -0x326172a9, RZ ;  /* 0xcd9e8d57002e7825 */ /* 0x000fe200078e00ff */
[----:B------:R-:W-:-:S03]  /*13190*/  LOP3.LUT R3, R3, UR12, R176, 0x96, !PT ;  /* 0x0000000c03037c12 */ /* 0x000fc6000f8e96b0 */
[----:B------:R-:W-:Y:S01]  /*131a0*/  IMAD.MOV.U32 R85, RZ, RZ, R94 ;  /* 0x000000ffff557224 */ /* 0x000fe200078e005e */
[----:B------:R-:W-:Y:S01]  /*131b0*/  LOP3.LUT R0, R47, UR10, R2, 0x96, !PT ;  /* 0x0000000a2f007c12 */ /* 0x000fe2000f8e9602 */
[----:B------:R-:W-:-:S04]  /*131c0*/  IMAD.WIDE.U32 R2, R3, -0x2daee0ad, RZ ;  /* 0xd2511f5303027825 */ /* 0x000fc800078e00ff */
[----:B------:R-:W-:Y:S02]  /*131d0*/  FFMA.FTZ R5, R85, c[0x0][0x23c], -R31 ;  /* 0x00008f0055057a23 */ /* 0x000fe4000001081f */
[----:B------:R-:W-:-:S04]  /*131e0*/  IMAD.WIDE.U32 R52, R0, -0x2daee0ad, RZ ;  /* 0xd2511f5300347825 */ /* 0x000fc800078e00ff */
[----:B------:R-:W-:Y:S02]  /*131f0*/  IMAD.MOV.U32 R94, RZ, RZ, R146 ;  /* 0x000000ffff5e7224 */ /* 0x000fe400078e0092 */
[----:B------:R-:W-:Y:S01]  /*13200*/  IMAD.MOV.U32 R85, RZ, RZ, R86 ;  /* 0x000000ffff557224 */ /* 0x000fe200078e0056 */
[----:B------:R-:W-:Y:S01]  /*13210*/  MOV R86, R87 ;  /* 0x0000005700567202 */ /* 0x000fe20000000f00 */
[----:B------:R-:W-:Y:S01]  /*13220*/  IMAD.MOV.U32 R87, RZ, RZ, R92 ;  /* 0x000000ffff577224 */ /* 0x000fe200078e005c */
[----:B------:R-:W-:Y:S01]  /*13230*/  LOP3.LUT R2, R53, UR7, R2, 0x96, !PT ;  /* 0x0000000735027c12 */ /* 0x000fe2000f8e9602 */
[----:B------:R-:W-:Y:S02]  /*13240*/  IMAD.MOV.U32 R92, RZ, RZ, R93 ;  /* 0x000000ffff5c7224 */ /* 0x000fe400078e005d */
[----:B------:R-:W-:Y:S02]  /*13250*/  IMAD.MOV.U32 R93, RZ, RZ, R94 ;  /* 0x000000ffff5d7224 */ /* 0x000fe400078e005e */
[----:B------:R-:W-:-:S02]  /*13260*/  IMAD.MOV.U32 R94, RZ, RZ, R165 ;  /* 0x000000ffff5e7224 */ /* 0x000fc400078e00a5 */
[----:B------:R-:W-:Y:S02]  /*13270*/  FFMA.FTZ R0, R85, c[0x0][0x23c], -R31 ;  /* 0x00008f0055007a23 */ /* 0x000fe4000001081f */
[----:B------:R-:W-:Y:S02]  /*13280*/  IMAD.MOV.U32 R12, RZ, RZ, R86 ;  /* 0x000000ffff0c7224 */ /* 0x000fe400078e0056 */
[----:B------:R-:W-:Y:S01]  /*13290*/  IMAD.MOV.U32 R85, RZ, RZ, R87 ;  /* 0x000000ffff557224 */ /* 0x000fe200078e0057 */
[----:B------:R-:W-:Y:S01]  /*132a0*/  LOP3.LUT R6, R3, UR9, R4, 0x96, !PT ;  /* 0x0000000903067c12 */ /* 0x000fe2000f8e9604 */
[----:B------:R-:W-:Y:S02]  /*132b0*/  IMAD.MOV.U32 R86, RZ, RZ, R92 ;  /* 0x000000ffff567224 */ /* 0x000fe400078e005c */
[----:B------:R-:W-:Y:S02]  /*132c0*/  IMAD.MOV.U32 R87, RZ, RZ, R93 ;  /* 0x000000ffff577224 */ /* 0x000fe400078e005d */
[----:B------:R-:W-:-:S02]  /*132d0*/  IMAD.MOV.U32 R92, RZ, RZ, R94 ;  /* 0x000000ffff5c7224 */ /* 0x000fc400078e005e */
[----:B------:R-:W-:Y:S01]  /*132e0*/  IMAD.WIDE.U32 R2, R2, -0x326172a9, RZ ;  /* 0xcd9e8d5702027825 */ /* 0x000fe200078e00ff */
[----:B------:R1:W-:Y:S03]  /*132f0*/  MUFU.EX2 R53, R0 ;  /* 0x0000000000357308 */ /* 0x0003e60000000800 */
[----:B------:R-:W-:Y:S02]  /*13300*/  IMAD.MOV.U32 R93, RZ, RZ, R95 ;  /* 0x000000ffff5d7224 */ /* 0x000fe400078e005f */
[----:B------:R-:W-:Y:S02]  /*13310*/  FFMA.FTZ R4, R85, c[0x0][0x23c], -R31 ;  /* 0x00008f0055047a23 */ /* 0x000fe4000001081f */
[----:B------:R-:W-:Y:S02]  /*13320*/  IMAD.MOV.U32 R94, RZ, RZ, R179 ;  /* 0x000000ffff5e7224 */ /* 0x000fe400078e00b3 */
[----:B------:R-:W-:-:S02]  /*13330*/  IMAD.MOV.U32 R85, RZ, RZ, R86 ;  /* 0x000000ffff557224 */ /* 0x000fc400078e0056 */
[----:B------:R-:W-:Y:S02]  /*13340*/  IMAD.MOV.U32 R86, RZ, RZ, R87 ;  /* 0x000000ffff567224 */ /* 0x000fe400078e0057 */
[----:B------:R-:W-:Y:S02]  /*13350*/  IMAD.MOV.U32 R87, RZ, RZ, R92 ;  /* 0x000000ffff577224 */ /* 0x000fe400078e005c */
[----:B------:R-:W-:Y:S01]  /*13360*/  IMAD.MOV.U32 R92, RZ, RZ, R93 ;  /* 0x000000ffff5c7224 */ /* 0x000fe200078e005d */
[----:B-1----:R-:W-:Y:S01]  /*13370*/  LOP3.LUT R0, R2, 0xffff, RZ, 0xc0, !PT ;  /* 0x0000ffff02007812 */ /* 0x002fe200078ec0ff */
[----:B------:R-:W-:Y:S01]  /*13380*/  IMAD.MOV.U32 R93, RZ, RZ, R94 ;  /* 0x000000ffff5d7224 */ /* 0x000fe200078e005e */
[----:B------:R1:W-:Y:S01]  /*13390*/  MUFU.EX2 R56, R4 ;  /* 0x0000000400387308 */ /* 0x0003e20000000800 */
[----:B------:R-:W-:Y:S02]  /*133a0*/  IMAD.MOV.U32 R94, RZ, RZ, R15 ;  /* 0x000000ffff5e7224 */ /* 0x000fe400078e000f */
[----:B------:R-:W-:-:S02]  /*133b0*/  IMAD.MOV.U32 R15, RZ, RZ, R220 ;  /* 0x000000ffff0f7224 */ /* 0x000fc400078e00dc */
[----:B------:R-:W-:-:S03]  /*133c0*/  IMAD.MOV.U32 R83, RZ, RZ, R87 ;  /* 0x000000ffff537224 */ /* 0x000fc600078e0057 */
[----:B------:R2:W-:Y:S01]  /*133d0*/  MUFU.EX2 R54, R5 ;  /* 0x0000000500367308 */ /* 0x0005e20000000800 */
[----:B------:R-:W-:Y:S02]  /*133e0*/  IMAD.MOV.U32 R82, RZ, RZ, R86 ;  /* 0x000000ffff527224 */ /* 0x000fe400078e0056 */
[----:B------:R-:W-:Y:S02]  /*133f0*/  IMAD.MOV.U32 R87, RZ, RZ, R9 ;  /* 0x000000ffff577224 */ /* 0x000fe400078e0009 */
[----:B------:R-:W-:Y:S01]  /*13400*/  IMAD.MOV.U32 R84, RZ, RZ, R92 ;  /* 0x000000ffff547224 */ /* 0x000fe200078e005c */
[----:B-1----:R-:W-:Y:S02]  /*13410*/  SHF.R.U32.HI R4, RZ, 0x8, R0 ;  /* 0x00000008ff047819 */ /* 0x002fe40000011600 */
[----:B------:R-:W-:Y:S01]  /*13420*/  LOP3.LUT R0, R2, 0xff, RZ, 0xc0, !PT ;  /* 0x000000ff02007812 */ /* 0x000fe200078ec0ff */
[----:B------:R-:W-:Y:S01]  /*13430*/  IMAD.MOV.U32 R9, RZ, RZ, R14 ;  /* 0x000000ffff097224 */ /* 0x000fe200078e000e */
[----:B------:R-:W-:Y:S01]  /*13440*/  MOV R92, R8 ;  /* 0x00000008005c7202 */ /* 0x000fe20000000f00 */
[----:B------:R-:W-:-:S02]  /*13450*/  IMAD.MOV.U32 R86, RZ, RZ, R10 ;  /* 0x000000ffff567224 */ /* 0x000fc400078e000a */
[----:B--2---:R-:W-:Y:S02]  /*13460*/  FFMA.FTZ R5, R85, c[0x0][0x23c], -R31 ;  /* 0x00008f0055057a23 */ /* 0x004fe4000001081f */
[----:B------:R-:W-:Y:S02]  /*13470*/  IMAD.MOV.U32 R85, RZ, RZ, R93 ;  /* 0x000000ffff557224 */ /* 0x000fe400078e005d */
[----:B------:R-:W-:Y:S01]  /*13480*/  IMAD.MOV.U32 R93, RZ, RZ, R15 ;  /* 0x000000ffff5d7224 */ /* 0x000fe200078e000f */
[----:B------:R-:W-:Y:S01]  /*13490*/  PRMT R8, R0, 0x5410, R4 ;  /* 0x0000541000087816 */ /* 0x000fe20000000004 */
[----:B------:R-:W-:Y:S01]  /*134a0*/  IMAD.WIDE.U32 R14, R6, -0x326172a9, RZ ;  /* 0xcd9e8d57060e7825 */ /* 0x000fe200078e00ff */
[----:B------:R1:W2:Y:S03]  /*134b0*/  MUFU.EX2 R55, R5 ;  /* 0x0000000500377308 */ /* 0x0002a60000000800 */
[----:B------:R-:W-:-:S02]  /*134c0*/  IMAD.MOV.U32 R10, RZ, RZ, R219 ;  /* 0x000000ffff0a7224 */ /* 0x000fc400078e00db */
[----:B------:R-:W-:Y:S02]  /*134d0*/  FFMA.FTZ R4, R82, c[0x0][0x23c], -R30 ;  /* 0x00008f0052047a23 */ /* 0x000fe4000001081e */
[----:B------:R-:W-:Y:S01]  /*134e0*/  IMAD.MOV.U32 R81, RZ, RZ, R83 ;  /* 0x000000ffff517224 */ /* 0x000fe200078e0053 */
[----:B------:R-:W-:Y:S01]  /*134f0*/  SHF.R.U32.HI R0, RZ, 0x10, R2 ;  /* 0x00000010ff007819 */ /* 0x000fe20000011602 */
[----:B------:R-:W-:Y:S02]  /*13500*/  IMAD.MOV.U32 R82, RZ, RZ, R84 ;  /* 0x000000ffff527224 */ /* 0x000fe400078e0054 */
[----:B------:R-:W-:Y:S02]  /*13510*/  IMAD.MOV.U32 R83, RZ, RZ, R85 ;  /* 0x000000ffff537224 */ /* 0x000fe400078e0055 */
[----:B------:R-:W-:Y:S02]  /*13520*/  IMAD.MOV.U32 R85, RZ, RZ, R9 ;  /* 0x000000ffff557224 */ /* 0x000fe400078e0009 */
[----:B------:R-:W-:Y:S01]  /*13530*/  IMAD.MOV.U32 R84, RZ, RZ, R10 ;  /* 0x000000ffff547224 */ /* 0x000fe200078e000a */
[----:B-1----:R-:W-:Y:S01]  /*13540*/  SHF.R.U32.HI R5, RZ, 0x18, R2 ;  /* 0x00000018ff057819 */ /* 0x002fe20000011602 */
[----:B------:R-:W-:Y:S01]  /*13550*/  IMAD.MOV.U32 R9, RZ, RZ, R11 ;  /* 0x000000ffff097224 */ /* 0x000fe200078e000b */
[----:B------:R-:W-:Y:S01]  /*13560*/  LOP3.LUT R2, R3, UR17, R14, 0x96, !PT ;  /* 0x0000001103027c12 */ /* 0x000fe2000f8e960e */
[----:B------:R-:W-:-:S02]  /*13570*/  IMAD.MOV.U32 R10, RZ, RZ, R44 ;  /* 0x000000ffff0a7224 */ /* 0x000fc400078e002c */
[----:B------:R-:W-:Y:S02]  /*13580*/  FFMA.FTZ R3, R81, c[0x0][0x23c], -R30 ;  /* 0x00008f0051037a23 */ /* 0x000fe4000001081e */
[----:B------:R-:W-:Y:S02]  /*13590*/  IMAD.MOV.U32 R11, RZ, RZ, R51 ;  /* 0x000000ffff0b7224 */ /* 0x000fe400078e0033 */
[----:B------:R-:W-:Y:S01]  /*135a0*/  IMAD.MOV.U32 R81, RZ, RZ, R82 ;  /* 0x000000ffff517224 */ /* 0x000fe200078e0052 */
[----:B------:R-:W-:Y:S01]  /*135b0*/  LOP3.LUT R0, R0, 0xff, RZ, 0xc0, !PT ;  /* 0x000000ff00007812 */ /* 0x000fe200078ec0ff */
[----:B------:R-:W-:Y:S02]  /*135c0*/  IMAD.MOV.U32 R44, RZ, RZ, R217 ;  /* 0x000000ffff2c7224 */ /* 0x000fe400078e00d9 */
[----:B------:R-:W-:Y:S02]  /*135d0*/  IMAD.MOV.U32 R82, RZ, RZ, R83 ;  /* 0x000000ffff527224 */ /* 0x000fe400078e0053 */
[----:B------:R-:W-:-:S02]  /*135e0*/  IMAD.MOV.U32 R83, RZ, RZ, R9 ;  /* 0x000000ffff537224 */ /* 0x000fc400078e0009 */
[----:B------:R-:W-:Y:S02]  /*135f0*/  IMAD.MOV.U32 R9, RZ, RZ, R10 ;  /* 0x000000ffff097224 */ /* 0x000fe400078e000a */
[----:B------:R-:W-:Y:S01]  /*13600*/  IMAD.MOV.U32 R10, RZ, RZ, R11 ;  /* 0x000000ffff0a7224 */ /* 0x000fe200078e000b */
[----:B------:R-:W-:Y:S01]  /*13610*/  PRMT R7, R0, 0x5410, R5 ;  /* 0x0000541000077816 */ /* 0x000fe20000000005 */
[----:B------:R-:W-:Y:S01]  /*13620*/  IMAD.MOV.U32 R11, RZ, RZ, R44 ;  /* 0x000000ffff0b7224 */ /* 0x000fe200078e002c */
[C---:B------:R-:W-:Y:S01]  /*13630*/  LOP3.LUT R0, R2.reuse, 0xffff, RZ, 0xc0, !PT ;  /* 0x0000ffff02007812 */ /* 0x040fe200078ec0ff */
[----:B------:R-:W-:Y:S01]  /*13640*/  IMAD.MOV.U32 R44, RZ, RZ, R49 ;  /* 0x000000ffff2c7224 */ /* 0x000fe200078e0031 */
[----:B------:R1:W-:Y:S01]  /*13650*/  MUFU.EX2 R51, R4 ;  /* 0x0000000400337308 */ /* 0x0003e20000000800 */
[----:B------:R-:W-:Y:S02]  /*13660*/  LOP3.LUT R6, R2, 0xff, RZ, 0xc0, !PT ;  /* 0x000000ff02067812 */ /* 0x000fe400078ec0ff */
[----:B------:R-:W-:-:S05]  /*13670*/  SHF.R.U32.HI R5, RZ, 0x18, R2 ;  /* 0x00000018ff057819 */ /* 0x000fca0000011602 */
[----:B------:R3:W4:Y:S01]  /*13680*/  MUFU.EX2 R49, R3 ;  /* 0x0000000300317308 */ /* 0x0007220000000800 */
[----:B-1----:R-:W-:Y:S02]  /*13690*/  SHF.R.U32.HI R4, RZ, 0x8, R0 ;  /* 0x00000008ff047819 */ /* 0x002fe40000011600 */
[----:B---3--:R-:W-:Y:S01]  /*136a0*/  SHF.R.U32.HI R3, RZ, 0x10, R2 ;  /* 0x00000010ff037819 */ /* 0x008fe20000011602 */
[----:B------:R-:W-:-:S03]  /*136b0*/  FFMA.FTZ R2, R81, c[0x0][0x23c], -R30 ;  /* 0x00008f0051027a23 */ /* 0x000fc6000001081e */
[----:B------:R-:W-:Y:S01]  /*136c0*/  LOP3.LUT R0, R3, 0xff, RZ, 0xc0, !PT ;  /* 0x000000ff03007812 */ /* 0x000fe200078ec0ff */
[----:B------:R-:W-:Y:S01]  /*136d0*/  FFMA.FTZ R3, R82, c[0x0][0x23c], -R30 ;  /* 0x00008f0052037a23 */ /* 0x000fe2000001081e */
[----:B------:R2:W-:Y:S02]  /*136e0*/  MUFU.EX2 R47, R2 ;  /* 0x00000002002f7308 */ /* 0x0005e40000000800 */
[----:B------:R-:W-:Y:S01]  /*136f0*/  PRMT R5, R0, 0x5410, R5 ;  /* 0x0000541000057816 */ /* 0x000fe20000000005 */
[----:B------:R-:W-:Y:S01]  /*13700*/  HSET2.LE.AND R0, R8, R12, PT ;  /* 0x0000000c08007233 */ /* 0x000fe20003803000 */
[----:B------:R-:W-:Y:S01]  /*13710*/  IMAD.MOV.U32 R81, RZ, RZ, R44 ;  /* 0x000000ffff517224 */ /* 0x000fe200078e002c */
[----:B------:R-:W-:-:S03]  /*13720*/  PRMT R4, R6, 0x5410, R4 ;  /* 0x0000541006047816 */ /* 0x000fc60000000004 */
[----:B------:R-:W1:Y:S01]  /*13730*/  MUFU.EX2 R44, R3 ;  /* 0x00000003002c7308 */ /* 0x000e620000000800 */
[----:B--2---:R-:W-:-:S04]  /*13740*/  F2FP.BF16.PACK_AB R2, R55, R56 ;  /* 0x000000383702723e */ /* 0x004fc800000010ff */
[----:B------:R-:W-:Y:S01]  /*13750*/  LOP3.LUT R6, R0, R2, RZ, 0xc0, !PT ;  /* 0x0000000200067212 */ /* 0x000fe200078ec0ff */
[----:B------:R-:W-:Y:S01]  /*13760*/  HSET2.LE.AND R0, R7, R12, PT ;  /* 0x0000000c07007233 */ /* 0x000fe20003803000 */
[----:B----4-:R-:W-:-:S04]  /*13770*/  F2FP.BF16.PACK_AB R2, R49, R51 ;  /* 0x000000333102723e */ /* 0x010fc800000010ff */
[----:B------:R-:W-:Y:S01]  /*13780*/  LOP3.LUT R7, R0, R2, RZ, 0xc0, !PT ;  /* 0x0000000200077212 */ /* 0x000fe200078ec0ff */
[----:B------:R-:W-:Y:S01]  /*13790*/  HSET2.LE.AND R0, R4, R12, PT ;  /* 0x0000000c04007233 */ /* 0x000fe20003803000 */
[----:B------:R-:W-:-:S04]  /*137a0*/  F2FP.BF16.PACK_AB R2, R53, R54 ;  /* 0x000000363502723e */ /* 0x000fc800000010ff */
[----:B------:R-:W-:Y:S01]  /*137b0*/  LOP3.LUT R4, R0, R2, RZ, 0xc0, !PT ;  /* 0x0000000200047212 */ /* 0x000fe200078ec0ff */
[----:B------:R-:W-:Y:S01]  /*137c0*/  HSET2.LE.AND R0, R5, R12, PT ;  /* 0x0000000c05007233 */ /* 0x000fe20003803000 */
[----:B-1----:R-:W-:Y:S02]  /*137d0*/  F2FP.BF16.PACK_AB R2, R44, R47 ;  /* 0x0000002f2c02723e */ /* 0x002fe400000010ff */
[----:B------:R-:W-:Y:S02]  /*137e0*/  MOV R58, R145 ;  /* 0x00000091003a7202 */ /* 0x000fe40000000f00 */
[----:B------:R-:W-:Y:S01]  /*137f0*/  LOP3.LUT R5, R0, R2, RZ, 0xc0, !PT ;  /* 0x0000000200057212 */ /* 0x000fe200078ec0ff */
[----:B------:R-:W-:Y:S02]  /*13800*/  IMAD.MOV.U32 R146, RZ, RZ, R229 ;  /* 0x000000ffff927224 */ /* 0x000fe400078e00e5 */
[----:B------:R-:W-:Y:S02]  /*13810*/  FFMA.FTZ R0, R58, c[0x0][0x23c], -R28 ;  /* 0x00008f003a007a23 */ /* 0x000fe4000001081c */
[----:B------:R-:W-:-:S02]  /*13820*/  IMAD.MOV.U32 R179, RZ, RZ, R222 ;  /* 0x000000ffffb37224 */ /* 0x000fc400078e00de */
[----:B------:R-:W-:Y:S02]  /*13830*/  IMAD.MOV.U32 R80, RZ, RZ, R11 ;  /* 0x000000ffff507224 */ /* 0x000fe400078e000b */
[----:B------:R-:W-:Y:S01]  /*13840*/  IMAD.MOV.U32 R82, RZ, RZ, R144 ;  /* 0x000000ffff527224 */ /* 0x000fe200078e0090 */
[C---:B------:R-:W-:Y:S01]  /*13850*/  HMMA.16816.F32.BF16 R60, R4.reuse, R32, R128 ;  /* 0x00000020043c723c */ /* 0x040fe20000041880 */
[----:B------:R-:W-:Y:S01]  /*13860*/  IMAD.MOV.U32 R59, RZ, RZ, R146 ;  /* 0x000000ffff3b7224 */ /* 0x000fe200078e0092 */
[----:B------:R-:W-:Y:S01]  /*13870*/  LOP3.LUT R2, R45, UR8, R50, 0x96, !PT ;  /* 0x000000082d027c12 */ /* 0x000fe2000f8e9632 */
[----:B------:R-:W-:Y:S01]  /*13880*/  IMAD.MOV.U32 R11, RZ, RZ, R147 ;  /* 0x000000ffff0b7224 */ /* 0x000fe200078e0093 */
[----:B------:R1:W5:Y:S04]  /*13890*/  LDL.LU R229, [R1+0x98] ;  /* 0x0000980001e57983 */ /* 0x0003680000300800 */
[----:B------:R-:W-:Y:S01]  /*138a0*/  HMMA.16816.F32.BF16 R144, R4, R26, R140 ;  /* 0x0000001a0490723c */ /* 0x000fe2000004188c */
[----:B------:R2:W-:Y:S01]  /*138b0*/  MUFU.EX2 R27, R0 ;  /* 0x00000000001b7308 */ /* 0x0005e20000000800 */
[----:B------:R-:W-:Y:S01]  /*138c0*/  IMAD.MOV.U32 R165, RZ, RZ, R230 ;  /* 0x000000ffffa57224 */ /* 0x000fe200078e00e6 */
[----:B------:R-:W-:Y:S01]  /*138d0*/  LDSM.16.MT88.4 R140, [R218+0x9c00] ;  /* 0x009c0000da8c783b */ /* 0x000fe20000004200 */
[----:B------:R-:W-:-:S02]  /*138e0*/  IMAD.MOV.U32 R70, RZ, RZ, R9 ;  /* 0x000000ffff467224 */ /* 0x000fc400078e0009 */
[----:B--2---:R-:W-:Y:S02]  /*138f0*/  FFMA.FTZ R0, R179, c[0x0][0x23c], -R28 ;  /* 0x00008f00b3007a23 */ /* 0x004fe4000001081c */
[----:B------:R-:W-:Y:S01]  /*13900*/  FFMA.FTZ R8, R244, c[0x0][0x23c], -R29 ;  /* 0x00008f00f4087a23 */ /* 0x000fe2000001081d */
[----:B------:R-:W-:Y:S01]  /*13910*/  HMMA.16816.F32.BF16 R128, R4, R24, R152 ;  /* 0x000000180480723c */ /* 0x000fe20000041898 */
[----:B------:R2:W3:Y:S01]  /*13920*/  MUFU.EX2 R32, R0 ;  /* 0x0000000000207308 */ /* 0x0004e20000000800 */
[----:B------:R-:W-:Y:S01]  /*13930*/  IMAD.MOV.U32 R9, RZ, RZ, R165 ;  /* 0x000000ffff097224 */ /* 0x000fe200078e00a5 */
[----:B------:R1:W5:Y:S01]  /*13940*/  LDL.LU R230, [R1+0x94] ;  /* 0x0000940001e67983 */ /* 0x0003620000300800 */
[----:B------:R-:W-:-:S03]  /*13950*/  IMAD.WIDE.U32 R2, R2, -0x2daee0ad, RZ ;  /* 0xd2511f5302027825 */ /* 0x000fc600078e00ff */
[----:B------:R1:W5:Y:S01]  /*13960*/  LDL.LU R222, [R1+0x90] ;  /* 0x0000900001de7983 */ /* 0x0003620000300800 */
[----:B--2---:R-:W-:-:S04]  /*13970*/  FFMA.FTZ R0, R178, c[0x0][0x23c], -R28 ;  /* 0x00008f00b2007a23 */ /* 0x004fc8000001081c */
[----:B------:R2:W-:Y:S01]  /*13980*/  MUFU.EX2 R33, R0 ;  /* 0x0000000000217308 */ /* 0x0005e20000000800 */
[----:B------:R-:W-:Y:S01]  /*13990*/  IMAD.MOV.U32 R68, RZ, RZ, R166 ;  /* 0x000000ffff447224 */ /* 0x000fe200078e00a6 */
[C---:B------:R-:W-:Y:S01]  /*139a0*/  LOP3.LUT R14, R2.reuse, 0xff, RZ, 0xc0, !PT ;  /* 0x000000ff020e7812 */ /* 0x040fe200078ec0ff */
[----:B------:R-:W-:Y:S01]  /*139b0*/  IMAD.MOV.U32 R154, RZ, RZ, R9 ;  /* 0x000000ffff9a7224 */ /* 0x000fe200078e0009 */
[----:B------:R-:W-:Y:S01]  /*139c0*/  LOP3.LUT R9, R2, 0xffff, RZ, 0xc0, !PT ;  /* 0x0000ffff02097812 */ /* 0x000fe200078ec0ff */
[----:B------:R-:W-:Y:S01]  /*139d0*/  IMAD.MOV.U32 R152, RZ, RZ, R11 ;  /* 0x000000ffff987224 */ /* 0x000fe200078e000b */
[----:B------:R-:W-:Y:S01]  /*139e0*/  SHF.R.U32.HI R11, RZ, 0x18, R2 ;  /* 0x00000018ff0b7819 */ /* 0x000fe20000011602 */
[----:B------:R-:W-:Y:S01]  /*139f0*/  IMAD.MOV.U32 R71, RZ, RZ, R83 ;  /* 0x000000ffff477224 */ /* 0x000fe200078e0053 */
[----:B------:R4:W-:Y:S01]  /*13a00*/  MUFU.EX2 R24, R8 ;  /* 0x0000000800187308 */ /* 0x0009e20000000800 */
[----:B--2---:R-:W-:-:S07]  /*13a10*/  FFMA.FTZ R0, R59, c[0x0][0x23c], -R28 ;  /* 0x00008f003b007a23 */ /* 0x004fce000001081c */
[----:B------:R2:W-:Y:S01]  /*13a20*/  MUFU.EX2 R26, R0 ;  /* 0x00000000001a7308 */ /* 0x0005e20000000800 */
[----:B------:R-:W-:Y:S01]  /*13a30*/  IMAD.MOV.U32 R69, RZ, RZ, R10 ;  /* 0x000000ffff457224 */ /* 0x000fe200078e000a */
[----:B----4-:R-:W-:Y:S01]  /*13a40*/  SHF.R.U32.HI R8, RZ, 0x10, R2 ;  /* 0x00000010ff087819 */ /* 0x010fe20000011602 */
[----:B------:R-:W-:Y:S01]  /*13a50*/  FFMA.FTZ R2, R252, c[0x0][0x23c], -R29 ;  /* 0x00008f00fc027a23 */ /* 0x000fe2000001081d */
[----:B------:R-:W-:Y:S01]  /*13a60*/  HMMA.16816.F32.BF16 R176, R4, R22, R172 ;  /* 0x0000001604b0723c */ /* 0x000fe200000418ac */
[----:B------:R-:W-:Y:S02]  /*13a70*/  IMAD.MOV.U32 R13, RZ, RZ, R68 ;  /* 0x000000ffff0d7224 */ /* 0x000fe400078e0044 */
[----:B------:R-:W-:Y:S02]  /*13a80*/  IMAD.MOV.U32 R57, RZ, RZ, R69 ;  /* 0x000000ffff397224 */ /* 0x000fe400078e0045 */
[----:B--2---:R-:W-:Y:S01]  /*13a90*/  FFMA.FTZ R0, R246, c[0x0][0x23c], -R29 ;  /* 0x00008f00f6007a23 */ /* 0x004fe2000001081d */
[----:B------:R-:W-:Y:S01]  /*13aa0*/  MUFU.EX2 R23, R2 ;  /* 0x0000000200177308 */ /* 0x000fe20000000800 */
[----:B------:R-:W-:-:S02]  /*13ab0*/  IMAD.MOV.U32 R58, RZ, RZ, R70 ;  /* 0x000000ffff3a7224 */ /* 0x000fc400078e0046 */
[----:B------:R-:W-:Y:S02]  /*13ac0*/  IMAD.MOV.U32 R59, RZ, RZ, R71 ;  /* 0x000000ffff3b7224 */ /* 0x000fe400078e0047 */
[----:B------:R-:W-:Y:S01]  /*13ad0*/  IMAD.MOV.U32 R10, RZ, RZ, R164 ;  /* 0x000000ffff0a7224 */ /* 0x000fe200078e00a4 */
[----:B------:R-:W-:Y:S01]  /*13ae0*/  LOP3.LUT R8, R8, 0xff, RZ, 0xc0, !PT ;  /* 0x000000ff08087812 */ /* 0x000fe200078ec0ff */
[----:B------:R-:W-:Y:S01]  /*13af0*/  IMAD.MOV.U32 R165, RZ, RZ, R167 ;  /* 0x000000ffffa57224 */ /* 0x000fe200078e00a7 */
[----:B------:R2:W4:Y:S01]  /*13b00*/  MUFU.EX2 R25, R0 ;  /* 0x0000000000197308 */ /* 0x0005220000000800 */
[C---:B------:R-:W-:Y:S01]  /*13b10*/  HMMA.16816.F32.BF16 R68, R4.reuse, R36, R124 ;  /* 0x000000240444723c */ /* 0x040fe2000004187c */
[----:B------:R-:W-:Y:S01]  /*13b20*/  IMAD.MOV.U32 R45, RZ, RZ, R13 ;  /* 0x000000ffff2d7224 */ /* 0x000fe200078e000d */
[----:B------:R-:W1:Y:S01]  /*13b30*/  LDSM.16.MT88.4 R124, [R216+0x9c00] ;  /* 0x009c0000d87c783b */ /* 0x000e620000004200 */
[----:B------:R-:W-:Y:S02]  /*13b40*/  IMAD.MOV.U32 R153, RZ, RZ, R10 ;  /* 0x000000ffff997224 */ /* 0x000fe400078e000a */
[----:B------:R-:W-:Y:S01]  /*13b50*/  IMAD.MOV.U32 R166, RZ, RZ, R181 ;  /* 0x000000ffffa67224 */ /* 0x000fe200078e00b5 */
[----:B------:R-:W-:Y:S02]  /*13b60*/  LDSM.16.MT88.4 R172, [R218+0xac00] ;  /* 0x00ac0000daac783b */ /* 0x000fe40000004200 */
[----:B------:R-:W-:Y:S01]  /*13b70*/  HMMA.16816.F32.BF16 R36, R4, R38, R112 ;  /* 0x000000260424723c */ /* 0x000fe20000041870 */
[----:B--2---:R-:W-:-:S06]  /*13b80*/  LOP3.LUT R0, R3, UR18, R48, 0x96, !PT ;  /* 0x0000001203007c12 */ /* 0x004fcc000f8e9630 */
[----:B------:R-:W-:Y:S01]  /*13b90*/  IMAD.MOV.U32 R114, RZ, RZ, R12 ;  /* 0x000000ffff727224 */ /* 0x000fe200078e000c */
[C---:B------:R-:W-:Y:S02]  /*13ba0*/  LOP3.LUT R2, R0.reuse, 0xffff, RZ, 0xc0, !PT ;  /* 0x0000ffff00027812 */ /* 0x040fe400078ec0ff */
[----:B------:R-:W-:Y:S02]  /*13bb0*/  LOP3.LUT R13, R0, 0xff, RZ, 0xc0, !PT ;  /* 0x000000ff000d7812 */ /* 0x000fe400078ec0ff */
[--C-:B------:R-:W-:Y:S02]  /*13bc0*/  SHF.R.U32.HI R3, RZ, 0x10, R0.reuse ;  /* 0x00000010ff037819 */ /* 0x100fe40000011600 */
[----:B------:R-:W-:Y:S02]  /*13bd0*/  SHF.R.U32.HI R12, RZ, 0x18, R0 ;  /* 0x00000018ff0c7819 */ /* 0x000fe40000011600 */
[----:B------:R-:W-:Y:S01]  /*13be0*/  SHF.R.U32.HI R0, RZ, 0x8, R9 ;  /* 0x00000008ff007819 */ /* 0x000fe20000011609 */
[----:B------:R-:W-:Y:S01]  /*13bf0*/  FFMA.FTZ R10, R247, c[0x0][0x23c], -R29 ;  /* 0x00008f00f70a7a23 */ /* 0x000fe2000001081d */
[----:B------:R-:W-:-:S02]  /*13c00*/  SHF.R.U32.HI R9, RZ, 0x8, R2 ;  /* 0x00000008ff097819 */ /* 0x000fc40000011602 */
[----:B------:R-:W-:Y:S02]  /*13c10*/  PRMT R0, R14, 0x5410, R0 ;  /* 0x000054100e007816 */ /* 0x000fe40000000000 */
[----:B------:R-:W-:Y:S01]  /*13c20*/  PRMT R2, R8, 0x5410, R11 ;  /* 0x0000541008027816 */ /* 0x000fe2000000000b */
[C---:B------:R-:W-:Y:S01]  /*13c30*/  HMMA.16816.F32.BF16 R64, R4.reuse, R34, R132 ;  /* 0x000000220440723c */ /* 0x040fe20000041884 */
[----:B------:R-:W-:Y:S01]  /*13c40*/  PRMT R8, R13, 0x5410, R9 ;  /* 0x000054100d087816 */ /* 0x000fe20000000009 */
[----:B------:R-:W2:Y:S01]  /*13c50*/  MUFU.EX2 R22, R10 ;  /* 0x0000000a00167308 */ /* 0x000ea20000000800 */
[----:B------:R-:W-:Y:S01]  /*13c60*/  LOP3.LUT R3, R3, 0xff, RZ, 0xc0, !PT ;  /* 0x000000ff03037812 */ /* 0x000fe200078ec0ff */
        /* <DEDUP_REMOVED lines=8> */
[C---:B------:R-:W-:Y:S01]  /*13cf0*/  HMMA.16816.F32.BF16 R180, R4.reuse, R18, R156 ;  /* 0x0000001204b4723c */ /* 0x040fe2000004189c */
[----:B------:R-:W-:Y:S01]  /*13d00*/  PRMT R3, R3, 0x5410, R12 ;  /* 0x0000541003037816 */ /* 0x000fe2000000000c */
[----:B------:R-:W-:Y:S01]  /*13d10*/  IMAD.MOV.U32 R155, RZ, RZ, R92 ;  /* 0x000000ffff9b7224 */ /* 0x000fe200078e005c */
[----:B------:R-:W1:Y:S05]  /*13d20*/  LDSM.16.MT88.4 R156, [R216+0xac00] ;  /* 0x00ac0000d89c783b */ /* 0x000e6a0000004200 */
[----:B------:R-:W-:Y:S01]  /*13d30*/  HMMA.16816.F32.BF16 R160, R4, R20, R160 ;  /* 0x0000001404a0723c */ /* 0x000fe200000418a0 */
[----:B------:R-:W-:-:S07]  /*13d40*/  HSET2.LE.AND R3, R3, R114, PT ;  /* 0x0000007203037233 */ /* 0x000fce0003803000 */
[C---:B------:R-:W-:Y:S08]  /*13d50*/  HMMA.16816.F32.BF16 R84, R4.reuse, R40, R116 ;  /* 0x000000280454723c */ /* 0x040ff00000041874 */
[----:B------:R-:W-:Y:S07]  /*13d60*/  HMMA.16816.F32.BF16 R108, R4, R42, R108 ;  /* 0x0000002a046c723c */ /* 0x000fee000004186c */
[----:B------:R-:W-:-:S02]  /*13d70*/  HSET2.LE.AND R5, R0, R114, PT ;  /* 0x0000007200057233 */ /* 0x000fc40003803000 */
[--C-:B------:R-:W-:Y:S01]  /*13d80*/  HSET2.LE.AND R7, R2, R114.reuse, PT ;  /* 0x0000007202077233 */ /* 0x100fe20003803000 */
[----:B---3--:R-:W-:Y:S01]  /*13d90*/  F2FP.BF16.PACK_AB R2, R32, R27 ;  /* 0x0000001b2002723e */ /* 0x008fe200000010ff */
[----:B------:R-:W-:Y:S01]  /*13da0*/  HSET2.LE.AND R0, R8, R114, PT ;  /* 0x0000007208007233 */ /* 0x000fe20003803000 */
[----:B------:R-:W-:Y:S01]  /*13db0*/  IMAD.MOV.U32 R134, RZ, RZ, R59 ;  /* 0x000000ffff867224 */ /* 0x000fe200078e003b */
[----:B----4-:R-:W-:-:S03]  /*13dc0*/  F2FP.BF16.PACK_AB R4, R24, R25 ;  /* 0x000000191804723e */ /* 0x010fc600000010ff */
[----:B------:R-:W-:Y:S01]  /*13dd0*/  LOP3.LUT R92, R0, R2, RZ, 0xc0, !PT ;  /* 0x00000002005c7212 */ /* 0x000fe200078ec0ff */
[----:B------:R-:W-:Y:S01]  /*13de0*/  FFMA.FTZ R0, R152, c[0x0][0x23c], -R31 ;  /* 0x00008f0098007a23 */ /* 0x000fe2000001081f */
[----:B------:R-:W-:Y:S01]  /*13df0*/  LOP3.LUT R2, R15, UR8, R46, 0x96, !PT ;  /* 0x000000080f027c12 */ /* 0x000fe2000f8e962e */
[----:B------:R-:W-:Y:S01]  /*13e00*/  IMAD.MOV.U32 R212, RZ, RZ, R57 ;  /* 0x000000ffffd47224 */ /* 0x000fe200078e0039 */
[----:B------:R-:W-:Y:S01]  /*13e10*/  F2FP.BF16.PACK_AB R6, R26, R33 ;  /* 0x000000211a06723e */ /* 0x000fe200000010ff */
[----:B------:R-:W-:Y:S01]  /*13e20*/  IMAD.MOV.U32 R57, RZ, RZ, R93 ;  /* 0x000000ffff397224 */ /* 0x000fe200078e005d */
[----:B------:R-:W-:Y:S01]  /*13e30*/  LOP3.LUT R93, R3, R4, RZ, 0xc0, !PT ;  /* 0x00000004035d7212 */ /* 0x000fe200078ec0ff */
[----:B------:R-:W-:Y:S01]  /*13e40*/  IMAD.MOV.U32 R17, RZ, RZ, R134 ;  /* 0x000000ffff117224 */ /* 0x000fe200078e0086 */
[----:B------:R3:W-:Y:S01]  /*13e50*/  MUFU.EX2 R20, R0 ;  /* 0x0000000000147308 */ /* 0x0007e20000000800 */
[----:B------:R-:W-:Y:S01]  /*13e60*/  IMAD.MOV.U32 R95, RZ, RZ, R221 ;  /* 0x000000ffff5f7224 */ /* 0x000fe200078e00dd */
[----:B--2---:R-:W-:Y:S01]  /*13e70*/  F2FP.BF16.PACK_AB R8, R22, R23 ;  /* 0x000000171608723e */ /* 0x004fe200000010ff */
[----:B------:R-:W-:Y:S01]  /*13e80*/  IMAD.WIDE.U32 R2, R2, -0x2daee0ad, RZ ;  /* 0xd2511f5302027825 */ /* 0x000fe200078e00ff */
[----:B------:R-:W-:Y:S03]  /*13e90*/  LDSM.16.MT88.4 R12, [R218+0xbc00] ;  /* 0x00bc0000da0c783b */ /* 0x000fe60000004200 */
[----:B------:R-:W-:Y:S01]  /*13ea0*/  FFMA.FTZ R4, R45, c[0x0][0x23c], -R31 ;  /* 0x00008f002d047a23 */ /* 0x000fe2000001081f */
[----:B------:R2:W5:Y:S01]  /*13eb0*/  LDL.LU R221, [R1+0x8c] ;  /* 0x00008c0001dd7983 */ /* 0x0005620000300800 */
[----:B------:R-:W-:Y:S01]  /*13ec0*/  IMAD.MOV.U32 R135, RZ, RZ, R58 ;  /* 0x000000ffff877224 */ /* 0x000fe200078e003a */
[----:B------:R-:W-:Y:S01]  /*13ed0*/  MOV R58, R94 ;  /* 0x0000005e003a7202 */ /* 0x000fe20000000f00 */
[----:B------:R-:W-:-:S02]  /*13ee0*/  IMAD.MOV.U32 R59, RZ, RZ, R95 ;  /* 0x000000ffff3b7224 */ /* 0x000fc400078e005f */
[----:B---3--:R-:W-:Y:S01]  /*13ef0*/  FFMA.FTZ R0, R83, c[0x0][0x23c], -R31 ;  /* 0x00008f0053007a23 */ /* 0x008fe2000001081f */
[----:B------:R-:W-:Y:S01]  /*13f00*/  LOP3.LUT R94, R5, R6, RZ, 0xc0, !PT ;  /* 0x00000006055e7212 */ /* 0x000fe200078ec0ff */
[----:B------:R-:W-:Y:S01]  /*13f10*/  IMAD.MOV.U32 R45, RZ, RZ, R17 ;  /* 0x000000ffff2d7224 */ /* 0x000fe200078e0011 */
[----:B------:R-:W-:Y:S01]  /*13f20*/  LOP3.LUT R95, R7, R8, RZ, 0xc0, !PT ;  /* 0x00000008075f7212 */ /* 0x000fe200078ec0ff */
[----:B------:R3:W-:Y:S01]  /*13f30*/  MUFU.EX2 R19, R0 ;  /* 0x0000000000137308 */ /* 0x0007e20000000800 */
[----:B------:R-:W-:Y:S01]  /*13f40*/  LOP3.LUT R6, R2, 0xff, RZ, 0xc0, !PT ;  /* 0x000000ff02067812 */ /* 0x000fe200078ec0ff */
[----:B------:R-:W-:Y:S01]  /*13f50*/  IMAD.MOV.U32 R16, RZ, RZ, R154 ;  /* 0x000000ffff107224 */ /* 0x000fe200078e009a */
[----:B------:R-:W-:Y:S01]  /*13f60*/  SHF.R.U32.HI R7, RZ, 0x18, R2 ;  /* 0x00000018ff077819 */ /* 0x000fe20000011602 */
[----:B------:R-:W-:Y:S01]  /*13f70*/  IMAD.MOV.U32 R50, RZ, RZ, R153 ;  /* 0x000000ffff327224 */ /* 0x000fe200078e0099 */
[----:B------:R2:W5:Y:S03]  /*13f80*/  LDL.LU R220, [R1+0x88] ;  /* 0x0000880001dc7983 */ /* 0x0005660000300800 */
[----:B------:R4:W-:Y:S01]  /*13f90*/  MUFU.EX2 R17, R4 ;  /* 0x0000000400117308 */ /* 0x0009e20000000800 */
[----:B------:R-:W-:-:S02]  /*13fa0*/  IMAD.MOV.U32 R28, RZ, RZ, R155 ;  /* 0x000000ffff1c7224 */ /* 0x000fc400078e009b */
[----:B------:R-:W-:Y:S02]  /*13fb0*/  IMAD.MOV.U32 R18, RZ, RZ, R133 ;  /* 0x000000ffff127224 */ /* 0x000fe400078e0085 */
[----:B------:R-:W-:Y:S01]  /*13fc0*/  IMAD.MOV.U32 R21, RZ, RZ, R132 ;  /* 0x000000ffff157224 */ /* 0x000fe200078e0084 */
[----:B-1----:R-:W-:Y:S01]  /*13fd0*/  HMMA.16816.F32.BF16 R116, R92, R124, R96 ;  /* 0x0000007c5c74723c */ /* 0x002fe20000041860 */
[----:B---3--:R-:W-:Y:S01]  /*13fe0*/  LOP3.LUT R0, R3, UR18, R52, 0x96, !PT ;  /* 0x0000001203007c12 */ /* 0x008fe2000f8e9634 */
[----:B------:R-:W-:Y:S01]  /*13ff0*/  IMAD.MOV.U32 R154, RZ, RZ, R81 ;  /* 0x000000ffff9a7224 */ /* 0x000fe200078e0051 */
[----:B------:R-:W-:Y:S01]  /*14000*/  LOP3.LUT R3, R2, 0xffff, RZ, 0xc0, !PT ;  /* 0x0000ffff02037812 */ /* 0x000fe200078ec0ff */
[----:B------:R-:W-:Y:S01]  /*14010*/  FFMA.FTZ R5, R50, c[0x0][0x23c], -R31 ;  /* 0x00008f0032057a23 */ /* 0x000fe2000001081f */
[----:B------:R2:W5:Y:S01]  /*14020*/  LDL.LU R219, [R1+0x84] ;  /* 0x0000840001db7983 */ /* 0x0005620000300800 */
[----:B----4-:R-:W-:Y:S01]  /*14030*/  SHF.R.U32.HI R4, RZ, 0x10, R2 ;  /* 0x00000010ff047819 */ /* 0x010fe20000011602 */
[----:B------:R-:W-:Y:S01]  /*14040*/  FFMA.FTZ R2, R167, c[0x0][0x23c], -R30 ;  /* 0x00008f00a7027a23 */ /* 0x000fe2000001081e */
[----:B------:R-:W-:Y:S01]  /*14050*/  SHF.R.U32.HI R3, RZ, 0x8, R3 ;  /* 0x00000008ff037819 */ /* 0x000fe20000011603 */
[----:B------:R-:W-:Y:S01]  /*14060*/  IMAD.MOV.U32 R112, RZ, RZ, R28 ;  /* 0x000000ffff707224 */ /* 0x000fe200078e001c */
[----:B------:R2:W5:Y:S01]  /*14070*/  LDL.LU R217, [R1+0x80] ;  /* 0x0000800001d97983 */ /* 0x0005620000300800 */
[----:B------:R1:W-:Y:S01]  /*14080*/  MUFU.EX2 R10, R2 ;  /* 0x00000002000a7308 */ /* 0x0003e20000000800 */
[----:B------:R-:W-:Y:S01]  /*14090*/  IMAD.MOV.U32 R113, RZ, RZ, R154 ;  /* 0x000000ffff717224 */ /* 0x000fe200078e009a */
[----:B------:R-:W-:Y:S01]  /*140a0*/  PRMT R8, R6, 0x5410, R3 ;  /* 0x0000541006087816 */ /* 0x000fe20000000003 */
[----:B------:R-:W-:-:S02]  /*140b0*/  IMAD.MOV.U32 R48, RZ, RZ, R18 ;  /* 0x000000ffff307224 */ /* 0x000fc400078e0012 */
[----:B------:R-:W-:-:S03]  /*140c0*/  FFMA.FTZ R3, R112, c[0x0][0x23c], -R30 ;  /* 0x00008f0070037a23 */ /* 0x000fc6000001081e */
[----:B------:R3:W4:Y:S01]  /*140d0*/  MUFU.EX2 R18, R5 ;  /* 0x0000000500127308 */ /* 0x0007220000000800 */
[----:B-1----:R-:W-:-:S07]  /*140e0*/  FFMA.FTZ R2, R16, c[0x0][0x23c], -R30 ;  /* 0x00008f0010027a23 */ /* 0x002fce000001081e */
[----:B------:R1:W-:Y:S01]  /*140f0*/  MUFU.EX2 R16, R2 ;  /* 0x0000000200107308 */ /* 0x0003e20000000800 */
[----:B---3--:R-:W-:-:S07]  /*14100*/  FFMA.FTZ R5, R113, c[0x0][0x23c], -R30 ;  /* 0x00008f0071057a23 */ /* 0x008fce000001081e */
[----:B------:R3:W-:Y:S01]  /*14110*/  MUFU.EX2 R11, R3 ;  /* 0x00000003000b7308 */ /* 0x0007e20000000800 */
[----:B-1----:R-:W-:-:S04]  /*14120*/  LOP3.LUT R2, R4, 0xff, RZ, 0xc0, !PT ;  /* 0x000000ff04027812 */ /* 0x002fc800078ec0ff */
[----:B------:R-:W-:Y:S02]  /*14130*/  PRMT R6, R2, 0x5410, R7 ;  /* 0x0000541002067816 */ /* 0x000fe40000000007 */
[C---:B------:R-:W-:Y:S01]  /*14140*/  LOP3.LUT R2, R0.reuse, 0xffff, RZ, 0xc0, !PT ;  /* 0x0000ffff00027812 */ /* 0x040fe200078ec0ff */
[----:B------:R1:W1:Y:S01]  /*14150*/  MUFU.EX2 R9, R5 ;  /* 0x0000000500097308 */ /* 0x0002620000000800 */
[--C-:B---3--:R-:W-:Y:S02]  /*14160*/  SHF.R.U32.HI R3, RZ, 0x10, R0.reuse ;  /* 0x00000010ff037819 */ /* 0x108fe40000011600 */
[----:B------:R-:W-:Y:S02]  /*14170*/  LOP3.LUT R4, R0, 0xff, RZ, 0xc0, !PT ;  /* 0x000000ff00047812 */ /* 0x000fe400078ec0ff */
[----:B------:R-:W-:Y:S02]  /*14180*/  SHF.R.U32.HI R7, RZ, 0x18, R0 ;  /* 0x00000018ff077819 */ /* 0x000fe40000011600 */
[----:B------:R-:W-:-:S02]  /*14190*/  SHF.R.U32.HI R0, RZ, 0x8, R2 ;  /* 0x00000008ff007819 */ /* 0x000fc40000011602 */
[----:B------:R-:W-:Y:S02]  /*141a0*/  LOP3.LUT R3, R3, 0xff, RZ, 0xc0, !PT ;  /* 0x000000ff03037812 */ /* 0x000fe400078ec0ff */
[----:B------:R-:W-:Y:S01]  /*141b0*/  PRMT R2, R4, 0x5410, R0 ;  /* 0x0000541004027816 */ /* 0x000fe20000000000 */
[--C-:B------:R-:W-:Y:S01]  /*141c0*/  HSET2.LE.AND R0, R8, R114.reuse, PT ;  /* 0x0000007208007233 */ /* 0x100fe20003803000 */
[----:B------:R-:W-:Y:S01]  /*141d0*/  PRMT R7, R3, 0x5410, R7 ;  /* 0x0000541003077816 */ /* 0x000fe20000000007 */
[----:B------:R-:W-:Y:S02]  /*141e0*/  IMAD.MOV.U32 R155, RZ, RZ, R82 ;  /* 0x000000ffff9b7224 */ /* 0x000fe400078e0052 */
[--C-:B-1----:R-:W-:Y:S01]  /*141f0*/  HSET2.LE.AND R5, R2, R114.reuse, PT ;  /* 0x0000007202057233 */ /* 0x102fe20003803000 */
[----:B----4-:R-:W-:Y:S01]  /*14200*/  F2FP.BF16.PACK_AB R2, R18, R17 ;  /* 0x000000111202723e */ /* 0x010fe200000010ff */
[----:B------:R-:W-:Y:S01]  /*14210*/  IMAD.MOV.U32 R152, RZ, RZ, R135 ;  /* 0x000000ffff987224 */ /* 0x000fe200078e0087 */
[--C-:B------:R-:W-:Y:S01]  /*14220*/  HSET2.LE.AND R7, R7, R114.reuse, PT ;  /* 0x0000007207077233 */ /* 0x100fe20003803000 */
[----:B------:R-:W-:Y:S01]  /*14230*/  IMAD.MOV.U32 R153, RZ, RZ, R212 ;  /* 0x000000ffff997224 */ /* 0x000fe200078e00d4 */
[----:B------:R-:W-:Y:S01]  /*14240*/  LOP3.LUT R98, R0, R2, RZ, 0xc0, !PT ;  /* 0x0000000200627212 */ /* 0x000fe200078ec0ff */
[----:B------:R-:W-:Y:S01]  /*14250*/  IMAD.MOV.U32 R244, RZ, RZ, R155 ;  /* 0x000000fffff47224 */ /* 0x000fe200078e009b */
[----:B------:R-:W-:Y:S01]  /*14260*/  HSET2.LE.AND R3, R6, R114, PT ;  /* 0x0000007206037233 */ /* 0x000fe20003803000 */
[----:B------:R-:W-:Y:S01]  /*14270*/  IMAD.MOV.U32 R115, RZ, RZ, R164 ;  /* 0x000000ffff737224 */ /* 0x000fe200078e00a4 */
[----:B------:R-:W-:Y:S01]  /*14280*/  F2FP.BF16.PACK_AB R0, R9, R10 ;  /* 0x0000000a0900723e */ /* 0x000fe200000010ff */
[----:B------:R-:W-:Y:S01]  /*14290*/  IMAD.MOV.U32 R246, RZ, RZ, R21 ;  /* 0x000000fffff67224 */ /* 0x000fe200078e0015 */
[----:B------:R-:W-:Y:S01]  /*142a0*/  F2FP.BF16.PACK_AB R4, R11, R16 ;  /* 0x000000100b04723e */ /* 0x000fe200000010ff */
[----:B------:R-:W-:-:S02]  /*142b0*/  IMAD.MOV.U32 R50, RZ, RZ, R152 ;  /* 0x000000ffff327224 */ /* 0x000fc400078e0098 */
[----:B------:R-:W-:Y:S01]  /*142c0*/  FFMA.FTZ R21, R166, R100, R165 ;  /* 0x00000064a6157223 */ /* 0x000fe200000100a5 */
[----:B------:R-:W-:Y:S01]  /*142d0*/  LOP3.LUT R97, R7, R0, RZ, 0xc0, !PT ;  /* 0x0000000007617212 */ /* 0x000fe200078ec0ff */
[----:B------:R-:W-:Y:S02]  /*142e0*/  IMAD.MOV.U32 R28, RZ, RZ, R153 ;  /* 0x000000ffff1c7224 */ /* 0x000fe400078e0099 */
[----:B------:R-:W-:Y:S01]  /*142f0*/  FFMA.FTZ R8, R244, R101, R115 ;  /* 0x00000065f4087223 */ /* 0x000fe20000010073 */
[----:B------:R-:W-:Y:S01]  /*14300*/  F2FP.BF16.PACK_AB R6, R19, R20 ;  /* 0x000000141306723e */ /* 0x000fe200000010ff */
[----:B------:R-:W-:Y:S01]  /*14310*/  FFMA.FTZ R2, R246, R107, R48 ;  /* 0x0000006bf6027223 */ /* 0x000fe20000010030 */
[----:B------:R-:W-:Y:S01]  /*14320*/  LOP3.LUT R99, R3, R4, RZ, 0xc0, !PT ;  /* 0x0000000403637212 */ /* 0x000fe200078ec0ff */
[----:B------:R-:W-:Y:S02]  /*14330*/  FFMA.FTZ R0, R45, R106, R251 ;  /* 0x0000006a2d007223 */ /* 0x000fe400000100fb */
[----:B------:R-:W-:-:S02]  /*14340*/  FADD.FTZ R3, R50, R21 ;  /* 0x0000001532037221 */ /* 0x000fc40000010000 */
[----:B------:R-:W-:Y:S02]  /*14350*/  IMAD.MOV.U32 R212, RZ, RZ, R80 ;  /* 0x000000ffffd47224 */ /* 0x000fe400078e0050 */
[----:B------:R-:W-:Y:S01]  /*14360*/  FADD.FTZ R4, R28, R8 ;  /* 0x000000081c047221 */ /* 0x000fe20000010000 */
[----:B------:R-:W-:Y:S01]  /*14370*/  LOP3.LUT R96, R5, R6, RZ, 0xc0, !PT ;  /* 0x0000000605607212 */ /* 0x000fe200078ec0ff */
[----:B------:R-:W-:Y:S01]  /*14380*/  FADD.FTZ R2, R34, R2 ;  /* 0x0000000222027221 */ /* 0x000fe20000010000 */
[----:B------:R-:W1:Y:S01]  /*14390*/  LDSM.16.MT88.4 R80, [R216+0xbc00] ;  /* 0x00bc0000d850783b */ /* 0x000e620000004200 */
        /* <DEDUP_REMOVED lines=61> */
[----:B------:R-:W-:Y:S03]  /*14770*/  HMMA.16816.F32.BF16 R136, R92, R142, R136 ;  /* 0x0000008e5c88723c */ /* 0x000fe60000041888 */
[----:B------:R2:W-:Y:S05]  /*14780*/  STL [R1+0x54], R0 ;  /* 0x0000540001007387 */ /* 0x0005ea0000100800 */
[----:B------:R-:W-:Y:S08]  /*14790*/  HMMA.16816.F32.BF16 R128, R96, R140, R128 ;  /* 0x0000008c6080723c */ /* 0x000ff00000041880 */
[C---:B------:R-:W-:Y:S08]  /*147a0*/  HMMA.16816.F32.BF16 R152, R92.reuse, R158, R76 ;  /* 0x0000009e5c98723c */ /* 0x040ff0000004184c */
[----:B------:R-:W-:Y:S08]  /*147b0*/  HMMA.16816.F32.BF16 R164, R92, R172, R72 ;  /* 0x000000ac5ca4723c */ /* 0x000ff00000041848 */
[----:B------:R-:W-:Y:S08]  /*147c0*/  HMMA.16816.F32.BF16 R140, R96, R142, R144 ;  /* 0x0000008e608c723c */ /* 0x000ff00000041890 */
[C---:B------:R-:W-:Y:S08]  /*147d0*/  HMMA.16816.F32.BF16 R120, R92.reuse, R126, R120 ;  /* 0x0000007e5c78723c */ /* 0x040ff00000041878 */
[C---:B------:R-:W-:Y:S08]  /*147e0*/  HMMA.16816.F32.BF16 R148, R92.reuse, R156, R148 ;  /* 0x0000009c5c94723c */ /* 0x040ff00000041894 */
[C---:B------:R-:W-:Y:S08]  /*147f0*/  HMMA.16816.F32.BF16 R168, R92.reuse, R174, R168 ;  /* 0x000000ae5ca8723c */ /* 0x040ff000000418a8 */
[C---:B-1----:R-:W-:Y:S08]  /*14800*/  HMMA.16816.F32.BF16 R72, R92.reuse, R80, R192 ;  /* 0x000000505c48723c */ /* 0x042ff000000418c0 */
        /* <DEDUP_REMOVED lines=13> */
[----:B------:R-:W-:-:S07]  /*148e0*/  UMOV UR4, UR29 ;  /* 0x0000001d00047c82 */ /* 0x000fce0008000000 */
.L_x_390:
[----:B--2---:R-:W-:-:S06]  /*148f0*/  UISETP.GT.AND UP0, UPT, UR4, UR19, UPT ;  /* 0x000000130400728c */ /* 0x004fcc000bf04270 */
[----:B------:R-:W-:-:S13]  /*14900*/  PLOP3.LUT P0, PT, PT, PT, UP0, 0x80, 0x0 ;  /* 0x000000000000781c */ /* 0x000fda0003f0f008 */
[----:B------:R-:W-:Y:S05]  /*14910*/  @!P0 BRA `(.L_x_397) ;  /* 0x0000631000008947 */ /* 0x000fea0003800000 */
[----:B------:R-:W2:Y:S01]  /*14920*/  LDL.LU R10, [R1+0x20] ;  /* 0x00002000010a7983 */ /* 0x000ea20000300800 */
[----:B------:R-:W3:Y:S01]  /*14930*/  LDC.U8 R0, c[0x0][0x2d8] ;  /* 0x0000b600ff007b82 */ /* 0x000ee20000000000 */
[----:B------:R-:W-:Y:S01]  /*14940*/  IMAD.MOV.U32 R100, RZ, RZ, R104 ;  /* 0x000000ffff647224 */ /* 0x000fe200078e0068 */
[----:B------:R-:W-:Y:S01]  /*14950*/  MOV R107, R102 ;  /* 0x00000066006b7202 */ /* 0x000fe20000000f00 */
[----:B------:R-:W4:Y:S01]  /*14960*/  LDL.64 R14, [R1+0x60] ;  /* 0x00006000010e7983 */ /* 0x000f220000100a00 */
[----:B-1----:R-:W-:Y:S02]  /*14970*/  IMAD.MOV.U32 R3, RZ, RZ, R105 ;  /* 0x000000ffff037224 */ /* 0x002fe400078e0069 */
[----:B------:R-:W-:Y:S01]  /*14980*/  IMAD.MOV.U32 R106, RZ, RZ, R103 ;  /* 0x000000ffff6a7224 */ /* 0x000fe200078e0067 */
[----:B------:R-:W2:Y:S04]  /*14990*/  LDL R12, [R1+0x78] ;  /* 0x00007800010c7983 */ /* 0x000ea80000100800 */
[----:B------:R-:W2:Y:S04]  /*149a0*/  LDL R9, [R1+0x7c] ;  /* 0x00007c0001097983 */ /* 0x000ea80000100800 */
[----:B------:R-:W2:Y:S04]  /*149b0*/  LDL.LU R2, [R1+0x4] ;  /* 0x0000040001027983 */ /* 0x000ea80000300800 */
[----:B------:R-:W2:Y:S04]  /*149c0*/  LDL.LU R8, [R1+0x18] ;  /* 0x0000180001087983 */ /* 0x000ea80000300800 */
[----:B------:R-:W2:Y:S01]  /*149d0*/  LDL.LU.64 R6, [R1+0x10] ;  /* 0x0000100001067983 */ /* 0x000ea20000300a00 */
[----:B---3--:R-:W-:-:S03]  /*149e0*/  PRMT R0, R0, 0x7054, R0 ;  /* 0x0000705400007816 */ /* 0x008fc60000000000 */
[----:B------:R-:W3:Y:S04]  /*149f0*/  LDL.LU.64 R4, [R1+0x58] ;  /* 0x0000580001047983 */ /* 0x000ee80000300a00 */
[----:B------:R-:W3:Y:S01]  /*14a00*/  LDL.LU R11, [R1+0x8] ;  /* 0x00000800010b7983 */ /* 0x000ee20000300800 */
[----:B----4-:R-:W-:Y:S02]  /*14a10*/  MOV R16, R14 ;  /* 0x0000000e00107202 */ /* 0x010fe40000000f00 */
[----:B--2---:R-:W-:Y:S02]  /*14a20*/  MOV R14, R12 ;  /* 0x0000000c000e7202 */ /* 0x004fe40000000f00 */
[----:B------:R-:W-:Y:S01]  /*14a30*/  ISETP.GE.AND P4, PT, R9, c[0x0][0x220], PT ;  /* 0x0000880009007a0c */ /* 0x000fe20003f86270 */
[----:B---3--:R-:W-:-:S04]  /*14a40*/  IMAD.WIDE.U32 R12, R11, -0x326172a9, RZ ;  /* 0xcd9e8d570b0c7825 */ /* 0x008fc800078e00ff */
[----:B------:R-:W-:Y:S01]  /*14a50*/  IMAD.WIDE.U32 R10, R10, -0x326172a9, RZ ;  /* 0xcd9e8d570a0a7825 */ /* 0x000fe200078e00ff */
[-C--:B------:R-:W-:Y:S01]  /*14a60*/  LOP3.LUT R0, R13, R2.reuse, RZ, 0x3c, !PT ;  /* 0x000000020d007212 */ /* 0x080fe200078e3cff */
[----:B------:R1:W-:Y:S03]  /*14a70*/  STL.64 [R1+0x40], R12 ;  /* 0x0000400c01007387 */ /* 0x0003e60000100a00 */
[----:B------:R-:W-:Y:S01]  /*14a80*/  LOP3.LUT R2, R11, R2, RZ, 0x3c, !PT ;  /* 0x000000020b027212 */ /* 0x000fe200078e3cff */
[----:B------:R2:W-:Y:S01]  /*14a90*/  STL.64 [R1+0x38], R10 ;  /* 0x0000380a01007387 */ /* 0x0005e20000100a00 */
[----:B------:R-:W-:Y:S01]  /*14aa0*/  MOV R5, R7 ;  /* 0x0000000700057202 */ /* 0x000fe20000000f00 */
[----:B-1----:R-:W-:-:S04]  /*14ab0*/  IMAD.WIDE.U32 R12, R8, -0x2daee0ad, RZ ;  /* 0xd2511f53080c7825 */ /* 0x002fc800078e00ff */
[----:B--2---:R-:W-:Y:S01]  /*14ac0*/  IMAD.WIDE.U32 R10, R0, -0x2daee0ad, RZ ;  /* 0xd2511f53000a7825 */ /* 0x004fe200078e00ff */
[----:B------:R1:W-:Y:S03]  /*14ad0*/  STL.64 [R1+0x20], R12 ;  /* 0x0000200c01007387 */ /* 0x0003e60000100a00 */
[----:B------:R-:W-:Y:S01]  /*14ae0*/  IMAD.WIDE.U32 R8, R2, -0x2daee0ad, RZ ;  /* 0xd2511f5302087825 */ /* 0x000fe200078e00ff */
[----:B------:R1:W-:Y:S04]  /*14af0*/  STL.64 [R1+0x30], R10 ;  /* 0x0000300a01007387 */ /* 0x0003e80000100a00 */
[----:B------:R1:W-:Y:S04]  /*14b00*/  STL.64 [R1+0x58], R4 ;  /* 0x0000580401007387 */ /* 0x0003e80000100a00 */
[----:B------:R1:W-:Y:S01]  /*14b10*/  STL.64 [R1+0x28], R8 ;  /* 0x0000280801007387 */ /* 0x0003e20000100a00 */
[----:B------:R-:W-:Y:S01]  /*14b20*/  IMAD.MOV.U32 R17, RZ, RZ, R15 ;  /* 0x000000ffff117224 */ /* 0x000fe200078e000f */
[----:B------:R-:W-:-:S02]  /*14b30*/  ISETP.GE.AND P6, PT, R16, c[0x0][0x220], PT ;  /* 0x0000880010007a0c */ /* 0x000fc40003fc6270 */
[----:B------:R-:W-:Y:S01]  /*14b40*/  ISETP.GE.AND P5, PT, R14, c[0x0][0x220], PT ;  /* 0x000088000e007a0c */ /* 0x000fe20003fa6270 */
[----:B------:R-:W-:Y:S05]  /*14b50*/  BRA `(.L_x_398) ;  /* 0x000003e000007947 */ /* 0x000fea0003800000 */
.L_x_400:
[----:B------:R-:W2:Y:S01]  /*14b60*/  LDL.64 R232, [R1+0x70] ;  /* 0x0000700001e87983 */ /* 0x000ea20000100a00 */
[----:B------:R-:W-:Y:S03]  /*14b70*/  UIADD3 UR35, UR4, -0x2, URZ ;  /* 0xfffffffe04237890 */ /* 0x000fe6000fffe03f */
[----:B------:R-:W3:Y:S01]  /*14b80*/  LDL.64 R104, [R1+0x68] ;  /* 0x0000680001687983 */ /* 0x000ee20000100a00 */
[----:B------:R-:W-:Y:S02]  /*14b90*/  USHF.R.S32.HI UR34, URZ, 0x1f, UR35 ;  /* 0x0000001f3f227899 */ /* 0x000fe40008011423 */
[----:B------:R-:W-:Y:S01]  /*14ba0*/  ULDC.64 UR4, c[0x0][0x198] ;  /* 0x0000660000047ab9 */ /* 0x000fe20000000a00 */
[----:B------:R1:W-:Y:S01]  /*14bb0*/  @P6 STS [R222+0x6000], RZ ;  /* 0x006000ffde006388 */ /* 0x0003e20000000800 */
[----:B------:R-:W-:Y:S02]  /*14bc0*/  UIMAD UR34, UR34, UR4, URZ ;  /* 0x00000004222272a4 */ /* 0x000fe4000f8e023f */
[----:B------:R-:W-:Y:S01]  /*14bd0*/  UIMAD.WIDE.U32 UR36, UR35, UR4, URZ ;  /* 0x00000004232472a5 */ /* 0x000fe2000f8e003f */
[----:B------:R1:W-:Y:S01]  /*14be0*/  @P6 STS [R222+0x6004], RZ ;  /* 0x006004ffde006388 */ /* 0x0003e20000000800 */
[----:B------:R-:W-:Y:S03]  /*14bf0*/  UIMAD UR34, UR35, UR5, UR34 ;  /* 0x00000005232272a4 */ /* 0x000fe6000f8e0222 */
[----:B------:R1:W-:Y:S01]  /*14c00*/  @P6 STS.64 [R222+0x6008], RZ ;  /* 0x006008ffde006388 */ /* 0x0003e20000000a00 */
[----:B------:R-:W-:Y:S01]  /*14c10*/  UIADD3 UR34, UR37, UR34, URZ ;  /* 0x0000002225227290 */ /* 0x000fe2000fffe03f */
[----:B------:R-:W-:Y:S02]  /*14c20*/  IMAD.U32 R0, RZ, RZ, UR36 ;  /* 0x00000024ff007e24 */ /* 0x000fe4000f8e00ff */
[----:B------:R-:W-:Y:S03]  /*14c30*/  IMAD.U32 R102, RZ, RZ, UR36 ;  /* 0x00000024ff667e24 */ /* 0x000fe6000f8e00ff */
[----:B------:R-:W-:Y:S01]  /*14c40*/  IMAD.U32 R101, RZ, RZ, UR34 ;  /* 0x00000022ff657e24 */ /* 0x000fe2000f8e00ff */
        /* <DEDUP_REMOVED lines=47> */
.L_x_398:
[----:B-1----:R-:W2:Y:S01]  /*14f40*/  LDL.64 R4, [R1+0x58] ;  /* 0x0000580001047983 */ /* 0x002ea20000100a00 */
[----:B------:R-:W-:Y:S04]  /*14f50*/  DEPBAR.LE SB0, 0x0 ;  /* 0x000080000000791a */ /* 0x000fe80000000000 */
[----:B------:R-:W-:Y:S01]  /*14f60*/  UIADD3 UR29, UR4, -0x1, URZ ;  /* 0xffffffff041d7890 */ /* 0x000fe2000fffe03f */
[----:B------:R-:W-:Y:S01]  /*14f70*/  BAR.SYNC.DEFER_BLOCKING 0x0 ;  /* 0x0000000000007b1d */ /* 0x000fe20000010000 */
[----:B------:R-:W-:Y:S02]  /*14f80*/  IMAD.U32 R0, RZ, RZ, UR21 ;  /* 0x00000015ff007e24 */ /* 0x000fe4000f8e00ff */
[----:B------:R-:W-:Y:S02]  /*14f90*/  USHF.R.S32.HI UR34, URZ, 0x1f, UR29 ;  /* 0x0000001f3f227899 */ /* 0x000fe4000801141d */
[----:B------:R-:W-:Y:S02]  /*14fa0*/  UIMAD UR5, UR20, UR29, URZ ;  /* 0x0000001d140572a4 */ /* 0x000fe4000f8e023f */
[----:B------:R-:W-:Y:S02]  /*14fb0*/  UISETP.GT.AND UP0, UPT, UR29, UR19, UPT ;  /* 0x000000131d00728c */ /* 0x000fe4000bf04270 */
[----:B------:R-:W-:Y:S01]  /*14fc0*/  UIMAD UR5, UR34, UR21, UR5 ;  /* 0x00000015220572a4 */ /* 0x000fe2000f8e0205 */
[----:B-----5:R-:W-:Y:S06]  /*14fd0*/  @P6 STS [R222+0x9000], RZ ;  /* 0x009000ffde006388 */ /* 0x020fec0000000800 */
[----:B------:R-:W-:Y:S06]  /*14fe0*/  @P6 STS [R222+0x9004], RZ ;  /* 0x009004ffde006388 */ /* 0x000fec0000000800 */
[----:B------:R-:W-:Y:S01]  /*14ff0*/  @P6 STS.64 [R222+0x9008], RZ ;  /* 0x009008ffde006388 */ /* 0x000fe20000000a00 */
[----:B--2---:R-:W-:Y:S05]  /*15000*/  IMAD.WIDE.U32 R4, R0, UR29, R4 ;  /* 0x0000001d00047c25 */ /* 0x004fea000f8e0004 */
[C---:B------:R-:W-:Y:S02]  /*15010*/  @!P6 LEA R16, P1, R4.reuse, c[0x0][0x170], 0x1 ;  /* 0x00005c000410ea11 */ /* 0x040fe400078208ff */
[----:B------:R-:W-:Y:S02]  /*15020*/  IADD3 R2, R5, UR5, RZ ;  /* 0x0000000505027c10 */ /* 0x000fe4000fffe0ff */
        /* <DEDUP_REMOVED lines=22> */
[----:B------:R-:W-:Y:S02]  /*15190*/  @!P4 LEA.HI.X R7, R0, c[0x0][0x174], R5, 0x1, P0 ;  /* 0x00005d000007ca11 */ /* 0x000fe400000f0c05 */
[----:B------:R-:W-:Y:S03]  /*151a0*/  PLOP3.LUT P0, PT, PT, PT, UP0, 0x80, 0x0 ;  /* 0x000000000000781c */ /* 0x000fe60003f0f008 */
        /* <DEDUP_REMOVED lines=24> */
[----:B------:R-:W1:Y:S06]  /*15330*/  LDSM.16.M88.4 R48, [R217+0x6800] ;  /* 0x00680000d930783b */ /* 0x000e6c0000000200 */
        /* <DEDUP_REMOVED lines=130> */
.L_x_399:
[----:B------:R-:W2:Y:S01]  /*15b60*/  S2R R2, SR_TID.X ;  /* 0x0000000000027919 */ /* 0x000ea20000002100 */
[----:B------:R-:W-:Y:S01]  /*15b70*/  IMAD.U32 R0, RZ, RZ, UR29 ;  /* 0x0000001dff007e24 */ /* 0x000fe2000f8e00ff */
[----:B------:R-:W-:Y:S02]  /*15b80*/  USHF.L.U32 UR4, UR29, 0x1, URZ ;  /* 0x000000011d047899 */ /* 0x000fe4000800063f */
[----:B------:R-:W-:Y:S04]  /*15b90*/  UISETP.GT.AND UP0, UPT, UR29, UR19, UPT ;  /* 0x000000131d00728c */ /* 0x000fe8000bf04270 */
[----:B------:R-:W-:Y:S04]  /*15ba0*/  STL [R1+0x90], R222 ;  /* 0x000090de01007387 */ /* 0x000fe80000100800 */
[----:B------:R-:W-:Y:S04]  /*15bb0*/  STL [R1+0x8c], R221 ;  /* 0x00008cdd01007387 */ /* 0x000fe80000100800 */
[----:B------:R-:W-:Y:S04]  /*15bc0*/  STL [R1+0x88], R220 ;  /* 0x000088dc01007387 */ /* 0x000fe80000100800 */
[----:B------:R-:W-:Y:S01]  /*15bd0*/  STL [R1+0x84], R219 ;  /* 0x000084db01007387 */ /* 0x000fe20000100800 */
[----:B--2---:R-:W-:Y:S03]  /*15be0*/  IMAD.SHL.U32 R2, R2, 0x2, RZ ;  /* 0x0000000202027824 */ /* 0x004fe600078e00ff */
[----:B------:R2:W-:Y:S02]  /*15bf0*/  STL [R1+0x80], R217 ;  /* 0x000080d901007387 */ /* 0x0005e40000100800 */
[----:B------:R-:W-:Y:S02]  /*15c00*/  LOP3.LUT R2, R2, 0x6, RZ, 0xc0, !PT ;  /* 0x0000000602027812 */ /* 0x000fe400078ec0ff */
[----:B------:R-:W3:Y:S03]  /*15c10*/  LDL.64 R234, [R1+0x20] ;  /* 0x0000200001ea7983 */ /* 0x000ee60000100a00 */
[----:B------:R-:W-:Y:S03]  /*15c20*/  IMAD R0, R0, 0x40, R2 ;  /* 0x0000004000007824 */ /* 0x000fe600078e0202 */
[----:B------:R-:W-:Y:S02]  /*15c30*/  STL [R1+0x94], R226 ;  /* 0x000094e201007387 */ /* 0x000fe40000100800 */
[C---:B------:R-:W-:Y:S02]  /*15c40*/  IADD3 R2, R0.reuse, 0x1, RZ ;  /* 0x0000000100027810 */ /* 0x040fe40007ffe0ff */
[----:B------:R4:W-:Y:S01]  /*15c50*/  STL [R1+0x98], R225 ;  /* 0x000098e101007387 */ /* 0x0009e20000100800 */
[-C--:B------:R-:W-:Y:S02]  /*15c60*/  ISETP.GE.AND P3, PT, R0, R226.reuse, PT ;  /* 0x000000e20000720c */ /* 0x080fe40003f66270 */
[C---:B------:R-:W-:Y:S01]  /*15c70*/  ISETP.GE.AND P2, PT, R2.reuse, R226, PT ;  /* 0x000000e20200720c */ /* 0x040fe20003f46270 */
[----:B------:R-:W-:Y:S01]  /*15c80*/  STL [R1+0x9c], R230 ;  /* 0x00009ce601007387 */ /* 0x000fe20000100800 */
[-C--:B------:R-:W-:Y:S02]  /*15c90*/  ISETP.GE.AND P0, PT, R2, R225.reuse, PT ;  /* 0x000000e10200720c */ /* 0x080fe40003f06270 */
[C---:B------:R-:W-:Y:S02]  /*15ca0*/  ISETP.GE.AND P1, PT, R0.reuse, R225, PT ;  /* 0x000000e10000720c */ /* 0x040fe40003f26270 */
[-C--:B------:R-:W-:Y:S02]  /*15cb0*/  ISETP.GE.OR P3, PT, R0, R230.reuse, !P3 ;  /* 0x000000e60000720c */ /* 0x080fe40005f66670 */
[C---:B------:R-:W-:Y:S02]  /*15cc0*/  ISETP.GE.OR P2, PT, R2.reuse, R230, !P2 ;  /* 0x000000e60200720c */ /* 0x040fe40005746670 */
[-C--:B------:R-:W-:Y:S02]  /*15cd0*/  ISETP.GE.OR P0, PT, R2, R229.reuse, !P0 ;  /* 0x000000e50200720c */ /* 0x080fe40004706670 */
[C---:B-1----:R-:W-:Y:S02]  /*15ce0*/  IADD3 R104, R0.reuse, 0x8, RZ ;  /* 0x0000000800687810 */ /* 0x042fe40007ffe0ff */
[C---:B------:R-:W-:Y:S02]  /*15cf0*/  IADD3 R103, R0.reuse, 0x9, RZ ;  /* 0x0000000900677810 */ /* 0x040fe40007ffe0ff */
[----:B------:R-:W-:Y:S02]  /*15d00*/  ISETP.GE.OR P1, PT, R0, R229, !P1 ;  /* 0x000000e50000720c */ /* 0x000fe40004f26670 */
[----:B------:R-:W-:Y:S02]  /*15d10*/  FSEL R177, R4, -INF , !P3 ;  /* 0xff80000004b17808 */ /* 0x000fe40005800000 */
[CC--:B------:R-:W-:Y:S02]  /*15d20*/  ISETP.GE.AND P3, PT, R104.reuse, R226.reuse, PT ;  /* 0x000000e26800720c */ /* 0x0c0fe40003f66270 */
[----:B------:R-:W-:Y:S02]  /*15d30*/  FSEL R179, R5, -INF , !P2 ;  /* 0xff80000005b37808 */ /* 0x000fe40005000000 */
[----:B------:R-:W-:Y:S02]  /*15d40*/  ISETP.GE.AND P2, PT, R103, R226, PT ;  /* 0x000000e26700720c */ /* 0x000fe40003f46270 */
[----:B------:R-:W-:Y:S02]  /*15d50*/  FSEL R180, R7, -INF , !P0 ;  /* 0xff80000007b47808 */ /* 0x000fe40004000000 */
[CC--:B------:R-:W-:Y:S02]  /*15d60*/  ISETP.GE.AND P0, PT, R103.reuse, R225.reuse, PT ;  /* 0x000000e16700720c */ /* 0x0c0fe40003f06270 */
[-C--:B------:R-:W-:Y:S02]  /*15d70*/  ISETP.GE.OR P3, PT, R104, R230.reuse, !P3 ;  /* 0x000000e66800720c */ /* 0x080fe40005f66670 */
[C---:B------:R-:W-:Y:S02]  /*15d80*/  ISETP.GE.OR P2, PT, R103.reuse, R230, !P2 ;  /* 0x000000e66700720c */ /* 0x040fe40005746670 */
[----:B------:R-:W-:Y:S02]  /*15d90*/  FSEL R178, R6, -INF , !P1 ;  /* 0xff80000006b27808 */ /* 0x000fe40004800000 */
[----:B------:R-:W-:Y:S02]  /*15da0*/  ISETP.GE.AND P1, PT, R104, R225, PT ;  /* 0x000000e16800720c */ /* 0x000fe40003f26270 */
[C---:B------:R-:W-:Y:S02]  /*15db0*/  IADD3 R102, R0.reuse, 0x10, RZ ;  /* 0x0000001000667810 */ /* 0x040fe40007ffe0ff */
[----:B------:R-:W-:Y:S02]  /*15dc0*/  IADD3 R101, R0, 0x11, RZ ;  /* 0x0000001100657810 */ /* 0x000fe40007ffe0ff */
[-C--:B------:R-:W-:Y:S02]  /*15dd0*/  ISETP.GE.OR P0, PT, R103, R229.reuse, !P0 ;  /* 0x000000e56700720c */ /* 0x080fe40004706670 */
[----:B------:R-:W-:Y:S02]  /*15de0*/  ISETP.GE.OR P1, PT, R104, R229, !P1 ;  /* 0x000000e56800720c */ /* 0x000fe40004f26670 */
[----:B------:R-:W-:Y:S02]  /*15df0*/  FSEL R109, R16, -INF , !P3 ;  /* 0xff800000106d7808 */ /* 0x000fe40005800000 */
[-C--:B------:R-:W-:Y:S02]  /*15e00*/  ISETP.GE.AND P3, PT, R102, R226.reuse, PT ;  /* 0x000000e26600720c */ /* 0x080fe40003f66270 */
[----:B------:R-:W-:Y:S02]  /*15e10*/  FSEL R110, R17, -INF , !P2 ;  /* 0xff800000116e7808 */ /* 0x000fe40005000000 */
[----:B------:R-:W-:Y:S02]  /*15e20*/  ISETP.GE.AND P2, PT, R101, R226, PT ;  /* 0x000000e26500720c */ /* 0x000fe40003f46270 */
[----:B------:R-:W-:Y:S02]  /*15e30*/  FSEL R111, R19, -INF , !P0 ;  /* 0xff800000136f7808 */ /* 0x000fe40004000000 */
[C---:B------:R-:W-:Y:S02]  /*15e40*/  ISETP.GE.AND P0, PT, R101.reuse, R225, PT ;  /* 0x000000e16500720c */ /* 0x040fe40003f06270 */
[----:B------:R-:W-:Y:S02]  /*15e50*/  FSEL R176, R18, -INF , !P1 ;  /* 0xff80000012b07808 */ /* 0x000fe40004800000 */
[-C--:B------:R-:W-:Y:S02]  /*15e60*/  ISETP.GE.OR P3, PT, R102, R230.reuse, !P3 ;  /* 0x000000e66600720c */ /* 0x080fe40005f66670 */
[C---:B------:R-:W-:Y:S02]  /*15e70*/  ISETP.GE.OR P2, PT, R101.reuse, R230, !P2 ;  /* 0x000000e66500720c */ /* 0x040fe40005746670 */
[----:B------:R-:W-:Y:S02]  /*15e80*/  ISETP.GE.OR P0, PT, R101, R229, !P0 ;  /* 0x000000e56500720c */ /* 0x000fe40004706670 */
[C---:B------:R-:W-:Y:S02]  /*15e90*/  IADD3 R19, R0.reuse, 0x18, RZ ;  /* 0x0000001800137810 */ /* 0x040fe40007ffe0ff */
[----:B------:R-:W-:Y:S02]  /*15ea0*/  IADD3 R18, R0, 0x19, RZ ;  /* 0x0000001900127810 */ /* 0x000fe40007ffe0ff */
[----:B------:R-:W-:Y:S02]  /*15eb0*/  FSEL R206, R20, -INF , !P3 ;  /* 0xff80000014ce7808 */ /* 0x000fe40005800000 */
[----:B------:R-:W-:Y:S02]  /*15ec0*/  FSEL R208, R21, -INF , !P2 ;  /* 0xff80000015d07808 */ /* 0x000fe40005000000 */
[----:B------:R-:W-:Y:S02]  /*15ed0*/  FSEL R212, R23, -INF , !P0 ;  /* 0xff80000017d47808 */ /* 0x000fe40004000000 */
[CC--:B------:R-:W-:Y:S02]  /*15ee0*/  ISETP.GE.AND P3, PT, R19.reuse, R226.reuse, PT ;  /* 0x000000e21300720c */ /* 0x0c0fe40003f66270 */
[C---:B------:R-:W-:Y:S02]  /*15ef0*/  ISETP.GE.AND P2, PT, R18.reuse, R226, PT ;  /* 0x000000e21200720c */ /* 0x040fe40003f46270 */
[C---:B------:R-:W-:Y:S02]  /*15f00*/  ISETP.GE.AND P0, PT, R18.reuse, R225, PT ;  /* 0x000000e11200720c */ /* 0x040fe40003f06270 */
[-C--:B------:R-:W-:Y:S02]  /*15f10*/  ISETP.GE.OR P3, PT, R19, R230.reuse, !P3 ;  /* 0x000000e61300720c */ /* 0x080fe40005f66670 */
[----:B------:R-:W-:Y:S02]  /*15f20*/  ISETP.GE.OR P2, PT, R18, R230, !P2 ;  /* 0x000000e61200720c */ /* 0x000fe40005746670 */
[C---:B------:R-:W-:Y:S02]  /*15f30*/  IADD3 R17, R0.reuse, 0x20, RZ ;  /* 0x0000002000117810 */ /* 0x040fe40007ffe0ff */
[----:B------:R-:W-:Y:S02]  /*15f40*/  IADD3 R16, R0, 0x21, RZ ;  /* 0x0000002100107810 */ /* 0x000fe40007ffe0ff */
[----:B------:R-:W-:Y:S02]  /*15f50*/  ISETP.GE.OR P0, PT, R18, R229, !P0 ;  /* 0x000000e51200720c */ /* 0x000fe40004706670 */
[----:B------:R-:W-:Y:S02]  /*15f60*/  FSEL R202, R32, -INF , !P3 ;  /* 0xff80000020ca7808 */ /* 0x000fe40005800000 */
[-C--:B------:R-:W-:Y:S02]  /*15f70*/  ISETP.GE.AND P3, PT, R17, R226.reuse, PT ;  /* 0x000000e21100720c */ /* 0x080fe40003f66270 */
[----:B------:R-:W-:Y:S02]  /*15f80*/  FSEL R203, R33, -INF , !P2 ;  /* 0xff80000021cb7808 */ /* 0x000fe40005000000 */
[C---:B------:R-:W-:Y:S02]  /*15f90*/  ISETP.GE.AND P2, PT, R16.reuse, R226, PT ;  /* 0x000000e21000720c */ /* 0x040fe40003f46270 */
[----:B------:R-:W-:Y:S02]  /*15fa0*/  FSEL R205, R35, -INF , !P0 ;  /* 0xff80000023cd7808 */ /* 0x000fe40004000000 */
[C---:B------:R-:W-:Y:S02]  /*15fb0*/  ISETP.GE.AND P0, PT, R16.reuse, R225, PT ;  /* 0x000000e11000720c */ /* 0x040fe40003f06270 */
        /* <DEDUP_REMOVED lines=8> */
[-C--:B------:R-:W-:Y:S02]  /*16040*/  ISETP.GE.AND P1, PT, R102, R225.reuse, PT ;  /* 0x000000e16600720c */ /* 0x080fe40003f26270 */
[CC--:B------:R-:W-:Y:S02]  /*16050*/  ISETP.GE.AND P3, PT, R7.reuse, R226.reuse, PT ;  /* 0x000000e20700720c */ /* 0x0c0fe40003f66270 */
[C---:B------:R-:W-:Y:S02]  /*16060*/  ISETP.GE.AND P2, PT, R6.reuse, R226, PT ;  /* 0x000000e20600720c */ /* 0x040fe40003f46270 */
[----:B------:R-:W-:Y:S02]  /*16070*/  ISETP.GE.AND P0, PT, R6, R225, PT ;  /* 0x000000e10600720c */ /* 0x000fe40003f06270 */
[----:B------:R-:W-:Y:S02]  /*16080*/  IADD3 R5, R0, 0x30, RZ ;  /* 0x0000003000057810 */ /* 0x000fe40007ffe0ff */
[-C--:B------:R-:W-:Y:S02]  /*16090*/  ISETP.GE.OR P3, PT, R7, R230.reuse, !P3 ;  /* 0x000000e60700720c */ /* 0x080fe40005f66670 */
[C---:B------:R-:W-:Y:S02]  /*160a0*/  ISETP.GE.OR P2, PT, R6.reuse, R230, !P2 ;  /* 0x000000e60600720c */ /* 0x040fe40005746670 */
[-C--:B------:R-:W-:Y:S02]  /*160b0*/  ISETP.GE.OR P0, PT, R6, R229.reuse, !P0 ;  /* 0x000000e50600720c */ /* 0x080fe40004706670 */
[----:B------:R-:W-:Y:S02]  /*160c0*/  ISETP.GE.OR P1, PT, R102, R229, !P1 ;  /* 0x000000e56600720c */ /* 0x000fe40004f26670 */
[----:B------:R-:W-:Y:S02]  /*160d0*/  IADD3 R4, R0, 0x31, RZ ;  /* 0x0000003100047810 */ /* 0x000fe40007ffe0ff */
[----:B------:R-:W-:Y:S02]  /*160e0*/  FSEL R239, R51, -INF , !P0 ;  /* 0xff80000033ef7808 */ /* 0x000fe40004000000 */
[----:B------:R-:W-:Y:S02]  /*160f0*/  FSEL R210, R22, -INF , !P1 ;  /* 0xff80000016d27808 */ /* 0x000fe40004800000 */
[-C--:B------:R-:W-:Y:S02]  /*16100*/  ISETP.GE.AND P1, PT, R19, R225.reuse, PT ;  /* 0x000000e11300720c */ /* 0x080fe40003f26270 */
[----:B------:R-:W-:Y:S02]  /*16110*/  ISETP.GE.AND P0, PT, R4, R225, PT ;  /* 0x000000e10400720c */ /* 0x000fe40003f06270 */
[----:B------:R-:W-:Y:S02]  /*16120*/  FSEL R233, R48, -INF , !P3 ;  /* 0xff80000030e97808 */ /* 0x000fe40005800000 */
[-C--:B------:R-:W-:Y:S01]  /*16130*/  ISETP.GE.AND P3, PT, R5, R226.reuse, PT ;  /* 0x000000e20500720c */ /* 0x080fe20003f66270 */
[----:B------:R-:W1:Y:S01]  /*16140*/  LDC.U8 R48, c[0x0][0x2d8] ;  /* 0x0000b600ff307b82 */ /* 0x000e620000000000 */
[----:B------:R-:W-:Y:S02]  /*16150*/  FSEL R236, R49, -INF , !P2 ;  /* 0xff80000031ec7808 */ /* 0x000fe40005000000 */
[C---:B------:R-:W-:Y:S02]  /*16160*/  ISETP.GE.AND P2, PT, R4.reuse, R226, PT ;  /* 0x000000e20400720c */ /* 0x040fe40003f46270 */
[-C--:B------:R-:W-:Y:S02]  /*16170*/  ISETP.GE.OR P3, PT, R5, R230.reuse, !P3 ;  /* 0x000000e60500720c */ /* 0x080fe40005f66670 */
[C---:B------:R-:W-:Y:S01]  /*16180*/  ISETP.GE.OR P2, PT, R4.reuse, R230, !P2 ;  /* 0x000000e60400720c */ /* 0x040fe20005746670 */
[----:B------:R-:W1:Y:S01]  /*16190*/  LDC.U8 R49, c[0x0][0x2d8] ;  /* 0x0000b600ff317b82 */ /* 0x000e620000000000 */
[-C--:B------:R-:W-:Y:S02]  /*161a0*/  ISETP.GE.OR P0, PT, R4, R229.reuse, !P0 ;  /* 0x000000e50400720c */ /* 0x080fe40004706670 */
[----:B------:R-:W-:Y:S02]  /*161b0*/  ISETP.GE.OR P1, PT, R19, R229, !P1 ;  /* 0x000000e51300720c */ /* 0x000fe40004f26670 */
[----:B------:R-:W-:Y:S02]  /*161c0*/  FSEL R55, R55, -INF , !P0 ;  /* 0xff80000037377808 */ /* 0x000fe40004000000 */
[----:B------:R-:W-:Y:S02]  /*161d0*/  FSEL R246, R52, -INF , !P3 ;  /* 0xff80000034f67808 */ /* 0x000fe40005800000 */
[----:B------:R-:W-:Y:S02]  /*161e0*/  FSEL R53, R53, -INF , !P2 ;  /* 0xff80000035357808 */ /* 0x000fe40005000000 */
[----:B------:R-:W-:Y:S02]  /*161f0*/  FSEL R204, R34, -INF , !P1 ;  /* 0xff80000022cc7808 */ /* 0x000fe40004800000 */
[C---:B------:R-:W-:Y:S02]  /*16200*/  ISETP.GE.AND P1, PT, R17.reuse, R225, PT ;  /* 0x000000e11100720c */ /* 0x040fe40003f26270 */
[-C--:B------:R-:W-:Y:S02]  /*16210*/  ISETP.GE.AND P2, PT, R2, R224.reuse, PT ;  /* 0x000000e00200720c */ /* 0x080fe40003f46270 */
[----:B------:R-:W-:Y:S02]  /*16220*/  ISETP.GE.AND P3, PT, R0, R224, PT ;  /* 0x000000e00000720c */ /* 0x000fe40003f66270 */
[C---:B------:R-:W-:Y:S02]  /*16230*/  ISETP.GE.AND P0, PT, R2.reuse, R223, PT ;  /* 0x000000df0200720c */ /* 0x040fe40003f06270 */
[----:B------:R-:W-:Y:S02]  /*16240*/  ISETP.GE.OR P1, PT, R17, R229, !P1 ;  /* 0x000000e51100720c */ /* 0x000fe40004f26670 */
[-C--:B------:R-:W-:Y:S02]  /*16250*/  ISETP.GE.OR P2, PT, R2, R228.reuse, !P2 ;  /* 0x000000e40200720c */ /* 0x080fe40005746670 */
[----:B------:R-:W-:Y:S02]  /*16260*/  ISETP.GE.OR P3, PT, R0, R228, !P3 ;  /* 0x000000e40000720c */ /* 0x000fe40005f66670 */
[----:B------:R-:W-:Y:S02]  /*16270*/  ISETP.GE.OR P0, PT, R2, R227, !P0 ;  /* 0x000000e30200720c */ /* 0x000fe40004706670 */
[----:B------:R-:W-:Y:S02]  /*16280*/  IADD3 R2, R0, 0x38, RZ ;  /* 0x0000003800027810 */ /* 0x000fe40007ffe0ff */
[----:B------:R-:W-:Y:S02]  /*16290*/  FSEL R244, R38, -INF , !P1 ;  /* 0xff80000026f47808 */ /* 0x000fe40004800000 */
[----:B------:R-:W-:Y:S01]  /*162a0*/  FSEL R20, R8, -INF , !P3 ;  /* 0xff80000008147808 */ /* 0x000fe20005800000 */
[----:B------:R-:W-:Y:S01]  /*162b0*/  LDSM.16.MT88.4 R36, [R218+0x9000] ;  /* 0x00900000da24783b */ /* 0x000fe20000004200 */
[C---:B------:R-:W-:Y:S02]  /*162c0*/  ISETP.GE.AND P1, PT, R7.reuse, R225, PT ;  /* 0x000000e10700720c */ /* 0x040fe40003f26270 */
[C---:B------:R-:W-:Y:S02]  /*162d0*/  ISETP.GE.AND P3, PT, R2.reuse, R226, PT ;  /* 0x000000e20200720c */ /* 0x040fe40003f66270 */
[----:B------:R-:W-:Y:S02]  /*162e0*/  ISETP.GE.OR P1, PT, R7, R229, !P1 ;  /* 0x000000e50700720c */ /* 0x000fe40004f26670 */
[----:B------:R-:W-:Y:S02]  /*162f0*/  ISETP.GE.OR P3, PT, R2, R230, !P3 ;  /* 0x000000e60200720c */ /* 0x000fe40005f66670 */
[----:B------:R-:W-:Y:S02]  /*16300*/  FSEL R238, R50, -INF , !P1 ;  /* 0xff80000032ee7808 */ /* 0x000fe40004800000 */
[----:B--2---:R-:W-:Y:S01]  /*16310*/  FSEL R217, R64, -INF , !P3 ;  /* 0xff80000040d97808 */ /* 0x004fe20005800000 */
[----:B------:R-:W2:Y:S01]  /*16320*/  LDL.64 R50, [R1+0x38] ;  /* 0x0000380001327983 */ /* 0x000ea20000100a00 */
[C---:B------:R-:W-:Y:S02]  /*16330*/  ISETP.GE.AND P1, PT, R5.reuse, R225, PT ;  /* 0x000000e10500720c */ /* 0x040fe40003f26270 */
[C---:B------:R-:W-:Y:S02]  /*16340*/  ISETP.GE.AND P3, PT, R104.reuse, R224, PT ;  /* 0x000000e06800720c */ /* 0x040fe40003f66270 */
[----:B------:R-:W-:Y:S02]  /*16350*/  ISETP.GE.OR P1, PT, R5, R229, !P1 ;  /* 0x000000e50500720c */ /* 0x000fe40004f26670 */
[----:B------:R-:W-:Y:S02]  /*16360*/  ISETP.GE.OR P3, PT, R104, R228, !P3 ;  /* 0x000000e46800720c */ /* 0x000fe40005f66670 */
[----:B------:R-:W-:Y:S02]  /*16370*/  FSEL R250, R54, -INF , !P1 ;  /* 0xff80000036fa7808 */ /* 0x000fe40004800000 */
[----:B------:R-:W-:Y:S02]  /*16380*/  FSEL R23, R12, -INF , !P3 ;  /* 0xff8000000c177808 */ /* 0x000fe40005800000 */
[----:B------:R-:W-:Y:S02]  /*16390*/  ISETP.GE.AND P1, PT, R0, R223, PT ;  /* 0x000000df0000720c */ /* 0x000fe40003f26270 */
[----:B------:R-:W-:Y:S02]  /*163a0*/  ISETP.GE.AND P3, PT, R102, R224, PT ;  /* 0x000000e06600720c */ /* 0x000fe40003f66270 */
[----:B------:R-:W-:Y:S02]  /*163b0*/  ISETP.GE.OR P1, PT, R0, R227, !P1 ;  /* 0x000000e30000720c */ /* 0x000fe40004f26670 */
[----:B------:R-:W-:Y:S02]  /*163c0*/  ISETP.GE.OR P3, PT, R102, R228, !P3 ;  /* 0x000000e46600720c */ /* 0x000fe40005f66670 */
[----:B------:R-:W-:Y:S02]  /*163d0*/  FSEL R22, R10, -INF , !P1 ;  /* 0xff8000000a167808 */ /* 0x000fe40004800000 */
[----:B------:R-:W-:Y:S02]  /*163e0*/  ISETP.GE.AND P1, PT, R2, R225, PT ;  /* 0x000000e10200720c */ /* 0x000fe40003f26270 */
[----:B------:R-:W-:Y:S02]  /*163f0*/  FSEL R214, R24, -INF , !P3 ;  /* 0xff80000018d67808 */ /* 0x000fe40005800000 */
[C---:B------:R-:W-:Y:S02]  /*16400*/  ISETP.GE.AND P3, PT, R19.reuse, R224, PT ;  /* 0x000000e01300720c */ /* 0x040fe40003f66270 */
[----:B------:R-:W-:Y:S02]  /*16410*/  IADD3 R0, R0, 0x39, RZ ;  /* 0x0000003900007810 */ /* 0x000fe40007ffe0ff */
[----:B------:R-:W-:Y:S02]  /*16420*/  ISETP.GE.OR P1, PT, R2, R229, !P1 ;  /* 0x000000e50200720c */ /* 0x000fe40004f26670 */
[----:B------:R-:W-:Y:S02]  /*16430*/  ISETP.GE.OR P3, PT, R19, R228, !P3 ;  /* 0x000000e41300720c */ /* 0x000fe40005f66670 */
[----:B------:R-:W-:Y:S02]  /*16440*/  FSEL R21, R9, -INF , !P2 ;  /* 0xff80000009157808 */ /* 0x000fe40005000000 */
[----:B------:R-:W-:Y:S02]  /*16450*/  ISETP.GE.AND P2, PT, R0, R226, PT ;  /* 0x000000e20000720c */ /* 0x000fe40003f46270 */
[----:B------:R-:W-:Y:S02]  /*16460*/  FSEL R237, R66, -INF , !P1 ;  /* 0xff80000042ed7808 */ /* 0x000fe40004800000 */
[----:B------:R-:W-:Y:S02]  /*16470*/  FSEL R207, R28, -INF , !P3 ;  /* 0xff8000001ccf7808 */ /* 0x000fe40005800000 */
[-C--:B------:R-:W-:Y:S02]  /*16480*/  ISETP.GE.AND P3, PT, R17, R224.reuse, PT ;  /* 0x000000e01100720c */ /* 0x080fe40003f66270 */
[----:B------:R-:W-:Y:S02]  /*16490*/  ISETP.GE.AND P1, PT, R103, R224, PT ;  /* 0x000000e06700720c */ /* 0x000fe40003f26270 */
[C---:B------:R-:W-:Y:S02]  /*164a0*/  ISETP.GE.OR P2, PT, R0.reuse, R230, !P2 ;  /* 0x000000e60000720c */ /* 0x040fe40005746670 */
[-C--:B------:R-:W-:Y:S02]  /*164b0*/  ISETP.GE.OR P3, PT, R17, R228.reuse, !P3 ;  /* 0x000000e41100720c */ /* 0x080fe40005f66670 */
[----:B------:R-:W-:Y:S02]  /*164c0*/  ISETP.GE.OR P1, PT, R103, R228, !P1 ;  /* 0x000000e46700720c */ /* 0x000fe40004f26670 */
[----:B------:R-:W-:Y:S02]  /*164d0*/  FSEL R32, R11, -INF , !P0 ;  /* 0xff8000000b207808 */ /* 0x000fe40004000000 */
[----:B------:R-:W-:Y:S02]  /*164e0*/  ISETP.GE.AND P0, PT, R0, R225, PT ;  /* 0x000000e10000720c */ /* 0x000fe40003f06270 */
[----:B----4-:R-:W-:Y:S01]  /*164f0*/  FSEL R225, R65, -INF , !P2 ;  /* 0xff80000041e17808 */ /* 0x010fe20005000000 */
[----:B------:R-:W-:Y:S01]  /*16500*/  IMAD.MOV.U32 R65, RZ, RZ, R53 ;  /* 0x000000ffff417224 */ /* 0x000fe200078e0035 */
[----:B------:R-:W-:Y:S02]  /*16510*/  FSEL R242, R40, -INF , !P3 ;  /* 0xff80000028f27808 */ /* 0x000fe40005800000 */
[----:B------:R-:W-:Y:S02]  /*16520*/  FSEL R33, R13, -INF , !P1 ;  /* 0xff8000000d217808 */ /* 0x000fe40004800000 */
[-C--:B------:R-:W-:Y:S02]  /*16530*/  ISETP.GE.AND P1, PT, R101, R224.reuse, PT ;  /* 0x000000e06500720c */ /* 0x080fe40003f26270 */
[----:B------:R-:W-:Y:S02]  /*16540*/  ISETP.GE.AND P3, PT, R7, R224, PT ;  /* 0x000000e00700720c */ /* 0x000fe40003f66270 */
[----:B------:R-:W-:Y:S02]  /*16550*/  ISETP.GE.AND P2, PT, R104, R223, PT ;  /* 0x000000df6800720c */ /* 0x000fe40003f46270 */
[----:B------:R-:W-:Y:S02]  /*16560*/  ISETP.GE.OR P0, PT, R0, R229, !P0 ;  /* 0x000000e50000720c */ /* 0x000fe40004706670 */
[-C--:B------:R-:W-:Y:S02]  /*16570*/  ISETP.GE.OR P1, PT, R101, R228.reuse, !P1 ;  /* 0x000000e46500720c */ /* 0x080fe40004f26670 */
[----:B------:R-:W-:Y:S02]  /*16580*/  ISETP.GE.OR P3, PT, R7, R228, !P3 ;  /* 0x000000e40700720c */ /* 0x000fe40005f66670 */
[----:B------:R-:W-:Y:S02]  /*16590*/  ISETP.GE.OR P2, PT, R104, R227, !P2 ;  /* 0x000000e36800720c */ /* 0x000fe40005746670 */
[----:B------:R-:W-:Y:S02]  /*165a0*/  FSEL R220, R67, -INF , !P0 ;  /* 0xff80000043dc7808 */ /* 0x000fe40004000000 */
[-C--:B------:R-:W-:Y:S02]  /*165b0*/  ISETP.GE.AND P0, PT, R103, R223.reuse, PT ;  /* 0x000000df6700720c */ /* 0x080fe40003f06270 */
[----:B------:R-:W-:Y:S02]  /*165c0*/  FSEL R215, R25, -INF , !P1 ;  /* 0xff80000019d77808 */ /* 0x000fe40004800000 */
[----:B------:R-:W-:Y:S02]  /*165d0*/  FSEL R252, R44, -INF , !P3 ;  /* 0xff8000002cfc7808 */ /* 0x000fe40005800000 */
[----:B------:R-:W-:Y:S02]  /*165e0*/  ISETP.GE.AND P3, PT, R5, R224, PT ;  /* 0x000000e00500720c */ /* 0x000fe40003f66270 */
[----:B------:R-:W-:Y:S02]  /*165f0*/  FSEL R34, R14, -INF , !P2 ;  /* 0xff8000000e227808 */ /* 0x000fe40005000000 */
[CC--:B------:R-:W-:Y:S02]  /*16600*/  ISETP.GE.AND P2, PT, R102.reuse, R223.reuse, PT ;  /* 0x000000df6600720c */ /* 0x0c0fe40003f46270 */
[----:B------:R-:W-:Y:S02]  /*16610*/  ISETP.GE.AND P1, PT, R19, R223, PT ;  /* 0x000000df1300720c */ /* 0x000fe40003f26270 */
[-C--:B------:R-:W-:Y:S02]  /*16620*/  ISETP.GE.OR P0, PT, R103, R227.reuse, !P0 ;  /* 0x000000e36700720c */ /* 0x080fe40004706670 */
[----:B------:R-:W-:Y:S02]  /*16630*/  ISETP.GE.OR P3, PT, R5, R228, !P3 ;  /* 0x000000e40500720c */ /* 0x000fe40005f66670 */
[-C--:B------:R-:W-:Y:S02]  /*16640*/  ISETP.GE.OR P2, PT, R102, R227.reuse, !P2 ;  /* 0x000000e36600720c */ /* 0x080fe40005746670 */
[----:B------:R-:W-:Y:S02]  /*16650*/  ISETP.GE.OR P1, PT, R19, R227, !P1 ;  /* 0x000000e31300720c */ /* 0x000fe40004f26670 */
[----:B------:R-:W-:Y:S02]  /*16660*/  FSEL R15, R15, -INF , !P0 ;  /* 0xff8000000f0f7808 */ /* 0x000fe40004000000 */
[C---:B------:R-:W-:Y:S02]  /*16670*/  ISETP.GE.AND P0, PT, R101.reuse, R223, PT ;  /* 0x000000df6500720c */ /* 0x040fe40003f06270 */
[----:B------:R-:W-:Y:S02]  /*16680*/  FSEL R211, R30, -INF , !P1 ;  /* 0xff8000001ed37808 */ /* 0x000fe40004800000 */
[-C--:B------:R-:W-:Y:S02]  /*16690*/  ISETP.GE.AND P1, PT, R16, R224.reuse, PT ;  /* 0x000000e01000720c */ /* 0x080fe40003f26270 */
[----:B------:R-:W-:Y:S02]  /*166a0*/  FSEL R56, R56, -INF , !P3 ;  /* 0xff80000038387808 */ /* 0x000fe40005800000 */
[-C--:B------:R-:W-:Y:S02]  /*166b0*/  ISETP.GE.AND P3, PT, R2, R224.reuse, PT ;  /* 0x000000e00200720c */ /* 0x080fe40003f66270 */
[----:B------:R-:W-:Y:S02]  /*166c0*/  FSEL R231, R26, -INF , !P2 ;  /* 0xff8000001ae77808 */ /* 0x000fe40005000000 */
[----:B------:R-:W-:Y:S02]  /*166d0*/  ISETP.GE.AND P2, PT, R18, R224, PT ;  /* 0x000000e01200720c */ /* 0x000fe40003f46270 */
[----:B------:R-:W-:Y:S02]  /*166e0*/  ISETP.GE.OR P0, PT, R101, R227, !P0 ;  /* 0x000000e36500720c */ /* 0x000fe40004706670 */
[-C--:B------:R-:W-:Y:S02]  /*166f0*/  ISETP.GE.OR P1, PT, R16, R228.reuse, !P1 ;  /* 0x000000e41000720c */ /* 0x080fe40004f26670 */
[-C--:B------:R-:W-:Y:S02]  /*16700*/  ISETP.GE.OR P3, PT, R2, R228.reuse, !P3 ;  /* 0x000000e40200720c */ /* 0x080fe40005f66670 */
[C---:B------:R-:W-:Y:S02]  /*16710*/  ISETP.GE.OR P2, PT, R18.reuse, R228, !P2 ;  /* 0x000000e41200720c */ /* 0x040fe40005746670 */
[----:B------:R-:W-:Y:S02]  /*16720*/  FSEL R232, R27, -INF , !P0 ;  /* 0xff8000001be87808 */ /* 0x000fe40004000000 */
[----:B------:R-:W-:Y:S02]  /*16730*/  ISETP.GE.AND P0, PT, R18, R223, PT ;  /* 0x000000df1200720c */ /* 0x000fe40003f06270 */
[----:B------:R-:W-:Y:S02]  /*16740*/  FSEL R245, R41, -INF , !P1 ;  /* 0xff80000029f57808 */ /* 0x000fe40004800000 */
[----:B------:R-:W-:Y:S01]  /*16750*/  FSEL R209, R29, -INF , !P2 ;  /* 0xff8000001dd17808 */ /* 0x000fe20005000000 */
[----:B------:R-:W4:Y:S01]  /*16760*/  LDL.64 R40, [R1+0x40] ;  /* 0x0000400001287983 */ /* 0x000f220000100a00 */
[----:B------:R-:W-:Y:S02]  /*16770*/  FSEL R29, R60, -INF , !P3 ;  /* 0xff8000003c1d7808 */ /* 0x000fe40005800000 */
[----:B------:R-:W-:Y:S02]  /*16780*/  ISETP.GE.AND P3, PT, R0, R224, PT ;  /* 0x000000e00000720c */ /* 0x000fe40003f66270 */
[----:B------:R-:W-:Y:S02]  /*16790*/  ISETP.GE.OR P0, PT, R18, R227, !P0 ;  /* 0x000000e31200720c */ /* 0x000fe40004706670 */
[----:B------:R-:W-:Y:S02]  /*167a0*/  ISETP.GE.OR P3, PT, R0, R228, !P3 ;  /* 0x000000e40000720c */ /* 0x000fe40005f66670 */
[-C--:B------:R-:W-:Y:S02]  /*167b0*/  ISETP.GE.AND P2, PT, R17, R223.reuse, PT ;  /* 0x000000df1100720c */ /* 0x080fe40003f46270 */
[----:B------:R-:W-:Y:S02]  /*167c0*/  FSEL R213, R31, -INF , !P0 ;  /* 0xff8000001fd57808 */ /* 0x000fe40004000000 */
[C---:B------:R-:W-:Y:S02]  /*167d0*/  ISETP.GE.AND P0, PT, R16.reuse, R223, PT ;  /* 0x000000df1000720c */ /* 0x040fe40003f06270 */
[----:B------:R-:W-:Y:S02]  /*167e0*/  FSEL R67, R61, -INF , !P3 ;  /* 0xff8000003d437808 */ /* 0x000fe40005800000 */
[-C--:B------:R-:W-:Y:S01]  /*167f0*/  ISETP.GE.OR P2, PT, R17, R227.reuse, !P2 ;  /* 0x000000e31100720c */ /* 0x080fe20005746670 */
[----:B------:R-:W2:Y:S01]  /*16800*/  LDL.64 R60, [R1+0x30] ;  /* 0x00003000013c7983 */ /* 0x000ea20000100a00 */
[----:B------:R-:W-:Y:S02]  /*16810*/  ISETP.GE.OR P0, PT, R16, R227, !P0 ;  /* 0x000000e31000720c */ /* 0x000fe40004706670 */
[----:B------:R-:W-:Y:S02]  /*16820*/  FSEL R247, R42, -INF , !P2 ;  /* 0xff8000002af77808 */ /* 0x000fe40005000000 */
[----:B------:R-:W-:Y:S02]  /*16830*/  FSEL R251, R43, -INF , !P0 ;  /* 0xff8000002bfb7808 */ /* 0x000fe40004000000 */
[----:B------:R-:W2:Y:S01]  /*16840*/  LDL.64 R42, [R1+0x28] ;  /* 0x00002800012a7983 */ /* 0x000ea20000100a00 */
        /* <DEDUP_REMOVED lines=12> */
[----:B------:R-:W-:Y:S02]  /*16910*/  FMNMX.FTZ R105, R202, R105, !PT ;  /* 0x00000069ca697209 */ /* 0x000fe40007810000 */
        /* <DEDUP_REMOVED lines=10> */
[----:B------:R-:W-:Y:S02]  /*169c0*/  ISETP.GE.AND P2, PT, R6, R224, PT ;  /* 0x000000e00600720c */ /* 0x000fe40003f46270 */
[----:B------:R-:W-:Y:S02]  /*169d0*/  FMNMX.FTZ R105, R246, R105, !PT ;  /* 0x00000069f6697209 */ /* 0x000fe40007810000 */
[----:B------:R-:W-:Y:S02]  /*169e0*/  ISETP.GE.AND P0, PT, R6, R223, PT ;  /* 0x000000df0600720c */ /* 0x000fe40003f06270 */
[----:B------:R-:W-:Y:S02]  /*169f0*/  FMNMX.FTZ R105, R65, R105, !PT ;  /* 0x0000006941697209 */ /* 0x000fe40007810000 */
[----:B------:R-:W-:Y:S02]  /*16a00*/  FMNMX.FTZ R7, R248, R7, !PT ;  /* 0x00000007f8077209 */ /* 0x000fe40007810000 */
[----:B------:R-:W-:Y:S02]  /*16a10*/  FMNMX.FTZ R105, R217, R105, !PT ;  /* 0x00000069d9697209 */ /* 0x000fe40007810000 */
[C---:B------:R-:W-:Y:S02]  /*16a20*/  ISETP.GE.OR P2, PT, R6.reuse, R228, !P2 ;  /* 0x000000e40600720c */ /* 0x040fe40005746670 */
[----:B------:R-:W-:Y:S02]  /*16a30*/  FMNMX.FTZ R105, R225, R105, !PT ;  /* 0x00000069e1697209 */ /* 0x000fe40007810000 */
[----:B------:R-:W-:Y:S02]  /*16a40*/  ISETP.GE.OR P0, PT, R6, R227, !P0 ;  /* 0x000000e30600720c */ /* 0x000fe40004706670 */
[----:B------:R-:W-:Y:S01]  /*16a50*/  FMNMX.FTZ R6, R20, R106, !PT ;  /* 0x0000006a14067209 */ /* 0x000fe20007810000 */
[----:B------:R-:W1:Y:S01]  /*16a60*/  SHFL.BFLY PT, R9, R105, 0x2, 0x1f ;  /* 0x0c401f0069097f89 */ /* 0x000e6200000e0000 */
[----:B------:R-:W-:Y:S02]  /*16a70*/  FMNMX.FTZ R7, R238, R7, !PT ;  /* 0x00000007ee077209 */ /* 0x000fe40007810000 */
[----:B------:R-:W-:Y:S02]  /*16a80*/  FMNMX.FTZ R6, R21, R6, !PT ;  /* 0x0000000615067209 */ /* 0x000fe40007810000 */
[----:B------:R-:W-:Y:S02]  /*16a90*/  FMNMX.FTZ R7, R239, R7, !PT ;  /* 0x00000007ef077209 */ /* 0x000fe40007810000 */
[----:B------:R-:W-:Y:S02]  /*16aa0*/  FMNMX.FTZ R6, R23, R6, !PT ;  /* 0x0000000617067209 */ /* 0x000fe40007810000 */
[----:B------:R-:W-:Y:S02]  /*16ab0*/  FSEL R221, R45, -INF , !P2 ;  /* 0xff8000002ddd7808 */ /* 0x000fe40005000000 */
[----:B------:R-:W-:Y:S02]  /*16ac0*/  ISETP.GE.AND P2, PT, R5, R223, PT ;  /* 0x000000df0500720c */ /* 0x000fe40003f46270 */
[----:B------:R-:W-:Y:S02]  /*16ad0*/  FMNMX.FTZ R8, R250, R7, !PT ;  /* 0x00000007fa087209 */ /* 0x000fe40007810000 */
[----:B------:R-:W-:Y:S02]  /*16ae0*/  FMNMX.FTZ R6, R33, R6, !PT ;  /* 0x0000000621067209 */ /* 0x000fe40007810000 */
        /* <DEDUP_REMOVED lines=8> */
[----:B------:R-:W-:Y:S02]  /*16b70*/  FSEL R46, R46, -INF , !P1 ;  /* 0xff8000002e2e7808 */ /* 0x000fe40004800000 */
[----:B------:R-:W-:Y:S02]  /*16b80*/  FSEL R47, R47, -INF , !P0 ;  /* 0xff8000002f2f7808 */ /* 0x000fe40004000000 */
[C---:B------:R-:W-:Y:S02]  /*16b90*/  ISETP.GE.AND P1, PT, R4.reuse, R223, PT ;  /* 0x000000df0400720c */ /* 0x040fe40003f26270 */
[----:B------:R-:W-:Y:S02]  /*16ba0*/  ISETP.GE.AND P0, PT, R4, R224, PT ;  /* 0x000000e00400720c */ /* 0x000fe40003f06270 */
[----:B------:R-:W-:Y:S02]  /*16bb0*/  FMNMX.FTZ R6, R34, R6, !PT ;  /* 0x0000000622067209 */ /* 0x000fe40007810000 */
[----:B-1----:R-:W-:Y:S02]  /*16bc0*/  FMNMX.FTZ R105, R105, R9, !PT ;  /* 0x0000000969697209 */ /* 0x002fe40007810000 */
[----:B------:R-:W-:Y:S02]  /*16bd0*/  FMNMX.FTZ R103, R207, R7, !PT ;  /* 0x00000007cf677209 */ /* 0x000fe40007810000 */
[C---:B------:R-:W-:Y:S01]  /*16be0*/  ISETP.GE.OR P1, PT, R4.reuse, R227, !P1 ;  /* 0x000000e30400720c */ /* 0x040fe20004f26670 */
[----:B------:R-:W1:Y:S01]  /*16bf0*/  SHFL.BFLY PT, R7, R5, 0x2, 0x1f ;  /* 0x0c401f0005077f89 */ /* 0x000e6200000e0000 */
[----:B------:R-:W-:Y:S02]  /*16c00*/  ISETP.GE.OR P0, PT, R4, R228, !P0 ;  /* 0x000000e40400720c */ /* 0x000fe40004706670 */
[----:B------:R-:W-:Y:S02]  /*16c10*/  FMNMX.FTZ R4, R15, R6, !PT ;  /* 0x000000060f047209 */ /* 0x000fe40007810000 */
[----:B------:R-:W-:Y:S02]  /*16c20*/  FSEL R64, R57, -INF , !P0 ;  /* 0xff80000039407808 */ /* 0x000fe40004000000 */
[----:B------:R-:W-:Y:S01]  /*16c30*/  FMNMX.FTZ R4, R231, R4, !PT ;  /* 0x00000004e7047209 */ /* 0x000fe20007810000 */
[----:B------:R-:W3:Y:S01]  /*16c40*/  SHFL.BFLY PT, R6, R105, 0x1, 0x1f ;  /* 0x0c201f0069067f89 */ /* 0x000ee200000e0000 */
[----:B------:R-:W-:Y:S02]  /*16c50*/  ISETP.GE.AND P0, PT, R2, R223, PT ;  /* 0x000000df0200720c */ /* 0x000fe40003f06270 */
[----:B------:R-:W-:Y:S02]  /*16c60*/  FMNMX.FTZ R4, R232, R4, !PT ;  /* 0x00000004e8047209 */ /* 0x000fe40007810000 */
[----:B------:R-:W-:Y:S02]  /*16c70*/  ISETP.GE.OR P0, PT, R2, R227, !P0 ;  /* 0x000000e30200720c */ /* 0x000fe40004706670 */
[----:B------:R-:W-:Y:S02]  /*16c80*/  FMNMX.FTZ R4, R211, R4, !PT ;  /* 0x00000004d3047209 */ /* 0x000fe40007810000 */
[----:B------:R-:W-:Y:S02]  /*16c90*/  FSEL R58, R58, -INF , !P2 ;  /* 0xff8000003a3a7808 */ /* 0x000fe40005000000 */
[----:B------:R-:W-:Y:S02]  /*16ca0*/  FMNMX.FTZ R4, R213, R4, !PT ;  /* 0x00000004d5047209 */ /* 0x000fe40007810000 */
[----:B------:R-:W-:Y:S02]  /*16cb0*/  FMNMX.FTZ R103, R209, R103, !PT ;  /* 0x00000067d1677209 */ /* 0x000fe40007810000 */
[----:B------:R-:W-:Y:S02]  /*16cc0*/  FMNMX.FTZ R2, R247, R4, !PT ;  /* 0x00000004f7027209 */ /* 0x000fe40007810000 */
[----:B-1----:R-:W-:Y:S02]  /*16cd0*/  FMNMX.FTZ R5, R5, R7, !PT ;  /* 0x0000000705057209 */ /* 0x002fe40007810000 */
[----:B------:R-:W-:Y:S02]  /*16ce0*/  FMNMX.FTZ R2, R251, R2, !PT ;  /* 0x00000002fb027209 */ /* 0x000fe40007810000 */
[----:B------:R-:W-:Y:S01]  /*16cf0*/  FSEL R219, R59, -INF , !P1 ;  /* 0xff8000003bdb7808 */ /* 0x000fe20004800000 */
[----:B------:R-:W1:Y:S01]  /*16d00*/  SHFL.BFLY PT, R104, R5, 0x1, 0x1f ;  /* 0x0c201f0005687f89 */ /* 0x000e6200000e0000 */
[----:B------:R-:W-:Y:S02]  /*16d10*/  FMNMX.FTZ R2, R46, R2, !PT ;  /* 0x000000022e027209 */ /* 0x000fe40007810000 */
[----:B---3--:R-:W-:Y:S02]  /*16d20*/  FMNMX.FTZ R105, R105, R6, !PT ;  /* 0x0000000669697209 */ /* 0x008fe40007810000 */
[----:B------:R-:W-:Y:S02]  /*16d30*/  FSEL R226, R62, -INF , !P0 ;  /* 0xff8000003ee27808 */ /* 0x000fe40004000000 */
[----:B------:R-:W-:Y:S01]  /*16d40*/  ISETP.GE.AND P1, PT, R0, R223, PT ;  /* 0x000000df0000720c */ /* 0x000fe20003f26270 */
[C---:B------:R-:W-:Y:S01]  /*16d50*/  FMUL.FTZ R184, R105.reuse, c[0x0][0x23c] ;  /* 0x00008f0069b87a20 */ /* 0x040fe20000410000 */
[----:B------:R-:W-:Y:S02]  /*16d60*/  FSETP.NEU.FTZ.AND P3, PT, R105, -INF , PT ;  /* 0xff8000006900780b */ /* 0x000fe40003f7d000 */
[----:B------:R-:W-:Y:S02]  /*16d70*/  FMNMX.FTZ R2, R47, R2, !PT ;  /* 0x000000022f027209 */ /* 0x000fe40007810000 */
[----:B------:R-:W-:Y:S02]  /*16d80*/  FSEL R184, R184, RZ, P3 ;  /* 0x000000ffb8b87208 */ /* 0x000fe40001800000 */
[----:B------:R-:W-:Y:S02]  /*16d90*/  FMNMX.FTZ R2, R58, R2, !PT ;  /* 0x000000023a027209 */ /* 0x000fe40007810000 */
[----:B------:R-:W-:Y:S01]  /*16da0*/  ISETP.GE.OR P1, PT, R0, R227, !P1 ;  /* 0x000000e30000720c */ /* 0x000fe20004f26670 */
[--C-:B------:R-:W-:Y:S01]  /*16db0*/  FFMA.FTZ R4, R110, c[0x0][0x23c], -R184.reuse ;  /* 0x00008f006e047a23 */ /* 0x100fe200000108b8 */
[----:B------:R-:W-:Y:S02]  /*16dc0*/  FMNMX.FTZ R103, R242, R103, !PT ;  /* 0x00000067f2677209 */ /* 0x000fe40007810000 */
[----:B------:R-:W-:Y:S01]  /*16dd0*/  FMNMX.FTZ R0, R219, R2, !PT ;  /* 0x00000002db007209 */ /* 0x000fe20007810000 */
[----:B------:R-:W-:Y:S01]  /*16de0*/  FFMA.FTZ R2, R109, c[0x0][0x23c], -R184 ;  /* 0x00008f006d027a23 */ /* 0x000fe200000108b8 */
[----:B------:R3:W-:Y:S01]  /*16df0*/  MUFU.EX2 R24, R4 ;  /* 0x0000000400187308 */ /* 0x0007e20000000800 */
[----:B------:R-:W-:Y:S01]  /*16e00*/  IMAD.MOV.U32 R109, RZ, RZ, R58 ;  /* 0x000000ffff6d7224 */ /* 0x000fe200078e003a */
[----:B-1----:R-:W-:Y:S02]  /*16e10*/  FMNMX.FTZ R104, R5, R104, !PT ;  /* 0x0000006805687209 */ /* 0x002fe40007810000 */
[----:B------:R-:W-:Y:S02]  /*16e20*/  FMNMX.FTZ R0, R226, R0, !PT ;  /* 0x00000000e2007209 */ /* 0x000fe40007810000 */
[----:B------:R-:W-:Y:S01]  /*16e30*/  FMNMX.FTZ R103, R245, R103, !PT ;  /* 0x00000067f5677209 */ /* 0x000fe20007810000 */
[C---:B------:R-:W-:Y:S01]  /*16e40*/  FMUL.FTZ R185, R104.reuse, c[0x0][0x23c] ;  /* 0x00008f0068b97a20 */ /* 0x040fe20000410000 */
[----:B------:R-:W-:Y:S02]  /*16e50*/  FSETP.NEU.FTZ.AND P2, PT, R104, -INF , PT ;  /* 0xff8000006800780b */ /* 0x000fe40003f5d000 */
[----:B------:R1:W1:Y:S01]  /*16e60*/  MUFU.EX2 R27, R2 ;  /* 0x00000002001b7308 */ /* 0x0002620000000800 */
[----:B------:R-:W-:Y:S02]  /*16e70*/  FMNMX.FTZ R103, R252, R103, !PT ;  /* 0x00000067fc677209 */ /* 0x000fe40007810000 */
[----:B------:R-:W-:Y:S02]  /*16e80*/  FSEL R185, R185, RZ, P2 ;  /* 0x000000ffb9b97208 */ /* 0x000fe40001000000 */
[----:B------:R-:W-:Y:S02]  /*16e90*/  FMNMX.FTZ R103, R221, R103, !PT ;  /* 0x00000067dd677209 */ /* 0x000fe40007810000 */
[----:B------:R-:W-:Y:S02]  /*16ea0*/  PRMT R48, R48, 0x7054, R49 ;  /* 0x0000705430307816 */ /* 0x000fe40000000031 */
[----:B------:R-:W-:Y:S02]  /*16eb0*/  FMNMX.FTZ R103, R56, R103, !PT ;  /* 0x0000006738677209 */ /* 0x000fe40007810000 */
[----:B------:R-:W-:Y:S02]  /*16ec0*/  FSEL R108, R63, -INF , !P1 ;  /* 0xff8000003f6c7808 */ /* 0x000fe40004800000 */
[----:B------:R-:W-:Y:S01]  /*16ed0*/  FMNMX.FTZ R103, R64, R103, !PT ;  /* 0x0000006740677209 */ /* 0x000fe20007810000 */
[--C-:B---3--:R-:W-:Y:S01]  /*16ee0*/  FFMA.FTZ R4, R176, c[0x0][0x23c], -R185.reuse ;  /* 0x00008f00b0047a23 */ /* 0x108fe200000108b9 */
[----:B------:R-:W-:Y:S02]  /*16ef0*/  FMNMX.FTZ R0, R108, R0, !PT ;  /* 0x000000006c007209 */ /* 0x000fe40007810000 */
[----:B------:R-:W-:Y:S01]  /*16f00*/  FMNMX.FTZ R103, R29, R103, !PT ;  /* 0x000000671d677209 */ /* 0x000fe20007810000 */
[----:B------:R3:W-:Y:S03]  /*16f10*/  MUFU.EX2 R28, R4 ;  /* 0x00000004001c7308 */ /* 0x0007e60000000800 */
[----:B------:R-:W-:Y:S01]  /*16f20*/  FMNMX.FTZ R103, R67, R103, !PT ;  /* 0x0000006743677209 */ /* 0x000fe20007810000 */
[----:B-1----:R-:W1:Y:S08]  /*16f30*/  SHFL.BFLY PT, R2, R0, 0x2, 0x1f ;  /* 0x0c401f0000027f89 */ /* 0x002e7000000e0000 */
[----:B------:R-:W1:Y:S01]  /*16f40*/  SHFL.BFLY PT, R6, R103, 0x2, 0x1f ;  /* 0x0c401f0067067f89 */ /* 0x000e6200000e0000 */
[--C-:B---3--:R-:W-:Y:S04]  /*16f50*/  FFMA.FTZ R4, R111, c[0x0][0x23c], -R185.reuse ;  /* 0x00008f006f047a23 */ /* 0x108fe800000108b9 */
[----:B------:R3:W-:Y:S01]  /*16f60*/  MUFU.EX2 R240, R4 ;  /* 0x0000000400f07308 */ /* 0x0007e20000000800 */
[----:B-1----:R-:W-:Y:S01]  /*16f70*/  FMNMX.FTZ R0, R0, R2, !PT ;  /* 0x0000000200007209 */ /* 0x002fe20007810000 */
[--C-:B------:R-:W-:Y:S01]  /*16f80*/  FFMA.FTZ R2, R177, c[0x0][0x23c], -R184.reuse ;  /* 0x00008f00b1027a23 */ /* 0x100fe200000108b8 */
[----:B------:R-:W-:Y:S07]  /*16f90*/  FMNMX.FTZ R103, R103, R6, !PT ;  /* 0x0000000667677209 */ /* 0x000fee0007810000 */
[----:B------:R1:W-:Y:S01]  /*16fa0*/  MUFU.EX2 R53, R2 ;  /* 0x0000000200357308 */ /* 0x0003e20000000800 */
[----:B------:R-:W1:Y:S01]  /*16fb0*/  SHFL.BFLY PT, R5, R103, 0x1, 0x1f ;  /* 0x0c201f0067057f89 */ /* 0x000e6200000e0000 */
[----:B---3--:R-:W-:Y:S08]  /*16fc0*/  FFMA.FTZ R4, R179, c[0x0][0x23c], -R184 ;  /* 0x00008f00b3047a23 */ /* 0x008ff000000108b8 */
[----:B------:R3:W3:Y:S01]  /*16fd0*/  MUFU.EX2 R30, R4 ;  /* 0x00000004001e7308 */ /* 0x0006e20000000800 */
[----:B-1----:R-:W1:Y:S01]  /*16fe0*/  SHFL.BFLY PT, R2, R0, 0x1, 0x1f ;  /* 0x0c201f0000027f89 */ /* 0x002e6200000e0000 */
[----:B------:R-:W-:Y:S01]  /*16ff0*/  FMNMX.FTZ R103, R103, R5, !PT ;  /* 0x0000000567677209 */ /* 0x000fe20007810000 */
[--C-:B------:R-:W-:Y:S01]  /*17000*/  FFMA.FTZ R5, R178, c[0x0][0x23c], -R185.reuse ;  /* 0x00008f00b2057a23 */ /* 0x100fe200000108b9 */
[----:B------:R-:W-:Y:S02]  /*17010*/  F2FP.BF16.PACK_AB R178, R24, R27 ;  /* 0x0000001b18b2723e */ /* 0x000fe400000010ff */
[C---:B------:R-:W-:Y:S01]  /*17020*/  FSETP.NEU.FTZ.AND P1, PT, R103.reuse, -INF , PT ;  /* 0xff8000006700780b */ /* 0x040fe20003f3d000 */
[----:B------:R-:W-:Y:S03]  /*17030*/  FMUL.FTZ R186, R103, c[0x0][0x23c] ;  /* 0x00008f0067ba7a20 */ /* 0x000fe60000410000 */
[----:B------:R2:W-:Y:S02]  /*17040*/  MUFU.EX2 R35, R5 ;  /* 0x0000000500237308 */ /* 0x0005e40000000800 */
[----:B------:R-:W-:Y:S01]  /*17050*/  FSEL R186, R186, RZ, P1 ;  /* 0x000000ffbaba7208 */ /* 0x000fe20000800000 */
[----:B---3--:R-:W-:Y:S01]  /*17060*/  IMAD.U32 R4, RZ, RZ, UR33 ;  /* 0x00000021ff047e24 */ /* 0x008fe2000f8e00ff */
[----:B------:R-:W-:Y:S04]  /*17070*/  F2FP.BF16.PACK_AB R176, R30, R53 ;  /* 0x000000351eb0723e */ /* 0x000fe800000010ff */
[----:B------:R-:W-:Y:S01]  /*17080*/  LOP3.LUT R6, R235, UR4, R4, 0x96, !PT ;  /* 0x00000004eb067c12 */ /* 0x000fe2000f8e9604 */
[----:B------:R-:W-:Y:S01]  /*17090*/  FFMA.FTZ R4, R180, c[0x0][0x23c], -R185 ;  /* 0x00008f00b4047a23 */ /* 0x000fe200000108b9 */
[----:B-1----:R-:W-:Y:S01]  /*170a0*/  FMNMX.FTZ R102, R0, R2, !PT ;  /* 0x0000000200667209 */ /* 0x002fe20007810000 */
[----:B------:R-:W-:Y:S01]  /*170b0*/  FFMA.FTZ R2, R20, c[0x0][0x23c], -R186 ;  /* 0x00008f0014027a23 */ /* 0x000fe200000108ba */
[----:B------:R-:W-:Y:S01]  /*170c0*/  UIADD3 UR4, UR4, 0x1, URZ ;  /* 0x0000000104047890 */ /* 0x000fe2000fffe03f */
[----:B------:R-:W-:Y:S01]  /*170d0*/  IMAD.WIDE.U32 R8, R6, -0x326172a9, RZ ;  /* 0xcd9e8d5706087825 */ /* 0x000fe200078e00ff */
[----:B------:R1:W3:Y:S01]  /*170e0*/  MUFU.EX2 R31, R4 ;  /* 0x00000004001f7308 */ /* 0x0002e20000000800 */
[C---:B------:R-:W-:Y:S02]  /*170f0*/  FSETP.NEU.FTZ.AND P0, PT, R102.reuse, -INF , PT ;  /* 0xff8000006600780b */ /* 0x040fe40003f1d000 */
[----:B------:R-:W-:Y:S01]  /*17100*/  FMUL.FTZ R187, R102, c[0x0][0x23c] ;  /* 0x00008f0066bb7a20 */ /* 0x000fe20000410000 */
[C---:B----4-:R-:W-:Y:S02]  /*17110*/  LOP3.LUT R0, R9.reuse, UR16, R40, 0x96, !PT ;  /* 0x0000001009007c12 */ /* 0x050fe4000f8e9628 */
[----:B--2---:R-:W-:Y:S02]  /*17120*/  LOP3.LUT R6, R9, UR16, R50, 0x96, !PT ;  /* 0x0000001009067c12 */ /* 0x004fe4000f8e9632 */
[----:B------:R-:W-:Y:S01]  /*17130*/  FSEL R187, R187, RZ, P0 ;  /* 0x000000ffbbbb7208 */ /* 0x000fe20000000000 */
[----:B------:R-:W-:Y:S01]  /*17140*/  IMAD.WIDE.U32 R12, R0, -0x2daee0ad, RZ ;  /* 0xd2511f53000c7825 */ /* 0x000fe200078e00ff */
[----:B------:R2:W-:Y:S01]  /*17150*/  MUFU.EX2 R222, R2 ;  /* 0x0000000200de7308 */ /* 0x0005e20000000800 */
[----:B------:R-:W-:Y:S02]  /*17160*/  LOP3.LUT R5, R61, UR15, R234, 0x96, !PT ;  /* 0x0000000f3d057c12 */ /* 0x000fe4000f8e96ea */
[----:B------:R-:W-:Y:S01]  /*17170*/  FFMA.FTZ R0, R21, c[0x0][0x23c], -R186 ;  /* 0x00008f0015007a23 */ /* 0x000fe200000108ba */
[----:B------:R-:W-:Y:S01]  /*17180*/  LOP3.LUT R7, R43, UR15, R234, 0x96, !PT ;  /* 0x0000000f2b077c12 */ /* 0x000fe2000f8e96ea */
[----:B------:R-:W-:Y:S04]  /*17190*/  IMAD.WIDE.U32 R10, R6, -0x2daee0ad, RZ ;  /* 0xd2511f53060a7825 */ /* 0x000fe800078e00ff */
[----:B------:R-:W-:Y:S01]  /*171a0*/  IMAD.WIDE.U32 R194, R5, -0x326172a9, RZ ;  /* 0xcd9e8d5705c27825 */ /* 0x000fe200078e00ff */
[----:B------:R4:W-:Y:S03]  /*171b0*/  MUFU.EX2 R52, R0 ;  /* 0x0000000000347308 */ /* 0x0009e60000000800 */
[----:B------:R-:W-:Y:S01]  /*171c0*/  IMAD.WIDE.U32 R192, R7, -0x326172a9, RZ ;  /* 0xcd9e8d5707c07825 */ /* 0x000fe200078e00ff */
[--C-:B-1----:R-:W-:Y:S02]  /*171d0*/  LOP3.LUT R4, R195, UR14, R8.reuse, 0x96, !PT ;  /* 0x0000000ec3047c12 */ /* 0x102fe4000f8e9608 */
[----:B---3--:R-:W-:Y:S02]  /*171e0*/  F2FP.BF16.PACK_AB R177, R31, R35 ;  /* 0x000000231fb1723e */ /* 0x008fe400000010ff */
[----:B------:R-:W-:Y:S01]  /*171f0*/  LOP3.LUT R7, R193, UR14, R8, 0x96, !PT ;  /* 0x0000000ec1077c12 */ /* 0x000fe2000f8e9608 */
[----:B------:R-:W-:Y:S01]  /*17200*/  IMAD.WIDE.U32 R4, R4, -0x2daee0ad, RZ ;  /* 0xd2511f5304047825 */ /* 0x000fe200078e00ff */
[----:B------:R-:W-:Y:S03]  /*17210*/  LOP3.LUT R8, R13, UR13, R60, 0x96, !PT ;  /* 0x0000000d0d087c12 */ /* 0x000fe6000f8e963c */
[----:B------:R-:W-:Y:S01]  /*17220*/  IMAD.WIDE.U32 R6, R7, -0x2daee0ad, RZ ;  /* 0xd2511f5307067825 */ /* 0x000fe200078e00ff */
[----:B------:R-:W-:Y:S02]  /*17230*/  LOP3.LUT R5, R5, UR11, R12, 0x96, !PT ;  /* 0x0000000b05057c12 */ /* 0x000fe4000f8e960c */
[----:B--2---:R-:W-:Y:S03]  /*17240*/  LOP3.LUT R2, R11, UR13, R42, 0x96, !PT ;  /* 0x0000000d0b027c12 */ /* 0x004fe6000f8e962a */
[----:B------:R-:W-:Y:S04]  /*17250*/  IMAD.WIDE.U32 R188, R5, -0x326172a9, RZ ;  /* 0xcd9e8d5705bc7825 */ /* 0x000fe800078e00ff */
[----:B------:R-:W-:Y:S01]  /*17260*/  IMAD.WIDE.U32 R12, R2, -0x326172a9, RZ ;  /* 0xcd9e8d57020c7825 */ /* 0x000fe200078e00ff */
[----:B----4-:R-:W-:Y:S03]  /*17270*/  LOP3.LUT R0, R7, UR11, R10, 0x96, !PT ;  /* 0x0000000b07007c12 */ /* 0x010fe6000f8e960a */
[----:B------:R-:W-:Y:S04]  /*17280*/  IMAD.WIDE.U32 R10, R8, -0x326172a9, RZ ;  /* 0xcd9e8d57080a7825 */ /* 0x000fe800078e00ff */
[----:B------:R-:W-:Y:S01]  /*17290*/  IMAD.WIDE.U32 R110, R0, -0x326172a9, RZ ;  /* 0xcd9e8d57006e7825 */ /* 0x000fe200078e00ff */
[----:B------:R-:W-:Y:S02]  /*172a0*/  LOP3.LUT R0, R189, UR10, R10, 0x96, !PT ;  /* 0x0000000abd007c12 */ /* 0x000fe4000f8e960a */
[----:B------:R-:W-:Y:S01]  /*172b0*/  LOP3.LUT R10, R13, UR12, R192, 0x96, !PT ;  /* 0x0000000c0d0a7c12 */ /* 0x000fe2000f8e96c0 */
[--C-:B------:R-:W-:Y:S01]  /*172c0*/  FFMA.FTZ R2, R32, c[0x0][0x23c], -R187.reuse ;  /* 0x00008f0020027a23 */ /* 0x100fe200000108bb */
[----:B------:R-:W-:Y:S01]  /*172d0*/  LOP3.LUT R5, R111, UR10, R12, 0x96, !PT ;  /* 0x0000000a6f057c12 */ /* 0x000fe2000f8e960c */
[----:B------:R-:W-:Y:S01]  /*172e0*/  IMAD.WIDE.U32 R190, R0, -0x2daee0ad, RZ ;  /* 0xd2511f5300be7825 */ /* 0x000fe200078e00ff */
[----:B------:R-:W-:Y:S01]  /*172f0*/  LOP3.LUT R8, R11, UR12, R194, 0x96, !PT ;  /* 0x0000000c0b087c12 */ /* 0x000fe2000f8e96c2 */
[----:B------:R1:W-:Y:S02]  /*17300*/  MUFU.EX2 R25, R2 ;  /* 0x0000000200197308 */ /* 0x0003e40000000800 */
[----:B------:R-:W-:Y:S02]  /*17310*/  FFMA.FTZ R0, R23, c[0x0][0x23c], -R186 ;  /* 0x00008f0017007a23 */ /* 0x000fe400000108ba */
[----:B------:R-:W-:Y:S04]  /*17320*/  IMAD.WIDE.U32 R8, R8, -0x2daee0ad, RZ ;  /* 0xd2511f5308087825 */ /* 0x000fe800078e00ff */
[----:B------:R-:W-:Y:S01]  /*17330*/  IMAD.WIDE.U32 R196, R5, -0x2daee0ad, RZ ;  /* 0xd2511f5305c47825 */ /* 0x000fe200078e00ff */
[----:B------:R-:W-:Y:S01]  /*17340*/  LOP3.LUT R5, R191, UR7, R8, 0x96, !PT ;  /* 0x00000007bf057c12 */ /* 0x000fe2000f8e9608 */
[----:B------:R2:W-:Y:S01]  /*17350*/  MUFU.EX2 R249, R0 ;  /* 0x0000000000f97308 */ /* 0x0005e20000000800 */
[----:B------:R-:W-:Y:S01]  /*17360*/  LOP3.LUT R8, R9, UR9, R4, 0x96, !PT ;  /* 0x0000000909087c12 */ /* 0x000fe2000f8e9604 */
[--C-:B------:R-:W-:Y:S02]  /*17370*/  FFMA.FTZ R7, R22, c[0x0][0x23c], -R187.reuse ;  /* 0x00008f0016077a23 */ /* 0x100fe400000108bb */
[----:B------:R-:W-:Y:S01]  /*17380*/  IMAD.WIDE.U32 R4, R5, -0x326172a9, RZ ;  /* 0xcd9e8d5705047825 */ /* 0x000fe200078e00ff */
[----:B------:R-:W3:Y:S03]  /*17390*/  LDSM.16.MT88.4 R20, [R216+0x9000] ;  /* 0x00900000d814783b */ /* 0x000ee60000004200 */
[----:B------:R-:W-:Y:S01]  /*173a0*/  IMAD.WIDE.U32 R200, R8, -0x326172a9, RZ ;  /* 0xcd9e8d5708c87825 */ /* 0x000fe200078e00ff */
[--C-:B------:R-:W-:Y:S01]  /*173b0*/  SHF.R.U32.HI R9, RZ, 0x10, R4.reuse ;  /* 0x00000010ff097819 */ /* 0x100fe20000011604 */
[----:B------:R4:W-:Y:S01]  /*173c0*/  MUFU.EX2 R230, R7 ;  /* 0x0000000700e67308 */ /* 0x0009e20000000800 */
[----:B------:R-:W-:Y:S01]  /*173d0*/  LOP3.LUT R13, R4, 0xff, RZ, 0xc0, !PT ;  /* 0x000000ff040d7812 */ /* 0x000fe200078ec0ff */
[----:B------:R-:W-:Y:S01]  /*173e0*/  FFMA.FTZ R8, R34, c[0x0][0x23c], -R187 ;  /* 0x00008f0022087a23 */ /* 0x000fe200000108bb */
[----:B------:R-:W-:Y:S01]  /*173f0*/  SHF.R.U32.HI R12, RZ, 0x18, R4 ;  /* 0x00000018ff0c7819 */ /* 0x000fe20000011604 */
[----:B------:R-:W-:Y:S01]  /*17400*/  IMAD.WIDE.U32 R10, R10, -0x2daee0ad, RZ ;  /* 0xd2511f530a0a7825 */ /* 0x000fe200078e00ff */
[----:B-1----:R-:W-:Y:S02]  /*17410*/  LOP3.LUT R2, R4, 0xffff, RZ, 0xc0, !PT ;  /* 0x0000ffff04027812 */ /* 0x002fe400078ec0ff */
[----:B------:R-:W-:Y:S01]  /*17420*/  LOP3.LUT R4, R5, UR17, R200, 0x96, !PT ;  /* 0x0000001105047c12 */ /* 0x000fe2000f8e96c8 */
[----:B------:R-:W-:Y:S01]  /*17430*/  IMAD.MOV.U32 R200, RZ, RZ, R234 ;  /* 0x000000ffffc87224 */ /* 0x000fe200078e00ea */
[----:B------:R-:W-:Y:S01]  /*17440*/  SHF.R.U32.HI R5, RZ, 0x8, R2 ;  /* 0x00000008ff057819 */ /* 0x000fe20000011602 */
[----:B------:R-:W-:Y:S01]  /*17450*/  IMAD.MOV.U32 R191, RZ, RZ, R221 ;  /* 0x000000ffffbf7224 */ /* 0x000fe200078e00dd */
[----:B------:R-:W-:Y:S01]  /*17460*/  MUFU.EX2 R26, R8 ;  /* 0x00000008001a7308 */ /* 0x000fe20000000800 */
[----:B------:R-:W-:Y:S01]  /*17470*/  LOP3.LUT R2, R9, 0xff, RZ, 0xc0, !PT ;  /* 0x000000ff09027812 */ /* 0x000fe200078ec0ff */
[----:B--2---:R-:W-:Y:S01]  /*17480*/  FFMA.FTZ R0, R33, c[0x0][0x23c], -R186 ;  /* 0x00008f0021007a23 */ /* 0x004fe200000108ba */
[----:B------:R-:W-:Y:S02]  /*17490*/  PRMT R13, R13, 0x5410, R5 ;  /* 0x000054100d0d7816 */ /* 0x000fe40000000005 */
[----:B------:R-:W-:Y:S05]  /*174a0*/  PRMT R12, R2, 0x5410, R12 ;  /* 0x00005410020c7816 */ /* 0x000fea000000000c */
[----:B------:R1:W-:Y:S01]  /*174b0*/  MUFU.EX2 R54, R0 ;  /* 0x0000000000367308 */ /* 0x0003e20000000800 */
[--C-:B------:R-:W-:Y:S01]  /*174c0*/  HSET2.LE.AND R179, R12, R48.reuse, PT ;  /* 0x000000300cb37233 */ /* 0x100fe20003803000 */
[----:B----4-:R-:W-:Y:S02]  /*174d0*/  LOP3.LUT R7, R197, UR7, R10, 0x96, !PT ;  /* 0x00000007c5077c12 */ /* 0x010fe4000f8e960a */
[----:B------:R-:W-:Y:S03]  /*174e0*/  LOP3.LUT R10, R11, UR9, R6, 0x96, !PT ;  /* 0x000000090b0a7c12 */ /* 0x000fe6000f8e9606 */
[----:B------:R-:W-:Y:S04]  /*174f0*/  IMAD.WIDE.U32 R6, R7, -0x326172a9, RZ ;  /* 0xcd9e8d5707067825 */ /* 0x000fe800078e00ff */
[----:B------:R-:W-:Y:S01]  /*17500*/  IMAD.WIDE.U32 R198, R10, -0x326172a9, RZ ;  /* 0xcd9e8d570ac67825 */ /* 0x000fe200078e00ff */
[--C-:B------:R-:W-:Y:S02]  /*17510*/  SHF.R.U32.HI R11, RZ, 0x10, R6.reuse ;  /* 0x00000010ff0b7819 */ /* 0x100fe40000011606 */
[C---:B------:R-:W-:Y:S02]  /*17520*/  LOP3.LUT R10, R6.reuse, 0xffff, RZ, 0xc0, !PT ;  /* 0x0000ffff060a7812 */ /* 0x040fe400078ec0ff */
[----:B------:R-:W-:Y:S02]  /*17530*/  SHF.R.U32.HI R9, RZ, 0x18, R6 ;  /* 0x00000018ff097819 */ /* 0x000fe40000011606 */
[----:B------:R-:W-:Y:S02]  /*17540*/  LOP3.LUT R14, R6, 0xff, RZ, 0xc0, !PT ;  /* 0x000000ff060e7812 */ /* 0x000fe400078ec0ff */
[----:B------:R-:W-:Y:S02]  /*17550*/  LOP3.LUT R6, R7, UR17, R198, 0x96, !PT ;  /* 0x0000001107067c12 */ /* 0x000fe4000f8e96c6 */
[----:B------:R-:W-:Y:S02]  /*17560*/  SHF.R.U32.HI R7, RZ, 0x8, R10 ;  /* 0x00000008ff077819 */ /* 0x000fe4000001160a */
[----:B-1----:R-:W-:Y:S02]  /*17570*/  FSEL R0, R105, RZ, P3 ;  /* 0x000000ff69007208 */ /* 0x002fe40001800000 */
[----:B------:R-:W-:Y:S02]  /*17580*/  LOP3.LUT R5, R11, 0xff, RZ, 0xc0, !PT ;  /* 0x000000ff0b057812 */ /* 0x000fe400078ec0ff */
[----:B------:R-:W-:Y:S01]  /*17590*/  LOP3.LUT R8, R4, 0xff, RZ, 0xc0, !PT ;  /* 0x000000ff04087812 */ /* 0x000fe200078ec0ff */
[----:B------:R-:W-:Y:S01]  /*175a0*/  FADD.FTZ R2, -R0, R3 ;  /* 0x0000000300027221 */ /* 0x000fe20000010100 */
[----:B------:R-:W-:Y:S01]  /*175b0*/  PRMT R14, R14, 0x5410, R7 ;  /* 0x000054100e0e7816 */ /* 0x000fe20000000007 */
[----:B------:R-:W-:Y:S01]  /*175c0*/  FFMA.FTZ R3, R15, c[0x0][0x23c], -R187 ;  /* 0x00008f000f037a23 */ /* 0x000fe200000108bb */
[----:B------:R-:W-:Y:S01]  /*175d0*/  SHF.R.U32.HI R7, RZ, 0x18, R4 ;  /* 0x00000018ff077819 */ /* 0x000fe20000011604 */
[----:B------:R-:W-:Y:S01]  /*175e0*/  FMUL.FTZ R2, R2, c[0x0][0x23c] ;  /* 0x00008f0002027a20 */ /* 0x000fe20000410000 */
[----:B------:R-:W-:Y:S01]  /*175f0*/  LOP3.LUT R0, R4, 0xffff, RZ, 0xc0, !PT ;  /* 0x0000ffff04007812 */ /* 0x000fe200078ec0ff */
[----:B------:R1:W-:Y:S01]  /*17600*/  MUFU.EX2 R66, R3 ;  /* 0x0000000300427308 */ /* 0x0003e20000000800 */
[----:B------:R-:W-:Y:S01]  /*17610*/  PRMT R183, R5, 0x5410, R9 ;  /* 0x0000541005b77816 */ /* 0x000fe20000000009 */
[--C-:B------:R-:W-:Y:S01]  /*17620*/  HSET2.LE.AND R182, R14, R48.reuse, PT ;  /* 0x000000300eb67233 */ /* 0x100fe20003803000 */
[----:B------:R-:W-:Y:S03]  /*17630*/  LOP3.LUT R110, R199, UR8, R110, 0x96, !PT ;  /* 0x00000008c76e7c12 */ /* 0x000fe6000f8e966e */
[--C-:B------:R-:W-:Y:S02]  /*17640*/  HSET2.LE.AND R183, R183, R48.reuse, PT ;  /* 0x00000030b7b77233 */ /* 0x100fe40003803000 */
[----:B------:R-:W-:Y:S02]  /*17650*/  IMAD.WIDE.U32 R110, R110, -0x2daee0ad, RZ ;  /* 0xd2511f536e6e7825 */ /* 0x000fe400078e00ff */
[----:B------:R-:W2:Y:S01]  /*17660*/  MUFU.EX2 R101, R2 ;  /* 0x0000000200657308 */ /* 0x000ea20000000800 */
[----:B-1----:R-:W-:Y:S02]  /*17670*/  SHF.R.U32.HI R3, RZ, 0x8, R0 ;  /* 0x00000008ff037819 */ /* 0x002fe40000011600 */
[----:B------:R-:W-:Y:S02]  /*17680*/  FSEL R0, R104, RZ, P2 ;  /* 0x000000ff68007208 */ /* 0x000fe40001000000 */
[----:B------:R-:W-:Y:S02]  /*17690*/  PRMT R10, R8, 0x5410, R3 ;  /* 0x00005410080a7816 */ /* 0x000fe40000000003 */
[----:B------:R-:W-:Y:S01]  /*176a0*/  SHF.R.U32.HI R3, RZ, 0x10, R4 ;  /* 0x00000010ff037819 */ /* 0x000fe20000011604 */
[----:B------:R-:W-:Y:S01]  /*176b0*/  FADD.FTZ R0, -R0, R100 ;  /* 0x0000006400007221 */ /* 0x000fe20000010100 */
[C---:B------:R-:W-:Y:S01]  /*176c0*/  LOP3.LUT R8, R6.reuse, 0xff, RZ, 0xc0, !PT ;  /* 0x000000ff06087812 */ /* 0x040fe200078ec0ff */
[C---:B--2---:R-:W-:Y:S01]  /*176d0*/  FMUL.FTZ R16, R101.reuse, R124 ;  /* 0x0000007c65107220 */ /* 0x044fe20000410000 */
[----:B------:R-:W-:Y:S01]  /*176e0*/  LOP3.LUT R2, R6, 0xffff, RZ, 0xc0, !PT ;  /* 0x0000ffff06027812 */ /* 0x000fe200078ec0ff */
[----:B------:R-:W-:Y:S01]  /*176f0*/  FMUL.FTZ R17, R101, R125 ;  /* 0x0000007d65117220 */ /* 0x000fe20000410000 */
[----:B------:R-:W-:Y:S01]  /*17700*/  LOP3.LUT R5, R3, 0xff, RZ, 0xc0, !PT ;  /* 0x000000ff03057812 */ /* 0x000fe200078ec0ff */
[----:B------:R-:W-:Y:S01]  /*17710*/  IMAD.MOV.U32 R124, RZ, RZ, R54 ;  /* 0x000000ffff7c7224 */ /* 0x000fe200078e0036 */
[----:B------:R-:W-:Y:S01]  /*17720*/  SHF.R.U32.HI R4, RZ, 0x8, R2 ;  /* 0x00000008ff047819 */ /* 0x000fe20000011602 */
[----:B------:R-:W-:Y:S01]  /*17730*/  FMUL.FTZ R2, R0, c[0x0][0x23c] ;  /* 0x00008f0000027a20 */ /* 0x000fe20000410000 */
[----:B------:R-:W-:Y:S01]  /*17740*/  FSEL R0, R103, RZ, P1 ;  /* 0x000000ff67007208 */ /* 0x000fe20000800000 */
[----:B------:R-:W-:Y:S01]  /*17750*/  IMAD.MOV.U32 R125, RZ, RZ, R24 ;  /* 0x000000ffff7d7224 */ /* 0x000fe200078e0018 */
[----:B------:R-:W-:Y:S01]  /*17760*/  FSEL R3, R102, RZ, P0 ;  /* 0x000000ff66037208 */ /* 0x000fe20000000000 */
[----:B------:R-:W-:Y:S01]  /*17770*/  FMUL.FTZ R33, R101, R141 ;  /* 0x0000008d65217220 */ /* 0x000fe20000410000 */
[----:B------:R1:W2:Y:S01]  /*17780*/  MUFU.EX2 R100, R2 ;  /* 0x0000000200647308 */ /* 0x0002a20000000800 */
[----:B------:R-:W-:Y:S01]  /*17790*/  FADD.FTZ R0, -R0, R106 ;  /* 0x0000006a00007221 */ /* 0x000fe20000010100 */
[----:B------:R-:W-:Y:S01]  /*177a0*/  PRMT R9, R5, 0x5410, R7 ;  /* 0x0000541005097816 */ /* 0x000fe20000000007 */
[----:B------:R-:W-:Y:S01]  /*177b0*/  FMUL.FTZ R32, R101, R140 ;  /* 0x0000008c65207220 */ /* 0x000fe20000410000 */
[----:B------:R-:W-:Y:S01]  /*177c0*/  SHF.R.U32.HI R7, RZ, 0x18, R6 ;  /* 0x00000018ff077819 */ /* 0x000fe20000011606 */
[----:B------:R-:W-:Y:S01]  /*177d0*/  FMUL.FTZ R0, R0, c[0x0][0x23c] ;  /* 0x00008f0000007a20 */ /* 0x000fe20000410000 */
[----:B------:R-:W-:Y:S01]  /*177e0*/  F2FP.BF16.PACK_AB R5, R240, R28 ;  /* 0x0000001cf005723e */ /* 0x000fe200000010ff */
[----:B------:R-:W-:Y:S01]  /*177f0*/  IMAD.MOV.U32 R106, RZ, RZ, R50 ;  /* 0x000000ffff6a7224 */ /* 0x000fe200078e0032 */
[----:B------:R-:W-:Y:S01]  /*17800*/  PRMT R8, R8, 0x5410, R4 ;  /* 0x0000541008087816 */ /* 0x000fe20000000004 */
[----:B------:R-:W-:Y:S01]  /*17810*/  IMAD.MOV.U32 R140, RZ, RZ, R48 ;  /* 0x000000ffff8c7224 */ /* 0x000fe200078e0030 */
[----:B------:R-:W-:Y:S01]  /*17820*/  LOP3.LUT R179, R179, R5, RZ, 0xc0, !PT ;  /* 0x00000005b3b37212 */ /* 0x000fe200078ec0ff */
[C---:B------:R-:W-:Y:S01]  /*17830*/  FMUL.FTZ R49, R101.reuse, R157 ;  /* 0x0000009d65317220 */ /* 0x040fe20000410000 */
[----:B------:R-:W-:Y:S01]  /*17840*/  F2FP.BF16.PACK_AB R5, R52, R222 ;  /* 0x000000de3405723e */ /* 0x000fe200000010ff */
[C---:B------:R-:W-:Y:S01]  /*17850*/  FMUL.FTZ R68, R101.reuse, R68 ;  /* 0x0000004465447220 */ /* 0x040fe20000410000 */
[--C-:B------:R-:W-:Y:S01]  /*17860*/  HSET2.LE.AND R180, R8, R48.reuse, PT ;  /* 0x0000003008b47233 */ /* 0x100fe20003803000 */
[C---:B------:R-:W-:Y:S01]  /*17870*/  FMUL.FTZ R69, R101.reuse, R69 ;  /* 0x0000004565457220 */ /* 0x040fe20000410000 */
[----:B------:R-:W-:Y:S01]  /*17880*/  F2FP.BF16.PACK_AB R8, R66, R26 ;  /* 0x0000001a4208723e */ /* 0x000fe200000010ff */
[C---:B------:R-:W-:Y:S01]  /*17890*/  FMUL.FTZ R80, R101.reuse, R80 ;  /* 0x0000005065507220 */ /* 0x040fe20000410000 */
[--C-:B------:R-:W-:Y:S01]  /*178a0*/  HSET2.LE.AND R4, R13, R48.reuse, PT ;  /* 0x000000300d047233 */ /* 0x100fe20003803000 */
[C---:B------:R-:W-:Y:S01]  /*178b0*/  FMUL.FTZ R81, R101.reuse, R81 ;  /* 0x0000005165517220 */ /* 0x040fe20000410000 */
[----:B------:R-:W-:Y:S01]  /*178c0*/  LOP3.LUT R180, R180, R5, RZ, 0xc0, !PT ;  /* 0x00000005b4b47212 */ /* 0x000fe200078ec0ff */
[----:B------:R-:W-:Y:S01]  /*178d0*/  FMUL.FTZ R5, R101, R113 ;  /* 0x0000007165057220 */ /* 0x000fe20000410000 */
[----:B------:R-:W-:Y:S01]  /*178e0*/  LOP3.LUT R183, R183, R8, RZ, 0xc0, !PT ;  /* 0x00000008b7b77212 */ /* 0x000fe200078ec0ff */
[----:B------:R-:W-:Y:S01]  /*178f0*/  FMUL.FTZ R84, R101, R84 ;  /* 0x0000005465547220 */ /* 0x000fe20000410000 */
[----:B------:R-:W-:Y:S01]  /*17900*/  LOP3.LUT R178, R4, R178, RZ, 0xc0, !PT ;  /* 0x000000b204b27212 */ /* 0x000fe200078ec0ff */
[----:B-1----:R-:W-:Y:S01]  /*17910*/  FADD.FTZ R2, -R3, R107 ;  /* 0x0000006b03027221 */ /* 0x002fe20000010100 */
[----:B------:R-:W-:Y:S01]  /*17920*/  SHF.R.U32.HI R3, RZ, 0x10, R6 ;  /* 0x00000010ff037819 */ /* 0x000fe20000011606 */
[C---:B--2---:R-:W-:Y:S01]  /*17930*/  FMUL.FTZ R18, R100.reuse, R126 ;  /* 0x0000007e64127220 */ /* 0x044fe20000410000 */
[--C-:B------:R-:W-:Y:S01]  /*17940*/  HSET2.LE.AND R4, R9, R48.reuse, PT ;  /* 0x0000003009047233 */ /* 0x100fe20003803000 */
[C---:B------:R-:W-:Y:S01]  /*17950*/  FMUL.FTZ R19, R100.reuse, R127 ;  /* 0x0000007f64137220 */ /* 0x040fe20000410000 */
[----:B------:R-:W-:Y:S01]  /*17960*/  LOP3.LUT R6, R3, 0xff, RZ, 0xc0, !PT ;  /* 0x000000ff03067812 */ /* 0x000fe200078ec0ff */
[----:B------:R-:W-:Y:S01]  /*17970*/  IMAD.MOV.U32 R126, RZ, RZ, R26 ;  /* 0x000000ffff7e7224 */ /* 0x000fe200078e001a */
[----:B------:R1:W2:Y:S01]  /*17980*/  MUFU.EX2 R3, R0 ;  /* 0x0000000000037308 */ /* 0x0002a20000000800 */
[----:B------:R-:W-:Y:S01]  /*17990*/  FMUL.FTZ R34, R100, R142 ;  /* 0x0000008e64227220 */ /* 0x000fe20000410000 */
[----:B------:R-:W-:Y:S01]  /*179a0*/  PRMT R6, R6, 0x5410, R7 ;  /* 0x0000541006067816 */ /* 0x000fe20000000007 */
[----:B------:R-:W-:Y:S01]  /*179b0*/  FMUL.FTZ R7, R100, R115 ;  /* 0x0000007364077220 */ /* 0x000fe20000410000 */
[----:B------:R-:W-:Y:S01]  /*179c0*/  LOP3.LUT R177, R4, R177, RZ, 0xc0, !PT ;  /* 0x000000b104b17212 */ /* 0x000fe200078ec0ff */
[----:B------:R-:W-:Y:S01]  /*179d0*/  FMUL.FTZ R4, R101, R112 ;  /* 0x0000007065047220 */ /* 0x000fe20000410000 */
[----:B------:R-:W-:Y:S01]  /*179e0*/  PLOP3.LUT P0, PT, PT, PT, UP0, 0x80, 0x0 ;  /* 0x000000000000781c */ /* 0x000fe20003f0f008 */
[----:B------:R-:W-:Y:S01]  /*179f0*/  IMAD.MOV.U32 R127, RZ, RZ, R46 ;  /* 0x000000ffff7f7224 */ /* 0x000fe200078e002e */
[--C-:B------:R-:W-:Y:S01]  /*17a00*/  HSET2.LE.AND R181, R6, R48.reuse, PT ;  /* 0x0000003006b57233 */ /* 0x100fe20003803000 */
[----:B------:R-:W-:Y:S01]  /*17a10*/  IMAD.MOV.U32 R107, RZ, RZ, R51 ;  /* 0x000000ffff6b7224 */ /* 0x000fe200078e0033 */
[----:B------:R-:W-:Y:S01]  /*17a20*/  F2FP.BF16.PACK_AB R6, R25, R230 ;  /* 0x000000e61906723e */ /* 0x000fe200000010ff */
[C---:B------:R-:W-:Y:S02]  /*17a30*/  FMUL.FTZ R50, R100.reuse, R158 ;  /* 0x0000009e64327220 */ /* 0x040fe40000410000 */
[C---:B------:R-:W-:Y:S01]  /*17a40*/  FMUL.FTZ R51, R100.reuse, R159 ;  /* 0x0000009f64337220 */ /* 0x040fe20000410000 */
[----:B------:R-:W-:Y:S01]  /*17a50*/  LOP3.LUT R181, R181, R6, RZ, 0xc0, !PT ;  /* 0x00000006b5b57212 */ /* 0x000fe200078ec0ff */
[C---:B------:R-:W-:Y:S02]  /*17a60*/  FMUL.FTZ R6, R100.reuse, R114 ;  /* 0x0000007264067220 */ /* 0x040fe40000410000 */
[----:B------:R-:W-:Y:S01]  /*17a70*/  IMAD.MOV.U32 R142, RZ, RZ, R140 ;  /* 0x000000ffff8e7224 */ /* 0x000fe200078e008c */
[----:B------:R-:W-:Y:S01]  /*17a80*/  LDSM.16.MT88.4 R112, [R218+0xa000] ;  /* 0x00a00000da70783b */ /* 0x000fe20000004200 */
[----:B------:R-:W-:Y:S02]  /*17a90*/  IMAD.MOV.U32 R158, RZ, RZ, R65 ;  /* 0x000000ffff9e7224 */ /* 0x000fe400078e0041 */
[----:B------:R-:W-:Y:S02]  /*17aa0*/  FMUL.FTZ R65, R101, R173 ;  /* 0x000000ad65417220 */ /* 0x000fe40000410000 */
[----:B------:R-:W-:Y:S02]  /*17ab0*/  FMUL.FTZ R70, R100, R70 ;  /* 0x0000004664467220 */ /* 0x000fe40000410000 */
[----:B-1----:R-:W-:Y:S01]  /*17ac0*/  FMUL.FTZ R0, R2, c[0x0][0x23c] ;  /* 0x00008f0002007a20 */ /* 0x002fe20000410000 */
[----:B------:R-:W-:Y:S01]  /*17ad0*/  HSET2.LE.AND R2, R10, R48, PT ;  /* 0x000000300a027233 */ /* 0x000fe20003803000 */
[C---:B--2---:R-:W-:Y:S02]  /*17ae0*/  FMUL.FTZ R8, R3.reuse, R116 ;  /* 0x0000007403087220 */ /* 0x044fe40000410000 */
[C---:B------:R-:W-:Y:S02]  /*17af0*/  FMUL.FTZ R9, R3.reuse, R117 ;  /* 0x0000007503097220 */ /* 0x040fe40000410000 */
[C---:B------:R-:W-:Y:S01]  /*17b00*/  FMUL.FTZ R12, R3.reuse, R120 ;  /* 0x00000078030c7220 */ /* 0x040fe20000410000 */
[----:B------:R-:W1:Y:S01]  /*17b10*/  MUFU.EX2 R0, R0 ;  /* 0x0000000000007308 */ /* 0x000e620000000800 */
[C---:B------:R-:W-:Y:S01]  /*17b20*/  FMUL.FTZ R13, R3.reuse, R121 ;  /* 0x00000079030d7220 */ /* 0x040fe20000410000 */
[----:B------:R-:W-:Y:S01]  /*17b30*/  LOP3.LUT R176, R2, R176, RZ, 0xc0, !PT ;  /* 0x000000b002b07212 */ /* 0x000fe200078ec0ff */
[C---:B------:R-:W-:Y:S01]  /*17b40*/  FMUL.FTZ R24, R3.reuse, R132 ;  /* 0x0000008403187220 */ /* 0x040fe20000410000 */
[----:B------:R-:W-:Y:S01]  /*17b50*/  F2FP.BF16.PACK_AB R2, R54, R249 ;  /* 0x000000f93602723e */ /* 0x000fe200000010ff */
[----:B------:R-:W-:Y:S02]  /*17b60*/  IMAD.MOV.U32 R132, RZ, RZ, R25 ;  /* 0x000000ffff847224 */ /* 0x000fe400078e0019 */
[C---:B------:R-:W-:Y:S01]  /*17b70*/  FMUL.FTZ R25, R3.reuse, R133 ;  /* 0x0000008503197220 */ /* 0x040fe20000410000 */
[----:B------:R-:W-:Y:S01]  /*17b80*/  LOP3.LUT R182, R182, R2, RZ, 0xc0, !PT ;  /* 0x00000002b6b67212 */ /* 0x000fe200078ec0ff */
[----:B------:R-:W-:Y:S01]  /*17b90*/  FFMA.FTZ R2, R202, c[0x0][0x23c], -R184 ;  /* 0x00008f00ca027a23 */ /* 0x000fe200000108b8 */
[-C--:B---3--:R-:W-:Y:S01]  /*17ba0*/  HMMA.16816.F32.BF16 R4, R176, R20.reuse, R4 ;  /* 0x00000014b004723c */ /* 0x088fe20000041804 */
[----:B------:R-:W-:Y:S02]  /*17bb0*/  IMAD.MOV.U32 R120, RZ, RZ, R40 ;  /* 0x000000ffff787224 */ /* 0x000fe400078e0028 */
[----:B------:R-:W-:Y:S01]  /*17bc0*/  IMAD.MOV.U32 R121, RZ, RZ, R41 ;  /* 0x000000ffff797224 */ /* 0x000fe200078e0029 */
[----:B------:R2:W3:Y:S01]  /*17bd0*/  MUFU.EX2 R59, R2 ;  /* 0x00000002003b7308 */ /* 0x0004e20000000800 */
[C---:B------:R-:W-:Y:S02]  /*17be0*/  FMUL.FTZ R40, R3.reuse, R148 ;  /* 0x0000009403287220 */ /* 0x040fe40000410000 */
[C---:B------:R-:W-:Y:S02]  /*17bf0*/  FMUL.FTZ R41, R3.reuse, R149 ;  /* 0x0000009503297220 */ /* 0x040fe40000410000 */
[C---:B------:R-:W-:Y:S03]  /*17c00*/  FMUL.FTZ R44, R3.reuse, R152 ;  /* 0x00000098032c7220 */ /* 0x040fe60000410000 */
[----:B------:R-:W-:Y:S02]  /*17c10*/  FMUL.FTZ R45, R3, R153 ;  /* 0x00000099032d7220 */ /* 0x000fe40000410000 */
[C---:B-1----:R-:W-:Y:S02]  /*17c20*/  FMUL.FTZ R10, R0.reuse, R118 ;  /* 0x00000076000a7220 */ /* 0x042fe40000410000 */
[C---:B------:R-:W-:Y:S02]  /*17c30*/  FMUL.FTZ R11, R0.reuse, R119 ;  /* 0x00000077000b7220 */ /* 0x040fe40000410000 */
[C---:B------:R-:W-:Y:S01]  /*17c40*/  FMUL.FTZ R14, R0.reuse, R122 ;  /* 0x0000007a000e7220 */ /* 0x040fe20000410000 */
[----:B------:R-:W-:Y:S01]  /*17c50*/  LDSM.16.MT88.4 R116, [R216+0xb000] ;  /* 0x00b00000d874783b */ /* 0x000fe20000004200 */
[C---:B------:R-:W-:Y:S02]  /*17c60*/  FMUL.FTZ R15, R0.reuse, R123 ;  /* 0x0000007b000f7220 */ /* 0x040fe40000410000 */
[----:B------:R-:W-:Y:S01]  /*17c70*/  IMAD.MOV.U32 R123, RZ, RZ, R53 ;  /* 0x000000ffff7b7224 */ /* 0x000fe200078e0035 */
[C---:B------:R-:W-:Y:S01]  /*17c80*/  HMMA.16816.F32.BF16 R8, R180.reuse, R20, R8 ;  /* 0x00000014b408723c */ /* 0x040fe20000041808 */
[C---:B------:R-:W-:Y:S02]  /*17c90*/  FMUL.FTZ R26, R0.reuse, R134 ;  /* 0x00000086001a7220 */ /* 0x040fe40000410000 */
[----:B------:R-:W-:Y:S02]  /*17ca0*/  IMAD.MOV.U32 R134, RZ, RZ, R27 ;  /* 0x000000ffff867224 */ /* 0x000fe400078e001b */
[----:B--2---:R-:W-:Y:S02]  /*17cb0*/  FFMA.FTZ R2, R203, c[0x0][0x23c], -R184 ;  /* 0x00008f00cb027a23 */ /* 0x004fe400000108b8 */
[C---:B------:R-:W-:Y:S01]  /*17cc0*/  FMUL.FTZ R20, R101.reuse, R128 ;  /* 0x0000008065147220 */ /* 0x040fe20000410000 */
[-C--:B------:R-:W-:Y:S01]  /*17cd0*/  HMMA.16816.F32.BF16 R12, R180, R22.reuse, R12 ;  /* 0x00000016b40c723c */ /* 0x080fe2000004180c */
[----:B------:R-:W-:Y:S01]  /*17ce0*/  FMUL.FTZ R21, R101, R129 ;  /* 0x0000008165157220 */ /* 0x000fe20000410000 */
[----:B------:R1:W-:Y:S02]  /*17cf0*/  MUFU.EX2 R62, R2 ;  /* 0x00000002003e7308 */ /* 0x0003e40000000800 */
[----:B------:R-:W-:Y:S02]  /*17d00*/  FMUL.FTZ R27, R0, R135 ;  /* 0x00000087001b7220 */ /* 0x000fe40000410000 */
[----:B------:R-:W-:Y:S02]  /*17d10*/  IMAD.MOV.U32 R135, RZ, RZ, R28 ;  /* 0x000000ffff877224 */ /* 0x000fe400078e001c */
[C---:B------:R-:W-:Y:S01]  /*17d20*/  FMUL.FTZ R28, R3.reuse, R136 ;  /* 0x00000088031c7220 */ /* 0x040fe20000410000 */
[C---:B------:R-:W-:Y:S03]  /*17d30*/  HMMA.16816.F32.BF16 R16, R176.reuse, R22, R16 ;  /* 0x00000016b010723c */ /* 0x040fe60000041810 */
[----:B------:R-:W-:Y:S02]  /*17d40*/  IMAD.MOV.U32 R136, RZ, RZ, R29 ;  /* 0x000000ffff887224 */ /* 0x000fe400078e001d */
[----:B------:R-:W-:Y:S02]  /*17d50*/  FMUL.FTZ R29, R3, R137 ;  /* 0x00000089031d7220 */ /* 0x000fe40000410000 */
[C---:B------:R-:W-:Y:S02]  /*17d60*/  FMUL.FTZ R22, R100.reuse, R130 ;  /* 0x0000008264167220 */ /* 0x040fe40000410000 */
[----:B------:R-:W-:Y:S03]  /*17d70*/  FMUL.FTZ R23, R100, R131 ;  /* 0x0000008364177220 */ /* 0x000fe60000410000 */
[----:B------:R-:W-:Y:S02]  /*17d80*/  IMAD.MOV.U32 R130, RZ, RZ, R55 ;  /* 0x000000ffff827224 */ /* 0x000fe400078e0037 */
[----:B------:R-:W-:Y:S02]  /*17d90*/  IMAD.MOV.U32 R131, RZ, RZ, R52 ;  /* 0x000000ffff837224 */ /* 0x000fe400078e0034 */
[----:B------:R-:W-:Y:S01]  /*17da0*/  IMAD.MOV.U32 R137, RZ, RZ, R30 ;  /* 0x000000ffff897224 */ /* 0x000fe200078e001e */
[----:B------:R-:W2:Y:S01]  /*17db0*/  LDSM.16.MT88.4 R52, [R216+0xa000] ;  /* 0x00a00000d834783b */ /* 0x000ea20000004200 */
[C---:B------:R-:W-:Y:S01]  /*17dc0*/  FMUL.FTZ R30, R0.reuse, R138 ;  /* 0x0000008a001e7220 */ /* 0x040fe20000410000 */
[-C--:B------:R-:W-:Y:S01]  /*17dd0*/  HMMA.16816.F32.BF16 R20, R176, R36.reuse, R20 ;  /* 0x00000024b014723c */ /* 0x080fe20000041814 */
[----:B------:R-:W-:Y:S02]  /*17de0*/  IMAD.MOV.U32 R138, RZ, RZ, R31 ;  /* 0x000000ffff8a7224 */ /* 0x000fe400078e001f */
[----:B------:R-:W-:Y:S02]  /*17df0*/  FMUL.FTZ R31, R0, R139 ;  /* 0x0000008b001f7220 */ /* 0x000fe40000410000 */
[----:B-1----:R-:W-:Y:S02]  /*17e00*/  FFMA.FTZ R2, R204, c[0x0][0x23c], -R185 ;  /* 0x00008f00cc027a23 */ /* 0x002fe400000108b9 */
[----:B------:R-:W-:Y:S01]  /*17e10*/  IMAD.MOV.U32 R122, RZ, RZ, R35 ;  /* 0x000000ffff7a7224 */ /* 0x000fe200078e0023 */
[C---:B------:R-:W-:Y:S01]  /*17e20*/  HMMA.16816.F32.BF16 R24, R180.reuse, R36, R24 ;  /* 0x00000024b418723c */ /* 0x040fe20000041818 */
[----:B------:R-:W-:Y:S01]  /*17e30*/  FMUL.FTZ R35, R100, R143 ;  /* 0x0000008f64237220 */ /* 0x000fe20000410000 */
[----:B------:R1:W4:Y:S02]  /*17e40*/  MUFU.EX2 R141, R2 ;  /* 0x00000002008d7308 */ /* 0x0003240000000800 */
[----:B------:R-:W-:Y:S02]  /*17e50*/  IMAD.MOV.U32 R128, RZ, RZ, R42 ;  /* 0x000000ffff807224 */ /* 0x000fe400078e002a */
[----:B------:R-:W-:Y:S02]  /*17e60*/  IMAD.MOV.U32 R129, RZ, RZ, R43 ;  /* 0x000000ffff817224 */ /* 0x000fe400078e002b */
[C---:B------:R-:W-:Y:S01]  /*17e70*/  FMUL.FTZ R36, R101.reuse, R144 ;  /* 0x0000009065247220 */ /* 0x040fe20000410000 */
[-C--:B------:R-:W-:Y:S03]  /*17e80*/  HMMA.16816.F32.BF16 R28, R180, R38.reuse, R28 ;  /* 0x00000026b41c723c */ /* 0x080fe6000004181c */
[----:B------:R-:W-:Y:S02]  /*17e90*/  FMUL.FTZ R37, R101, R145 ;  /* 0x0000009165257220 */ /* 0x000fe40000410000 */
[C---:B------:R-:W-:Y:S02]  /*17ea0*/  FMUL.FTZ R42, R0.reuse, R150 ;  /* 0x00000096002a7220 */ /* 0x040fe40000410000 */
[C---:B------:R-:W-:Y:S01]  /*17eb0*/  FMUL.FTZ R43, R0.reuse, R151 ;  /* 0x00000097002b7220 */ /* 0x040fe20000410000 */
[C---:B------:R-:W-:Y:S01]  /*17ec0*/  HMMA.16816.F32.BF16 R32, R176.reuse, R38, R32 ;  /* 0x00000026b020723c */ /* 0x040fe20000041820 */
[----:B------:R-:W-:Y:S03]  /*17ed0*/  IMAD.MOV.U32 R139, RZ, RZ, R47 ;  /* 0x000000ffff8b7224 */ /* 0x000fe600078e002f */
[C---:B------:R-:W-:Y:S02]  /*17ee0*/  FMUL.FTZ R46, R0.reuse, R154 ;  /* 0x0000009a002e7220 */ /* 0x040fe40000410000 */
[----:B------:R-:W-:Y:S02]  /*17ef0*/  FMUL.FTZ R47, R0, R155 ;  /* 0x0000009b002f7220 */ /* 0x000fe40000410000 */
[C---:B------:R-:W-:Y:S04]  /*17f00*/  FMUL.FTZ R38, R100.reuse, R146 ;  /* 0x0000009264267220 */ /* 0x040fe80000410000 */
[----:B------:R-:W-:Y:S02]  /*17f10*/  FMUL.FTZ R39, R100, R147 ;  /* 0x0000009364277220 */ /* 0x000fe40000410000 */
[----:B-1----:R-:W-:Y:S02]  /*17f20*/  FFMA.FTZ R2, R205, c[0x0][0x23c], -R185 ;  /* 0x00008f00cd027a23 */ /* 0x002fe400000108b9 */
[----:B------:R-:W-:Y:S02]  /*17f30*/  FMUL.FTZ R48, R101, R156 ;  /* 0x0000009c65307220 */ /* 0x000fe40000410000 */
[----:B------:R-:W-:Y:S01]  /*17f40*/  IMAD.MOV.U32 R133, RZ, RZ, R56 ;  /* 0x000000ffff857224 */ /* 0x000fe200078e0038 */
[-C--:B--2---:R-:W-:Y:S01]  /*17f50*/  HMMA.16816.F32.BF16 R36, R176, R52.reuse, R36 ;  /* 0x00000034b024723c */ /* 0x084fe20000041824 */
[----:B------:R-:W-:Y:S01]  /*17f60*/  FMUL.FTZ R56, R3, R164 ;  /* 0x000000a403387220 */ /* 0x000fe20000410000 */
[----:B------:R1:W2:Y:S01]  /*17f70*/  MUFU.EX2 R63, R2 ;  /* 0x00000002003f7308 */ /* 0x0002a20000000800 */
[----:B------:R-:W-:Y:S02]  /*17f80*/  IMAD.MOV.U32 R145, RZ, RZ, R109 ;  /* 0x000000ffff917224 */ /* 0x000fe400078e006d */
[----:B------:R-:W-:Y:S02]  /*17f90*/  FFMA.FTZ R109, R207, c[0x0][0x23c], -R186 ;  /* 0x00008f00cf6d7a23 */ /* 0x000fe400000108ba */
[C---:B------:R-:W-:Y:S01]  /*17fa0*/  FMUL.FTZ R57, R3.reuse, R165 ;  /* 0x000000a503397220 */ /* 0x040fe20000410000 */
[C---:B------:R-:W-:Y:S01]  /*17fb0*/  HMMA.16816.F32.BF16 R40, R180.reuse, R52, R40 ;  /* 0x00000034b428723c */ /* 0x040fe20000041828 */
[----:B------:R-:W-:Y:S03]  /*17fc0*/  IMAD.MOV.U32 R140, RZ, RZ, R138 ;  /* 0x000000ffff8c7224 */ /* 0x000fe600078e008a */
[----:B------:R-:W-:Y:S02]  /*17fd0*/  IMAD.MOV.U32 R138, RZ, RZ, R136 ;  /* 0x000000ffff8a7224 */ /* 0x000fe400078e0088 */
[----:B------:R-:W-:Y:S02]  /*17fe0*/  IMAD.MOV.U32 R136, RZ, RZ, R134 ;  /* 0x000000ffff887224 */ /* 0x000fe400078e0086 */
[----:B------:R-:W-:Y:S01]  /*17ff0*/  IMAD.MOV.U32 R134, RZ, RZ, R132 ;  /* 0x000000ffff867224 */ /* 0x000fe200078e0084 */
[-C--:B------:R-:W-:Y:S03]  /*18000*/  HMMA.16816.F32.BF16 R44, R180, R54.reuse, R44 ;  /* 0x00000036b42c723c */ /* 0x080fe6000004182c */
[----:B------:R-:W-:Y:S02]  /*18010*/  IMAD.MOV.U32 R132, RZ, RZ, R130 ;  /* 0x000000ffff847224 */ /* 0x000fe400078e0082 */
[----:B------:R-:W-:Y:S02]  /*18020*/  IMAD.MOV.U32 R130, RZ, RZ, R128 ;  /* 0x000000ffff827224 */ /* 0x000fe400078e0080 */
[----:B------:R-:W-:Y:S01]  /*18030*/  IMAD.MOV.U32 R128, RZ, RZ, R60 ;  /* 0x000000ffff807224 */ /* 0x000fe200078e003c */
[C---:B------:R-:W-:Y:S01]  /*18040*/  HMMA.16816.F32.BF16 R48, R176.reuse, R54, R48 ;  /* 0x00000036b030723c */ /* 0x040fe20000041830 */
[----:B-1----:R-:W-:Y:S03]  /*18050*/  FFMA.FTZ R2, R206, c[0x0][0x23c], -R184 ;  /* 0x00008f00ce027a23 */ /* 0x002fe600000108b8 */
[----:B------:R-:W-:Y:S02]  /*18060*/  FMUL.FTZ R60, R3, R168 ;  /* 0x000000a8033c7220 */ /* 0x000fe40000410000 */
[----:B------:R-:W-:Y:S01]  /*18070*/  FMUL.FTZ R58, R0, R166 ;  /* 0x000000a6003a7220 */ /* 0x000fe20000410000 */
[----:B------:R-:W-:Y:S01]  /*18080*/  MUFU.EX2 R168, R109 ;  /* 0x0000006d00a87308 */ /* 0x000fe20000000800 */
[C---:B------:R-:W-:Y:S04]  /*18090*/  FMUL.FTZ R54, R100.reuse, R162 ;  /* 0x000000a264367220 */ /* 0x040fe80000410000 */
[----:B------:R-:W-:Y:S02]  /*180a0*/  FMUL.FTZ R55, R100, R163 ;  /* 0x000000a364377220 */ /* 0x000fe40000410000 */
[----:B---3--:R-:W-:Y:S02]  /*180b0*/  IMAD.MOV.U32 R166, RZ, RZ, R59 ;  /* 0x000000ffffa67224 */ /* 0x008fe400078e003b */
[----:B------:R-:W-:Y:S01]  /*180c0*/  FMUL.FTZ R59, R0, R167 ;  /* 0x000000a7003b7220 */ /* 0x000fe20000410000 */
[----:B------:R1:W-:Y:S01]  /*180d0*/  MUFU.EX2 R162, R2 ;  /* 0x0000000200a27308 */ /* 0x0003e20000000800 */
[----:B----4-:R-:W-:Y:S02]  /*180e0*/  IMAD.MOV.U32 R167, RZ, RZ, R141 ;  /* 0x000000ffffa77224 */ /* 0x010fe400078e008d */
[----:B------:R-:W-:Y:S02]  /*180f0*/  IMAD.MOV.U32 R141, RZ, RZ, R139 ;  /* 0x000000ffff8d7224 */ /* 0x000fe400078e008b */
[----:B------:R-:W-:Y:S02]  /*18100*/  IMAD.MOV.U32 R139, RZ, RZ, R137 ;  /* 0x000000ffff8b7224 */ /* 0x000fe400078e0089 */
[----:B------:R-:W-:Y:S02]  /*18110*/  IMAD.MOV.U32 R137, RZ, RZ, R135 ;  /* 0x000000ffff897224 */ /* 0x000fe400078e0087 */
[----:B------:R-:W-:Y:S02]  /*18120*/  IMAD.MOV.U32 R149, RZ, RZ, R138 ;  /* 0x000000ffff957224 */ /* 0x000fe400078e008a */
[----:B------:R-:W-:Y:S02]  /*18130*/  IMAD.MOV.U32 R146, RZ, RZ, R137 ;  /* 0x000000ffff927224 */ /* 0x000fe400078e0089 */
[----:B------:R-:W-:Y:S02]  /*18140*/  IMAD.MOV.U32 R137, RZ, RZ, R66 ;  /* 0x000000ffff897224 */ /* 0x000fe400078e0042 */
[C---:B------:R-:W-:Y:S02]  /*18150*/  FMUL.FTZ R66, R100.reuse, R174 ;  /* 0x000000ae64427220 */ /* 0x040fe40000410000 */
[----:B------:R-:W-:Y:S01]  /*18160*/  IMAD.MOV.U32 R174, RZ, RZ, R106 ;  /* 0x000000ffffae7224 */ /* 0x000fe200078e006a */
[----:B------:R-:W-:Y:S01]  /*18170*/  LOP3.LUT R106, R201, UR8, R188, 0x96, !PT ;  /* 0x00000008c96a7c12 */ /* 0x000fe2000f8e96bc */
[----:B------:R-:W-:Y:S02]  /*18180*/  IMAD.MOV.U32 R138, RZ, RZ, R67 ;  /* 0x000000ffff8a7224 */ /* 0x000fe400078e0043 */
[----:B------:R-:W-:Y:S02]  /*18190*/  FMUL.FTZ R67, R100, R175 ;  /* 0x000000af64437220 */ /* 0x000fe40000410000 */
[----:B------:R-:W-:Y:S02]  /*181a0*/  IMAD.MOV.U32 R175, RZ, RZ, R107 ;  /* 0x000000ffffaf7224 */ /* 0x000fe400078e006b */
[----:B-1----:R-:W-:Y:S02]  /*181b0*/  FFMA.FTZ R2, R208, c[0x0][0x23c], -R184 ;  /* 0x00008f00d0027a23 */ /* 0x002fe400000108b8 */
[----:B------:R-:W-:Y:S02]  /*181c0*/  IMAD.WIDE.U32 R106, R106, -0x2daee0ad, RZ ;  /* 0xd2511f536a6a7825 */ /* 0x000fe400078e00ff */
[----:B------:R1:W-:Y:S02]  /*181d0*/  MUFU.EX2 R164, R2 ;  /* 0x0000000200a47308 */ /* 0x0003e40000000800 */
[----:B------:R-:W-:Y:S01]  /*181e0*/  IMAD.MOV.U32 R154, RZ, RZ, R250 ;  /* 0x000000ffff9a7224 */ /* 0x000fe200078e00fa */
[----:B------:R-:W-:Y:S01]  /*181f0*/  LOP3.LUT R109, R106, 0xffff, RZ, 0xc0, !PT ;  /* 0x0000ffff6a6d7812 */ /* 0x000fe200078ec0ff */
[----:B------:R-:W-:Y:S01]  /*18200*/  IMAD.MOV.U32 R189, RZ, RZ, R121 ;  /* 0x000000ffffbd7224 */ /* 0x000fe200078e0079 */
[----:B------:R-:W-:Y:S01]  /*18210*/  SHF.R.U32.HI R121, RZ, 0x10, R106 ;  /* 0x00000010ff797819 */ /* 0x000fe2000001166a */
[----:B------:R-:W-:Y:S01]  /*18220*/  IMAD.MOV.U32 R188, RZ, RZ, R120 ;  /* 0x000000ffffbc7224 */ /* 0x000fe200078e0078 */
[----:B------:R-:W-:Y:S01]  /*18230*/  SHF.R.U32.HI R120, RZ, 0x18, R106 ;  /* 0x00000018ff787819 */ /* 0x000fe2000001166a */
[C---:B------:R-:W-:Y:S02]  /*18240*/  FMUL.FTZ R52, R101.reuse, R160 ;  /* 0x000000a065347220 */ /* 0x040fe40000410000 */
[----:B------:R-:W-:Y:S02]  /*18250*/  FMUL.FTZ R53, R101, R161 ;  /* 0x000000a165357220 */ /* 0x000fe40000410000 */
[----:B------:R-:W-:Y:S02]  /*18260*/  IMAD.MOV.U32 R143, RZ, RZ, R126 ;  /* 0x000000ffff8f7224 */ /* 0x000fe400078e007e */
[----:B------:R-:W-:Y:S02]  /*18270*/  IMAD.MOV.U32 R152, RZ, RZ, R246 ;  /* 0x000000ffff987224 */ /* 0x000fe400078e00f6 */
[----:B------:R-:W-:Y:S01]  /*18280*/  IMAD.MOV.U32 R135, RZ, RZ, R133 ;  /* 0x000000ffff877224 */ /* 0x000fe200078e0085 */
[-C--:B------:R-:W-:Y:S01]  /*18290*/  HMMA.16816.F32.BF16 R52, R176, R112.reuse, R52 ;  /* 0x00000070b034723c */ /* 0x080fe20000041834 */
[----:B------:R-:W-:Y:S02]  /*182a0*/  IMAD.MOV.U32 R133, RZ, RZ, R131 ;  /* 0x000000ffff857224 */ /* 0x000fe400078e0083 */
[----:B------:R-:W-:Y:S02]  /*182b0*/  IMAD.MOV.U32 R131, RZ, RZ, R129 ;  /* 0x000000ffff837224 */ /* 0x000fe400078e0081 */
[----:B------:R-:W-:Y:S02]  /*182c0*/  IMAD.MOV.U32 R129, RZ, RZ, R61 ;  /* 0x000000ffff817224 */ /* 0x000fe400078e003d */
[----:B-1----:R-:W-:Y:S01]  /*182d0*/  FFMA.FTZ R2, R210, c[0x0][0x23c], -R185 ;  /* 0x00008f00d2027a23 */ /* 0x002fe200000108b9 */
[C---:B------:R-:W-:Y:S01]  /*182e0*/  HMMA.16816.F32.BF16 R56, R180.reuse, R112, R56 ;  /* 0x00000070b438723c */ /* 0x040fe20000041838 */
[----:B------:R-:W-:Y:S02]  /*182f0*/  FMUL.FTZ R61, R3, R169 ;  /* 0x000000a9033d7220 */ /* 0x000fe40000410000 */
[----:B------:R1:W-:Y:S01]  /*18300*/  MUFU.EX2 R163, R2 ;  /* 0x0000000200a37308 */ /* 0x0003e20000000800 */
[----:B------:R-:W-:Y:S02]  /*18310*/  IMAD.MOV.U32 R169, RZ, RZ, R62 ;  /* 0x000000ffffa97224 */ /* 0x000fe400078e003e */
[C---:B------:R-:W-:Y:S02]  /*18320*/  FMUL.FTZ R62, R0.reuse, R170 ;  /* 0x000000aa003e7220 */ /* 0x040fe40000410000 */
[----:B--2---:R-:W-:Y:S04]  /*18330*/  IMAD.MOV.U32 R170, RZ, RZ, R63 ;  /* 0x000000ffffaa7224 */ /* 0x004fe800078e003f */
[----:B------:R-:W-:Y:S02]  /*18340*/  FMUL.FTZ R63, R0, R171 ;  /* 0x000000ab003f7220 */ /* 0x000fe40000410000 */
[----:B------:R-:W-:Y:S02]  /*18350*/  IMAD.MOV.U32 R160, RZ, RZ, R130 ;  /* 0x000000ffffa07224 */ /* 0x000fe400078e0082 */
[----:B------:R-:W-:Y:S02]  /*18360*/  IMAD.MOV.U32 R161, RZ, RZ, R131 ;  /* 0x000000ffffa17224 */ /* 0x000fe400078e0083 */
[----:B------:R-:W-:Y:S01]  /*18370*/  IMAD.MOV.U32 R173, RZ, RZ, R129 ;  /* 0x000000ffffad7224 */ /* 0x000fe200078e0081 */
[-C--:B------:R-:W-:Y:S01]  /*18380*/  HMMA.16816.F32.BF16 R60, R180, R114.reuse, R60 ;  /* 0x00000072b43c723c */ /* 0x080fe2000004183c */
[----:B------:R-:W-:Y:S02]  /*18390*/  IMAD.MOV.U32 R147, RZ, RZ, R136 ;  /* 0x000000ffff937224 */ /* 0x000fe400078e0088 */
[----:B------:R-:W-:Y:S02]  /*183a0*/  IMAD.MOV.U32 R136, RZ, RZ, R64 ;  /* 0x000000ffff887224 */ /* 0x000fe400078e0040 */
[----:B------:R-:W-:Y:S02]  /*183b0*/  FMUL.FTZ R64, R101, R172 ;  /* 0x000000ac65407220 */ /* 0x000fe40000410000 */
[----:B------:R-:W-:Y:S02]  /*183c0*/  IMAD.MOV.U32 R172, RZ, RZ, R128 ;  /* 0x000000ffffac7224 */ /* 0x000fe400078e0080 */
[----:B-1----:R-:W-:Y:S01]  /*183d0*/  FFMA.FTZ R2, R212, c[0x0][0x23c], -R185 ;  /* 0x00008f00d4027a23 */ /* 0x002fe200000108b9 */
[----:B------:R-:W-:Y:S02]  /*183e0*/  LDSM.16.MT88.4 R128, [R218+0x9400] ;  /* 0x00940000da80783b */ /* 0x000fe40000004200 */
[C---:B------:R-:W-:Y:S01]  /*183f0*/  HMMA.16816.F32.BF16 R64, R176.reuse, R114, R64 ;  /* 0x00000072b040723c */ /* 0x040fe20000041840 */
[----:B------:R1:W-:Y:S01]  /*18400*/  MUFU.EX2 R165, R2 ;  /* 0x0000000200a57308 */ /* 0x0003e20000000800 */
[----:B------:R-:W-:Y:S02]  /*18410*/  IMAD.MOV.U32 R204, RZ, RZ, R240 ;  /* 0x000000ffffcc7224 */ /* 0x000fe400078e00f0 */
[----:B------:R-:W-:Y:S02]  /*18420*/  FMUL.FTZ R71, R100, R71 ;  /* 0x0000004764477220 */ /* 0x000fe40000410000 */
[----:B------:R-:W2:Y:S01]  /*18430*/  LDSM.16.MT88.4 R112, [R218+0xb000] ;  /* 0x00b00000da70783b */ /* 0x000ea20000004200 */
[----:B------:R-:W-:Y:S02]  /*18440*/  IMAD.MOV.U32 R156, RZ, RZ, R135 ;  /* 0x000000ffff9c7224 */ /* 0x000fe400078e0087 */
[----:B------:R-:W-:Y:S02]  /*18450*/  IMAD.MOV.U32 R151, RZ, RZ, R134 ;  /* 0x000000ffff977224 */ /* 0x000fe400078e0086 */
[-C--:B------:R-:W-:Y:S01]  /*18460*/  HMMA.16816.F32.BF16 R68, R176, R116.reuse, R68 ;  /* 0x00000074b044723c */ /* 0x080fe20000041844 */
[C---:B------:R-:W-:Y:S02]  /*18470*/  FMUL.FTZ R72, R3.reuse, R72 ;  /* 0x0000004803487220 */ /* 0x040fe40000410000 */
[----:B------:R-:W-:Y:S02]  /*18480*/  FMUL.FTZ R73, R3, R73 ;  /* 0x0000004903497220 */ /* 0x000fe40000410000 */
[C---:B------:R-:W-:Y:S02]  /*18490*/  FMUL.FTZ R74, R0.reuse, R74 ;  /* 0x0000004a004a7220 */ /* 0x040fe40000410000 */
[----:B------:R-:W-:Y:S02]  /*184a0*/  FMUL.FTZ R75, R0, R75 ;  /* 0x0000004b004b7220 */ /* 0x000fe40000410000 */
[----:B------:R-:W-:Y:S03]  /*184b0*/  IMAD.MOV.U32 R150, RZ, RZ, R133 ;  /* 0x000000ffff967224 */ /* 0x000fe600078e0085 */
[----:B------:R-:W-:Y:S02]  /*184c0*/  IMAD.MOV.U32 R157, RZ, RZ, R132 ;  /* 0x000000ffff9d7224 */ /* 0x000fe400078e0084 */
[C---:B------:R-:W-:Y:S01]  /*184d0*/  HMMA.16816.F32.BF16 R72, R180.reuse, R116, R72 ;  /* 0x00000074b448723c */ /* 0x040fe20000041848 */
[----:B-1----:R-:W-:Y:S01]  /*184e0*/  LOP3.LUT R2, R107, UR18, R190, 0x96, !PT ;  /* 0x000000126b027c12 */ /* 0x002fe2000f8e96be */
[----:B------:R-:W-:Y:S01]  /*184f0*/  FFMA.FTZ R107, R209, c[0x0][0x23c], -R186 ;  /* 0x00008f00d16b7a23 */ /* 0x000fe200000108ba */
[----:B------:R-:W-:Y:S01]  /*18500*/  LDSM.16.MT88.4 R132, [R216+0xa400] ;  /* 0x00a40000d884783b */ /* 0x000fe20000004200 */
[----:B------:R-:W-:Y:S02]  /*18510*/  IMAD.MOV.U32 R148, RZ, RZ, R139 ;  /* 0x000000ffff947224 */ /* 0x000fe400078e008b */
[----:B------:R1:W3:Y:S01]  /*18520*/  MUFU.EX2 R250, R107 ;  /* 0x0000006b00fa7308 */ /* 0x0002e20000000800 */
[----:B------:R-:W-:Y:S01]  /*18530*/  IMAD.MOV.U32 R139, RZ, RZ, R122 ;  /* 0x000000ffff8b7224 */ /* 0x000fe200078e007a */
[----:B------:R-:W-:Y:S01]  /*18540*/  LOP3.LUT R122, R106, 0xff, RZ, 0xc0, !PT ;  /* 0x000000ff6a7a7812 */ /* 0x000fe200078ec0ff */
[----:B------:R-:W-:Y:S03]  /*18550*/  IMAD.MOV.U32 R153, RZ, RZ, R249 ;  /* 0x000000ffff997224 */ /* 0x000fe600078e00f9 */
[----:B------:R-:W-:Y:S01]  /*18560*/  LOP3.LUT R106, R111, UR18, R196, 0x96, !PT ;  /* 0x000000126f6a7c12 */ /* 0x000fe2000f8e96c4 */
[----:B------:R-:W-:Y:S01]  /*18570*/  IMAD.MOV.U32 R203, RZ, RZ, R237 ;  /* 0x000000ffffcb7224 */ /* 0x000fe200078e00ed */
[----:B------:R-:W-:Y:S01]  /*18580*/  LOP3.LUT R116, R110, 0xffff, RZ, 0xc0, !PT ;  /* 0x0000ffff6e747812 */ /* 0x000fe200078ec0ff */
[----:B------:R-:W-:Y:S01]  /*18590*/  FMUL.FTZ R76, R3, R76 ;  /* 0x0000004c034c7220 */ /* 0x000fe20000410000 */
[----:B------:R-:W-:Y:S01]  /*185a0*/  SHF.R.U32.HI R111, RZ, 0x8, R109 ;  /* 0x00000008ff6f7819 */ /* 0x000fe2000001166d */
[----:B------:R-:W-:Y:S01]  /*185b0*/  FFMA.FTZ R109, R211, c[0x0][0x23c], -R187 ;  /* 0x00008f00d36d7a23 */ /* 0x000fe200000108bb */
[--C-:B------:R-:W-:Y:S01]  /*185c0*/  SHF.R.U32.HI R117, RZ, 0x10, R110.reuse ;  /* 0x00000010ff757819 */ /* 0x100fe2000001166e */
[----:B------:R-:W-:Y:S02]  /*185d0*/  FMUL.FTZ R77, R3, R77 ;  /* 0x0000004d034d7220 */ /* 0x000fe40000410000 */
[----:B------:R4:W-:Y:S01]  /*185e0*/  MUFU.EX2 R249, R109 ;  /* 0x0000006d00f97308 */ /* 0x0009e20000000800 */
[C---:B------:R-:W-:Y:S01]  /*185f0*/  FMUL.FTZ R78, R0.reuse, R78 ;  /* 0x0000004e004e7220 */ /* 0x040fe20000410000 */
[----:B------:R-:W-:Y:S01]  /*18600*/  LOP3.LUT R117, R117, 0xff, RZ, 0xc0, !PT ;  /* 0x000000ff75757812 */ /* 0x000fe200078ec0ff */
[----:B------:R-:W-:Y:S02]  /*18610*/  FMUL.FTZ R79, R0, R79 ;  /* 0x0000004f004f7220 */ /* 0x000fe40000410000 */
[----:B------:R-:W-:Y:S02]  /*18620*/  IMAD.MOV.U32 R196, RZ, RZ, R217 ;  /* 0x000000ffffc47224 */ /* 0x000fe400078e00d9 */
[----:B------:R-:W-:Y:S01]  /*18630*/  IMAD.MOV.U32 R155, RZ, RZ, R141 ;  /* 0x000000ffff9b7224 */ /* 0x000fe200078e008d */
[----:B-1----:R-:W-:Y:S02]  /*18640*/  LOP3.LUT R107, R121, 0xff, RZ, 0xc0, !PT ;  /* 0x000000ff796b7812 */ /* 0x002fe400078ec0ff */
[-C--:B------:R-:W-:Y:S01]  /*18650*/  HMMA.16816.F32.BF16 R76, R180, R118.reuse, R76 ;  /* 0x00000076b44c723c */ /* 0x080fe2000004184c */
[C---:B------:R-:W-:Y:S01]  /*18660*/  FMUL.FTZ R82, R100.reuse, R82 ;  /* 0x0000005264527220 */ /* 0x040fe20000410000 */
[----:B------:R-:W-:Y:S01]  /*18670*/  SHF.R.U32.HI R121, RZ, 0x18, R110 ;  /* 0x00000018ff797819 */ /* 0x000fe2000001166e */
[----:B------:R-:W-:Y:S01]  /*18680*/  FMUL.FTZ R83, R100, R83 ;  /* 0x0000005364537220 */ /* 0x000fe20000410000 */
[----:B------:R-:W-:Y:S01]  /*18690*/  PRMT R126, R107, 0x5410, R120 ;  /* 0x000054106b7e7816 */ /* 0x000fe20000000078 */
[----:B------:R-:W-:Y:S02]  /*186a0*/  FFMA.FTZ R107, R213, c[0x0][0x23c], -R187 ;  /* 0x00008f00d56b7a23 */ /* 0x000fe400000108bb */
[----:B------:R-:W-:Y:S01]  /*186b0*/  IMAD.MOV.U32 R144, RZ, RZ, R127 ;  /* 0x000000ffff907224 */ /* 0x000fe200078e007f */
[----:B------:R-:W-:Y:S01]  /*186c0*/  PRMT R127, R117, 0x5410, R121 ;  /* 0x00005410757f7816 */ /* 0x000fe20000000079 */
[----:B------:R1:W1:Y:S01]  /*186d0*/  MUFU.EX2 R246, R107 ;  /* 0x0000006b00f67308 */ /* 0x0002620000000800 */
[C---:B------:R-:W-:Y:S02]  /*186e0*/  HMMA.16816.F32.BF16 R80, R176.reuse, R118, R80 ;  /* 0x00000076b050723c */ /* 0x040fe40000041850 */
[----:B------:R-:W-:Y:S02]  /*186f0*/  IMAD.MOV.U32 R171, RZ, RZ, R142 ;  /* 0x000000ffffab7224 */ /* 0x000fe400078e008e */
[----:B------:R-:W-:Y:S01]  /*18700*/  IMAD.MOV.U32 R142, RZ, RZ, R125 ;  /* 0x000000ffff8e7224 */ /* 0x000fe200078e007d */
[----:B------:R-:W-:Y:S01]  /*18710*/  PRMT R125, R122, 0x5410, R111 ;  /* 0x000054107a7d7816 */ /* 0x000fe2000000006f */
[----:B------:R-:W-:Y:S01]  /*18720*/  IMAD.MOV.U32 R141, RZ, RZ, R124 ;  /* 0x000000ffff8d7224 */ /* 0x000fe200078e007c */
[----:B------:R-:W-:Y:S01]  /*18730*/  SHF.R.U32.HI R111, RZ, 0x10, R2 ;  /* 0x00000010ff6f7819 */ /* 0x000fe20000011602 */
[----:B------:R-:W-:Y:S01]  /*18740*/  IMAD.MOV.U32 R201, RZ, RZ, R235 ;  /* 0x000000ffffc97224 */ /* 0x000fe200078e00eb */
[----:B------:R-:W-:Y:S03]  /*18750*/  SHF.R.U32.HI R118, RZ, 0x8, R116 ;  /* 0x00000008ff767819 */ /* 0x000fe60000011674 */
[----:B------:R-:W-:Y:S01]  /*18760*/  LOP3.LUT R124, R110, 0xff, RZ, 0xc0, !PT ;  /* 0x000000ff6e7c7812 */ /* 0x000fe200078ec0ff */
[--C-:B------:R-:W-:Y:S01]  /*18770*/  HSET2.LE.AND R119, R126, R171.reuse, PT ;  /* 0x000000ab7e777233 */ /* 0x100fe20003803000 */
[C---:B------:R-:W-:Y:S01]  /*18780*/  LOP3.LUT R116, R2.reuse, 0xff, RZ, 0xc0, !PT ;  /* 0x000000ff02747812 */ /* 0x040fe200078ec0ff */
[--C-:B------:R-:W-:Y:S01]  /*18790*/  HSET2.LE.AND R127, R127, R171.reuse, PT ;  /* 0x000000ab7f7f7233 */ /* 0x100fe20003803000 */
[----:B------:R-:W-:Y:S01]  /*187a0*/  SHF.R.U32.HI R110, RZ, 0x18, R2 ;  /* 0x00000018ff6e7819 */ /* 0x000fe20000011602 */
[----:B------:R-:W-:Y:S01]  /*187b0*/  IMAD.MOV.U32 R202, RZ, RZ, R140 ;  /* 0x000000ffffca7224 */ /* 0x000fe200078e008c */
[----:B----4-:R-:W-:Y:S01]  /*187c0*/  LOP3.LUT R109, R2, 0xffff, RZ, 0xc0, !PT ;  /* 0x0000ffff026d7812 */ /* 0x010fe200078ec0ff */
[----:B------:R-:W-:Y:S01]  /*187d0*/  IMAD.MOV.U32 R140, RZ, RZ, R123 ;  /* 0x000000ffff8c7224 */ /* 0x000fe200078e007b */
[----:B------:R-:W-:Y:S01]  /*187e0*/  LOP3.LUT R2, R111, 0xff, RZ, 0xc0, !PT ;  /* 0x000000ff6f027812 */ /* 0x000fe200078ec0ff */
[----:B------:R-:W4:Y:S01]  /*187f0*/  LDSM.16.MT88.4 R120, [R216+0x9400] ;  /* 0x00940000d878783b */ /* 0x000f220000004200 */
[----:B------:R-:W-:Y:S01]  /*18800*/  LOP3.LUT R111, R106, 0xff, RZ, 0xc0, !PT ;  /* 0x000000ff6a6f7812 */ /* 0x000fe200078ec0ff */
[----:B-1----:R-:W-:Y:S01]  /*18810*/  FFMA.FTZ R107, R214, c[0x0][0x23c], -R186 ;  /* 0x00008f00d66b7a23 */ /* 0x002fe200000108ba */
[----:B------:R-:W-:Y:S01]  /*18820*/  PRMT R117, R2, 0x5410, R110 ;  /* 0x0000541002757816 */ /* 0x000fe2000000006e */
[----:B------:R-:W-:Y:S01]  /*18830*/  FMUL.FTZ R85, R101, R85 ;  /* 0x0000005565557220 */ /* 0x000fe20000410000 */
[----:B------:R-:W-:Y:S01]  /*18840*/  LOP3.LUT R2, R106, 0xffff, RZ, 0xc0, !PT ;  /* 0x0000ffff6a027812 */ /* 0x000fe200078ec0ff */
[----:B------:R1:W-:Y:S01]  /*18850*/  MUFU.EX2 R240, R107 ;  /* 0x0000006b00f07308 */ /* 0x0003e20000000800 */
[----:B------:R-:W-:Y:S01]  /*18860*/  SHF.R.U32.HI R110, RZ, 0x18, R106 ;  /* 0x00000018ff6e7819 */ /* 0x000fe2000001166a */
[C---:B------:R-:W-:Y:S01]  /*18870*/  FMUL.FTZ R86, R100.reuse, R86 ;  /* 0x0000005664567220 */ /* 0x040fe20000410000 */
[----:B------:R-:W-:Y:S01]  /*18880*/  SHF.R.U32.HI R109, RZ, 0x8, R109 ;  /* 0x00000008ff6d7819 */ /* 0x000fe2000001166d */
[----:B------:R-:W-:Y:S01]  /*18890*/  FMUL.FTZ R87, R100, R87 ;  /* 0x0000005764577220 */ /* 0x000fe20000410000 */
[----:B------:R-:W-:Y:S01]  /*188a0*/  PRMT R124, R124, 0x5410, R118 ;  /* 0x000054107c7c7816 */ /* 0x000fe20000000076 */
[C---:B------:R-:W-:Y:S01]  /*188b0*/  FMUL.FTZ R88, R3.reuse, R88 ;  /* 0x0000005803587220 */ /* 0x040fe20000410000 */
[----:B------:R-:W-:Y:S01]  /*188c0*/  PRMT R116, R116, 0x5410, R109 ;  /* 0x0000541074747816 */ /* 0x000fe2000000006d */
[----:B------:R-:W-:Y:S01]  /*188d0*/  FMUL.FTZ R89, R3, R89 ;  /* 0x0000005903597220 */ /* 0x000fe20000410000 */
[----:B------:R-:W-:Y:S01]  /*188e0*/  SHF.R.U32.HI R109, RZ, 0x8, R2 ;  /* 0x00000008ff6d7819 */ /* 0x000fe20000011602 */
[--C-:B------:R-:W-:Y:S01]  /*188f0*/  HSET2.LE.AND R2, R125, R171.reuse, PT ;  /* 0x000000ab7d027233 */ /* 0x100fe20003803000 */
[-C--:B--2---:R-:W-:Y:S01]  /*18900*/  HMMA.16816.F32.BF16 R84, R176, R112.reuse, R84 ;  /* 0x00000070b054723c */ /* 0x084fe20000041854 */
[----:B------:R-:W-:Y:S01]  /*18910*/  F2FP.BF16.PACK_AB R118, R169, R166 ;  /* 0x000000a6a976723e */ /* 0x000fe200000010ff */
[C---:B------:R-:W-:Y:S01]  /*18920*/  FMUL.FTZ R90, R0.reuse, R90 ;  /* 0x0000005a005a7220 */ /* 0x040fe20000410000 */
[--C-:B------:R-:W-:Y:S01]  /*18930*/  HSET2.LE.AND R116, R116, R171.reuse, PT ;  /* 0x000000ab74747233 */ /* 0x100fe20003803000 */
[----:B------:R-:W-:Y:S01]  /*18940*/  FMUL.FTZ R91, R0, R91 ;  /* 0x0000005b005b7220 */ /* 0x000fe20000410000 */
[----:B------:R-:W-:Y:S01]  /*18950*/  LOP3.LUT R118, R2, R118, RZ, 0xc0, !PT ;  /* 0x0000007602767212 */ /* 0x000fe200078ec0ff */
[C---:B------:R-:W-:Y:S01]  /*18960*/  FMUL.FTZ R92, R3.reuse, R92 ;  /* 0x0000005c035c7220 */ /* 0x040fe20000410000 */
[----:B------:R-:W-:Y:S01]  /*18970*/  F2FP.BF16.PACK_AB R2, R170, R167 ;  /* 0x000000a7aa02723e */ /* 0x000fe200000010ff */
[----:B------:R-:W-:Y:S01]  /*18980*/  FMUL.FTZ R93, R3, R93 ;  /* 0x0000005d035d7220 */ /* 0x000fe20000410000 */
[----:B---3--:R-:W-:Y:S02]  /*18990*/  F2FP.BF16.PACK_AB R126, R250, R168 ;  /* 0x000000a8fa7e723e */ /* 0x008fe400000010ff */
[C---:B------:R-:W-:Y:S01]  /*189a0*/  HMMA.16816.F32.BF16 R88, R180.reuse, R112, R88 ;  /* 0x00000070b458723c */ /* 0x040fe20000041858 */
[----:B------:R-:W-:Y:S01]  /*189b0*/  LOP3.LUT R119, R119, R2, RZ, 0xc0, !PT ;  /* 0x0000000277777212 */ /* 0x000fe200078ec0ff */
[----:B-1----:R-:W-:Y:S01]  /*189c0*/  FFMA.FTZ R107, R215, c[0x0][0x23c], -R186 ;  /* 0x00008f00d76b7a23 */ /* 0x002fe200000108ba */
[----:B------:R-:W-:Y:S01]  /*189d0*/  F2FP.BF16.PACK_AB R2, R246, R249 ;  /* 0x000000f9f602723e */ /* 0x000fe200000010ff */
[C---:B------:R-:W-:Y:S01]  /*189e0*/  FMUL.FTZ R94, R0.reuse, R94 ;  /* 0x0000005e005e7220 */ /* 0x040fe20000410000 */
[----:B------:R-:W-:Y:S01]  /*189f0*/  PRMT R111, R111, 0x5410, R109 ;  /* 0x000054106f6f7816 */ /* 0x000fe2000000006d */
[----:B------:R1:W-:Y:S01]  /*18a00*/  MUFU.EX2 R237, R107 ;  /* 0x0000006b00ed7308 */ /* 0x0003e20000000800 */
[----:B------:R-:W-:Y:S01]  /*18a10*/  LOP3.LUT R127, R127, R2, RZ, 0xc0, !PT ;  /* 0x000000027f7f7212 */ /* 0x000fe200078ec0ff */
[----:B------:R-:W-:Y:S01]  /*18a20*/  FFMA.FTZ R2, R233, c[0x0][0x23c], -R184 ;  /* 0x00008f00e9027a23 */ /* 0x000fe200000108b8 */
[--C-:B------:R-:W-:Y:S03]  /*18a30*/  HSET2.LE.AND R109, R124, R171.reuse, PT ;  /* 0x000000ab7c6d7233 */ /* 0x100fe60003803000 */
[----:B------:R-:W-:Y:S01]  /*18a40*/  FMUL.FTZ R95, R0, R95 ;  /* 0x0000005f005f7220 */ /* 0x000fe20000410000 */
[--C-:B------:R-:W-:Y:S01]  /*18a50*/  HSET2.LE.AND R124, R111, R171.reuse, PT ;  /* 0x000000ab6f7c7233 */ /* 0x100fe20003803000 */
[----:B------:R-:W-:Y:S01]  /*18a60*/  LOP3.LUT R126, R109, R126, RZ, 0xc0, !PT ;  /* 0x0000007e6d7e7212 */ /* 0x000fe200078ec0ff */
[C---:B------:R-:W-:Y:S01]  /*18a70*/  FMUL.FTZ R96, R101.reuse, R96 ;  /* 0x0000006065607220 */ /* 0x040fe20000410000 */
[----:B------:R2:W-:Y:S01]  /*18a80*/  MUFU.EX2 R233, R2 ;  /* 0x0000000200e97308 */ /* 0x0005e20000000800 */
[----:B------:R-:W-:Y:S02]  /*18a90*/  FMUL.FTZ R97, R101, R97 ;  /* 0x0000006165617220 */ /* 0x000fe40000410000 */
[-C--:B------:R-:W-:Y:S01]  /*18aa0*/  HMMA.16816.F32.BF16 R92, R180, R114.reuse, R92 ;  /* 0x00000072b45c723c */ /* 0x080fe2000004185c */
[C---:B------:R-:W-:Y:S01]  /*18ab0*/  FMUL.FTZ R98, R100.reuse, R98 ;  /* 0x0000006264627220 */ /* 0x040fe20000410000 */
[----:B------:R-:W-:Y:S01]  /*18ac0*/  LDSM.16.MT88.4 R180, [R216+0xbc00] ;  /* 0x00bc0000d8b4783b */ /* 0x000fe20000004200 */
[----:B------:R-:W-:Y:S02]  /*18ad0*/  FMUL.FTZ R99, R100, R99 ;  /* 0x0000006364637220 */ /* 0x000fe40000410000 */
[----:B------:R-:W-:Y:S02]  /*18ae0*/  IMAD.MOV.U32 R173, RZ, RZ, R161 ;  /* 0x000000ffffad7224 */ /* 0x000fe400078e00a1 */
[----:B------:R-:W-:Y:S02]  /*18af0*/  IMAD.MOV.U32 R159, RZ, RZ, R158 ;  /* 0x000000ffff9f7224 */ /* 0x000fe400078e009e */
[----:B------:R-:W-:Y:S01]  /*18b00*/  IMAD.MOV.U32 R158, RZ, RZ, R157 ;  /* 0x000000ffff9e7224 */ /* 0x000fe200078e009d */
[----:B------:R-:W-:Y:S01]  /*18b10*/  HMMA.16816.F32.BF16 R96, R176, R114, R96 ;  /* 0x00000072b060723c */ /* 0x000fe20000041860 */
[----:B------:R-:W3:Y:S01]  /*18b20*/  LDSM.16.MT88.4 R112, [R218+0xa400] ;  /* 0x00a40000da70783b */ /* 0x000ee20000004200 */
[----:B-1----:R-:W-:Y:S01]  /*18b30*/  SHF.R.U32.HI R107, RZ, 0x10, R106 ;  /* 0x00000010ff6b7819 */ /* 0x002fe2000001166a */
[----:B------:R-:W-:Y:S02]  /*18b40*/  FFMA.FTZ R106, R231, c[0x0][0x23c], -R187 ;  /* 0x00008f00e76a7a23 */ /* 0x000fe400000108bb */
[----:B------:R-:W-:Y:S01]  /*18b50*/  IMAD.MOV.U32 R157, RZ, RZ, R156 ;  /* 0x000000ffff9d7224 */ /* 0x000fe200078e009c */
[----:B------:R-:W-:Y:S01]  /*18b60*/  LOP3.LUT R107, R107, 0xff, RZ, 0xc0, !PT ;  /* 0x000000ff6b6b7812 */ /* 0x000fe200078ec0ff */
[----:B------:R1:W-:Y:S01]  /*18b70*/  MUFU.EX2 R235, R106 ;  /* 0x0000006a00eb7308 */ /* 0x0003e20000000800 */
[----:B------:R-:W-:Y:S04]  /*18b80*/  IMAD.MOV.U32 R156, RZ, RZ, R155 ;  /* 0x000000ffff9c7224 */ /* 0x000fe800078e009b */
[----:B------:R-:W-:Y:S01]  /*18b90*/  PRMT R110, R107, 0x5410, R110 ;  /* 0x000054106b6e7816 */ /* 0x000fe2000000006e */
[--C-:B------:R-:W-:Y:S01]  /*18ba0*/  HSET2.LE.AND R107, R117, R171.reuse, PT ;  /* 0x000000ab756b7233 */ /* 0x100fe20003803000 */
[----:B------:R-:W-:Y:S01]  /*18bb0*/  F2FP.BF16.PACK_AB R117, R165, R163 ;  /* 0x000000a3a575723e */ /* 0x000fe200000010ff */
[----:B--2---:R-:W-:Y:S02]  /*18bc0*/  FFMA.FTZ R2, R236, c[0x0][0x23c], -R184 ;  /* 0x00008f00ec027a23 */ /* 0x004fe400000108b8 */
[--C-:B------:R-:W-:Y:S01]  /*18bd0*/  HSET2.LE.AND R125, R110, R171.reuse, PT ;  /* 0x000000ab6e7d7233 */ /* 0x100fe20003803000 */
[----:B------:R-:W-:Y:S01]  /*18be0*/  LOP3.LUT R117, R107, R117, RZ, 0xc0, !PT ;  /* 0x000000756b757212 */ /* 0x000fe200078ec0ff */
[----:B------:R-:W-:Y:S02]  /*18bf0*/  IMAD.MOV.U32 R155, RZ, RZ, R230 ;  /* 0x000000ffff9b7224 */ /* 0x000fe400078e00e6 */
[----:B------:R-:W-:Y:S01]  /*18c00*/  IMAD.MOV.U32 R205, RZ, RZ, R159 ;  /* 0x000000ffffcd7224 */ /* 0x000fe200078e009f */
[----:B------:R2:W5:Y:S01]  /*18c10*/  LDL.LU R230, [R1+0x9c] ;  /* 0x00009c0001e67983 */ /* 0x0005620000300800 */
[----:B------:R-:W-:Y:S02]  /*18c20*/  IMAD.MOV.U32 R159, RZ, RZ, R158 ;  /* 0x000000ffff9f7224 */ /* 0x000fe400078e009e */
[----:B------:R-:W-:Y:S02]  /*18c30*/  IMAD.MOV.U32 R158, RZ, RZ, R157 ;  /* 0x000000ffff9e7224 */ /* 0x000fe400078e009d */
[----:B------:R-:W-:Y:S02]  /*18c40*/  IMAD.MOV.U32 R157, RZ, RZ, R156 ;  /* 0x000000ffff9d7224 */ /* 0x000fe400078e009c */
[----:B------:R-:W-:Y:S02]  /*18c50*/  IMAD.MOV.U32 R156, RZ, RZ, R155 ;  /* 0x000000ffff9c7224 */ /* 0x000fe400078e009b */
[----:B-1----:R-:W-:Y:S02]  /*18c60*/  FFMA.FTZ R106, R232, c[0x0][0x23c], -R187 ;  /* 0x00008f00e86a7a23 */ /* 0x002fe400000108bb */
[----:B------:R1:W-:Y:S01]  /*18c70*/  MUFU.EX2 R232, R2 ;  /* 0x0000000200e87308 */ /* 0x0003e20000000800 */
[----:B------:R-:W-:Y:S02]  /*18c80*/  IMAD.MOV.U32 R155, RZ, RZ, R154 ;  /* 0x000000ffff9b7224 */ /* 0x000fe400078e009a */
[----:B------:R-:W-:Y:S02]  /*18c90*/  IMAD.MOV.U32 R154, RZ, RZ, R153 ;  /* 0x000000ffff9a7224 */ /* 0x000fe400078e0099 */
[----:B------:R-:W-:Y:S02]  /*18ca0*/  IMAD.MOV.U32 R153, RZ, RZ, R152 ;  /* 0x000000ffff997224 */ /* 0x000fe400078e0098 */
[----:B------:R-:W-:Y:S02]  /*18cb0*/  IMAD.MOV.U32 R152, RZ, RZ, R204 ;  /* 0x000000ffff987224 */ /* 0x000fe400078e00cc */
[----:B------:R-:W-:Y:S01]  /*18cc0*/  IMAD.MOV.U32 R204, RZ, RZ, R203 ;  /* 0x000000ffffcc7224 */ /* 0x000fe200078e00cb */
[----:B------:R2:W2:Y:S01]  /*18cd0*/  MUFU.EX2 R234, R106 ;  /* 0x0000006a00ea7308 */ /* 0x0004a20000000800 */
[----:B------:R-:W-:Y:S02]  /*18ce0*/  IMAD.MOV.U32 R203, RZ, RZ, R225 ;  /* 0x000000ffffcb7224 */ /* 0x000fe400078e00e1 */
[----:B------:R-:W-:Y:S01]  /*18cf0*/  IMAD.MOV.U32 R206, RZ, RZ, R159 ;  /* 0x000000ffffce7224 */ /* 0x000fe200078e009f */
[----:B------:R3:W5:Y:S01]  /*18d00*/  LDL.LU R225, [R1+0x98] ;  /* 0x0000980001e17983 */ /* 0x0007620000300800 */
[----:B------:R-:W-:Y:S02]  /*18d10*/  IMAD.MOV.U32 R159, RZ, RZ, R158 ;  /* 0x000000ffff9f7224 */ /* 0x000fe400078e009e */
[----:B------:R-:W-:Y:S02]  /*18d20*/  IMAD.MOV.U32 R158, RZ, RZ, R157 ;  /* 0x000000ffff9e7224 */ /* 0x000fe400078e009d */
[----:B------:R-:W-:Y:S02]  /*18d30*/  IMAD.MOV.U32 R157, RZ, RZ, R156 ;  /* 0x000000ffff9d7224 */ /* 0x000fe400078e009c */
[----:B------:R-:W-:Y:S02]  /*18d40*/  IMAD.MOV.U32 R156, RZ, RZ, R155 ;  /* 0x000000ffff9c7224 */ /* 0x000fe400078e009b */
[----:B------:R-:W-:Y:S02]  /*18d50*/  IMAD.MOV.U32 R155, RZ, RZ, R153 ;  /* 0x000000ffff9b7224 */ /* 0x000fe400078e0099 */
[----:B-1----:R-:W-:Y:S02]  /*18d60*/  FFMA.FTZ R2, R238, c[0x0][0x23c], -R185 ;  /* 0x00008f00ee027a23 */ /* 0x002fe400000108b9 */
[----:B------:R-:W-:Y:S02]  /*18d70*/  IMAD.MOV.U32 R153, RZ, RZ, R152 ;  /* 0x000000ffff997224 */ /* 0x000fe400078e0098 */
[----:B------:R1:W-:Y:S01]  /*18d80*/  MUFU.EX2 R231, R2 ;  /* 0x0000000200e77308 */ /* 0x0003e20000000800 */
[----:B------:R-:W-:Y:S02]  /*18d90*/  IMAD.MOV.U32 R152, RZ, RZ, R204 ;  /* 0x000000ffff987224 */ /* 0x000fe400078e00cc */
[----:B------:R-:W-:Y:S01]  /*18da0*/  IMAD.MOV.U32 R204, RZ, RZ, R203 ;  /* 0x000000ffffcc7224 */ /* 0x000fe200078e00cb */
[----:B--2---:R-:W-:Y:S01]  /*18db0*/  F2FP.BF16.PACK_AB R106, R164, R162 ;  /* 0x000000a2a46a723e */ /* 0x004fe200000010ff */
[----:B------:R-:W-:Y:S01]  /*18dc0*/  IMAD.MOV.U32 R203, RZ, RZ, R145 ;  /* 0x000000ffffcb7224 */ /* 0x000fe200078e0091 */
[----:B------:R-:W-:Y:S01]  /*18dd0*/  F2FP.BF16.PACK_AB R107, R234, R235 ;  /* 0x000000ebea6b723e */ /* 0x000fe200000010ff */
[----:B------:R-:W-:Y:S01]  /*18de0*/  IMAD.MOV.U32 R145, RZ, RZ, R226 ;  /* 0x000000ffff917224 */ /* 0x000fe200078e00e2 */
[----:B------:R-:W-:Y:S01]  /*18df0*/  LOP3.LUT R116, R116, R106, RZ, 0xc0, !PT ;  /* 0x0000006a74747212 */ /* 0x000fe200078ec0ff */
[----:B------:R2:W5:Y:S01]  /*18e00*/  LDL.LU R226, [R1+0x94] ;  /* 0x0000940001e27983 */ /* 0x0005620000300800 */
[----:B------:R-:W-:Y:S01]  /*18e10*/  F2FP.BF16.PACK_AB R106, R237, R240 ;  /* 0x000000f0ed6a723e */ /* 0x000fe200000010ff */
[----:B------:R-:W-:Y:S01]  /*18e20*/  IMAD.MOV.U32 R236, RZ, RZ, R170 ;  /* 0x000000ffffec7224 */ /* 0x000fe200078e00aa */
[----:B------:R-:W-:Y:S01]  /*18e30*/  LOP3.LUT R125, R125, R107, RZ, 0xc0, !PT ;  /* 0x0000006b7d7d7212 */ /* 0x000fe200078ec0ff */
[----:B------:R-:W-:Y:S01]  /*18e40*/  FFMA.FTZ R107, R244, c[0x0][0x23c], -R185 ;  /* 0x00008f00f46b7a23 */ /* 0x000fe200000108b9 */
[----:B------:R-:W-:Y:S01]  /*18e50*/  LOP3.LUT R124, R124, R106, RZ, 0xc0, !PT ;  /* 0x0000006a7c7c7212 */ /* 0x000fe200078ec0ff */
[-C--:B----4-:R-:W-:Y:S01]  /*18e60*/  HMMA.16816.F32.BF16 R4, R116, R120.reuse, R4 ;  /* 0x000000787404723c */ /* 0x090fe20000041804 */
[----:B------:R-:W-:Y:S01]  /*18e70*/  FFMA.FTZ R106, R241, c[0x0][0x23c], -R184 ;  /* 0x00008f00f16a7a23 */ /* 0x000fe200000108b8 */
[----:B------:R-:W-:Y:S01]  /*18e80*/  MUFU.EX2 R212, R107 ;  /* 0x0000006b00d47308 */ /* 0x000fe20000000800 */
[----:B------:R-:W-:Y:S02]  /*18e90*/  IMAD.MOV.U32 R241, RZ, RZ, R167 ;  /* 0x000000fffff17224 */ /* 0x000fe400078e00a7 */
[----:B------:R-:W-:Y:S02]  /*18ea0*/  IMAD.MOV.U32 R238, RZ, RZ, R169 ;  /* 0x000000ffffee7224 */ /* 0x000fe400078e00a9 */
[----:B------:R-:W-:Y:S01]  /*18eb0*/  IMAD.MOV.U32 R244, RZ, RZ, R165 ;  /* 0x000000fffff47224 */ /* 0x000fe200078e00a5 */
[C---:B------:R-:W-:Y:S01]  /*18ec0*/  HMMA.16816.F32.BF16 R8, R124.reuse, R120, R8 ;  /* 0x000000787c08723c */ /* 0x040fe20000041808 */
[--C-:B-1----:R-:W-:Y:S03]  /*18ed0*/  FFMA.FTZ R2, R239, c[0x0][0x23c], -R185.reuse ;  /* 0x00008f00ef027a23 */ /* 0x102fe600000108b9 */
[----:B------:R-:W-:Y:S01]  /*18ee0*/  MUFU.EX2 R213, R106 ;  /* 0x0000006a00d57308 */ /* 0x000fe20000000800 */
[----:B------:R-:W-:Y:S03]  /*18ef0*/  IMAD.MOV.U32 R239, RZ, RZ, R168 ;  /* 0x000000ffffef7224 */ /* 0x000fe600078e00a8 */
[-C--:B------:R-:W-:Y:S06]  /*18f00*/  HMMA.16816.F32.BF16 R12, R124, R122.reuse, R12 ;  /* 0x0000007a7c0c723c */ /* 0x080fec000004180c */
[----:B------:R1:W-:Y:S02]  /*18f10*/  MUFU.EX2 R215, R2 ;  /* 0x0000000200d77308 */ /* 0x0003e40000000800 */
[C---:B------:R-:W-:Y:S01]  /*18f20*/  HMMA.16816.F32.BF16 R16, R116.reuse, R122, R16 ;  /* 0x0000007a7410723c */ /* 0x040fe20000041810 */
[----:B------:R-:W4:Y:S07]  /*18f30*/  LDSM.16.MT88.4 R120, [R216+0xb400] ;  /* 0x00b40000d878783b */ /* 0x000f2e0000004200 */
[-C--:B------:R-:W-:Y:S08]  /*18f40*/  HMMA.16816.F32.BF16 R20, R116, R128.reuse, R20 ;  /* 0x000000807414723c */ /* 0x080ff00000041814 */
[C---:B------:R-:W-:Y:S01]  /*18f50*/  HMMA.16816.F32.BF16 R24, R124.reuse, R128, R24 ;  /* 0x000000807c18723c */ /* 0x040fe20000041818 */
[----:B-1----:R-:W-:Y:S07]  /*18f60*/  IMAD.U32 R2, RZ, RZ, UR33 ;  /* 0x00000021ff027e24 */ /* 0x002fee000f8e00ff */
[-C--:B------:R-:W-:Y:S01]  /*18f70*/  HMMA.16816.F32.BF16 R28, R124, R130.reuse, R28 ;  /* 0x000000827c1c723c */ /* 0x080fe2000004181c */
[----:B------:R-:W-:Y:S03]  /*18f80*/  LOP3.LUT R106, R201, UR4, R2, 0x96, !PT ;  /* 0x00000004c96a7c12 */ /* 0x000fe6000f8e9602 */
[----:B------:R-:W-:Y:S01]  /*18f90*/  FFMA.FTZ R2, R243, c[0x0][0x23c], -R184 ;  /* 0x00008f00f3027a23 */ /* 0x000fe200000108b8 */
[----:B------:R-:W-:Y:S01]  /*18fa0*/  UMOV UR4, UR29 ;  /* 0x0000001d00047c82 */ /* 0x000fe20008000000 */
[----:B------:R-:W-:Y:S02]  /*18fb0*/  IMAD.MOV.U32 R243, RZ, RZ, R166 ;  /* 0x000000fffff37224 */ /* 0x000fe400078e00a6 */
[C---:B------:R-:W-:Y:S01]  /*18fc0*/  HMMA.16816.F32.BF16 R32, R116.reuse, R130, R32 ;  /* 0x000000827420723c */ /* 0x040fe20000041820 */
[----:B------:R-:W-:Y:S01]  /*18fd0*/  IMAD.WIDE.U32 R128, R106, -0x326172a9, RZ ;  /* 0xcd9e8d576a807825 */ /* 0x000fe200078e00ff */
[----:B------:R1:W1:Y:S04]  /*18fe0*/  MUFU.EX2 R214, R2 ;  /* 0x0000000200d67308 */ /* 0x0002680000000800 */
[--C-:B------:R-:W-:Y:S02]  /*18ff0*/  LOP3.LUT R110, R195, UR14, R128.reuse, 0x96, !PT ;  /* 0x0000000ec36e7c12 */ /* 0x100fe4000f8e9680 */
[-C--:B------:R-:W-:Y:S01]  /*19000*/  HMMA.16816.F32.BF16 R36, R116, R132.reuse, R36 ;  /* 0x000000847424723c */ /* 0x080fe20000041824 */
[----:B------:R-:W-:Y:S03]  /*19010*/  LOP3.LUT R109, R193, UR14, R128, 0x96, !PT ;  /* 0x0000000ec16d7c12 */ /* 0x000fe6000f8e9680 */
[----:B------:R-:W-:Y:S01]  /*19020*/  IMAD.WIDE.U32 R110, R110, -0x2daee0ad, RZ ;  /* 0xd2511f536e6e7825 */ /* 0x000fe200078e00ff */
[----:B------:R-:W-:Y:S03]  /*19030*/  LOP3.LUT R106, R129, UR16, R174, 0x96, !PT ;  /* 0x00000010816a7c12 */ /* 0x000fe6000f8e96ae */
[C---:B------:R-:W-:Y:S04]  /*19040*/  HMMA.16816.F32.BF16 R40, R124.reuse, R132, R40 ;  /* 0x000000847c28723c */ /* 0x040fe80000041828 */
[----:B------:R-:W-:Y:S04]  /*19050*/  IMAD.WIDE.U32 R130, R106, -0x2daee0ad, RZ ;  /* 0xd2511f536a827825 */ /* 0x000fe800078e00ff */
[-C--:B------:R-:W-:Y:S01]  /*19060*/  HMMA.16816.F32.BF16 R44, R124, R134.reuse, R44 ;  /* 0x000000867c2c723c */ /* 0x080fe2000004182c */
[----:B------:R-:W-:Y:S03]  /*19070*/  IMAD.WIDE.U32 R106, R109, -0x2daee0ad, RZ ;  /* 0xd2511f536d6a7825 */ /* 0x000fe600078e00ff */
[----:B-1----:R-:W-:Y:S01]  /*19080*/  LOP3.LUT R2, R129, UR16, R188, 0x96, !PT ;  /* 0x0000001081027c12 */ /* 0x002fe2000f8e96bc */
[----:B------:R-:W-:Y:S02]  /*19090*/  FFMA.FTZ R129, R248, c[0x0][0x23c], -R185 ;  /* 0x00008f00f8817a23 */ /* 0x000fe400000108b9 */
[----:B------:R-:W-:Y:S01]  /*190a0*/  IMAD.MOV.U32 R248, RZ, RZ, R164 ;  /* 0x000000fffff87224 */ /* 0x000fe200078e00a4 */
[C---:B------:R-:W-:Y:S01]  /*190b0*/  HMMA.16816.F32.BF16 R48, R116.reuse, R134, R48 ;  /* 0x000000867430723c */ /* 0x040fe20000041830 */
[----:B------:R1:W-:Y:S07]  /*190c0*/  MUFU.EX2 R211, R129 ;  /* 0x0000008100d37308 */ /* 0x0003ee0000000800 */
[-C--:B---3--:R-:W-:Y:S08]  /*190d0*/  HMMA.16816.F32.BF16 R52, R116, R112.reuse, R52 ;  /* 0x000000707434723c */ /* 0x088ff00000041834 */
[C---:B------:R-:W-:Y:S07]  /*190e0*/  HMMA.16816.F32.BF16 R56, R124.reuse, R112, R56 ;  /* 0x000000707c38723c */ /* 0x040fee0000041838 */
[----:B------:R-:W-:Y:S01]  /*190f0*/  IMAD.WIDE.U32 R112, R2, -0x2daee0ad, RZ ;  /* 0xd2511f5302707825 */ /* 0x000fe200078e00ff */
[-C--:B------:R-:W-:Y:S01]  /*19100*/  HMMA.16816.F32.BF16 R60, R124, R114.reuse, R60 ;  /* 0x000000727c3c723c */ /* 0x080fe2000004183c */
[----:B------:R-:W-:Y:S03]  /*19110*/  LOP3.LUT R2, R107, UR11, R130, 0x96, !PT ;  /* 0x0000000b6b027c12 */ /* 0x000fe6000f8e9682 */
[----:B------:R-:W-:Y:S01]  /*19120*/  LOP3.LUT R128, R113, UR13, R172, 0x96, !PT ;  /* 0x0000000d71807c12 */ /* 0x000fe2000f8e96ac */
[----:B------:R-:W-:Y:S01]  /*19130*/  IMAD.MOV.U32 R172, RZ, RZ, R160 ;  /* 0x000000ffffac7224 */ /* 0x000fe200078e00a0 */
[----:B------:R-:W-:Y:S01]  /*19140*/  LOP3.LUT R111, R111, UR11, R112, 0x96, !PT ;  /* 0x0000000b6f6f7c12 */ /* 0x000fe2000f8e9670 */
[----:B------:R-:W-:Y:S01]  /*19150*/  IMAD.MOV.U32 R160, RZ, RZ, R206 ;  /* 0x000000ffffa07224 */ /* 0x000fe200078e00ce */
[C---:B------:R-:W-:Y:S01]  /*19160*/  HMMA.16816.F32.BF16 R64, R116.reuse, R114, R64 ;  /* 0x000000727440723c */ /* 0x040fe20000041840 */
[----:B------:R-:W-:Y:S01]  /*19170*/  IMAD.MOV.U32 R206, RZ, RZ, R159 ;  /* 0x000000ffffce7224 */ /* 0x000fe200078e009f */
[----:B------:R-:W3:Y:S02]  /*19180*/  LDSM.16.MT88.4 R112, [R218+0xb400] ;  /* 0x00b40000da70783b */ /* 0x000ee40000004200 */
[----:B------:R-:W-:Y:S01]  /*19190*/  IMAD.MOV.U32 R159, RZ, RZ, R158 ;  /* 0x000000ffff9f7224 */ /* 0x000fe200078e009e */
[----:B------:R-:W-:Y:S01]  /*191a0*/  LOP3.LUT R109, R131, UR13, R172, 0x96, !PT ;  /* 0x0000000d836d7c12 */ /* 0x000fe2000f8e96ac */
[----:B------:R-:W-:Y:S02]  /*191b0*/  IMAD.MOV.U32 R158, RZ, RZ, R157 ;  /* 0x000000ffff9e7224 */ /* 0x000fe400078e009d */
[-C--:B----4-:R-:W-:Y:S01]  /*191c0*/  HMMA.16816.F32.BF16 R68, R116, R120.reuse, R68 ;  /* 0x000000787444723c */ /* 0x090fe20000041844 */
[----:B------:R-:W-:Y:S03]  /*191d0*/  IMAD.MOV.U32 R157, RZ, RZ, R156 ;  /* 0x000000ffff9d7224 */ /* 0x000fe600078e009c */
[----:B------:R-:W-:Y:S02]  /*191e0*/  IMAD.MOV.U32 R156, RZ, RZ, R155 ;  /* 0x000000ffff9c7224 */ /* 0x000fe400078e009b */
[----:B------:R-:W-:Y:S02]  /*191f0*/  IMAD.MOV.U32 R155, RZ, RZ, R153 ;  /* 0x000000ffff9b7224 */ /* 0x000fe400078e0099 */
        /* <DEDUP_REMOVED lines=9> */
[----:B------:R-:W-:Y:S03]  /*19290*/  IMAD.MOV.U32 R143, RZ, RZ, R142 ;  /* 0x000000ffff8f7224 */ /* 0x000fe600078e008e */
[----:B------:R-:W-:Y:S02]  /*192a0*/  IMAD.MOV.U32 R142, RZ, RZ, R141 ;  /* 0x000000ffff8e7224 */ /* 0x000fe400078e008d */
[----:B------:R-:W-:Y:S02]  /*192b0*/  IMAD.MOV.U32 R141, RZ, RZ, R140 ;  /* 0x000000ffff8d7224 */ /* 0x000fe400078e008c */
[----:B------:R-:W-:Y:S01]  /*192c0*/  IMAD.MOV.U32 R140, RZ, RZ, R139 ;  /* 0x000000ffff8c7224 */ /* 0x000fe200078e008b */
[-C--:B---3--:R-:W-:Y:S03]  /*192d0*/  HMMA.16816.F32.BF16 R84, R116, R112.reuse, R84 ;  /* 0x000000707454723c */ /* 0x088fe60000041854 */
[----:B------:R-:W-:Y:S02]  /*192e0*/  IMAD.MOV.U32 R139, RZ, RZ, R138 ;  /* 0x000000ffff8b7224 */ /* 0x000fe400078e008a */
[----:B------:R-:W-:Y:S02]  /*192f0*/  IMAD.MOV.U32 R138, RZ, RZ, R137 ;  /* 0x000000ffff8a7224 */ /* 0x000fe400078e0089 */
[----:B------:R-:W-:Y:S01]  /*19300*/  IMAD.MOV.U32 R173, RZ, RZ, R139 ;  /* 0x000000ffffad7224 */ /* 0x000fe200078e008b */
[C---:B------:R-:W-:Y:S01]  /*19310*/  HMMA.16816.F32.BF16 R88, R124.reuse, R112, R88 ;  /* 0x000000707c58723c */ /* 0x040fe20000041858 */
[----:B------:R-:W-:Y:S03]  /*19320*/  IMAD.MOV.U32 R200, RZ, RZ, R156 ;  /* 0x000000ffffc87224 */ /* 0x000fe600078e009c */
[----:B------:R-:W-:Y:S02]  /*19330*/  IMAD.MOV.U32 R156, RZ, RZ, R138 ;  /* 0x000000ffff9c7224 */ /* 0x000fe400078e008a */
[----:B------:R-:W-:Y:S02]  /*19340*/  IMAD.WIDE.U32 R132, R128, -0x326172a9, RZ ;  /* 0xcd9e8d5780847825 */ /* 0x000fe400078e00ff */
[-C--:B------:R-:W-:Y:S01]  /*19350*/  HMMA.16816.F32.BF16 R92, R124, R114.reuse, R92 ;  /* 0x000000727c5c723c */ /* 0x080fe2000004185c */
[----:B------:R-:W-:Y:S03]  /*19360*/  LDSM.16.MT88.4 R124, [R218+0x9800] ;  /* 0x00980000da7c783b */ /* 0x000fe60000004200 */
[----:B------:R-:W-:Y:S01]  /*19370*/  IMAD.WIDE.U32 R138, R111, -0x326172a9, RZ ;  /* 0xcd9e8d576f8a7825 */ /* 0x000fe200078e00ff */
[----:B------:R-:W-:Y:S03]  /*19380*/  LOP3.LUT R128, R133, UR12, R194, 0x96, !PT ;  /* 0x0000000c85807c12 */ /* 0x000fe6000f8e96c2 */
[----:B------:R-:W-:Y:S01]  /*19390*/  HMMA.16816.F32.BF16 R96, R116, R114, R96 ;  /* 0x000000727460723c */ /* 0x000fe20000041860 */
[----:B------:R-:W-:Y:S01]  /*193a0*/  IMAD.MOV.U32 R175, RZ, RZ, R160 ;  /* 0x000000ffffaf7224 */ /* 0x000fe200078e00a0 */
[----:B------:R-:W-:Y:S02]  /*193b0*/  LDSM.16.MT88.4 R116, [R216+0xa800] ;  /* 0x00a80000d874783b */ /* 0x000fe40000004200 */
[----:B------:R-:W-:Y:S02]  /*193c0*/  IMAD.MOV.U32 R161, RZ, RZ, R141 ;  /* 0x000000ffffa17224 */ /* 0x000fe400078e008d */
[----:B------:R-:W-:Y:S02]  /*193d0*/  IMAD.MOV.U32 R160, RZ, RZ, R140 ;  /* 0x000000ffffa07224 */ /* 0x000fe400078e008c */
[----:B------:R-:W-:Y:S01]  /*193e0*/  IMAD.WIDE.U32 R140, R2, -0x326172a9, RZ ;  /* 0xcd9e8d57028c7825 */ /* 0x000fe200078e00ff */
[----:B------:R-:W-:Y:S03]  /*193f0*/  LOP3.LUT R2, R139, UR10, R132, 0x96, !PT ;  /* 0x0000000a8b027c12 */ /* 0x000fe6000f8e9684 */
[--C-:B------:R-:W-:Y:S02]  /*19400*/  FFMA.FTZ R107, R242, c[0x0][0x23c], -R186.reuse ;  /* 0x00008f00f26b7a23 */ /* 0x100fe400000108ba */
[----:B------:R-:W-:Y:S02]  /*19410*/  IMAD.WIDE.U32 R134, R2, -0x2daee0ad, RZ ;  /* 0xd2511f5302867825 */ /* 0x000fe400078e00ff */
[----:B------:R3:W-:Y:S02]  /*19420*/  MUFU.EX2 R210, R107 ;  /* 0x0000006b00d27308 */ /* 0x0007e40000000800 */
[----:B------:R-:W-:Y:S02]  /*19430*/  FFMA.FTZ R2, R245, c[0x0][0x23c], -R186 ;  /* 0x00008f00f5027a23 */ /* 0x000fe400000108ba */
[----:B------:R-:W-:Y:S04]  /*19440*/  IMAD.WIDE.U32 R130, R109, -0x326172a9, RZ ;  /* 0xcd9e8d576d827825 */ /* 0x000fe800078e00ff */
[----:B------:R-:W-:Y:S01]  /*19450*/  IMAD.MOV.U32 R137, RZ, RZ, R222 ;  /* 0x000000ffff897224 */ /* 0x000fe200078e00de */
[----:B------:R-:W-:Y:S01]  /*19460*/  LOP3.LUT R109, R131, UR12, R192, 0x96, !PT ;  /* 0x0000000c836d7c12 */ /* 0x000fe2000f8e96c0 */
[----:B------:R4:W2:Y:S01]  /*19470*/  MUFU.EX2 R209, R2 ;  /* 0x0000000200d17308 */ /* 0x0008a20000000800 */
[----:B------:R-:W-:Y:S01]  /*19480*/  IMAD.MOV.U32 R188, RZ, RZ, R159 ;  /* 0x000000ffffbc7224 */ /* 0x000fe200078e009f */
[----:B------:R2:W5:Y:S01]  /*19490*/  LDL.LU R222, [R1+0x90] ;  /* 0x0000900001de7983 */ /* 0x0005620000300800 */
[----:B------:R-:W-:Y:S02]  /*194a0*/  IMAD.MOV.U32 R159, RZ, RZ, R137 ;  /* 0x000000ffff9f7224 */ /* 0x000fe400078e0089 */
[----:B------:R-:W-:Y:S01]  /*194b0*/  IMAD.MOV.U32 R172, RZ, RZ, R204 ;  /* 0x000000ffffac7224 */ /* 0x000fe200078e00cc */
[----:B------:R2:W5:Y:S01]  /*194c0*/  LDL.LU R221, [R1+0x8c] ;  /* 0x00008c0001dd7983 */ /* 0x0005620000300800 */
[----:B------:R-:W-:Y:S02]  /*194d0*/  IMAD.MOV.U32 R204, RZ, RZ, R136 ;  /* 0x000000ffffcc7224 */ /* 0x000fe400078e0088 */
[----:B------:R-:W-:Y:S04]  /*194e0*/  IMAD.WIDE.U32 R120, R109, -0x2daee0ad, RZ ;  /* 0xd2511f536d787825 */ /* 0x000fe800078e00ff */
[----:B-1----:R-:W-:Y:S01]  /*194f0*/  IMAD.WIDE.U32 R128, R128, -0x2daee0ad, RZ ;  /* 0xd2511f5380807825 */ /* 0x002fe200078e00ff */
[----:B---3--:R-:W-:Y:S02]  /*19500*/  LOP3.LUT R107, R141, UR10, R130, 0x96, !PT ;  /* 0x0000000a8d6b7c12 */ /* 0x008fe4000f8e9682 */
[----:B------:R-:W-:Y:S01]  /*19510*/  LOP3.LUT R121, R121, UR9, R106, 0x96, !PT ;  /* 0x0000000979797c12 */ /* 0x000fe2000f8e966a */
[----:B------:R-:W-:Y:S01]  /*19520*/  IMAD.MOV.U32 R199, RZ, RZ, R153 ;  /* 0x000000ffffc77224 */ /* 0x000fe200078e0099 */
[----:B------:R-:W-:Y:S01]  /*19530*/  LOP3.LUT R111, R135, UR7, R128, 0x96, !PT ;  /* 0x00000007876f7c12 */ /* 0x000fe2000f8e9680 */
[----:B------:R-:W-:Y:S01]  /*19540*/  IMAD.WIDE.U32 R136, R107, -0x2daee0ad, RZ ;  /* 0xd2511f536b887825 */ /* 0x000fe200078e00ff */
[----:B------:R-:W-:Y:S03]  /*19550*/  LOP3.LUT R128, R129, UR9, R110, 0x96, !PT ;  /* 0x0000000981807c12 */ /* 0x000fe6000f8e966e */
[----:B------:R-:W-:Y:S01]  /*19560*/  IMAD.MOV.U32 R201, RZ, RZ, R157 ;  /* 0x000000ffffc97224 */ /* 0x000fe200078e009d */
[----:B------:R-:W-:Y:S01]  /*19570*/  LOP3.LUT R106, R137, UR7, R120, 0x96, !PT ;  /* 0x00000007896a7c12 */ /* 0x000fe2000f8e9678 */
[----:B----4-:R-:W-:Y:S02]  /*19580*/  FFMA.FTZ R2, R247, c[0x0][0x23c], -R187 ;  /* 0x00008f00f7027a23 */ /* 0x010fe400000108bb */
[----:B------:R-:W-:Y:S02]  /*19590*/  IMAD.MOV.U32 R157, RZ, RZ, R142 ;  /* 0x000000ffff9d7224 */ /* 0x000fe400078e008e */
[----:B------:R1:W-:Y:S01]  /*195a0*/  MUFU.EX2 R208, R2 ;  /* 0x0000000200d07308 */ /* 0x0003e20000000800 */
[----:B------:R-:W-:Y:S04]  /*195b0*/  IMAD.WIDE.U32 R106, R106, -0x326172a9, RZ ;  /* 0xcd9e8d576a6a7825 */ /* 0x000fe800078e00ff */
[----:B------:R-:W-:Y:S01]  /*195c0*/  IMAD.WIDE.U32 R110, R111, -0x326172a9, RZ ;  /* 0xcd9e8d576f6e7825 */ /* 0x000fe200078e00ff */
[--C-:B------:R-:W-:Y:S02]  /*195d0*/  SHF.R.U32.HI R123, RZ, 0x10, R106.reuse ;  /* 0x00000010ff7b7819 */ /* 0x100fe4000001166a */
[----:B------:R-:W-:Y:S01]  /*195e0*/  SHF.R.U32.HI R122, RZ, 0x18, R106 ;  /* 0x00000018ff7a7819 */ /* 0x000fe2000001166a */
[----:B------:R-:W-:Y:S01]  /*195f0*/  IMAD.MOV.U32 R189, RZ, RZ, R152 ;  /* 0x000000ffffbd7224 */ /* 0x000fe200078e0098 */
[----:B------:R-:W-:Y:S01]  /*19600*/  LOP3.LUT R130, R110, 0xff, RZ, 0xc0, !PT ;  /* 0x000000ff6e827812 */ /* 0x000fe200078ec0ff */
[----:B------:R-:W-:Y:S01]  /*19610*/  IMAD.MOV.U32 R152, RZ, RZ, R143 ;  /* 0x000000ffff987224 */ /* 0x000fe200078e008f */
[--C-:B------:R-:W-:Y:S01]  /*19620*/  SHF.R.U32.HI R129, RZ, 0x18, R110.reuse ;  /* 0x00000018ff817819 */ /* 0x100fe2000001166e */
[----:B------:R-:W-:Y:S01]  /*19630*/  IMAD.WIDE.U32 R142, R121, -0x326172a9, RZ ;  /* 0xcd9e8d57798e7825 */ /* 0x000fe200078e00ff */
[----:B------:R-:W-:Y:S02]  /*19640*/  LOP3.LUT R121, R106, 0xffff, RZ, 0xc0, !PT ;  /* 0x0000ffff6a797812 */ /* 0x000fe400078ec0ff */
[----:B------:R-:W-:Y:S01]  /*19650*/  LOP3.LUT R109, R110, 0xffff, RZ, 0xc0, !PT ;  /* 0x0000ffff6e6d7812 */ /* 0x000fe200078ec0ff */
[----:B------:R-:W-:Y:S01]  /*19660*/  IMAD.MOV.U32 R198, RZ, RZ, R145 ;  /* 0x000000ffffc67224 */ /* 0x000fe200078e0091 */
[----:B------:R-:W-:Y:S01]  /*19670*/  SHF.R.U32.HI R120, RZ, 0x10, R110 ;  /* 0x00000010ff787819 */ /* 0x000fe2000001166e */
[----:B------:R-:W-:Y:S02]  /*19680*/  IMAD.MOV.U32 R153, RZ, RZ, R144 ;  /* 0x000000ffff997224 */ /* 0x000fe400078e0090 */
[----:B------:R-:W-:Y:S01]  /*19690*/  IMAD.WIDE.U32 R144, R128, -0x326172a9, RZ ;  /* 0xcd9e8d5780907825 */ /* 0x000fe200078e00ff */
[----:B------:R-:W-:Y:S02]  /*196a0*/  LOP3.LUT R128, R106, 0xff, RZ, 0xc0, !PT ;  /* 0x000000ff6a807812 */ /* 0x000fe400078ec0ff */
[----:B------:R-:W-:Y:S01]  /*196b0*/  LOP3.LUT R106, R107, UR17, R142, 0x96, !PT ;  /* 0x000000116b6a7c12 */ /* 0x000fe2000f8e968e */
[----:B-1----:R-:W-:Y:S01]  /*196c0*/  FFMA.FTZ R2, R251, c[0x0][0x23c], -R187 ;  /* 0x00008f00fb027a23 */ /* 0x002fe200000108bb */
[----:B------:R-:W-:Y:S01]  /*196d0*/  SHF.R.U32.HI R107, RZ, 0x8, R121 ;  /* 0x00000008ff6b7819 */ /* 0x000fe20000011679 */
[----:B------:R-:W-:Y:S01]  /*196e0*/  IMAD.MOV.U32 R190, RZ, RZ, R198 ;  /* 0x000000ffffbe7224 */ /* 0x000fe200078e00c6 */
[----:B------:R-:W-:Y:S01]  /*196f0*/  LOP3.LUT R110, R111, UR17, R144, 0x96, !PT ;  /* 0x000000116f6e7c12 */ /* 0x000fe2000f8e9690 */
[----:B------:R1:W3:Y:S01]  /*19700*/  MUFU.EX2 R207, R2 ;  /* 0x0000000200cf7308 */ /* 0x0002e20000000800 */
[----:B------:R-:W-:Y:S01]  /*19710*/  PRMT R132, R128, 0x5410, R107 ;  /* 0x0000541080847816 */ /* 0x000fe2000000006b */
[----:B------:R-:W-:Y:S01]  /*19720*/  IMAD.MOV.U32 R174, RZ, RZ, R206 ;  /* 0x000000ffffae7224 */ /* 0x000fe200078e00ce */
[----:B------:R-:W-:Y:S01]  /*19730*/  SHF.R.U32.HI R111, RZ, 0x8, R109 ;  /* 0x00000008ff6f7819 */ /* 0x000fe2000001166d */
[----:B------:R-:W-:Y:S01]  /*19740*/  IMAD.MOV.U32 R198, RZ, RZ, R200 ;  /* 0x000000ffffc67224 */ /* 0x000fe200078e00c8 */
[----:B------:R-:W-:Y:S01]  /*19750*/  LOP3.LUT R109, R120, 0xff, RZ, 0xc0, !PT ;  /* 0x000000ff786d7812 */ /* 0x000fe200078ec0ff */
[----:B------:R-:W-:Y:S01]  /*19760*/  FFMA.FTZ R120, R252, c[0x0][0x23c], -R186 ;  /* 0x00008f00fc787a23 */ /* 0x000fe200000108ba */
[C---:B------:R-:W-:Y:S01]  /*19770*/  LOP3.LUT R107, R110.reuse, 0xffff, RZ, 0xc0, !PT ;  /* 0x0000ffff6e6b7812 */ /* 0x040fe200078ec0ff */
[----:B------:R-:W-:Y:S01]  /*19780*/  IMAD.MOV.U32 R200, RZ, RZ, R201 ;  /* 0x000000ffffc87224 */ /* 0x000fe200078e00c9 */
[----:B------:R-:W-:Y:S01]  /*19790*/  LOP3.LUT R113, R110, 0xff, RZ, 0xc0, !PT ;  /* 0x000000ff6e717812 */ /* 0x000fe200078ec0ff */
[----:B------:R4:W-:Y:S01]  /*197a0*/  MUFU.EX2 R206, R120 ;  /* 0x0000007800ce7308 */ /* 0x0009e20000000800 */
[----:B------:R-:W-:Y:S01]  /*197b0*/  SHF.R.U32.HI R112, RZ, 0x18, R110 ;  /* 0x00000018ff707819 */ /* 0x000fe2000001166e */
[----:B------:R-:W-:Y:S01]  /*197c0*/  IMAD.MOV.U32 R201, RZ, RZ, R175 ;  /* 0x000000ffffc97224 */ /* 0x000fe200078e00af */
[----:B------:R-:W-:Y:S01]  /*197d0*/  PRMT R121, R130, 0x5410, R111 ;  /* 0x0000541082797816 */ /* 0x000fe2000000006f */
[----:B------:R-:W-:Y:S01]  /*197e0*/  IMAD.MOV.U32 R175, RZ, RZ, R220 ;  /* 0x000000ffffaf7224 */ /* 0x000fe200078e00dc */
[----:B------:R-:W-:Y:S01]  /*197f0*/  LOP3.LUT R111, R106, 0xff, RZ, 0xc0, !PT ;  /* 0x000000ff6a6f7812 */ /* 0x000fe200078ec0ff */
[--C-:B------:R-:W-:Y:S01]  /*19800*/  HSET2.LE.AND R114, R132, R171.reuse, PT ;  /* 0x000000ab84727233 */ /* 0x100fe20003803000 */
[----:B------:R2:W5:Y:S01]  /*19810*/  LDL.LU R220, [R1+0x88] ;  /* 0x0000880001dc7983 */ /* 0x0005620000300800 */
[----:B------:R-:W-:Y:S02]  /*19820*/  IMAD.MOV.U32 R252, RZ, RZ, R155 ;  /* 0x000000fffffc7224 */ /* 0x000fe400078e009b */
[----:B------:R-:W-:Y:S02]  /*19830*/  IMAD.MOV.U32 R242, RZ, RZ, R163 ;  /* 0x000000fffff27224 */ /* 0x000fe400078e00a3 */
[----:B------:R-:W-:Y:S01]  /*19840*/  IMAD.MOV.U32 R245, RZ, RZ, R162 ;  /* 0x000000fffff57224 */ /* 0x000fe200078e00a2 */
[----:B-1----:R-:W-:Y:S02]  /*19850*/  LOP3.LUT R2, R123, 0xff, RZ, 0xc0, !PT ;  /* 0x000000ff7b027812 */ /* 0x002fe400078ec0ff */
[----:B------:R-:W-:Y:S02]  /*19860*/  PRMT R123, R109, 0x5410, R129 ;  /* 0x000054106d7b7816 */ /* 0x000fe40000000081 */
[----:B------:R-:W-:Y:S01]  /*19870*/  PRMT R133, R2, 0x5410, R122 ;  /* 0x0000541002857816 */ /* 0x000fe2000000007a */
[----:B------:R-:W-:Y:S01]  /*19880*/  FFMA.FTZ R2, R191, c[0x0][0x23c], -R186 ;  /* 0x00008f00bf027a23 */ /* 0x000fe200000108ba */
[----:B------:R-:W-:Y:S01]  /*19890*/  SHF.R.U32.HI R109, RZ, 0x10, R110 ;  /* 0x00000010ff6d7819 */ /* 0x000fe2000001166e */
[----:B------:R-:W-:Y:S01]  /*198a0*/  IMAD.MOV.U32 R191, RZ, RZ, R199 ;  /* 0x000000ffffbf7224 */ /* 0x000fe200078e00c7 */
[----:B------:R-:W-:Y:S01]  /*198b0*/  SHF.R.U32.HI R110, RZ, 0x8, R107 ;  /* 0x00000008ff6e7819 */ /* 0x000fe2000001166b */
[----:B------:R-:W-:Y:S01]  /*198c0*/  IMAD.MOV.U32 R199, RZ, RZ, R188 ;  /* 0x000000ffffc77224 */ /* 0x000fe200078e00bc */
[----:B------:R-:W-:Y:S01]  /*198d0*/  LOP3.LUT R109, R109, 0xff, RZ, 0xc0, !PT ;  /* 0x000000ff6d6d7812 */ /* 0x000fe200078ec0ff */
[----:B------:R-:W-:Y:S01]  /*198e0*/  IMAD.MOV.U32 R188, RZ, RZ, R205 ;  /* 0x000000ffffbc7224 */ /* 0x000fe200078e00cd */
[----:B------:R-:W-:Y:S01]  /*198f0*/  PRMT R110, R113, 0x5410, R110 ;  /* 0x00005410716e7816 */ /* 0x000fe2000000006e */
[----:B------:R1:W-:Y:S01]  /*19900*/  MUFU.EX2 R205, R2 ;  /* 0x0000000200cd7308 */ /* 0x0003e20000000800 */
[----:B------:R-:W-:Y:S01]  /*19910*/  FFMA.FTZ R107, R190, c[0x0][0x23c], -R187 ;  /* 0x00008f00be6b7a23 */ /* 0x000fe200000108bb */
[----:B------:R-:W-:Y:S01]  /*19920*/  PRMT R112, R109, 0x5410, R112 ;  /* 0x000054106d707816 */ /* 0x000fe20000000070 */
[----:B------:R-:W-:Y:S01]  /*19930*/  IMAD.MOV.U32 R197, RZ, RZ, R199 ;  /* 0x000000ffffc57224 */ /* 0x000fe200078e00c7 */
[----:B------:R-:W-:Y:S01]  /*19940*/  SHF.R.U32.HI R109, RZ, 0x18, R106 ;  /* 0x00000018ff6d7819 */ /* 0x000fe2000001166a */
[----:B------:R-:W-:Y:S01]  /*19950*/  IMAD.MOV.U32 R199, RZ, RZ, R188 ;  /* 0x000000ffffc77224 */ /* 0x000fe200078e00bc */
[--C-:B------:R-:W-:Y:S01]  /*19960*/  HSET2.LE.AND R122, R121, R171.reuse, PT ;  /* 0x000000ab797a7233 */ /* 0x100fe20003803000 */
[----:B------:R-:W-:Y:S01]  /*19970*/  IMAD.MOV.U32 R188, RZ, RZ, R204 ;  /* 0x000000ffffbc7224 */ /* 0x000fe200078e00cc */
[--C-:B----4-:R-:W-:Y:S01]  /*19980*/  HSET2.LE.AND R120, R110, R171.reuse, PT ;  /* 0x000000ab6e787233 */ /* 0x110fe20003803000 */
[----:B------:R-:W-:Y:S01]  /*19990*/  IMAD.MOV.U32 R190, RZ, RZ, R191 ;  /* 0x000000ffffbe7224 */ /* 0x000fe200078e00bf */
[----:B------:R4:W-:Y:S01]  /*199a0*/  MUFU.EX2 R204, R107 ;  /* 0x0000006b00cc7308 */ /* 0x0009e20000000800 */
[----:B------:R-:W-:Y:S01]  /*199b0*/  IMAD.MOV.U32 R191, RZ, RZ, R175 ;  /* 0x000000ffffbf7224 */ /* 0x000fe200078e00af */
[----:B------:R-:W3:Y:S01]  /*199c0*/  LDSM.16.MT88.4 R128, [R216+0x9800] ;  /* 0x00980000d880783b */ /* 0x000ee20000004200 */
[--C-:B------:R-:W-:Y:S01]  /*199d0*/  HSET2.LE.AND R123, R123, R171.reuse, PT ;  /* 0x000000ab7b7b7233 */ /* 0x100fe20003803000 */
[----:B------:R-:W-:Y:S01]  /*199e0*/  IMAD.MOV.U32 R175, RZ, RZ, R219 ;  /* 0x000000ffffaf7224 */ /* 0x000fe200078e00db */
[--C-:B------:R-:W-:Y:S01]  /*199f0*/  HSET2.LE.AND R121, R112, R171.reuse, PT ;  /* 0x000000ab70797233 */ /* 0x100fe20003803000 */
[----:B------:R-:W-:Y:S01]  /*19a00*/  LOP3.LUT R110, R143, UR8, R140, 0x96, !PT ;  /* 0x000000088f6e7c12 */ /* 0x000fe2000f8e968c */
[--C-:B------:R-:W-:Y:S03]  /*19a10*/  HSET2.LE.AND R115, R133, R171.reuse, PT ;  /* 0x000000ab85737233 */ /* 0x100fe60003803000 */
[----:B------:R2:W5:Y:S01]  /*19a20*/  LDL.LU R219, [R1+0x84] ;  /* 0x0000840001db7983 */ /* 0x0005620000300800 */
[----:B-1----:R-:W-:Y:S03]  /*19a30*/  LOP3.LUT R2, R106, 0xffff, RZ, 0xc0, !PT ;  /* 0x0000ffff6a027812 */ /* 0x002fe600078ec0ff */
[----:B------:R1:W5:Y:S01]  /*19a40*/  LDL.LU R217, [R1+0x80] ;  /* 0x0000800001d97983 */ /* 0x0003620000300800 */
[----:B------:R-:W-:Y:S03]  /*19a50*/  SHF.R.U32.HI R2, RZ, 0x8, R2 ;  /* 0x00000008ff027819 */ /* 0x000fe60000011602 */
[----:B------:R-:W-:Y:S01]  /*19a60*/  LDSM.16.MT88.4 R140, [R218+0x9c00] ;  /* 0x009c0000da8c783b */ /* 0x000fe20000004200 */
[----:B------:R-:W-:Y:S02]  /*19a70*/  PRMT R111, R111, 0x5410, R2 ;  /* 0x000054106f6f7816 */ /* 0x000fe40000000002 */
[----:B------:R-:W-:Y:S01]  /*19a80*/  SHF.R.U32.HI R2, RZ, 0x10, R106 ;  /* 0x00000010ff027819 */ /* 0x000fe2000001166a */
[----:B------:R-:W-:Y:S02]  /*19a90*/  FFMA.FTZ R106, R197, c[0x0][0x23c], -R187 ;  /* 0x00008f00c56a7a23 */ /* 0x000fe400000108bb */
[----:B------:R-:W-:Y:S01]  /*19aa0*/  IMAD.MOV.U32 R197, RZ, RZ, R189 ;  /* 0x000000ffffc57224 */ /* 0x000fe200078e00bd */
[----:B----4-:R-:W-:Y:S01]  /*19ab0*/  LOP3.LUT R107, R2, 0xff, RZ, 0xc0, !PT ;  /* 0x000000ff026b7812 */ /* 0x010fe200078ec0ff */
[----:B------:R-:W-:Y:S01]  /*19ac0*/  IMAD.MOV.U32 R189, RZ, RZ, R172 ;  /* 0x000000ffffbd7224 */ /* 0x000fe200078e00ac */
[----:B------:R-:W-:Y:S01]  /*19ad0*/  F2FP.BF16.PACK_AB R2, R232, R233 ;  /* 0x000000e9e802723e */ /* 0x000fe200000010ff */
[----:B------:R-:W-:Y:S01]  /*19ae0*/  IMAD.MOV.U32 R172, RZ, RZ, R203 ;  /* 0x000000ffffac7224 */ /* 0x000fe200078e00cb */
[----:B------:R-:W-:Y:S01]  /*19af0*/  PRMT R109, R107, 0x5410, R109 ;  /* 0x000054106b6d7816 */ /* 0x000fe2000000006d */
[----:B------:R4:W1:Y:S01]  /*19b00*/  MUFU.EX2 R203, R106 ;  /* 0x0000006a00cb7308 */ /* 0x0008620000000800 */
[----:B------:R-:W-:Y:S01]  /*19b10*/  LOP3.LUT R122, R122, R2, RZ, 0xc0, !PT ;  /* 0x000000027a7a7212 */ /* 0x000fe200078ec0ff */
[--C-:B------:R-:W-:Y:S01]  /*19b20*/  HSET2.LE.AND R112, R111, R171.reuse, PT ;  /* 0x000000ab6f707233 */ /* 0x100fe20003803000 */
[----:B------:R-:W-:Y:S01]  /*19b30*/  F2FP.BF16.PACK_AB R2, R214, R213 ;  /* 0x000000d5d602723e */ /* 0x000fe200000010ff */
[--C-:B------:R-:W-:Y:S01]  /*19b40*/  HSET2.LE.AND R113, R109, R171.reuse, PT ;  /* 0x000000ab6d717233 */ /* 0x100fe20003803000 */
[----:B--2---:R-:W-:Y:S01]  /*19b50*/  F2FP.BF16.PACK_AB R107, R209, R210 ;  /* 0x000000d2d16b723e */ /* 0x004fe200000010ff */
[----:B------:R-:W-:Y:S01]  /*19b60*/  IMAD.WIDE.U32 R110, R110, -0x2daee0ad, RZ ;  /* 0xd2511f536e6e7825 */ /* 0x000fe200078e00ff */
[----:B------:R-:W-:Y:S02]  /*19b70*/  LOP3.LUT R120, R120, R2, RZ, 0xc0, !PT ;  /* 0x0000000278787212 */ /* 0x000fe400078ec0ff */
[----:B---3--:R-:W-:Y:S02]  /*19b80*/  F2FP.BF16.PACK_AB R2, R207, R208 ;  /* 0x000000d0cf02723e */ /* 0x008fe400000010ff */
[----:B------:R-:W-:Y:S02]  /*19b90*/  LOP3.LUT R112, R112, R107, RZ, 0xc0, !PT ;  /* 0x0000006b70707212 */ /* 0x000fe400078ec0ff */
[----:B------:R-:W-:Y:S01]  /*19ba0*/  LOP3.LUT R113, R113, R2, RZ, 0xc0, !PT ;  /* 0x0000000271717212 */ /* 0x000fe200078ec0ff */
[----:B------:R-:W-:Y:S01]  /*19bb0*/  FFMA.FTZ R2, R196, c[0x0][0x23c], -R184 ;  /* 0x00008f00c4027a23 */ /* 0x000fe200000108b8 */
[----:B------:R-:W-:Y:S01]  /*19bc0*/  LOP3.LUT R132, R110, 0xff, RZ, 0xc0, !PT ;  /* 0x000000ff6e847812 */ /* 0x000fe200078ec0ff */
[----:B------:R-:W-:Y:S02]  /*19bd0*/  IMAD.MOV.U32 R196, RZ, RZ, R197 ;  /* 0x000000ffffc47224 */ /* 0x000fe400078e00c5 */
[----:B------:R-:W-:Y:S02]  /*19be0*/  IMAD.MOV.U32 R197, RZ, RZ, R190 ;  /* 0x000000ffffc57224 */ /* 0x000fe400078e00be */
[----:B------:R-:W-:Y:S02]  /*19bf0*/  IMAD.MOV.U32 R190, RZ, RZ, R191 ;  /* 0x000000ffffbe7224 */ /* 0x000fe400078e00bf */
[----:B------:R-:W-:Y:S02]  /*19c00*/  IMAD.MOV.U32 R191, RZ, RZ, R199 ;  /* 0x000000ffffbf7224 */ /* 0x000fe400078e00c7 */
[----:B------:R-:W-:Y:S01]  /*19c10*/  IMAD.MOV.U32 R199, RZ, RZ, R201 ;  /* 0x000000ffffc77224 */ /* 0x000fe200078e00c9 */
[----:B----4-:R-:W-:Y:S01]  /*19c20*/  F2FP.BF16.PACK_AB R106, R215, R231 ;  /* 0x000000e7d76a723e */ /* 0x010fe200000010ff */
[----:B------:R-:W-:Y:S01]  /*19c30*/  IMAD.MOV.U32 R201, RZ, RZ, R174 ;  /* 0x000000ffffc97224 */ /* 0x000fe200078e00ae */
[----:B-1----:R-:W-:Y:S01]  /*19c40*/  F2FP.BF16.PACK_AB R107, R203, R204 ;  /* 0x000000cccb6b723e */ /* 0x002fe200000010ff */
[----:B------:R-:W-:Y:S01]  /*19c50*/  IMAD.MOV.U32 R174, RZ, RZ, R149 ;  /* 0x000000ffffae7224 */ /* 0x000fe200078e0095 */
[----:B------:R-:W-:Y:S01]  /*19c60*/  LOP3.LUT R123, R123, R106, RZ, 0xc0, !PT ;  /* 0x0000006a7b7b7212 */ /* 0x000fe200078ec0ff */
[----:B------:R-:W-:Y:S01]  /*19c70*/  IMAD.MOV.U32 R149, RZ, RZ, R202 ;  /* 0x000000ffff957224 */ /* 0x000fe200078e00ca */
[----:B------:R-:W-:Y:S01]  /*19c80*/  F2FP.BF16.PACK_AB R106, R211, R212 ;  /* 0x000000d4d36a723e */ /* 0x000fe200000010ff */
[----:B------:R1:W-:Y:S01]  /*19c90*/  MUFU.EX2 R202, R2 ;  /* 0x0000000200ca7308 */ /* 0x0003e20000000800 */
[----:B------:R-:W-:Y:S02]  /*19ca0*/  LOP3.LUT R115, R115, R107, RZ, 0xc0, !PT ;  /* 0x0000006b73737212 */ /* 0x000fe400078ec0ff */
[----:B------:R-:W-:Y:S02]  /*19cb0*/  LOP3.LUT R121, R121, R106, RZ, 0xc0, !PT ;  /* 0x0000006a79797212 */ /* 0x000fe400078ec0ff */
[----:B------:R-:W-:Y:S04]  /*19cc0*/  F2FP.BF16.PACK_AB R106, R205, R206 ;  /* 0x000000cecd6a723e */ /* 0x000fe800000010ff */
[----:B------:R-:W-:Y:S01]  /*19cd0*/  LOP3.LUT R114, R114, R106, RZ, 0xc0, !PT ;  /* 0x0000006a72727212 */ /* 0x000fe200078ec0ff */
[-C--:B------:R-:W-:Y:S01]  /*19ce0*/  HMMA.16816.F32.BF16 R4, R120, R128.reuse, R4 ;  /* 0x000000807804723c */ /* 0x080fe20000041804 */
[----:B------:R-:W-:Y:S05]  /*19cf0*/  LOP3.LUT R106, R145, UR8, R138, 0x96, !PT ;  /* 0x00000008916a7c12 */ /* 0x000fea000f8e968a */
[----:B------:R-:W-:Y:S02]  /*19d00*/  IMAD.WIDE.U32 R106, R106, -0x2daee0ad, RZ ;  /* 0xd2511f536a6a7825 */ /* 0x000fe400078e00ff */
[C---:B------:R-:W-:Y:S04]  /*19d10*/  HMMA.16816.F32.BF16 R8, R112.reuse, R128, R8 ;  /* 0x000000807008723c */ /* 0x040fe80000041808 */
[----:B------:R-:W-:Y:S01]  /*19d20*/  LOP3.LUT R109, R107, UR18, R134, 0x96, !PT ;  /* 0x000000126b6d7c12 */ /* 0x000fe2000f8e9686 */
[----:B-1----:R-:W-:Y:S01]  /*19d30*/  FFMA.FTZ R2, R196, c[0x0][0x23c], -R184 ;  /* 0x00008f00c4027a23 */ /* 0x002fe200000108b8 */
[----:B------:R-:W-:Y:S02]  /*19d40*/  LOP3.LUT R107, R106, 0xffff, RZ, 0xc0, !PT ;  /* 0x0000ffff6a6b7812 */ /* 0x000fe400078ec0ff */
[-C--:B------:R-:W-:Y:S01]  /*19d50*/  HMMA.16816.F32.BF16 R12, R112, R130.reuse, R12 ;  /* 0x00000082700c723c */ /* 0x080fe2000004180c */
[----:B------:R-:W-:Y:S03]  /*19d60*/  IMAD.MOV.U32 R196, RZ, RZ, R197 ;  /* 0x000000ffffc47224 */ /* 0x000fe600078e00c5 */
[----:B------:R-:W-:Y:S01]  /*19d70*/  IMAD.MOV.U32 R197, RZ, RZ, R190 ;  /* 0x000000ffffc57224 */ /* 0x000fe200078e00be */
[----:B------:R-:W-:Y:S01]  /*19d80*/  SHF.R.U32.HI R133, RZ, 0x18, R106 ;  /* 0x00000018ff857819 */ /* 0x000fe2000001166a */
[----:B------:R-:W-:Y:S01]  /*19d90*/  IMAD.MOV.U32 R190, RZ, RZ, R191 ;  /* 0x000000ffffbe7224 */ /* 0x000fe200078e00bf */
[----:B------:R-:W-:Y:S01]  /*19da0*/  SHF.R.U32.HI R107, RZ, 0x8, R107 ;  /* 0x00000008ff6b7819 */ /* 0x000fe2000001166b */
[C---:B------:R-:W-:Y:S01]  /*19db0*/  HMMA.16816.F32.BF16 R16, R120.reuse, R130, R16 ;  /* 0x000000827810723c */ /* 0x040fe20000041810 */
[----:B------:R-:W-:Y:S01]  /*19dc0*/  IMAD.MOV.U32 R191, RZ, RZ, R199 ;  /* 0x000000ffffbf7224 */ /* 0x000fe200078e00c7 */
[----:B------:R-:W1:Y:S02]  /*19dd0*/  LDSM.16.MT88.4 R128, [R218+0xa800] ;  /* 0x00a80000da80783b */ /* 0x000e640000004200 */
[----:B------:R-:W-:Y:S02]  /*19de0*/  IMAD.MOV.U32 R199, RZ, RZ, R201 ;  /* 0x000000ffffc77224 */ /* 0x000fe400078e00c9 */
[----:B------:R2:W3:Y:S02]  /*19df0*/  MUFU.EX2 R201, R2 ;  /* 0x0000000200c97308 */ /* 0x0004e40000000800 */
[-C--:B------:R-:W-:Y:S08]  /*19e00*/  HMMA.16816.F32.BF16 R20, R120, R124.reuse, R20 ;  /* 0x0000007c7814723c */ /* 0x080ff00000041814 */
[C---:B------:R-:W-:Y:S08]  /*19e10*/  HMMA.16816.F32.BF16 R24, R112.reuse, R124, R24 ;  /* 0x0000007c7018723c */ /* 0x040ff00000041818 */
[-C--:B------:R-:W-:Y:S01]  /*19e20*/  HMMA.16816.F32.BF16 R28, R112, R126.reuse, R28 ;  /* 0x0000007e701c723c */ /* 0x080fe2000004181c */
[--C-:B--2---:R-:W-:Y:S07]  /*19e30*/  FFMA.FTZ R2, R196, c[0x0][0x23c], -R185.reuse ;  /* 0x00008f00c4027a23 */ /* 0x104fee00000108b9 */
[C---:B------:R-:W-:Y:S01]  /*19e40*/  HMMA.16816.F32.BF16 R32, R120.reuse, R126, R32 ;  /* 0x0000007e7820723c */ /* 0x040fe20000041820 */
[----:B------:R-:W-:Y:S01]  /*19e50*/  IMAD.MOV.U32 R196, RZ, RZ, R198 ;  /* 0x000000ffffc47224 */ /* 0x000fe200078e00c6 */
[----:B------:R-:W2:Y:S02]  /*19e60*/  LDSM.16.MT88.4 R124, [R216+0xb800] ;  /* 0x00b80000d87c783b */ /* 0x000ea40000004200 */
[----:B------:R-:W-:Y:S02]  /*19e70*/  IMAD.MOV.U32 R198, RZ, RZ, R200 ;  /* 0x000000ffffc67224 */ /* 0x000fe400078e00c8 */
[----:B------:R4:W-:Y:S02]  /*19e80*/  MUFU.EX2 R200, R2 ;  /* 0x0000000200c87308 */ /* 0x0009e40000000800 */
[-C--:B------:R-:W-:Y:S08]  /*19e90*/  HMMA.16816.F32.BF16 R36, R120, R116.reuse, R36 ;  /* 0x000000747824723c */ /* 0x080ff00000041824 */
[C---:B------:R-:W-:Y:S08]  /*19ea0*/  HMMA.16816.F32.BF16 R40, R112.reuse, R116, R40 ;  /* 0x000000747028723c */ /* 0x040ff00000041828 */
[-C--:B------:R-:W-:Y:S01]  /*19eb0*/  HMMA.16816.F32.BF16 R44, R112, R118.reuse, R44 ;  /* 0x00000076702c723c */ /* 0x080fe2000004182c */
[----:B----4-:R-:W-:Y:S07]  /*19ec0*/  FFMA.FTZ R2, R197, c[0x0][0x23c], -R185 ;  /* 0x00008f00c5027a23 */ /* 0x010fee00000108b9 */
[C---:B------:R-:W-:Y:S01]  /*19ed0*/  HMMA.16816.F32.BF16 R48, R120.reuse, R118, R48 ;  /* 0x000000767830723c */ /* 0x040fe20000041830 */
[----:B------:R-:W-:Y:S01]  /*19ee0*/  IMAD.MOV.U32 R197, RZ, RZ, R190 ;  /* 0x000000ffffc57224 */ /* 0x000fe200078e00be */
[----:B------:R-:W4:Y:S02]  /*19ef0*/  LDSM.16.MT88.4 R116, [R218+0xb800] ;  /* 0x00b80000da74783b */ /* 0x000f240000004200 */
[----:B------:R-:W-:Y:S02]  /*19f00*/  IMAD.MOV.U32 R190, RZ, RZ, R191 ;  /* 0x000000ffffbe7224 */ /* 0x000fe400078e00bf */
[----:B------:R-:W-:Y:S02]  /*19f10*/  IMAD.MOV.U32 R191, RZ, RZ, R199 ;  /* 0x000000ffffbf7224 */ /* 0x000fe400078e00c7 */
[-C--:B-1----:R-:W-:Y:S01]  /*19f20*/  HMMA.16816.F32.BF16 R52, R120, R128.reuse, R52 ;  /* 0x000000807834723c */ /* 0x082fe20000041834 */
[----:B------:R1:W-:Y:S07]  /*19f30*/  MUFU.EX2 R199, R2 ;  /* 0x0000000200c77308 */ /* 0x0003ee0000000800 */
[C---:B------:R-:W-:Y:S07]  /*19f40*/  HMMA.16816.F32.BF16 R56, R112.reuse, R128, R56 ;  /* 0x000000807038723c */ /* 0x040fee0000041838 */
[----:B------:R-:W-:Y:S01]  /*19f50*/  LOP3.LUT R128, R106, 0xff, RZ, 0xc0, !PT ;  /* 0x000000ff6a807812 */ /* 0x000fe200078ec0ff */
[-C--:B------:R-:W-:Y:S01]  /*19f60*/  HMMA.16816.F32.BF16 R60, R112, R130.reuse, R60 ;  /* 0x00000082703c723c */ /* 0x080fe2000004183c */
[----:B------:R-:W-:Y:S03]  /*19f70*/  SHF.R.U32.HI R129, RZ, 0x10, R110 ;  /* 0x00000010ff817819 */ /* 0x000fe6000001166e */
[----:B------:R-:W-:Y:S02]  /*19f80*/  PRMT R134, R128, 0x5410, R107 ;  /* 0x0000541080867816 */ /* 0x000fe4000000006b */
[----:B------:R-:W-:Y:S02]  /*19f90*/  SHF.R.U32.HI R107, RZ, 0x10, R109 ;  /* 0x00000010ff6b7819 */ /* 0x000fe4000001166d */
[C---:B------:R-:W-:Y:S01]  /*19fa0*/  HMMA.16816.F32.BF16 R64, R120.reuse, R130, R64 ;  /* 0x000000827840723c */ /* 0x040fe20000041840 */
[----:B-1----:R-:W-:Y:S03]  /*19fb0*/  FFMA.FTZ R2, R196, c[0x0][0x23c], -R184 ;  /* 0x00008f00c4027a23 */ /* 0x002fe600000108b8 */
[----:B------:R-:W-:Y:S01]  /*19fc0*/  IMAD.MOV.U32 R196, RZ, RZ, R198 ;  /* 0x000000ffffc47224 */ /* 0x000fe200078e00c6 */
[----:B------:R-:W-:Y:S01]  /*19fd0*/  LOP3.LUT R107, R107, 0xff, RZ, 0xc0, !PT ;  /* 0x000000ff6b6b7812 */ /* 0x000fe200078ec0ff */
[----:B------:R1:W-:Y:S01]  /*19fe0*/  MUFU.EX2 R198, R2 ;  /* 0x0000000200c67308 */ /* 0x0003e20000000800 */
[----:B------:R-:W-:Y:S01]  /*19ff0*/  SHF.R.U32.HI R130, RZ, 0x10, R106 ;  /* 0x00000010ff827819 */ /* 0x000fe2000001166a */
[-C--:B--2---:R-:W-:Y:S01]  /*1a000*/  HMMA.16816.F32.BF16 R68, R120, R124.reuse, R68 ;  /* 0x0000007c7844723c */ /* 0x084fe20000041844 */
[----:B------:R-:W-:Y:S03]  /*1a010*/  FFMA.FTZ R106, R189, c[0x0][0x23c], -R187 ;  /* 0x00008f00bd6a7a23 */ /* 0x000fe600000108bb */
[----:B------:R-:W-:Y:S01]  /*1a020*/  LOP3.LUT R128, R130, 0xff, RZ, 0xc0, !PT ;  /* 0x000000ff82807812 */ /* 0x000fe200078ec0ff */
[----:B------:R-:W-:Y:S01]  /*1a030*/  FFMA.FTZ R184, R197, c[0x0][0x23c], -R184 ;  /* 0x00008f00c5b87a23 */ /* 0x000fe200000108b8 */
[----:B------:R-:W-:Y:S02]  /*1a040*/  SHF.R.U32.HI R131, RZ, 0x18, R110 ;  /* 0x00000018ff837819 */ /* 0x000fe4000001166e */
[C---:B------:R-:W-:Y:S01]  /*1a050*/  HMMA.16816.F32.BF16 R72, R112.reuse, R124, R72 ;  /* 0x0000007c7048723c */ /* 0x040fe20000041848 */
[----:B------:R2:W-:Y:S03]  /*1a060*/  MUFU.EX2 R189, R106 ;  /* 0x0000006a00bd7308 */ /* 0x0005e60000000800 */
[----:B------:R-:W-:Y:S03]  /*1a070*/  PRMT R133, R128, 0x5410, R133 ;  /* 0x0000541080857816 */ /* 0x000fe60000000085 */
[----:B------:R-:W-:Y:S01]  /*1a080*/  LOP3.LUT R124, R129, 0xff, RZ, 0xc0, !PT ;  /* 0x000000ff817c7812 */ /* 0x000fe200078ec0ff */
[-C--:B------:R-:W-:Y:S03]  /*1a090*/  HMMA.16816.F32.BF16 R76, R112, R126.reuse, R76 ;  /* 0x0000007e704c723c */ /* 0x080fe6000004184c */
[----:B------:R-:W3:Y:S01]  /*1a0a0*/  MUFU.EX2 R197, R184 ;  /* 0x000000b800c57308 */ /* 0x000ee20000000800 */
[----:B------:R-:W-:Y:S01]  /*1a0b0*/  PRMT R131, R124, 0x5410, R131 ;  /* 0x000054107c837816 */ /* 0x000fe20000000083 */
[--C-:B-1----:R-:W-:Y:S03]  /*1a0c0*/  FFMA.FTZ R2, R196, c[0x0][0x23c], -R185.reuse ;  /* 0x00008f00c4027a23 */ /* 0x102fe600000108b9 */
[C---:B------:R-:W-:Y:S01]  /*1a0d0*/  HMMA.16816.F32.BF16 R80, R120.reuse, R126, R80 ;  /* 0x0000007e7850723c */ /* 0x040fe20000041850 */
[----:B------:R-:W-:Y:S03]  /*1a0e0*/  FFMA.FTZ R185, R190, c[0x0][0x23c], -R185 ;  /* 0x00008f00beb97a23 */ /* 0x000fe600000108b9 */
[--C-:B------:R-:W-:Y:S01]  /*1a0f0*/  HSET2.LE.AND R179, R131, R171.reuse, PT ;  /* 0x000000ab83b37233 */ /* 0x100fe20003803000 */
[----:B------:R1:W-:Y:S03]  /*1a100*/  MUFU.EX2 R196, R2 ;  /* 0x0000000200c47308 */ /* 0x0003e60000000800 */
[-C--:B----4-:R-:W-:Y:S01]  /*1a110*/  HMMA.16816.F32.BF16 R84, R120, R116.reuse, R84 ;  /* 0x000000747854723c */ /* 0x090fe20000041854 */
[----:B--2---:R-:W-:Y:S06]  /*1a120*/  FFMA.FTZ R106, R175, c[0x0][0x23c], -R187 ;  /* 0x00008f00af6a7a23 */ /* 0x004fec00000108bb */
[----:B------:R-:W-:Y:S01]  /*1a130*/  MUFU.EX2 R195, R185 ;  /* 0x000000b900c37308 */ /* 0x000fe20000000800 */
[C---:B------:R-:W-:Y:S08]  /*1a140*/  HMMA.16816.F32.BF16 R88, R112.reuse, R116, R88 ;  /* 0x000000747058723c */ /* 0x040ff00000041858 */
[-C--:B------:R-:W-:Y:S01]  /*1a150*/  HMMA.16816.F32.BF16 R92, R112, R118.reuse, R92 ;  /* 0x00000076705c723c */ /* 0x080fe2000004185c */
[--C-:B-1----:R-:W-:Y:S07]  /*1a160*/  FFMA.FTZ R2, R191, c[0x0][0x23c], -R186.reuse ;  /* 0x00008f00bf027a23 */ /* 0x102fee00000108ba */
[----:B------:R-:W-:Y:S01]  /*1a170*/  HMMA.16816.F32.BF16 R96, R120, R118, R96 ;  /* 0x000000767860723c */ /* 0x000fe20000041860 */
[----:B------:R1:W-:Y:S03]  /*1a180*/  MUFU.EX2 R194, R2 ;  /* 0x0000000200c27308 */ /* 0x0003e60000000800 */
[----:B-1----:R-:W-:Y:S07]  /*1a190*/  FFMA.FTZ R2, R188, c[0x0][0x23c], -R186 ;  /* 0x00008f00bc027a23 */ /* 0x002fee00000108ba */
[----:B------:R1:W-:Y:S10]  /*1a1a0*/  MUFU.EX2 R188, R106 ;  /* 0x0000006a00bc7308 */ /* 0x0003f40000000800 */
[----:B------:R2:W-:Y:S01]  /*1a1b0*/  MUFU.EX2 R193, R2 ;  /* 0x0000000200c17308 */ /* 0x0005e20000000800 */
[----:B-1----:R-:W-:Y:S04]  /*1a1c0*/  LOP3.LUT R106, R109, 0xffff, RZ, 0xc0, !PT ;  /* 0x0000ffff6d6a7812 */ /* 0x002fe800078ec0ff */
[----:B------:R-:W-:Y:S02]  /*1a1d0*/  SHF.R.U32.HI R106, RZ, 0x8, R106 ;  /* 0x00000008ff6a7819 */ /* 0x000fe4000001166a */
[----:B--2---:R-:W-:Y:S02]  /*1a1e0*/  LOP3.LUT R2, R111, UR18, R136, 0x96, !PT ;  /* 0x000000126f027c12 */ /* 0x004fe4000f8e9688 */
[----:B------:R-:W2:Y:S01]  /*1a1f0*/  LDL.LU R136, [R1+0x48] ;  /* 0x0000480001887983 */ /* 0x000ea20000300800 */
[----:B------:R-:W-:Y:S01]  /*1a200*/  LOP3.LUT R111, R110, 0xffff, RZ, 0xc0, !PT ;  /* 0x0000ffff6e6f7812 */ /* 0x000fe200078ec0ff */
[--C-:B------:R-:W-:Y:S02]  /*1a210*/  FFMA.FTZ R110, R174, c[0x0][0x23c], -R186.reuse ;  /* 0x00008f00ae6e7a23 */ /* 0x100fe400000108ba */
[----:B------:R-:W4:Y:S01]  /*1a220*/  LDL.LU R135, [R1+0x4c] ;  /* 0x00004c0001877983 */ /* 0x000f220000300800 */
[----:B------:R-:W-:Y:S01]  /*1a230*/  SHF.R.U32.HI R125, RZ, 0x8, R111 ;  /* 0x00000008ff7d7819 */ /* 0x000fe2000001166f */
[----:B------:R1:W-:Y:S01]  /*1a240*/  MUFU.EX2 R185, R110 ;  /* 0x0000006e00b97308 */ /* 0x0003e20000000800 */
[----:B------:R-:W-:Y:S01]  /*1a250*/  LOP3.LUT R111, R109, 0xff, RZ, 0xc0, !PT ;  /* 0x000000ff6d6f7812 */ /* 0x000fe200078ec0ff */
[----:B------:R-:W4:Y:S01]  /*1a260*/  LDL.LU R130, [R1+0x50] ;  /* 0x0000500001827983 */ /* 0x000f220000300800 */
[----:B------:R-:W-:Y:S01]  /*1a270*/  SHF.R.U32.HI R109, RZ, 0x18, R109 ;  /* 0x00000018ff6d7819 */ /* 0x000fe2000001166d */
[----:B------:R-:W-:Y:S01]  /*1a280*/  FFMA.FTZ R186, R173, c[0x0][0x23c], -R186 ;  /* 0x00008f00adba7a23 */ /* 0x000fe200000108ba */
[----:B------:R-:W-:Y:S02]  /*1a290*/  PRMT R129, R111, 0x5410, R106 ;  /* 0x000054106f817816 */ /* 0x000fe4000000006a */
[----:B------:R-:W4:Y:S01]  /*1a2a0*/  LDL.LU R111, [R1+0x54] ;  /* 0x00005400016f7983 */ /* 0x000f220000300800 */
[----:B------:R-:W-:Y:S02]  /*1a2b0*/  LOP3.LUT R106, R2, 0xffff, RZ, 0xc0, !PT ;  /* 0x0000ffff026a7812 */ /* 0x000fe400078ec0ff */
[----:B------:R-:W-:Y:S01]  /*1a2c0*/  PRMT R128, R107, 0x5410, R109 ;  /* 0x000054106b807816 */ /* 0x000fe2000000006d */
[----:B------:R-:W3:Y:S01]  /*1a2d0*/  MUFU.EX2 R186, R186 ;  /* 0x000000ba00ba7308 */ /* 0x000ee20000000800 */
[--C-:B------:R-:W-:Y:S02]  /*1a2e0*/  SHF.R.U32.HI R107, RZ, 0x10, R2.reuse ;  /* 0x00000010ff6b7819 */ /* 0x100fe40000011602 */
[----:B------:R-:W-:Y:S02]  /*1a2f0*/  SHF.R.U32.HI R109, RZ, 0x18, R2 ;  /* 0x00000018ff6d7819 */ /* 0x000fe40000011602 */
[----:B------:R-:W-:Y:S02]  /*1a300*/  PRMT R132, R132, 0x5410, R125 ;  /* 0x0000541084847816 */ /* 0x000fe4000000007d */
[----:B------:R-:W2:Y:S01]  /*1a310*/  LDSM.16.MT88.4 R124, [R216+0x9c00] ;  /* 0x009c0000d87c783b */ /* 0x000ea20000004200 */
[----:B------:R-:W-:Y:S02]  /*1a320*/  SHF.R.U32.HI R106, RZ, 0x8, R106 ;  /* 0x00000008ff6a7819 */ /* 0x000fe4000001166a */
[----:B------:R-:W-:Y:S01]  /*1a330*/  LOP3.LUT R107, R107, 0xff, RZ, 0xc0, !PT ;  /* 0x000000ff6b6b7812 */ /* 0x000fe200078ec0ff */
[--C-:B------:R-:W-:Y:S01]  /*1a340*/  HSET2.LE.AND R178, R132, R171.reuse, PT ;  /* 0x000000ab84b27233 */ /* 0x100fe20003803000 */
[----:B-1----:R-:W-:Y:S01]  /*1a350*/  LOP3.LUT R110, R2, 0xff, RZ, 0xc0, !PT ;  /* 0x000000ff026e7812 */ /* 0x002fe200078ec0ff */
[----:B------:R-:W-:Y:S01]  /*1a360*/  FFMA.FTZ R2, R172, c[0x0][0x23c], -R187 ;  /* 0x00008f00ac027a23 */ /* 0x000fe200000108bb */
[----:B------:R-:W-:Y:S01]  /*1a370*/  PRMT R107, R107, 0x5410, R109 ;  /* 0x000054106b6b7816 */ /* 0x000fe2000000006d */
[----:B------:R-:W-:Y:S01]  /*1a380*/  FFMA.FTZ R187, R108, c[0x0][0x23c], -R187 ;  /* 0x00008f006cbb7a23 */ /* 0x000fe200000108bb */
[----:B------:R-:W-:Y:S01]  /*1a390*/  PRMT R106, R110, 0x5410, R106 ;  /* 0x000054106e6a7816 */ /* 0x000fe2000000006a */
[----:B------:R3:W-:Y:S01]  /*1a3a0*/  MUFU.EX2 R184, R2 ;  /* 0x0000000200b87308 */ /* 0x0007e20000000800 */
[--C-:B------:R-:W-:Y:S01]  /*1a3b0*/  HSET2.LE.AND R110, R134, R171.reuse, PT ;  /* 0x000000ab866e7233 */ /* 0x100fe20003803000 */
[----:B------:R-:W-:Y:S01]  /*1a3c0*/  LDSM.16.MT88.4 R172, [R218+0xac00] ;  /* 0x00ac0000daac783b */ /* 0x000fe20000004200 */
[--C-:B------:R-:W-:Y:S02]  /*1a3d0*/  HSET2.LE.AND R108, R129, R171.reuse, PT ;  /* 0x000000ab816c7233 */ /* 0x100fe40003803000 */
[--C-:B------:R-:W-:Y:S02]  /*1a3e0*/  HSET2.LE.AND R109, R128, R171.reuse, PT ;  /* 0x000000ab806d7233 */ /* 0x100fe40003803000 */
[--C-:B------:R-:W-:Y:S01]  /*1a3f0*/  HSET2.LE.AND R176, R106, R171.reuse, PT ;  /* 0x000000ab6ab07233 */ /* 0x100fe20003803000 */
[----:B------:R-:W-:Y:S01]  /*1a400*/  IMAD.MOV.U32 R106, RZ, RZ, R152 ;  /* 0x000000ffff6a7224 */ /* 0x000fe200078e0098 */
[--C-:B------:R-:W-:Y:S01]  /*1a410*/  HSET2.LE.AND R177, R107, R171.reuse, PT ;  /* 0x000000ab6bb17233 */ /* 0x100fe20003803000 */
[----:B------:R-:W1:Y:S01]  /*1a420*/  MUFU.EX2 R187, R187 ;  /* 0x000000bb00bb7308 */ /* 0x000e620000000800 */
[----:B------:R-:W-:Y:S01]  /*1a430*/  IMAD.MOV.U32 R107, RZ, RZ, R154 ;  /* 0x000000ffff6b7224 */ /* 0x000fe200078e009a */
[----:B---3--:R-:W-:Y:S04]  /*1a440*/  F2FP.BF16.PACK_AB R2, R201, R202 ;  /* 0x000000cac902723e */ /* 0x008fe800000010ff */
[----:B------:R-:W-:Y:S02]  /*1a450*/  LOP3.LUT R110, R110, R2, RZ, 0xc0, !PT ;  /* 0x000000026e6e7212 */ /* 0x000fe400078ec0ff */
[----:B------:R-:W-:Y:S04]  /*1a460*/  F2FP.BF16.PACK_AB R2, R197, R198 ;  /* 0x000000c6c502723e */ /* 0x000fe800000010ff */
[----:B------:R-:W-:Y:S02]  /*1a470*/  LOP3.LUT R108, R108, R2, RZ, 0xc0, !PT ;  /* 0x000000026c6c7212 */ /* 0x000fe400078ec0ff */
[----:B------:R-:W-:Y:S04]  /*1a480*/  F2FP.BF16.PACK_AB R2, R186, R185 ;  /* 0x000000b9ba02723e */ /* 0x000fe800000010ff */
[----:B------:R-:W-:Y:S01]  /*1a490*/  LOP3.LUT R178, R178, R2, RZ, 0xc0, !PT ;  /* 0x00000002b2b27212 */ /* 0x000fe200078ec0ff */
[----:B------:R-:W-:Y:S02]  /*1a4a0*/  IMAD.MOV.U32 R2, RZ, RZ, R150 ;  /* 0x000000ffff027224 */ /* 0x000fe400078e0096 */
[----:B--2---:R-:W-:Y:S02]  /*1a4b0*/  FFMA.FTZ R190, R101, R136, R161 ;  /* 0x0000008865be7223 */ /* 0x004fe400000100a1 */
[----:B------:R-:W-:Y:S02]  /*1a4c0*/  IMAD.MOV.U32 R161, RZ, RZ, R156 ;  /* 0x000000ffffa17224 */ /* 0x000fe400078e009c */
[----:B----4-:R-:W-:Y:S01]  /*1a4d0*/  FFMA.FTZ R192, R100, R135, R160 ;  /* 0x0000008764c07223 */ /* 0x010fe200000100a0 */
[----:B------:R-:W-:Y:S01]  /*1a4e0*/  F2FP.BF16.PACK_AB R100, R193, R194 ;  /* 0x000000c2c164723e */ /* 0x000fe200000010ff */
[----:B------:R-:W-:Y:S02]  /*1a4f0*/  IMAD.MOV.U32 R160, RZ, RZ, R157 ;  /* 0x000000ffffa07224 */ /* 0x000fe400078e009d */
[----:B------:R-:W-:Y:S01]  /*1a500*/  FFMA.FTZ R191, R3, R130, R159 ;  /* 0x0000008203bf7223 */ /* 0x000fe2000001009f */
[----:B------:R-:W-:Y:S01]  /*1a510*/  F2FP.BF16.PACK_AB R3, R195, R196 ;  /* 0x000000c4c303723e */ /* 0x000fe200000010ff */
[----:B------:R-:W-:Y:S01]  /*1a520*/  IMAD.MOV.U32 R247, RZ, RZ, R161 ;  /* 0x000000fffff77224 */ /* 0x000fe200078e00a1 */
[----:B------:R-:W-:Y:S01]  /*1a530*/  LOP3.LUT R176, R176, R100, RZ, 0xc0, !PT ;  /* 0x00000064b0b07212 */ /* 0x000fe200078ec0ff */
[----:B------:R-:W-:Y:S01]  /*1a540*/  FADD.FTZ R2, R2, R191 ;  /* 0x000000bf02027221 */ /* 0x000fe20000010000 */
[----:B------:R-:W-:Y:S01]  /*1a550*/  LOP3.LUT R109, R109, R3, RZ, 0xc0, !PT ;  /* 0x000000036d6d7212 */ /* 0x000fe200078ec0ff */
[----:B------:R-:W-:Y:S01]  /*1a560*/  FFMA.FTZ R101, R0, R111, R158 ;  /* 0x0000006f00657223 */ /* 0x000fe2000001009e */
[----:B------:R-:W-:Y:S01]  /*1a570*/  HSET2.LE.AND R111, R133, R171, PT ;  /* 0x000000ab856f7233 */ /* 0x000fe20003803000 */
[----:B------:R-:W-:Y:S01]  /*1a580*/  F2FP.BF16.PACK_AB R0, R199, R200 ;  /* 0x000000c8c700723e */ /* 0x000fe200000010ff */
[----:B------:R-:W2:Y:S01]  /*1a590*/  LDSM.16.MT88.4 R156, [R216+0xac00] ;  /* 0x00ac0000d89c783b */ /* 0x000ea20000004200 */
[----:B-1----:R-:W-:Y:S01]  /*1a5a0*/  F2FP.BF16.PACK_AB R3, R187, R184 ;  /* 0x000000b8bb03723e */ /* 0x002fe200000010ff */
[----:B------:R-:W-:Y:S01]  /*1a5b0*/  IMAD.MOV.U32 R100, RZ, RZ, R153 ;  /* 0x000000ffff647224 */ /* 0x000fe200078e0099 */
[----:B------:R-:W-:Y:S01]  /*1a5c0*/  LOP3.LUT R111, R111, R0, RZ, 0xc0, !PT ;  /* 0x000000006f6f7212 */ /* 0x000fe200078ec0ff */
[----:B------:R-:W-:Y:S01]  /*1a5d0*/  IMAD.MOV.U32 R251, RZ, RZ, R160 ;  /* 0x000000fffffb7224 */ /* 0x000fe200078e00a0 */
[----:B------:R-:W-:Y:S02]  /*1a5e0*/  F2FP.BF16.PACK_AB R0, R188, R189 ;  /* 0x000000bdbc00723e */ /* 0x000fe400000010ff */
[----:B------:R-:W-:Y:S01]  /*1a5f0*/  LOP3.LUT R179, R179, R3, RZ, 0xc0, !PT ;  /* 0x00000003b3b37212 */ /* 0x000fe200078ec0ff */
[----:B------:R-:W-:Y:S01]  /*1a600*/  IMAD.MOV.U32 R3, RZ, RZ, R149 ;  /* 0x000000ffff037224 */ /* 0x000fe200078e0095 */
[----:B------:R-:W-:Y:S01]  /*1a610*/  LOP3.LUT R177, R177, R0, RZ, 0xc0, !PT ;  /* 0x00000000b1b17212 */ /* 0x000fe200078ec0ff */
[-C--:B------:R-:W-:Y:S01]  /*1a620*/  HMMA.16816.F32.BF16 R112, R108, R124.reuse, R4 ;  /* 0x0000007c6c70723c */ /* 0x080fe20000041804 */
[----:B------:R-:W1:Y:S01]  /*1a630*/  LDSM.16.MT88.4 R4, [R218+0xbc00] ;  /* 0x00bc0000da04783b */ /* 0x000e620000004200 */
[----:B------:R-:W-:Y:S02]  /*1a640*/  FADD.FTZ R3, R3, R192 ;  /* 0x000000c003037221 */ /* 0x000fe40000010000 */
[----:B------:R-:W-:Y:S04]  /*1a650*/  IMAD.MOV.U32 R0, RZ, RZ, R151 ;  /* 0x000000ffff007224 */ /* 0x000fe800078e0097 */
[C---:B------:R-:W-:Y:S01]  /*1a660*/  HMMA.16816.F32.BF16 R116, R176.reuse, R124, R8 ;  /* 0x0000007cb074723c */ /* 0x040fe20000041808 */
[----:B------:R-:W-:Y:S06]  /*1a670*/  FADD.FTZ R0, R0, R101 ;  /* 0x0000006500007221 */ /* 0x000fec0000010000 */
[----:B------:R-:W-:Y:S01]  /*1a680*/  IMAD.MOV.U32 R11, RZ, RZ, R147 ;  /* 0x000000ffff0b7224 */ /* 0x000fe200078e0093 */
[-C--:B------:R-:W-:Y:S01]  /*1a690*/  HMMA.16816.F32.BF16 R120, R176, R126.reuse, R12 ;  /* 0x0000007eb078723c */ /* 0x080fe2000004180c */
[----:B------:R-:W-:Y:S03]  /*1a6a0*/  IMAD.MOV.U32 R10, RZ, RZ, R146 ;  /* 0x000000ffff0a7224 */ /* 0x000fe600078e0092 */
[----:B------:R-:W-:Y:S02]  /*1a6b0*/  IMAD.MOV.U32 R9, RZ, RZ, R148 ;  /* 0x000000ffff097224 */ /* 0x000fe400078e0094 */
        /* <DEDUP_REMOVED lines=35> */
[----:B------:R-:W-:Y:S02]  /*1a8f0*/  IMAD.MOV.U32 R107, RZ, RZ, R102 ;  /* 0x000000ffff6b7224 */ /* 0x000fe400078e0066 */
[----:B------:R-:W-:Y:S02]  /*1a900*/  FADD.FTZ R3, R243, R3 ;  /* 0x00000003f3037221 */ /* 0x000fe40000010000 */
[-C--:B------:R-:W-:Y:S01]  /*1a910*/  HMMA.16816.F32.BF16 R160, R108, R172.reuse, R52 ;  /* 0x000000ac6ca0723c */ /* 0x080fe20000041834 */
[----:B------:R-:W-:Y:S03]  /*1a920*/  IMAD.MOV.U32 R100, RZ, RZ, R104 ;  /* 0x000000ffff647224 */ /* 0x000fe600078e0068 */
[----:B------:R-:W-:Y:S02]  /*1a930*/  FADD.FTZ R3, R238, R3 ;  /* 0x00000003ee037221 */ /* 0x000fe40000010000 */
[----:B------:R-:W-:Y:S02]  /*1a940*/  IMAD.MOV.U32 R106, RZ, RZ, R103 ;  /* 0x000000ffff6a7224 */ /* 0x000fe400078e0067 */
        /* <DEDUP_REMOVED lines=16> */
[C---:B------:R-:W-:Y:S08]  /*1aa50*/  HMMA.16816.F32.BF16 R72, R176.reuse, R180, R72 ;  /* 0x000000b4b048723c */ /* 0x040ff00000041848 */
[-C--:B------:R-:W-:Y:S08]  /*1aa60*/  HMMA.16816.F32.BF16 R76, R176, R182.reuse, R76 ;  /* 0x000000b6b04c723c */ /* 0x080ff0000004184c */
[C---:B------:R-:W-:Y:S08]  /*1aa70*/  HMMA.16816.F32.BF16 R80, R108.reuse, R182, R80 ;  /* 0x000000b66c50723c */ /* 0x040ff00000041850 */
[-C--:B-1----:R-:W-:Y:S08]  /*1aa80*/  HMMA.16816.F32.BF16 R84, R108, R4.reuse, R84 ;  /* 0x000000046c54723c */ /* 0x082ff00000041854 */
        /* <DEDUP_REMOVED lines=20> */
[----:B------:R-:W-:Y:S03]  /*1abd0*/  FADD.FTZ R0, R184, R0 ;  /* 0x00000000b8007221 */ /* 0x000fe60000010000 */
[----:B------:R2:W-:Y:S01]  /*1abe0*/  STL [R1+0x50], R2 ;  /* 0x0000500201007387 */ /* 0x0005e20000100800 */
[----:B------:R-:W-:Y:S05]  /*1abf0*/  FADD.FTZ R0, R187, R0 ;  /* 0x00000000bb007221 */ /* 0x000fea0000010000 */
[----:B------:R2:W-:Y:S01]  /*1ac00*/  STL [R1+0x54], R0 ;  /* 0x0000540001007387 */ /* 0x0005e20000100800 */
[----:B-1----:R-:W-:Y:S01]  /*1ac10*/  IMAD.MOV.U32 R3, RZ, RZ, R105 ;  /* 0x000000ffff037224 */ /* 0x002fe200078e0069 */
[----:B--2--5:R-:W-:-:S05]  /*1ac20*/  @P0 BRA `(.L_x_398) ;  /* 0xffffa31000000947 */ /* 0x024fca000383ffff */
.L_x_397:
[----:B------:R-:W2:Y:S01]  /*1ac30*/  LDL.LU R5, [R1+0x48] ;  /* 0x0000480001057983 */ /* 0x000ea20000300800 */
[----:B------:R-:W3:Y:S01]  /*1ac40*/  S2UR UR7, SR_CTAID.Y ;  /* 0x00000000000779c3 */ /* 0x000ee20000002600 */
[----:B------:R-:W-:-:S02]  /*1ac50*/  UISETP.NE.AND UP4, UPT, UR26, -0x1, UPT ;  /* 0xffffffff1a00788c */ /* 0x000fc4000bf85270 */
[----:B-1----:R-:W4:Y:S01]  /*1ac60*/  LDL.LU R4, [R1+0x4c] ;  /* 0x00004c0001047983 */ /* 0x002f220000300800 */
[----:B------:R-:W-:-:S03]  /*1ac70*/  ULDC.64 UR4, c[0x0][0x1e8] ;  /* 0x00007a0000047ab9 */ /* 0x000fc60000000a00 */
[----:B------:R-:W4:Y:S04]  /*1ac80*/  LDL.LU R8, [R1+0x50] ;  /* 0x0000500001087983 */ /* 0x000f280000300800 */
[----:B------:R-:W4:Y:S01]  /*1ac90*/  LDL.LU R7, [R1+0x54] ;  /* 0x0000540001077983 */ /* 0x000f220000300800 */
[----:B------:R-:W-:Y:S01]  /*1aca0*/  ULDC.U8 UR11, c[0x0][0x329] ;  /* 0x0000ca40000b7ab9 */ /* 0x000fe20000000000 */
[----:B------:R-:W-:Y:S01]  /*1acb0*/  BSSY B0, `(.L_x_401) ;  /* 0x0000177000007945 */ /* 0x000fe20003800000 */
[----:B------:R-:W-:Y:S02]  /*1acc0*/  UISETP.NE.AND UP3, UPT, UR11, URZ, UPT ;  /* 0x0000003f0b00728c */ /* 0x000fe4000bf65270 */
[----:B------:R-:W-:Y:S02]  /*1acd0*/  ULDC.U8 UR10, c[0x0][0x328] ;  /* 0x0000ca00000a7ab9 */ /* 0x000fe40000000000 */
[----:B------:R-:W-:-:S02]  /*1ace0*/  @UP4 UIMAD.WIDE.U32 UR14, UR26, UR4, URZ ;  /* 0x000000041a0e42a5 */ /* 0x000fc4000f8e003f */
[----:B------:R-:W-:Y:S02]  /*1acf0*/  UISETP.NE.AND UP2, UPT, UR10, URZ, UPT ;  /* 0x0000003f0a00728c */ /* 0x000fe4000bf45270 */
[----:B------:R-:W-:Y:S02]  /*1ad00*/  @UP4 UIMAD UR8, UR26, UR5, UR15 ;  /* 0x000000051a0842a4 */ /* 0x000fe4000f8e020f */
[----:B---3--:R-:W-:Y:S02]  /*1ad10*/  @!UP4 USHF.R.S32.HI UR12, URZ, 0x1f, UR7 ;  /* 0x0000001f3f0cc899 */ /* 0x008fe40008011407 */
[----:B------:R-:W-:Y:S01]  /*1ad20*/  @!UP3 UISETP.NE.AND UP1, UPT, UR10, URZ, UPT ;  /* 0x0000003f0a00b28c */ /* 0x000fe2000bf25270 */
[----:B------:R-:W1:Y:S01]  /*1ad30*/  S2UR UR10, SR_CTAID.X ;  /* 0x00000000000a79c3 */ /* 0x000e620000002500 */
[----:B------:R-:W-:Y:S02]  /*1ad40*/  ULDC.64 UR4, c[0x0][0x1e0] ;  /* 0x0000780000047ab9 */ /* 0x000fe40000000a00 */
[----:B------:R-:W-:-:S02]  /*1ad50*/  UISETP.EQ.AND UP2, UPT, UR11, URZ, UP2 ;  /* 0x0000003f0b00728c */ /* 0x000fc40009742270 */
[----:B------:R-:W-:Y:S02]  /*1ad60*/  @!UP4 UIMAD UR12, UR12, UR4, URZ ;  /* 0x000000040c0cc2a4 */ /* 0x000fe4000f8e023f */
[----:B------:R-:W-:Y:S01]  /*1ad70*/  ULDC UR9, c[0x0][0x214] ;  /* 0x0000850000097ab9 */ /* 0x000fe20000000800 */
[----:B------:R-:W3:Y:S01]  /*1ad80*/  S2UR UR11, SR_CTAID.Z ;  /* 0x00000000000b79c3 */ /* 0x000ee20000002700 */
[----:B------:R-:W-:Y:S02]  /*1ad90*/  @!UP4 UIMAD UR12, UR7, UR5, UR12 ;  /* 0x00000005070cc2a4 */ /* 0x000fe4000f8e020c */
[----:B------:R-:W-:Y:S02]  /*1ada0*/  @UP3 ULDC UR15, c[0x0][0x210] ;  /* 0x00008400000f3ab9 */ /* 0x000fe40000000800 */
[----:B------:R-:W-:Y:S02]  /*1adb0*/  ULDC UR5, c[0x0][0x234] ;  /* 0x00008d0000057ab9 */ /* 0x000fe40000000800 */
[----:B------:R-:W-:-:S02]  /*1adc0*/  @UP3 UIMAD UR15, UR15, UR9, URZ ;  /* 0x000000090f0f32a4 */ /* 0x000fc4000f8e023f */
[----:B------:R-:W-:Y:S02]  /*1add0*/  UISETP.NE.OR UP0, UPT, UR26, -0x1, !UP2 ;  /* 0xffffffff1a00788c */ /* 0x000fe4000d705670 */
[----:B------:R-:W-:Y:S02]  /*1ade0*/  @!UP3 USEL UR15, UR9, UR5, !UP1 ;  /* 0x00000005090fb287 */ /* 0x000fe4000c800000 */
[----:B------:R-:W-:Y:S02]  /*1adf0*/  @!UP4 UIMAD.WIDE.U32 UR18, UR7, UR4, URZ ;  /* 0x000000040712c2a5 */ /* 0x000fe4000f8e003f */
[----:B------:R-:W-:Y:S02]  /*1ae00*/  @UP3 UMOV UR13, 0x1 ;  /* 0x00000001000d3882 */ /* 0x000fe40000000000 */
[----:B------:R-:W-:Y:S02]  /*1ae10*/  ULDC UR4, c[0x0][0x1c0] ;  /* 0x0000700000047ab9 */ /* 0x000fe40000000800 */
[----:B------:R-:W-:-:S02]  /*1ae20*/  @!UP3 UIMAD UR13, UR15, UR4, URZ ;  /* 0x000000040f0db2a4 */ /* 0x000fc4000f8e023f */
[----:B------:R-:W-:Y:S02]  /*1ae30*/  @UP3 ULDC UR16, c[0x0][0x210] ;  /* 0x0000840000103ab9 */ /* 0x000fe40000000800 */
[----:B------:R-:W-:Y:S02]  /*1ae40*/  UIMAD UR5, UR7, UR13, URZ ;  /* 0x0000000d070572a4 */ /* 0x000fe4000f8e023f */
[----:B------:R-:W-:Y:S02]  /*1ae50*/  @!UP3 UMOV UR16, 0x1 ;  /* 0x000000010010b882 */ /* 0x000fe40000000000 */
[----:B------:R-:W-:Y:S02]  /*1ae60*/  @!UP0 UIMAD UR26, UR7, UR9, URZ ;  /* 0x00000009071a82a4 */ /* 0x000fe4000f8e023f */
[----:B-1----:R-:W-:Y:S02]  /*1ae70*/  UIMAD UR4, UR10, UR16, URZ ;  /* 0x000000100a0472a4 */ /* 0x002fe4000f8e023f */
[----:B------:R-:W-:-:S02]  /*1ae80*/  USEL UR5, UR5, URZ, !UP2 ;  /* 0x0000003f05057287 */ /* 0x000fc4000d000000 */
[----:B------:R-:W-:Y:S02]  /*1ae90*/  USHF.L.U32 UR4, UR4, 0x7, URZ ;  /* 0x0000000704047899 */ /* 0x000fe4000800063f */
[----:B---3--:R-:W-:Y:S02]  /*1aea0*/  UIMAD UR15, UR11, UR15, UR5 ;  /* 0x0000000f0b0f72a4 */ /* 0x008fe4000f8e0205 */
[----:B------:R-:W-:Y:S02]  /*1aeb0*/  @!UP2 UMOV UR20, URZ ;  /* 0x0000003f0014ac82 */ /* 0x000fe40008000000 */
[----:B------:R-:W-:Y:S02]  /*1aec0*/  @UP2 UMOV UR20, UR26 ;  /* 0x0000001a00142c82 */ /* 0x000fe40008000000 */
[----:B------:R-:W-:Y:S02]  /*1aed0*/  @!UP2 UMOV UR21, URZ ;  /* 0x0000003f0015ac82 */ /* 0x000fe40008000000 */
[----:B------:R-:W-:-:S02]  /*1aee0*/  USHF.R.S32.HI UR5, URZ, 0x1f, UR4 ;  /* 0x0000001f3f057899 */ /* 0x000fc40008011404 */
[----:B------:R-:W-:Y:S02]  /*1aef0*/  @UP2 USHF.R.S32.HI UR21, URZ, 0x1f, UR26 ;  /* 0x0000001f3f152899 */ /* 0x000fe4000801141a */
[----:B------:R-:W-:Y:S02]  /*1af00*/  USHF.R.S32.HI UR7, URZ, 0x1f, UR15 ;  /* 0x0000001f3f077899 */ /* 0x000fe4000801140f */
[----:B------:R-:W-:Y:S02]  /*1af10*/  UIADD3 UR4, UP1, UP0, UR4, UR20, UR15 ;  /* 0x0000001404047290 */ /* 0x000fe4000f83e00f */
[----:B------:R-:W-:Y:S02]  /*1af20*/  @!UP4 UIADD3 UR8, UR19, UR12, URZ ;  /* 0x0000000c1308c290 */ /* 0x000fe4000fffe03f */
[----:B------:R-:W-:Y:S02]  /*1af30*/  UIADD3.X UR5, UR5, UR21, UR7, UP1, UP0 ;  /* 0x0000001505057290 */ /* 0x000fe40008fe0407 */
[----:B------:R-:W-:Y:S01]  /*1af40*/  @!UP4 UMOV UR14, UR18 ;  /* 0x00000012000ecc82 */ /* 0x000fe20008000000 */
[----:B--2---:R-:W1:Y:S04]  /*1af50*/  SHFL.BFLY PT, R2, R5, 0x2, 0x1f ;  /* 0x0c401f0005027f89 */ /* 0x004e6800000e0000 */
[----:B----4-:R-:W2:Y:S01]  /*1af60*/  SHFL.BFLY PT, R0, R4, 0x2, 0x1f ;  /* 0x0c401f0004007f89 */ /* 0x010ea200000e0000 */
[----:B-1----:R-:W-:-:S03]  /*1af70*/  FADD.FTZ R2, R2, R5 ;  /* 0x0000000502027221 */ /* 0x002fc60000010000 */
[----:B------:R-:W-:Y:S01]  /*1af80*/  SHFL.BFLY PT, R5, R7, 0x2, 0x1f ;  /* 0x0c401f0007057f89 */ /* 0x000fe200000e0000 */
[----:B--2---:R-:W-:-:S03]  /*1af90*/  FADD.FTZ R0, R0, R4 ;  /* 0x0000000400007221 */ /* 0x004fc60000010000 */
[----:B------:R-:W1:Y:S04]  /*1afa0*/  SHFL.BFLY PT, R4, R8, 0x2, 0x1f ;  /* 0x0c401f0008047f89 */ /* 0x000e6800000e0000 */
[----:B------:R-:W2:Y:S04]  /*1afb0*/  SHFL.BFLY PT, R6, R0, 0x1, 0x1f ;  /* 0x0c201f0000067f89 */ /* 0x000ea800000e0000 */
[----:B------:R-:W3:Y:S01]  /*1afc0*/  SHFL.BFLY PT, R3, R2, 0x1, 0x1f ;  /* 0x0c201f0002037f89 */ /* 0x000ee200000e0000 */
[----:B-1----:R-:W-:Y:S02]  /*1afd0*/  FADD.FTZ R4, R4, R8 ;  /* 0x0000000804047221 */ /* 0x002fe40000010000 */
[----:B--2---:R-:W-:Y:S01]  /*1afe0*/  FADD.FTZ R47, R0, R6 ;  /* 0x00000006002f7221 */ /* 0x004fe20000010000 */
[----:B------:R-:W-:Y:S01]  /*1aff0*/  MOV R0, 0x3f800000 ;  /* 0x3f80000000007802 */ /* 0x000fe20000000f00 */
[----:B---3--:R-:W-:-:S03]  /*1b000*/  FADD.FTZ R48, R2, R3 ;  /* 0x0000000302307221 */ /* 0x008fc60000010000 */
[----:B------:R-:W-:Y:S01]  /*1b010*/  FSETP.NE.FTZ.AND P4, PT, R47, RZ, PT ;  /* 0x000000ff2f00720b */ /* 0x000fe20003f95000 */
[----:B------:R-:W-:Y:S01]  /*1b020*/  FADD.FTZ R2, R5, R7 ;  /* 0x0000000705027221 */ /* 0x000fe20000010000 */
[----:B------:R-:W-:Y:S01]  /*1b030*/  MOV R3, 0x3f800000 ;  /* 0x3f80000000037802 */ /* 0x000fe20000000f00 */
[----:B------:R-:W1:Y:S01]  /*1b040*/  SHFL.BFLY PT, R5, R4, 0x1, 0x1f ;  /* 0x0c201f0004057f89 */ /* 0x000e6200000e0000 */
[----:B------:R-:W-:-:S03]  /*1b050*/  FSETP.NE.FTZ.AND P5, PT, R48, RZ, PT ;  /* 0x000000ff3000720b */ /* 0x000fc60003fb5000 */
[----:B------:R-:W2:Y:S06]  /*1b060*/  SHFL.BFLY PT, R6, R2, 0x1, 0x1f ;  /* 0x0c201f0002067f89 */ /* 0x000eac00000e0000 */
[----:B------:R-:W3:Y:S08]  /*1b070*/  @P4 MUFU.RCP R3, R47 ;  /* 0x0000002f00034308 */ /* 0x000ef00000001000 */
[----:B------:R-:W4:Y:S01]  /*1b080*/  @P5 MUFU.RCP R0, R48 ;  /* 0x0000003000005308 */ /* 0x000f220000001000 */
[----:B-1----:R-:W-:-:S02]  /*1b090*/  FADD.FTZ R101, R4, R5 ;  /* 0x0000000504657221 */ /* 0x002fc40000010000 */
[----:B---3--:R-:W-:Y:S02]  /*1b0a0*/  FMUL.FTZ R3, R3, c[0x0][0x2dc] ;  /* 0x0000b70003037a20 */ /* 0x008fe40000410000 */
[----:B--2---:R-:W-:Y:S01]  /*1b0b0*/  FADD.FTZ R100, R2, R6 ;  /* 0x0000000602647221 */ /* 0x004fe20000010000 */
[----:B------:R-:W-:Y:S01]  /*1b0c0*/  FSETP.NE.FTZ.AND P3, PT, R101, RZ, PT ;  /* 0x000000ff6500720b */ /* 0x000fe20003f75000 */
[C---:B------:R-:W-:Y:S01]  /*1b0d0*/  FMUL.FTZ R19, R3.reuse, R71 ;  /* 0x0000004703137220 */ /* 0x040fe20000410000 */
[----:B------:R-:W-:Y:S01]  /*1b0e0*/  MOV R2, 0x3f800000 ;  /* 0x3f80000000027802 */ /* 0x000fe20000000f00 */
[----:B------:R-:W1:Y:S01]  /*1b0f0*/  S2R R71, SR_TID.X ;  /* 0x0000000000477919 */ /* 0x000e620000002100 */
[----:B------:R-:W-:Y:S01]  /*1b100*/  FSETP.NE.FTZ.AND P2, PT, R100, RZ, PT ;  /* 0x000000ff6400720b */ /* 0x000fe20003f55000 */
[----:B----4-:R-:W-:Y:S02]  /*1b110*/  FMUL.FTZ R0, R0, c[0x0][0x2dc] ;  /* 0x0000b70000007a20 */ /* 0x010fe40000410000 */
[----:B------:R-:W-:-:S02]  /*1b120*/  FMUL.FTZ R114, R3, R114 ;  /* 0x0000007203727220 */ /* 0x000fc40000410000 */
[C---:B------:R-:W-:Y:S02]  /*1b130*/  FMUL.FTZ R20, R0.reuse, R69 ;  /* 0x0000004500147220 */ /* 0x040fe40000410000 */
[C---:B------:R-:W-:Y:S02]  /*1b140*/  FMUL.FTZ R112, R0.reuse, R112 ;  /* 0x0000007000707220 */ /* 0x040fe40000410000 */
[----:B------:R-:W2:Y:S01]  /*1b150*/  @P3 MUFU.RCP R2, R101 ;  /* 0x0000006500023308 */ /* 0x000ea20000001000 */
[C---:B------:R-:W-:Y:S02]  /*1b160*/  FMUL.FTZ R44, R0.reuse, R113 ;  /* 0x00000071002c7220 */ /* 0x040fe40000410000 */
        /* <DEDUP_REMOVED lines=8> */
[----:B-1----:R-:W-:Y:S01]  /*1b1f0*/  SHF.R.S32.HI R69, RZ, 0x1f, R71 ;  /* 0x0000001fff457819 */ /* 0x002fe20000011447 */
[----:B------:R-:W-:Y:S01]  /*1b200*/  FMUL.FTZ R144, R0, R144 ;  /* 0x0000009000907220 */ /* 0x000fe20000410000 */
        /* <DEDUP_REMOVED lines=23> */
[C---:B------:R-:W-:Y:S01]  /*1b380*/  FMUL.FTZ R43, R3.reuse, R115 ;  /* 0x00000073032b7220 */ /* 0x040fe20000410000 */
[----:B------:R-:W-:Y:S01]  /*1b390*/  F2FP.BF16.PACK_AB R12, R12, R84 ;  /* 0x000000540c0c723e */ /* 0x000fe200000010ff */
[C---:B------:R-:W-:Y:S01]  /*1b3a0*/  FMUL.FTZ R126, R3.reuse, R126 ;  /* 0x0000007e037e7220 */ /* 0x040fe20000410000 */
[----:B------:R-:W-:Y:S01]  /*1b3b0*/  F2FP.BF16.PACK_AB R8, R8, R96 ;  /* 0x000000600808723e */ /* 0x000fe200000010ff */
[C---:B------:R-:W-:Y:S01]  /*1b3c0*/  FMUL.FTZ R41, R3.reuse, R127 ;  /* 0x0000007f03297220 */ /* 0x040fe20000410000 */
[----:B------:R-:W1:Y:S01]  /*1b3d0*/  @P2 MUFU.RCP R0, R100 ;  /* 0x0000006400002308 */ /* 0x000e620000001000 */
        /* <DEDUP_REMOVED lines=29> */
[CC--:B------:R-:W-:Y:S01]  /*1b5b0*/  LEA.HI R3, R69.reuse, R71.reuse, RZ, 0x2 ;  /* 0x0000004745037211 */ /* 0x0c0fe200078f10ff */
[----:B--2---:R-:W-:Y:S01]  /*1b5c0*/  FMUL.FTZ R2, R2, c[0x0][0x2dc] ;  /* 0x0000b70002027a20 */ /* 0x004fe20000410000 */
[----:B------:R-:W-:Y:S01]  /*1b5d0*/  LEA.HI R69, R69, R71, RZ, 0x5 ;  /* 0x0000004745457211 */ /* 0x000fe200078f28ff */
[----:B-1----:R-:W-:Y:S01]  /*1b5e0*/  FMUL.FTZ R0, R0, c[0x0][0x2dc] ;  /* 0x0000b70000007a20 */ /* 0x002fe20000410000 */
[----:B------:R-:W-:Y:S01]  /*1b5f0*/  SHF.R.S32.HI R68, RZ, 0x2, R3 ;  /* 0x00000002ff447819 */ /* 0x000fe20000011403 */
[C---:B------:R-:W-:Y:S01]  /*1b600*/  FMUL.FTZ R116, R2.reuse, R116 ;  /* 0x0000007402747220 */ /* 0x040fe20000410000 */
[----:B------:R-:W-:Y:S01]  /*1b610*/  LOP3.LUT R3, R3, 0xfffffffc, RZ, 0xc0, !PT ;  /* 0xfffffffc03037812 */ /* 0x000fe200078ec0ff */
[C---:B------:R-:W-:Y:S01]  /*1b620*/  FMUL.FTZ R46, R2.reuse, R117 ;  /* 0x00000075022e7220 */ /* 0x040fe20000410000 */
[----:B------:R-:W-:Y:S01]  /*1b630*/  SHF.R.S32.HI R21, RZ, 0x5, R69 ;  /* 0x00000005ff157819 */ /* 0x000fe20000011445 */
[C---:B------:R-:W-:Y:S01]  /*1b640*/  FMUL.FTZ R120, R2.reuse, R120 ;  /* 0x0000007802787220 */ /* 0x040fe20000410000 */
[----:B------:R-:W-:Y:S01]  /*1b650*/  F2FP.BF16.PACK_AB R11, R11, R86 ;  /* 0x000000560b0b723e */ /* 0x000fe200000010ff */
[----:B------:R-:W-:Y:S01]  /*1b660*/  FMUL.FTZ R45, R2, R121 ;  /* 0x00000079022d7220 */ /* 0x000fe20000410000 */
        /* <DEDUP_REMOVED lines=36> */
[----:B------:R-:W-:Y:S01]  /*1b8b0*/  FMUL.FTZ R122, R0, R122 ;  /* 0x0000007a007a7220 */ /* 0x000fe20000410000 */
        /* <DEDUP_REMOVED lines=34> */
[----:B------:R-:W-:Y:S02]  /*1bae0*/  LEA.HI R0, R2, R2, RZ, 0x1 ;  /* 0x0000000202007211 */ /* 0x000fe400078f08ff */
[----:B------:R-:W-:Y:S02]  /*1baf0*/  F2FP.BF16.PACK_AB R9, R9, R90 ;  /* 0x0000005a0909723e */ /* 0x000fe400000010ff */
[----:B------:R-:W-:Y:S02]  /*1bb00*/  SHF.R.S32.HI R5, RZ, 0x1, R0 ;  /* 0x00000001ff057819 */ /* 0x000fe40000011400 */
[----:B------:R-:W-:-:S02]  /*1bb10*/  LOP3.LUT R4, R0, 0x3fffffe, RZ, 0xc0, !PT ;  /* 0x03fffffe00047812 */ /* 0x000fc400078ec0ff */
[----:B------:R-:W-:Y:S02]  /*1bb20*/  IADD3 R0, -R3, R71, RZ ;  /* 0x0000004703007210 */ /* 0x000fe40007ffe1ff */
        /* <DEDUP_REMOVED lines=12> */
[C---:B------:R-:W-:Y:S01]  /*1bbf0*/  IADD3 R2, R0.reuse, -0x10, RZ ;  /* 0xfffffff000027810 */ /* 0x040fe20007ffe0ff */
[----:B------:R-:W-:Y:S01]  /*1bc00*/  STS [R0], R44 ;  /* 0x0000002c00007388 */ /* 0x000fe20000000800 */
[----:B------:R-:W-:Y:S02]  /*1bc10*/  SEL R3, R3, 0xffffffe0, !P0 ;  /* 0xffffffe003037807 */ /* 0x000fe40004000000 */
[C---:B------:R-:W-:Y:S01]  /*1bc20*/  @P1 IADD3 R2, R0.reuse, 0x10, RZ ;  /* 0x0000001000021810 */ /* 0x040fe20007ffe0ff */
[----:B------:R-:W-:Y:S01]  /*1bc30*/  STS [R0+0x200], R43 ;  /* 0x0002002b00007388 */ /* 0x000fe20000000800 */
[----:B------:R-:W-:Y:S02]  /*1bc40*/  IADD3 R4, R0, R3, RZ ;  /* 0x0000000300047210 */ /* 0x000fe40007ffe0ff */
        /* <DEDUP_REMOVED lines=8> */
[----:B------:R-:W-:Y:S04]  /*1bcd0*/  STS [R4], R40 ;  /* 0x0000002804007388 */ /* 0x000fe80000000800 */
[----:B------:R-:W-:Y:S04]  /*1bce0*/  STS [R4+0x200], R39 ;  /* 0x0002002704007388 */ /* 0x000fe80000000800 */
[----:B------:R-:W-:Y:S04]  /*1bcf0*/  STS [R3], R37 ;  /* 0x0000002503007388 */ /* 0x000fe80000000800 */
        /* <DEDUP_REMOVED lines=27> */
[----:B------:R2:W-:Y:S04]  /*1beb0*/  STS [R2+0x5000], R14 ;  /* 0x0050000e02007388 */ /* 0x0005e80000000800 */
[----:B------:R3:W-:Y:S04]  /*1bec0*/  STS [R2+0x5200], R13 ;  /* 0x0052000d02007388 */ /* 0x0007e80000000800 */
[----:B------:R4:W-:Y:S04]  /*1bed0*/  STS [R4+0x4000], R12 ;  /* 0x0040000c04007388 */ /* 0x0009e80000000800 */
[----:B------:R-:W-:Y:S04]  /*1bee0*/  STS [R4+0x4200], R11 ;  /* 0x0042000b04007388 */ /* 0x000fe80000000800 */
[----:B------:R-:W-:Y:S04]  /*1bef0*/  STS [R3+0x4000], R8 ;  /* 0x0040000803007388 */ /* 0x000fe80000000800 */
[----:B------:R-:W-:Y:S01]  /*1bf00*/  STS [R3+0x4200], R7 ;  /* 0x0042000703007388 */ /* 0x000fe20000000800 */
[----:B-1----:R-:W-:-:S03]  /*1bf10*/  LOP3.LUT R0, R69, 0xffffffe0, RZ, 0xc0, !PT ;  /* 0xffffffe045007812 */ /* 0x002fc600078ec0ff */
[----:B------:R-:W-:Y:S01]  /*1bf20*/  STS [R4+0x5000], R10 ;  /* 0x0050000a04007388 */ /* 0x000fe20000000800 */
[----:B------:R-:W-:Y:S02]  /*1bf30*/  IADD3 R0, -R0, R71, RZ ;  /* 0x0000004700007210 */ /* 0x000fe40007ffe1ff */
[----:B--2---:R-:W-:Y:S01]  /*1bf40*/  MOV R14, 0x7f800000 ;  /* 0x7f800000000e7802 */ /* 0x004fe20000000f00 */
[----:B------:R1:W-:Y:S01]  /*1bf50*/  STS [R4+0x5200], R9 ;  /* 0x0052000904007388 */ /* 0x0003e20000000800 */
[----:B------:R-:W-:Y:S01]  /*1bf60*/  LOP3.LUT P0, RZ, R0, 0x3, RZ, 0xc0, !PT ;  /* 0x0000000300ff7812 */ /* 0x000fe2000780c0ff */
[----:B---3--:R-:W2:Y:S01]  /*1bf70*/  @P3 MUFU.LG2 R2, R101 ;  /* 0x0000006500023308 */ /* 0x008ea20000000c00 */
[----:B------:R-:W-:Y:S01]  /*1bf80*/  MOV R13, 0x7f800000 ;  /* 0x7f800000000d7802 */ /* 0x000fe20000000f00 */
[----:B------:R-:W-:Y:S01]  /*1bf90*/  STS [R3+0x5000], R6 ;  /* 0x0050000603007388 */ /* 0x000fe20000000800 */
[----:B----4-:R-:W-:-:S03]  /*1bfa0*/  MOV R12, 0x7f800000 ;  /* 0x7f800000000c7802 */ /* 0x010fc60000000f00 */
[----:B------:R3:W-:Y:S02]  /*1bfb0*/  STS [R3+0x5200], R5 ;  /* 0x0052000503007388 */ /* 0x0007e40000000800 */
[----:B------:R-:W4:Y:S02]  /*1bfc0*/  @P2 MUFU.LG2 R0, R100 ;  /* 0x0000006400002308 */ /* 0x000f240000000c00 */
[----:B------:R-:W-:Y:S01]  /*1bfd0*/  BAR.SYNC.DEFER_BLOCKING 0x0 ;  /* 0x0000000000007b1d */ /* 0x000fe20000010000 */
[----:B--2---:R-:W-:-:S05]  /*1bfe0*/  @P3 FMUL.FTZ R2, R2, 0.69314718246459960938 ;  /* 0x3f31721802023820 */ /* 0x004fca0000410000 */
[----:B-1----:R-:W1:Y:S01]  /*1bff0*/  @P5 MUFU.LG2 R4, R48 ;  /* 0x0000003000045308 */ /* 0x002e620000000c00 */
[----:B----4-:R-:W-:Y:S01]  /*1c000*/  @P2 FMUL.FTZ R0, R0, 0.69314718246459960938 ;  /* 0x3f31721800002820 */ /* 0x010fe20000410000 */
[----:B------:R-:W-:Y:S01]  /*1c010*/  MOV R9, 0x7f800000 ;  /* 0x7f80000000097802 */ /* 0x000fe20000000f00 */
[----:B------:R-:W-:Y:S02]  /*1c020*/  @P3 FFMA.FTZ R9, R103, c[0x0][0x238], R2 ;  /* 0x00008e0067093a23 */ /* 0x000fe40000010002 */
[----:B------:R-:W-:-:S03]  /*1c030*/  @P2 FFMA.FTZ R12, R102, c[0x0][0x238], R0 ;  /* 0x00008e00660c2a23 */ /* 0x000fc60000010000 */
[----:B---3--:R-:W2:Y:S01]  /*1c040*/  @P4 MUFU.LG2 R3, R47 ;  /* 0x0000002f00034308 */ /* 0x008ea20000000c00 */
[----:B-----5:R3:W4:Y:S04]  /*1c050*/  LDS.128 R28, [R222] ;  /* 0x00000000de1c7984 */ /* 0x0207280000000c00 */
[----:B------:R3:W3:Y:S01]  /*1c060*/  LDS.128 R40, [R222+0x800] ;  /* 0x00080000de287984 */ /* 0x0006e20000000c00 */
[----:B-1----:R-:W-:-:S03]  /*1c070*/  @P5 FMUL.FTZ R4, R4, 0.69314718246459960938 ;  /* 0x3f31721804045820 */ /* 0x002fc60000410000 */
[----:B------:R1:W1:Y:S01]  /*1c080*/  LDS.128 R52, [R222+0x1000] ;  /* 0x00100000de347984 */ /* 0x0002620000000c00 */
[----:B------:R-:W-:-:S03]  /*1c090*/  @P5 FFMA.FTZ R13, R105, c[0x0][0x238], R4 ;  /* 0x00008e00690d5a23 */ /* 0x000fc60000010004 */
[----:B------:R1:W1:Y:S01]  /*1c0a0*/  LDS.128 R64, [R222+0x1800] ;  /* 0x00180000de407984 */ /* 0x0002620000000c00 */
[----:B--2---:R-:W-:-:S03]  /*1c0b0*/  @P4 FMUL.FTZ R3, R3, 0.69314718246459960938 ;  /* 0x3f31721803034820 */ /* 0x004fc60000410000 */
[----:B------:R2:W1:Y:S01]  /*1c0c0*/  LDS.128 R24, [R222+0x2000] ;  /* 0x00200000de187984 */ /* 0x0004620000000c00 */
[----:B------:R-:W-:-:S03]  /*1c0d0*/  @P4 FFMA.FTZ R14, R104, c[0x0][0x238], R3 ;  /* 0x00008e00680e4a23 */ /* 0x000fc60000010003 */
[----:B------:R2:W1:Y:S04]  /*1c0e0*/  LDS.128 R36, [R222+0x2800] ;  /* 0x00280000de247984 */ /* 0x0004680000000c00 */
[----:B------:R2:W1:Y:S04]  /*1c0f0*/  LDS.128 R48, [R222+0x3000] ;  /* 0x00300000de307984 */ /* 0x0004680000000c00 */
[----:B------:R2:W1:Y:S04]  /*1c100*/  LDS.128 R60, [R222+0x3800] ;  /* 0x00380000de3c7984 */ /* 0x0004680000000c00 */
[----:B------:R2:W1:Y:S04]  /*1c110*/  LDS.128 R16, [R222+0x4000] ;  /* 0x00400000de107984 */ /* 0x0004680000000c00 */
[----:B------:R2:W1:Y:S04]  /*1c120*/  LDS.128 R32, [R222+0x4800] ;  /* 0x00480000de207984 */ /* 0x0004680000000c00 */
[----:B------:R2:W1:Y:S04]  /*1c130*/  LDS.128 R44, [R222+0x5000] ;  /* 0x00500000de2c7984 */ /* 0x0004680000000c00 */
[----:B------:R2:W1:Y:S01]  /*1c140*/  LDS.128 R56, [R222+0x5800] ;  /* 0x00580000de387984 */ /* 0x0004620000000c00 */
[----:B------:R-:W-:Y:S05]  /*1c150*/  @P0 BRA `(.L_x_402) ;  /* 0x000002c000000947 */ /* 0x000fea0003800000 */
[----:B---34-:R-:W3:Y:S01]  /*1c160*/  S2R R3, SR_TID.X ;  /* 0x0000000000037919 */ /* 0x018ee20000002100 */
[----:B------:R-:W-:-:S04]  /*1c170*/  SHF.R.S32.HI R2, RZ, 0x1f, R21 ;  /* 0x0000001fff027819 */ /* 0x000fc80000011415 */
[----:B------:R-:W-:-:S04]  /*1c180*/  LEA.HI R2, R2, R21, RZ, 0x2 ;  /* 0x0000001502027211 */ /* 0x000fc800078f10ff */
[----:B------:R-:W-:-:S05]  /*1c190*/  LOP3.LUT R2, R2, 0xffffffc, RZ, 0xc0, !PT ;  /* 0x0ffffffc02027812 */ /* 0x000fca00078ec0ff */
[----:B------:R-:W-:Y:S01]  /*1c1a0*/  IMAD.IADD R2, R21, 0x1, -R2 ;  /* 0x0000000115027824 */ /* 0x000fe200078e0a02 */
[----:B---3--:R-:W-:-:S04]  /*1c1b0*/  SHF.R.S32.HI R0, RZ, 0x1f, R3 ;  /* 0x0000001fff007819 */ /* 0x008fc80000011403 */
[----:B------:R-:W-:-:S04]  /*1c1c0*/  LEA.HI R0, R0, R3, RZ, 0x5 ;  /* 0x0000000300007211 */ /* 0x000fc800078f28ff */
[----:B------:R-:W-:-:S05]  /*1c1d0*/  LOP3.LUT R0, R0, 0xffffffe0, RZ, 0xc0, !PT ;  /* 0xffffffe000007812 */ /* 0x000fca00078ec0ff */
[----:B------:R-:W-:-:S05]  /*1c1e0*/  IMAD.IADD R0, R3, 0x1, -R0 ;  /* 0x0000000103007824 */ /* 0x000fca00078e0a00 */
[----:B------:R-:W-:-:S04]  /*1c1f0*/  SHF.R.S32.HI R3, RZ, 0x1f, R0 ;  /* 0x0000001fff037819 */ /* 0x000fc80000011400 */
[----:B------:R-:W-:-:S04]  /*1c200*/  LEA.HI R0, R3, R0, RZ, 0x2 ;  /* 0x0000000003007211 */ /* 0x000fc800078f10ff */
[----:B------:R-:W-:-:S05]  /*1c210*/  SHF.R.S32.HI R0, RZ, 0x2, R0 ;  /* 0x00000002ff007819 */ /* 0x000fca0000011400 */
[----:B------:R-:W-:-:S05]  /*1c220*/  IMAD R0, R2, 0x10, R0 ;  /* 0x0000001002007824 */ /* 0x000fca00078e0200 */
[C---:B------:R-:W-:Y:S02]  /*1c230*/  ISETP.GE.AND P6, PT, R0.reuse, UR6, PT ;  /* 0x0000000600007c0c */ /* 0x040fe4000bfc6270 */
[C---:B------:R-:W-:Y:S02]  /*1c240*/  IADD3 R2, R0.reuse, 0x8, RZ ;  /* 0x0000000800027810 */ /* 0x040fe40007ffe0ff */
[----:B------:R-:W-:Y:S02]  /*1c250*/  IADD3 R5, R0, 0x40, RZ ;  /* 0x0000004000057810 */ /* 0x000fe40007ffe0ff */
[----:B------:R-:W-:Y:S02]  /*1c260*/  ISETP.GE.AND P5, PT, R2, UR6, PT ;  /* 0x0000000602007c0c */ /* 0x000fe4000bfa6270 */
[----:B------:R-:W-:Y:S02]  /*1c270*/  IADD3 R4, R0, 0x48, RZ ;  /* 0x0000004800047810 */ /* 0x000fe40007ffe0ff */
[----:B------:R-:W-:-:S02]  /*1c280*/  ISETP.GE.AND P4, PT, R5, UR6, PT ;  /* 0x0000000605007c0c */ /* 0x000fc4000bf86270 */
[----:B------:R-:W-:Y:S01]  /*1c290*/  ISETP.GE.AND P3, PT, R4, UR6, PT ;  /* 0x0000000604007c0c */ /* 0x000fe2000bf66270 */
[----:B------:R-:W-:-:S05]  /*1c2a0*/  @!P6 IMAD R3, R0, UR16, RZ ;  /* 0x000000100003ec24 */ /* 0x000fca000f8e02ff */
[----:B------:R-:W-:Y:S01]  /*1c2b0*/  @!P6 IADD3 R0, P0, R3, UR4, RZ ;  /* 0x000000040300ec10 */ /* 0x000fe2000ff1e0ff */
[----:B------:R-:W-:-:S03]  /*1c2c0*/  @!P5 IMAD R2, R2, UR16, RZ ;  /* 0x000000100202dc24 */ /* 0x000fc6000f8e02ff */
[----:B------:R-:W-:Y:S01]  /*1c2d0*/  @!P6 LEA.HI.X.SX32 R6, R3, UR5, 0x1, P0 ;  /* 0x000000050306ec11 */ /* 0x000fe200080f0eff */
[----:B------:R-:W-:Y:S01]  /*1c2e0*/  @!P4 IMAD R5, R5, UR16, RZ ;  /* 0x000000100505cc24 */ /* 0x000fe2000f8e02ff */
[----:B------:R-:W-:Y:S01]  /*1c2f0*/  @!P6 LEA R10, P1, R0, c[0x0][0x200], 0x2 ;  /* 0x00008000000aea11 */ /* 0x000fe200078210ff */
[----:B------:R-:W-:Y:S01]  /*1c300*/  @!P3 IMAD R3, R4, UR16, RZ ;  /* 0x000000100403bc24 */ /* 0x000fe2000f8e02ff */
[----:B------:R-:W-:Y:S02]  /*1c310*/  @!P5 IADD3 R7, P0, R2, UR4, RZ ;  /* 0x000000040207dc10 */ /* 0x000fe4000ff1e0ff */
[----:B------:R-:W-:Y:S02]  /*1c320*/  @!P6 LEA.HI.X R11, R0, c[0x0][0x204], R6, 0x2, P1 ;  /* 0x00008100000bea11 */ /* 0x000fe400008f1406 */
[----:B------:R-:W-:Y:S02]  /*1c330*/  @!P5 LEA.HI.X.SX32 R2, R2, UR5, 0x1, P0 ;  /* 0x000000050202dc11 */ /* 0x000fe400080f0eff */
[----:B------:R-:W-:Y:S01]  /*1c340*/  @!P4 IADD3 R0, P1, R5, UR4, RZ ;  /* 0x000000040500cc10 */ /* 0x000fe2000ff3e0ff */
[----:B------:R3:W-:Y:S01]  /*1c350*/  @!P6 STG.E [R10.64], R13 ;  /* 0x0000000d0a00e986 */ /* 0x0007e2000c10191e */
[----:B------:R-:W-:-:S02]  /*1c360*/  @!P5 LEA R6, P2, R7, c[0x0][0x200], 0x2 ;  /* 0x000080000706da11 */ /* 0x000fc400078410ff */
[----:B------:R-:W-:Y:S02]  /*1c370*/  @!P3 IADD3 R8, P0, R3, UR4, RZ ;  /* 0x000000040308bc10 */ /* 0x000fe4000ff1e0ff */
[----:B------:R-:W-:Y:S02]  /*1c380*/  @!P4 LEA.HI.X.SX32 R5, R5, UR5, 0x1, P1 ;  /* 0x000000050505cc11 */ /* 0x000fe400088f0eff */
[----:B------:R-:W-:Y:S02]  /*1c390*/  @!P5 LEA.HI.X R7, R7, c[0x0][0x204], R2, 0x2, P2 ;  /* 0x000081000707da11 */ /* 0x000fe400010f1402 */
[----:B------:R-:W-:Y:S02]  /*1c3a0*/  @!P3 LEA.HI.X.SX32 R3, R3, UR5, 0x1, P0 ;  /* 0x000000050303bc11 */ /* 0x000fe400080f0eff */
[----:B------:R-:W-:Y:S01]  /*1c3b0*/  @!P4 LEA R4, P1, R0, c[0x0][0x200], 0x2 ;  /* 0x000080000004ca11 */ /* 0x000fe200078210ff */
[----:B------:R3:W-:Y:S01]  /*1c3c0*/  @!P5 STG.E [R6.64], R14 ;  /* 0x0000000e0600d986 */ /* 0x0007e2000c10191e */
[----:B------:R-:W-:-:S02]  /*1c3d0*/  @!P3 LEA R2, P0, R8, c[0x0][0x200], 0x2 ;  /* 0x000080000802ba11 */ /* 0x000fc400078010ff */
[----:B------:R-:W-:Y:S02]  /*1c3e0*/  @!P4 LEA.HI.X R5, R0, c[0x0][0x204], R5, 0x2, P1 ;  /* 0x000081000005ca11 */ /* 0x000fe400008f1405 */
[----:B------:R-:W-:-:S03]  /*1c3f0*/  @!P3 LEA.HI.X R3, R8, c[0x0][0x204], R3, 0x2, P0 ;  /* 0x000081000803ba11 */ /* 0x000fc600000f1403 */
[----:B------:R3:W-:Y:S04]  /*1c400*/  @!P4 STG.E [R4.64], R9 ;  /* 0x000000090400c986 */ /* 0x0007e8000c10191e */
[----:B------:R3:W-:Y:S02]  /*1c410*/  @!P3 STG.E [R2.64], R12 ;  /* 0x0000000c0200b986 */ /* 0x0007e4000c10191e */
.L_x_402:
[----:B---34-:R-:W-:Y:S05]  /*1c420*/  BSYNC B0 ;  /* 0x0000000000007941 */ /* 0x018fea0003800000 */
.L_x_401:
[----:B------:R-:W3:Y:S04]  /*1c430*/  LDL.64 R20, [R1+0x60] ;  /* 0x0000600001147983 */ /* 0x000ee80000100a00 */
[----:B------:R4:W5:Y:S04]  /*1c440*/  LDL R15, [R1+0x78] ;  /* 0x00007800010f7983 */ /* 0x0009680000100800 */
[----:B------:R4:W5:Y:S01]  /*1c450*/  LDL R14, [R1+0x7c] ;  /* 0x00007c00010e7983 */ /* 0x0009620000100800 */
[----:B------:R-:W-:Y:S01]  /*1c460*/  UIMAD UR10, UR10, -0x80, UR28 ;  /* 0xffffff800a0a78a4 */ /* 0x000fe2000f8e021c */
[----:B------:R-:W-:Y:S01]  /*1c470*/  BSSY B0, `(.L_x_403) ;  /* 0x0000021000007945 */ /* 0x000fe20003800000 */
[----:B------:R-:W-:Y:S01]  /*1c480*/  USHF.R.S32.HI UR7, URZ, 0x1f, UR11 ;  /* 0x0000001f3f077899 */ /* 0x000fe2000801140b */
[----:B------:R-:W2:Y:S01]  /*1c490*/  S2R R4, SR_TID.X ;  /* 0x0000000000047919 */ /* 0x000ea20000002100 */
[----:B------:R-:W-:-:S02]  /*1c4a0*/  ULDC.64 UR4, c[0x0][0x1f0] ;  /* 0x00007c0000047ab9 */ /* 0x000fc40000000a00 */
[----:B------:R-:W-:Y:S01]  /*1c4b0*/  UIMAD UR4, UR7, UR4, URZ ;  /* 0x00000004070472a4 */ /* 0x000fe2000f8e023f */
[----:B------:R-:W1:Y:S03]  /*1c4c0*/  S2R R12, SR_CTAID.Z ;  /* 0x00000000000c7919 */ /* 0x000e660000002700 */
[----:B------:R-:W-:Y:S01]  /*1c4d0*/  UIMAD UR4, UR11, UR5, UR4 ;  /* 0x000000050b0472a4 */ /* 0x000fe2000f8e0204 */
[----:B--2---:R-:W-:-:S04]  /*1c4e0*/  SHF.R.S32.HI R0, RZ, 0x1f, R4 ;  /* 0x0000001fff007819 */ /* 0x004fc80000011404 */
[----:B------:R-:W-:-:S04]  /*1c4f0*/  LEA.HI R0, R0, R4, RZ, 0x2 ;  /* 0x0000000400007211 */ /* 0x000fc800078f10ff */
[----:B------:R-:W-:-:S04]  /*1c500*/  SHF.R.S32.HI R10, RZ, 0x2, R0 ;  /* 0x00000002ff0a7819 */ /* 0x000fc80000011400 */
[----:B------:R-:W-:Y:S02]  /*1c510*/  SHF.R.S32.HI R11, RZ, 0x1f, R10 ;  /* 0x0000001fff0b7819 */ /* 0x000fe4000001140a */
[----:B---3--:R-:W-:Y:S02]  /*1c520*/  SHF.R.S32.HI R3, RZ, 0x1f, R20 ;  /* 0x0000001fff037819 */ /* 0x008fe40000011414 */
[----:B------:R-:W-:-:S04]  /*1c530*/  IADD3 R2, P0, R20, UR14, RZ ;  /* 0x0000000e14027c10 */ /* 0x000fc8000ff1e0ff */
[----:B------:R-:W-:Y:S02]  /*1c540*/  IADD3.X R3, R3, UR8, RZ, P0, !PT ;  /* 0x0000000803037c10 */ /* 0x000fe400087fe4ff */
[----:B------:R-:W-:-:S03]  /*1c550*/  ISETP.GE.AND P0, PT, R68, UR10, PT ;  /* 0x0000000a44007c0c */ /* 0x000fc6000bf06270 */
[----:B-1----:R-:W-:-:S04]  /*1c560*/  IMAD.WIDE.U32 R12, R12, c[0x0][0x1f0], R2 ;  /* 0x00007c000c0c7a25 */ /* 0x002fc800078e0002 */
[----:B------:R-:W-:Y:S01]  /*1c570*/  IMAD.U32 R2, RZ, RZ, UR27 ;  /* 0x0000001bff027e24 */ /* 0x000fe2000f8e00ff */
[----:B------:R-:W-:-:S03]  /*1c580*/  IADD3 R9, R13, UR4, RZ ;  /* 0x000000040d097c10 */ /* 0x000fc6000fffe0ff */
[----:B------:R-:W-:Y:S02]  /*1c590*/  IMAD.WIDE R2, R2, 0x80, R10 ;  /* 0x0000008002027825 */ /* 0x000fe400078e020a */
[----:B------:R-:W-:Y:S05]  /*1c5a0*/  @P0 BRA `(.L_x_404) ;  /* 0x000000d000000947 */ /* 0x000fea0003800000 */
[----:B----4-:R-:W-:Y:S01]  /*1c5b0*/  IMAD R0, R3, c[0x0][0x1e8], RZ ;  /* 0x00007a0003007a24 */ /* 0x010fe200078e02ff */
[----:B------:R-:W-:Y:S01]  /*1c5c0*/  ISETP.GE.AND P2, PT, R20, c[0x0][0x220], PT ;  /* 0x0000880014007a0c */ /* 0x000fe20003f46270 */
[----:B------:R-:W-:Y:S01]  /*1c5d0*/  IMAD.MOV.U32 R8, RZ, RZ, R12 ;  /* 0x000000ffff087224 */ /* 0x000fe200078e000c */
[----:B-----5:R-:W-:Y:S01]  /*1c5e0*/  ISETP.GE.AND P1, PT, R15, c[0x0][0x220], PT ;  /* 0x000088000f007a0c */ /* 0x020fe20003f26270 */
[----:B------:R-:W-:Y:S01]  /*1c5f0*/  IMAD R0, R2, c[0x0][0x1ec], R0 ;  /* 0x00007b0002007a24 */ /* 0x000fe200078e0200 */
        /* <DEDUP_REMOVED lines=8> */
.L_x_404:
[----:B----4-:R-:W-:Y:S05]  /*1c680*/  BSYNC B0 ;  /* 0x0000000000007941 */ /* 0x010fea0003800000 */
.L_x_403:
[----:B------:R-:W-:Y:S01]  /*1c690*/  IADD3 R0, R10, 0x20, RZ ;  /* 0x000000200a007810 */ /* 0x000fe20007ffe0ff */
[----:B------:R-:W-:Y:S03]  /*1c6a0*/  BSSY B0, `(.L_x_405) ;  /* 0x0000013000007945 */ /* 0x000fe60003800000 */
[----:B------:R-:W-:-:S13]  /*1c6b0*/  ISETP.GE.AND P0, PT, R0, UR6, PT ;  /* 0x0000000600007c0c */ /* 0x000fda000bf06270 */
[----:B------:R-:W-:Y:S05]  /*1c6c0*/  @P0 BRA `(.L_x_406) ;  /* 0x0000010000000947 */ /* 0x000fea0003800000 */
[----:B------:R-:W-:Y:S01]  /*1c6d0*/  IADD3 R0, P0, R2, 0x20, RZ ;  /* 0x0000002002007810 */ /* 0x000fe20007f1e0ff */
[----:B------:R-:W-:Y:S01]  /*1c6e0*/  IMAD.MOV.U32 R6, RZ, RZ, R12 ;  /* 0x000000ffff067224 */ /* 0x000fe200078e000c */
[----:B------:R-:W-:Y:S02]  /*1c6f0*/  MOV R7, R9 ;  /* 0x0000000900077202 */ /* 0x000fe40000000f00 */
[----:B------:R-:W-:Y:S01]  /*1c700*/  ISETP.GE.AND P2, PT, R20, c[0x0][0x220], PT ;  /* 0x0000880014007a0c */ /* 0x000fe20003f46270 */
[----:B-1----:R-:W-:Y:S01]  /*1c710*/  IMAD.X R4, RZ, RZ, R3, P0 ;  /* 0x000000ffff047224 */ /* 0x002fe200000e0603 */
        /* <DEDUP_REMOVED lines=11> */
.L_x_406:
[----:B------:R-:W-:Y:S05]  /*1c7d0*/  BSYNC B0 ;  /* 0x0000000000007941 */ /* 0x000fea0003800000 */
.L_x_405:
        /* <DEDUP_REMOVED lines=20> */
.L_x_408:
[----:B------:R-:W-:Y:S05]  /*1c920*/  BSYNC B0 ;  /* 0x0000000000007941 */ /* 0x000fea0003800000 */
.L_x_407:
[----:B------:R-:W-:-:S04]  /*1c930*/  IADD3 R0, R10, 0x60, RZ ;  /* 0x000000600a007810 */ /* 0x000fc80007ffe0ff */
[----:B------:R-:W-:-:S13]  /*1c940*/  ISETP.GE.AND P0, PT, R0, UR6, PT ;  /* 0x0000000600007c0c */ /* 0x000fda000bf06270 */
        /* <DEDUP_REMOVED lines=19> */
.L_x_409:
        /* <DEDUP_REMOVED lines=16> */
.L_x_1035:


//--------------------- .text._ZN5flash16flash_fwd_kernelI23Flash_fwd_kernel_traitsILi96ELi128ELi64ELi4ELb0ELb0EN7cutlass10bfloat16_tE19Flash_kernel_traitsILi96ELi128ELi64ELi4ES3_EELb1ELb0ELb0ELb0ELb1ELb1ELb0ELb0EEEvNS_16Flash_fwd_paramsE --------------------------
	.section	.text._ZN5flash16flash_fwd_kernelI23Flash_fwd_kernel_traitsILi96ELi128ELi64ELi4ELb0ELb0EN7cutlass10bfloat16_tE19Flash_kernel_traitsILi96ELi128ELi64ELi4ES3_EELb1ELb0ELb0ELb0ELb1ELb1ELb0ELb0EEEvNS_16Flash_fwd_paramsE,"ax",@progbits
	.sectioninfo	@"SHI_REGISTERS=255"
	.align	128
        .global         _ZN5flash16flash_fwd_kernelI23Flash_fwd_kernel_traitsILi96ELi128ELi64ELi4ELb0ELb0EN7cutlass10bfloat16_tE19Flash_kernel_traitsILi96ELi128ELi64ELi4ES3_EELb1ELb0ELb0ELb0ELb1ELb1ELb0ELb0EEEvNS_16Flash_fwd_paramsE
        .type           _ZN5flash16flash_fwd_kernelI23Flash_fwd_kernel_traitsILi96ELi128ELi64ELi4ELb0ELb0EN7cutlass10bfloat16_tE19Flash_kernel_traitsILi96ELi128ELi64ELi4ES3_EELb1ELb0ELb0ELb0ELb1ELb1ELb0ELb0EEEvNS_16Flash_fwd_paramsE,@function
        .size           _ZN5flash16flash_fwd_kernelI23Flash_fwd_kernel_traitsILi96ELi128ELi64ELi4ELb0ELb0EN7cutlass10bfloat16_tE19Flash_kernel_traitsILi96ELi128ELi64ELi4ES3_EELb1ELb0ELb0ELb0ELb1ELb1ELb0ELb0EEEvNS_16Flash_fwd_paramsE,(.L_x_1036 - _ZN5flash16flash_fwd_kernelI23Flash_fwd_kernel_traitsILi96ELi128ELi64ELi4ELb0ELb0EN7cutlass10bfloat16_tE19Flash_kernel_traitsILi96ELi128ELi64ELi4ES3_EELb1ELb0ELb0ELb0ELb1ELb1ELb0ELb0EEEvNS_16Flash_fwd_paramsE)
        .other          _ZN5flash16flash_fwd_kernelI23Flash_fwd_kernel_traitsILi96ELi128ELi64ELi4ELb0ELb0EN7cutlass10bfloat16_tE19Flash_kernel_traitsILi96ELi128ELi64ELi4ES3_EELb1ELb0ELb0ELb0ELb1ELb1ELb0ELb0EEEvNS_16Flash_fwd_paramsE,@"STO_CUDA_ENTRY STV_DEFAULT"
_ZN5flash16flash_fwd_kernelI23Flash_fwd_kernel_traitsILi96ELi128ELi64ELi4ELb0ELb0EN7cutlass10bfloat16_tE19Flash_kernel_traitsILi96ELi128ELi64ELi4ES3_EELb1ELb0ELb0ELb0ELb1ELb1ELb0ELb0EEEvNS_16Flash_fwd_paramsE:
.text._ZN5flash16flash_fwd_kernelI23Flash_fwd_kernel_traitsILi96ELi128ELi64ELi4ELb0ELb0EN7cutlass10bfloat16_tE19Flash_kernel_traitsILi96ELi128ELi64ELi4ES3_EELb1ELb0ELb0ELb0ELb1ELb1ELb0ELb0EEEvNS_16Flash_fwd_paramsE:
[----:B------:R-:W-:Y:S02]  /*0000*/  MOV R1, c[0x0][0x28] ;  /* 0x00000a0000017a02 */ /* 0x000fe40000000f00 */
[----:B------:R-:W-:Y:S02]  /*0010*/  ULDC.U8 UR4, c[0x0][0x304] ;  /* 0x0000c10000047ab9 */ /* 0x000fe40000000000 */
[----:B------:R-:W-:Y:S01]  /*0020*/  ISETP.NE.AND P2, PT, RZ, UR4, PT ;  /* 0x00000004ff007c0c */ /* 0x000fe2000bf45270 */
[----:B------:R-:W-:Y:S02]  /*0030*/  ULDC.64 UR22, c[0x0][0x2f0] ;  /* 0x0000bc0000167ab9 */ /* 0x000fe40000000a00 */
[----:B------:R-:W-:Y:S01]  /*0040*/  IMAD.U32 R2, RZ, RZ, UR22 ;  /* 0x00000016ff027e24 */ /* 0x000fe2000f8e00ff */
[----:B------:R-:W-:Y:S01]  /*0050*/  ULDC.64 UR20, c[0x0][0x118] ;  /* 0x0000460000147ab9 */ /* 0x000fe20000000a00 */
[----:B------:R-:W-:-:S08]  /*0060*/  IMAD.U32 R3, RZ, RZ, UR23 ;  /* 0x00000017ff037e24 */ /* 0x000fd0000f8e00ff */
[----:B------:R-:W2:Y:S01]  /*0070*/  @P2 LDG.E.64 R2, [R2.64] ;  /* 0x0000001402022981 */ /* 0x000ea2000c1e1b00 */
[----:B------:R-:W-:Y:S02]  /*0080*/  IMAD.MOV.U32 R169, RZ, RZ, c[0x0][0x2f8] ;  /* 0x0000be00ffa97624 */ /* 0x000fe400078e00ff */
[----:B------:R-:W-:Y:S02]  /*0090*/  IMAD.MOV.U32 R116, RZ, RZ, c[0x0][0x2fc] ;  /* 0x0000bf00ff747624 */ /* 0x000fe400078e00ff */
[----:B------:R-:W-:Y:S02]  /*00a0*/  @P2 IMAD.MOV.U32 R4, RZ, RZ, R169 ;  /* 0x000000ffff042224 */ /* 0x000fe400078e00a9 */
[----:B------:R-:W-:-:S05]  /*00b0*/  @P2 IMAD.MOV.U32 R5, RZ, RZ, R116 ;  /* 0x000000ffff052224 */ /* 0x000fca00078e0074 */
[----:B------:R-:W3:Y:S01]  /*00c0*/  @P2 LDG.E.64 R12, [R4.64] ;  /* 0x00000014040c2981 */ /* 0x000ee2000c1e1b00 */
[----:B------:R-:W-:Y:S02]  /*00d0*/  ISETP.NE.U32.AND P1, PT, RZ, c[0x0][0x250], PT ;  /* 0x00009400ff007a0c */ /* 0x000fe40003f25070 */
[----:B------:R-:W-:Y:S01]  /*00e0*/  ISETP.NE.U32.AND P4, PT, RZ, c[0x0][0x258], PT ;  /* 0x00009600ff007a0c */ /* 0x000fe20003f85070 */
[----:B------:R-:W1:Y:S01]  /*00f0*/  S2R R117, SR_CTAID.X ;  /* 0x0000000000757919 */ /* 0x000e620000002500 */
[----:B------:R-:W-:Y:S02]  /*0100*/  ISETP.NE.AND.EX P1, PT, RZ, c[0x0][0x254], PT, P1 ;  /* 0x00009500ff007a0c */ /* 0x000fe40003f25310 */
[----:B------:R-:W-:Y:S01]  /*0110*/  ISETP.NE.AND.EX P4, PT, RZ, c[0x0][0x25c], PT, P4 ;  /* 0x00009700ff007a0c */ /* 0x000fe20003f85340 */
[----:B------:R-:W1:Y:S04]  /*0120*/  S2R R9, SR_CTAID.Y ;  /* 0x0000000000097919 */ /* 0x000e680000002600 */
[----:B------:R-:W1:Y:S04]  /*0130*/  S2R R8, SR_CTAID.Z ;  /* 0x0000000000087919 */ /* 0x000e680000002700 */
[----:B------:R-:W4:Y:S01]  /*0140*/  S2R R7, SR_TID.X ;  /* 0x0000000000077919 */ /* 0x000f220000002100 */
[----:B-1----:R-:W-:-:S04]  /*0150*/  LOP3.LUT R0, R8, R117, R9, 0xfe, !PT ;  /* 0x0000007508007212 */ /* 0x002fc800078efe09 */
[----:B----4-:R-:W-:Y:S01]  /*0160*/  LOP3.LUT P3, RZ, R0, R7, RZ, 0xfc, !PT ;  /* 0x0000000700ff7212 */ /* 0x010fe2000786fcff */
[----:B------:R-:W-:-:S04]  /*0170*/  @P4 IMAD.MOV.U32 R0, RZ, RZ, 0x4 ;  /* 0x00000004ff004424 */ /* 0x000fc800078e00ff */
[----:B------:R-:W-:-:S08]  /*0180*/  @P4 IMAD.WIDE R122, R9, R0, c[0x0][0x258] ;  /* 0x00009600097a4625 */ /* 0x000fd000078e0200 */
[----:B------:R-:W-:Y:S02]  /*0190*/  @!P3 IMAD.MOV.U32 R10, RZ, RZ, c[0x0][0x308] ;  /* 0x0000c200ff0ab624 */ /* 0x000fe400078e00ff */
[----:B------:R-:W-:Y:S01]  /*01a0*/  @!P3 IMAD.MOV.U32 R11, RZ, RZ, c[0x0][0x30c] ;  /* 0x0000c300ff0bb624 */ /* 0x000fe200078e00ff */
[----:B--2---:R1:W2:Y:S08]  /*01b0*/  @P2 R2UR UR22, R2 ;  /* 0x00000000021623c2 */ /* 0x0042b000000e0000 */
[----:B------:R4:W5:Y:S01]  /*01c0*/  @P2 R2UR UR23, R3 ;  /* 0x00000000031723c2 */ /* 0x00096200000e0000 */
[----:B---3--:R-:W-:-:S05]  /*01d0*/  @P2 IADD3 R169, P0, R12, c[0x0][0x300], RZ ;  /* 0x0000c0000ca92a10 */ /* 0x008fca0007f1e0ff */
[----:B------:R-:W-:Y:S02]  /*01e0*/  @P2 IMAD.X R116, RZ, RZ, R13, P0 ;  /* 0x000000ffff742224 */ /* 0x000fe400000e060d */
[----:B------:R-:W-:Y:S01]  /*01f0*/  IMAD.MOV.U32 R13, RZ, RZ, RZ ;  /* 0x000000ffff0d7224 */ /* 0x000fe200078e00ff */
[----:B-1----:R-:W-:Y:S01]  /*0200*/  @P1 MOV R2, 0x4 ;  /* 0x0000000400021802 */ /* 0x002fe20000000f00 */
[----:B--2---:R-:W-:-:S04]  /*0210*/  IMAD.U32 R4, RZ, RZ, UR22 ;  /* 0x00000016ff047e24 */ /* 0x004fc8000f8e00ff */
[----:B----4-:R-:W-:Y:S01]  /*0220*/  @P1 IMAD.WIDE R2, R9, R2, c[0x0][0x250] ;  /* 0x0000940009021625 */ /* 0x010fe200078e0202 */
[----:B-----5:R-:W-:-:S05]  /*0230*/  MOV R5, UR23 ;  /* 0x0000001700057c02 */ /* 0x020fca0008000f00 */
[----:B------:R1:W-:Y:S02]  /*0240*/  @!P3 STG.E.64 [R10.64], R4 ;  /* 0x000000040a00b986 */ /* 0x0003e4000c101b14 */
[----:B-1----:R-:W-:Y:S02]  /*0250*/  @!P3 IMAD.MOV.U32 R4, RZ, RZ, R169 ;  /* 0x000000ffff04b224 */ /* 0x002fe400078e00a9 */
[----:B------:R-:W-:-:S05]  /*0260*/  @!P3 IMAD.MOV.U32 R5, RZ, RZ, R116 ;  /* 0x000000ffff05b224 */ /* 0x000fca00078e0074 */
[----:B------:R1:W-:Y:S04]  /*0270*/  @!P3 STG.E.64 [R10.64+0x8], R4 ;  /* 0x000008040a00b986 */ /* 0x0003e8000c101b14 */
[----:B------:R2:W3:Y:S04]  /*0280*/  @P1 LDG.E R13, [R2.64] ;  /* 0x00000014020d1981 */ /* 0x0004e8000c1e1900 */
[----:B------:R-:W3:Y:S01]  /*0290*/  @P4 LDG.E R122, [R122.64] ;  /* 0x000000147a7a4981 */ /* 0x000ee2000c1e1900 */
[----:B------:R-:W-:Y:S02]  /*02a0*/  SHF.R.S32.HI R6, RZ, 0x1f, R7 ;  /* 0x0000001fff067819 */ /* 0x000fe40000011407 */
[----:B------:R-:W-:-:S02]  /*02b0*/  SHF.L.U32 R0, R117, 0x7, RZ ;  /* 0x0000000775007819 */ /* 0x000fc400000006ff */
[----:B------:R-:W-:Y:S02]  /*02c0*/  LEA.HI R118, R6, R7, RZ, 0x5 ;  /* 0x0000000706767211 */ /* 0x000fe400078f28ff */
[----:B------:R-:W-:Y:S02]  /*02d0*/  ISETP.GE.AND P2, PT, R0, c[0x0][0x214], PT ;  /* 0x0000850000007a0c */ /* 0x000fe40003f46270 */
[----:B------:R-:W-:-:S04]  /*02e0*/  @!P4 ISETP.NE.U32.AND P3, PT, RZ, c[0x0][0x268], PT ;  /* 0x00009a00ff00ca0c */ /* 0x000fc80003f65070 */
[----:B------:R-:W-:-:S04]  /*02f0*/  @!P4 ISETP.NE.AND.EX P3, PT, RZ, c[0x0][0x26c], PT, P3 ;  /* 0x00009b00ff00ca0c */ /* 0x000fc80003f65330 */
[----:B------:R-:W-:Y:S02]  /*0300*/  @!P4 SEL R0, RZ, c[0x0][0x21c], !P3 ;  /* 0x00008700ff00ca07 */ /* 0x000fe40005800000 */
[----:B--2---:R-:W-:Y:S01]  /*0310*/  LOP3.LUT R3, R118, 0xffffffe0, RZ, 0xc0, !PT ;  /* 0xffffffe076037812 */ /* 0x004fe200078ec0ff */
[----:B------:R-:W-:-:S04]  /*0320*/  IMAD R2, R9, c[0x0][0x1c0], R8 ;  /* 0x0000700009027a24 */ /* 0x000fc800078e0208 */
[----:B------:R-:W-:Y:S02]  /*0330*/  IMAD.SHL.U32 R2, R2, 0x20, RZ ;  /* 0x0000002002027824 */ /* 0x000fe400078e00ff */
[----:B------:R-:W-:-:S05]  /*0340*/  IMAD.IADD R3, R7, 0x1, -R3 ;  /* 0x0000000107037824 */ /* 0x000fca00078e0a03 */
[--C-:B------:R-:W-:Y:S02]  /*0350*/  IADD3 R169, P1, P0, R2, R169, R3.reuse ;  /* 0x000000a902a97210 */ /* 0x100fe4000783e003 */
[----:B------:R-:W-:Y:S02]  /*0360*/  SHF.R.S32.HI R2, RZ, 0x1f, R2 ;  /* 0x0000001fff027819 */ /* 0x000fe40000011402 */
[----:B------:R-:W-:-:S04]  /*0370*/  SHF.R.S32.HI R3, RZ, 0x1f, R3 ;  /* 0x0000001fff037819 */ /* 0x000fc80000011403 */
[----:B------:R-:W-:Y:S01]  /*0380*/  IADD3.X R116, R2, R116, R3, P1, P0 ;  /* 0x0000007402747210 */ /* 0x000fe20000fe0403 */
[--C-:B---3--:R-:W-:Y:S01]  /*0390*/  @P4 IMAD.IADD R122, R122, 0x1, -R13.reuse ;  /* 0x000000017a7a4824 */ /* 0x108fe200078e0a0d */
[----:B------:R-:W-:Y:S01]  /*03a0*/  @!P4 IADD3 R122, R0, c[0x0][0x218], -R13 ;  /* 0x00008600007aca10 */ /* 0x000fe20007ffe80d */
[----:B------:R-:W-:Y:S06]  /*03b0*/  @P2 EXIT ;  /* 0x000000000000294d */ /* 0x000fec0003800000 */
[----:B-1----:R-:W-:Y:S01]  /*03c0*/  IABS R3, c[0x0][0x1c8] ;  /* 0x0000720000037a13 */ /* 0x002fe20000000000 */
[----:B------:R-:W-:Y:S01]  /*03d0*/  UMOV UR18, 0x6 ;  /* 0x0000000600127882 */ /* 0x000fe20000000000 */
[----:B------:R-:W-:Y:S01]  /*03e0*/  LOP3.LUT R0, R8, c[0x0][0x1c8], RZ, 0x3c, !PT ;  /* 0x0000720008007a12 */ /* 0x000fe200078e3cff */
[----:B------:R-:W-:Y:S01]  /*03f0*/  ULDC.64 UR4, c[0x0][0x190] ;  /* 0x0000640000047ab9 */ /* 0x000fe20000000a00 */
[----:B------:R-:W1:Y:S01]  /*0400*/  I2F.RP R22, R3 ;  /* 0x0000000300167306 */ /* 0x000e620000209400 */
[----:B------:R-:W-:Y:S01]  /*0410*/  IADD3 R10, R122, 0x3f, RZ ;  /* 0x0000003f7a0a7810 */ /* 0x000fe20007ffe0ff */
[----:B------:R-:W-:Y:S01]  /*0420*/  USHF.L.U64.HI UR5, UR4, UR18, UR5 ;  /* 0x0000001204057299 */ /* 0x000fe20008010205 */
[----:B------:R-:W-:Y:S01]  /*0430*/  ISETP.GE.AND P1, PT, R0, RZ, PT ;  /* 0x000000ff0000720c */ /* 0x000fe20003f26270 */
[----:B------:R-:W-:Y:S01]  /*0440*/  USHF.L.U32 UR4, UR4, 0x6, URZ ;  /* 0x0000000604047899 */ /* 0x000fe2000800063f */
[----:B------:R-:W-:Y:S01]  /*0450*/  SHF.R.S32.HI R0, RZ, 0x1f, R10 ;  /* 0x0000001fff007819 */ /* 0x000fe2000001140a */
[----:B------:R-:W-:Y:S01]  /*0460*/  ULDC.64 UR6, c[0x0][0x198] ;  /* 0x0000660000067ab9 */ /* 0x000fe20000000a00 */
[CC--:B------:R-:W-:Y:S01]  /*0470*/  LEA.HI R2, R6.reuse, R7.reuse, RZ, 0x2 ;  /* 0x0000000706027211 */ /* 0x0c0fe200078f10ff */
[----:B------:R-:W-:Y:S01]  /*0480*/  USHF.L.U64.HI UR16, UR6, UR18, UR7 ;  /* 0x0000001206107299 */ /* 0x000fe20008010207 */
[----:B------:R-:W-:Y:S01]  /*0490*/  LEA.HI R15, R6, R7, RZ, 0x3 ;  /* 0x00000007060f7211 */ /* 0x000fe200078f18ff */
[----:B------:R-:W-:Y:S01]  /*04a0*/  USHF.L.U32 UR17, UR6, 0x6, URZ ;  /* 0x0000000606117899 */ /* 0x000fe2000800063f */
[----:B------:R-:W-:Y:S01]  /*04b0*/  LEA.HI R10, R0, R10, RZ, 0x6 ;  /* 0x0000000a000a7211 */ /* 0x000fe200078f30ff */
[----:B------:R-:W2:Y:S01]  /*04c0*/  LDC.U8 R171, c[0x0][0x2d8] ;  /* 0x0000b600ffab7b82 */ /* 0x000ea20000000000 */
[----:B------:R-:W-:-:S02]  /*04d0*/  LOP3.LUT R26, R2, 0xfffffffc, RZ, 0xc0, !PT ;  /* 0xfffffffc021a7812 */ /* 0x000fc400078ec0ff */
[----:B------:R-:W-:Y:S01]  /*04e0*/  SHF.R.S32.HI R0, RZ, 0x3, R15 ;  /* 0x00000003ff007819 */ /* 0x000fe2000001140f */
[----:B-1----:R-:W1:Y:S01]  /*04f0*/  MUFU.RCP R22, R22 ;  /* 0x0000001600167308 */ /* 0x002e620000001000 */
[----:B------:R-:W-:Y:S01]  /*0500*/  LEA.HI R6, R6, R7, RZ, 0x4 ;  /* 0x0000000706067211 */ /* 0x000fe200078f20ff */
[----:B------:R-:W-:Y:S01]  /*0510*/  IMAD.IADD R26, R7, 0x1, -R26 ;  /* 0x00000001071a7824 */ /* 0x000fe200078e0a1a */
[----:B------:R-:W-:Y:S01]  /*0520*/  SHF.R.S32.HI R18, RZ, 0x2, R2 ;  /* 0x00000002ff127819 */ /* 0x000fe20000011402 */
[----:B------:R-:W-:Y:S01]  /*0530*/  IMAD.SHL.U32 R0, R0, 0x40, RZ ;  /* 0x0000004000007824 */ /* 0x000fe200078e00ff */
[----:B------:R-:W-:Y:S01]  /*0540*/  LOP3.LUT R12, R6, 0xfffffff0, RZ, 0xc0, !PT ;  /* 0xfffffff0060c7812 */ /* 0x000fe200078ec0ff */
[----:B------:R-:W-:Y:S01]  /*0550*/  IMAD.SHL.U32 R26, R26, 0x8, RZ ;  /* 0x000000081a1a7824 */ /* 0x000fe200078e00ff */
[----:B------:R-:W-:Y:S02]  /*0560*/  LEA.HI R2, R2, R18, RZ, 0x1 ;  /* 0x0000001202027211 */ /* 0x000fe400078f08ff */
[----:B------:R-:W-:Y:S01]  /*0570*/  LOP3.LUT R11, R15, 0xfffffff8, RZ, 0xc0, !PT ;  /* 0xfffffff80f0b7812 */ /* 0x000fe200078ec0ff */
[----:B------:R-:W-:Y:S01]  /*0580*/  IMAD.IADD R12, R7, 0x1, -R12 ;  /* 0x00000001070c7824 */ /* 0x000fe200078e0a0c */
[----:B------:R-:W-:-:S02]  /*0590*/  LOP3.LUT R0, R0, 0xc0, RZ, 0xc0, !PT ;  /* 0x000000c000007812 */ /* 0x000fc400078ec0ff */
[----:B------:R-:W-:Y:S01]  /*05a0*/  LOP3.LUT R219, R2, 0x7fffffe, RZ, 0xc0, !PT ;  /* 0x07fffffe02db7812 */ /* 0x000fe200078ec0ff */
[----:B------:R-:W-:Y:S01]  /*05b0*/  IMAD.IADD R7, R7, 0x1, -R11 ;  /* 0x0000000107077824 */ /* 0x000fe200078e0a0b */
[----:B------:R-:W-:Y:S02]  /*05c0*/  LOP3.LUT R4, R0, 0x18, R26, 0xf8, !PT ;  /* 0x0000001800047812 */ /* 0x000fe400078ef81a */
[----:B-1----:R-:W-:Y:S01]  /*05d0*/  IADD3 R22, R22, 0xffffffe, RZ ;  /* 0x0ffffffe16167810 */ /* 0x002fe20007ffe0ff */
[----:B------:R-:W-:Y:S01]  /*05e0*/  IMAD.IADD R219, R18, 0x1, -R219 ;  /* 0x0000000112db7824 */ /* 0x000fe200078e0adb */
[----:B------:R-:W-:Y:S02]  /*05f0*/  SHF.R.U32.HI R0, RZ, 0x3, R0 ;  /* 0x00000003ff007819 */ /* 0x000fe40000011600 */
[----:B------:R-:W1:Y:S01]  /*0600*/  F2I.FTZ.U32.TRUNC.NTZ R23, R22 ;  /* 0x0000001600177305 */ /* 0x000e62000021f000 */
[----:B------:R-:W-:Y:S02]  /*0610*/  SHF.R.S32.HI R118, RZ, 0x5, R118 ;  /* 0x00000005ff767819 */ /* 0x000fe40000011476 */
[----:B------:R-:W-:-:S02]  /*0620*/  LEA.HI R2, R12, R12, RZ, 0x1 ;  /* 0x0000000c0c027211 */ /* 0x000fc400078f08ff */
[----:B------:R-:W-:Y:S01]  /*0630*/  SHF.R.S32.HI R19, RZ, 0x1f, R18 ;  /* 0x0000001fff137819 */ /* 0x000fe20000011412 */
[----:B------:R-:W-:Y:S01]  /*0640*/  IMAD R219, R118, 0x8, R219 ;  /* 0x0000000876db7824 */ /* 0x000fe200078e02db */
[----:B------:R-:W-:Y:S02]  /*0650*/  IADD3 R20, P0, R18, R13, RZ ;  /* 0x0000000d12147210 */ /* 0x000fe40007f1e0ff */
[----:B------:R-:W-:Y:S02]  /*0660*/  LOP3.LUT R0, R4, R0, RZ, 0x3c, !PT ;  /* 0x0000000004007212 */ /* 0x000fe400078e3cff */
[----:B------:R-:W-:Y:S02]  /*0670*/  LOP3.LUT R121, R2, 0x7fffffe, RZ, 0xc0, !PT ;  /* 0x07fffffe02797812 */ /* 0x000fe400078ec0ff */
[----:B------:R-:W-:Y:S01]  /*0680*/  SHF.R.S32.HI R4, RZ, 0x1f, R12 ;  /* 0x0000001fff047819 */ /* 0x000fe2000001140c */
[----:B------:R-:W-:Y:S01]  /*0690*/  IMAD.U32 R219, R219, 0x20, R0 ;  /* 0x00000020dbdb7824 */ /* 0x000fe200078e0000 */
[----:B------:R-:W-:Y:S01]  /*06a0*/  LEA.HI.X.SX32 R13, R13, R19, 0x1, P0 ;  /* 0x000000130d0d7211 */ /* 0x000fe200000f0eff */
[----:B-1----:R-:W-:Y:S01]  /*06b0*/  IMAD.MOV R11, RZ, RZ, -R23 ;  /* 0x000000ffff0b7224 */ /* 0x002fe200078e0a17 */
[----:B------:R-:W-:Y:S01]  /*06c0*/  LEA.HI R4, R4, R12, RZ, 0x3 ;  /* 0x0000000c04047211 */ /* 0x000fe200078f18ff */
[----:B------:R-:W-:Y:S01]  /*06d0*/  IMAD.MOV.U32 R22, RZ, RZ, RZ ;  /* 0x000000ffff167224 */ /* 0x000fe200078e00ff */
[----:B------:R-:W-:Y:S01]  /*06e0*/  SHF.R.S32.HI R27, RZ, 0x1f, R26 ;  /* 0x0000001fff1b7819 */ /* 0x000fe2000001141a */
[----:B------:R-:W-:Y:S01]  /*06f0*/  IMAD R11, R11, R3, RZ ;  /* 0x000000030b0b7224 */ /* 0x000fe200078e02ff */
[----:B------:R-:W-:Y:S01]  /*0700*/  SHF.R.S32.HI R5, RZ, 0x4, R6 ;  /* 0x00000004ff057819 */ /* 0x000fe20000011406 */
[----:B------:R-:W-:Y:S01]  /*0710*/  IMAD.IADD R121, R12, 0x1, -R121 ;  /* 0x000000010c797824 */ /* 0x000fe200078e0a79 */
[----:B------:R-:W-:Y:S01]  /*0720*/  IABS R12, R8 ;  /* 0x00000008000c7213 */ /* 0x000fe20000000000 */
[----:B------:R-:W-:Y:S01]  /*0730*/  IMAD.HI.U32 R11, R23, R11, R22 ;  /* 0x0000000b170b7227 */ /* 0x000fe200078e0016 */
[----:B------:R-:W-:-:S02]  /*0740*/  LEA.HI R6, R6, R5, RZ, 0x1 ;  /* 0x0000000506067211 */ /* 0x000fc400078f08ff */
[----:B------:R-:W-:Y:S01]  /*0750*/  LEA.HI R16, R7, R7, RZ, 0x1 ;  /* 0x0000000707107211 */ /* 0x000fe200078f08ff */
[----:B------:R-:W-:Y:S01]  /*0760*/  IMAD R0, R13, c[0x0][0x198], RZ ;  /* 0x000066000d007a24 */ /* 0x000fe200078e02ff */
[----:B------:R-:W-:Y:S01]  /*0770*/  LOP3.LUT R6, R6, 0xfffffffe, RZ, 0xc0, !PT ;  /* 0xfffffffe06067812 */ /* 0x000fe200078ec0ff */
[C---:B------:R-:W-:Y:S01]  /*0780*/  IMAD.WIDE.U32 R22, R20.reuse, c[0x0][0x198], R26 ;  /* 0x0000660014167a25 */ /* 0x040fe200078e001a */
[----:B------:R-:W-:Y:S02]  /*0790*/  ISETP.NE.AND P2, PT, RZ, c[0x0][0x1c8], PT ;  /* 0x00007200ff007a0c */ /* 0x000fe40003f45270 */
[----:B------:R-:W-:Y:S01]  /*07a0*/  SHF.R.S32.HI R17, RZ, 0x1, R2 ;  /* 0x00000001ff117819 */ /* 0x000fe20000011402 */
[----:B------:R-:W-:Y:S01]  /*07b0*/  IMAD R0, R20, c[0x0][0x19c], R0 ;  /* 0x0000670014007a24 */ /* 0x000fe200078e0200 */
[----:B------:R-:W-:Y:S01]  /*07c0*/  SHF.R.S32.HI R2, RZ, 0x1f, R2 ;  /* 0x0000001fff027819 */ /* 0x000fe20000011402 */
[----:B------:R-:W-:-:S03]  /*07d0*/  IMAD.HI.U32 R11, R11, R12, RZ ;  /* 0x0000000c0b0b7227 */ /* 0x000fc600078e00ff */
[----:B------:R-:W-:Y:S01]  /*07e0*/  LEA.HI R2, R2, R17, RZ, 0x2 ;  /* 0x0000001102027211 */ /* 0x000fe200078f10ff */
[----:B------:R-:W-:Y:S02]  /*07f0*/  IMAD.IADD R23, R23, 0x1, R0 ;  /* 0x0000000117177824 */ /* 0x000fe400078e0200 */
[----:B------:R-:W-:Y:S01]  /*0800*/  IMAD.MOV R0, RZ, RZ, -R11 ;  /* 0x000000ffff007224 */ /* 0x000fe200078e0a0b */
[----:B------:R-:W-:Y:S01]  /*0810*/  LOP3.LUT R2, R2, 0xfffffffc, RZ, 0xc0, !PT ;  /* 0xfffffffc02027812 */ /* 0x000fe200078ec0ff */
[----:B------:R-:W-:Y:S01]  /*0820*/  IMAD.IADD R6, R5, 0x1, -R6 ;  /* 0x0000000105067824 */ /* 0x000fe200078e0a06 */
[----:B------:R-:W-:Y:S01]  /*0830*/  LOP3.LUT R5, R16, 0x3fffffe, RZ, 0xc0, !PT ;  /* 0x03fffffe10057812 */ /* 0x000fe200078ec0ff */
[----:B------:R-:W-:Y:S01]  /*0840*/  IMAD R12, R3, R0, R12 ;  /* 0x00000000030c7224 */ /* 0x000fe200078e020c */
[----:B------:R-:W-:Y:S01]  /*0850*/  SHF.R.S32.HI R0, RZ, 0x1f, R8 ;  /* 0x0000001fff007819 */ /* 0x000fe20000011408 */
[----:B------:R-:W-:Y:S01]  /*0860*/  IMAD R13, R13, c[0x0][0x1a0], RZ ;  /* 0x000068000d0d7a24 */ /* 0x000fe200078e02ff */
[----:B------:R-:W-:Y:S01]  /*0870*/  SHF.R.S32.HI R16, RZ, 0x1, R16 ;  /* 0x00000001ff107819 */ /* 0x000fe20000011410 */
[----:B------:R-:W-:Y:S01]  /*0880*/  IMAD.IADD R5, R7, 0x1, -R5 ;  /* 0x0000000107057824 */ /* 0x000fe200078e0a05 */
[----:B------:R-:W-:Y:S01]  /*0890*/  ISETP.GT.U32.AND P0, PT, R3, R12, PT ;  /* 0x0000000c0300720c */ /* 0x000fe20003f04070 */
[C---:B------:R-:W-:Y:S01]  /*08a0*/  IMAD R13, R20.reuse, c[0x0][0x1a4], R13 ;  /* 0x00006900140d7a24 */ /* 0x040fe200078e020d */
[----:B------:R-:W-:Y:S01]  /*08b0*/  SHF.R.S32.HI R7, RZ, 0x1f, R9 ;  /* 0x0000001fff077819 */ /* 0x000fe20000011409 */
[----:B------:R-:W-:-:S04]  /*08c0*/  IMAD.WIDE.U32 R20, R20, c[0x0][0x1a0], R26 ;  /* 0x0000680014147a25 */ /* 0x000fc800078e001a */
[----:B------:R-:W-:Y:S02]  /*08d0*/  IMAD R14, R7, c[0x0][0x178], RZ ;  /* 0x00005e00070e7a24 */ /* 0x000fe400078e02ff */
[----:B------:R-:W-:-:S04]  /*08e0*/  IMAD.WIDE.U32 R24, R9, c[0x0][0x178], R26 ;  /* 0x00005e0009187a25 */ /* 0x000fc800078e001a */
[----:B------:R-:W-:Y:S01]  /*08f0*/  IMAD R14, R9, c[0x0][0x17c], R14 ;  /* 0x00005f00090e7a24 */ /* 0x000fe200078e020e */
[----:B------:R-:W-:Y:S01]  /*0900*/  @!P0 IADD3 R11, R11, 0x1, RZ ;  /* 0x000000010b0b8810 */ /* 0x000fe20007ffe0ff */
[----:B------:R-:W-:Y:S02]  /*0910*/  @!P0 IMAD.IADD R12, R12, 0x1, -R3 ;  /* 0x000000010c0c8824 */ /* 0x000fe400078e0a03 */
[----:B------:R-:W-:Y:S02]  /*0920*/  IMAD.IADD R21, R21, 0x1, R13 ;  /* 0x0000000115157824 */ /* 0x000fe400078e020d */
[----:B------:R-:W-:Y:S01]  /*0930*/  IMAD.IADD R25, R25, 0x1, R14 ;  /* 0x0000000119197824 */ /* 0x000fe200078e020e */
[----:B------:R-:W-:Y:S01]  /*0940*/  ISETP.GE.U32.AND P3, PT, R12, R3, PT ;  /* 0x000000030c00720c */ /* 0x000fe20003f66070 */
[----:B------:R-:W-:Y:S02]  /*0950*/  IMAD R13, R0, c[0x0][0x1a8], RZ ;  /* 0x00006a00000d7a24 */ /* 0x000fe400078e02ff */
[----:B------:R-:W-:-:S04]  /*0960*/  IMAD.WIDE R18, R117, 0x80, R18 ;  /* 0x0000008075127825 */ /* 0x000fc800078e0212 */
[C---:B------:R-:W-:Y:S02]  /*0970*/  IMAD R13, R8.reuse, c[0x0][0x1ac], R13 ;  /* 0x00006b00080d7a24 */ /* 0x040fe400078e020d */
[----:B------:R-:W-:-:S04]  /*0980*/  IMAD.WIDE.U32 R24, R8, c[0x0][0x1a8], R24 ;  /* 0x00006a0008187a25 */ /* 0x000fc800078e0018 */
[----:B------:R-:W-:Y:S01]  /*0990*/  IMAD.SHL.U32 R14, R16, 0x40, RZ ;  /* 0x00000040100e7824 */ /* 0x000fe200078e00ff */
[----:B------:R-:W-:Y:S01]  /*09a0*/  @P3 IADD3 R11, R11, 0x1, RZ ;  /* 0x000000010b0b3810 */ /* 0x000fe20007ffe0ff */
[----:B------:R-:W-:Y:S02]  /*09b0*/  IMAD R3, R19, c[0x0][0x190], RZ ;  /* 0x0000640013037a24 */ /* 0x000fe400078e02ff */
[----:B------:R-:W-:Y:S01]  /*09c0*/  IMAD.IADD R25, R25, 0x1, R13 ;  /* 0x0000000119197824 */ /* 0x000fe200078e020d */
[----:B------:R-:W-:Y:S01]  /*09d0*/  LOP3.LUT R14, R14, 0xc0, RZ, 0xc0, !PT ;  /* 0x000000c00e0e7812 */ /* 0x000fe200078ec0ff */
[C---:B------:R-:W-:Y:S02]  /*09e0*/  IMAD R3, R18.reuse, c[0x0][0x194], R3 ;  /* 0x0000650012037a24 */ /* 0x040fe400078e0203 */
[----:B------:R-:W-:Y:S01]  /*09f0*/  IMAD.WIDE.U32 R18, R18, c[0x0][0x190], R24 ;  /* 0x0000640012127a25 */ /* 0x000fe200078e0018 */
[----:B------:R-:W-:Y:S02]  /*0a00*/  LOP3.LUT R15, R14, 0x8, R15, 0xf8, !PT ;  /* 0x000000080e0f7812 */ /* 0x000fe400078ef80f */
[----:B------:R-:W-:Y:S01]  /*0a10*/  SHF.R.U32.HI R14, RZ, 0x3, R14 ;  /* 0x00000003ff0e7819 */ /* 0x000fe2000001160e */
[----:B------:R-:W-:Y:S01]  /*0a20*/  IMAD.IADD R3, R19, 0x1, R3 ;  /* 0x0000000113037824 */ /* 0x000fe200078e0203 */
[C---:B------:R-:W-:Y:S01]  /*0a30*/  LEA R12, P0, R18.reuse, c[0x0][0x160], 0x1 ;  /* 0x00005800120c7a11 */ /* 0x040fe200078008ff */
[----:B------:R-:W-:Y:S01]  /*0a40*/  @!P1 IMAD.MOV R11, RZ, RZ, -R11 ;  /* 0x000000ffff0b9224 */ /* 0x000fe200078e0a0b */
[----:B------:R-:W-:Y:S01]  /*0a50*/  LOP3.LUT R0, R15, R14, RZ, 0x3c, !PT ;  /* 0x0000000e0f007212 */ /* 0x000fe200078e3cff */
[----:B------:R-:W-:Y:S01]  /*0a60*/  IMAD R14, R7, c[0x0][0x180], RZ ;  /* 0x00006000070e7a24 */ /* 0x000fe200078e02ff */
[----:B------:R-:W-:Y:S01]  /*0a70*/  @!P2 LOP3.LUT R11, RZ, c[0x0][0x1c8], RZ, 0x33, !PT ;  /* 0x00007200ff0baa12 */ /* 0x000fe200078e33ff */
[----:B------:R-:W-:Y:S01]  /*0a80*/  IMAD.SHL.U32 R219, R219, 0x2, RZ ;  /* 0x00000002dbdb7824 */ /* 0x000fe200078e00ff */
[----:B------:R-:W-:Y:S01]  /*0a90*/  LEA.HI.X R13, R18, c[0x0][0x164], R3, 0x1, P0 ;  /* 0x00005900120d7a11 */ /* 0x000fe200000f0c03 */
[C---:B------:R-:W-:Y:S01]  /*0aa0*/  IMAD R14, R9.reuse, c[0x0][0x184], R14 ;  /* 0x00006100090e7a24 */ /* 0x040fe200078e020e */
[----:B------:R-:W-:Y:S01]  /*0ab0*/  SHF.R.S32.HI R8, RZ, 0x1f, R11 ;  /* 0x0000001fff087819 */ /* 0x000fe2000001140b */
[----:B------:R-:W-:Y:S01]  /*0ac0*/  IMAD.WIDE.U32 R22, R9, c[0x0][0x180], R22 ;  /* 0x0000600009167a25 */ /* 0x000fe200078e0016 */
[----:B------:R-:W-:Y:S01]  /*0ad0*/  SHF.R.S32.HI R3, RZ, 0x6, R10 ;  /* 0x00000006ff037819 */ /* 0x000fe2000001140a */
[----:B------:R1:W-:Y:S01]  /*0ae0*/  LDGSTS.E.BYPASS.LTC128B.128 [R219], [R12.64] ;  /* 0x000000000cdb7fae */ /* 0x0003e2000b901d54 */
[----:B------:R-:W-:Y:S01]  /*0af0*/  IADD3 R18, P0, R12, UR4, RZ ;  /* 0x000000040c127c10 */ /* 0x000fe2000ff1e0ff */
[----:B------:R-:W-:Y:S01]  /*0b00*/  IMAD R7, R7, c[0x0][0x188], RZ ;  /* 0x0000620007077a24 */ /* 0x000fe200078e02ff */
[----:B------:R-:W-:Y:S01]  /*0b10*/  IADD3 R10, R3, -0x1, RZ ;  /* 0xffffffff030a7810 */ /* 0x000fe20007ffe0ff */
[----:B------:R1:W-:Y:S01]  /*0b20*/  LDGSTS.E.BYPASS.LTC128B.128 [R219+0x2000], [R12.64+0x40] ;  /* 0x020000400cdb7fae */ /* 0x0003e2000b901d54 */
[----:B------:R-:W-:Y:S01]  /*0b30*/  IMAD.IADD R223, R23, 0x1, R14 ;  /* 0x0000000117df7824 */ /* 0x000fe200078e020e */
[----:B------:R-:W-:Y:S01]  /*0b40*/  IADD3.X R19, R13, UR5, RZ, P0, !PT ;  /* 0x000000050d137c10 */ /* 0x000fe200087fe4ff */
[----:B------:R-:W-:Y:S01]  /*0b50*/  IMAD.MOV.U32 R222, RZ, RZ, R22 ;  /* 0x000000ffffde7224 */ /* 0x000fe200078e0016 */
[----:B------:R1:W-:Y:S01]  /*0b60*/  LDGSTS.E.BYPASS.LTC128B.128 [R219+0x4000], [R12.64+0x80] ;  /* 0x040000800cdb7fae */ /* 0x0003e2000b901d54 */
[C---:B------:R-:W-:Y:S01]  /*0b70*/  IMAD R7, R9.reuse, c[0x0][0x18c], R7 ;  /* 0x0000630009077a24 */ /* 0x040fe200078e0207 */
[----:B------:R-:W-:Y:S01]  /*0b80*/  IADD3 R14, P0, R18, UR4, RZ ;  /* 0x00000004120e7c10 */ /* 0x000fe2000ff1e0ff */
[----:B------:R-:W-:Y:S01]  /*0b90*/  IMAD.WIDE.U32 R20, R9, c[0x0][0x188], R20 ;  /* 0x0000620009147a25 */ /* 0x000fe200078e0014 */
[----:B------:R-:W-:Y:S01]  /*0ba0*/  SHF.R.S32.HI R9, RZ, 0x1f, R10 ;  /* 0x0000001fff097819 */ /* 0x000fe2000001140a */
[----:B------:R3:W-:Y:S01]  /*0bb0*/  LDGSTS.E.BYPASS.LTC128B.128 [R219+0x800], [R18.64] ;  /* 0x0080000012db7fae */ /* 0x0007e2000b901d54 */
[----:B------:R-:W-:Y:S01]  /*0bc0*/  IADD3.X R15, R19, UR5, RZ, P0, !PT ;  /* 0x00000005130f7c10 */ /* 0x000fe200087fe4ff */
[----:B------:R-:W-:-:S02]  /*0bd0*/  IMAD.WIDE.U32 R222, R11, c[0x0][0x1b0], R222 ;  /* 0x00006c000bde7a25 */ /* 0x000fc400078e00de */
[----:B------:R3:W-:Y:S02]  /*0be0*/  LDGSTS.E.BYPASS.LTC128B.128 [R219+0x2800], [R18.64+0x40] ;  /* 0x0280004012db7fae */ /* 0x0007e4000b901d54 */
[----:B------:R-:W-:Y:S02]  /*0bf0*/  IMAD.IADD R221, R21, 0x1, R7 ;  /* 0x0000000115dd7824 */ /* 0x000fe400078e0207 */
[----:B------:R-:W-:Y:S01]  /*0c00*/  IMAD R7, R10, UR16, RZ ;  /* 0x000000100a077c24 */ /* 0x000fe2000f8e02ff */
[----:B------:R3:W-:Y:S01]  /*0c10*/  LDGSTS.E.BYPASS.LTC128B.128 [R219+0x4800], [R18.64+0x80] ;  /* 0x0480008012db7fae */ /* 0x0007e2000b901d54 */
[----:B------:R-:W-:Y:S02]  /*0c20*/  IMAD.MOV.U32 R224, RZ, RZ, R222 ;  /* 0x000000ffffe07224 */ /* 0x000fe400078e00de */
[----:B------:R-:W-:Y:S01]  /*0c30*/  IMAD R7, R9, UR17, R7 ;  /* 0x0000001109077c24 */ /* 0x000fe2000f8e0207 */
[----:B------:R4:W-:Y:S01]  /*0c40*/  LDGSTS.E.BYPASS.LTC128B.128 [R219+0x1000], [R14.64] ;  /* 0x010000000edb7fae */ /* 0x0009e2000b901d54 */
[----:B------:R-:W-:-:S02]  /*0c50*/  IMAD.MOV.U32 R220, RZ, RZ, R20 ;  /* 0x000000ffffdc7224 */ /* 0x000fc400078e0014 */
[----:B------:R-:W-:Y:S01]  /*0c60*/  IMAD.IADD R2, R17, 0x1, -R2 ;  /* 0x0000000111027824 */ /* 0x000fe200078e0a02 */
[----:B------:R4:W-:Y:S01]  /*0c70*/  LDGSTS.E.BYPASS.LTC128B.128 [R219+0x3000], [R14.64+0x40] ;  /* 0x030000400edb7fae */ /* 0x0009e2000b901d54 */
[----:B------:R-:W-:-:S03]  /*0c80*/  IMAD.WIDE.U32 R220, R11, c[0x0][0x1b8], R220 ;  /* 0x00006e000bdc7a25 */ /* 0x000fc600078e00dc */
[----:B------:R4:W-:Y:S01]  /*0c90*/  LDGSTS.E.BYPASS.LTC128B.128 [R219+0x5000], [R14.64+0x80] ;  /* 0x050000800edb7fae */ /* 0x0009e2000b901d54 */
[----:B-1----:R-:W-:Y:S01]  /*0ca0*/  IMAD R12, R8, c[0x0][0x1b0], RZ ;  /* 0x00006c00080c7a24 */ /* 0x002fe200078e02ff */
[----:B------:R-:W-:Y:S01]  /*0cb0*/  LOP3.LUT P1, RZ, R2, 0x2, RZ, 0xc0, !PT ;  /* 0x0000000202ff7812 */ /* 0x000fe2000782c0ff */
[----:B------:R-:W-:Y:S02]  /*0cc0*/  IMAD R8, R8, c[0x0][0x1b8], RZ ;  /* 0x00006e0008087a24 */ /* 0x000fe400078e02ff */
[C---:B------:R-:W-:Y:S02]  /*0cd0*/  IMAD R12, R11.reuse, c[0x0][0x1b4], R12 ;  /* 0x00006d000b0c7a24 */ /* 0x040fe400078e020c */
[----:B------:R-:W-:Y:S02]  /*0ce0*/  IMAD R8, R11, c[0x0][0x1bc], R8 ;  /* 0x00006f000b087a24 */ /* 0x000fe400078e0208 */
[----:B------:R-:W-:Y:S01]  /*0cf0*/  IMAD.IADD R225, R223, 0x1, R12 ;  /* 0x00000001dfe17824 */ /* 0x000fe200078e020c */
[----:B------:R-:W-:Y:S01]  /*0d00*/  IADD3 R12, P0, R14, UR4, RZ ;  /* 0x000000040e0c7c10 */ /* 0x000fe2000ff1e0ff */
[----:B------:R-:W-:-:S02]  /*0d10*/  IMAD.SHL.U32 R4, R4, 0x20, RZ ;  /* 0x0000002004047824 */ /* 0x000fc400078e00ff */
[----:B------:R-:W-:Y:S01]  /*0d20*/  IMAD R5, R6, 0x8, R5 ;  /* 0x0000000806057824 */ /* 0x000fe200078e0205 */
[----:B------:R-:W-:Y:S01]  /*0d30*/  IADD3.X R13, R15, UR5, RZ, P0, !PT ;  /* 0x000000050f0d7c10 */ /* 0x000fe200087fe4ff */
[----:B---3--:R-:W-:Y:S01]  /*0d40*/  IMAD.WIDE.U32 R18, R10, UR17, R224 ;  /* 0x000000110a127c25 */ /* 0x008fe2000f8e00e0 */
[----:B------:R-:W-:Y:S01]  /*0d50*/  LOP3.LUT R120, R4, 0xffffff00, RZ, 0xc0, !PT ;  /* 0xffffff0004787812 */ /* 0x000fe200078ec0ff */
[----:B------:R-:W-:Y:S02]  /*0d60*/  ULDC.64 UR4, c[0x0][0x1a0] ;  /* 0x0000680000047ab9 */ /* 0x000fe40000000a00 */
[----:B------:R-:W-:Y:S01]  /*0d70*/  IMAD.IADD R7, R19, 0x1, R7 ;  /* 0x0000000113077824 */ /* 0x000fe200078e0207 */
[C---:B------:R-:W-:Y:S01]  /*0d80*/  LEA R20, P0, R18.reuse, c[0x0][0x168], 0x1 ;  /* 0x00005a0012147a11 */ /* 0x040fe200078008ff */
[----:B------:R1:W-:Y:S01]  /*0d90*/  LDGSTS.E.BYPASS.LTC128B.128 [R219+0x1800], [R12.64] ;  /* 0x018000000cdb7fae */ /* 0x0003e2000b901d54 */
[----:B------:R-:W-:Y:S01]  /*0da0*/  IMAD.IADD R218, R221, 0x1, R8 ;  /* 0x00000001ddda7824 */ /* 0x000fe200078e0208 */
[----:B------:R-:W-:Y:S01]  /*0db0*/  USHF.L.U32 UR19, UR4, 0x6, URZ ;  /* 0x0000000604137899 */ /* 0x000fe2000800063f */
[----:B------:R-:W-:Y:S01]  /*0dc0*/  LEA.HI.X R21, R18, c[0x0][0x16c], R7, 0x1, P0 ;  /* 0x00005b0012157a11 */ /* 0x000fe200000f0c07 */
[----:B------:R1:W-:Y:S01]  /*0dd0*/  LDGSTS.E.BYPASS.LTC128B.128 [R219+0x3800], [R12.64+0x40] ;  /* 0x038000400cdb7fae */ /* 0x0003e2000b901d54 */
[----:B------:R-:W-:Y:S01]  /*0de0*/  IMAD R7, R9, c[0x0][0x1a0], RZ ;  /* 0x0000680009077a24 */ /* 0x000fe200078e02ff */
[----:B----4-:R-:W-:Y:S01]  /*0df0*/  IADD3 R14, P0, R20, UR17, RZ ;  /* 0x00000011140e7c10 */ /* 0x010fe2000ff1e0ff */
[----:B------:R-:W-:Y:S01]  /*0e00*/  IMAD.SHL.U32 R9, R6, 0x8, RZ ;  /* 0x0000000806097824 */ /* 0x000fe200078e00ff */
[----:B------:R1:W-:Y:S01]  /*0e10*/  LDGSTS.E.BYPASS.LTC128B.128 [R219+0x5800], [R12.64+0x80] ;  /* 0x058000800cdb7fae */ /* 0x0003e2000b901d54 */
[----:B------:R-:W-:Y:S01]  /*0e20*/  IMAD R7, R10, c[0x0][0x1a4], R7 ;  /* 0x000069000a077a24 */ /* 0x000fe200078e0207 */
[----:B------:R-:W-:Y:S01]  /*0e30*/  IADD3.X R15, R21, UR16, RZ, P0, !PT ;  /* 0x00000010150f7c10 */ /* 0x000fe200087fe4ff */
[----:B------:R-:W-:Y:S01]  /*0e40*/  IMAD R4, R118, 0x200, R120 ;  /* 0x0000020076047824 */ /* 0x000fe200078e0278 */
[----:B------:R3:W-:Y:S01]  /*0e50*/  LDGSTS.E.BYPASS.LTC128B.128 [R219+0x6000], [R20.64] ;  /* 0x0600000014db7fae */ /* 0x0007e2000b901d54 */
[----:B------:R-:W-:Y:S01]  /*0e60*/  USHF.L.U64.HI UR18, UR4, UR18, UR5 ;  /* 0x0000001204127299 */ /* 0x000fe20008010205 */
[----:B------:R-:W-:-:S02]  /*0e70*/  IMAD.U32 R0, R5, 0x20, R0 ;  /* 0x0000002005007824 */ /* 0x000fc400078e0000 */
[----:B------:R3:W-:Y:S01]  /*0e80*/  LDGSTS.E.BYPASS.LTC128B.128 [R219+0x7000], [R20.64+0x40] ;  /* 0x0700004014db7fae */ /* 0x0007e2000b901d54 */
[----:B------:R-:W-:Y:S02]  /*0e90*/  IMAD R4, R121, 0x20, R4 ;  /* 0x0000002079047824 */ /* 0x000fe400078e0204 */
[C---:B------:R-:W-:Y:S01]  /*0ea0*/  IMAD.SHL.U32 R123, R0.reuse, 0x2, RZ ;  /* 0x00000002007b7824 */ /* 0x040fe200078e00ff */
[----:B------:R3:W-:Y:S01]  /*0eb0*/  LDGSTS.E.BYPASS.LTC128B.128 [R219+0x8000], [R20.64+0x80] ;  /* 0x0800008014db7fae */ /* 0x0007e2000b901d54 */
[----:B------:R-:W-:-:S03]  /*0ec0*/  LEA R216, R0, 0x6000, 0x1 ;  /* 0x0000600000d87811 */ /* 0x000fc600078e08ff */
[----:B------:R4:W-:Y:S04]  /*0ed0*/  LDGSTS.E.BYPASS.LTC128B.128 [R219+0x6800], [R14.64] ;  /* 0x068000000edb7fae */ /* 0x0009e8000b901d54 */
[----:B------:R4:W-:Y:S04]  /*0ee0*/  LDGSTS.E.BYPASS.LTC128B.128 [R219+0x7800], [R14.64+0x40] ;  /* 0x078000400edb7fae */ /* 0x0009e8000b901d54 */
[----:B------:R4:W-:Y:S01]  /*0ef0*/  LDGSTS.E.BYPASS.LTC128B.128 [R219+0x8800], [R14.64+0x80] ;  /* 0x088000800edb7fae */ /* 0x0009e2000b901d54 */
[----:B-1----:R-:W-:-:S03]  /*0f00*/  IMAD.WIDE.U32 R12, R10, c[0x0][0x1a0], RZ ;  /* 0x000068000a0c7a25 */ /* 0x002fc600078e00ff */
[----:B------:R-:W0:Y:S01]  /*0f10*/  LDGDEPBAR ;  /* 0x00000000000079af */ /* 0x000e220000000000 */
[----:B------:R-:W-:Y:S01]  /*0f20*/  IMAD.SHL.U32 R10, R2, 0x40, RZ ;  /* 0x00000040020a7824 */ /* 0x000fe200078e00ff */
[----:B------:R-:W-:Y:S01]  /*0f30*/  LEA R6, P0, R12, R220, 0x6 ;  /* 0x000000dc0c067211 */ /* 0x000fe200078030ff */
[----:B------:R-:W-:-:S03]  /*0f40*/  IMAD.IADD R7, R13, 0x1, R7 ;  /* 0x000000010d077824 */ /* 0x000fc600078e0207 */
[----:B------:R-:W-:Y:S02]  /*0f50*/  LOP3.LUT R10, R10, 0xc0, RZ, 0xc0, !PT ;  /* 0x000000c00a0a7812 */ /* 0x000fe400078ec0ff */
[----:B------:R-:W-:Y:S02]  /*0f60*/  LEA.HI.X R7, R12, R218, R7, 0x6, P0 ;  /* 0x000000da0c077211 */ /* 0x000fe400000f3407 */
[----:B------:R-:W-:Y:S02]  /*0f70*/  LOP3.LUT R9, R10, 0x8, R9, 0xf8, !PT ;  /* 0x000000080a097812 */ /* 0x000fe400078ef809 */
[----:B------:R-:W-:Y:S02]  /*0f80*/  SHF.R.U32.HI R119, RZ, 0x3, R10 ;  /* 0x00000003ff777819 */ /* 0x000fe4000001160a */
[----:B------:R-:W-:Y:S02]  /*0f90*/  LEA R8, P0, R6, c[0x0][0x170], 0x1 ;  /* 0x00005c0006087a11 */ /* 0x000fe400078008ff */
[----:B------:R-:W-:-:S02]  /*0fa0*/  LOP3.LUT R119, R9, R119, RZ, 0x3c, !PT ;  /* 0x0000007709777212 */ /* 0x000fc400078e3cff */
[----:B------:R-:W-:Y:S02]  /*0fb0*/  LEA.HI.X R9, R6, c[0x0][0x174], R7, 0x1, P0 ;  /* 0x00005d0006097a11 */ /* 0x000fe400000f0c07 */
[----:B------:R-:W-:Y:S01]  /*0fc0*/  IADD3 R6, P0, R8, UR19, RZ ;  /* 0x0000001308067c10 */ /* 0x000fe2000ff1e0ff */
[----:B------:R-:W-:Y:S01]  /*0fd0*/  IMAD.IADD R217, R119, 0x1, R4 ;  /* 0x0000000177d97824 */ /* 0x000fe200078e0204 */
[----:B------:R-:W-:-:S04]  /*0fe0*/  DEPBAR.LE SB0, 0x0 ;  /* 0x000080000000791a */ /* 0x000fc80000000000 */
[----:B------:R-:W-:Y:S01]  /*0ff0*/  BAR.SYNC.DEFER_BLOCKING 0x0 ;  /* 0x0000000000007b1d */ /* 0x000fe20000010000 */
[----:B------:R-:W-:Y:S01]  /*1000*/  IADD3.X R7, R9, UR18, RZ, P0, !PT ;  /* 0x0000001209077c10 */ /* 0x000fe200087fe4ff */
[----:B------:R-:W-:Y:S01]  /*1010*/  IMAD.SHL.U32 R217, R217, 0x2, RZ ;  /* 0x00000002d9d97824 */ /* 0x000fe200078e00ff */
[----:B------:R-:W-:Y:S01]  /*1020*/  LOP3.LUT P0, RZ, R16, 0x2, RZ, 0xc0, !PT ;  /* 0x0000000210ff7812 */ /* 0x000fe2000780c0ff */
[----:B------:R-:W-:-:S05]  /*1030*/  IMAD.MOV.U32 R16, RZ, RZ, 0x20 ;  /* 0x00000020ff107424 */ /* 0x000fca00078e00ff */
[C---:B------:R-:W-:Y:S02]  /*1040*/  SEL R2, R16.reuse, 0xffffffe0, !P0 ;  /* 0xffffffe010027807 */ /* 0x040fe40004000000 */
[----:B------:R-:W-:Y:S02]  /*1050*/  SEL R0, R16, 0xffffffe0, !P1 ;  /* 0xffffffe010007807 */ /* 0x000fe40004800000 */
[----:B------:R-:W-:Y:S01]  /*1060*/  ISETP.GE.AND P0, PT, R122, 0x41, PT ;  /* 0x000000417a00780c */ /* 0x000fe20003f06270 */
[----:B------:R-:W-:Y:S02]  /*1070*/  IMAD.IADD R214, R216, 0x1, R2 ;  /* 0x00000001d8d67824 */ /* 0x000fe400078e0202 */
[----:B------:R-:W-:Y:S02]  /*1080*/  IMAD.IADD R215, R217, 0x1, R0 ;  /* 0x00000001d9d77824 */ /* 0x000fe400078e0200 */
[----:B------:R-:W-:-:S04]  /*1090*/  IMAD R2, R121, 0x20, R120 ;  /* 0x0000002079027824 */ /* 0x000fc800078e0278 */
[----:B------:R-:W-:Y:S01]  /*10a0*/  IMAD.IADD R2, R119, 0x1, R2 ;  /* 0x0000000177027824 */ /* 0x000fe200078e0202 */
        /* <DEDUP_REMOVED lines=9> */
[----:B------:R-:W-:Y:S04]  /*1140*/  LDSM.16.M88.4 R84, [R123+0x6000] ;  /* 0x006000007b54783b */ /* 0x000fe80000000200 */
[----:B---3--:R-:W3:Y:S04]  /*1150*/  LDSM.16.M88.4 R20, [R217+0x1000] ;  /* 0x00100000d914783b */ /* 0x008ee80000000200 */
[----:B----4-:R-:W4:Y:S04]  /*1160*/  LDSM.16.M88.4 R12, [R123+0x6400] ;  /* 0x006400007b0c783b */ /* 0x010f280000000200 */
[----:B-1----:R-:W-:Y:S04]  /*1170*/  LDSM.16.M88.4 R8, [R123+0x6800] ;  /* 0x006800007b08783b */ /* 0x002fe80000000200 */
[----:B------:R-:W-:Y:S04]  /*1180*/  LDSM.16.M88.4 R80, [R123+0x6c00] ;  /* 0x006c00007b50783b */ /* 0x000fe80000000200 */
[----:B------:R-:W-:Y:S04]  /*1190*/  LDSM.16.M88.4 R72, [R214] ;  /* 0x00000000d648783b */ /* 0x000fe80000000200 */
[----:B-----5:R-:W1:Y:S04]  /*11a0*/  LDSM.16.M88.4 R4, [R217] ;  /* 0x00000000d904783b */ /* 0x020e680000000200 */
[----:B------:R-:W5:Y:S04]  /*11b0*/  LDSM.16.M88.4 R76, [R215+0x1000] ;  /* 0x00100000d74c783b */ /* 0x000f680000000200 */
[----:B------:R-:W2:Y:S04]  /*11c0*/  LDSM.16.M88.4 R68, [R214+0x400] ;  /* 0x00040000d644783b */ /* 0x000ea80000000200 */
[----:B------:R-:W2:Y:S04]  /*11d0*/  LDSM.16.M88.4 R64, [R214+0x800] ;  /* 0x00080000d640783b */ /* 0x000ea80000000200 */
[----:B------:R-:W2:Y:S04]  /*11e0*/  LDSM.16.M88.4 R60, [R214+0xc00] ;  /* 0x000c0000d63c783b */ /* 0x000ea80000000200 */
[----:B------:R-:W2:Y:S01]  /*11f0*/  LDSM.16.M88.4 R56, [R215] ;  /* 0x00000000d738783b */ /* 0x000ea20000000200 */
[C---:B---3--:R-:W-:Y:S03]  /*1200*/  HMMA.16816.F32.BF16 R48, R20.reuse, R84, RZ ;  /* 0x000000541430723c */ /* 0x048fe600000418ff */
[----:B------:R-:W-:Y:S04]  /*1210*/  LDSM.16.M88.4 R108, [R217+0x3000] ;  /* 0x00300000d96c783b */ /* 0x000fe80000000200 */
[----:B------:R-:W3:Y:S01]  /*1220*/  LDSM.16.M88.4 R104, [R123+0x7000] ;  /* 0x007000007b68783b */ /* 0x000ee20000000200 */
[C---:B------:R-:W-:Y:S03]  /*1230*/  HMMA.16816.F32.BF16 R44, R20.reuse, R86, RZ ;  /* 0x00000056142c723c */ /* 0x040fe600000418ff */
[----:B------:R-:W2:Y:S04]  /*1240*/  LDSM.16.M88.4 R96, [R123+0x7400] ;  /* 0x007400007b60783b */ /* 0x000ea80000000200 */
[----:B------:R-:W2:Y:S01]  /*1250*/  LDSM.16.M88.4 R92, [R123+0x7800] ;  /* 0x007800007b5c783b */ /* 0x000ea20000000200 */
[----:B----4-:R-:W-:Y:S03]  /*1260*/  HMMA.16816.F32.BF16 R32, R20, R12, RZ ;  /* 0x0000000c1420723c */ /* 0x010fe600000418ff */
[----:B------:R-:W4:Y:S04]  /*1270*/  LDSM.16.M88.4 R88, [R123+0x7c00] ;  /* 0x007c00007b58783b */ /* 0x000f280000000200 */
[----:B------:R-:W0:Y:S01]  /*1280*/  LDGDEPBAR ;  /* 0x00000000000079af */ /* 0x000e220000000000 */
[----:B-1----:R-:W-:Y:S08]  /*1290*/  HMMA.16816.F32.BF16 R100, R4, R84, RZ ;  /* 0x000000540464723c */ /* 0x002ff000000418ff */
[C---:B------:R-:W-:Y:S08]  /*12a0*/  HMMA.16816.F32.BF16 R40, R20.reuse, R8, RZ ;  /* 0x000000081428723c */ /* 0x040ff000000418ff */
[C---:B------:R-:W-:Y:S08]  /*12b0*/  HMMA.16816.F32.BF16 R16, R20.reuse, R14, RZ ;  /* 0x0000000e1410723c */ /* 0x040ff000000418ff */
[----:B------:R-:W-:Y:S08]  /*12c0*/  HMMA.16816.F32.BF16 R28, R20, R10, RZ ;  /* 0x0000000a141c723c */ /* 0x000ff000000418ff */
        /* <DEDUP_REMOVED lines=9> */
[----:B------:R-:W1:Y:S07]  /*1360*/  LDSM.16.M88.4 R80, [R217+0x2000] ;  /* 0x00200000d950783b */ /* 0x000e6e0000000200 */
[C---:B-----5:R-:W-:Y:S08]  /*1370*/  HMMA.16816.F32.BF16 R48, R76.reuse, R72, R48 ;  /* 0x000000484c30723c */ /* 0x060ff00000041830 */
[C---:B--2---:R-:W-:Y:S08]  /*1380*/  HMMA.16816.F32.BF16 R32, R76.reuse, R68, R32 ;  /* 0x000000444c20723c */ /* 0x044ff00000041820 */
        /* <DEDUP_REMOVED lines=12> */
[----:B------:R-:W2:Y:S07]  /*1450*/  LDSM.16.M88.4 R72, [R214+0x1000] ;  /* 0x00100000d648783b */ /* 0x000eae0000000200 */
[C---:B------:R-:W-:Y:S01]  /*1460*/  HMMA.16816.F32.BF16 R12, R56.reuse, R70, R12 ;  /* 0x00000046380c723c */ /* 0x040fe2000004180c */
[----:B------:R-:W5:Y:S07]  /*1470*/  LDSM.16.M88.4 R68, [R214+0x1400] ;  /* 0x00140000d644783b */ /* 0x000f6e0000000200 */
[C---:B------:R-:W-:Y:S01]  /*1480*/  HMMA.16816.F32.BF16 R8, R56.reuse, R66, R8 ;  /* 0x000000423808723c */ /* 0x040fe20000041808 */
[----:B------:R-:W1:Y:S07]  /*1490*/  LDSM.16.M88.4 R64, [R214+0x1800] ;  /* 0x00180000d640783b */ /* 0x000e6e0000000200 */
[----:B------:R-:W-:Y:S01]  /*14a0*/  HMMA.16816.F32.BF16 R4, R56, R62, R4 ;  /* 0x0000003e3804723c */ /* 0x000fe20000041804 */
[----:B------:R-:W1:Y:S04]  /*14b0*/  LDSM.16.M88.4 R60, [R214+0x1c00] ;  /* 0x001c0000d63c783b */ /* 0x000e680000000200 */
[----:B------:R-:W1:Y:S03]  /*14c0*/  LDSM.16.M88.4 R56, [R215+0x2000] ;  /* 0x00200000d738783b */ /* 0x000e660000000200 */
[C---:B---3--:R-:W-:Y:S08]  /*14d0*/  HMMA.16816.F32.BF16 R48, R108.reuse, R104, R48 ;  /* 0x000000686c30723c */ /* 0x048ff00000041830 */
[C---:B------:R-:W-:Y:S08]  /*14e0*/  HMMA.16816.F32.BF16 R32, R108.reuse, R96, R32 ;  /* 0x000000606c20723c */ /* 0x040ff00000041820 */
[C---:B------:R-:W-:Y:S08]  /*14f0*/  HMMA.16816.F32.BF16 R40, R108.reuse, R92, R40 ;  /* 0x0000005c6c28723c */ /* 0x040ff00000041828 */
[C---:B----4-:R-:W-:Y:S08]  /*1500*/  HMMA.16816.F32.BF16 R24, R108.reuse, R88, R24 ;  /* 0x000000586c18723c */ /* 0x050ff00000041818 */
[C---:B------:R-:W-:Y:S08]  /*1510*/  HMMA.16816.F32.BF16 R44, R108.reuse, R106, R44 ;  /* 0x0000006a6c2c723c */ /* 0x040ff0000004182c */
[C---:B------:R-:W-:Y:S08]  /*1520*/  HMMA.16816.F32.BF16 R16, R108.reuse, R98, R16 ;  /* 0x000000626c10723c */ /* 0x040ff00000041810 */
[C---:B------:R-:W-:Y:S08]  /*1530*/  HMMA.16816.F32.BF16 R28, R108.reuse, R94, R28 ;  /* 0x0000005e6c1c723c */ /* 0x040ff0000004181c */
[----:B------:R-:W-:Y:S01]  /*1540*/  HMMA.16816.F32.BF16 R20, R108, R90, R20 ;  /* 0x0000005a6c14723c */ /* 0x000fe20000041814 */
[----:B------:R-:W-:Y:S07]  /*1550*/  LDSM.16.M88.4 R108, [R217+0x5000] ;  /* 0x00500000d96c783b */ /* 0x000fee0000000200 */
[C---:B-1----:R-:W-:Y:S08]  /*1560*/  HMMA.16816.F32.BF16 R100, R80.reuse, R104, R100 ;  /* 0x000000685064723c */ /* 0x042ff00000041864 */
[C---:B------:R-:W-:Y:S01]  /*1570*/  HMMA.16816.F32.BF16 R84, R80.reuse, R106, R84 ;  /* 0x0000006a5054723c */ /* 0x040fe20000041854 */
[----:B------:R-:W1:Y:S07]  /*1580*/  LDSM.16.M88.4 R104, [R123+0x8000] ;  /* 0x008000007b68783b */ /* 0x000e6e0000000200 */
[C---:B------:R-:W-:Y:S08]  /*1590*/  HMMA.16816.F32.BF16 R112, R80.reuse, R96, R112 ;  /* 0x000000605070723c */ /* 0x040ff00000041870 */
[C---:B------:R-:W-:Y:S01]  /*15a0*/  HMMA.16816.F32.BF16 R12, R80.reuse, R98, R12 ;  /* 0x00000062500c723c */ /* 0x040fe2000004180c */
[----:B------:R-:W3:Y:S07]  /*15b0*/  LDSM.16.M88.4 R96, [R123+0x8400] ;  /* 0x008400007b60783b */ /* 0x000eee0000000200 */
[C---:B------:R-:W-:Y:S08]  /*15c0*/  HMMA.16816.F32.BF16 R52, R80.reuse, R92, R52 ;  /* 0x0000005c5034723c */ /* 0x040ff00000041834 */
[C---:B------:R-:W-:Y:S01]  /*15d0*/  HMMA.16816.F32.BF16 R8, R80.reuse, R94, R8 ;  /* 0x0000005e5008723c */ /* 0x040fe20000041808 */
[----:B------:R-:W4:Y:S07]  /*15e0*/  LDSM.16.M88.4 R92, [R123+0x8800] ;  /* 0x008800007b5c783b */ /* 0x000f2e0000000200 */
[C---:B------:R-:W-:Y:S08]  /*15f0*/  HMMA.16816.F32.BF16 R36, R80.reuse, R88, R36 ;  /* 0x000000585024723c */ /* 0x040ff00000041824 */
[----:B------:R-:W-:Y:S01]  /*1600*/  HMMA.16816.F32.BF16 R4, R80, R90, R4 ;  /* 0x0000005a5004723c */ /* 0x000fe20000041804 */
[----:B------:R-:W1:Y:S04]  /*1610*/  LDSM.16.M88.4 R88, [R123+0x8c00] ;  /* 0x008c00007b58783b */ /* 0x000e680000000200 */
[----:B------:R-:W1:Y:S03]  /*1620*/  LDSM.16.M88.4 R80, [R217+0x4000] ;  /* 0x00400000d950783b */ /* 0x000e660000000200 */
[C---:B--2---:R-:W-:Y:S08]  /*1630*/  HMMA.16816.F32.BF16 R48, R76.reuse, R72, R48 ;  /* 0x000000484c30723c */ /* 0x044ff00000041830 */
[C---:B------:R-:W-:Y:S08]  /*1640*/  HMMA.16816.F32.BF16 R44, R76.reuse, R74, R44 ;  /* 0x0000004a4c2c723c */ /* 0x040ff0000004182c */
[C---:B-----5:R-:W-:Y:S08]  /*1650*/  HMMA.16816.F32.BF16 R32, R76.reuse, R68, R32 ;  /* 0x000000444c20723c */ /* 0x060ff00000041820 */
        /* <DEDUP_REMOVED lines=8> */
[----:B------:R-:W2:Y:S07]  /*16e0*/  LDSM.16.M88.4 R72, [R214+0x2000] ;  /* 0x00200000d648783b */ /* 0x000eae0000000200 */
[C---:B------:R-:W-:Y:S08]  /*16f0*/  HMMA.16816.F32.BF16 R112, R56.reuse, R68, R112 ;  /* 0x000000443870723c */ /* 0x040ff00000041870 */
[C---:B------:R-:W-:Y:S01]  /*1700*/  HMMA.16816.F32.BF16 R12, R56.reuse, R70, R12 ;  /* 0x00000046380c723c */ /* 0x040fe2000004180c */
[----:B------:R-:W5:Y:S07]  /*1710*/  LDSM.16.M88.4 R68, [R214+0x2400] ;  /* 0x00240000d644783b */ /* 0x000f6e0000000200 */
[C---:B------:R-:W-:Y:S08]  /*1720*/  HMMA.16816.F32.BF16 R52, R56.reuse, R64, R52 ;  /* 0x000000403834723c */ /* 0x040ff00000041834 */
[C---:B------:R-:W-:Y:S01]  /*1730*/  HMMA.16816.F32.BF16 R8, R56.reuse, R66, R8 ;  /* 0x000000423808723c */ /* 0x040fe20000041808 */
[----:B------:R-:W2:Y:S07]  /*1740*/  LDSM.16.M88.4 R64, [R214+0x2800] ;  /* 0x00280000d640783b */ /* 0x000eae0000000200 */
[C---:B------:R-:W-:Y:S08]  /*1750*/  HMMA.16816.F32.BF16 R36, R56.reuse, R60, R36 ;  /* 0x0000003c3824723c */ /* 0x040ff00000041824 */
[----:B------:R-:W-:Y:S01]  /*1760*/  HMMA.16816.F32.BF16 R4, R56, R62, R4 ;  /* 0x0000003e3804723c */ /* 0x000fe20000041804 */
[----:B------:R-:W2:Y:S04]  /*1770*/  LDSM.16.M88.4 R60, [R214+0x2c00] ;  /* 0x002c0000d63c783b */ /* 0x000ea80000000200 */
[----:B------:R-:W2:Y:S01]  /*1780*/  LDSM.16.M88.4 R56, [R215+0x4000] ;  /* 0x00400000d738783b */ /* 0x000ea20000000200 */
[----:B------:R-:W-:-:S04]  /*1790*/  DEPBAR.LE SB0, 0x0 ;  /* 0x000080000000791a */ /* 0x000fc80000000000 */
[C---:B-1----:R-:W-:Y:S08]  /*17a0*/  HMMA.16816.F32.BF16 R48, R108.reuse, R104, R48 ;  /* 0x000000686c30723c */ /* 0x042ff00000041830 */
[C---:B------:R-:W-:Y:S08]  /*17b0*/  HMMA.16816.F32.BF16 R44, R108.reuse, R106, R44 ;  /* 0x0000006a6c2c723c */ /* 0x040ff0000004182c */
[C---:B---3--:R-:W-:Y:S08]  /*17c0*/  HMMA.16816.F32.BF16 R32, R108.reuse, R96, R32 ;  /* 0x000000606c20723c */ /* 0x048ff00000041820 */
[C---:B------:R-:W-:Y:S08]  /*17d0*/  HMMA.16816.F32.BF16 R16, R108.reuse, R98, R16 ;  /* 0x000000626c10723c */ /* 0x040ff00000041810 */
[C---:B----4-:R-:W-:Y:S08]  /*17e0*/  HMMA.16816.F32.BF16 R40, R108.reuse, R92, R40 ;  /* 0x0000005c6c28723c */ /* 0x050ff00000041828 */
        /* <DEDUP_REMOVED lines=11> */
[C---:B--2---:R-:W-:Y:S08]  /*18a0*/  HMMA.16816.F32.BF16 R48, R76.reuse, R72, R48 ;  /* 0x000000484c30723c */ /* 0x044ff00000041830 */
[C---:B------:R-:W-:Y:S08]  /*18b0*/  HMMA.16816.F32.BF16 R44, R76.reuse, R74, R44 ;  /* 0x0000004a4c2c723c */ /* 0x040ff0000004182c */
[C---:B-----5:R-:W-:Y:S08]  /*18c0*/  HMMA.16816.F32.BF16 R32, R76.reuse, R68, R32 ;  /* 0x000000444c20723c */ /* 0x060ff00000041820 */
        /* <DEDUP_REMOVED lines=15> */
[----:B------:R-:W-:Y:S01]  /*19c0*/  IADD3 R60, R3, -0x2, RZ ;  /* 0xfffffffe033c7810 */ /* 0x000fe20007ffe0ff */
[----:B------:R-:W-:-:S02]  /*19d0*/  USHF.L.U32 UR7, UR6, 0x5, URZ ;  /* 0x0000000506077899 */ /* 0x000fc4000800063f */
[----:B------:R-:W-:Y:S01]  /*19e0*/  UMOV UR5, 0x5 ;  /* 0x0000000500057882 */ /* 0x000fe20000000000 */
[----:B------:R-:W-:Y:S01]  /*19f0*/  SHF.R.S32.HI R56, RZ, 0x1f, R60 ;  /* 0x0000001fff387819 */ /* 0x000fe2000001143c */
[C---:B------:R-:W-:Y:S01]  /*1a00*/  IMAD R58, R60.reuse, UR16, RZ ;  /* 0x000000103c3a7c24 */ /* 0x040fe2000f8e02ff */
[----:B------:R-:W-:Y:S01]  /*1a10*/  ULDC UR4, c[0x0][0x19c] ;  /* 0x0000670000047ab9 */ /* 0x000fe20000000800 */
[----:B------:R-:W-:Y:S01]  /*1a20*/  IMAD.WIDE.U32 R60, R60, UR17, R224 ;  /* 0x000000113c3c7c25 */ /* 0x000fe2000f8e00e0 */
[----:B------:R-:W-:-:S03]  /*1a30*/  USHF.L.U64.HI UR4, UR6, UR5, UR4 ;  /* 0x0000000506047299 */ /* 0x000fc60008010204 */
[----:B------:R-:W-:Y:S01]  /*1a40*/  IMAD R58, R56, UR17, R58 ;  /* 0x00000011383a7c24 */ /* 0x000fe2000f8e023a */
[C---:B------:R-:W-:Y:S01]  /*1a50*/  LEA R62, P2, R60.reuse, c[0x0][0x168], 0x1 ;  /* 0x00005a003c3e7a11 */ /* 0x040fe200078408ff */
[----:B------:R-:W-:Y:S02]  /*1a60*/  IMAD.U32 R57, RZ, RZ, UR7 ;  /* 0x00000007ff397e24 */ /* 0x000fe4000f8e00ff */
[----:B------:R-:W-:Y:S02]  /*1a70*/  IMAD.IADD R58, R61, 0x1, R58 ;  /* 0x000000013d3a7824 */ /* 0x000fe400078e023a */
[----:B------:R-:W-:Y:S01]  /*1a80*/  IMAD.U32 R56, RZ, RZ, UR4 ;  /* 0x00000004ff387e24 */ /* 0x000fe2000f8e00ff */
[----:B------:R-:W-:Y:S02]  /*1a90*/  LEA R64, P1, R57, R62, 0x1 ;  /* 0x0000003e39407211 */ /* 0x000fe400078208ff */
        /* <DEDUP_REMOVED lines=12> */
.L_x_410:
[----:B------:R-:W-:Y:S01]  /*1b60*/  FMNMX.FTZ R56, R48, R49, !PT ;  /* 0x0000003130387209 */ /* 0x000fe20007810000 */
[----:B------:R-:W-:Y:S01]  /*1b70*/  IMAD R173, R117, 0x8, R118 ;  /* 0x0000000875ad7824 */ /* 0x000fe200078e0276 */
[----:B------:R-:W-:Y:S01]  /*1b80*/  FMNMX.FTZ R58, R50, R51, !PT ;  /* 0x00000033323a7209 */ /* 0x000fe20007810000 */
[----:B------:R-:W-:Y:S01]  /*1b90*/  IMAD.SHL.U32 R213, R2, 0x2, RZ ;  /* 0x0000000202d57824 */ /* 0x000fe200078e00ff */
[----:B------:R-:W-:Y:S01]  /*1ba0*/  FMNMX.FTZ R56, R44, R56, !PT ;  /* 0x000000382c387209 */ /* 0x000fe20007810000 */
[----:B------:R-:W-:Y:S01]  /*1bb0*/  UIADD3 UR12, UR23, -0x4498517b, URZ ;  /* 0xbb67ae85170c7890 */ /* 0x000fe2000fffe03f */
[----:B------:R-:W-:Y:S01]  /*1bc0*/  FMNMX.FTZ R58, R46, R58, !PT ;  /* 0x0000003a2e3a7209 */ /* 0x000fe20007810000 */
[----:B------:R-:W-:Y:S01]  /*1bd0*/  IMAD.WIDE.U32 R234, R169, -0x2daee0ad, RZ ;  /* 0xd2511f53a9ea7825 */ /* 0x000fe200078e00ff */
[----:B------:R-:W-:Y:S01]  /*1be0*/  FMNMX.FTZ R56, R45, R56, !PT ;  /* 0x000000382d387209 */ /* 0x000fe20007810000 */
[----:B------:R-:W-:Y:S01]  /*1bf0*/  UIADD3 UR13, UR22, -0x61c88647, URZ ;  /* 0x9e3779b9160d7890 */ /* 0x000fe2000fffe03f */
[----:B------:R-:W-:Y:S01]  /*1c00*/  FMNMX.FTZ R58, R47, R58, !PT ;  /* 0x0000003a2f3a7209 */ /* 0x000fe20007810000 */
[----:B------:R-:W-:Y:S01]  /*1c10*/  UIADD3 UR11, UR22, 0x3c6ef372, URZ ;  /* 0x3c6ef372160b7890 */ /* 0x000fe2000fffe03f */
[----:B------:R-:W-:Y:S01]  /*1c20*/  FMNMX.FTZ R56, R32, R56, !PT ;  /* 0x0000003820387209 */ /* 0x000fe20007810000 */
[----:B------:R-:W-:Y:S01]  /*1c30*/  UIADD3 UR10, UR23, 0x76cf5d0a, URZ ;  /* 0x76cf5d0a170a7890 */ /* 0x000fe2000fffe03f */
[----:B------:R-:W-:Y:S01]  /*1c40*/  FMNMX.FTZ R58, R34, R58, !PT ;  /* 0x0000003a223a7209 */ /* 0x000fe20007810000 */
[----:B------:R-:W-:Y:S01]  /*1c50*/  UIADD3 UR8, UR23, 0x32370b8f, URZ ;  /* 0x32370b8f17087890 */ /* 0x000fe2000fffe03f */
[----:B------:R-:W-:Y:S01]  /*1c60*/  FMNMX.FTZ R56, R33, R56, !PT ;  /* 0x0000003821387209 */ /* 0x000fe20007810000 */
[----:B------:R-:W-:Y:S01]  /*1c70*/  UIADD3 UR9, UR22, -0x255992d5, URZ ;  /* 0xdaa66d2b16097890 */ /* 0x000fe2000fffe03f */
[----:B------:R-:W-:Y:S01]  /*1c80*/  FMNMX.FTZ R58, R35, R58, !PT ;  /* 0x0000003a233a7209 */ /* 0x000fe20007810000 */
[----:B------:R-:W-:Y:S01]  /*1c90*/  UIADD3 UR7, UR22, 0x78dde6e4, URZ ;  /* 0x78dde6e416077890 */ /* 0x000fe2000fffe03f */
[----:B------:R-:W-:Y:S01]  /*1ca0*/  FMNMX.FTZ R56, R16, R56, !PT ;  /* 0x0000003810387209 */ /* 0x000fe20007810000 */
[----:B------:R-:W-:Y:S01]  /*1cb0*/  UIADD3 UR6, UR23, -0x126145ec, URZ ;  /* 0xed9eba1417067890 */ /* 0x000fe2000fffe03f */
[----:B------:R-:W-:Y:S01]  /*1cc0*/  FMNMX.FTZ R58, R18, R58, !PT ;  /* 0x0000003a123a7209 */ /* 0x000fe20007810000 */
[----:B------:R-:W-:Y:S01]  /*1cd0*/  UIADD3 UR4, UR23, -0x56f99767, URZ ;  /* 0xa906689917047890 */ /* 0x000fe2000fffe03f */
[----:B------:R-:W-:Y:S01]  /*1ce0*/  FMNMX.FTZ R56, R17, R56, !PT ;  /* 0x0000003811387209 */ /* 0x000fe20007810000 */
[----:B------:R-:W-:Y:S01]  /*1cf0*/  UIADD3 UR15, UR22, -0x4ab325aa, URZ ;  /* 0xb54cda56160f7890 */ /* 0x000fe2000fffe03f */
[----:B------:R-:W-:Y:S01]  /*1d00*/  FMNMX.FTZ R58, R19, R58, !PT ;  /* 0x0000003a133a7209 */ /* 0x000fe20007810000 */
[----:B------:R-:W-:Y:S01]  /*1d10*/  IMAD R194, R171, 0x10000, R171 ;  /* 0x00010000abc27824 */ /* 0x000fe200078e02ab */
[----:B------:R-:W-:Y:S01]  /*1d20*/  FMNMX.FTZ R56, R40, R56, !PT ;  /* 0x0000003828387209 */ /* 0x000fe20007810000 */
[----:B------:R-:W-:Y:S01]  /*1d30*/  UIADD3 UR5, UR22, 0x1715609d, URZ ;  /* 0x1715609d16057890 */ /* 0x000fe2000fffe03f */
[----:B------:R-:W-:Y:S01]  /*1d40*/  FMNMX.FTZ R58, R42, R58, !PT ;  /* 0x0000003a2a3a7209 */ /* 0x000fe20007810000 */
[----:B------:R-:W-:Y:S01]  /*1d50*/  IMAD.IADD R212, R0, 0x1, R213 ;  /* 0x0000000100d47824 */ /* 0x000fe200078e02d5 */
[----:B------:R-:W-:Y:S01]  /*1d60*/  FMNMX.FTZ R56, R41, R56, !PT ;  /* 0x0000003829387209 */ /* 0x000fe20007810000 */
[----:B------:R-:W-:Y:S01]  /*1d70*/  UIADD3 UR14, UR23, 0x646e171e, URZ ;  /* 0x646e171e170e7890 */ /* 0x000fe2000fffe03f */
        /* <DEDUP_REMOVED lines=19> */
[----:B------:R-:W-:Y:S01]  /*1eb0*/  IADD3 R172, R173, 0x4, RZ ;  /* 0x00000004adac7810 */ /* 0x000fe20007ffe0ff */
[----:B------:R-:W2:Y:S01]  /*1ec0*/  SHFL.BFLY PT, R57, R56, 0x2, 0x1f ;  /* 0x0c401f0038397f89 */ /* 0x000ea200000e0000 */
[----:B------:R-:W-:-:S02]  /*1ed0*/  LOP3.LUT R170, R116, UR22, RZ, 0x3c, !PT ;  /* 0x0000001674aa7c12 */ /* 0x000fc4000f8e3cff */
[----:B------:R-:W-:Y:S01]  /*1ee0*/  FMNMX.FTZ R2, R100, R101, !PT ;  /* 0x0000006564027209 */ /* 0x000fe20007810000 */
[----:B-1----:R-:W1:Y:S01]  /*1ef0*/  SHFL.BFLY PT, R62, R59, 0x2, 0x1f ;  /* 0x0c401f003b3e7f89 */ /* 0x002e6200000e0000 */
[----:B------:R-:W-:Y:S01]  /*1f00*/  IMAD.WIDE.U32 R232, R172, -0x326172a9, RZ ;  /* 0xcd9e8d57ace87825 */ /* 0x000fe200078e00ff */
[----:B------:R-:W-:Y:S02]  /*1f10*/  FMNMX.FTZ R167, R102, R103, !PT ;  /* 0x0000006766a77209 */ /* 0x000fe40007810000 */
[----:B------:R-:W-:Y:S02]  /*1f20*/  FMNMX.FTZ R2, R84, R2, !PT ;  /* 0x0000000254027209 */ /* 0x000fe40007810000 */
[----:B------:R-:W-:Y:S02]  /*1f30*/  LOP3.LUT R230, R233, R170, RZ, 0x3c, !PT ;  /* 0x000000aae9e67212 */ /* 0x000fe400078e3cff */
[----:B------:R-:W-:Y:S02]  /*1f40*/  LEA R233, R3, 0xfffffffe, 0x1 ;  /* 0xfffffffe03e97811 */ /* 0x000fe400078e08ff */
[----:B------:R-:W-:Y:S01]  /*1f50*/  FMNMX.FTZ R2, R85, R2, !PT ;  /* 0x0000000255027209 */ /* 0x000fe20007810000 */
[----:B------:R-:W-:Y:S01]  /*1f60*/  IMAD.WIDE.U32 R230, R230, -0x2daee0ad, RZ ;  /* 0xd2511f53e6e67825 */ /* 0x000fe200078e00ff */
[----:B------:R-:W-:-:S02]  /*1f70*/  LOP3.LUT R134, R235, UR23, R233, 0x96, !PT ;  /* 0x00000017eb867c12 */ /* 0x000fc4000f8e96e9 */
[----:B------:R-:W-:Y:S02]  /*1f80*/  FMNMX.FTZ R2, R112, R2, !PT ;  /* 0x0000000270027209 */ /* 0x000fe40007810000 */
[----:B------:R-:W-:Y:S01]  /*1f90*/  LOP3.LUT R228, R231, UR12, R234, 0x96, !PT ;  /* 0x0000000ce7e47c12 */ /* 0x000fe2000f8e96ea */
[----:B------:R-:W-:Y:S01]  /*1fa0*/  IMAD.WIDE.U32 R134, R134, -0x326172a9, RZ ;  /* 0xcd9e8d5786867825 */ /* 0x000fe200078e00ff */
[----:B------:R-:W-:Y:S02]  /*1fb0*/  FMNMX.FTZ R2, R113, R2, !PT ;  /* 0x0000000271027209 */ /* 0x000fe40007810000 */
[----:B--2---:R-:W-:Y:S01]  /*1fc0*/  FMNMX.FTZ R57, R56, R57, !PT ;  /* 0x0000003938397209 */ /* 0x004fe20007810000 */
[----:B------:R-:W-:Y:S01]  /*1fd0*/  IMAD.WIDE.U32 R228, R228, -0x326172a9, RZ ;  /* 0xcd9e8d57e4e47825 */ /* 0x000fe200078e00ff */
[----:B------:R-:W-:Y:S02]  /*1fe0*/  LOP3.LUT R56, R135, UR13, R232, 0x96, !PT ;  /* 0x0000000d87387c12 */ /* 0x000fe4000f8e96e8 */
[----:B-1----:R-:W-:Y:S01]  /*1ff0*/  FMNMX.FTZ R62, R59, R62, !PT ;  /* 0x0000003e3b3e7209 */ /* 0x002fe20007810000 */
[----:B------:R-:W1:Y:S01]  /*2000*/  SHFL.BFLY PT, R166, R57, 0x1, 0x1f ;  /* 0x0c201f0039a67f89 */ /* 0x000e6200000e0000 */
[----:B------:R-:W-:Y:S01]  /*2010*/  LOP3.LUT R60, R229, UR11, R134, 0x96, !PT ;  /* 0x0000000be53c7c12 */ /* 0x000fe2000f8e9686 */
[----:B------:R-:W-:Y:S01]  /*2020*/  IMAD.WIDE.U32 R64, R56, -0x2daee0ad, RZ ;  /* 0xd2511f5338407825 */ /* 0x000fe200078e00ff */
[----:B------:R-:W-:Y:S01]  /*2030*/  FMNMX.FTZ R2, R12, R2, !PT ;  /* 0x000000020c027209 */ /* 0x000fe20007810000 */
[----:B------:R-:W2:Y:S01]  /*2040*/  SHFL.BFLY PT, R165, R62, 0x1, 0x1f ;  /* 0x0c201f003ea57f89 */ /* 0x000ea200000e0000 */
[----:B------:R-:W-:Y:S01]  /*2050*/  FMNMX.FTZ R167, R86, R167, !PT ;  /* 0x000000a756a77209 */ /* 0x000fe20007810000 */
[----:B------:R-:W-:Y:S01]  /*2060*/  IMAD.WIDE.U32 R60, R60, -0x2daee0ad, RZ ;  /* 0xd2511f533c3c7825 */ /* 0x000fe200078e00ff */
[----:B------:R-:W-:-:S02]  /*2070*/  FMNMX.FTZ R2, R13, R2, !PT ;  /* 0x000000020d027209 */ /* 0x000fc40007810000 */
[----:B------:R-:W-:Y:S02]  /*2080*/  LOP3.LUT R56, R65, UR10, R230, 0x96, !PT ;  /* 0x0000000a41387c12 */ /* 0x000fe4000f8e96e6 */
[----:B------:R-:W-:Y:S02]  /*2090*/  LOP3.LUT R58, R61, UR8, R64, 0x96, !PT ;  /* 0x000000083d3a7c12 */ /* 0x000fe4000f8e9640 */
[----:B------:R-:W-:Y:S01]  /*20a0*/  FMNMX.FTZ R2, R52, R2, !PT ;  /* 0x0000000234027209 */ /* 0x000fe20007810000 */
[----:B------:R-:W-:Y:S01]  /*20b0*/  IMAD.WIDE.U32 R64, R56, -0x326172a9, RZ ;  /* 0xcd9e8d5738407825 */ /* 0x000fe200078e00ff */
[----:B------:R-:W-:Y:S02]  /*20c0*/  FMNMX.FTZ R167, R87, R167, !PT ;  /* 0x000000a757a77209 */ /* 0x000fe40007810000 */
[----:B------:R-:W-:Y:S01]  /*20d0*/  FMNMX.FTZ R2, R53, R2, !PT ;  /* 0x0000000235027209 */ /* 0x000fe20007810000 */
[----:B------:R-:W-:Y:S01]  /*20e0*/  IMAD.WIDE.U32 R58, R58, -0x326172a9, RZ ;  /* 0xcd9e8d573a3a7825 */ /* 0x000fe200078e00ff */
[----:B------:R-:W-:-:S02]  /*20f0*/  FMNMX.FTZ R167, R114, R167, !PT ;  /* 0x000000a772a77209 */ /* 0x000fc40007810000 */
[----:B------:R-:W-:Y:S02]  /*2100*/  FMNMX.FTZ R2, R8, R2, !PT ;  /* 0x0000000208027209 */ /* 0x000fe40007810000 */
[----:B------:R-:W-:Y:S02]  /*2110*/  LOP3.LUT R56, R59, UR7, R64, 0x96, !PT ;  /* 0x000000073b387c12 */ /* 0x000fe4000f8e9640 */
[----:B-1----:R-:W-:Y:S02]  /*2120*/  FMNMX.FTZ R166, R57, R166, !PT ;  /* 0x000000a639a67209 */ /* 0x002fe40007810000 */
[----:B------:R-:W-:Y:S02]  /*2130*/  LOP3.LUT R57, R65, UR9, R228, 0x96, !PT ;  /* 0x0000000941397c12 */ /* 0x000fe4000f8e96e4 */
[C---:B------:R-:W-:Y:S01]  /*2140*/  FSETP.NEU.FTZ.AND P1, PT, R166.reuse, -INF , PT ;  /* 0xff800000a600780b */ /* 0x040fe20003f3d000 */
[----:B------:R-:W-:Y:S01]  /*2150*/  FMUL.FTZ R207, R166, c[0x0][0x23c] ;  /* 0x00008f00a6cf7a20 */ /* 0x000fe20000410000 */
[----:B--2---:R-:W-:Y:S01]  /*2160*/  FMNMX.FTZ R165, R62, R165, !PT ;  /* 0x000000a53ea57209 */ /* 0x004fe20007810000 */
[----:B------:R-:W-:Y:S01]  /*2170*/  IMAD.WIDE.U32 R64, R57, -0x2daee0ad, RZ ;  /* 0xd2511f5339407825 */ /* 0x000fe200078e00ff */
[----:B------:R-:W-:-:S02]  /*2180*/  FMNMX.FTZ R2, R9, R2, !PT ;  /* 0x0000000209027209 */ /* 0x000fc40007810000 */
[----:B------:R-:W-:Y:S01]  /*2190*/  FSEL R207, R207, RZ, P1 ;  /* 0x000000ffcfcf7208 */ /* 0x000fe20000800000 */
[----:B------:R-:W-:Y:S01]  /*21a0*/  IMAD.WIDE.U32 R56, R56, -0x2daee0ad, RZ ;  /* 0xd2511f5338387825 */ /* 0x000fe200078e00ff */
[C---:B------:R-:W-:Y:S02]  /*21b0*/  FSETP.NEU.FTZ.AND P1, PT, R165.reuse, -INF , PT ;  /* 0xff800000a500780b */ /* 0x040fe40003f3d000 */
[----:B------:R-:W-:Y:S01]  /*21c0*/  FMNMX.FTZ R2, R36, R2, !PT ;  /* 0x0000000224027209 */ /* 0x000fe20007810000 */
[----:B------:R-:W-:Y:S01]  /*21d0*/  FMUL.FTZ R206, R165, c[0x0][0x23c] ;  /* 0x00008f00a5ce7a20 */ /* 0x000fe20000410000 */
[----:B------:R-:W-:Y:S01]  /*21e0*/  LOP3.LUT R60, R65, UR6, R60, 0x96, !PT ;  /* 0x00000006413c7c12 */ /* 0x000fe2000f8e963c */
[--C-:B------:R-:W-:Y:S01]  /*21f0*/  FFMA.FTZ R184, R48, c[0x0][0x23c], -R207.reuse ;  /* 0x00008f0030b87a23 */ /* 0x100fe200000108cf */
[----:B------:R-:W-:Y:S01]  /*2200*/  LOP3.LUT R48, R57, UR4, R64, 0x96, !PT ;  /* 0x0000000439307c12 */ /* 0x000fe2000f8e9640 */
[----:B------:R-:W-:Y:S01]  /*2210*/  FFMA.FTZ R183, R49, c[0x0][0x23c], -R207 ;  /* 0x00008f0031b77a23 */ /* 0x000fe200000108cf */
[----:B------:R-:W-:Y:S01]  /*2220*/  FMNMX.FTZ R167, R115, R167, !PT ;  /* 0x000000a773a77209 */ /* 0x000fe20007810000 */
[----:B------:R-:W-:Y:S01]  /*2230*/  IMAD.WIDE.U32 R60, R60, -0x326172a9, RZ ;  /* 0xcd9e8d573c3c7825 */ /* 0x000fe200078e00ff */
[----:B------:R-:W-:Y:S01]  /*2240*/  FSEL R206, R206, RZ, P1 ;  /* 0x000000ffcece7208 */ /* 0x000fe20000800000 */
[----:B------:R-:W-:Y:S01]  /*2250*/  MUFU.EX2 R184, R184 ;  /* 0x000000b800b87308 */ /* 0x000fe20000000800 */
[----:B------:R-:W-:Y:S01]  /*2260*/  FMNMX.FTZ R2, R37, R2, !PT ;  /* 0x0000000225027209 */ /* 0x000fe20007810000 */
[----:B------:R-:W-:Y:S01]  /*2270*/  IMAD.WIDE.U32 R64, R48, -0x326172a9, RZ ;  /* 0xcd9e8d5730407825 */ /* 0x000fe200078e00ff */
[----:B------:R-:W-:-:S02]  /*2280*/  FMNMX.FTZ R167, R14, R167, !PT ;  /* 0x000000a70ea77209 */ /* 0x000fc40007810000 */
[----:B------:R-:W-:Y:S01]  /*2290*/  FMNMX.FTZ R2, R4, R2, !PT ;  /* 0x0000000204027209 */ /* 0x000fe20007810000 */
[--C-:B------:R-:W-:Y:S01]  /*22a0*/  FFMA.FTZ R186, R50, c[0x0][0x23c], -R206.reuse ;  /* 0x00008f0032ba7a23 */ /* 0x100fe200000108ce */
[----:B------:R-:W-:Y:S01]  /*22b0*/  FMNMX.FTZ R167, R15, R167, !PT ;  /* 0x000000a70fa77209 */ /* 0x000fe20007810000 */
[----:B------:R-:W-:Y:S01]  /*22c0*/  FFMA.FTZ R185, R51, c[0x0][0x23c], -R206 ;  /* 0x00008f0033b97a23 */ /* 0x000fe200000108ce */
[----:B------:R-:W-:Y:S01]  /*22d0*/  LOP3.LUT R60, R65, UR15, R60, 0x96, !PT ;  /* 0x0000000f413c7c12 */ /* 0x000fe2000f8e963c */
[--C-:B------:R-:W-:Y:S01]  /*22e0*/  FFMA.FTZ R181, R44, c[0x0][0x23c], -R207.reuse ;  /* 0x00008f002cb57a23 */ /* 0x100fe200000108cf */
[----:B------:R-:W-:Y:S01]  /*22f0*/  FMNMX.FTZ R2, R5, R2, !PT ;  /* 0x0000000205027209 */ /* 0x000fe20007810000 */
[--C-:B------:R-:W-:Y:S01]  /*2300*/  FFMA.FTZ R180, R45, c[0x0][0x23c], -R207.reuse ;  /* 0x00008f002db47a23 */ /* 0x100fe200000108cf */
[----:B------:R-:W-:Y:S01]  /*2310*/  MUFU.EX2 R186, R186 ;  /* 0x000000ba00ba7308 */ /* 0x000fe20000000800 */
[----:B------:R-:W-:Y:S01]  /*2320*/  FMNMX.FTZ R167, R54, R167, !PT ;  /* 0x000000a736a77209 */ /* 0x000fe20007810000 */
[----:B------:R-:W-:Y:S01]  /*2330*/  FFMA.FTZ R179, R46, c[0x0][0x23c], -R206 ;  /* 0x00008f002eb37a23 */ /* 0x000fe200000108ce */
[----:B------:R-:W-:Y:S01]  /*2340*/  SHF.R.U32.HI R59, RZ, 0x10, R60 ;  /* 0x00000010ff3b7819 */ /* 0x000fe2000001163c */
[----:B------:R-:W1:Y:S01]  /*2350*/  SHFL.BFLY PT, R168, R2, 0x2, 0x1f ;  /* 0x0c401f0002a87f89 */ /* 0x000e6200000e0000 */
[----:B------:R-:W-:Y:S01]  /*2360*/  FMNMX.FTZ R167, R55, R167, !PT ;  /* 0x000000a737a77209 */ /* 0x000fe20007810000 */
[----:B------:R-:W-:Y:S01]  /*2370*/  FFMA.FTZ R182, R47, c[0x0][0x23c], -R206 ;  /* 0x00008f002fb67a23 */ /* 0x000fe200000108ce */
[----:B------:R-:W-:Y:S01]  /*2380*/  SHF.R.U32.HI R44, RZ, 0x18, R60 ;  /* 0x00000018ff2c7819 */ /* 0x000fe2000001163c */
[----:B------:R-:W2:Y:S01]  /*2390*/  MUFU.EX2 R185, R185 ;  /* 0x000000b900b97308 */ /* 0x000ea20000000800 */
[----:B------:R-:W-:Y:S01]  /*23a0*/  LOP3.LUT R46, R59, 0xff, RZ, 0xc0, !PT ;  /* 0x000000ff3b2e7812 */ /* 0x000fe200078ec0ff */
[--C-:B------:R-:W-:Y:S01]  /*23b0*/  FFMA.FTZ R164, R17, c[0x0][0x23c], -R207.reuse ;  /* 0x00008f0011a47a23 */ /* 0x100fe200000108cf */
[----:B------:R-:W-:Y:S01]  /*23c0*/  LOP3.LUT R49, R60, 0xffff, RZ, 0xc0, !PT ;  /* 0x0000ffff3c317812 */ /* 0x000fe200078ec0ff */
[--C-:B------:R-:W-:Y:S01]  /*23d0*/  FFMA.FTZ R174, R16, c[0x0][0x23c], -R207.reuse ;  /* 0x00008f0010ae7a23 */ /* 0x100fe200000108cf */
[----:B------:R-:W-:Y:S01]  /*23e0*/  LOP3.LUT R57, R64, 0xffff, RZ, 0xc0, !PT ;  /* 0x0000ffff40397812 */ /* 0x000fe200078ec0ff */
[--C-:B------:R-:W-:Y:S01]  /*23f0*/  FFMA.FTZ R178, R32, c[0x0][0x23c], -R207.reuse ;  /* 0x00008f0020b27a23 */ /* 0x100fe200000108cf */
[----:B------:R-:W-:Y:S01]  /*2400*/  FMNMX.FTZ R167, R10, R167, !PT ;  /* 0x000000a70aa77209 */ /* 0x000fe20007810000 */
[----:B------:R-:W3:Y:S01]  /*2410*/  MUFU.EX2 R183, R183 ;  /* 0x000000b700b77308 */ /* 0x000ee20000000800 */
[----:B------:R-:W-:Y:S01]  /*2420*/  PRMT R44, R46, 0x5410, R44 ;  /* 0x000054102e2c7816 */ /* 0x000fe2000000002c */
[----:B------:R-:W-:Y:S01]  /*2430*/  FFMA.FTZ R177, R33, c[0x0][0x23c], -R207 ;  /* 0x00008f0021b17a23 */ /* 0x000fe200000108cf */
[----:B------:R-:W-:Y:S01]  /*2440*/  LOP3.LUT R45, R60, 0xff, RZ, 0xc0, !PT ;  /* 0x000000ff3c2d7812 */ /* 0x000fe200078ec0ff */
[--C-:B------:R-:W-:Y:S01]  /*2450*/  FFMA.FTZ R176, R34, c[0x0][0x23c], -R206.reuse ;  /* 0x00008f0022b07a23 */ /* 0x100fe200000108ce */
[----:B------:R-:W-:Y:S01]  /*2460*/  SHF.R.U32.HI R49, RZ, 0x8, R49 ;  /* 0x00000008ff317819 */ /* 0x000fe20000011631 */
[--C-:B------:R-:W-:Y:S01]  /*2470*/  HSET2.LE.AND R44, R44, R194.reuse, PT ;  /* 0x000000c22c2c7233 */ /* 0x100fe20003803000 */
[----:B------:R-:W-:Y:S01]  /*2480*/  LOP3.LUT R130, R64, 0xff, RZ, 0xc0, !PT ;  /* 0x000000ff40827812 */ /* 0x000fe200078ec0ff */
[----:B------:R-:W-:Y:S01]  /*2490*/  MUFU.EX2 R181, R181 ;  /* 0x000000b500b57308 */ /* 0x000fe20000000800 */
[----:B------:R-:W-:Y:S01]  /*24a0*/  SHF.R.U32.HI R57, RZ, 0x8, R57 ;  /* 0x00000008ff397819 */ /* 0x000fe20000011639 */
[--C-:B------:R-:W-:Y:S01]  /*24b0*/  FFMA.FTZ R175, R35, c[0x0][0x23c], -R206.reuse ;  /* 0x00008f0023af7a23 */ /* 0x100fe200000108ce */
[----:B------:R-:W-:Y:S01]  /*24c0*/  FMNMX.FTZ R167, R11, R167, !PT ;  /* 0x000000a70ba77209 */ /* 0x000fe20007810000 */
[----:B------:R-:W-:Y:S01]  /*24d0*/  FFMA.FTZ R18, R18, c[0x0][0x23c], -R206 ;  /* 0x00008f0012127a23 */ /* 0x000fe200000108ce */
[----:B------:R-:W-:Y:S01]  /*24e0*/  SHF.R.U32.HI R48, RZ, 0x10, R64 ;  /* 0x00000010ff307819 */ /* 0x000fe20000011640 */
[----:B------:R-:W-:Y:S01]  /*24f0*/  FFMA.FTZ R41, R41, c[0x0][0x23c], -R207 ;  /* 0x00008f0029297a23 */ /* 0x000fe200000108cf */
[----:B------:R-:W-:Y:S01]  /*2500*/  PRMT R45, R45, 0x5410, R49 ;  /* 0x000054102d2d7816 */ /* 0x000fe20000000031 */
[----:B------:R-:W4:Y:S01]  /*2510*/  MUFU.EX2 R180, R180 ;  /* 0x000000b400b47308 */ /* 0x000f220000000800 */
[----:B------:R-:W-:Y:S01]  /*2520*/  PRMT R130, R130, 0x5410, R57 ;  /* 0x0000541082827816 */ /* 0x000fe20000000039 */
[----:B------:R-:W-:Y:S01]  /*2530*/  FFMA.FTZ R23, R23, c[0x0][0x23c], -R206 ;  /* 0x00008f0017177a23 */ /* 0x000fe200000108ce */
[----:B--2---:R-:W-:Y:S01]  /*2540*/  F2FP.BF16.PACK_AB R129, R185, R186 ;  /* 0x000000bab981723e */ /* 0x004fe200000010ff */
[--C-:B------:R-:W-:Y:S01]  /*2550*/  HSET2.LE.AND R45, R45, R194.reuse, PT ;  /* 0x000000c22d2d7233 */ /* 0x100fe20003803000 */
[----:B------:R-:W-:Y:S01]  /*2560*/  FMNMX.FTZ R167, R38, R167, !PT ;  /* 0x000000a726a77209 */ /* 0x000fe20007810000 */
[----:B------:R-:W-:Y:S01]  /*2570*/  HSET2.LE.AND R130, R130, R194, PT ;  /* 0x000000c282827233 */ /* 0x000fe20003803000 */
[----:B------:R-:W-:Y:S01]  /*2580*/  SHF.R.U32.HI R131, RZ, 0x18, R64 ;  /* 0x00000018ff837819 */ /* 0x000fe20000011640 */
[----:B------:R-:W2:Y:S01]  /*2590*/  MUFU.EX2 R179, R179 ;  /* 0x000000b300b37308 */ /* 0x000ea20000000800 */
[----:B------:R-:W-:Y:S01]  /*25a0*/  LOP3.LUT R48, R48, 0xff, RZ, 0xc0, !PT ;  /* 0x000000ff30307812 */ /* 0x000fe200078ec0ff */
[----:B------:R-:W-:Y:S01]  /*25b0*/  LDSM.16.MT88.4 R64, [R212+0xb000] ;  /* 0x00b00000d440783b */ /* 0x000fe20000004200 */
[----:B------:R-:W-:Y:S01]  /*25c0*/  LOP3.LUT R129, R44, R129, RZ, 0xc0, !PT ;  /* 0x000000812c817212 */ /* 0x000fe200078ec0ff */
[----:B------:R-:W-:Y:S01]  /*25d0*/  FADD.FTZ R185, R186, R185 ;  /* 0x000000b9bab97221 */ /* 0x000fe20000010000 */
[----:B------:R-:W-:-:S02]  /*25e0*/  FMNMX.FTZ R167, R39, R167, !PT ;  /* 0x000000a727a77209 */ /* 0x000fc40007810000 */
[----:B---3--:R-:W-:Y:S01]  /*25f0*/  F2FP.BF16.PACK_AB R128, R183, R184 ;  /* 0x000000b8b780723e */ /* 0x008fe200000010ff */
[----:B------:R-:W3:Y:S01]  /*2600*/  MUFU.EX2 R182, R182 ;  /* 0x000000b600b67308 */ /* 0x000ee20000000800 */
[----:B------:R-:W-:Y:S01]  /*2610*/  LOP3.LUT R44, R61, UR5, R58, 0x96, !PT ;  /* 0x000000053d2c7c12 */ /* 0x000fe2000f8e963a */
[----:B------:R-:W-:Y:S01]  /*2620*/  FADD.FTZ R183, R184, R183 ;  /* 0x000000b7b8b77221 */ /* 0x000fe20000010000 */
[----:B------:R-:W-:Y:S01]  /*2630*/  PRMT R131, R48, 0x5410, R131 ;  /* 0x0000541030837816 */ /* 0x000fe20000000083 */
[----:B------:R-:W-:Y:S01]  /*2640*/  LDSM.16.MT88.4 R60, [R213+0x9400] ;  /* 0x00940000d53c783b */ /* 0x000fe20000004200 */
[----:B----4-:R-:W-:Y:S01]  /*2650*/  F2FP.BF16.PACK_AB R0, R180, R181 ;  /* 0x000000b5b400723e */ /* 0x010fe200000010ff */
[----:B------:R-:W-:Y:S01]  /*2660*/  FADD.FTZ R183, R181, R183 ;  /* 0x000000b7b5b77221 */ /* 0x000fe20000010000 */
[----:B------:R-:W-:Y:S01]  /*2670*/  FMNMX.FTZ R167, R6, R167, !PT ;  /* 0x000000a706a77209 */ /* 0x000fe20007810000 */
[----:B------:R-:W-:Y:S01]  /*2680*/  HSET2.LE.AND R131, R131, R194, PT ;  /* 0x000000c283837233 */ /* 0x000fe20003803000 */
[----:B------:R-:W-:Y:S01]  /*2690*/  LOP3.LUT R128, R45, R128, RZ, 0xc0, !PT ;  /* 0x000000802d807212 */ /* 0x000fe200078ec0ff */
[----:B------:R-:W-:Y:S01]  /*26a0*/  IMAD.WIDE.U32 R44, R44, -0x2daee0ad, RZ ;  /* 0xd2511f532c2c7825 */ /* 0x000fe200078e00ff */
[----:B------:R-:W-:Y:S01]  /*26b0*/  LOP3.LUT R130, R130, R0, RZ, 0xc0, !PT ;  /* 0x0000000082827212 */ /* 0x000fe200078ec0ff */
[----:B------:R-:W-:Y:S01]  /*26c0*/  MUFU.EX2 R174, R174 ;  /* 0x000000ae00ae7308 */ /* 0x000fe20000000800 */
[----:B-1----:R-:W-:Y:S01]  /*26d0*/  FMNMX.FTZ R168, R2, R168, !PT ;  /* 0x000000a802a87209 */ /* 0x002fe20007810000 */
[----:B------:R-:W-:Y:S01]  /*26e0*/  LDSM.16.MT88.4 R48, [R212+0x9400] ;  /* 0x00940000d430783b */ /* 0x000fe20000004200 */
[----:B------:R-:W-:Y:S01]  /*26f0*/  FMNMX.FTZ R167, R7, R167, !PT ;  /* 0x000000a707a77209 */ /* 0x000fe20007810000 */
[----:B--2---:R-:W-:Y:S01]  /*2700*/  FADD.FTZ R185, R179, R185 ;  /* 0x000000b9b3b97221 */ /* 0x004fe20000010000 */
[----:B---3--:R-:W-:Y:S01]  /*2710*/  F2FP.BF16.PACK_AB R0, R182, R179 ;  /* 0x000000b3b600723e */ /* 0x008fe200000010ff */
[----:B------:R-:W-:Y:S01]  /*2720*/  FADD.FTZ R183, R180, R183 ;  /* 0x000000b7b4b77221 */ /* 0x000fe20000010000 */
[----:B------:R-:W-:Y:S01]  /*2730*/  LOP3.LUT R17, R45, UR14, R56, 0x96, !PT ;  /* 0x0000000e2d117c12 */ /* 0x000fe2000f8e9638 */
[----:B------:R-:W1:Y:S01]  /*2740*/  MUFU.EX2 R164, R164 ;  /* 0x000000a400a47308 */ /* 0x000e620000000800 */
[----:B------:R-:W-:Y:S01]  /*2750*/  LOP3.LUT R131, R131, R0, RZ, 0xc0, !PT ;  /* 0x0000000083837212 */ /* 0x000fe200078ec0ff */
[----:B------:R-:W2:Y:S01]  /*2760*/  SHFL.BFLY PT, R56, R168, 0x1, 0x1f ;  /* 0x0c201f00a8387f89 */ /* 0x000ea200000e0000 */
[----:B------:R-:W-:Y:S01]  /*2770*/  LOP3.LUT R210, R227, R170, RZ, 0x3c, !PT ;  /* 0x000000aae3d27212 */ /* 0x000fe200078e3cff */
[----:B------:R-:W-:Y:S01]  /*2780*/  FADD.FTZ R185, R182, R185 ;  /* 0x000000b9b6b97221 */ /* 0x000fe20000010000 */
[----:B------:R-:W-:Y:S01]  /*2790*/  LOP3.LUT R133, R135, UR13, R226, 0x96, !PT ;  /* 0x0000000d87857c12 */ /* 0x000fe2000f8e96e2 */
[----:B------:R-:W3:Y:S01]  /*27a0*/  SHFL.BFLY PT, R0, R167, 0x2, 0x1f ;  /* 0x0c401f00a7007f89 */ /* 0x000ee200000e0000 */
[--C-:B------:R-:W-:Y:S01]  /*27b0*/  SHF.R.U32.HI R71, RZ, 0x10, R44.reuse ;  /* 0x00000010ff477819 */ /* 0x100fe2000001162c */
[----:B------:R-:W-:Y:S01]  /*27c0*/  IMAD.WIDE.U32 R210, R210, -0x2daee0ad, RZ ;  /* 0xd2511f53d2d27825 */ /* 0x000fe200078e00ff */
[----:B------:R-:W-:Y:S01]  /*27d0*/  LOP3.LUT R32, R44, 0xffff, RZ, 0xc0, !PT ;  /* 0x0000ffff2c207812 */ /* 0x000fe200078ec0ff */
[----:B------:R-:W-:Y:S01]  /*27e0*/  MUFU.EX2 R178, R178 ;  /* 0x000000b200b27308 */ /* 0x000fe20000000800 */
[----:B------:R-:W-:Y:S01]  /*27f0*/  SHF.R.U32.HI R16, RZ, 0x18, R44 ;  /* 0x00000018ff107819 */ /* 0x000fe2000001162c */
[----:B------:R-:W-:Y:S01]  /*2800*/  IMAD.WIDE.U32 R136, R133, -0x2daee0ad, RZ ;  /* 0xd2511f5385887825 */ /* 0x000fe200078e00ff */
[----:B------:R-:W-:Y:S01]  /*2810*/  LOP3.LUT R208, R211, UR12, R234, 0x96, !PT ;  /* 0x0000000cd3d07c12 */ /* 0x000fe2000f8e96ea */
[----:B------:R-:W-:Y:S01]  /*2820*/  HMMA.16816.F32.BF16 R156, R128, R148, RZ ;  /* 0x00000094809c723c */ /* 0x000fe200000418ff */
[----:B------:R-:W-:-:S02]  /*2830*/  LOP3.LUT R71, R71, 0xff, RZ, 0xc0, !PT ;  /* 0x000000ff47477812 */ /* 0x000fc400078ec0ff */
[----:B------:R-:W-:Y:S01]  /*2840*/  LOP3.LUT R133, R137, UR10, R210, 0x96, !PT ;  /* 0x0000000a89857c12 */ /* 0x000fe2000f8e96d2 */
[----:B------:R-:W-:Y:S01]  /*2850*/  IMAD.WIDE.U32 R208, R208, -0x326172a9, RZ ;  /* 0xcd9e8d57d0d07825 */ /* 0x000fe200078e00ff */
[----:B------:R-:W-:Y:S01]  /*2860*/  MUFU.EX2 R177, R177 ;  /* 0x000000b100b17308 */ /* 0x000fe20000000800 */
[----:B------:R-:W-:Y:S02]  /*2870*/  LOP3.LUT R70, R44, 0xff, RZ, 0xc0, !PT ;  /* 0x000000ff2c467812 */ /* 0x000fe400078ec0ff */
[----:B------:R-:W-:Y:S01]  /*2880*/  SHF.R.U32.HI R32, RZ, 0x8, R32 ;  /* 0x00000008ff207819 */ /* 0x000fe20000011620 */
[----:B------:R-:W-:Y:S01]  /*2890*/  LDSM.16.MT88.4 R44, [R213+0xa400] ;  /* 0x00a40000d52c783b */ /* 0x000fe20000004200 */
[----:B------:R-:W-:Y:S01]  /*28a0*/  LOP3.LUT R134, R209, UR11, R134, 0x96, !PT ;  /* 0x0000000bd1867c12 */ /* 0x000fe2000f8e9686 */
[----:B------:R-:W-:Y:S01]  /*28b0*/  HMMA.16816.F32.BF16 R72, R128, R80, RZ ;  /* 0x000000508048723c */ /* 0x000fe200000418ff */
[----:B--2---:R-:W-:Y:S01]  /*28c0*/  FMNMX.FTZ R168, R168, R56, !PT ;  /* 0x00000038a8a87209 */ /* 0x004fe20007810000 */
[----:B------:R-:W-:Y:S01]  /*28d0*/  MUFU.EX2 R176, R176 ;  /* 0x000000b000b07308 */ /* 0x000fe20000000800 */
[----:B------:R-:W-:Y:S01]  /*28e0*/  PRMT R71, R71, 0x5410, R16 ;  /* 0x0000541047477816 */ /* 0x000fe20000000010 */
[----:B------:R-:W-:Y:S01]  /*28f0*/  IMAD.WIDE.U32 R134, R134, -0x2daee0ad, RZ ;  /* 0xd2511f5386867825 */ /* 0x000fe200078e00ff */
[----:B---3--:R-:W-:-:S02]  /*2900*/  FMNMX.FTZ R167, R167, R0, !PT ;  /* 0x00000000a7a77209 */ /* 0x008fc40007810000 */
[C---:B------:R-:W-:Y:S01]  /*2910*/  FSETP.NEU.FTZ.AND P1, PT, R168.reuse, -INF , PT ;  /* 0xff800000a800780b */ /* 0x040fe20003f3d000 */
[----:B------:R-:W-:Y:S01]  /*2920*/  FMUL.FTZ R203, R168, c[0x0][0x23c] ;  /* 0x00008f00a8cb7a20 */ /* 0x000fe20000410000 */
[----:B------:R-:W-:Y:S01]  /*2930*/  LOP3.LUT R16, R17, 0xffff, RZ, 0xc0, !PT ;  /* 0x0000ffff11107812 */ /* 0x000fe200078ec0ff */
[----:B------:R-:W2:Y:S01]  /*2940*/  SHFL.BFLY PT, R132, R167, 0x1, 0x1f ;  /* 0x0c201f00a7847f89 */ /* 0x000ea200000e0000 */
[----:B------:R-:W-:Y:S01]  /*2950*/  FFMA.FTZ R0, R19, c[0x0][0x23c], -R206 ;  /* 0x00008f0013007a23 */ /* 0x000fe200000108ce */
[----:B------:R-:W-:Y:S01]  /*2960*/  MUFU.EX2 R2, R18 ;  /* 0x0000001200027308 */ /* 0x000fe20000000800 */
[----:B------:R-:W-:Y:S01]  /*2970*/  FSEL R203, R203, RZ, P1 ;  /* 0x000000ffcbcb7208 */ /* 0x000fe20000800000 */
[--C-:B------:R-:W-:Y:S01]  /*2980*/  HSET2.LE.AND R71, R71, R194.reuse, PT ;  /* 0x000000c247477233 */ /* 0x100fe20003803000 */
[----:B------:R-:W-:Y:S01]  /*2990*/  SHF.R.U32.HI R69, RZ, 0x10, R17 ;  /* 0x00000010ff457819 */ /* 0x000fe20000011611 */
[C---:B------:R-:W-:Y:S01]  /*29a0*/  HMMA.16816.F32.BF16 R88, R128.reuse, R96, RZ ;  /* 0x000000608058723c */ /* 0x040fe200000418ff */
[----:B------:R-:W-:Y:S01]  /*29b0*/  PRMT R70, R70, 0x5410, R32 ;  /* 0x0000541046467816 */ /* 0x000fe20000000020 */
[--C-:B------:R-:W-:Y:S01]  /*29c0*/  FFMA.FTZ R187, R100, c[0x0][0x23c], -R203.reuse ;  /* 0x00008f0064bb7a23 */ /* 0x100fe200000108cb */
[----:B------:R-:W-:Y:S01]  /*29d0*/  LOP3.LUT R100, R135, UR8, R136, 0x96, !PT ;  /* 0x0000000887647c12 */ /* 0x000fe2000f8e9688 */
[----:B------:R-:W3:Y:S01]  /*29e0*/  MUFU.EX2 R0, R0 ;  /* 0x0000000000007308 */ /* 0x000ee20000000800 */
[----:B------:R-:W-:Y:S01]  /*29f0*/  FFMA.FTZ R188, R101, c[0x0][0x23c], -R203 ;  /* 0x00008f0065bc7a23 */ /* 0x000fe200000108cb */
[----:B------:R-:W-:Y:S01]  /*2a00*/  LOP3.LUT R68, R17, 0xff, RZ, 0xc0, !PT ;  /* 0x000000ff11447812 */ /* 0x000fe200078ec0ff */
[----:B------:R-:W-:Y:S01]  /*2a10*/  IMAD.WIDE.U32 R136, R133, -0x326172a9, RZ ;  /* 0xcd9e8d5785887825 */ /* 0x000fe200078e00ff */
[----:B------:R-:W-:Y:S01]  /*2a20*/  SHF.R.U32.HI R16, RZ, 0x8, R16 ;  /* 0x00000008ff107819 */ /* 0x000fe20000011610 */
[--C-:B------:R-:W-:Y:S01]  /*2a30*/  HSET2.LE.AND R70, R70, R194.reuse, PT ;  /* 0x000000c246467233 */ /* 0x100fe20003803000 */
[----:B------:R-:W-:Y:S01]  /*2a40*/  SHF.R.U32.HI R17, RZ, 0x18, R17 ;  /* 0x00000018ff117819 */ /* 0x000fe20000011611 */
[----:B------:R-:W-:Y:S01]  /*2a50*/  IMAD.WIDE.U32 R100, R100, -0x326172a9, RZ ;  /* 0xcd9e8d5764647825 */ /* 0x000fe200078e00ff */
[----:B------:R-:W4:Y:S01]  /*2a60*/  MUFU.EX2 R175, R175 ;  /* 0x000000af00af7308 */ /* 0x000f220000000800 */
[----:B------:R-:W-:Y:S01]  /*2a70*/  LOP3.LUT R133, R137, UR9, R208, 0x96, !PT ;  /* 0x0000000989857c12 */ /* 0x000fe2000f8e96d0 */
[----:B------:R-:W5:Y:S01]  /*2a80*/  LDSM.16.MT88.4 R32, [R212+0xa400] ;  /* 0x00a40000d420783b */ /* 0x000f620000004200 */
[----:B------:R-:W-:Y:S01]  /*2a90*/  LOP3.LUT R69, R69, 0xff, RZ, 0xc0, !PT ;  /* 0x000000ff45457812 */ /* 0x000fe200078ec0ff */
[----:B------:R-:W-:Y:S01]  /*2aa0*/  FFMA.FTZ R189, R84, c[0x0][0x23c], -R203 ;  /* 0x00008f0054bd7a23 */ /* 0x000fe200000108cb */
[----:B------:R-:W-:Y:S01]  /*2ab0*/  LOP3.LUT R136, R101, UR7, R136, 0x96, !PT ;  /* 0x0000000765887c12 */ /* 0x000fe2000f8e9688 */
[----:B------:R-:W-:Y:S01]  /*2ac0*/  IMAD.WIDE.U32 R138, R133, -0x2daee0ad, RZ ;  /* 0xd2511f53858a7825 */ /* 0x000fe200078e00ff */
[----:B------:R-:W-:Y:S01]  /*2ad0*/  PRMT R68, R68, 0x5410, R16 ;  /* 0x0000541044447816 */ /* 0x000fe20000000010 */
[----:B------:R-:W-:Y:S01]  /*2ae0*/  MUFU.EX2 R187, R187 ;  /* 0x000000bb00bb7308 */ /* 0x000fe20000000800 */
[----:B--2---:R-:W-:Y:S01]  /*2af0*/  FMNMX.FTZ R167, R167, R132, !PT ;  /* 0x00000084a7a77209 */ /* 0x004fe20007810000 */
[----:B------:R-:W-:Y:S01]  /*2b00*/  IMAD.WIDE.U32 R136, R136, -0x2daee0ad, RZ ;  /* 0xd2511f5388887825 */ /* 0x000fe200078e00ff */
[----:B-1----:R-:W-:Y:S01]  /*2b10*/  F2FP.BF16.PACK_AB R16, R164, R174 ;  /* 0x000000aea410723e */ /* 0x002fe200000010ff */
[--C-:B------:R-:W-:Y:S01]  /*2b20*/  HSET2.LE.AND R68, R68, R194.reuse, PT ;  /* 0x000000c244447233 */ /* 0x100fe20003803000 */
[----:B------:R-:W-:Y:S01]  /*2b30*/  PRMT R69, R69, 0x5410, R17 ;  /* 0x0000541045457816 */ /* 0x000fe20000000011 */
[----:B------:R-:W-:Y:S01]  /*2b40*/  FMUL.FTZ R205, R167, c[0x0][0x23c] ;  /* 0x00008f00a7cd7a20 */ /* 0x000fe20000410000 */
[----:B------:R-:W-:Y:S01]  /*2b50*/  LOP3.LUT R70, R70, R16, RZ, 0xc0, !PT ;  /* 0x0000001046467212 */ /* 0x000fe200078ec0ff */
[--C-:B------:R-:W-:Y:S01]  /*2b60*/  FFMA.FTZ R190, R85, c[0x0][0x23c], -R203.reuse ;  /* 0x00008f0055be7a23 */ /* 0x100fe200000108cb */
[----:B---3--:R-:W-:Y:S01]  /*2b70*/  F2FP.BF16.PACK_AB R17, R0, R2 ;  /* 0x000000020011723e */ /* 0x008fe200000010ff */
[--C-:B------:R-:W-:Y:S01]  /*2b80*/  HSET2.LE.AND R69, R69, R194.reuse, PT ;  /* 0x000000c245457233 */ /* 0x100fe20003803000 */
[----:B------:R-:W-:Y:S01]  /*2b90*/  F2FP.BF16.PACK_AB R16, R177, R178 ;  /* 0x000000b2b110723e */ /* 0x000fe200000010ff */
[----:B------:R-:W-:Y:S01]  /*2ba0*/  MUFU.EX2 R188, R188 ;  /* 0x000000bc00bc7308 */ /* 0x000fe20000000800 */
[----:B----4-:R-:W-:Y:S01]  /*2bb0*/  F2FP.BF16.PACK_AB R57, R175, R176 ;  /* 0x000000b0af39723e */ /* 0x010fe200000010ff */
[C---:B------:R-:W-:Y:S01]  /*2bc0*/  HMMA.16816.F32.BF16 R104, R128.reuse, R108, RZ ;  /* 0x0000006c8068723c */ /* 0x040fe200000418ff */
[----:B------:R-:W-:Y:S01]  /*2bd0*/  FSETP.NEU.FTZ.AND P1, PT, R167, -INF , PT ;  /* 0xff800000a700780b */ /* 0x000fe20003f3d000 */
[--C-:B------:R-:W-:Y:S01]  /*2be0*/  FFMA.FTZ R196, R12, c[0x0][0x23c], -R203.reuse ;  /* 0x00008f000cc47a23 */ /* 0x100fe200000108cb */
[----:B------:R-:W-:Y:S01]  /*2bf0*/  LOP3.LUT R84, R137, UR4, R138, 0x96, !PT ;  /* 0x0000000489547c12 */ /* 0x000fe2000f8e968a */
[----:B------:R-:W-:Y:S01]  /*2c00*/  FFMA.FTZ R199, R13, c[0x0][0x23c], -R203 ;  /* 0x00008f000dc77a23 */ /* 0x000fe200000108cb */
[----:B------:R-:W-:Y:S01]  /*2c10*/  FSEL R205, R205, RZ, P1 ;  /* 0x000000ffcdcd7208 */ /* 0x000fe20000800000 */
[----:B------:R-:W-:Y:S01]  /*2c20*/  MUFU.EX2 R189, R189 ;  /* 0x000000bd00bd7308 */ /* 0x000fe20000000800 */
[----:B------:R-:W-:Y:S01]  /*2c30*/  LOP3.LUT R71, R71, R17, RZ, 0xc0, !PT ;  /* 0x0000001147477212 */ /* 0x000fe200078ec0ff */
[----:B------:R-:W-:Y:S01]  /*2c40*/  IMAD.WIDE.U32 R132, R84, -0x326172a9, RZ ;  /* 0xcd9e8d5754847825 */ /* 0x000fe200078e00ff */
[----:B------:R-:W-:Y:S01]  /*2c50*/  LOP3.LUT R68, R68, R16, RZ, 0xc0, !PT ;  /* 0x0000001044447212 */ /* 0x000fe200078ec0ff */
[C---:B------:R-:W-:Y:S01]  /*2c60*/  HMMA.16816.F32.BF16 R140, R128.reuse, R120, RZ ;  /* 0x00000078808c723c */ /* 0x040fe200000418ff */
[----:B------:R-:W-:Y:S01]  /*2c70*/  LOP3.LUT R69, R69, R57, RZ, 0xc0, !PT ;  /* 0x0000003945457212 */ /* 0x000fe200078ec0ff */
[----:B------:R-:W1:Y:S01]  /*2c80*/  LDSM.16.MT88.4 R16, [R213+0xb400] ;  /* 0x00b40000d510783b */ /* 0x000e620000004200 */
[----:B------:R-:W-:Y:S01]  /*2c90*/  LOP3.LUT R138, R139, UR6, R134, 0x96, !PT ;  /* 0x000000068b8a7c12 */ /* 0x000fe2000f8e9686 */
[--C-:B------:R-:W-:Y:S01]  /*2ca0*/  FFMA.FTZ R193, R86, c[0x0][0x23c], -R205.reuse ;  /* 0x00008f0056c17a23 */ /* 0x100fe200000108cd */
[----:B------:R-:W-:Y:S01]  /*2cb0*/  LOP3.LUT R86, R132, 0xffff, RZ, 0xc0, !PT ;  /* 0x0000ffff84567812 */ /* 0x000fe200078ec0ff */
[----:B------:R-:W2:Y:S01]  /*2cc0*/  LDSM.16.MT88.4 R56, [R212+0xb400] ;  /* 0x00b40000d438783b */ /* 0x000ea20000004200 */
[--C-:B------:R-:W-:Y:S01]  /*2cd0*/  FFMA.FTZ R191, R102, c[0x0][0x23c], -R205.reuse ;  /* 0x00008f0066bf7a23 */ /* 0x100fe200000108cd */
[----:B------:R-:W-:Y:S01]  /*2ce0*/  LOP3.LUT R84, R132, 0xff, RZ, 0xc0, !PT ;  /* 0x000000ff84547812 */ /* 0x000fe200078ec0ff */
[----:B------:R-:W-:Y:S01]  /*2cf0*/  IMAD.WIDE.U32 R138, R138, -0x326172a9, RZ ;  /* 0xcd9e8d578a8a7825 */ /* 0x000fe200078e00ff */
[----:B------:R-:W-:Y:S01]  /*2d00*/  SHF.R.U32.HI R86, RZ, 0x8, R86 ;  /* 0x00000008ff567819 */ /* 0x000fe20000011656 */
[----:B------:R-:W3:Y:S01]  /*2d10*/  MUFU.EX2 R190, R190 ;  /* 0x000000be00be7308 */ /* 0x000ee20000000800 */
[C---:B------:R-:W-:Y:S01]  /*2d20*/  HMMA.16816.F32.BF16 R124, R128.reuse, R64, RZ ;  /* 0x00000040807c723c */ /* 0x040fe200000418ff */
[--C-:B------:R-:W-:Y:S01]  /*2d30*/  FFMA.FTZ R192, R87, c[0x0][0x23c], -R205.reuse ;  /* 0x00008f0057c07a23 */ /* 0x100fe200000108cd */
[----:B------:R-:W-:Y:S01]  /*2d40*/  SHF.R.U32.HI R87, RZ, 0x10, R132 ;  /* 0x00000010ff577819 */ /* 0x000fe20000011684 */
[----:B------:R-:W-:Y:S01]  /*2d50*/  FFMA.FTZ R195, R103, c[0x0][0x23c], -R205 ;  /* 0x00008f0067c37a23 */ /* 0x000fe200000108cd */
[----:B------:R-:W-:Y:S01]  /*2d60*/  LOP3.LUT R101, R133, UR15, R138, 0x96, !PT ;  /* 0x0000000f85657c12 */ /* 0x000fe2000f8e968a */
[--C-:B------:R-:W-:Y:S01]  /*2d70*/  FFMA.FTZ R198, R112, c[0x0][0x23c], -R203.reuse ;  /* 0x00008f0070c67a23 */ /* 0x100fe200000108cb */
[----:B------:R-:W-:Y:S01]  /*2d80*/  PRMT R84, R84, 0x5410, R86 ;  /* 0x0000541054547816 */ /* 0x000fe20000000056 */
[----:B------:R-:W-:Y:S01]  /*2d90*/  MUFU.EX2 R191, R191 ;  /* 0x000000bf00bf7308 */ /* 0x000fe20000000800 */
[----:B------:R-:W-:Y:S01]  /*2da0*/  LOP3.LUT R86, R87, 0xff, RZ, 0xc0, !PT ;  /* 0x000000ff57567812 */ /* 0x000fe200078ec0ff */
[C---:B------:R-:W-:Y:S01]  /*2db0*/  HMMA.16816.F32.BF16 R152, R128.reuse, R150, RZ ;  /* 0x000000968098723c */ /* 0x040fe200000418ff */
[----:B------:R-:W-:Y:S01]  /*2dc0*/  LOP3.LUT R103, R101, 0xffff, RZ, 0xc0, !PT ;  /* 0x0000ffff65677812 */ /* 0x000fe200078ec0ff */
[----:B------:R-:W-:Y:S01]  /*2dd0*/  FFMA.FTZ R197, R113, c[0x0][0x23c], -R203 ;  /* 0x00008f0071c57a23 */ /* 0x000fe200000108cb */
[--C-:B------:R-:W-:Y:S01]  /*2de0*/  SHF.R.U32.HI R87, RZ, 0x10, R101.reuse ;  /* 0x00000010ff577819 */ /* 0x100fe20000011665 */
[----:B------:R-:W-:Y:S01]  /*2df0*/  HSET2.LE.AND R84, R84, R194, PT ;  /* 0x000000c254547233 */ /* 0x000fe20003803000 */
[----:B------:R-:W-:Y:S01]  /*2e00*/  LOP3.LUT R236, R139, UR5, R100, 0x96, !PT ;  /* 0x000000058bec7c12 */ /* 0x000fe2000f8e9664 */
[----:B------:R-:W-:Y:S01]  /*2e10*/  MUFU.EX2 R193, R193 ;  /* 0x000000c100c17308 */ /* 0x000fe20000000800 */
[----:B------:R-:W-:Y:S01]  /*2e20*/  LOP3.LUT R102, R101, 0xff, RZ, 0xc0, !PT ;  /* 0x000000ff65667812 */ /* 0x000fe200078ec0ff */
[----:B------:R-:W-:Y:S01]  /*2e30*/  HMMA.16816.F32.BF16 R76, R128, R82, RZ ;  /* 0x00000052804c723c */ /* 0x000fe200000418ff */
[----:B------:R-:W-:Y:S01]  /*2e40*/  SHF.R.U32.HI R85, RZ, 0x18, R132 ;  /* 0x00000018ff557819 */ /* 0x000fe20000011684 */
[----:B------:R-:W-:Y:S01]  /*2e50*/  IMAD.WIDE.U32 R236, R236, -0x2daee0ad, RZ ;  /* 0xd2511f53ecec7825 */ /* 0x000fe200078e00ff */
[----:B------:R-:W-:-:S02]  /*2e60*/  SHF.R.U32.HI R101, RZ, 0x18, R101 ;  /* 0x00000018ff657819 */ /* 0x000fc40000011665 */
[----:B------:R-:W-:Y:S01]  /*2e70*/  SHF.R.U32.HI R103, RZ, 0x8, R103 ;  /* 0x00000008ff677819 */ /* 0x000fe20000011667 */
[----:B------:R-:W4:Y:S01]  /*2e80*/  MUFU.EX2 R192, R192 ;  /* 0x000000c000c07308 */ /* 0x000f220000000800 */
[----:B------:R-:W-:Y:S01]  /*2e90*/  LOP3.LUT R87, R87, 0xff, RZ, 0xc0, !PT ;  /* 0x000000ff57577812 */ /* 0x000fe200078ec0ff */
[C---:B------:R-:W-:Y:S01]  /*2ea0*/  HMMA.16816.F32.BF16 R92, R128.reuse, R98, RZ ;  /* 0x00000062805c723c */ /* 0x040fe200000418ff */
[----:B------:R-:W-:Y:S01]  /*2eb0*/  PRMT R85, R86, 0x5410, R85 ;  /* 0x0000541056557816 */ /* 0x000fe20000000055 */
[----:B------:R-:W-:Y:S01]  /*2ec0*/  FFMA.FTZ R200, R14, c[0x0][0x23c], -R205 ;  /* 0x00008f000ec87a23 */ /* 0x000fe200000108cd */
[----:B------:R-:W-:Y:S01]  /*2ed0*/  PRMT R102, R102, 0x5410, R103 ;  /* 0x0000541066667816 */ /* 0x000fe20000000067 */
[----:B------:R-:W-:Y:S01]  /*2ee0*/  FFMA.FTZ R202, R15, c[0x0][0x23c], -R205 ;  /* 0x00008f000fca7a23 */ /* 0x000fe200000108cd */
[----:B------:R-:W-:Y:S01]  /*2ef0*/  PRMT R87, R87, 0x5410, R101 ;  /* 0x0000541057577816 */ /* 0x000fe20000000065 */
[----:B------:R-:W1:Y:S01]  /*2f00*/  MUFU.EX2 R195, R195 ;  /* 0x000000c300c37308 */ /* 0x000e620000000800 */
[----:B------:R-:W-:Y:S01]  /*2f10*/  LOP3.LUT R112, R236, 0xffff, RZ, 0xc0, !PT ;  /* 0x0000ffffec707812 */ /* 0x000fe200078ec0ff */
[C---:B------:R-:W-:Y:S01]  /*2f20*/  HMMA.16816.F32.BF16 R144, R128.reuse, R110, RZ ;  /* 0x0000006e8090723c */ /* 0x040fe200000418ff */
[----:B------:R-:W-:Y:S01]  /*2f30*/  LOP3.LUT R138, R237, UR14, R136, 0x96, !PT ;  /* 0x0000000eed8a7c12 */ /* 0x000fe2000f8e9688 */
[--C-:B------:R-:W-:Y:S01]  /*2f40*/  HSET2.LE.AND R85, R85, R194.reuse, PT ;  /* 0x000000c255557233 */ /* 0x100fe20003803000 */
[----:B---3--:R-:W-:Y:S01]  /*2f50*/  F2FP.BF16.PACK_AB R134, R190, R189 ;  /* 0x000000bdbe86723e */ /* 0x008fe200000010ff */
[--C-:B------:R-:W-:Y:S01]  /*2f60*/  HSET2.LE.AND R102, R102, R194.reuse, PT ;  /* 0x000000c266667233 */ /* 0x100fe20003803000 */
[----:B------:R-:W-:Y:S01]  /*2f70*/  F2FP.BF16.PACK_AB R132, R188, R187 ;  /* 0x000000bbbc84723e */ /* 0x000fe200000010ff */
[----:B------:R-:W-:Y:S01]  /*2f80*/  MUFU.EX2 R196, R196 ;  /* 0x000000c400c47308 */ /* 0x000fe20000000800 */
[--C-:B------:R-:W-:Y:S01]  /*2f90*/  HSET2.LE.AND R87, R87, R194.reuse, PT ;  /* 0x000000c257577233 */ /* 0x100fe20003803000 */
[C---:B------:R-:W-:Y:S01]  /*2fa0*/  HMMA.16816.F32.BF16 R116, R128.reuse, R122, RZ ;  /* 0x0000007a8074723c */ /* 0x040fe200000418ff */
[----:B----4-:R-:W-:Y:S01]  /*2fb0*/  F2FP.BF16.PACK_AB R135, R192, R193 ;  /* 0x000000c1c087723e */ /* 0x010fe200000010ff */
[--C-:B------:R-:W-:Y:S01]  /*2fc0*/  FFMA.FTZ R201, R114, c[0x0][0x23c], -R205.reuse ;  /* 0x00008f0072c97a23 */ /* 0x100fe200000108cd */
[----:B------:R-:W-:Y:S01]  /*2fd0*/  LOP3.LUT R12, R236, 0xff, RZ, 0xc0, !PT ;  /* 0x000000ffec0c7812 */ /* 0x000fe200078ec0ff */
[----:B------:R-:W-:Y:S01]  /*2fe0*/  FFMA.FTZ R204, R115, c[0x0][0x23c], -R205 ;  /* 0x00008f0073cc7a23 */ /* 0x000fe200000108cd */
[----:B------:R-:W-:Y:S01]  /*2ff0*/  SHF.R.U32.HI R112, RZ, 0x8, R112 ;  /* 0x00000008ff707819 */ /* 0x000fe20000011670 */
[----:B------:R-:W3:Y:S01]  /*3000*/  MUFU.EX2 R199, R199 ;  /* 0x000000c700c77308 */ /* 0x000ee20000000800 */
[----:B-1----:R-:W-:Y:S01]  /*3010*/  F2FP.BF16.PACK_AB R133, R195, R191 ;  /* 0x000000bfc385723e */ /* 0x002fe200000010ff */
[----:B------:R-:W-:Y:S01]  /*3020*/  HMMA.16816.F32.BF16 R128, R128, R66, RZ ;  /* 0x000000428080723c */ /* 0x000fe200000418ff */
[----:B------:R-:W-:Y:S01]  /*3030*/  SHF.R.U32.HI R14, RZ, 0x10, R138 ;  /* 0x00000010ff0e7819 */ /* 0x000fe2000001168a */
[--C-:B------:R-:W-:Y:S01]  /*3040*/  FFMA.FTZ R52, R52, c[0x0][0x23c], -R203.reuse ;  /* 0x00008f0034347a23 */ /* 0x100fe200000108cb */
[----:B------:R-:W-:Y:S01]  /*3050*/  LOP3.LUT R137, R138, 0xffff, RZ, 0xc0, !PT ;  /* 0x0000ffff8a897812 */ /* 0x000fe200078ec0ff */
[----:B------:R-:W-:Y:S01]  /*3060*/  FFMA.FTZ R53, R53, c[0x0][0x23c], -R203 ;  /* 0x00008f0035357a23 */ /* 0x000fe200000108cb */
[----:B------:R-:W-:Y:S01]  /*3070*/  LOP3.LUT R134, R84, R134, RZ, 0xc0, !PT ;  /* 0x0000008654867212 */ /* 0x000fe200078ec0ff */
[----:B------:R-:W1:Y:S01]  /*3080*/  MUFU.EX2 R198, R198 ;  /* 0x000000c600c67308 */ /* 0x000e620000000800 */
[----:B------:R-:W-:Y:S01]  /*3090*/  LOP3.LUT R135, R85, R135, RZ, 0xc0, !PT ;  /* 0x0000008755877212 */ /* 0x000fe200078ec0ff */
[C---:B------:R-:W-:Y:S01]  /*30a0*/  HMMA.16816.F32.BF16 R156, R68.reuse, R60, R156 ;  /* 0x0000003c449c723c */ /* 0x040fe2000004189c */
[----:B------:R-:W-:Y:S01]  /*30b0*/  LOP3.LUT R132, R102, R132, RZ, 0xc0, !PT ;  /* 0x0000008466847212 */ /* 0x000fe200078ec0ff */
[--C-:B------:R-:W-:Y:S01]  /*30c0*/  FFMA.FTZ R54, R54, c[0x0][0x23c], -R205.reuse ;  /* 0x00008f0036367a23 */ /* 0x100fe200000108cd */
[----:B------:R-:W-:Y:S01]  /*30d0*/  LOP3.LUT R133, R87, R133, RZ, 0xc0, !PT ;  /* 0x0000008557857212 */ /* 0x000fe200078ec0ff */
[----:B------:R-:W-:Y:S01]  /*30e0*/  FFMA.FTZ R55, R55, c[0x0][0x23c], -R205 ;  /* 0x00008f0037377a23 */ /* 0x000fe200000108cd */
[----:B------:R-:W-:Y:S01]  /*30f0*/  PRMT R12, R12, 0x5410, R112 ;  /* 0x000054100c0c7816 */ /* 0x000fe20000000070 */
[----:B------:R-:W4:Y:S01]  /*3100*/  MUFU.EX2 R197, R197 ;  /* 0x000000c500c57308 */ /* 0x000f220000000800 */
[----:B------:R-:W-:Y:S01]  /*3110*/  SHF.R.U32.HI R136, RZ, 0x10, R236 ;  /* 0x00000010ff887819 */ /* 0x000fe200000116ec */
[----:B------:R-:W-:Y:S01]  /*3120*/  HMMA.16816.F32.BF16 R72, R68, R48, R72 ;  /* 0x000000304448723c */ /* 0x000fe20000041848 */
[----:B------:R-:W-:Y:S01]  /*3130*/  SHF.R.U32.HI R15, RZ, 0x18, R138 ;  /* 0x00000018ff0f7819 */ /* 0x000fe2000001168a */
[--C-:B------:R-:W-:Y:S01]  /*3140*/  HSET2.LE.AND R12, R12, R194.reuse, PT ;  /* 0x000000c20c0c7233 */ /* 0x100fe20003803000 */
[----:B------:R-:W-:Y:S01]  /*3150*/  LOP3.LUT R14, R14, 0xff, RZ, 0xc0, !PT ;  /* 0x000000ff0e0e7812 */ /* 0x000fe200078ec0ff */
[----:B------:R-:W-:Y:S01]  /*3160*/  FADD.FTZ R187, R187, R188 ;  /* 0x000000bcbbbb7221 */ /* 0x000fe20000010000 */
[----:B------:R-:W-:Y:S01]  /*3170*/  LOP3.LUT R211, R138, 0xff, RZ, 0xc0, !PT ;  /* 0x000000ff8ad37812 */ /* 0x000fe200078ec0ff */
[----:B------:R-:W-:Y:S01]  /*3180*/  MUFU.EX2 R200, R200 ;  /* 0x000000c800c87308 */ /* 0x000fe20000000800 */
[----:B------:R-:W-:Y:S01]  /*3190*/  SHF.R.U32.HI R137, RZ, 0x8, R137 ;  /* 0x00000008ff897819 */ /* 0x000fe20000011689 */
[----:B------:R-:W-:Y:S01]  /*31a0*/  HMMA.16816.F32.BF16 R100, R132, R108, RZ ;  /* 0x0000006c8464723c */ /* 0x000fe200000418ff */
[----:B------:R-:W-:Y:S01]  /*31b0*/  SHF.R.U32.HI R13, RZ, 0x18, R236 ;  /* 0x00000018ff0d7819 */ /* 0x000fe200000116ec */
[----:B------:R-:W-:Y:S01]  /*31c0*/  FADD.FTZ R191, R191, R195 ;  /* 0x000000c3bfbf7221 */ /* 0x000fe20000010000 */
[----:B------:R-:W-:Y:S01]  /*31d0*/  LOP3.LUT R136, R136, 0xff, RZ, 0xc0, !PT ;  /* 0x000000ff88887812 */ /* 0x000fe200078ec0ff */
[----:B------:R-:W-:Y:S01]  /*31e0*/  FADD.FTZ R187, R189, R187 ;  /* 0x000000bbbdbb7221 */ /* 0x000fe20000010000 */
[----:B------:R-:W-:Y:S01]  /*31f0*/  PRMT R15, R14, 0x5410, R15 ;  /* 0x000054100e0f7816 */ /* 0x000fe2000000000f */
[----:B------:R-:W-:Y:S01]  /*3200*/  MUFU.EX2 R202, R202 ;  /* 0x000000ca00ca7308 */ /* 0x000fe20000000800 */
[----:B------:R-:W-:Y:S01]  /*3210*/  PRMT R211, R211, 0x5410, R137 ;  /* 0x00005410d3d37816 */ /* 0x000fe20000000089 */
[C---:B------:R-:W-:Y:S01]  /*3220*/  HMMA.16816.F32.BF16 R88, R68.reuse, R44, R88 ;  /* 0x0000002c4458723c */ /* 0x040fe20000041858 */
[----:B---3--:R-:W-:Y:S01]  /*3230*/  F2FP.BF16.PACK_AB R14, R199, R196 ;  /* 0x000000c4c70e723e */ /* 0x008fe200000010ff */
[----:B------:R-:W-:Y:S01]  /*3240*/  FADD.FTZ R191, R193, R191 ;  /* 0x000000bfc1bf7221 */ /* 0x000fe20000010000 */
[----:B------:R-:W-:Y:S01]  /*3250*/  PRMT R13, R136, 0x5410, R13 ;  /* 0x00005410880d7816 */ /* 0x000fe2000000000d */
[----:B------:R-:W-:Y:S01]  /*3260*/  FADD.FTZ R187, R190, R187 ;  /* 0x000000bbbebb7221 */ /* 0x000fe20000010000 */
[----:B------:R-:W-:Y:S01]  /*3270*/  LOP3.LUT R14, R12, R14, RZ, 0xc0, !PT ;  /* 0x0000000e0c0e7212 */ /* 0x000fe200078ec0ff */
[----:B------:R-:W3:Y:S01]  /*3280*/  MUFU.EX2 R201, R201 ;  /* 0x000000c900c97308 */ /* 0x000ee20000000800 */
[--C-:B------:R-:W-:Y:S01]  /*3290*/  HSET2.LE.AND R12, R211, R194.reuse, PT ;  /* 0x000000c2d30c7233 */ /* 0x100fe20003803000 */
[----:B-----5:R-:W-:Y:S01]  /*32a0*/  HMMA.16816.F32.BF16 R104, R68, R32, R104 ;  /* 0x000000204468723c */ /* 0x020fe20000041868 */
[----:B------:R-:W-:Y:S01]  /*32b0*/  HSET2.LE.AND R13, R13, R194, PT ;  /* 0x000000c20d0d7233 */ /* 0x000fe20003803000 */
[----:B------:R-:W-:-:S02]  /*32c0*/  FADD.FTZ R191, R192, R191 ;  /* 0x000000bfc0bf7221 */ /* 0x000fc40000010000 */
[----:B-1----:R-:W-:Y:S02]  /*32d0*/  FADD.FTZ R187, R198, R187 ;  /* 0x000000bbc6bb7221 */ /* 0x002fe40000010000 */
[----:B------:R-:W1:Y:S01]  /*32e0*/  MUFU.EX2 R204, R204 ;  /* 0x000000cc00cc7308 */ /* 0x000e620000000800 */
[----:B------:R-:W-:Y:S01]  /*32f0*/  FADD.FTZ R183, R178, R183 ;  /* 0x000000b7b2b77221 */ /* 0x000fe20000010000 */
[C---:B------:R-:W-:Y:S01]  /*3300*/  HMMA.16816.F32.BF16 R140, R68.reuse, R16, R140 ;  /* 0x00000010448c723c */ /* 0x040fe2000004188c */
[----:B------:R-:W-:Y:S02]  /*3310*/  FADD.FTZ R185, R176, R185 ;  /* 0x000000b9b0b97221 */ /* 0x000fe40000010000 */
[----:B----4-:R-:W-:Y:S02]  /*3320*/  FADD.FTZ R187, R197, R187 ;  /* 0x000000bbc5bb7221 */ /* 0x010fe40000010000 */
[----:B------:R-:W-:Y:S01]  /*3330*/  FADD.FTZ R183, R177, R183 ;  /* 0x000000b7b1b77221 */ /* 0x000fe20000010000 */
[----:B------:R-:W4:Y:S01]  /*3340*/  MUFU.EX2 R52, R52 ;  /* 0x0000003400347308 */ /* 0x000f220000000800 */
[----:B---3--:R-:W-:Y:S01]  /*3350*/  FADD.FTZ R191, R201, R191 ;  /* 0x000000bfc9bf7221 */ /* 0x008fe20000010000 */
[----:B--2---:R-:W-:Y:S01]  /*3360*/  HMMA.16816.F32.BF16 R124, R68, R56, R124 ;  /* 0x00000038447c723c */ /* 0x004fe2000004187c */
[----:B------:R-:W-:-:S02]  /*3370*/  FADD.FTZ R185, R175, R185 ;  /* 0x000000b9afb97221 */ /* 0x000fc40000010000 */
[--C-:B------:R-:W-:Y:S02]  /*3380*/  FFMA.FTZ R36, R36, c[0x0][0x23c], -R203.reuse ;  /* 0x00008f0024247a23 */ /* 0x100fe400000108cb */
[----:B------:R-:W-:Y:S01]  /*3390*/  FFMA.FTZ R37, R37, c[0x0][0x23c], -R203 ;  /* 0x00008f0025257a23 */ /* 0x000fe200000108cb */
[----:B------:R-:W-:Y:S01]  /*33a0*/  MUFU.EX2 R53, R53 ;  /* 0x0000003500357308 */ /* 0x000fe20000000800 */
[----:B-1----:R-:W-:Y:S01]  /*33b0*/  FADD.FTZ R191, R204, R191 ;  /* 0x000000bfccbf7221 */ /* 0x002fe20000010000 */
[C---:B------:R-:W-:Y:S01]  /*33c0*/  HMMA.16816.F32.BF16 R152, R68.reuse, R62, R152 ;  /* 0x0000003e4498723c */ /* 0x040fe20000041898 */
[--C-:B------:R-:W-:Y:S02]  /*33d0*/  FFMA.FTZ R38, R38, c[0x0][0x23c], -R205.reuse ;  /* 0x00008f0026267a23 */ /* 0x100fe400000108cd */
[----:B------:R-:W-:Y:S02]  /*33e0*/  FFMA.FTZ R39, R39, c[0x0][0x23c], -R205 ;  /* 0x00008f0027277a23 */ /* 0x000fe400000108cd */
[----:B------:R-:W-:Y:S01]  /*33f0*/  FADD.FTZ R187, R196, R187 ;  /* 0x000000bbc4bb7221 */ /* 0x000fe20000010000 */
[----:B------:R-:W1:Y:S01]  /*3400*/  MUFU.EX2 R54, R54 ;  /* 0x0000003600367308 */ /* 0x000e620000000800 */
[----:B------:R-:W-:Y:S01]  /*3410*/  FADD.FTZ R191, R200, R191 ;  /* 0x000000bfc8bf7221 */ /* 0x000fe20000010000 */
[----:B------:R-:W-:Y:S01]  /*3420*/  HMMA.16816.F32.BF16 R76, R68, R50, R76 ;  /* 0x00000032444c723c */ /* 0x000fe2000004184c */
[----:B------:R-:W-:-:S02]  /*3430*/  FADD.FTZ R183, R174, R183 ;  /* 0x000000b7aeb77221 */ /* 0x000fc40000010000 */
[----:B------:R-:W-:Y:S02]  /*3440*/  FADD.FTZ R185, R2, R185 ;  /* 0x000000b902b97221 */ /* 0x000fe40000010000 */
[----:B------:R-:W-:Y:S01]  /*3450*/  FADD.FTZ R187, R199, R187 ;  /* 0x000000bbc7bb7221 */ /* 0x000fe20000010000 */
[----:B------:R-:W2:Y:S01]  /*3460*/  MUFU.EX2 R55, R55 ;  /* 0x0000003700377308 */ /* 0x000ea20000000800 */
[----:B------:R-:W-:Y:S01]  /*3470*/  FADD.FTZ R191, R202, R191 ;  /* 0x000000bfcabf7221 */ /* 0x000fe20000010000 */
[C---:B------:R-:W-:Y:S01]  /*3480*/  HMMA.16816.F32.BF16 R92, R68.reuse, R46, R92 ;  /* 0x0000002e445c723c */ /* 0x040fe2000004185c */
[----:B------:R-:W-:Y:S02]  /*3490*/  FADD.FTZ R183, R164, R183 ;  /* 0x000000b7a4b77221 */ /* 0x000fe40000010000 */
[----:B------:R-:W-:Y:S02]  /*34a0*/  FADD.FTZ R185, R0, R185 ;  /* 0x000000b900b97221 */ /* 0x000fe40000010000 */
[----:B----4-:R-:W-:Y:S01]  /*34b0*/  FADD.FTZ R187, R52, R187 ;  /* 0x000000bb34bb7221 */ /* 0x010fe20000010000 */
[----:B------:R-:W-:Y:S01]  /*34c0*/  MUFU.EX2 R36, R36 ;  /* 0x0000002400247308 */ /* 0x000fe20000000800 */
[----:B-1----:R-:W-:Y:S01]  /*34d0*/  FADD.FTZ R191, R54, R191 ;  /* 0x000000bf36bf7221 */ /* 0x002fe20000010000 */
[----:B------:R-:W-:Y:S01]  /*34e0*/  HMMA.16816.F32.BF16 R144, R68, R34, R144 ;  /* 0x000000224490723c */ /* 0x000fe20000041890 */
[----:B------:R-:W-:-:S05]  /*34f0*/  FADD.FTZ R187, R53, R187 ;  /* 0x000000bb35bb7221 */ /* 0x000fca0000010000 */
[----:B------:R-:W-:Y:S01]  /*3500*/  MUFU.EX2 R37, R37 ;  /* 0x0000002500257308 */ /* 0x000fe20000000800 */
[----:B--2---:R-:W-:Y:S01]  /*3510*/  FADD.FTZ R191, R55, R191 ;  /* 0x000000bf37bf7221 */ /* 0x004fe20000010000 */
[C---:B------:R-:W-:Y:S06]  /*3520*/  HMMA.16816.F32.BF16 R116, R68.reuse, R18, R116 ;  /* 0x000000124474723c */ /* 0x040fec0000041874 */
[----:B------:R-:W-:Y:S02]  /*3530*/  MUFU.EX2 R38, R38 ;  /* 0x0000002600267308 */ /* 0x000fe40000000800 */
[----:B------:R-:W-:Y:S06]  /*3540*/  HMMA.16816.F32.BF16 R128, R68, R58, R128 ;  /* 0x0000003a4480723c */ /* 0x000fec0000041880 */
[----:B------:R-:W-:Y:S02]  /*3550*/  MUFU.EX2 R39, R39 ;  /* 0x0000002700277308 */ /* 0x000fe40000000800 */
        /* <DEDUP_REMOVED lines=9> */
[C---:B------:R-:W-:Y:S07]  /*35f0*/  HMMA.16816.F32.BF16 R136, R132.reuse, R64, RZ ;  /* 0x000000408488723c */ /* 0x040fee00000418ff */
[----:B------:R-:W-:Y:S01]  /*3600*/  HSET2.LE.AND R64, R15, R194, PT ;  /* 0x000000c20f407233 */ /* 0x000fe20003803000 */
[----:B------:R-:W-:Y:S01]  /*3610*/  HMMA.16816.F32.BF16 R132, R132, R66, RZ ;  /* 0x000000428484723c */ /* 0x000fe200000418ff */
[----:B------:R-:W-:-:S02]  /*3620*/  F2FP.BF16.PACK_AB R15, R202, R200 ;  /* 0x000000c8ca0f723e */ /* 0x000fc400000010ff */
[----:B------:R-:W-:Y:S02]  /*3630*/  F2FP.BF16.PACK_AB R65, R204, R201 ;  /* 0x000000c9cc41723e */ /* 0x000fe400000010ff */
[----:B------:R-:W-:Y:S02]  /*3640*/  LOP3.LUT R15, R13, R15, RZ, 0xc0, !PT ;  /* 0x0000000f0d0f7212 */ /* 0x000fe400078ec0ff */
[----:B------:R-:W-:Y:S02]  /*3650*/  F2FP.BF16.PACK_AB R66, R197, R198 ;  /* 0x000000c6c542723e */ /* 0x000fe400000010ff */
[----:B------:R-:W-:Y:S01]  /*3660*/  LOP3.LUT R13, R64, R65, RZ, 0xc0, !PT ;  /* 0x00000041400d7212 */ /* 0x000fe200078ec0ff */
[--C-:B------:R-:W-:Y:S01]  /*3670*/  FFMA.FTZ R64, R30, c[0x0][0x23c], -R206.reuse ;  /* 0x00008f001e407a23 */ /* 0x100fe200000108ce */
[----:B------:R-:W-:Y:S01]  /*3680*/  LOP3.LUT R12, R12, R66, RZ, 0xc0, !PT ;  /* 0x000000420c0c7212 */ /* 0x000fe200078ec0ff */
[----:B------:R-:W-:Y:S01]  /*3690*/  FFMA.FTZ R65, R31, c[0x0][0x23c], -R206 ;  /* 0x00008f001f417a23 */ /* 0x000fe200000108ce */
[----:B------:R-:W-:-:S03]  /*36a0*/  IADD3 R66, R233, 0x1, RZ ;  /* 0x00000001e9427810 */ /* 0x000fc60007ffe0ff */
[----:B------:R-:W-:Y:S01]  /*36b0*/  MUFU.EX2 R64, R64 ;  /* 0x0000004000407308 */ /* 0x000fe20000000800 */
[----:B------:R-:W-:Y:S01]  /*36c0*/  LOP3.LUT R66, R235, UR23, R66, 0x96, !PT ;  /* 0x00000017eb427c12 */ /* 0x000fe2000f8e9642 */
[C---:B------:R-:W-:Y:S04]  /*36d0*/  HMMA.16816.F32.BF16 R100, R12.reuse, R32, R100 ;  /* 0x000000200c64723c */ /* 0x040fe80000041864 */
[----:B------:R-:W-:Y:S02]  /*36e0*/  IMAD.WIDE.U32 R66, R66, -0x326172a9, RZ ;  /* 0xcd9e8d5742427825 */ /* 0x000fe400078e00ff */
[----:B------:R-:W1:Y:S02]  /*36f0*/  MUFU.EX2 R65, R65 ;  /* 0x0000004100417308 */ /* 0x000e640000000800 */
[----:B------:R-:W-:Y:S01]  /*3700*/  HMMA.16816.F32.BF16 R112, R12, R16, R112 ;  /* 0x000000100c70723c */ /* 0x000fe20000041870 */
[----:B------:R-:W-:-:S02]  /*3710*/  LOP3.LUT R232, R67, UR13, R232, 0x96, !PT ;  /* 0x0000000d43e87c12 */ /* 0x000fc4000f8e96e8 */
[----:B------:R-:W-:Y:S02]  /*3720*/  LOP3.LUT R32, R229, UR11, R66, 0x96, !PT ;  /* 0x0000000be5207c12 */ /* 0x000fe4000f8e9642 */
[----:B------:R-:W-:Y:S01]  /*3730*/  LOP3.LUT R226, R67, UR13, R226, 0x96, !PT ;  /* 0x0000000d43e27c12 */ /* 0x000fe2000f8e96e2 */
[----:B------:R-:W-:Y:S01]  /*3740*/  IMAD.WIDE.U32 R232, R232, -0x2daee0ad, RZ ;  /* 0xd2511f53e8e87825 */ /* 0x000fe200078e00ff */
[----:B------:R-:W-:Y:S01]  /*3750*/  LOP3.LUT R66, R209, UR11, R66, 0x96, !PT ;  /* 0x0000000bd1427c12 */ /* 0x000fe2000f8e9642 */
[----:B------:R-:W-:Y:S02]  /*3760*/  HMMA.16816.F32.BF16 R160, R12, R60, R160 ;  /* 0x0000003c0ca0723c */ /* 0x000fe400000418a0 */
[----:B------:R-:W-:Y:S01]  /*3770*/  IMAD.WIDE.U32 R32, R32, -0x2daee0ad, RZ ;  /* 0xd2511f5320207825 */ /* 0x000fe200078e00ff */
[----:B------:R-:W-:Y:S02]  /*3780*/  LOP3.LUT R231, R233, UR10, R230, 0x96, !PT ;  /* 0x0000000ae9e77c12 */ /* 0x000fe4000f8e96e6 */
[----:B-1----:R-:W-:-:S02]  /*3790*/  F2FP.BF16.PACK_AB R211, R65, R64 ;  /* 0x0000004041d3723e */ /* 0x002fc400000010ff */
[----:B------:R-:W-:Y:S01]  /*37a0*/  FFMA.FTZ R61, R29, c[0x0][0x23c], -R207 ;  /* 0x00008f001d3d7a23 */ /* 0x000fe200000108cf */
[----:B------:R-:W-:Y:S01]  /*37b0*/  LOP3.LUT R230, R33, UR8, R232, 0x96, !PT ;  /* 0x0000000821e67c12 */ /* 0x000fe2000f8e96e8 */
[----:B------:R-:W-:Y:S01]  /*37c0*/  IMAD.WIDE.U32 R16, R231, -0x326172a9, RZ ;  /* 0xcd9e8d57e7107825 */ /* 0x000fe200078e00ff */
[----:B------:R-:W-:Y:S01]  /*37d0*/  HMMA.16816.F32.BF16 R136, R12, R56, R136 ;  /* 0x000000380c88723c */ /* 0x000fe20000041888 */
[----:B------:R1:W-:Y:S02]  /*37e0*/  MUFU.EX2 R56, R41 ;  /* 0x0000002900387308 */ /* 0x0003e40000000800 */
[----:B------:R-:W-:Y:S01]  /*37f0*/  IMAD.WIDE.U32 R230, R230, -0x326172a9, RZ ;  /* 0xcd9e8d57e6e67825 */ /* 0x000fe200078e00ff */
[----:B------:R-:W-:-:S03]  /*3800*/  LOP3.LUT R229, R17, UR9, R228, 0x96, !PT ;  /* 0x0000000911e57c12 */ /* 0x000fc6000f8e96e4 */
[----:B------:R-:W-:Y:S01]  /*3810*/  FFMA.FTZ R57, R28, c[0x0][0x23c], -R207 ;  /* 0x00008f001c397a23 */ /* 0x000fe200000108cf */
[----:B------:R-:W-:Y:S01]  /*3820*/  LOP3.LUT R228, R231, UR7, R16, 0x96, !PT ;  /* 0x00000007e7e47c12 */ /* 0x000fe2000f8e9610 */
[----:B------:R-:W-:Y:S01]  /*3830*/  IMAD.WIDE.U32 R16, R229, -0x2daee0ad, RZ ;  /* 0xd2511f53e5107825 */ /* 0x000fe200078e00ff */
[----:B------:R-:W-:Y:S01]  /*3840*/  HMMA.16816.F32.BF16 R80, R12, R50, R80 ;  /* 0x000000320c50723c */ /* 0x000fe20000041850 */
[----:B------:R-:W-:Y:S02]  /*3850*/  MUFU.EX2 R61, R61 ;  /* 0x0000003d003d7308 */ /* 0x000fe40000000800 */
[----:B------:R-:W-:Y:S01]  /*3860*/  IMAD.WIDE.U32 R228, R228, -0x2daee0ad, RZ ;  /* 0xd2511f53e4e47825 */ /* 0x000fe200078e00ff */
[----:B------:R-:W-:-:S03]  /*3870*/  LOP3.LUT R232, R17, UR6, R32, 0x96, !PT ;  /* 0x0000000611e87c12 */ /* 0x000fc6000f8e9620 */
[----:B------:R-:W-:Y:S01]  /*3880*/  IMAD.WIDE.U32 R66, R66, -0x2daee0ad, RZ ;  /* 0xd2511f5342427825 */ /* 0x000fe200078e00ff */
[----:B------:R-:W-:Y:S01]  /*3890*/  LOP3.LUT R16, R229, UR4, R16, 0x96, !PT ;  /* 0x00000004e5107c12 */ /* 0x000fe2000f8e9610 */
[----:B------:R-:W2:Y:S01]  /*38a0*/  MUFU.EX2 R57, R57 ;  /* 0x0000003900397308 */ /* 0x000ea20000000800 */
[----:B------:R-:W-:Y:S01]  /*38b0*/  HMMA.16816.F32.BF16 R132, R12, R58, R132 ;  /* 0x0000003a0c84723c */ /* 0x000fe20000041884 */
[----:B------:R-:W-:-:S04]  /*38c0*/  IMAD.WIDE.U32 R232, R232, -0x326172a9, RZ ;  /* 0xcd9e8d57e8e87825 */ /* 0x000fc800078e00ff */
[----:B------:R-:W-:-:S03]  /*38d0*/  IMAD.WIDE.U32 R50, R16, -0x326172a9, RZ ;  /* 0xcd9e8d5710327825 */ /* 0x000fc600078e00ff */
[C---:B------:R-:W-:Y:S01]  /*38e0*/  HMMA.16816.F32.BF16 R148, R12.reuse, R62, R148 ;  /* 0x0000003e0c94723c */ /* 0x040fe20000041894 */
[----:B------:R-:W-:Y:S01]  /*38f0*/  FFMA.FTZ R60, R40, c[0x0][0x23c], -R207 ;  /* 0x00008f00283c7a23 */ /* 0x000fe200000108cf */
[C---:B------:R-:W-:Y:S01]  /*3900*/  LOP3.LUT R29, R50.reuse, 0xffff, RZ, 0xc0, !PT ;  /* 0x0000ffff321d7812 */ /* 0x040fe200078ec0ff */
[----:B------:R-:W-:Y:S01]  /*3910*/  FFMA.FTZ R231, R5, c[0x0][0x23c], -R203 ;  /* 0x00008f0005e77a23 */ /* 0x000fe200000108cb */
[----:B------:R-:W-:Y:S02]  /*3920*/  LOP3.LUT R33, R51, UR15, R232, 0x96, !PT ;  /* 0x0000000f33217c12 */ /* 0x000fe4000f8e96e8 */
[----:B------:R-:W-:Y:S01]  /*3930*/  LOP3.LUT R51, R50, 0xff, RZ, 0xc0, !PT ;  /* 0x000000ff32337812 */ /* 0x000fe200078ec0ff */
[----:B------:R-:W-:Y:S01]  /*3940*/  FFMA.FTZ R62, R42, c[0x0][0x23c], -R206 ;  /* 0x00008f002a3e7a23 */ /* 0x000fe200000108ce */
[----:B------:R-:W-:Y:S01]  /*3950*/  SHF.R.U32.HI R16, RZ, 0x10, R50 ;  /* 0x00000010ff107819 */ /* 0x000fe20000011632 */
[----:B------:R-:W-:Y:S01]  /*3960*/  FFMA.FTZ R63, R43, c[0x0][0x23c], -R206 ;  /* 0x00008f002b3f7a23 */ /* 0x000fe200000108ce */
[----:B------:R-:W-:Y:S01]  /*3970*/  SHF.R.U32.HI R29, RZ, 0x8, R29 ;  /* 0x00000008ff1d7819 */ /* 0x000fe2000001161d */
[----:B-1----:R-:W1:Y:S01]  /*3980*/  LDSM.16.MT88.4 R40, [R212+0x9800] ;  /* 0x00980000d428783b */ /* 0x002e620000004200 */
[----:B------:R-:W-:Y:S01]  /*3990*/  SHF.R.U32.HI R50, RZ, 0x18, R50 ;  /* 0x00000018ff327819 */ /* 0x000fe20000011632 */
[----:B------:R-:W-:Y:S01]  /*39a0*/  MUFU.EX2 R62, R62 ;  /* 0x0000003e003e7308 */ /* 0x000fe20000000800 */
[----:B------:R-:W-:Y:S01]  /*39b0*/  LOP3.LUT R16, R16, 0xff, RZ, 0xc0, !PT ;  /* 0x000000ff10107812 */ /* 0x000fe200078ec0ff */
[----:B------:R-:W-:Y:S01]  /*39c0*/  HMMA.16816.F32.BF16 R68, R12, R48, R68 ;  /* 0x000000300c44723c */ /* 0x000fe20000041844 */
[----:B------:R-:W-:-:S02]  /*39d0*/  PRMT R51, R51, 0x5410, R29 ;  /* 0x0000541033337816 */ /* 0x000fc4000000001d */
[----:B------:R-:W-:Y:S02]  /*39e0*/  PRMT R50, R16, 0x5410, R50 ;  /* 0x0000541010327816 */ /* 0x000fe40000000032 */
[----:B--2---:R-:W-:Y:S01]  /*39f0*/  F2FP.BF16.PACK_AB R229, R61, R57 ;  /* 0x000000393de5723e */ /* 0x004fe200000010ff */
[--C-:B------:R-:W-:Y:S01]  /*3a00*/  HSET2.LE.AND R227, R51, R194.reuse, PT ;  /* 0x000000c233e37233 */ /* 0x100fe20003803000 */
[----:B------:R-:W2:Y:S01]  /*3a10*/  MUFU.EX2 R63, R63 ;  /* 0x0000003f003f7308 */ /* 0x000ea20000000800 */
[----:B------:R-:W-:Y:S01]  /*3a20*/  HSET2.LE.AND R51, R50, R194, PT ;  /* 0x000000c232337233 */ /* 0x000fe20003803000 */
[----:B------:R-:W-:Y:S01]  /*3a30*/  SHF.R.U32.HI R17, RZ, 0x10, R33 ;  /* 0x00000010ff117819 */ /* 0x000fe20000011621 */
[----:B------:R-:W-:Y:S01]  /*3a40*/  HMMA.16816.F32.BF16 R84, R12, R44, R84 ;  /* 0x0000002c0c54723c */ /* 0x000fe20000041854 */
[----:B------:R-:W-:Y:S01]  /*3a50*/  LOP3.LUT R50, R227, R229, RZ, 0xc0, !PT ;  /* 0x000000e5e3327212 */ /* 0x000fe200078ec0ff */
[----:B------:R-:W-:Y:S01]  /*3a60*/  IMAD.WIDE.U32 R226, R226, -0x2daee0ad, RZ ;  /* 0xd2511f53e2e27825 */ /* 0x000fe200078e00ff */
[----:B------:R-:W-:-:S02]  /*3a70*/  LOP3.LUT R51, R51, R211, RZ, 0xc0, !PT ;  /* 0x000000d333337212 */ /* 0x000fc400078ec0ff */
[----:B------:R-:W-:Y:S01]  /*3a80*/  SHF.R.U32.HI R30, RZ, 0x18, R33 ;  /* 0x00000018ff1e7819 */ /* 0x000fe20000011621 */
[----:B------:R-:W3:Y:S01]  /*3a90*/  MUFU.EX2 R60, R60 ;  /* 0x0000003c003c7308 */ /* 0x000ee20000000800 */
[----:B------:R-:W-:Y:S01]  /*3aa0*/  LOP3.LUT R210, R227, UR10, R210, 0x96, !PT ;  /* 0x0000000ae3d27c12 */ /* 0x000fe2000f8e96d2 */
[C---:B------:R-:W-:Y:S01]  /*3ab0*/  HMMA.16816.F32.BF16 R96, R12.reuse, R46, R96 ;  /* 0x0000002e0c60723c */ /* 0x040fe20000041860 */
[----:B------:R-:W-:Y:S01]  /*3ac0*/  LOP3.LUT R211, R67, UR8, R226, 0x96, !PT ;  /* 0x0000000843d37c12 */ /* 0x000fe2000f8e96e2 */
[----:B------:R-:W4:Y:S01]  /*3ad0*/  LDSM.16.MT88.4 R44, [R213+0x9800] ;  /* 0x00980000d52c783b */ /* 0x000f220000004200 */
[----:B------:R-:W-:Y:S01]  /*3ae0*/  LOP3.LUT R17, R17, 0xff, RZ, 0xc0, !PT ;  /* 0x000000ff11117812 */ /* 0x000fe200078ec0ff */
[----:B------:R-:W-:Y:S01]  /*3af0*/  IMAD.WIDE.U32 R58, R210, -0x326172a9, RZ ;  /* 0xcd9e8d57d23a7825 */ /* 0x000fe200078e00ff */
[----:B--2---:R-:W-:Y:S01]  /*3b00*/  F2FP.BF16.PACK_AB R49, R63, R62 ;  /* 0x0000003e3f31723e */ /* 0x004fe200000010ff */
[----:B------:R-:W-:Y:S01]  /*3b10*/  MUFU.EX2 R231, R231 ;  /* 0x000000e700e77308 */ /* 0x000fe20000000800 */
[----:B------:R-:W-:Y:S01]  /*3b20*/  PRMT R17, R17, 0x5410, R30 ;  /* 0x0000541011117816 */ /* 0x000fe2000000001e */
[----:B------:R-:W-:Y:S01]  /*3b30*/  IMAD.WIDE.U32 R210, R211, -0x326172a9, RZ ;  /* 0xcd9e8d57d3d27825 */ /* 0x000fe200078e00ff */
[----:B------:R-:W-:Y:S01]  /*3b40*/  LOP3.LUT R209, R59, UR9, R208, 0x96, !PT ;  /* 0x000000093bd17c12 */ /* 0x000fe2000f8e96d0 */
[----:B------:R-:W-:Y:S01]  /*3b50*/  HMMA.16816.F32.BF16 R120, R12, R18, R120 ;  /* 0x000000120c78723c */ /* 0x000fe20000041878 */
[----:B------:R-:W-:Y:S01]  /*3b60*/  LOP3.LUT R32, R33, 0xffff, RZ, 0xc0, !PT ;  /* 0x0000ffff21207812 */ /* 0x000fe200078ec0ff */
[----:B------:R-:W-:Y:S01]  /*3b70*/  FFMA.FTZ R59, R9, c[0x0][0x23c], -R203 ;  /* 0x00008f00093b7a23 */ /* 0x000fe200000108cb */
[----:B------:R-:W-:Y:S01]  /*3b80*/  LOP3.LUT R208, R211, UR7, R58, 0x96, !PT ;  /* 0x00000007d3d07c12 */ /* 0x000fe2000f8e963a */
[----:B------:R-:W-:Y:S01]  /*3b90*/  IMAD.WIDE.U32 R226, R209, -0x2daee0ad, RZ ;  /* 0xd2511f53d1e27825 */ /* 0x000fe200078e00ff */
[----:B------:R-:W-:Y:S01]  /*3ba0*/  HSET2.LE.AND R17, R17, R194, PT ;  /* 0x000000c211117233 */ /* 0x000fe20003803000 */
[----:B------:R-:W-:-:S02]  /*3bb0*/  LOP3.LUT R28, R33, 0xff, RZ, 0xc0, !PT ;  /* 0x000000ff211c7812 */ /* 0x000fc400078ec0ff */
[----:B------:R-:W-:Y:S01]  /*3bc0*/  IMAD.WIDE.U32 R208, R208, -0x2daee0ad, RZ ;  /* 0xd2511f53d0d07825 */ /* 0x000fe200078e00ff */
[----:B------:R-:W-:Y:S01]  /*3bd0*/  MUFU.EX2 R59, R59 ;  /* 0x0000003b003b7308 */ /* 0x000fe20000000800 */
[----:B------:R-:W-:Y:S01]  /*3be0*/  LOP3.LUT R49, R17, R49, RZ, 0xc0, !PT ;  /* 0x0000003111317212 */ /* 0x000fe200078ec0ff */
[----:B------:R-:W-:Y:S01]  /*3bf0*/  HMMA.16816.F32.BF16 R108, R12, R34, R108 ;  /* 0x000000220c6c723c */ /* 0x000fe2000004186c */
[----:B------:R-:W-:Y:S01]  /*3c00*/  FFMA.FTZ R58, R8, c[0x0][0x23c], -R203 ;  /* 0x00008f00083a7a23 */ /* 0x000fe200000108cb */
[----:B------:R-:W-:Y:S01]  /*3c10*/  LOP3.LUT R234, R209, UR4, R226, 0x96, !PT ;  /* 0x00000004d1ea7c12 */ /* 0x000fe2000f8e96e2 */
[--C-:B------:R-:W-:Y:S01]  /*3c20*/  FFMA.FTZ R211, R11, c[0x0][0x23c], -R205.reuse ;  /* 0x00008f000bd37a23 */ /* 0x100fe200000108cd */
[----:B------:R-:W-:Y:S01]  /*3c30*/  LOP3.LUT R226, R227, UR6, R66, 0x96, !PT ;  /* 0x00000006e3e27c12 */ /* 0x000fe2000f8e9642 */
[----:B------:R-:W-:Y:S01]  /*3c40*/  FFMA.FTZ R66, R10, c[0x0][0x23c], -R205 ;  /* 0x00008f000a427a23 */ /* 0x000fe200000108cd */
[----:B------:R-:W-:Y:S01]  /*3c50*/  SHF.R.U32.HI R32, RZ, 0x8, R32 ;  /* 0x00000008ff207819 */ /* 0x000fe20000011620 */
[----:B------:R-:W-:Y:S01]  /*3c60*/  IMAD.WIDE.U32 R234, R234, -0x326172a9, RZ ;  /* 0xcd9e8d57eaea7825 */ /* 0x000fe200078e00ff */
[----:B------:R-:W2:Y:S01]  /*3c70*/  MUFU.EX2 R58, R58 ;  /* 0x0000003a003a7308 */ /* 0x000ea20000000800 */
[----:B------:R-:W5:Y:S01]  /*3c80*/  LDSM.16.MT88.4 R16, [R213+0xb800] ;  /* 0x00b80000d510783b */ /* 0x000f620000004200 */
[----:B------:R-:W-:Y:S01]  /*3c90*/  PRMT R28, R28, 0x5410, R32 ;  /* 0x000054101c1c7816 */ /* 0x000fe20000000020 */
[----:B------:R-:W-:Y:S01]  /*3ca0*/  IMAD.WIDE.U32 R226, R226, -0x326172a9, RZ ;  /* 0xcd9e8d57e2e27825 */ /* 0x000fe200078e00ff */
[--C-:B------:R-:W-:Y:S01]  /*3cb0*/  SHF.R.U32.HI R9, RZ, 0x10, R234.reuse ;  /* 0x00000010ff097819 */ /* 0x100fe200000116ea */
[----:B------:R-:W1:Y:S01]  /*3cc0*/  LDSM.16.MT88.4 R32, [R213+0xa800] ;  /* 0x00a80000d520783b */ /* 0x000e620000004200 */
[----:B------:R-:W-:Y:S01]  /*3cd0*/  SHF.R.U32.HI R67, RZ, 0x18, R234 ;  /* 0x00000018ff437819 */ /* 0x000fe200000116ea */
[--C-:B------:R-:W-:Y:S01]  /*3ce0*/  HSET2.LE.AND R28, R28, R194.reuse, PT ;  /* 0x000000c21c1c7233 */ /* 0x100fe20003803000 */
[----:B------:R-:W-:Y:S01]  /*3cf0*/  LOP3.LUT R9, R9, 0xff, RZ, 0xc0, !PT ;  /* 0x000000ff09097812 */ /* 0x000fe200078ec0ff */
[----:B------:R-:W2:Y:S01]  /*3d00*/  MUFU.EX2 R66, R66 ;  /* 0x0000004200427308 */ /* 0x000ea20000000800 */
[C---:B------:R-:W-:Y:S01]  /*3d10*/  LOP3.LUT R209, R234.reuse, 0xffff, RZ, 0xc0, !PT ;  /* 0x0000ffffead17812 */ /* 0x040fe200078ec0ff */
[----:B------:R-:W-:Y:S01]  /*3d20*/  LDSM.16.MT88.4 R12, [R212+0xb800] ;  /* 0x00b80000d40c783b */ /* 0x000fe20000004200 */
[----:B------:R-:W-:Y:S01]  /*3d30*/  PRMT R9, R9, 0x5410, R67 ;  /* 0x0000541009097816 */ /* 0x000fe20000000043 */
[----:B------:R-:W-:Y:S01]  /*3d40*/  FFMA.FTZ R229, R21, c[0x0][0x23c], -R207 ;  /* 0x00008f0015e57a23 */ /* 0x000fe200000108cf */
[----:B------:R-:W-:Y:S01]  /*3d50*/  LOP3.LUT R10, R234, 0xff, RZ, 0xc0, !PT ;  /* 0x000000ffea0a7812 */ /* 0x000fe200078ec0ff */
[----:B---3--:R-:W-:Y:S01]  /*3d60*/  FADD.FTZ R183, R60, R183 ;  /* 0x000000b73cb77221 */ /* 0x008fe20000010000 */
[----:B------:R-:W-:Y:S01]  /*3d70*/  SHF.R.U32.HI R209, RZ, 0x8, R209 ;  /* 0x00000008ffd17819 */ /* 0x000fe200000116d1 */
[----:B------:R3:W3:Y:S01]  /*3d80*/  MUFU.EX2 R67, R211 ;  /* 0x000000d300437308 */ /* 0x0006e20000000800 */
[----:B------:R-:W-:Y:S01]  /*3d90*/  LOP3.LUT R8, R235, UR15, R226, 0x96, !PT ;  /* 0x0000000feb087c12 */ /* 0x000fe2000f8e96e2 */
[--C-:B------:R-:W-:Y:S01]  /*3da0*/  HSET2.LE.AND R9, R9, R194.reuse, PT ;  /* 0x000000c209097233 */ /* 0x100fe20003803000 */
[----:B------:R-:W-:Y:S01]  /*3db0*/  PRMT R10, R10, 0x5410, R209 ;  /* 0x000054100a0a7816 */ /* 0x000fe200000000d1 */
[----:B------:R-:W-:Y:S01]  /*3dc0*/  FADD.FTZ R185, R62, R185 ;  /* 0x000000b93eb97221 */ /* 0x000fe20000010000 */
[----:B------:R-:W-:Y:S01]  /*3dd0*/  LOP3.LUT R11, R8, 0xffff, RZ, 0xc0, !PT ;  /* 0x0000ffff080b7812 */ /* 0x000fe200078ec0ff */
[----:B------:R-:W-:Y:S01]  /*3de0*/  FADD.FTZ R183, R56, R183 ;  /* 0x000000b738b77221 */ /* 0x000fe20000010000 */
[--C-:B------:R-:W-:Y:S01]  /*3df0*/  SHF.R.U32.HI R209, RZ, 0x10, R8.reuse ;  /* 0x00000010ffd17819 */ /* 0x100fe20000011608 */
[--C-:B------:R-:W-:Y:S01]  /*3e00*/  HSET2.LE.AND R10, R10, R194.reuse, PT ;  /* 0x000000c20a0a7233 */ /* 0x100fe20003803000 */
[----:B------:R-:W-:Y:S01]  /*3e10*/  SHF.R.U32.HI R226, RZ, 0x8, R11 ;  /* 0x00000008ffe27819 */ /* 0x000fe2000001160b */
[----:B------:R-:W-:Y:S01]  /*3e20*/  MUFU.EX2 R229, R229 ;  /* 0x000000e500e57308 */ /* 0x000fe20000000800 */
[----:B------:R-:W-:Y:S01]  /*3e30*/  SHF.R.U32.HI R11, RZ, 0x18, R8 ;  /* 0x00000018ff0b7819 */ /* 0x000fe20000011608 */
[----:B------:R-:W-:Y:S01]  /*3e40*/  FADD.FTZ R185, R63, R185 ;  /* 0x000000b93fb97221 */ /* 0x000fe20000010000 */
[----:B------:R-:W-:Y:S01]  /*3e50*/  LOP3.LUT R209, R209, 0xff, RZ, 0xc0, !PT ;  /* 0x000000ffd1d17812 */ /* 0x000fe200078ec0ff */
[----:B--2---:R-:W-:Y:S01]  /*3e60*/  FADD.FTZ R187, R58, R187 ;  /* 0x000000bb3abb7221 */ /* 0x004fe20000010000 */
[----:B------:R-:W-:Y:S01]  /*3e70*/  F2FP.BF16.PACK_AB R48, R56, R60 ;  /* 0x0000003c3830723e */ /* 0x000fe200000010ff */
[----:B------:R-:W-:Y:S01]  /*3e80*/  FADD.FTZ R191, R66, R191 ;  /* 0x000000bf42bf7221 */ /* 0x000fe20000010000 */
[----:B---3--:R-:W-:Y:S01]  /*3e90*/  LOP3.LUT R211, R8, 0xff, RZ, 0xc0, !PT ;  /* 0x000000ff08d37812 */ /* 0x008fe200078ec0ff */
[----:B------:R-:W-:Y:S01]  /*3ea0*/  FADD.FTZ R183, R57, R183 ;  /* 0x000000b739b77221 */ /* 0x000fe20000010000 */
[----:B------:R-:W-:Y:S01]  /*3eb0*/  PRMT R209, R209, 0x5410, R11 ;  /* 0x00005410d1d17816 */ /* 0x000fe2000000000b */
[----:B------:R-:W-:Y:S01]  /*3ec0*/  FADD.FTZ R185, R64, R185 ;  /* 0x000000b940b97221 */ /* 0x000fe20000010000 */
[----:B------:R-:W-:Y:S01]  /*3ed0*/  PRMT R8, R211, 0x5410, R226 ;  /* 0x00005410d3087816 */ /* 0x000fe200000000e2 */
[----:B------:R-:W-:Y:S01]  /*3ee0*/  FADD.FTZ R187, R59, R187 ;  /* 0x000000bb3bbb7221 */ /* 0x000fe20000010000 */
[C---:B------:R-:W-:Y:S01]  /*3ef0*/  F2FP.BF16.PACK_AB R11, R67.reuse, R66 ;  /* 0x00000042430b723e */ /* 0x040fe200000010ff */
[----:B------:R-:W-:Y:S01]  /*3f00*/  FADD.FTZ R191, R67, R191 ;  /* 0x000000bf43bf7221 */ /* 0x000fe20000010000 */
[----:B------:R-:W-:Y:S01]  /*3f10*/  F2FP.BF16.PACK_AB R211, R59, R58 ;  /* 0x0000003a3bd3723e */ /* 0x000fe200000010ff */
[--C-:B------:R-:W-:Y:S01]  /*3f20*/  HSET2.LE.AND R8, R8, R194.reuse, PT ;  /* 0x000000c208087233 */ /* 0x100fe20003803000 */
[----:B------:R-:W-:Y:S01]  /*3f30*/  LOP3.LUT R11, R9, R11, RZ, 0xc0, !PT ;  /* 0x0000000b090b7212 */ /* 0x000fe200078ec0ff */
[----:B------:R-:W-:Y:S01]  /*3f40*/  HSET2.LE.AND R9, R209, R194, PT ;  /* 0x000000c2d1097233 */ /* 0x000fe20003803000 */
[----:B------:R-:W-:Y:S01]  /*3f50*/  LOP3.LUT R10, R10, R211, RZ, 0xc0, !PT ;  /* 0x000000d30a0a7212 */ /* 0x000fe200078ec0ff */
[----:B------:R-:W-:Y:S01]  /*3f60*/  FADD.FTZ R183, R61, R183 ;  /* 0x000000b73db77221 */ /* 0x000fe20000010000 */
[----:B------:R-:W-:Y:S01]  /*3f70*/  F2FP.BF16.PACK_AB R211, R53, R52 ;  /* 0x0000003435d3723e */ /* 0x000fe200000010ff */
[----:B------:R-:W-:Y:S01]  /*3f80*/  FADD.FTZ R185, R65, R185 ;  /* 0x000000b941b97221 */ /* 0x000fe20000010000 */
[----:B------:R-:W-:Y:S01]  /*3f90*/  F2FP.BF16.PACK_AB R209, R55, R54 ;  /* 0x0000003637d1723e */ /* 0x000fe200000010ff */
[----:B------:R-:W-:Y:S01]  /*3fa0*/  FADD.FTZ R187, R36, R187 ;  /* 0x000000bb24bb7221 */ /* 0x000fe20000010000 */
[----:B------:R-:W-:Y:S01]  /*3fb0*/  LOP3.LUT R48, R28, R48, RZ, 0xc0, !PT ;  /* 0x000000301c307212 */ /* 0x000fe200078ec0ff */
[----:B------:R-:W-:Y:S01]  /*3fc0*/  FADD.FTZ R191, R38, R191 ;  /* 0x000000bf26bf7221 */ /* 0x000fe20000010000 */
[----:B------:R-:W-:Y:S01]  /*3fd0*/  LOP3.LUT R8, R8, R211, RZ, 0xc0, !PT ;  /* 0x000000d308087212 */ /* 0x000fe200078ec0ff */
[----:B------:R-:W2:Y:S01]  /*3fe0*/  LDSM.16.MT88.4 R28, [R212+0xa800] ;  /* 0x00a80000d41c783b */ /* 0x000ea20000004200 */
[----:B------:R-:W-:Y:S01]  /*3ff0*/  LOP3.LUT R9, R9, R209, RZ, 0xc0, !PT ;  /* 0x000000d109097212 */ /* 0x000fe200078ec0ff */
[----:B------:R-:W-:-:S02]  /*4000*/  FADD.FTZ R187, R37, R187 ;  /* 0x000000bb25bb7221 */ /* 0x000fc40000010000 */
[----:B-1----:R-:W-:Y:S01]  /*4010*/  HMMA.16816.F32.BF16 R76, R48, R42, R76 ;  /* 0x0000002a304c723c */ /* 0x002fe2000004184c */
[----:B------:R-:W-:-:S07]  /*4020*/  FADD.FTZ R191, R39, R191 ;  /* 0x000000bf27bf7221 */ /* 0x000fce0000010000 */
[----:B------:R-:W-:Y:S07]  /*4030*/  HMMA.16816.F32.BF16 R80, R8, R42, R80 ;  /* 0x0000002a0850723c */ /* 0x000fee0000041850 */
[----:B------:R-:W-:Y:S01]  /*4040*/  FFMA.FTZ R42, R20, c[0x0][0x23c], -R207 ;  /* 0x00008f00142a7a23 */ /* 0x000fe200000108cf */
[----:B------:R-:W-:Y:S01]  /*4050*/  LOP3.LUT R20, R233, UR5, R230, 0x96, !PT ;  /* 0x00000005e9147c12 */ /* 0x000fe2000f8e96e6 */
[----:B------:R-:W-:Y:S01]  /*4060*/  HMMA.16816.F32.BF16 R72, R48, R40, R72 ;  /* 0x000000283048723c */ /* 0x000fe20000041848 */
[----:B------:R-:W-:-:S02]  /*4070*/  FFMA.FTZ R43, R26, c[0x0][0x23c], -R206 ;  /* 0x00008f001a2b7a23 */ /* 0x000fc400000108ce */
[----:B------:R-:W-:Y:S01]  /*4080*/  FFMA.FTZ R230, R7, c[0x0][0x23c], -R205 ;  /* 0x00008f0007e67a23 */ /* 0x000fe200000108cd */
[----:B------:R-:W-:Y:S01]  /*4090*/  MUFU.EX2 R42, R42 ;  /* 0x0000002a002a7308 */ /* 0x000fe20000000800 */
[----:B------:R-:W-:-:S03]  /*40a0*/  IMAD.WIDE.U32 R20, R20, -0x2daee0ad, RZ ;  /* 0xd2511f5314147825 */ /* 0x000fc600078e00ff */
[----:B------:R-:W-:Y:S02]  /*40b0*/  HMMA.16816.F32.BF16 R68, R8, R40, R68 ;  /* 0x000000280844723c */ /* 0x000fe40000041844 */
[----:B------:R-:W-:Y:S02]  /*40c0*/  LOP3.LUT R228, R21, UR14, R228, 0x96, !PT ;  /* 0x0000000e15e47c12 */ /* 0x000fe4000f8e96e4 */
[----:B------:R-:W1:Y:S03]  /*40d0*/  MUFU.EX2 R43, R43 ;  /* 0x0000002b002b7308 */ /* 0x000e660000000800 */
[--C-:B------:R-:W-:Y:S01]  /*40e0*/  FFMA.FTZ R40, R24, c[0x0][0x23c], -R207.reuse ;  /* 0x00008f0018287a23 */ /* 0x100fe200000108cf */
[----:B----4-:R-:W-:Y:S01]  /*40f0*/  HMMA.16816.F32.BF16 R156, R48, R44, R156 ;  /* 0x0000002c309c723c */ /* 0x010fe2000004189c */
[----:B------:R-:W-:Y:S01]  /*4100*/  FFMA.FTZ R41, R25, c[0x0][0x23c], -R207 ;  /* 0x00008f0019297a23 */ /* 0x000fe200000108cf */
[----:B------:R-:W-:-:S02]  /*4110*/  LOP3.LUT R24, R228, 0xffff, RZ, 0xc0, !PT ;  /* 0x0000ffffe4187812 */ /* 0x000fc400078ec0ff */
[----:B------:R-:W-:Y:S02]  /*4120*/  MUFU.EX2 R230, R230 ;  /* 0x000000e600e67308 */ /* 0x000fe40000000800 */
[----:B------:R-:W-:Y:S02]  /*4130*/  SHF.R.U32.HI R24, RZ, 0x8, R24 ;  /* 0x00000008ff187819 */ /* 0x000fe40000011618 */
[----:B------:R-:W-:Y:S04]  /*4140*/  HMMA.16816.F32.BF16 R160, R8, R44, R160 ;  /* 0x0000002c08a0723c */ /* 0x000fe800000418a0 */
[----:B------:R-:W3:Y:S01]  /*4150*/  MUFU.EX2 R40, R40 ;  /* 0x0000002800287308 */ /* 0x000ee20000000800 */
[----:B-1----:R-:W-:Y:S02]  /*4160*/  FADD.FTZ R185, R43, R185 ;  /* 0x000000b92bb97221 */ /* 0x002fe40000010000 */
[--C-:B------:R-:W-:Y:S01]  /*4170*/  FFMA.FTZ R44, R27, c[0x0][0x23c], -R206.reuse ;  /* 0x00008f001b2c7a23 */ /* 0x100fe200000108ce */
[----:B-----5:R-:W-:Y:S01]  /*4180*/  HMMA.16816.F32.BF16 R140, R48, R16, R140 ;  /* 0x00000010308c723c */ /* 0x020fe2000004188c */
[----:B------:R-:W-:Y:S01]  /*4190*/  FFMA.FTZ R45, R22, c[0x0][0x23c], -R206 ;  /* 0x00008f00162d7a23 */ /* 0x000fe200000108ce */
[----:B------:R-:W-:-:S02]  /*41a0*/  LOP3.LUT R22, R20, 0xff, RZ, 0xc0, !PT ;  /* 0x000000ff14167812 */ /* 0x000fc400078ec0ff */
[----:B------:R-:W1:Y:S04]  /*41b0*/  MUFU.EX2 R41, R41 ;  /* 0x0000002900297308 */ /* 0x000e680000000800 */
[----:B------:R-:W-:Y:S04]  /*41c0*/  HMMA.16816.F32.BF16 R116, R48, R18, R116 ;  /* 0x000000123074723c */ /* 0x000fe80000041874 */
[----:B------:R-:W4:Y:S01]  /*41d0*/  MUFU.EX2 R44, R44 ;  /* 0x0000002c002c7308 */ /* 0x000f220000000800 */
[----:B---3--:R-:W-:-:S03]  /*41e0*/  FADD.FTZ R183, R40, R183 ;  /* 0x000000b728b77221 */ /* 0x008fc60000010000 */
[C---:B------:R-:W-:Y:S04]  /*41f0*/  HMMA.16816.F32.BF16 R112, R8.reuse, R16, R112 ;  /* 0x000000100870723c */ /* 0x040fe80000041870 */
[----:B------:R-:W3:Y:S01]  /*4200*/  MUFU.EX2 R45, R45 ;  /* 0x0000002d002d7308 */ /* 0x000ee20000000800 */
[----:B-1----:R-:W-:Y:S02]  /*4210*/  FADD.FTZ R183, R41, R183 ;  /* 0x000000b729b77221 */ /* 0x002fe40000010000 */
[----:B------:R-:W-:Y:S01]  /*4220*/  LOP3.LUT R16, R228, 0xff, RZ, 0xc0, !PT ;  /* 0x000000ffe4107812 */ /* 0x000fe200078ec0ff */
[----:B------:R-:W-:Y:S01]  /*4230*/  HMMA.16816.F32.BF16 R120, R8, R18, R120 ;  /* 0x000000120878723c */ /* 0x000fe20000041878 */
[----:B------:R-:W-:Y:S01]  /*4240*/  LOP3.LUT R17, R20, 0xffff, RZ, 0xc0, !PT ;  /* 0x0000ffff14117812 */ /* 0x000fe200078ec0ff */
[----:B------:R-:W-:Y:S01]  /*4250*/  FADD.FTZ R183, R42, R183 ;  /* 0x000000b72ab77221 */ /* 0x000fe20000010000 */
[----:B------:R-:W-:Y:S01]  /*4260*/  SHF.R.U32.HI R21, RZ, 0x10, R20 ;  /* 0x00000010ff157819 */ /* 0x000fe20000011614 */
[----:B----4-:R-:W-:Y:S01]  /*4270*/  FADD.FTZ R185, R44, R185 ;  /* 0x000000b92cb97221 */ /* 0x010fe20000010000 */
[----:B------:R-:W-:-:S02]  /*4280*/  PRMT R16, R16, 0x5410, R24 ;  /* 0x0000541010107816 */ /* 0x000fc40000000018 */
[--C-:B------:R-:W-:Y:S01]  /*4290*/  SHF.R.U32.HI R19, RZ, 0x10, R228.reuse ;  /* 0x00000010ff137819 */ /* 0x100fe200000116e4 */
[-C--:B------:R-:W-:Y:S01]  /*42a0*/  HMMA.16816.F32.BF16 R88, R48, R32.reuse, R88 ;  /* 0x000000203058723c */ /* 0x080fe20000041858 */
[----:B------:R-:W-:Y:S01]  /*42b0*/  SHF.R.U32.HI R18, RZ, 0x18, R228 ;  /* 0x00000018ff127819 */ /* 0x000fe200000116e4 */
[----:B------:R-:W1:Y:S01]  /*42c0*/  LDSM.16.MT88.4 R24, [R212+0x9c00] ;  /* 0x009c0000d418783b */ /* 0x000e620000004200 */
[----:B------:R4:W5:Y:S01]  /*42d0*/  MUFU.EX2 R228, R23 ;  /* 0x0000001700e47308 */ /* 0x0009620000000800 */
[----:B------:R-:W-:Y:S01]  /*42e0*/  SHF.R.U32.HI R17, RZ, 0x8, R17 ;  /* 0x00000008ff117819 */ /* 0x000fe20000011611 */
[----:B---3--:R-:W-:Y:S01]  /*42f0*/  FADD.FTZ R185, R45, R185 ;  /* 0x000000b92db97221 */ /* 0x008fe20000010000 */
[----:B------:R-:W-:Y:S02]  /*4300*/  SHF.R.U32.HI R20, RZ, 0x18, R20 ;  /* 0x00000018ff147819 */ /* 0x000fe40000011614 */
[----:B------:R-:W-:Y:S01]  /*4310*/  LOP3.LUT R21, R21, 0xff, RZ, 0xc0, !PT ;  /* 0x000000ff15157812 */ /* 0x000fe200078ec0ff */
[----:B------:R-:W-:Y:S01]  /*4320*/  HMMA.16816.F32.BF16 R84, R8, R32, R84 ;  /* 0x000000200854723c */ /* 0x000fe20000041854 */
[----:B------:R-:W-:-:S04]  /*4330*/  LOP3.LUT R19, R19, 0xff, RZ, 0xc0, !PT ;  /* 0x000000ff13137812 */ /* 0x000fc800078ec0ff */
[----:B------:R-:W-:Y:S02]  /*4340*/  PRMT R18, R19, 0x5410, R18 ;  /* 0x0000541013127816 */ /* 0x000fe40000000012 */
[--C-:B------:R-:W-:Y:S01]  /*4350*/  HSET2.LE.AND R32, R16, R194.reuse, PT ;  /* 0x000000c210207233 */ /* 0x100fe20003803000 */
[----:B------:R-:W-:Y:S01]  /*4360*/  PRMT R16, R22, 0x5410, R17 ;  /* 0x0000541016107816 */ /* 0x000fe20000000011 */
[C---:B------:R-:W-:Y:S01]  /*4370*/  HMMA.16816.F32.BF16 R152, R48.reuse, R46, R152 ;  /* 0x0000002e3098723c */ /* 0x040fe20000041898 */
[----:B------:R-:W-:Y:S01]  /*4380*/  PRMT R17, R21, 0x5410, R20 ;  /* 0x0000541015117816 */ /* 0x000fe20000000014 */
[--C-:B------:R-:W-:Y:S01]  /*4390*/  HSET2.LE.AND R18, R18, R194.reuse, PT ;  /* 0x000000c212127233 */ /* 0x100fe20003803000 */
[----:B----4-:R-:W-:Y:S01]  /*43a0*/  F2FP.BF16.PACK_AB R23, R41, R40 ;  /* 0x000000282917723e */ /* 0x010fe200000010ff */
[--C-:B------:R-:W-:Y:S01]  /*43b0*/  HSET2.LE.AND R16, R16, R194.reuse, PT ;  /* 0x000000c210107233 */ /* 0x100fe20003803000 */
[----:B------:R-:W-:Y:S01]  /*43c0*/  F2FP.BF16.PACK_AB R33, R44, R43 ;  /* 0x0000002b2c21723e */ /* 0x000fe200000010ff */
[----:B------:R-:W-:Y:S01]  /*43d0*/  HSET2.LE.AND R17, R17, R194, PT ;  /* 0x000000c211117233 */ /* 0x000fe20003803000 */
[----:B------:R-:W-:Y:S01]  /*43e0*/  LOP3.LUT R32, R32, R23, RZ, 0xc0, !PT ;  /* 0x0000001720207212 */ /* 0x000fe200078ec0ff */
[----:B------:R-:W-:Y:S01]  /*43f0*/  HMMA.16816.F32.BF16 R92, R48, R34, R92 ;  /* 0x00000022305c723c */ /* 0x000fe2000004185c */
[----:B------:R-:W-:Y:S01]  /*4400*/  LOP3.LUT R33, R18, R33, RZ, 0xc0, !PT ;  /* 0x0000002112217212 */ /* 0x000fe200078ec0ff */
[----:B------:R-:W-:Y:S06]  /*4410*/  LDSM.16.MT88.4 R20, [R213+0xac00] ;  /* 0x00ac0000d514783b */ /* 0x000fec0000004200 */
[C---:B------:R-:W-:Y:S07]  /*4420*/  HMMA.16816.F32.BF16 R148, R8.reuse, R46, R148 ;  /* 0x0000002e0894723c */ /* 0x040fee0000041894 */
[----:B------:R-:W-:Y:S01]  /*4430*/  FFMA.FTZ R46, R4, c[0x0][0x23c], -R203 ;  /* 0x00008f00042e7a23 */ /* 0x000fe200000108cb */
[----:B------:R-:W-:Y:S01]  /*4440*/  HMMA.16816.F32.BF16 R96, R8, R34, R96 ;  /* 0x000000220860723c */ /* 0x000fe20000041860 */
[----:B------:R-:W-:Y:S01]  /*4450*/  LOP3.LUT R4, R227, UR5, R210, 0x96, !PT ;  /* 0x00000005e3047c12 */ /* 0x000fe2000f8e96d2 */
[----:B------:R-:W-:-:S03]  /*4460*/  FFMA.FTZ R47, R6, c[0x0][0x23c], -R205 ;  /* 0x00008f00062f7a23 */ /* 0x000fc600000108cd */
[----:B------:R-:W3:Y:S01]  /*4470*/  MUFU.EX2 R46, R46 ;  /* 0x0000002e002e7308 */ /* 0x000ee20000000800 */
[----:B------:R-:W-:Y:S01]  /*4480*/  IMAD.WIDE.U32 R4, R4, -0x2daee0ad, RZ ;  /* 0xd2511f5304047825 */ /* 0x000fe200078e00ff */
[C---:B------:R-:W-:Y:S01]  /*4490*/  F2FP.BF16.PACK_AB R34, R229.reuse, R42 ;  /* 0x0000002ae522723e */ /* 0x040fe200000010ff */
[C---:B--2---:R-:W-:Y:S01]  /*44a0*/  HMMA.16816.F32.BF16 R104, R48.reuse, R28, R104 ;  /* 0x0000001c3068723c */ /* 0x044fe20000041868 */
[----:B-----5:R-:W-:Y:S01]  /*44b0*/  F2FP.BF16.PACK_AB R35, R228, R45 ;  /* 0x0000002de423723e */ /* 0x020fe200000010ff */
[----:B------:R-:W-:Y:S01]  /*44c0*/  FADD.FTZ R229, R229, R183 ;  /* 0x000000b7e5e57221 */ /* 0x000fe20000010000 */
[----:B------:R-:W-:Y:S01]  /*44d0*/  LOP3.LUT R34, R16, R34, RZ, 0xc0, !PT ;  /* 0x0000002210227212 */ /* 0x000fe200078ec0ff */
[----:B------:R-:W-:Y:S01]  /*44e0*/  FADD.FTZ R228, R228, R185 ;  /* 0x000000b9e4e47221 */ /* 0x000fe20000010000 */
[----:B------:R-:W-:Y:S01]  /*44f0*/  LOP3.LUT R35, R17, R35, RZ, 0xc0, !PT ;  /* 0x0000002311237212 */ /* 0x000fe200078ec0ff */
[----:B------:R-:W2:Y:S01]  /*4500*/  MUFU.EX2 R47, R47 ;  /* 0x0000002f002f7308 */ /* 0x000ea20000000800 */
[----:B------:R-:W-:Y:S01]  /*4510*/  LDSM.16.MT88.4 R16, [R212+0xac00] ;  /* 0x00ac0000d410783b */ /* 0x000fe20000004200 */
[----:B------:R-:W-:Y:S01]  /*4520*/  HMMA.16816.F32.BF16 R124, R48, R12, R124 ;  /* 0x0000000c307c723c */ /* 0x000fe2000004187c */
[----:B------:R-:W-:-:S02]  /*4530*/  LOP3.LUT R208, R5, UR14, R208, 0x96, !PT ;  /* 0x0000000e05d07c12 */ /* 0x000fc4000f8e96d0 */
[C---:B------:R-:W-:Y:S02]  /*4540*/  LOP3.LUT R6, R4.reuse, 0xffff, RZ, 0xc0, !PT ;  /* 0x0000ffff04067812 */ /* 0x040fe400078ec0ff */
[----:B------:R-:W-:Y:S01]  /*4550*/  LOP3.LUT R5, R4, 0xff, RZ, 0xc0, !PT ;  /* 0x000000ff04057812 */ /* 0x000fe200078ec0ff */
[----:B---3--:R-:W-:Y:S01]  /*4560*/  FADD.FTZ R187, R46, R187 ;  /* 0x000000bb2ebb7221 */ /* 0x008fe20000010000 */
[----:B------:R-:W-:Y:S01]  /*4570*/  SHF.R.U32.HI R7, RZ, 0x8, R6 ;  /* 0x00000008ff077819 */ /* 0x000fe20000011606 */
[----:B------:R-:W-:Y:S03]  /*4580*/  HMMA.16816.F32.BF16 R144, R48, R30, R144 ;  /* 0x0000001e3090723c */ /* 0x000fe60000041890 */
[----:B------:R-:W-:Y:S01]  /*4590*/  PRMT R5, R5, 0x5410, R7 ;  /* 0x0000541005057816 */ /* 0x000fe20000000007 */
[----:B--2---:R-:W-:-:S04]  /*45a0*/  FADD.FTZ R191, R47, R191 ;  /* 0x000000bf2fbf7221 */ /* 0x004fc80000010000 */
[----:B------:R-:W-:Y:S07]  /*45b0*/  HMMA.16816.F32.BF16 R128, R48, R14, R128 ;  /* 0x0000000e3080723c */ /* 0x000fee0000041880 */
[--C-:B------:R-:W-:Y:S01]  /*45c0*/  SHF.R.U32.HI R48, RZ, 0x10, R4.reuse ;  /* 0x00000010ff307819 */ /* 0x100fe20000011604 */
[----:B------:R-:W-:Y:S01]  /*45d0*/  HMMA.16816.F32.BF16 R100, R8, R28, R100 ;  /* 0x0000001c0864723c */ /* 0x000fe20000041864 */
[----:B------:R-:W-:Y:S02]  /*45e0*/  LOP3.LUT R49, R208, 0xffff, RZ, 0xc0, !PT ;  /* 0x0000ffffd0317812 */ /* 0x000fe400078ec0ff */
[----:B------:R-:W-:-:S02]  /*45f0*/  SHF.R.U32.HI R4, RZ, 0x18, R4 ;  /* 0x00000018ff047819 */ /* 0x000fc40000011604 */
[----:B------:R-:W-:Y:S02]  /*4600*/  LOP3.LUT R6, R48, 0xff, RZ, 0xc0, !PT ;  /* 0x000000ff30067812 */ /* 0x000fe400078ec0ff */
[----:B------:R-:W-:Y:S01]  /*4610*/  LOP3.LUT R48, R208, 0xff, RZ, 0xc0, !PT ;  /* 0x000000ffd0307812 */ /* 0x000fe200078ec0ff */
[C---:B------:R-:W-:Y:S01]  /*4620*/  HMMA.16816.F32.BF16 R108, R8.reuse, R30, R108 ;  /* 0x0000001e086c723c */ /* 0x040fe2000004186c */
[----:B------:R-:W2:Y:S01]  /*4630*/  LDSM.16.MT88.4 R28, [R213+0x9c00] ;  /* 0x009c0000d51c783b */ /* 0x000ea20000004200 */
[----:B------:R-:W-:Y:S02]  /*4640*/  SHF.R.U32.HI R49, RZ, 0x8, R49 ;  /* 0x00000008ff317819 */ /* 0x000fe40000011631 */
[----:B------:R-:W-:Y:S02]  /*4650*/  SHF.R.U32.HI R50, RZ, 0x10, R208 ;  /* 0x00000010ff327819 */ /* 0x000fe400000116d0 */
[----:B------:R-:W-:Y:S01]  /*4660*/  PRMT R4, R6, 0x5410, R4 ;  /* 0x0000541006047816 */ /* 0x000fe20000000004 */
[----:B------:R-:W-:Y:S01]  /*4670*/  HSET2.LE.AND R6, R5, R194, PT ;  /* 0x000000c205067233 */ /* 0x000fe20003803000 */
[----:B------:R-:W-:Y:S01]  /*4680*/  HMMA.16816.F32.BF16 R136, R8, R12, R136 ;  /* 0x0000000c0888723c */ /* 0x000fe20000041888 */
[----:B------:R-:W-:-:S02]  /*4690*/  PRMT R48, R48, 0x5410, R49 ;  /* 0x0000541030307816 */ /* 0x000fc40000000031 */
[----:B------:R-:W-:Y:S01]  /*46a0*/  SHF.R.U32.HI R208, RZ, 0x18, R208 ;  /* 0x00000018ffd07819 */ /* 0x000fe200000116d0 */
[--C-:B------:R-:W-:Y:S01]  /*46b0*/  HSET2.LE.AND R7, R4, R194.reuse, PT ;  /* 0x000000c204077233 */ /* 0x100fe20003803000 */
[----:B------:R-:W-:Y:S01]  /*46c0*/  LOP3.LUT R50, R50, 0xff, RZ, 0xc0, !PT ;  /* 0x000000ff32327812 */ /* 0x000fe200078ec0ff */
[--C-:B------:R-:W-:Y:S01]  /*46d0*/  HSET2.LE.AND R4, R48, R194.reuse, PT ;  /* 0x000000c230047233 */ /* 0x100fe20003803000 */
[C---:B------:R-:W-:Y:S01]  /*46e0*/  F2FP.BF16.PACK_AB R48, R231.reuse, R46 ;  /* 0x0000002ee730723e */ /* 0x040fe200000010ff */
[----:B------:R-:W-:Y:S01]  /*46f0*/  HMMA.16816.F32.BF16 R132, R8, R14, R132 ;  /* 0x0000000e0884723c */ /* 0x000fe20000041884 */
[----:B------:R-:W3:Y:S01]  /*4700*/  LDSM.16.MT88.4 R12, [R213+0xbc00] ;  /* 0x00bc0000d50c783b */ /* 0x000ee20000004200 */
[----:B------:R-:W-:Y:S01]  /*4710*/  PRMT R50, R50, 0x5410, R208 ;  /* 0x0000541032327816 */ /* 0x000fe200000000d0 */
[----:B------:R-:W-:Y:S01]  /*4720*/  FADD.FTZ R231, R231, R187 ;  /* 0x000000bbe7e77221 */ /* 0x000fe20000010000 */
[----:B------:R-:W-:Y:S01]  /*4730*/  LOP3.LUT R6, R6, R48, RZ, 0xc0, !PT ;  /* 0x0000003006067212 */ /* 0x000fe200078ec0ff */
[----:B------:R-:W4:Y:S01]  /*4740*/  LDSM.16.MT88.4 R8, [R212+0xbc00] ;  /* 0x00bc0000d408783b */ /* 0x000f220000004200 */
[----:B------:R-:W-:Y:S01]  /*4750*/  F2FP.BF16.PACK_AB R49, R37, R36 ;  /* 0x000000242531723e */ /* 0x000fe200000010ff */
[----:B------:R-:W-:Y:S01]  /*4760*/  HSET2.LE.AND R5, R50, R194, PT ;  /* 0x000000c232057233 */ /* 0x000fe20003803000 */
[C---:B------:R-:W-:Y:S01]  /*4770*/  F2FP.BF16.PACK_AB R50, R230.reuse, R47 ;  /* 0x0000002fe632723e */ /* 0x040fe200000010ff */
[----:B-1----:R-:W-:Y:S01]  /*4780*/  HMMA.16816.F32.BF16 R72, R32, R24, R72 ;  /* 0x000000182048723c */ /* 0x002fe20000041848 */
[----:B------:R-:W-:Y:S01]  /*4790*/  F2FP.BF16.PACK_AB R48, R39, R38 ;  /* 0x000000262730723e */ /* 0x000fe200000010ff */
[----:B------:R-:W-:Y:S01]  /*47a0*/  FADD.FTZ R230, R230, R191 ;  /* 0x000000bfe6e67221 */ /* 0x000fe20000010000 */
[----:B------:R-:W-:-:S02]  /*47b0*/  LOP3.LUT R7, R7, R50, RZ, 0xc0, !PT ;  /* 0x0000003207077212 */ /* 0x000fc400078ec0ff */
[----:B------:R-:W-:Y:S02]  /*47c0*/  LOP3.LUT R4, R4, R49, RZ, 0xc0, !PT ;  /* 0x0000003104047212 */ /* 0x000fe400078ec0ff */
[----:B------:R-:W-:Y:S01]  /*47d0*/  LOP3.LUT R5, R5, R48, RZ, 0xc0, !PT ;  /* 0x0000003005057212 */ /* 0x000fe200078ec0ff */
[C---:B------:R-:W-:Y:S08]  /*47e0*/  HMMA.16816.F32.BF16 R76, R32.reuse, R26, R76 ;  /* 0x0000001a204c723c */ /* 0x040ff0000004184c */
[C---:B--2---:R-:W-:Y:S08]  /*47f0*/  HMMA.16816.F32.BF16 R156, R32.reuse, R28, R156 ;  /* 0x0000001c209c723c */ /* 0x044ff0000004189c */
[C---:B------:R-:W-:Y:S08]  /*4800*/  HMMA.16816.F32.BF16 R152, R32.reuse, R30, R152 ;  /* 0x0000001e2098723c */ /* 0x040ff00000041898 */
[C---:B------:R-:W-:Y:S08]  /*4810*/  HMMA.16816.F32.BF16 R88, R32.reuse, R20, R88 ;  /* 0x000000142058723c */ /* 0x040ff00000041858 */
[C---:B------:R-:W-:Y:S08]  /*4820*/  HMMA.16816.F32.BF16 R92, R32.reuse, R22, R92 ;  /* 0x00000016205c723c */ /* 0x040ff0000004185c */
[C---:B------:R-:W-:Y:S08]  /*4830*/  HMMA.16816.F32.BF16 R104, R32.reuse, R16, R104 ;  /* 0x000000102068723c */ /* 0x040ff00000041868 */
[C---:B------:R-:W-:Y:S08]  /*4840*/  HMMA.16816.F32.BF16 R144, R32.reuse, R18, R144 ;  /* 0x000000122090723c */ /* 0x040ff00000041890 */
[C---:B---3--:R-:W-:Y:S08]  /*4850*/  HMMA.16816.F32.BF16 R140, R32.reuse, R12, R140 ;  /* 0x0000000c208c723c */ /* 0x048ff0000004188c */
[C---:B------:R-:W-:Y:S08]  /*4860*/  HMMA.16816.F32.BF16 R116, R32.reuse, R14, R116 ;  /* 0x0000000e2074723c */ /* 0x040ff00000041874 */
[C---:B----4-:R-:W-:Y:S08]  /*4870*/  HMMA.16816.F32.BF16 R124, R32.reuse, R8, R124 ;  /* 0x00000008207c723c */ /* 0x050ff0000004187c */
        /* <DEDUP_REMOVED lines=14> */
[----:B------:R-:W-:Y:S01]  /*4960*/  IMAD.WIDE.U32 R238, R173, -0x326172a9, RZ ;  /* 0xcd9e8d57adee7825 */ /* 0x000fe200078e00ff */
[----:B------:R-:W-:-:S02]  /*4970*/  IADD3 R227, R3, -0x2, RZ ;  /* 0xfffffffe03e37810 */ /* 0x000fc40007ffe0ff */
[----:B------:R-:W-:Y:S01]  /*4980*/  MOV R3, R167 ;  /* 0x000000a700037202 */ /* 0x000fe20000000f00 */
[----:B------:R-:W-:Y:S01]  /*4990*/  IMAD.WIDE.U32 R234, R172, -0x326172a9, RZ ;  /* 0xcd9e8d57acea7825 */ /* 0x000fe200078e00ff */
[----:B------:R-:W-:Y:S02]  /*49a0*/  LOP3.LUT R236, R239, R170, RZ, 0x3c, !PT ;  /* 0x000000aaefec7212 */ /* 0x000fe400078e3cff */
[----:B------:R-:W-:Y:S01]  /*49b0*/  MOV R164, R168 ;  /* 0x000000a800a47202 */ /* 0x000fe20000000f00 */
[----:B------:R-:W-:Y:S01]  /*49c0*/  IMAD.WIDE.U32 R240, R169, -0x2daee0ad, RZ ;  /* 0xd2511f53a9f07825 */ /* 0x000fe200078e00ff */
[----:B------:R-:W-:Y:S02]  /*49d0*/  LOP3.LUT R232, R235, R170, RZ, 0x3c, !PT ;  /* 0x000000aaebe87212 */ /* 0x000fe400078e3cff */
[----:B------:R-:W-:Y:S01]  /*49e0*/  MOV R0, R165 ;  /* 0x000000a500007202 */ /* 0x000fe20000000f00 */
[----:B------:R-:W-:Y:S01]  /*49f0*/  IMAD.WIDE.U32 R236, R236, -0x2daee0ad, RZ ;  /* 0xd2511f53ecec7825 */ /* 0x000fe200078e00ff */
[----:B------:R-:W-:-:S02]  /*4a00*/  MOV R2, R166 ;  /* 0x000000a600027202 */ /* 0x000fc40000000f00 */
[----:B------:R-:W-:Y:S01]  /*4a10*/  PRMT R226, R171, 0x7054, R171 ;  /* 0x00007054abe27816 */ /* 0x000fe200000000ab */
[----:B------:R-:W-:Y:S01]  /*4a20*/  IMAD.WIDE.U32 R232, R232, -0x2daee0ad, RZ ;  /* 0xd2511f53e8e87825 */ /* 0x000fe200078e00ff */
[----:B------:R-:W-:Y:S05]  /*4a30*/  BRA `(.L_x_412) ;  /* 0x0000017000007947 */ /* 0x000fea0003800000 */
.L_x_414:
[----:B------:R-:W-:Y:S04]  /*4a40*/  IADD3 R166, R227, -0x1, RZ ;  /* 0xffffffffe3a67810 */ /* 0x000fe80007ffe0ff */
[----:B------:R-:W-:Y:S01]  /*4a50*/  SHF.R.S32.HI R165, RZ, 0x1f, R166 ;  /* 0x0000001fffa57819 */ /* 0x000fe200000114a6 */
[C---:B------:R-:W-:Y:S04]  /*4a60*/  IMAD.WIDE.U32 R168, R166.reuse, c[0x0][0x198], RZ ;  /* 0x00006600a6a87a25 */ /* 0x040fe800078e00ff */
[----:B------:R-:W-:Y:S04]  /*4a70*/  IMAD R165, R165, c[0x0][0x198], RZ ;  /* 0x00006600a5a57a24 */ /* 0x000fe800078e02ff */
        /* <DEDUP_REMOVED lines=19> */
.L_x_412:
[----:B------:R-:W-:Y:S01]  /*4bb0*/  SHF.R.S32.HI R4, RZ, 0x1f, R227 ;  /* 0x0000001fff047819 */ /* 0x000fe200000114e3 */
[----:B------:R-:W-:Y:S04]  /*4bc0*/  DEPBAR.LE SB0, 0x0 ;  /* 0x000080000000791a */ /* 0x000fe80000000000 */
[----:B------:R-:W-:Y:S01]  /*4bd0*/  BAR.SYNC.DEFER_BLOCKING 0x0 ;  /* 0x0000000000007b1d */ /* 0x000fe20000010000 */
[----:B------:R-:W-:Y:S02]  /*4be0*/  IMAD R4, R4, c[0x0][0x1a0], RZ ;  /* 0x0000680004047a24 */ /* 0x000fe400078e02ff */
[C---:B------:R-:W-:Y:S04]  /*4bf0*/  IMAD.WIDE.U32 R6, R227.reuse, c[0x0][0x1a0], RZ ;  /* 0x00006800e3067a25 */ /* 0x040fe800078e00ff */
[----:B------:R-:W-:Y:S01]  /*4c00*/  IMAD R4, R227, c[0x0][0x1a4], R4 ;  /* 0x00006900e3047a24 */ /* 0x000fe200078e0204 */
[C---:B------:R-:W-:Y:S03]  /*4c10*/  LEA R5, P0, R6.reuse, R220, 0x6 ;  /* 0x000000dc06057211 */ /* 0x040fe600078030ff */
[----:B------:R-:W-:Y:S01]  /*4c20*/  IMAD.IADD R4, R7, 0x1, R4 ;  /* 0x0000000107047824 */ /* 0x000fe200078e0204 */
[C---:B------:R-:W-:Y:S04]  /*4c30*/  LEA R8, P1, R5.reuse, c[0x0][0x170], 0x1 ;  /* 0x00005c0005087a11 */ /* 0x040fe800078208ff */
        /* <DEDUP_REMOVED lines=15> */
[----:B------:R-:W2:Y:S07]  /*4d30*/  LDSM.16.M88.4 R16, [R216] ;  /* 0x00000000d810783b */ /* 0x000eae0000000200 */
[----:B------:R-:W1:Y:S07]  /*4d40*/  LDSM.16.M88.4 R60, [R217+0x1000] ;  /* 0x00100000d93c783b */ /* 0x000e6e0000000200 */
[----:B------:R-:W3:Y:S07]  /*4d50*/  LDSM.16.M88.4 R32, [R216+0x400] ;  /* 0x00040000d820783b */ /* 0x000eee0000000200 */
[----:B------:R-:W0:Y:S07]  /*4d60*/  LDGDEPBAR ;  /* 0x00000000000079af */ /* 0x000e2e0000000000 */
[----:B------:R-:W4:Y:S07]  /*4d70*/  LDSM.16.M88.4 R48, [R216+0x800] ;  /* 0x00080000d830783b */ /* 0x000f2e0000000200 */
[----:B------:R-:W5:Y:S01]  /*4d80*/  LDSM.16.M88.4 R168, [R216+0xc00] ;  /* 0x000c0000d8a8783b */ /* 0x000f620000000200 */
[-C--:B--2---:R-:W-:Y:S06]  /*4d90*/  HMMA.16816.F32.BF16 R4, R64, R16.reuse, RZ ;  /* 0x000000104004723c */ /* 0x084fec00000418ff */
[----:B------:R-:W-:Y:S02]  /*4da0*/  LDSM.16.M88.4 R172, [R215] ;  /* 0x00000000d7ac783b */ /* 0x000fe40000000200 */
[C---:B-1----:R-:W-:Y:S05]  /*4db0*/  HMMA.16816.F32.BF16 R8, R60.reuse, R16, RZ ;  /* 0x000000103c08723c */ /* 0x042fea00000418ff */
[----:B------:R-:W1:Y:S03]  /*4dc0*/  LDSM.16.M88.4 R176, [R214] ;  /* 0x00000000d6b0783b */ /* 0x000e660000000200 */
[-C--:B------:R-:W-:Y:S04]  /*4dd0*/  HMMA.16816.F32.BF16 R12, R60, R18.reuse, RZ ;  /* 0x000000123c0c723c */ /* 0x080fe800000418ff */
[----:B------:R-:W2:Y:S04]  /*4de0*/  LDSM.16.M88.4 R180, [R215+0x1000] ;  /* 0x00100000d7b4783b */ /* 0x000ea80000000200 */
[C---:B------:R-:W-:Y:S03]  /*4df0*/  HMMA.16816.F32.BF16 R16, R64.reuse, R18, RZ ;  /* 0x000000124010723c */ /* 0x040fe600000418ff */
[----:B------:R-:W1:Y:S05]  /*4e00*/  LDSM.16.M88.4 R184, [R214+0x400] ;  /* 0x00040000d6b8783b */ /* 0x000e6a0000000200 */
[-C--:B---3--:R-:W-:Y:S02]  /*4e10*/  HMMA.16816.F32.BF16 R20, R64, R32.reuse, RZ ;  /* 0x000000204014723c */ /* 0x088fe400000418ff */
[----:B------:R-:W3:Y:S06]  /*4e20*/  LDSM.16.M88.4 R188, [R214+0x800] ;  /* 0x00080000d6bc783b */ /* 0x000eec0000000200 */
[C---:B------:R-:W-:Y:S01]  /*4e30*/  HMMA.16816.F32.BF16 R24, R60.reuse, R32, RZ ;  /* 0x000000203c18723c */ /* 0x040fe200000418ff */
[----:B------:R-:W1:Y:S07]  /*4e40*/  LDSM.16.M88.4 R192, [R214+0xc00] ;  /* 0x000c0000d6c0783b */ /* 0x000e6e0000000200 */
[-C--:B------:R-:W-:Y:S01]  /*4e50*/  HMMA.16816.F32.BF16 R28, R60, R34.reuse, RZ ;  /* 0x000000223c1c723c */ /* 0x080fe200000418ff */
[----:B------:R-:W-:Y:S07]  /*4e60*/  LDSM.16.M88.4 R196, [R216+0x1000] ;  /* 0x00100000d8c4783b */ /* 0x000fee0000000200 */
[C---:B------:R-:W-:Y:S01]  /*4e70*/  HMMA.16816.F32.BF16 R32, R64.reuse, R34, RZ ;  /* 0x000000224020723c */ /* 0x040fe200000418ff */
[----:B------:R-:W-:Y:S07]  /*4e80*/  LDSM.16.M88.4 R200, [R217+0x3000] ;  /* 0x00300000d9c8783b */ /* 0x000fee0000000200 */
[-C--:B----4-:R-:W-:Y:S01]  /*4e90*/  HMMA.16816.F32.BF16 R36, R64, R48.reuse, RZ ;  /* 0x000000304024723c */ /* 0x090fe200000418ff */
[----:B------:R-:W-:Y:S07]  /*4ea0*/  LDSM.16.M88.4 R204, [R214+0x1800] ;  /* 0x00180000d6cc783b */ /* 0x000fee0000000200 */
[C---:B------:R-:W-:Y:S01]  /*4eb0*/  HMMA.16816.F32.BF16 R40, R60.reuse, R48, RZ ;  /* 0x000000303c28723c */ /* 0x040fe200000418ff */
[----:B------:R-:W-:Y:S07]  /*4ec0*/  LDSM.16.M88.4 R208, [R214+0x1c00] ;  /* 0x001c0000d6d0783b */ /* 0x000fee0000000200 */
[-C--:B------:R-:W-:Y:S08]  /*4ed0*/  HMMA.16816.F32.BF16 R44, R60, R50.reuse, RZ ;  /* 0x000000323c2c723c */ /* 0x080ff000000418ff */
[C---:B------:R-:W-:Y:S08]  /*4ee0*/  HMMA.16816.F32.BF16 R48, R64.reuse, R50, RZ ;  /* 0x000000324030723c */ /* 0x040ff000000418ff */
[-C--:B-----5:R-:W-:Y:S08]  /*4ef0*/  HMMA.16816.F32.BF16 R52, R64, R168.reuse, RZ ;  /* 0x000000a84034723c */ /* 0x0a0ff000000418ff */
[C---:B------:R-:W-:Y:S08]  /*4f00*/  HMMA.16816.F32.BF16 R56, R60.reuse, R168, RZ ;  /* 0x000000a83c38723c */ /* 0x040ff000000418ff */
[-C--:B------:R-:W-:Y:S08]  /*4f10*/  HMMA.16816.F32.BF16 R60, R60, R170.reuse, RZ ;  /* 0x000000aa3c3c723c */ /* 0x080ff000000418ff */
[----:B------:R-:W-:Y:S01]  /*4f20*/  HMMA.16816.F32.BF16 R64, R64, R170, RZ ;  /* 0x000000aa4040723c */ /* 0x000fe200000418ff */
[----:B------:R-:W4:Y:S07]  /*4f30*/  LDSM.16.M88.4 R168, [R217+0x2000] ;  /* 0x00200000d9a8783b */ /* 0x000f2e0000000200 */
        /* <DEDUP_REMOVED lines=20> */
[----:B------:R-:W3:Y:S07]  /*5080*/  LDSM.16.M88.4 R172, [R215+0x2000] ;  /* 0x00200000d7ac783b */ /* 0x000eee0000000200 */
[-C--:B----4-:R-:W-:Y:S01]  /*5090*/  HMMA.16816.F32.BF16 R4, R168, R196.reuse, R4 ;  /* 0x000000c4a804723c */ /* 0x090fe20000041804 */
[----:B------:R-:W4:Y:S07]  /*50a0*/  LDSM.16.M88.4 R192, [R215+0x3000] ;  /* 0x00300000d7c0783b */ /* 0x000f2e0000000200 */
[C---:B------:R-:W-:Y:S08]  /*50b0*/  HMMA.16816.F32.BF16 R8, R200.reuse, R196, R8 ;  /* 0x000000c4c808723c */ /* 0x040ff00000041808 */
[-C--:B------:R-:W-:Y:S08]  /*50c0*/  HMMA.16816.F32.BF16 R12, R200, R198.reuse, R12 ;  /* 0x000000c6c80c723c */ /* 0x080ff0000004180c */
[C---:B------:R-:W-:Y:S01]  /*50d0*/  HMMA.16816.F32.BF16 R16, R168.reuse, R198, R16 ;  /* 0x000000c6a810723c */ /* 0x040fe20000041810 */
[----:B------:R-:W5:Y:S07]  /*50e0*/  LDSM.16.M88.4 R196, [R214+0x1400] ;  /* 0x00140000d6c4783b */ /* 0x000f6e0000000200 */
        /* <DEDUP_REMOVED lines=16> */
[-C--:B---3--:R-:W-:Y:S01]  /*51f0*/  HMMA.16816.F32.BF16 R4, R172, R188.reuse, R4 ;  /* 0x000000bcac04723c */ /* 0x088fe20000041804 */
        /* <DEDUP_REMOVED lines=21> */
[-C--:B-1----:R-:W-:Y:S01]  /*5350*/  HMMA.16816.F32.BF16 R4, R168, R176.reuse, R4 ;  /* 0x000000b0a804723c */ /* 0x082fe20000041804 */
[----:B------:R-:W1:Y:S07]  /*5360*/  LDSM.16.M88.4 R208, [R214+0x2800] ;  /* 0x00280000d6d0783b */ /* 0x000e6e0000000200 */
[C---:B------:R-:W-:Y:S08]  /*5370*/  HMMA.16816.F32.BF16 R8, R180.reuse, R176, R8 ;  /* 0x000000b0b408723c */ /* 0x040ff00000041808 */
[-C--:B------:R-:W-:Y:S08]  /*5380*/  HMMA.16816.F32.BF16 R12, R180, R178.reuse, R12 ;  /* 0x000000b2b40c723c */ /* 0x080ff0000004180c */
[C---:B------:R-:W-:Y:S01]  /*5390*/  HMMA.16816.F32.BF16 R16, R168.reuse, R178, R16 ;  /* 0x000000b2a810723c */ /* 0x040fe20000041810 */
[----:B------:R-:W1:Y:S01]  /*53a0*/  LDSM.16.M88.4 R176, [R214+0x2c00] ;  /* 0x002c0000d6b0783b */ /* 0x000e620000000200 */
[----:B------:R-:W-:Y:S06]  /*53b0*/  DEPBAR.LE SB0, 0x0 ;  /* 0x000080000000791a */ /* 0x000fec0000000000 */
[-C--:B--2---:R-:W-:Y:S01]  /*53c0*/  HMMA.16816.F32.BF16 R20, R168, R184.reuse, R20 ;  /* 0x000000b8a814723c */ /* 0x084fe20000041814 */
[----:B------:R-:W-:Y:S07]  /*53d0*/  BAR.SYNC.DEFER_BLOCKING 0x0 ;  /* 0x0000000000007b1d */ /* 0x000fee0000010000 */
[C---:B------:R-:W-:Y:S08]  /*53e0*/  HMMA.16816.F32.BF16 R24, R180.reuse, R184, R24 ;  /* 0x000000b8b418723c */ /* 0x040ff00000041818 */
[-C--:B------:R-:W-:Y:S08]  /*53f0*/  HMMA.16816.F32.BF16 R28, R180, R186.reuse, R28 ;  /* 0x000000bab41c723c */ /* 0x080ff0000004181c */
[C---:B------:R-:W-:Y:S08]  /*5400*/  HMMA.16816.F32.BF16 R32, R168.reuse, R186, R32 ;  /* 0x000000baa820723c */ /* 0x040ff00000041820 */
[-C--:B---3--:R-:W-:Y:S08]  /*5410*/  HMMA.16816.F32.BF16 R36, R168, R188.reuse, R36 ;  /* 0x000000bca824723c */ /* 0x088ff00000041824 */
        /* <DEDUP_REMOVED lines=24> */
.L_x_413:
[----:B------:R-:W-:Y:S01]  /*55a0*/  FMNMX.FTZ R166, R8, R2, !PT ;  /* 0x0000000208a67209 */ /* 0x000fe20007810000 */
[----:B------:R-:W-:Y:S01]  /*55b0*/  IMAD.SHL.U32 R246, R227, 0x2, RZ ;  /* 0x00000002e3f67824 */ /* 0x000fe200078e00ff */
[----:B-1----:R-:W-:Y:S01]  /*55c0*/  FMNMX.FTZ R168, R4, R164, !PT ;  /* 0x000000a404a87209 */ /* 0x002fe20007810000 */
        /* <DEDUP_REMOVED lines=53> */
[----:B--2---:R-:W-:Y:S02]  /*5920*/  FMNMX.FTZ R171, R168, R171, !PT ;  /* 0x000000aba8ab7209 */ /* 0x004fe40007810000 */
[----:B------:R-:W-:Y:S01]  /*5930*/  FMNMX.FTZ R167, R54, R167, !PT ;  /* 0x000000a736a77209 */ /* 0x000fe20007810000 */
[----:B------:R-:W1:Y:S01]  /*5940*/  SHFL.BFLY PT, R166, R165, 0x1, 0x1f ;  /* 0x0c201f00a5a67f89 */ /* 0x000e6200000e0000 */
[----:B------:R-:W-:Y:S02]  /*5950*/  FMNMX.FTZ R169, R31, R169, !PT ;  /* 0x000000a91fa97209 */ /* 0x000fe40007810000 */
[----:B------:R-:W-:Y:S02]  /*5960*/  FMNMX.FTZ R167, R55, R167, !PT ;  /* 0x000000a737a77209 */ /* 0x000fe40007810000 */
[----:B------:R-:W-:Y:S02]  /*5970*/  FMNMX.FTZ R169, R42, R169, !PT ;  /* 0x000000a92aa97209 */ /* 0x000fe40007810000 */
[----:B------:R-:W-:Y:S01]  /*5980*/  FMNMX.FTZ R167, R66, R167, !PT ;  /* 0x000000a742a77209 */ /* 0x000fe20007810000 */
[----:B------:R-:W2:Y:S01]  /*5990*/  SHFL.BFLY PT, R168, R171, 0x1, 0x1f ;  /* 0x0c201f00aba87f89 */ /* 0x000ea200000e0000 */
[--C-:B------:R-:W-:Y:S02]  /*59a0*/  LOP3.LUT R244, R237, UR12, R240.reuse, 0x96, !PT ;  /* 0x0000000cedf47c12 */ /* 0x100fe4000f8e96f0 */
[----:B------:R-:W-:Y:S02]  /*59b0*/  FMNMX.FTZ R167, R67, R167, !PT ;  /* 0x000000a743a77209 */ /* 0x000fe40007810000 */
[----:B------:R-:W-:Y:S01]  /*59c0*/  LOP3.LUT R242, R233, UR12, R240, 0x96, !PT ;  /* 0x0000000ce9f27c12 */ /* 0x000fe2000f8e96f0 */
[----:B------:R-:W-:Y:S01]  /*59d0*/  IMAD.WIDE.U32 R244, R244, -0x326172a9, RZ ;  /* 0xcd9e8d57f4f47825 */ /* 0x000fe200078e00ff */
[----:B------:R-:W-:Y:S01]  /*59e0*/  IADD3 R227, R227, -0x1, RZ ;  /* 0xffffffffe3e37810 */ /* 0x000fe20007ffe0ff */
[----:B------:R-:W3:Y:S02]  /*59f0*/  SHFL.BFLY PT, R170, R167, 0x2, 0x1f ;  /* 0x0c401f00a7aa7f89 */ /* 0x000ee400000e0000 */
[----:B------:R-:W-:Y:S01]  /*5a00*/  IMAD.WIDE.U32 R242, R242, -0x326172a9, RZ ;  /* 0xcd9e8d57f2f27825 */ /* 0x000fe200078e00ff */
[----:B-1----:R-:W-:Y:S02]  /*5a10*/  FMNMX.FTZ R166, R165, R166, !PT ;  /* 0x000000a6a5a67209 */ /* 0x002fe40007810000 */
[----:B------:R-:W-:Y:S03]  /*5a20*/  FMNMX.FTZ R165, R43, R169, !PT ;  /* 0x000000a92ba57209 */ /* 0x000fe60007810000 */
[----:B------:R-:W-:Y:S01]  /*5a30*/  FMUL.FTZ R198, R166, c[0x0][0x23c] ;  /* 0x00008f00a6c67a20 */ /* 0x000fe20000410000 */
[----:B------:R-:W-:Y:S01]  /*5a40*/  FMNMX.FTZ R165, R46, R165, !PT ;  /* 0x000000a52ea57209 */ /* 0x000fe20007810000 */
[----:B------:R-:W-:Y:S01]  /*5a50*/  FADD.FTZ R2, -R166, R2 ;  /* 0x00000002a6027221 */ /* 0x000fe20000010100 */
[----:B--2---:R-:W-:Y:S02]  /*5a60*/  FMNMX.FTZ R168, R171, R168, !PT ;  /* 0x000000a8aba87209 */ /* 0x004fe40007810000 */
[----:B------:R-:W-:Y:S01]  /*5a70*/  FMNMX.FTZ R165, R47, R165, !PT ;  /* 0x000000a52fa57209 */ /* 0x000fe20007810000 */
[----:B------:R-:W-:Y:S01]  /*5a80*/  FMUL.FTZ R2, R2, c[0x0][0x23c] ;  /* 0x00008f0002027a20 */ /* 0x000fe20000410000 */
[C---:B------:R-:W-:Y:S01]  /*5a90*/  FSETP.NEU.FTZ.AND P1, PT, R168.reuse, -INF , PT ;  /* 0xff800000a800780b */ /* 0x040fe20003f3d000 */
[----:B------:R-:W-:Y:S01]  /*5aa0*/  FMUL.FTZ R200, R168, c[0x0][0x23c] ;  /* 0x00008f00a8c87a20 */ /* 0x000fe20000410000 */
[----:B------:R-:W-:Y:S01]  /*5ab0*/  FMNMX.FTZ R165, R58, R165, !PT ;  /* 0x000000a53aa57209 */ /* 0x000fe20007810000 */
[----:B------:R-:W-:Y:S01]  /*5ac0*/  FADD.FTZ R164, -R168, R164 ;  /* 0x000000a4a8a47221 */ /* 0x000fe20000010100 */
[----:B---3--:R-:W-:Y:S01]  /*5ad0*/  FMNMX.FTZ R170, R167, R170, !PT ;  /* 0x000000aaa7aa7209 */ /* 0x008fe20007810000 */
[----:B------:R-:W1:Y:S01]  /*5ae0*/  MUFU.EX2 R2, R2 ;  /* 0x0000000200027308 */ /* 0x000e620000000800 */
[----:B------:R-:W-:Y:S01]  /*5af0*/  FMNMX.FTZ R165, R59, R165, !PT ;  /* 0x000000a53ba57209 */ /* 0x000fe20007810000 */
[----:B------:R-:W-:Y:S01]  /*5b00*/  FMUL.FTZ R164, R164, c[0x0][0x23c] ;  /* 0x00008f00a4a47a20 */ /* 0x000fe20000410000 */
[----:B------:R-:W-:Y:S01]  /*5b10*/  FSEL R200, R200, RZ, P1 ;  /* 0x000000ffc8c87208 */ /* 0x000fe20000800000 */
[----:B------:R-:W2:Y:S01]  /*5b20*/  SHFL.BFLY PT, R167, R170, 0x1, 0x1f ;  /* 0x0c201f00aaa77f89 */ /* 0x000ea200000e0000 */
[----:B------:R-:W-:Y:S03]  /*5b30*/  FMNMX.FTZ R165, R62, R165, !PT ;  /* 0x000000a53ea57209 */ /* 0x000fe60007810000 */
[--C-:B------:R-:W-:Y:S01]  /*5b40*/  FFMA.FTZ R169, R16, c[0x0][0x23c], -R200.reuse ;  /* 0x00008f0010a97a23 */ /* 0x100fe200000108c8 */
[----:B------:R-:W-:Y:S01]  /*5b50*/  FMNMX.FTZ R165, R63, R165, !PT ;  /* 0x000000a53fa57209 */ /* 0x000fe20007810000 */
[--C-:B------:R-:W-:Y:S01]  /*5b60*/  FFMA.FTZ R185, R4, c[0x0][0x23c], -R200.reuse ;  /* 0x00008f0004b97a23 */ /* 0x100fe200000108c8 */
[----:B------:R-:W3:Y:S01]  /*5b70*/  MUFU.EX2 R164, R164 ;  /* 0x000000a400a47308 */ /* 0x000ee20000000800 */
[--C-:B------:R-:W-:Y:S02]  /*5b80*/  FFMA.FTZ R186, R5, c[0x0][0x23c], -R200.reuse ;  /* 0x00008f0005ba7a23 */ /* 0x100fe400000108c8 */
[----:B------:R-:W4:Y:S01]  /*5b90*/  SHFL.BFLY PT, R16, R165, 0x2, 0x1f ;  /* 0x0c401f00a5107f89 */ /* 0x000f2200000e0000 */
[--C-:B------:R-:W-:Y:S02]  /*5ba0*/  FFMA.FTZ R201, R20, c[0x0][0x23c], -R200.reuse ;  /* 0x00008f0014c97a23 */ /* 0x100fe400000108c8 */
[--C-:B------:R-:W-:Y:S02]  /*5bb0*/  FFMA.FTZ R251, R52, c[0x0][0x23c], -R200.reuse ;  /* 0x00008f0034fb7a23 */ /* 0x100fe400000108c8 */
[--C-:B------:R-:W-:Y:S02]  /*5bc0*/  FFMA.FTZ R64, R64, c[0x0][0x23c], -R200.reuse ;  /* 0x00008f0040407a23 */ /* 0x100fe400000108c8 */
[----:B------:R-:W-:Y:S01]  /*5bd0*/  MUFU.EX2 R169, R169 ;  /* 0x000000a900a97308 */ /* 0x000fe20000000800 */
[--C-:B------:R-:W-:Y:S02]  /*5be0*/  FFMA.FTZ R65, R65, c[0x0][0x23c], -R200.reuse ;  /* 0x00008f0041417a23 */ /* 0x100fe400000108c8 */
[C---:B-1----:R-:W-:Y:S02]  /*5bf0*/  FMUL.FTZ R72, R2.reuse, R72 ;  /* 0x0000004802487220 */ /* 0x042fe40000410000 */
[----:B------:R-:W-:Y:S01]  /*5c00*/  FMUL.FTZ R73, R2, R73 ;  /* 0x0000004902497220 */ /* 0x000fe20000410000 */
[----:B--2---:R-:W-:Y:S01]  /*5c10*/  FMNMX.FTZ R167, R170, R167, !PT ;  /* 0x000000a7aaa77209 */ /* 0x004fe20007810000 */
[----:B------:R-:W-:Y:S01]  /*5c20*/  FFMA.FTZ R170, R17, c[0x0][0x23c], -R200 ;  /* 0x00008f0011aa7a23 */ /* 0x000fe200000108c8 */
[----:B------:R-:W-:Y:S02]  /*5c30*/  LOP3.LUT R17, R241, UR23, R246, 0x96, !PT ;  /* 0x00000017f1117c12 */ /* 0x000fe4000f8e96f6 */
[----:B------:R-:W-:Y:S01]  /*5c40*/  MUFU.EX2 R185, R185 ;  /* 0x000000b900b97308 */ /* 0x000fe20000000800 */
[C---:B------:R-:W-:Y:S01]  /*5c50*/  FSETP.NEU.FTZ.AND P1, PT, R167.reuse, -INF , PT ;  /* 0xff800000a700780b */ /* 0x040fe20003f3d000 */
[----:B------:R-:W-:Y:S01]  /*5c60*/  FMUL.FTZ R199, R167, c[0x0][0x23c] ;  /* 0x00008f00a7c77a20 */ /* 0x000fe20000410000 */
[----:B------:R-:W-:Y:S01]  /*5c70*/  IADD3 R246, R246, 0x1, RZ ;  /* 0x00000001f6f67810 */ /* 0x000fe20007ffe0ff */
[----:B------:R-:W-:Y:S01]  /*5c80*/  IMAD.WIDE.U32 R202, R17, -0x326172a9, RZ ;  /* 0xcd9e8d5711ca7825 */ /* 0x000fe200078e00ff */
[----:B----4-:R-:W-:Y:S03]  /*5c90*/  FMNMX.FTZ R4, R165, R16, !PT ;  /* 0x00000010a5047209 */ /* 0x010fe60007810000 */
[----:B------:R-:W-:Y:S01]  /*5ca0*/  FADD.FTZ R3, -R167, R3 ;  /* 0x00000003a7037221 */ /* 0x000fe20000010100 */
[----:B------:R-:W-:Y:S01]  /*5cb0*/  LOP3.LUT R16, R203, UR13, R238, 0x96, !PT ;  /* 0x0000000dcb107c12 */ /* 0x000fe2000f8e96ee */
[----:B------:R-:W1:Y:S01]  /*5cc0*/  MUFU.EX2 R170, R170 ;  /* 0x000000aa00aa7308 */ /* 0x000e620000000800 */
[----:B------:R-:W-:Y:S01]  /*5cd0*/  LOP3.LUT R248, R245, UR11, R202, 0x96, !PT ;  /* 0x0000000bf5f87c12 */ /* 0x000fe2000f8e96ca */
[----:B------:R-:W2:Y:S01]  /*5ce0*/  SHFL.BFLY PT, R165, R4, 0x1, 0x1f ;  /* 0x0c201f0004a57f89 */ /* 0x000ea200000e0000 */
[----:B------:R-:W-:Y:S01]  /*5cf0*/  LOP3.LUT R5, R203, UR13, R234, 0x96, !PT ;  /* 0x0000000dcb057c12 */ /* 0x000fe2000f8e96ea */
[----:B------:R-:W-:Y:S01]  /*5d00*/  IMAD.WIDE.U32 R16, R16, -0x2daee0ad, RZ ;  /* 0xd2511f5310107825 */ /* 0x000fe200078e00ff */
[----:B------:R-:W-:Y:S02]  /*5d10*/  LOP3.LUT R202, R243, UR11, R202, 0x96, !PT ;  /* 0x0000000bf3ca7c12 */ /* 0x000fe4000f8e96ca */
[----:B------:R-:W-:Y:S01]  /*5d20*/  FSEL R199, R199, RZ, P1 ;  /* 0x000000ffc7c77208 */ /* 0x000fe20000800000 */
[----:B------:R-:W-:Y:S01]  /*5d30*/  IMAD.WIDE.U32 R248, R248, -0x2daee0ad, RZ ;  /* 0xd2511f53f8f87825 */ /* 0x000fe200078e00ff */
[----:B------:R-:W-:Y:S01]  /*5d40*/  FSETP.NEU.FTZ.AND P1, PT, R166, -INF , PT ;  /* 0xff800000a600780b */ /* 0x000fe20003f3d000 */
[----:B------:R-:W-:Y:S02]  /*5d50*/  MUFU.EX2 R186, R186 ;  /* 0x000000ba00ba7308 */ /* 0x000fe40000000800 */
[----:B------:R-:W-:Y:S01]  /*5d60*/  IMAD.WIDE.U32 R202, R202, -0x2daee0ad, RZ ;  /* 0xd2511f53caca7825 */ /* 0x000fe200078e00ff */
[----:B------:R-:W-:Y:S02]  /*5d70*/  LOP3.LUT R210, R249, UR8, R16, 0x96, !PT ;  /* 0x00000008f9d27c12 */ /* 0x000fe4000f8e9610 */
[----:B------:R-:W-:Y:S01]  /*5d80*/  FSEL R198, R198, RZ, P1 ;  /* 0x000000ffc6c67208 */ /* 0x000fe20000800000 */
[----:B------:R-:W-:Y:S04]  /*5d90*/  IMAD.WIDE.U32 R204, R5, -0x2daee0ad, RZ ;  /* 0xd2511f5305cc7825 */ /* 0x000fe800078e00ff */
[--C-:B------:R-:W-:Y:S01]  /*5da0*/  FFMA.FTZ R187, R6, c[0x0][0x23c], -R199.reuse ;  /* 0x00008f0006bb7a23 */ /* 0x100fe200000108c7 */
[----:B------:R-:W-:Y:S01]  /*5db0*/  LOP3.LUT R6, R17, UR10, R236, 0x96, !PT ;  /* 0x0000000a11067c12 */ /* 0x000fe2000f8e96ec */
[----:B------:R-:W-:Y:S01]  /*5dc0*/  IMAD.WIDE.U32 R210, R210, -0x326172a9, RZ ;  /* 0xcd9e8d57d2d27825 */ /* 0x000fe200078e00ff */
[----:B------:R-:W-:Y:S01]  /*5dd0*/  LOP3.LUT R5, R205, UR10, R232, 0x96, !PT ;  /* 0x0000000acd057c12 */ /* 0x000fe2000f8e96e8 */
[----:B------:R-:W-:Y:S01]  /*5de0*/  MUFU.EX2 R201, R201 ;  /* 0x000000c900c97308 */ /* 0x000fe20000000800 */
[----:B------:R-:W-:Y:S01]  /*5df0*/  LOP3.LUT R204, R203, UR8, R204, 0x96, !PT ;  /* 0x00000008cbcc7c12 */ /* 0x000fe2000f8e96cc */
[--C-:B------:R-:W-:Y:S01]  /*5e00*/  FFMA.FTZ R188, R7, c[0x0][0x23c], -R199.reuse ;  /* 0x00008f0007bc7a23 */ /* 0x100fe200000108c7 */
[----:B--2---:R-:W-:Y:S01]  /*5e10*/  FMNMX.FTZ R165, R4, R165, !PT ;  /* 0x000000a504a57209 */ /* 0x004fe20007810000 */
[----:B------:R-:W-:Y:S03]  /*5e20*/  IMAD.WIDE.U32 R6, R6, -0x326172a9, RZ ;  /* 0xcd9e8d5706067825 */ /* 0x000fe600078e00ff */
[----:B------:R-:W-:Y:S01]  /*5e30*/  FSETP.NEU.FTZ.AND P1, PT, R165, -INF , PT ;  /* 0xff800000a500780b */ /* 0x000fe20003f3d000 */
[----:B------:R-:W-:Y:S01]  /*5e40*/  IMAD.WIDE.U32 R204, R204, -0x326172a9, RZ ;  /* 0xcd9e8d57cccc7825 */ /* 0x000fe200078e00ff */
[----:B------:R-:W-:Y:S01]  /*5e50*/  LOP3.LUT R208, R211, UR7, R6, 0x96, !PT ;  /* 0x00000007d3d07c12 */ /* 0x000fe2000f8e9606 */
[----:B------:R-:W-:Y:S02]  /*5e60*/  MUFU.EX2 R187, R187 ;  /* 0x000000bb00bb7308 */ /* 0x000fe40000000800 */
[----:B------:R-:W-:Y:S01]  /*5e70*/  IMAD.WIDE.U32 R206, R5, -0x326172a9, RZ ;  /* 0xcd9e8d5705ce7825 */ /* 0x000fe200078e00ff */
[----:B------:R-:W-:Y:S03]  /*5e80*/  LOP3.LUT R5, R7, UR9, R244, 0x96, !PT ;  /* 0x0000000907057c12 */ /* 0x000fe6000f8e96f4 */
[----:B------:R-:W-:Y:S01]  /*5e90*/  FMUL.FTZ R197, R165, c[0x0][0x23c] ;  /* 0x00008f00a5c57a20 */ /* 0x000fe20000410000 */
[----:B------:R-:W-:Y:S01]  /*5ea0*/  LOP3.LUT R4, R207, UR9, R242, 0x96, !PT ;  /* 0x00000009cf047c12 */ /* 0x000fe2000f8e96f2 */
[----:B------:R-:W-:Y:S01]  /*5eb0*/  IMAD.WIDE.U32 R6, R5, -0x2daee0ad, RZ ;  /* 0xd2511f5305067825 */ /* 0x000fe200078e00ff */
[----:B------:R-:W-:Y:S01]  /*5ec0*/  LOP3.LUT R206, R205, UR7, R206, 0x96, !PT ;  /* 0x00000007cdce7c12 */ /* 0x000fe2000f8e96ce */
[----:B------:R-:W-:Y:S01]  /*5ed0*/  MUFU.EX2 R188, R188 ;  /* 0x000000bc00bc7308 */ /* 0x000fe20000000800 */
[----:B------:R-:W-:Y:S01]  /*5ee0*/  FSEL R197, R197, RZ, P1 ;  /* 0x000000ffc5c57208 */ /* 0x000fe20000800000 */
[----:B------:R-:W-:Y:S01]  /*5ef0*/  IMAD.WIDE.U32 R208, R208, -0x2daee0ad, RZ ;  /* 0xd2511f53d0d07825 */ /* 0x000fe200078e00ff */
[----:B------:R-:W-:Y:S03]  /*5f00*/  LOP3.LUT R248, R7, UR6, R248, 0x96, !PT ;  /* 0x0000000607f87c12 */ /* 0x000fe6000f8e96f8 */
[--C-:B------:R-:W-:Y:S02]  /*5f10*/  FFMA.FTZ R189, R12, c[0x0][0x23c], -R198.reuse ;  /* 0x00008f000cbd7a23 */ /* 0x100fe400000108c6 */
[----:B------:R-:W-:Y:S02]  /*5f20*/  FFMA.FTZ R190, R13, c[0x0][0x23c], -R198 ;  /* 0x00008f000dbe7a23 */ /* 0x000fe400000108c6 */
[----:B------:R-:W-:Y:S01]  /*5f30*/  IMAD.WIDE.U32 R12, R4, -0x2daee0ad, RZ ;  /* 0xd2511f53040c7825 */ /* 0x000fe200078e00ff */
[----:B------:R-:W-:Y:S01]  /*5f40*/  LOP3.LUT R4, R209, UR4, R6, 0x96, !PT ;  /* 0x00000004d1047c12 */ /* 0x000fe2000f8e9606 */
[----:B------:R-:W-:Y:S02]  /*5f50*/  MUFU.EX2 R189, R189 ;  /* 0x000000bd00bd7308 */ /* 0x000fe40000000800 */
[----:B------:R-:W-:Y:S01]  /*5f60*/  IMAD.WIDE.U32 R206, R206, -0x2daee0ad, RZ ;  /* 0xd2511f53cece7825 */ /* 0x000fe200078e00ff */
[----:B------:R-:W-:Y:S03]  /*5f70*/  LOP3.LUT R202, R13, UR6, R202, 0x96, !PT ;  /* 0x000000060dca7c12 */ /* 0x000fe6000f8e96ca */
[--C-:B------:R-:W-:Y:S02]  /*5f80*/  FFMA.FTZ R171, R18, c[0x0][0x23c], -R199.reuse ;  /* 0x00008f0012ab7a23 */ /* 0x100fe400000108c7 */
[----:B------:R-:W-:Y:S02]  /*5f90*/  FFMA.FTZ R184, R19, c[0x0][0x23c], -R199 ;  /* 0x00008f0013b87a23 */ /* 0x000fe400000108c7 */
[--C-:B------:R-:W-:Y:S01]  /*5fa0*/  FFMA.FTZ R191, R14, c[0x0][0x23c], -R197.reuse ;  /* 0x00008f000ebf7a23 */ /* 0x100fe200000108c5 */
[----:B------:R-:W-:Y:S01]  /*5fb0*/  LOP3.LUT R14, R207, UR4, R12, 0x96, !PT ;  /* 0x00000004cf0e7c12 */ /* 0x000fe2000f8e960c */
[--C-:B------:R-:W-:Y:S01]  /*5fc0*/  FFMA.FTZ R192, R15, c[0x0][0x23c], -R197.reuse ;  /* 0x00008f000fc07a23 */ /* 0x100fe200000108c5 */
[----:B------:R-:W-:Y:S01]  /*5fd0*/  MUFU.EX2 R171, R171 ;  /* 0x000000ab00ab7308 */ /* 0x000fe20000000800 */
[----:B------:R-:W-:Y:S04]  /*5fe0*/  IMAD.WIDE.U32 R4, R4, -0x326172a9, RZ ;  /* 0xcd9e8d5704047825 */ /* 0x000fe800078e00ff */
[----:B------:R-:W-:Y:S01]  /*5ff0*/  FMUL.FTZ R3, R3, c[0x0][0x23c] ;  /* 0x00008f0003037a20 */ /* 0x000fe20000410000 */
[--C-:B------:R-:W-:Y:S01]  /*6000*/  SHF.R.U32.HI R7, RZ, 0x10, R4.reuse ;  /* 0x00000010ff077819 */ /* 0x100fe20000011604 */
[----:B------:R-:W-:Y:S01]  /*6010*/  IMAD.WIDE.U32 R14, R14, -0x326172a9, RZ ;  /* 0xcd9e8d570e0e7825 */ /* 0x000fe200078e00ff */
[----:B------:R-:W-:Y:S02]  /*6020*/  LOP3.LUT R12, R4, 0xffff, RZ, 0xc0, !PT ;  /* 0x0000ffff040c7812 */ /* 0x000fe400078ec0ff */
[----:B------:R-:W-:Y:S01]  /*6030*/  MUFU.EX2 R184, R184 ;  /* 0x000000b800b87308 */ /* 0x000fe20000000800 */
[----:B------:R-:W-:Y:S01]  /*6040*/  IMAD.WIDE.U32 R248, R248, -0x326172a9, RZ ;  /* 0xcd9e8d57f8f87825 */ /* 0x000fe200078e00ff */
[----:B------:R-:W-:Y:S02]  /*6050*/  LOP3.LUT R174, R4, 0xff, RZ, 0xc0, !PT ;  /* 0x000000ff04ae7812 */ /* 0x000fe400078ec0ff */
[----:B------:R-:W-:Y:S01]  /*6060*/  SHF.R.U32.HI R175, RZ, 0x18, R4 ;  /* 0x00000018ffaf7819 */ /* 0x000fe20000011604 */
[----:B------:R-:W-:Y:S01]  /*6070*/  IMAD.WIDE.U32 R202, R202, -0x326172a9, RZ ;  /* 0xcd9e8d57caca7825 */ /* 0x000fe200078e00ff */
[----:B------:R-:W-:Y:S02]  /*6080*/  LOP3.LUT R4, R14, 0xffff, RZ, 0xc0, !PT ;  /* 0x0000ffff0e047812 */ /* 0x000fe400078ec0ff */
[----:B------:R-:W-:Y:S01]  /*6090*/  LOP3.LUT R5, R5, UR15, R248, 0x96, !PT ;  /* 0x0000000f05057c12 */ /* 0x000fe2000f8e96f8 */
[--C-:B------:R-:W-:Y:S01]  /*60a0*/  FFMA.FTZ R193, R8, c[0x0][0x23c], -R198.reuse ;  /* 0x00008f0008c17a23 */ /* 0x100fe200000108c6 */
[----:B------:R-:W-:Y:S01]  /*60b0*/  MUFU.EX2 R190, R190 ;  /* 0x000000be00be7308 */ /* 0x000fe20000000800 */
[----:B------:R-:W-:Y:S01]  /*60c0*/  FFMA.FTZ R194, R9, c[0x0][0x23c], -R198 ;  /* 0x00008f0009c27a23 */ /* 0x000fe200000108c6 */
[----:B------:R-:W-:Y:S01]  /*60d0*/  LOP3.LUT R8, R7, 0xff, RZ, 0xc0, !PT ;  /* 0x000000ff07087812 */ /* 0x000fe200078ec0ff */
[--C-:B------:R-:W-:Y:S01]  /*60e0*/  FFMA.FTZ R195, R10, c[0x0][0x23c], -R197.reuse ;  /* 0x00008f000ac37a23 */ /* 0x100fe200000108c5 */
[----:B------:R-:W-:Y:S01]  /*60f0*/  LOP3.LUT R182, R14, 0xff, RZ, 0xc0, !PT ;  /* 0x000000ff0eb67812 */ /* 0x000fe200078ec0ff */
[----:B------:R-:W-:Y:S01]  /*6100*/  FFMA.FTZ R196, R11, c[0x0][0x23c], -R197 ;  /* 0x00008f000bc47a23 */ /* 0x000fe200000108c5 */
[----:B------:R-:W-:Y:S01]  /*6110*/  LOP3.LUT R6, R15, UR15, R202, 0x96, !PT ;  /* 0x0000000f0f067c12 */ /* 0x000fe2000f8e96ca */
[----:B------:R-:W-:Y:S01]  /*6120*/  FADD.FTZ R0, -R165, R0 ;  /* 0x00000000a5007221 */ /* 0x000fe20000010100 */
[----:B------:R-:W-:Y:S01]  /*6130*/  SHF.R.U32.HI R4, RZ, 0x8, R4 ;  /* 0x00000008ff047819 */ /* 0x000fe20000011604 */
[----:B------:R-:W-:Y:S01]  /*6140*/  FMUL.FTZ R13, R2, R153 ;  /* 0x00000099020d7220 */ /* 0x000fe20000410000 */
[----:B------:R-:W-:Y:S01]  /*6150*/  MUFU.EX2 R191, R191 ;  /* 0x000000bf00bf7308 */ /* 0x000fe20000000800 */
[----:B------:R-:W-:Y:S01]  /*6160*/  FMUL.FTZ R0, R0, c[0x0][0x23c] ;  /* 0x00008f0000007a20 */ /* 0x000fe20000410000 */
[----:B------:R-:W-:Y:S01]  /*6170*/  SHF.R.U32.HI R183, RZ, 0x10, R14 ;  /* 0x00000010ffb77819 */ /* 0x000fe2000001160e */
[C---:B---3--:R-:W-:Y:S01]  /*6180*/  FMUL.FTZ R16, R164.reuse, R148 ;  /* 0x00000094a4107220 */ /* 0x048fe20000410000 */
[----:B------:R-:W-:Y:S01]  /*6190*/  SHF.R.U32.HI R12, RZ, 0x8, R12 ;  /* 0x00000008ff0c7819 */ /* 0x000fe2000001160c */
[----:B------:R-:W-:Y:S01]  /*61a0*/  FMUL.FTZ R17, R164, R149 ;  /* 0x00000095a4117220 */ /* 0x000fe20000410000 */
[----:B------:R-:W-:Y:S01]  /*61b0*/  PRMT R175, R8, 0x5410, R175 ;  /* 0x0000541008af7816 */ /* 0x000fe200000000af */
[C---:B------:R-:W-:Y:S01]  /*61c0*/  FMUL.FTZ R68, R164.reuse, R68 ;  /* 0x00000044a4447220 */ /* 0x040fe20000410000 */
[----:B------:R-:W-:Y:S01]  /*61d0*/  LOP3.LUT R8, R5, 0xffff, RZ, 0xc0, !PT ;  /* 0x0000ffff05087812 */ /* 0x000fe200078ec0ff */
[----:B------:R-:W-:Y:S01]  /*61e0*/  FMUL.FTZ R69, R164, R69 ;  /* 0x00000045a4457220 */ /* 0x000fe20000410000 */
[----:B------:R-:W-:Y:S01]  /*61f0*/  MUFU.EX2 R192, R192 ;  /* 0x000000c000c07308 */ /* 0x000fe20000000800 */
[--C-:B------:R-:W-:Y:S01]  /*6200*/  SHF.R.U32.HI R173, RZ, 0x10, R5.reuse ;  /* 0x00000010ffad7819 */ /* 0x100fe20000011605 */
[--C-:B------:R-:W-:Y:S01]  /*6210*/  HSET2.LE.AND R175, R175, R226.reuse, PT ;  /* 0x000000e2afaf7233 */ /* 0x100fe20003803000 */
[----:B------:R-:W-:Y:S01]  /*6220*/  PRMT R182, R182, 0x5410, R4 ;  /* 0x00005410b6b67816 */ /* 0x000fe20000000004 */
[----:B------:R-:W-:Y:S01]  /*6230*/  FMUL.FTZ R76, R2, R76 ;  /* 0x0000004c024c7220 */ /* 0x000fe20000410000 */
[----:B------:R-:W-:Y:S01]  /*6240*/  LOP3.LUT R4, R6, 0xffff, RZ, 0xc0, !PT ;  /* 0x0000ffff06047812 */ /* 0x000fe200078ec0ff */
[----:B------:R-:W-:Y:S01]  /*6250*/  FMUL.FTZ R77, R2, R77 ;  /* 0x0000004d024d7220 */ /* 0x000fe20000410000 */
[----:B------:R-:W-:Y:S01]  /*6260*/  SHF.R.U32.HI R7, RZ, 0x18, R14 ;  /* 0x00000018ff077819 */ /* 0x000fe2000001160e */
[--C-:B------:R-:W-:Y:S01]  /*6270*/  HSET2.LE.AND R182, R182, R226.reuse, PT ;  /* 0x000000e2b6b67233 */ /* 0x100fe20003803000 */
[----:B------:R-:W-:Y:S01]  /*6280*/  PRMT R174, R174, 0x5410, R12 ;  /* 0x00005410aeae7816 */ /* 0x000fe2000000000c */
[----:B------:R-:W2:Y:S01]  /*6290*/  MUFU.EX2 R3, R3 ;  /* 0x0000000300037308 */ /* 0x000ea20000000800 */
[----:B------:R-:W-:Y:S01]  /*62a0*/  LOP3.LUT R183, R183, 0xff, RZ, 0xc0, !PT ;  /* 0x000000ffb7b77812 */ /* 0x000fe200078ec0ff */
[----:B------:R-:W-:Y:S01]  /*62b0*/  FMUL.FTZ R12, R2, R152 ;  /* 0x00000098020c7220 */ /* 0x000fe20000410000 */
[----:B------:R-:W-:Y:S01]  /*62c0*/  SHF.R.U32.HI R8, RZ, 0x8, R8 ;  /* 0x00000008ff087819 */ /* 0x000fe20000011608 */
[--C-:B------:R-:W-:Y:S01]  /*62d0*/  HSET2.LE.AND R174, R174, R226.reuse, PT ;  /* 0x000000e2aeae7233 */ /* 0x100fe20003803000 */
[----:B------:R-:W-:Y:S01]  /*62e0*/  LOP3.LUT R172, R5, 0xff, RZ, 0xc0, !PT ;  /* 0x000000ff05ac7812 */ /* 0x000fe200078ec0ff */
[C---:B------:R-:W-:Y:S01]  /*62f0*/  FMUL.FTZ R80, R164.reuse, R80 ;  /* 0x00000050a4507220 */ /* 0x040fe20000410000 */
[----:B------:R-:W-:Y:S01]  /*6300*/  SHF.R.U32.HI R5, RZ, 0x18, R5 ;  /* 0x00000018ff057819 */ /* 0x000fe20000011605 */
[----:B------:R-:W-:Y:S01]  /*6310*/  FMUL.FTZ R81, R164, R81 ;  /* 0x00000051a4517220 */ /* 0x000fe20000410000 */
[----:B------:R-:W-:Y:S01]  /*6320*/  LOP3.LUT R173, R173, 0xff, RZ, 0xc0, !PT ;  /* 0x000000ffadad7812 */ /* 0x000fe200078ec0ff */
[----:B------:R-:W-:Y:S01]  /*6330*/  MUFU.EX2 R193, R193 ;  /* 0x000000c100c17308 */ /* 0x000fe20000000800 */
[----:B------:R-:W-:Y:S01]  /*6340*/  LOP3.LUT R180, R6, 0xff, RZ, 0xc0, !PT ;  /* 0x000000ff06b47812 */ /* 0x000fe200078ec0ff */
[C---:B------:R-:W-:Y:S01]  /*6350*/  FMUL.FTZ R84, R164.reuse, R84 ;  /* 0x00000054a4547220 */ /* 0x040fe20000410000 */
[----:B------:R-:W-:Y:S01]  /*6360*/  SHF.R.U32.HI R4, RZ, 0x8, R4 ;  /* 0x00000008ff047819 */ /* 0x000fe20000011604 */
[----:B------:R-:W-:Y:S01]  /*6370*/  FMUL.FTZ R85, R164, R85 ;  /* 0x00000055a4557220 */ /* 0x000fe20000410000 */
[----:B------:R-:W-:Y:S01]  /*6380*/  SHF.R.U32.HI R181, RZ, 0x10, R6 ;  /* 0x00000010ffb57819 */ /* 0x000fe20000011606 */
[C---:B------:R-:W-:Y:S01]  /*6390*/  FMUL.FTZ R88, R2.reuse, R88 ;  /* 0x0000005802587220 */ /* 0x040fe20000410000 */
[----:B------:R-:W-:Y:S01]  /*63a0*/  PRMT R183, R183, 0x5410, R7 ;  /* 0x00005410b7b77816 */ /* 0x000fe20000000007 */
[----:B------:R-:W-:Y:S01]  /*63b0*/  FMUL.FTZ R89, R2, R89 ;  /* 0x0000005902597220 */ /* 0x000fe20000410000 */
[----:B------:R-:W-:Y:S01]  /*63c0*/  PRMT R172, R172, 0x5410, R8 ;  /* 0x00005410acac7816 */ /* 0x000fe20000000008 */
[----:B------:R-:W3:Y:S01]  /*63d0*/  MUFU.EX2 R194, R194 ;  /* 0x000000c200c27308 */ /* 0x000ee20000000800 */
[----:B------:R-:W-:Y:S01]  /*63e0*/  PRMT R173, R173, 0x5410, R5 ;  /* 0x00005410adad7816 */ /* 0x000fe20000000005 */
[--C-:B------:R-:W-:Y:S01]  /*63f0*/  HSET2.LE.AND R183, R183, R226.reuse, PT ;  /* 0x000000e2b7b77233 */ /* 0x100fe20003803000 */
[----:B------:R-:W-:Y:S01]  /*6400*/  SHF.R.U32.HI R6, RZ, 0x18, R6 ;  /* 0x00000018ff067819 */ /* 0x000fe20000011606 */
[--C-:B------:R-:W-:Y:S01]  /*6410*/  HSET2.LE.AND R172, R172, R226.reuse, PT ;  /* 0x000000e2acac7233 */ /* 0x100fe20003803000 */
[----:B-1----:R-:W-:Y:S01]  /*6420*/  F2FP.BF16.PACK_AB R5, R170, R169 ;  /* 0x000000a9aa05723e */ /* 0x002fe200000010ff */
[--C-:B------:R-:W-:Y:S01]  /*6430*/  HSET2.LE.AND R173, R173, R226.reuse, PT ;  /* 0x000000e2adad7233 */ /* 0x100fe20003803000 */
[----:B------:R-:W-:Y:S01]  /*6440*/  PRMT R180, R180, 0x5410, R4 ;  /* 0x00005410b4b47816 */ /* 0x000fe20000000004 */
[----:B--2---:R-:W-:Y:S01]  /*6450*/  FMUL.FTZ R18, R3, R150 ;  /* 0x0000009603127220 */ /* 0x004fe20000410000 */
[----:B------:R-:W-:Y:S01]  /*6460*/  F2FP.BF16.PACK_AB R4, R184, R171 ;  /* 0x000000abb804723e */ /* 0x000fe200000010ff */
[----:B------:R-:W-:Y:S01]  /*6470*/  MUFU.EX2 R195, R195 ;  /* 0x000000c300c37308 */ /* 0x000fe20000000800 */
[----:B------:R-:W-:Y:S01]  /*6480*/  LOP3.LUT R181, R181, 0xff, RZ, 0xc0, !PT ;  /* 0x000000ffb5b57812 */ /* 0x000fe200078ec0ff */
[--C-:B------:R-:W-:Y:S01]  /*6490*/  HSET2.LE.AND R180, R180, R226.reuse, PT ;  /* 0x000000e2b4b47233 */ /* 0x100fe20003803000 */
[----:B------:R-:W-:Y:S01]  /*64a0*/  LOP3.LUT R174, R174, R5, RZ, 0xc0, !PT ;  /* 0x00000005aeae7212 */ /* 0x000fe200078ec0ff */
[----:B------:R-:W-:Y:S01]  /*64b0*/  FMUL.FTZ R19, R3, R151 ;  /* 0x0000009703137220 */ /* 0x000fe20000410000 */
[----:B------:R-:W-:Y:S01]  /*64c0*/  LOP3.LUT R175, R175, R4, RZ, 0xc0, !PT ;  /* 0x00000004afaf7212 */ /* 0x000fe200078ec0ff */
[----:B------:R-:W-:Y:S01]  /*64d0*/  LDSM.16.MT88.4 R148, [R213+0xa000] ;  /* 0x00a00000d594783b */ /* 0x000fe20000004200 */
[----:B------:R-:W-:Y:S01]  /*64e0*/  F2FP.BF16.PACK_AB R7, R186, R185 ;  /* 0x000000b9ba07723e */ /* 0x000fe200000010ff */
[C---:B------:R-:W-:Y:S01]  /*64f0*/  FMUL.FTZ R70, R3.reuse, R70 ;  /* 0x0000004603467220 */ /* 0x040fe20000410000 */
[----:B------:R-:W-:Y:S01]  /*6500*/  F2FP.BF16.PACK_AB R5, R190, R189 ;  /* 0x000000bdbe05723e */ /* 0x000fe200000010ff */
[----:B------:R-:W1:Y:S01]  /*6510*/  MUFU.EX2 R196, R196 ;  /* 0x000000c400c47308 */ /* 0x000e620000000800 */
[----:B------:R-:W-:Y:S01]  /*6520*/  F2FP.BF16.PACK_AB R4, R192, R191 ;  /* 0x000000bfc004723e */ /* 0x000fe200000010ff */
[----:B------:R-:W-:Y:S01]  /*6530*/  FMUL.FTZ R71, R3, R71 ;  /* 0x0000004703477220 */ /* 0x000fe20000410000 */
[----:B------:R-:W-:Y:S01]  /*6540*/  PRMT R181, R181, 0x5410, R6 ;  /* 0x00005410b5b57816 */ /* 0x000fe20000000006 */
[C---:B------:R-:W-:Y:S01]  /*6550*/  FMUL.FTZ R82, R3.reuse, R82 ;  /* 0x0000005203527220 */ /* 0x040fe20000410000 */
[----:B------:R-:W-:Y:S01]  /*6560*/  F2FP.BF16.PACK_AB R6, R188, R187 ;  /* 0x000000bbbc06723e */ /* 0x000fe200000010ff */
[C---:B------:R-:W-:Y:S01]  /*6570*/  FMUL.FTZ R83, R3.reuse, R83 ;  /* 0x0000005303537220 */ /* 0x040fe20000410000 */
[----:B------:R-:W-:Y:S01]  /*6580*/  LOP3.LUT R172, R172, R7, RZ, 0xc0, !PT ;  /* 0x00000007acac7212 */ /* 0x000fe200078ec0ff */
[----:B------:R-:W-:Y:S01]  /*6590*/  FMUL.FTZ R7, R3, R163 ;  /* 0x000000a303077220 */ /* 0x000fe20000410000 */
[----:B------:R-:W-:Y:S01]  /*65a0*/  LOP3.LUT R173, R173, R6, RZ, 0xc0, !PT ;  /* 0x00000006adad7212 */ /* 0x000fe200078ec0ff */
[----:B------:R-:W2:Y:S01]  /*65b0*/  MUFU.EX2 R0, R0 ;  /* 0x0000000000007308 */ /* 0x000ea20000000800 */
[----:B------:R-:W-:Y:S01]  /*65c0*/  FMUL.FTZ R6, R3, R162 ;  /* 0x000000a203067220 */ /* 0x000fe20000410000 */
[----:B------:R-:W-:Y:S01]  /*65d0*/  LOP3.LUT R182, R182, R5, RZ, 0xc0, !PT ;  /* 0x00000005b6b67212 */ /* 0x000fe200078ec0ff */
[C---:B------:R-:W-:Y:S01]  /*65e0*/  FMUL.FTZ R5, R164.reuse, R161 ;  /* 0x000000a1a4057220 */ /* 0x040fe20000410000 */
[----:B------:R-:W-:Y:S01]  /*65f0*/  LOP3.LUT R183, R183, R4, RZ, 0xc0, !PT ;  /* 0x00000004b7b77212 */ /* 0x000fe200078ec0ff */
[----:B------:R-:W-:Y:S01]  /*6600*/  FMUL.FTZ R4, R164, R160 ;  /* 0x000000a0a4047220 */ /* 0x000fe20000410000 */
[--C-:B------:R-:W-:Y:S01]  /*6610*/  HSET2.LE.AND R181, R181, R226.reuse, PT ;  /* 0x000000e2b5b57233 */ /* 0x100fe20003803000 */
[----:B------:R-:W4:Y:S01]  /*6620*/  LDSM.16.MT88.4 R160, [R212+0x9000] ;  /* 0x00900000d4a0783b */ /* 0x000f220000004200 */
[----:B---3--:R-:W-:Y:S01]  /*6630*/  F2FP.BF16.PACK_AB R9, R194, R193 ;  /* 0x000000c1c209723e */ /* 0x008fe200000010ff */
[----:B------:R-:W-:Y:S01]  /*6640*/  FMUL.FTZ R20, R2, R140 ;  /* 0x0000008c02147220 */ /* 0x000fe20000410000 */
[----:B------:R-:W-:Y:S01]  /*6650*/  LOP3.LUT R210, R249, UR5, R210, 0x96, !PT ;  /* 0x00000005f9d27c12 */ /* 0x000fe2000f8e96d2 */
[--C-:B------:R-:W-:Y:S01]  /*6660*/  FFMA.FTZ R250, R46, c[0x0][0x23c], -R197.reuse ;  /* 0x00008f002efa7a23 */ /* 0x100fe200000108c5 */
[-C--:B------:R-:W-:Y:S01]  /*6670*/  HMMA.16816.F32.BF16 R4, R172, R176.reuse, R4 ;  /* 0x000000b0ac04723c */ /* 0x080fe20000041804 */
[----:B------:R-:W-:Y:S01]  /*6680*/  LOP3.LUT R180, R180, R9, RZ, 0xc0, !PT ;  /* 0x00000009b4b47212 */ /* 0x000fe200078ec0ff */
[----:B------:R-:W-:Y:S01]  /*6690*/  FMUL.FTZ R9, R2, R157 ;  /* 0x0000009d02097220 */ /* 0x000fe20000410000 */
[----:B-1----:R-:W-:Y:S01]  /*66a0*/  F2FP.BF16.PACK_AB R8, R196, R195 ;  /* 0x000000c3c408723e */ /* 0x002fe200000010ff */
[C---:B------:R-:W-:Y:S01]  /*66b0*/  FMUL.FTZ R86, R3.reuse, R86 ;  /* 0x0000005603567220 */ /* 0x040fe20000410000 */
[----:B------:R-:W-:Y:S01]  /*66c0*/  MUFU.EX2 R250, R250 ;  /* 0x000000fa00fa7308 */ /* 0x000fe20000000800 */
[----:B------:R-:W-:Y:S01]  /*66d0*/  FMUL.FTZ R87, R3, R87 ;  /* 0x0000005703577220 */ /* 0x000fe20000410000 */
[----:B------:R-:W-:Y:S01]  /*66e0*/  LOP3.LUT R181, R181, R8, RZ, 0xc0, !PT ;  /* 0x00000008b5b57212 */ /* 0x000fe200078ec0ff */
[----:B------:R-:W-:Y:S04]  /*66f0*/  FMUL.FTZ R8, R2, R156 ;  /* 0x0000009c02087220 */ /* 0x000fe80000410000 */
[C---:B--2---:R-:W-:Y:S02]  /*6700*/  FMUL.FTZ R10, R0.reuse, R158 ;  /* 0x0000009e000a7220 */ /* 0x044fe40000410000 */
[C---:B------:R-:W-:Y:S01]  /*6710*/  FMUL.FTZ R11, R0.reuse, R159 ;  /* 0x0000009f000b7220 */ /* 0x040fe20000410000 */
[----:B------:R-:W-:Y:S01]  /*6720*/  MUFU.EX2 R64, R64 ;  /* 0x0000004000407308 */ /* 0x000fe20000000800 */
[C---:B------:R-:W-:Y:S02]  /*6730*/  FMUL.FTZ R14, R0.reuse, R154 ;  /* 0x0000009a000e7220 */ /* 0x040fe40000410000 */
[----:B------:R-:W-:Y:S02]  /*6740*/  FMUL.FTZ R15, R0, R155 ;  /* 0x0000009b000f7220 */ /* 0x000fe40000410000 */
[----:B------:R-:W1:Y:S01]  /*6750*/  LDSM.16.MT88.4 R152, [R212+0xa000] ;  /* 0x00a00000d498783b */ /* 0x000e620000004200 */
[C---:B------:R-:W-:Y:S01]  /*6760*/  HMMA.16816.F32.BF16 R8, R180.reuse, R176, R8 ;  /* 0x000000b0b408723c */ /* 0x040fe20000041808 */
[--C-:B------:R-:W-:Y:S02]  /*6770*/  FFMA.FTZ R249, R47, c[0x0][0x23c], -R197.reuse ;  /* 0x00008f002ff97a23 */ /* 0x100fe400000108c5 */
[----:B------:R-:W-:Y:S01]  /*6780*/  FFMA.FTZ R57, R57, c[0x0][0x23c], -R198 ;  /* 0x00008f0039397a23 */ /* 0x000fe200000108c6 */
[----:B------:R-:W-:Y:S01]  /*6790*/  MUFU.EX2 R65, R65 ;  /* 0x0000004100417308 */ /* 0x000fe20000000800 */
[--C-:B------:R-:W-:Y:S02]  /*67a0*/  FFMA.FTZ R58, R58, c[0x0][0x23c], -R197.reuse ;  /* 0x00008f003a3a7a23 */ /* 0x100fe400000108c5 */
[--C-:B------:R-:W-:Y:S01]  /*67b0*/  FFMA.FTZ R59, R59, c[0x0][0x23c], -R197.reuse ;  /* 0x00008f003b3b7a23 */ /* 0x100fe200000108c5 */
[-C--:B------:R-:W-:Y:S01]  /*67c0*/  HMMA.16816.F32.BF16 R12, R180, R178.reuse, R12 ;  /* 0x000000b2b40c723c */ /* 0x080fe2000004180c */
[--C-:B------:R-:W-:Y:S03]  /*67d0*/  FFMA.FTZ R62, R62, c[0x0][0x23c], -R197.reuse ;  /* 0x00008f003e3e7a23 */ /* 0x100fe600000108c5 */
[C---:B------:R-:W-:Y:S02]  /*67e0*/  FMUL.FTZ R90, R0.reuse, R90 ;  /* 0x0000005a005a7220 */ /* 0x040fe40000410000 */
[----:B------:R-:W-:Y:S01]  /*67f0*/  MUFU.EX2 R158, R57 ;  /* 0x00000039009e7308 */ /* 0x000fe20000000800 */
[----:B------:R-:W-:Y:S01]  /*6800*/  FMUL.FTZ R91, R0, R91 ;  /* 0x0000005b005b7220 */ /* 0x000fe20000410000 */
[C---:B------:R-:W-:Y:S01]  /*6810*/  HMMA.16816.F32.BF16 R16, R172.reuse, R178, R16 ;  /* 0x000000b2ac10723c */ /* 0x040fe20000041810 */
[C---:B------:R-:W-:Y:S03]  /*6820*/  FMUL.FTZ R92, R2.reuse, R92 ;  /* 0x0000005c025c7220 */ /* 0x040fe60000410000 */
[----:B------:R-:W-:Y:S02]  /*6830*/  FMUL.FTZ R93, R2, R93 ;  /* 0x0000005d025d7220 */ /* 0x000fe40000410000 */
[C---:B------:R-:W-:Y:S02]  /*6840*/  FMUL.FTZ R94, R0.reuse, R94 ;  /* 0x0000005e005e7220 */ /* 0x040fe40000410000 */
[-C--:B----4-:R-:W-:Y:S01]  /*6850*/  HMMA.16816.F32.BF16 R68, R172, R160.reuse, R68 ;  /* 0x000000a0ac44723c */ /* 0x090fe20000041844 */
[C---:B------:R-:W-:Y:S01]  /*6860*/  FMUL.FTZ R74, R0.reuse, R74 ;  /* 0x0000004a004a7220 */ /* 0x040fe20000410000 */
[----:B------:R-:W-:Y:S02]  /*6870*/  MUFU.EX2 R157, R58 ;  /* 0x0000003a009d7308 */ /* 0x000fe40000000800 */
[C---:B------:R-:W-:Y:S02]  /*6880*/  FMUL.FTZ R75, R0.reuse, R75 ;  /* 0x0000004b004b7220 */ /* 0x040fe40000410000 */
[----:B------:R-:W-:Y:S02]  /*6890*/  FMUL.FTZ R95, R0, R95 ;  /* 0x0000005f005f7220 */ /* 0x000fe40000410000 */
[----:B------:R-:W-:Y:S03]  /*68a0*/  FMUL.FTZ R96, R164, R96 ;  /* 0x00000060a4607220 */ /* 0x000fe60000410000 */
[C---:B------:R-:W-:Y:S01]  /*68b0*/  HMMA.16816.F32.BF16 R72, R180.reuse, R160, R72 ;  /* 0x000000a0b448723c */ /* 0x040fe20000041848 */
[C---:B------:R-:W-:Y:S01]  /*68c0*/  FMUL.FTZ R78, R0.reuse, R78 ;  /* 0x0000004e004e7220 */ /* 0x040fe20000410000 */
[----:B------:R-:W-:Y:S01]  /*68d0*/  MUFU.EX2 R161, R59 ;  /* 0x0000003b00a17308 */ /* 0x000fe20000000800 */
[----:B------:R-:W-:Y:S02]  /*68e0*/  FMUL.FTZ R79, R0, R79 ;  /* 0x0000004f004f7220 */ /* 0x000fe40000410000 */
[----:B------:R-:W-:Y:S02]  /*68f0*/  FMUL.FTZ R97, R164, R97 ;  /* 0x00000061a4617220 */ /* 0x000fe40000410000 */
[C---:B------:R-:W-:Y:S02]  /*6900*/  FMUL.FTZ R98, R3.reuse, R98 ;  /* 0x0000006203627220 */ /* 0x040fe40000410000 */
[----:B------:R-:W-:Y:S01]  /*6910*/  FMUL.FTZ R99, R3, R99 ;  /* 0x0000006303637220 */ /* 0x000fe20000410000 */
[-C--:B------:R-:W-:Y:S02]  /*6920*/  HMMA.16816.F32.BF16 R76, R180, R162.reuse, R76 ;  /* 0x000000a2b44c723c */ /* 0x080fe4000004184c */
[----:B------:R-:W-:Y:S01]  /*6930*/  MUFU.EX2 R160, R62 ;  /* 0x0000003e00a07308 */ /* 0x000fe20000000800 */
[----:B------:R-:W-:Y:S02]  /*6940*/  FFMA.FTZ R202, R21, c[0x0][0x23c], -R200 ;  /* 0x00008f0015ca7a23 */ /* 0x000fe400000108c8 */
[----:B------:R-:W-:Y:S02]  /*6950*/  FMUL.FTZ R21, R2, R141 ;  /* 0x0000008d02157220 */ /* 0x000fe40000410000 */
[--C-:B------:R-:W-:Y:S01]  /*6960*/  FFMA.FTZ R27, R27, c[0x0][0x23c], -R197.reuse ;  /* 0x00008f001b1b7a23 */ /* 0x100fe200000108c5 */
[C---:B------:R-:W-:Y:S01]  /*6970*/  HMMA.16816.F32.BF16 R80, R172.reuse, R162, R80 ;  /* 0x000000a2ac50723c */ /* 0x040fe20000041850 */
[--C-:B------:R-:W-:Y:S03]  /*6980*/  FFMA.FTZ R205, R24, c[0x0][0x23c], -R198.reuse ;  /* 0x00008f0018cd7a23 */ /* 0x100fe600000108c6 */
[--C-:B------:R-:W-:Y:S01]  /*6990*/  FFMA.FTZ R207, R26, c[0x0][0x23c], -R197.reuse ;  /* 0x00008f001acf7a23 */ /* 0x100fe200000108c5 */
[----:B------:R-:W2:Y:S01]  /*69a0*/  MUFU.EX2 R202, R202 ;  /* 0x000000ca00ca7308 */ /* 0x000ea20000000800 */
[----:B------:R-:W-:Y:S02]  /*69b0*/  FMUL.FTZ R26, R3, R138 ;  /* 0x0000008a031a7220 */ /* 0x000fe40000410000 */
[-C--:B------:R-:W-:Y:S01]  /*69c0*/  HMMA.16816.F32.BF16 R84, R172, R148.reuse, R84 ;  /* 0x00000094ac54723c */ /* 0x080fe20000041854 */
[C---:B------:R-:W-:Y:S03]  /*69d0*/  FMUL.FTZ R128, R2.reuse, R128 ;  /* 0x0000008002807220 */ /* 0x040fe60000410000 */
[----:B------:R-:W-:Y:S02]  /*69e0*/  FMUL.FTZ R129, R2, R129 ;  /* 0x0000008102817220 */ /* 0x000fe40000410000 */
[C---:B------:R-:W-:Y:S01]  /*69f0*/  FMUL.FTZ R130, R0.reuse, R130 ;  /* 0x0000008200827220 */ /* 0x040fe20000410000 */
[----:B------:R-:W-:Y:S01]  /*6a00*/  MUFU.EX2 R205, R205 ;  /* 0x000000cd00cd7308 */ /* 0x000fe20000000800 */
[C---:B------:R-:W-:Y:S01]  /*6a10*/  HMMA.16816.F32.BF16 R88, R180.reuse, R148, R88 ;  /* 0x00000094b458723c */ /* 0x040fe20000041858 */
[----:B------:R-:W-:Y:S03]  /*6a20*/  FMUL.FTZ R131, R0, R131 ;  /* 0x0000008300837220 */ /* 0x000fe60000410000 */
[--C-:B------:R-:W-:Y:S02]  /*6a30*/  FFMA.FTZ R31, R31, c[0x0][0x23c], -R197.reuse ;  /* 0x00008f001f1f7a23 */ /* 0x100fe400000108c5 */
[--C-:B------:R-:W-:Y:S02]  /*6a40*/  FFMA.FTZ R209, R28, c[0x0][0x23c], -R198.reuse ;  /* 0x00008f001cd17a23 */ /* 0x100fe400000108c6 */
[-C--:B------:R-:W-:Y:S01]  /*6a50*/  HMMA.16816.F32.BF16 R92, R180, R150.reuse, R92 ;  /* 0x00000096b45c723c */ /* 0x080fe2000004185c */
[----:B------:R-:W-:Y:S01]  /*6a60*/  FFMA.FTZ R211, R30, c[0x0][0x23c], -R197 ;  /* 0x00008f001ed37a23 */ /* 0x000fe200000108c5 */
[----:B------:R-:W-:Y:S02]  /*6a70*/  MUFU.EX2 R207, R207 ;  /* 0x000000cf00cf7308 */ /* 0x000fe40000000800 */
[C---:B------:R-:W-:Y:S01]  /*6a80*/  FMUL.FTZ R30, R3.reuse, R134 ;  /* 0x00000086031e7220 */ /* 0x040fe20000410000 */
[----:B--2---:R-:W-:Y:S01]  /*6a90*/  F2FP.BF16.PACK_AB R134, R202, R201 ;  /* 0x000000c9ca86723e */ /* 0x004fe200000010ff */
[--C-:B------:R-:W-:Y:S02]  /*6aa0*/  FFMA.FTZ R40, R40, c[0x0][0x23c], -R198.reuse ;  /* 0x00008f0028287a23 */ /* 0x100fe400000108c6 */
[C---:B------:R-:W-:Y:S01]  /*6ab0*/  HMMA.16816.F32.BF16 R96, R172.reuse, R150, R96 ;  /* 0x00000096ac60723c */ /* 0x040fe20000041860 */
[----:B------:R-:W2:Y:S03]  /*6ac0*/  LDSM.16.MT88.4 R148, [R213+0xb000] ;  /* 0x00b00000d594783b */ /* 0x000ea60000004200 */
[C---:B------:R-:W-:Y:S01]  /*6ad0*/  FMUL.FTZ R100, R164.reuse, R100 ;  /* 0x00000064a4647220 */ /* 0x040fe20000410000 */
[----:B------:R-:W-:Y:S01]  /*6ae0*/  MUFU.EX2 R209, R209 ;  /* 0x000000d100d17308 */ /* 0x000fe20000000800 */
[----:B------:R-:W-:Y:S02]  /*6af0*/  FMUL.FTZ R101, R164, R101 ;  /* 0x00000065a4657220 */ /* 0x000fe40000410000 */
[C---:B------:R-:W-:Y:S04]  /*6b00*/  FMUL.FTZ R102, R3.reuse, R102 ;  /* 0x0000006603667220 */ /* 0x040fe80000410000 */
[----:B------:R-:W-:Y:S02]  /*6b10*/  FMUL.FTZ R103, R3, R103 ;  /* 0x0000006703677220 */ /* 0x000fe40000410000 */
[--C-:B------:R-:W-:Y:S01]  /*6b20*/  FFMA.FTZ R247, R44, c[0x0][0x23c], -R198.reuse ;  /* 0x00008f002cf77a23 */ /* 0x100fe200000108c6 */
[----:B------:R-:W-:Y:S01]  /*6b30*/  MUFU.EX2 R211, R211 ;  /* 0x000000d300d37308 */ /* 0x000fe20000000800 */
[--C-:B------:R-:W-:Y:S02]  /*6b40*/  FFMA.FTZ R248, R45, c[0x0][0x23c], -R198.reuse ;  /* 0x00008f002df87a23 */ /* 0x100fe400000108c6 */
[--C-:B------:R-:W-:Y:S01]  /*6b50*/  FFMA.FTZ R56, R56, c[0x0][0x23c], -R198.reuse ;  /* 0x00008f0038387a23 */ /* 0x100fe200000108c6 */
[-C--:B-1----:R-:W-:Y:S01]  /*6b60*/  HMMA.16816.F32.BF16 R100, R172, R152.reuse, R100 ;  /* 0x00000098ac64723c */ /* 0x082fe20000041864 */
[C---:B------:R-:W-:Y:S02]  /*6b70*/  FMUL.FTZ R104, R2.reuse, R104 ;  /* 0x0000006802687220 */ /* 0x040fe40000410000 */
[----:B------:R-:W-:Y:S02]  /*6b80*/  FMUL.FTZ R105, R2, R105 ;  /* 0x0000006902697220 */ /* 0x000fe40000410000 */
[C---:B------:R-:W-:Y:S01]  /*6b90*/  FMUL.FTZ R106, R0.reuse, R106 ;  /* 0x0000006a006a7220 */ /* 0x040fe20000410000 */
[----:B------:R-:W-:Y:S01]  /*6ba0*/  MUFU.EX2 R156, R56 ;  /* 0x00000038009c7308 */ /* 0x000fe20000000800 */
[----:B------:R-:W-:Y:S02]  /*6bb0*/  FMUL.FTZ R107, R0, R107 ;  /* 0x0000006b006b7220 */ /* 0x000fe40000410000 */
[----:B------:R-:W-:Y:S03]  /*6bc0*/  FFMA.FTZ R60, R60, c[0x0][0x23c], -R198 ;  /* 0x00008f003c3c7a23 */ /* 0x000fe600000108c6 */
[--C-:B------:R-:W-:Y:S02]  /*6bd0*/  FFMA.FTZ R252, R54, c[0x0][0x23c], -R199.reuse ;  /* 0x00008f0036fc7a23 */ /* 0x100fe400000108c7 */
[C---:B------:R-:W-:Y:S01]  /*6be0*/  HMMA.16816.F32.BF16 R104, R180.reuse, R152, R104 ;  /* 0x00000098b468723c */ /* 0x040fe20000041868 */
[--C-:B------:R-:W-:Y:S01]  /*6bf0*/  FFMA.FTZ R176, R32, c[0x0][0x23c], -R200.reuse ;  /* 0x00008f0020b07a23 */ /* 0x100fe200000108c8 */
[----:B------:R-:W-:Y:S01]  /*6c00*/  MUFU.EX2 R159, R60 ;  /* 0x0000003c009f7308 */ /* 0x000fe20000000800 */
[C---:B------:R-:W-:Y:S02]  /*6c10*/  FMUL.FTZ R32, R2.reuse, R144 ;  /* 0x0000009002207220 */ /* 0x040fe40000410000 */
[----:B------:R-:W-:Y:S02]  /*6c20*/  FFMA.FTZ R177, R33, c[0x0][0x23c], -R200 ;  /* 0x00008f0021b17a23 */ /* 0x000fe400000108c8 */
[----:B------:R-:W-:Y:S01]  /*6c30*/  FMUL.FTZ R33, R2, R145 ;  /* 0x0000009102217220 */ /* 0x000fe20000410000 */
[----:B------:R-:W-:Y:S01]  /*6c40*/  LOP3.LUT R152, R203, UR5, R204, 0x96, !PT ;  /* 0x00000005cb987c12 */ /* 0x000fe2000f8e96cc */
[--C-:B------:R-:W-:Y:S03]  /*6c50*/  FFMA.FTZ R178, R34, c[0x0][0x23c], -R199.reuse ;  /* 0x00008f0022b27a23 */ /* 0x100fe600000108c7 */
[C---:B------:R-:W-:Y:S01]  /*6c60*/  FMUL.FTZ R34, R0.reuse, R146 ;  /* 0x0000009200227220 */ /* 0x040fe20000410000 */
[----:B------:R-:W-:Y:S01]  /*6c70*/  MUFU.EX2 R176, R176 ;  /* 0x000000b000b07308 */ /* 0x000fe20000000800 */
[--C-:B------:R-:W-:Y:S02]  /*6c80*/  FFMA.FTZ R179, R35, c[0x0][0x23c], -R199.reuse ;  /* 0x00008f0023b37a23 */ /* 0x100fe400000108c7 */
[----:B------:R-:W-:Y:S02]  /*6c90*/  FMUL.FTZ R35, R0, R147 ;  /* 0x0000009300237220 */ /* 0x000fe40000410000 */
[--C-:B------:R-:W-:Y:S02]  /*6ca0*/  FFMA.FTZ R203, R22, c[0x0][0x23c], -R199.reuse ;  /* 0x00008f0016cb7a23 */ /* 0x100fe400000108c7 */
[----:B------:R-:W-:Y:S02]  /*6cb0*/  FMUL.FTZ R22, R0, R142 ;  /* 0x0000008e00167220 */ /* 0x000fe40000410000 */
[----:B------:R-:W-:Y:S01]  /*6cc0*/  FFMA.FTZ R204, R23, c[0x0][0x23c], -R199 ;  /* 0x00008f0017cc7a23 */ /* 0x000fe200000108c7 */
[-C--:B------:R-:W-:Y:S01]  /*6cd0*/  HMMA.16816.F32.BF16 R32, R180, R154.reuse, R32 ;  /* 0x0000009ab420723c */ /* 0x080fe20000041820 */
[C---:B------:R-:W-:Y:S01]  /*6ce0*/  FMUL.FTZ R108, R164.reuse, R108 ;  /* 0x0000006ca46c7220 */ /* 0x040fe20000410000 */
[----:B------:R-:W-:Y:S01]  /*6cf0*/  MUFU.EX2 R177, R177 ;  /* 0x000000b100b17308 */ /* 0x000fe20000000800 */
[----:B------:R-:W-:Y:S02]  /*6d00*/  FMUL.FTZ R109, R164, R109 ;  /* 0x0000006da46d7220 */ /* 0x000fe40000410000 */
[C---:B------:R-:W-:Y:S02]  /*6d10*/  FMUL.FTZ R110, R3.reuse, R110 ;  /* 0x0000006e036e7220 */ /* 0x040fe40000410000 */
[----:B------:R-:W-:Y:S02]  /*6d20*/  FMUL.FTZ R111, R3, R111 ;  /* 0x0000006f036f7220 */ /* 0x000fe40000410000 */
[----:B------:R-:W-:Y:S02]  /*6d30*/  FMUL.FTZ R23, R0, R143 ;  /* 0x0000008f00177220 */ /* 0x000fe40000410000 */
[----:B------:R-:W1:Y:S01]  /*6d40*/  LDSM.16.MT88.4 R140, [R212+0xb000] ;  /* 0x00b00000d48c783b */ /* 0x000e620000004200 */
[----:B------:R-:W-:Y:S01]  /*6d50*/  IMAD.WIDE.U32 R144, R210, -0x2daee0ad, RZ ;  /* 0xd2511f53d2907825 */ /* 0x000fe200078e00ff */
[----:B------:R-:W-:Y:S01]  /*6d60*/  MUFU.EX2 R178, R178 ;  /* 0x000000b200b27308 */ /* 0x000fe20000000800 */
[C---:B------:R-:W-:Y:S02]  /*6d70*/  HMMA.16816.F32.BF16 R108, R172.reuse, R154, R108 ;  /* 0x0000009aac6c723c */ /* 0x040fe4000004186c */
[----:B------:R-:W-:Y:S01]  /*6d80*/  FMUL.FTZ R112, R164, R112 ;  /* 0x00000070a4707220 */ /* 0x000fe20000410000 */
[----:B------:R-:W-:Y:S01]  /*6d90*/  LOP3.LUT R147, R144, 0xffff, RZ, 0xc0, !PT ;  /* 0x0000ffff90937812 */ /* 0x000fe200078ec0ff */
[----:B------:R-:W-:Y:S01]  /*6da0*/  FMUL.FTZ R113, R164, R113 ;  /* 0x00000071a4717220 */ /* 0x000fe20000410000 */
[----:B------:R-:W-:Y:S01]  /*6db0*/  LOP3.LUT R208, R145, UR14, R208, 0x96, !PT ;  /* 0x0000000e91d07c12 */ /* 0x000fe2000f8e96d0 */
[C---:B------:R-:W-:Y:S01]  /*6dc0*/  FMUL.FTZ R114, R3.reuse, R114 ;  /* 0x0000007203727220 */ /* 0x040fe20000410000 */
[----:B------:R-:W-:Y:S01]  /*6dd0*/  LOP3.LUT R146, R144, 0xff, RZ, 0xc0, !PT ;  /* 0x000000ff90927812 */ /* 0x000fe200078ec0ff */
[----:B------:R-:W-:Y:S01]  /*6de0*/  FMUL.FTZ R115, R3, R115 ;  /* 0x0000007303737220 */ /* 0x000fe20000410000 */
[--C-:B------:R-:W-:Y:S01]  /*6df0*/  SHF.R.U32.HI R145, RZ, 0x10, R144.reuse ;  /* 0x00000010ff917819 */ /* 0x100fe20000011690 */
[----:B------:R-:W-:Y:S02]  /*6e00*/  MUFU.EX2 R179, R179 ;  /* 0x000000b300b37308 */ /* 0x000fe40000000800 */
[----:B------:R-:W-:Y:S01]  /*6e10*/  SHF.R.U32.HI R144, RZ, 0x18, R144 ;  /* 0x00000018ff907819 */ /* 0x000fe20000011690 */
[----:B------:R-:W-:Y:S01]  /*6e20*/  FFMA.FTZ R210, R29, c[0x0][0x23c], -R198 ;  /* 0x00008f001dd27a23 */ /* 0x000fe200000108c6 */
[----:B------:R-:W-:Y:S01]  /*6e30*/  SHF.R.U32.HI R147, RZ, 0x8, R147 ;  /* 0x00000008ff937819 */ /* 0x000fe20000011693 */
[-C--:B--2---:R-:W-:Y:S01]  /*6e40*/  HMMA.16816.F32.BF16 R112, R172, R148.reuse, R112 ;  /* 0x00000094ac70723c */ /* 0x084fe20000041870 */
[C---:B------:R-:W-:Y:S01]  /*6e50*/  FMUL.FTZ R116, R2.reuse, R116 ;  /* 0x0000007402747220 */ /* 0x040fe20000410000 */
[----:B------:R-:W-:Y:S01]  /*6e60*/  SHF.R.U32.HI R155, RZ, 0x10, R208 ;  /* 0x00000010ff9b7819 */ /* 0x000fe200000116d0 */
[----:B------:R-:W-:Y:S02]  /*6e70*/  FMUL.FTZ R117, R2, R117 ;  /* 0x0000007502757220 */ /* 0x000fe40000410000 */
[C---:B------:R-:W-:Y:S01]  /*6e80*/  FMUL.FTZ R118, R0.reuse, R118 ;  /* 0x0000007600767220 */ /* 0x040fe20000410000 */
[----:B------:R-:W2:Y:S01]  /*6e90*/  MUFU.EX2 R210, R210 ;  /* 0x000000d200d27308 */ /* 0x000ea20000000800 */
[----:B------:R-:W-:Y:S01]  /*6ea0*/  FMUL.FTZ R119, R0, R119 ;  /* 0x0000007700777220 */ /* 0x000fe20000410000 */
[C---:B------:R-:W-:Y:S01]  /*6eb0*/  HMMA.16816.F32.BF16 R20, R180.reuse, R148, R20 ;  /* 0x00000094b414723c */ /* 0x040fe20000041814 */
[C---:B------:R-:W-:Y:S03]  /*6ec0*/  FMUL.FTZ R120, R164.reuse, R120 ;  /* 0x00000078a4787220 */ /* 0x040fe60000410000 */
[----:B------:R-:W-:Y:S02]  /*6ed0*/  FMUL.FTZ R121, R164, R121 ;  /* 0x00000079a4797220 */ /* 0x000fe40000410000 */
[C---:B------:R-:W-:Y:S01]  /*6ee0*/  FMUL.FTZ R122, R3.reuse, R122 ;  /* 0x0000007a037a7220 */ /* 0x040fe20000410000 */
[----:B------:R-:W-:Y:S01]  /*6ef0*/  PRMT R148, R146, 0x5410, R147 ;  /* 0x0000541092947816 */ /* 0x000fe20000000093 */
[-C--:B------:R-:W-:Y:S01]  /*6f00*/  HMMA.16816.F32.BF16 R116, R180, R150.reuse, R116 ;  /* 0x00000096b474723c */ /* 0x080fe20000041874 */
[----:B------:R-:W-:Y:S01]  /*6f10*/  FMUL.FTZ R123, R3, R123 ;  /* 0x0000007b037b7220 */ /* 0x000fe20000410000 */
[----:B------:R-:W-:Y:S02]  /*6f20*/  MUFU.EX2 R203, R203 ;  /* 0x000000cb00cb7308 */ /* 0x000fe40000000800 */
[C---:B------:R-:W-:Y:S01]  /*6f30*/  LOP3.LUT R146, R208.reuse, 0xff, RZ, 0xc0, !PT ;  /* 0x000000ffd0927812 */ /* 0x040fe200078ec0ff */
[--C-:B------:R-:W-:Y:S01]  /*6f40*/  HSET2.LE.AND R138, R148, R226.reuse, PT ;  /* 0x000000e2948a7233 */ /* 0x100fe20003803000 */
[----:B------:R-:W-:Y:S01]  /*6f50*/  LOP3.LUT R149, R208, 0xffff, RZ, 0xc0, !PT ;  /* 0x0000ffffd0957812 */ /* 0x000fe200078ec0ff */
[----:B------:R-:W-:Y:S01]  /*6f60*/  IMAD.WIDE.U32 R152, R152, -0x2daee0ad, RZ ;  /* 0xd2511f5398987825 */ /* 0x000fe200078e00ff */
[C---:B------:R-:W-:Y:S04]  /*6f70*/  HMMA.16816.F32.BF16 R120, R172.reuse, R150, R120 ;  /* 0x00000096ac78723c */ /* 0x040fe80000041878 */
[----:B------:R-:W-:Y:S01]  /*6f80*/  LOP3.LUT R24, R152, 0xffff, RZ, 0xc0, !PT ;  /* 0x0000ffff98187812 */ /* 0x000fe200078ec0ff */
[C---:B------:R-:W-:Y:S01]  /*6f90*/  FMUL.FTZ R124, R2.reuse, R124 ;  /* 0x0000007c027c7220 */ /* 0x040fe20000410000 */
[----:B------:R-:W-:Y:S01]  /*6fa0*/  LOP3.LUT R154, R153, UR14, R206, 0x96, !PT ;  /* 0x0000000e999a7c12 */ /* 0x000fe2000f8e96ce */
[----:B------:R-:W-:Y:S01]  /*6fb0*/  FFMA.FTZ R206, R25, c[0x0][0x23c], -R198 ;  /* 0x00008f0019ce7a23 */ /* 0x000fe200000108c6 */
[----:B------:R-:W-:Y:S01]  /*6fc0*/  LOP3.LUT R151, R145, 0xff, RZ, 0xc0, !PT ;  /* 0x000000ff91977812 */ /* 0x000fe200078ec0ff */
[----:B------:R-:W-:Y:S01]  /*6fd0*/  FMUL.FTZ R125, R2, R125 ;  /* 0x0000007d027d7220 */ /* 0x000fe20000410000 */
[----:B------:R-:W3:Y:S02]  /*6fe0*/  MUFU.EX2 R204, R204 ;  /* 0x000000cc00cc7308 */ /* 0x000ee40000000800 */
[----:B------:R-:W-:Y:S01]  /*6ff0*/  SHF.R.U32.HI R145, RZ, 0x18, R208 ;  /* 0x00000018ff917819 */ /* 0x000fe200000116d0 */
[C---:B------:R-:W-:Y:S01]  /*7000*/  FMUL.FTZ R126, R0.reuse, R126 ;  /* 0x0000007e007e7220 */ /* 0x040fe20000410000 */
[----:B------:R-:W-:Y:S01]  /*7010*/  SHF.R.U32.HI R25, RZ, 0x10, R152 ;  /* 0x00000010ff197819 */ /* 0x000fe20000011698 */
[----:B------:R-:W-:Y:S01]  /*7020*/  FMUL.FTZ R127, R0, R127 ;  /* 0x0000007f007f7220 */ /* 0x000fe20000410000 */
[----:B------:R-:W-:Y:S01]  /*7030*/  SHF.R.U32.HI R150, RZ, 0x8, R24 ;  /* 0x00000008ff967819 */ /* 0x000fe20000011618 */
[C---:B------:R-:W-:Y:S01]  /*7040*/  FMUL.FTZ R24, R164.reuse, R136 ;  /* 0x00000088a4187220 */ /* 0x040fe20000410000 */
[----:B------:R-:W-:Y:S01]  /*7050*/  LOP3.LUT R147, R25, 0xff, RZ, 0xc0, !PT ;  /* 0x000000ff19937812 */ /* 0x000fe200078ec0ff */
[----:B------:R-:W-:Y:S01]  /*7060*/  FMUL.FTZ R25, R164, R137 ;  /* 0x00000089a4197220 */ /* 0x000fe20000410000 */
[----:B------:R4:W-:Y:S01]  /*7070*/  MUFU.EX2 R208, R27 ;  /* 0x0000001b00d07308 */ /* 0x0009e20000000800 */
[----:B------:R-:W-:Y:S01]  /*7080*/  SHF.R.U32.HI R149, RZ, 0x8, R149 ;  /* 0x00000008ff957819 */ /* 0x000fe20000011695 */
[--C-:B------:R-:W-:Y:S01]  /*7090*/  FFMA.FTZ R66, R66, c[0x0][0x23c], -R199.reuse ;  /* 0x00008f0042427a23 */ /* 0x100fe200000108c7 */
[----:B------:R-:W-:Y:S01]  /*70a0*/  LOP3.LUT R153, R152, 0xff, RZ, 0xc0, !PT ;  /* 0x000000ff98997812 */ /* 0x000fe200078ec0ff */
[----:B------:R-:W-:Y:S01]  /*70b0*/  FFMA.FTZ R67, R67, c[0x0][0x23c], -R199 ;  /* 0x00008f0043437a23 */ /* 0x000fe200000108c7 */
[----:B------:R-:W-:Y:S01]  /*70c0*/  SHF.R.U32.HI R152, RZ, 0x18, R152 ;  /* 0x00000018ff987819 */ /* 0x000fe20000011698 */
[----:B------:R-:W-:Y:S01]  /*70d0*/  FFMA.FTZ R185, R164, R231, R185 ;  /* 0x000000e7a4b97223 */ /* 0x000fe200000100b9 */
[----:B------:R-:W-:Y:S01]  /*70e0*/  LOP3.LUT R137, R155, 0xff, RZ, 0xc0, !PT ;  /* 0x000000ff9b897812 */ /* 0x000fe200078ec0ff */
[----:B------:R-:W-:Y:S01]  /*70f0*/  FFMA.FTZ R187, R3, R230, R187 ;  /* 0x000000e603bb7223 */ /* 0x000fe200000100bb */
[----:B------:R-:W-:Y:S01]  /*7100*/  PRMT R152, R147, 0x5410, R152 ;  /* 0x0000541093987816 */ /* 0x000fe20000000098 */
[----:B------:R-:W5:Y:S01]  /*7110*/  MUFU.EX2 R206, R206 ;  /* 0x000000ce00ce7308 */ /* 0x000f620000000800 */
[----:B------:R-:W-:Y:S01]  /*7120*/  PRMT R136, R146, 0x5410, R149 ;  /* 0x0000541092887816 */ /* 0x000fe20000000095 */
[----:B------:R-:W-:Y:S01]  /*7130*/  FFMA.FTZ R193, R2, R229, R193 ;  /* 0x000000e502c17223 */ /* 0x000fe200000100c1 */
[----:B------:R-:W-:Y:S01]  /*7140*/  PRMT R137, R137, 0x5410, R145 ;  /* 0x0000541089897816 */ /* 0x000fe20000000091 */
[----:B------:R-:W-:Y:S01]  /*7150*/  FFMA.FTZ R195, R0, R228, R195 ;  /* 0x000000e400c37223 */ /* 0x000fe200000100c3 */
[--C-:B------:R-:W-:Y:S01]  /*7160*/  SHF.R.U32.HI R28, RZ, 0x10, R154.reuse ;  /* 0x00000010ff1c7819 */ /* 0x100fe2000001169a */
[--C-:B------:R-:W-:Y:S01]  /*7170*/  HSET2.LE.AND R136, R136, R226.reuse, PT ;  /* 0x000000e288887233 */ /* 0x100fe20003803000 */
[----:B------:R-:W-:Y:S01]  /*7180*/  SHF.R.U32.HI R29, RZ, 0x18, R154 ;  /* 0x00000018ff1d7819 */ /* 0x000fe2000001169a */
[--C-:B------:R-:W-:Y:S01]  /*7190*/  HSET2.LE.AND R137, R137, R226.reuse, PT ;  /* 0x000000e289897233 */ /* 0x100fe20003803000 */
[----:B------:R-:W-:Y:S01]  /*71a0*/  PRMT R153, R153, 0x5410, R150 ;  /* 0x0000541099997816 */ /* 0x000fe20000000096 */
[----:B------:R-:W-:Y:S01]  /*71b0*/  MUFU.EX2 R247, R247 ;  /* 0x000000f700f77308 */ /* 0x000fe20000000800 */
[----:B------:R-:W-:Y:S01]  /*71c0*/  LOP3.LUT R136, R136, R134, RZ, 0xc0, !PT ;  /* 0x0000008688887212 */ /* 0x000fe200078ec0ff */
[----:B------:R-:W-:Y:S02]  /*71d0*/  FADD.FTZ R185, R186, R185 ;  /* 0x000000b9bab97221 */ /* 0x000fe40000010000 */
[----:B----4-:R-:W-:Y:S01]  /*71e0*/  FMUL.FTZ R27, R3, R139 ;  /* 0x0000008b031b7220 */ /* 0x010fe20000410000 */
[----:B------:R-:W-:Y:S01]  /*71f0*/  PRMT R139, R151, 0x5410, R144 ;  /* 0x00005410978b7816 */ /* 0x000fe20000000090 */
[--C-:B------:R-:W-:Y:S01]  /*7200*/  HSET2.LE.AND R134, R153, R226.reuse, PT ;  /* 0x000000e299867233 */ /* 0x100fe20003803000 */
[----:B------:R-:W4:Y:S01]  /*7210*/  LDSM.16.MT88.4 R144, [R213+0x9400] ;  /* 0x00940000d590783b */ /* 0x000f220000004200 */
[----:B--2---:R-:W-:Y:S01]  /*7220*/  F2FP.BF16.PACK_AB R153, R210, R209 ;  /* 0x000000d1d299723e */ /* 0x004fe200000010ff */
[----:B------:R-:W-:Y:S01]  /*7230*/  FADD.FTZ R187, R188, R187 ;  /* 0x000000bbbcbb7221 */ /* 0x000fe20000010000 */
[--C-:B------:R-:W-:Y:S01]  /*7240*/  HSET2.LE.AND R139, R139, R226.reuse, PT ;  /* 0x000000e28b8b7233 */ /* 0x100fe20003803000 */
[-C--:B-1----:R-:W-:Y:S01]  /*7250*/  HMMA.16816.F32.BF16 R24, R172, R140.reuse, R24 ;  /* 0x0000008cac18723c */ /* 0x082fe20000041818 */
[----:B------:R-:W-:Y:S01]  /*7260*/  LOP3.LUT R134, R134, R153, RZ, 0xc0, !PT ;  /* 0x0000009986867212 */ /* 0x000fe200078ec0ff */
[----:B------:R-:W-:Y:S01]  /*7270*/  MUFU.EX2 R248, R248 ;  /* 0x000000f800f87308 */ /* 0x000fe20000000800 */
[----:B------:R-:W-:Y:S01]  /*7280*/  FADD.FTZ R193, R194, R193 ;  /* 0x000000c1c2c17221 */ /* 0x000fe20000010000 */
[----:B------:R-:W1:Y:S01]  /*7290*/  LDSM.16.MT88.4 R148, [R212+0x9400] ;  /* 0x00940000d494783b */ /* 0x000e620000004200 */
[----:B------:R-:W-:Y:S02]  /*72a0*/  FADD.FTZ R195, R196, R195 ;  /* 0x000000c3c4c37221 */ /* 0x000fe40000010000 */
[----:B------:R-:W-:Y:S01]  /*72b0*/  FADD.FTZ R185, R169, R185 ;  /* 0x000000b9a9b97221 */ /* 0x000fe20000010000 */
[C---:B------:R-:W-:Y:S01]  /*72c0*/  HMMA.16816.F32.BF16 R124, R180.reuse, R140, R124 ;  /* 0x0000008cb47c723c */ /* 0x040fe2000004187c */
[----:B------:R-:W-:Y:S03]  /*72d0*/  FADD.FTZ R187, R171, R187 ;  /* 0x000000bbabbb7221 */ /* 0x000fe60000010000 */
[----:B------:R-:W-:Y:S01]  /*72e0*/  MUFU.EX2 R249, R249 ;  /* 0x000000f900f97308 */ /* 0x000fe20000000800 */
[----:B------:R-:W-:Y:S02]  /*72f0*/  FADD.FTZ R193, R189, R193 ;  /* 0x000000c1bdc17221 */ /* 0x000fe40000010000 */
[C---:B------:R-:W-:Y:S01]  /*7300*/  LOP3.LUT R141, R154.reuse, 0xffff, RZ, 0xc0, !PT ;  /* 0x0000ffff9a8d7812 */ /* 0x040fe200078ec0ff */
[-C--:B------:R-:W-:Y:S01]  /*7310*/  HMMA.16816.F32.BF16 R128, R180, R142.reuse, R128 ;  /* 0x0000008eb480723c */ /* 0x080fe20000041880 */
[----:B------:R-:W-:Y:S03]  /*7320*/  LOP3.LUT R140, R154, 0xff, RZ, 0xc0, !PT ;  /* 0x000000ff9a8c7812 */ /* 0x000fe600078ec0ff */
[----:B------:R-:W-:Y:S01]  /*7330*/  LOP3.LUT R154, R28, 0xff, RZ, 0xc0, !PT ;  /* 0x000000ff1c9a7812 */ /* 0x000fe200078ec0ff */
[----:B------:R-:W-:Y:S01]  /*7340*/  FADD.FTZ R195, R191, R195 ;  /* 0x000000c3bfc37221 */ /* 0x000fe20000010000 */
[----:B------:R2:W1:Y:S01]  /*7350*/  MUFU.EX2 R180, R31 ;  /* 0x0000001f00b47308 */ /* 0x0004620000000800 */
[----:B------:R-:W-:Y:S01]  /*7360*/  F2FP.BF16.PACK_AB R28, R177, R176 ;  /* 0x000000b0b11c723e */ /* 0x000fe200000010ff */
[--C-:B------:R-:W-:Y:S01]  /*7370*/  FFMA.FTZ R182, R37, c[0x0][0x23c], -R200.reuse ;  /* 0x00008f0025b67a23 */ /* 0x100fe200000108c8 */
[----:B------:R-:W-:Y:S03]  /*7380*/  PRMT R154, R154, 0x5410, R29 ;  /* 0x000054109a9a7816 */ /* 0x000fe6000000001d */
[----:B------:R-:W-:Y:S01]  /*7390*/  LOP3.LUT R138, R138, R28, RZ, 0xc0, !PT ;  /* 0x0000001c8a8a7212 */ /* 0x000fe200078ec0ff */
[C---:B------:R-:W-:Y:S01]  /*73a0*/  FMUL.FTZ R28, R164.reuse, R132 ;  /* 0x00000084a41c7220 */ /* 0x040fe20000410000 */
[----:B------:R-:W-:Y:S01]  /*73b0*/  SHF.R.U32.HI R141, RZ, 0x8, R141 ;  /* 0x00000008ff8d7819 */ /* 0x000fe2000001168d */
[----:B------:R-:W-:Y:S01]  /*73c0*/  FMUL.FTZ R29, R164, R133 ;  /* 0x00000085a41d7220 */ /* 0x000fe20000410000 */
[----:B---3--:R-:W-:Y:S01]  /*73d0*/  F2FP.BF16.PACK_AB R133, R204, R203 ;  /* 0x000000cbcc85723e */ /* 0x008fe200000010ff */
[----:B------:R-:W-:Y:S01]  /*73e0*/  MUFU.EX2 R182, R182 ;  /* 0x000000b600b67308 */ /* 0x000fe20000000800 */
[----:B------:R-:W-:Y:S01]  /*73f0*/  PRMT R140, R140, 0x5410, R141 ;  /* 0x000054108c8c7816 */ /* 0x000fe2000000008d */
[--C-:B------:R-:W-:Y:S01]  /*7400*/  FFMA.FTZ R181, R36, c[0x0][0x23c], -R200.reuse ;  /* 0x00008f0024b57a23 */ /* 0x100fe200000108c8 */
[----:B------:R-:W-:Y:S01]  /*7410*/  LOP3.LUT R137, R137, R133, RZ, 0xc0, !PT ;  /* 0x0000008589897212 */ /* 0x000fe200078ec0ff */
[--C-:B------:R-:W-:Y:S01]  /*7420*/  HSET2.LE.AND R133, R154, R226.reuse, PT ;  /* 0x000000e29a857233 */ /* 0x100fe20003803000 */
[----:B-----5:R-:W-:Y:S01]  /*7430*/  F2FP.BF16.PACK_AB R132, R206, R205 ;  /* 0x000000cdce84723e */ /* 0x020fe200000010ff */
[--C-:B------:R-:W-:Y:S01]  /*7440*/  HSET2.LE.AND R140, R140, R226.reuse, PT ;  /* 0x000000e28c8c7233 */ /* 0x100fe20003803000 */
[----:B------:R-:W-:Y:S01]  /*7450*/  F2FP.BF16.PACK_AB R154, R208, R207 ;  /* 0x000000cfd09a723e */ /* 0x000fe200000010ff */
[----:B------:R-:W-:Y:S02]  /*7460*/  FFMA.FTZ R183, R38, c[0x0][0x23c], -R199 ;  /* 0x00008f0026b77a23 */ /* 0x000fe400000108c7 */
[----:B------:R-:W3:Y:S01]  /*7470*/  MUFU.EX2 R181, R181 ;  /* 0x000000b500b57308 */ /* 0x000ee20000000800 */
[----:B------:R-:W-:Y:S01]  /*7480*/  LOP3.LUT R132, R140, R132, RZ, 0xc0, !PT ;  /* 0x000000848c847212 */ /* 0x000fe200078ec0ff */
[----:B------:R-:W-:Y:S01]  /*7490*/  FADD.FTZ R185, R170, R185 ;  /* 0x000000b9aab97221 */ /* 0x000fe20000010000 */
[----:B------:R-:W-:Y:S01]  /*74a0*/  LOP3.LUT R133, R133, R154, RZ, 0xc0, !PT ;  /* 0x0000009a85857212 */ /* 0x000fe200078ec0ff */
[----:B--2---:R-:W-:Y:S01]  /*74b0*/  FMUL.FTZ R31, R3, R135 ;  /* 0x00000087031f7220 */ /* 0x004fe20000410000 */
[----:B------:R-:W-:Y:S01]  /*74c0*/  F2FP.BF16.PACK_AB R135, R179, R178 ;  /* 0x000000b2b387723e */ /* 0x000fe200000010ff */
[----:B------:R-:W-:Y:S02]  /*74d0*/  FADD.FTZ R187, R184, R187 ;  /* 0x000000bbb8bb7221 */ /* 0x000fe40000010000 */
[----:B------:R-:W-:Y:S01]  /*74e0*/  FADD.FTZ R193, R190, R193 ;  /* 0x000000c1bec17221 */ /* 0x000fe20000010000 */
[----:B------:R-:W-:Y:S01]  /*74f0*/  LOP3.LUT R139, R139, R135, RZ, 0xc0, !PT ;  /* 0x000000878b8b7212 */ /* 0x000fe200078ec0ff */
[--C-:B------:R-:W-:Y:S01]  /*7500*/  HSET2.LE.AND R135, R152, R226.reuse, PT ;  /* 0x000000e298877233 */ /* 0x100fe20003803000 */
[----:B------:R-:W-:Y:S01]  /*7510*/  HMMA.16816.F32.BF16 R28, R172, R142, R28 ;  /* 0x0000008eac1c723c */ /* 0x000fe2000004181c */
[----:B-1----:R-:W-:Y:S01]  /*7520*/  F2FP.BF16.PACK_AB R152, R180, R211 ;  /* 0x000000d3b498723e */ /* 0x002fe200000010ff */
[----:B------:R-:W1:Y:S01]  /*7530*/  LDSM.16.MT88.4 R140, [R213+0xa400] ;  /* 0x00a40000d58c783b */ /* 0x000e620000004200 */
[----:B------:R-:W2:Y:S01]  /*7540*/  MUFU.EX2 R183, R183 ;  /* 0x000000b700b77308 */ /* 0x000ea20000000800 */
[----:B------:R-:W-:Y:S01]  /*7550*/  FADD.FTZ R195, R192, R195 ;  /* 0x000000c3c0c37221 */ /* 0x000fe20000010000 */
[----:B------:R-:W-:Y:S01]  /*7560*/  LOP3.LUT R135, R135, R152, RZ, 0xc0, !PT ;  /* 0x0000009887877212 */ /* 0x000fe200078ec0ff */
[----:B------:R-:W-:Y:S02]  /*7570*/  FADD.FTZ R185, R201, R185 ;  /* 0x000000b9c9b97221 */ /* 0x000fe40000010000 */
[-C--:B----4-:R-:W-:Y:S01]  /*7580*/  HMMA.16816.F32.BF16 R4, R136, R144.reuse, R4 ;  /* 0x000000908804723c */ /* 0x090fe20000041804 */
[--C-:B------:R-:W-:Y:S03]  /*7590*/  FFMA.FTZ R172, R48, c[0x0][0x23c], -R200.reuse ;  /* 0x00008f0030ac7a23 */ /* 0x100fe600000108c8 */
[--C-:B------:R-:W-:Y:S01]  /*75a0*/  FFMA.FTZ R173, R49, c[0x0][0x23c], -R200.reuse ;  /* 0x00008f0031ad7a23 */ /* 0x100fe200000108c8 */
[----:B------:R-:W-:Y:S01]  /*75b0*/  MUFU.EX2 R66, R66 ;  /* 0x0000004200427308 */ /* 0x000fe20000000800 */
[--C-:B------:R-:W-:Y:S02]  /*75c0*/  FFMA.FTZ R174, R50, c[0x0][0x23c], -R199.reuse ;  /* 0x00008f0032ae7a23 */ /* 0x100fe400000108c7 */
[C---:B------:R-:W-:Y:S01]  /*75d0*/  HMMA.16816.F32.BF16 R8, R132.reuse, R144, R8 ;  /* 0x000000908408723c */ /* 0x040fe20000041808 */
[----:B------:R-:W-:Y:S02]  /*75e0*/  FFMA.FTZ R175, R51, c[0x0][0x23c], -R199 ;  /* 0x00008f0033af7a23 */ /* 0x000fe400000108c7 */
[----:B------:R-:W-:Y:S01]  /*75f0*/  LDSM.16.MT88.4 R48, [R213+0xb400] ;  /* 0x00b40000d530783b */ /* 0x000fe20000004200 */
[----:B------:R-:W-:Y:S02]  /*7600*/  FFMA.FTZ R200, R53, c[0x0][0x23c], -R200 ;  /* 0x00008f0035c87a23 */ /* 0x000fe400000108c8 */
[----:B------:R-:W-:Y:S01]  /*7610*/  FADD.FTZ R187, R203, R187 ;  /* 0x000000bbcbbb7221 */ /* 0x000fe20000010000 */
[----:B------:R-:W-:Y:S01]  /*7620*/  MUFU.EX2 R174, R174 ;  /* 0x000000ae00ae7308 */ /* 0x000fe20000000800 */
[-C--:B------:R-:W-:Y:S01]  /*7630*/  HMMA.16816.F32.BF16 R12, R132, R146.reuse, R12 ;  /* 0x00000092840c723c */ /* 0x080fe2000004180c */
[----:B------:R-:W-:Y:S03]  /*7640*/  FADD.FTZ R193, R205, R193 ;  /* 0x000000c1cdc17221 */ /* 0x000fe60000010000 */
[----:B------:R-:W-:Y:S02]  /*7650*/  FADD.FTZ R195, R207, R195 ;  /* 0x000000c3cfc37221 */ /* 0x000fe40000010000 */
[----:B------:R-:W-:Y:S02]  /*7660*/  FADD.FTZ R185, R202, R185 ;  /* 0x000000b9cab97221 */ /* 0x000fe40000010000 */
[C---:B------:R-:W-:Y:S01]  /*7670*/  HMMA.16816.F32.BF16 R16, R136.reuse, R146, R16 ;  /* 0x000000928810723c */ /* 0x040fe20000041810 */
[----:B------:R-:W4:Y:S01]  /*7680*/  LDSM.16.MT88.4 R144, [R212+0xa400] ;  /* 0x00a40000d490783b */ /* 0x000f220000004200 */
[----:B------:R-:W-:Y:S02]  /*7690*/  MUFU.EX2 R175, R175 ;  /* 0x000000af00af7308 */ /* 0x000fe40000000800 */
[----:B------:R-:W-:Y:S02]  /*76a0*/  FADD.FTZ R187, R204, R187 ;  /* 0x000000bbccbb7221 */ /* 0x000fe40000010000 */
[----:B------:R-:W-:Y:S02]  /*76b0*/  FADD.FTZ R193, R206, R193 ;  /* 0x000000c1cec17221 */ /* 0x000fe40000010000 */
[-C--:B------:R-:W-:Y:S01]  /*76c0*/  HMMA.16816.F32.BF16 R68, R136, R148.reuse, R68 ;  /* 0x000000948844723c */ /* 0x080fe20000041844 */
[----:B------:R-:W-:Y:S03]  /*76d0*/  FADD.FTZ R195, R208, R195 ;  /* 0x000000c3d0c37221 */ /* 0x000fe60000010000 */
[----:B------:R-:W-:Y:S01]  /*76e0*/  MUFU.EX2 R172, R172 ;  /* 0x000000ac00ac7308 */ /* 0x000fe20000000800 */
[----:B------:R-:W-:Y:S02]  /*76f0*/  FADD.FTZ R185, R176, R185 ;  /* 0x000000b9b0b97221 */ /* 0x000fe40000010000 */
[----:B------:R-:W-:Y:S01]  /*7700*/  FADD.FTZ R187, R178, R187 ;  /* 0x000000bbb2bb7221 */ /* 0x000fe20000010000 */
[C---:B------:R-:W-:Y:S01]  /*7710*/  HMMA.16816.F32.BF16 R72, R132.reuse, R148, R72 ;  /* 0x000000948448723c */ /* 0x040fe20000041848 */
[----:B------:R-:W-:Y:S03]  /*7720*/  FADD.FTZ R193, R209, R193 ;  /* 0x000000c1d1c17221 */ /* 0x000fe60000010000 */
[----:B------:R-:W-:Y:S02]  /*7730*/  FADD.FTZ R195, R211, R195 ;  /* 0x000000c3d3c37221 */ /* 0x000fe40000010000 */
[----:B------:R-:W-:Y:S01]  /*7740*/  MUFU.EX2 R173, R173 ;  /* 0x000000ad00ad7308 */ /* 0x000fe20000000800 */
[----:B------:R-:W-:Y:S01]  /*7750*/  LOP3.LUT R148, R241, UR23, R246, 0x96, !PT ;  /* 0x00000017f1947c12 */ /* 0x000fe2000f8e96f6 */
[-C--:B------:R-:W-:Y:S01]  /*7760*/  HMMA.16816.F32.BF16 R76, R132, R150.reuse, R76 ;  /* 0x00000096844c723c */ /* 0x080fe2000004184c */
[----:B------:R-:W-:Y:S03]  /*7770*/  FFMA.FTZ R246, R43, c[0x0][0x23c], -R197 ;  /* 0x00008f002bf67a23 */ /* 0x000fe600000108c5 */
[----:B------:R-:W-:Y:S04]  /*7780*/  IMAD.WIDE.U32 R148, R148, -0x326172a9, RZ ;  /* 0xcd9e8d5794947825 */ /* 0x000fe800078e00ff */
[C---:B------:R-:W-:Y:S01]  /*7790*/  HMMA.16816.F32.BF16 R80, R136.reuse, R150, R80 ;  /* 0x000000968850723c */ /* 0x040fe20000041850 */
[C---:B------:R-:W-:Y:S01]  /*77a0*/  LOP3.LUT R37, R149.reuse, UR13, R238, 0x96, !PT ;  /* 0x0000000d95257c12 */ /* 0x040fe2000f8e96ee */
[----:B------:R-:W-:Y:S02]  /*77b0*/  MUFU.EX2 R246, R246 ;  /* 0x000000f600f67308 */ /* 0x000fe40000000800 */
[----:B------:R-:W-:Y:S01]  /*77c0*/  LOP3.LUT R36, R149, UR13, R234, 0x96, !PT ;  /* 0x0000000d95247c12 */ /* 0x000fe2000f8e96ea */
[----:B------:R-:W-:Y:S02]  /*77d0*/  FADD.FTZ R185, R177, R185 ;  /* 0x000000b9b1b97221 */ /* 0x000fe40000010000 */
[--C-:B------:R-:W-:Y:S01]  /*77e0*/  LOP3.LUT R150, R245, UR11, R148.reuse, 0x96, !PT ;  /* 0x0000000bf5967c12 */ /* 0x100fe2000f8e9694 */
[-C--:B-1----:R-:W-:Y:S01]  /*77f0*/  HMMA.16816.F32.BF16 R84, R136, R140.reuse, R84 ;  /* 0x0000008c8854723c */ /* 0x082fe20000041854 */
[--C-:B------:R-:W-:Y:S03]  /*7800*/  FFMA.FTZ R245, R42, c[0x0][0x23c], -R197.reuse ;  /* 0x00008f002af57a23 */ /* 0x100fe600000108c5 */
[----:B------:R-:W-:Y:S01]  /*7810*/  FFMA.FTZ R197, R63, c[0x0][0x23c], -R197 ;  /* 0x00008f003fc57a23 */ /* 0x000fe200000108c5 */
[----:B------:R-:W-:Y:S01]  /*7820*/  LOP3.LUT R148, R243, UR11, R148, 0x96, !PT ;  /* 0x0000000bf3947c12 */ /* 0x000fe2000f8e9694 */
[----:B------:R-:W-:Y:S01]  /*7830*/  IMAD.WIDE.U32 R150, R150, -0x2daee0ad, RZ ;  /* 0xd2511f5396967825 */ /* 0x000fe200078e00ff */
[----:B------:R-:W-:Y:S01]  /*7840*/  MUFU.EX2 R245, R245 ;  /* 0x000000f500f57308 */ /* 0x000fe20000000800 */
[C---:B------:R-:W-:Y:S04]  /*7850*/  HMMA.16816.F32.BF16 R88, R132.reuse, R140, R88 ;  /* 0x0000008c8458723c */ /* 0x040fe80000041858 */
[----:B------:R-:W-:Y:S04]  /*7860*/  IMAD.WIDE.U32 R148, R148, -0x2daee0ad, RZ ;  /* 0xd2511f5394947825 */ /* 0x000fe800078e00ff */
[-C--:B------:R-:W-:Y:S01]  /*7870*/  HMMA.16816.F32.BF16 R92, R132, R142.reuse, R92 ;  /* 0x0000008e845c723c */ /* 0x080fe2000004185c */
[----:B------:R-:W-:Y:S01]  /*7880*/  IMAD.WIDE.U32 R140, R37, -0x2daee0ad, RZ ;  /* 0xd2511f53258c7825 */ /* 0x000fe200078e00ff */
[----:B------:R-:W-:Y:S03]  /*7890*/  MUFU.EX2 R67, R67 ;  /* 0x0000004300437308 */ /* 0x000fe60000000800 */
[--C-:B------:R-:W-:Y:S01]  /*78a0*/  FFMA.FTZ R243, R39, c[0x0][0x23c], -R199.reuse ;  /* 0x00008f0027f37a23 */ /* 0x100fe200000108c7 */
[----:B------:R-:W-:Y:S01]  /*78b0*/  LOP3.LUT R38, R141, UR10, R236, 0x96, !PT ;  /* 0x0000000a8d267c12 */ /* 0x000fe2000f8e96ec */
[----:B------:R-:W-:Y:S01]  /*78c0*/  FFMA.FTZ R199, R55, c[0x0][0x23c], -R199 ;  /* 0x00008f0037c77a23 */ /* 0x000fe200000108c7 */
[C---:B------:R-:W-:Y:S01]  /*78d0*/  HMMA.16816.F32.BF16 R96, R136.reuse, R142, R96 ;  /* 0x0000008e8860723c */ /* 0x040fe20000041860 */
[----:B------:R-:W-:Y:S03]  /*78e0*/  FADD.FTZ R187, R179, R187 ;  /* 0x000000bbb3bb7221 */ /* 0x000fe60000010000 */
[----:B------:R-:W-:Y:S01]  /*78f0*/  IMAD.WIDE.U32 R38, R38, -0x326172a9, RZ ;  /* 0xcd9e8d5726267825 */ /* 0x000fe200078e00ff */
[----:B------:R-:W-:Y:S03]  /*7900*/  MUFU.EX2 R243, R243 ;  /* 0x000000f300f37308 */ /* 0x000fe60000000800 */
[-C--:B----4-:R-:W-:Y:S01]  /*7910*/  HMMA.16816.F32.BF16 R100, R136, R144.reuse, R100 ;  /* 0x000000908864723c */ /* 0x090fe20000041864 */
[----:B------:R-:W-:Y:S03]  /*7920*/  LOP3.LUT R244, R39, UR9, R244, 0x96, !PT ;  /* 0x0000000927f47c12 */ /* 0x000fe6000f8e96f4 */
[----:B------:R-:W-:Y:S01]  /*7930*/  IMAD.WIDE.U32 R142, R36, -0x2daee0ad, RZ ;  /* 0xd2511f53248e7825 */ /* 0x000fe200078e00ff */
[----:B------:R-:W-:Y:S02]  /*7940*/  LOP3.LUT R36, R151, UR8, R140, 0x96, !PT ;  /* 0x0000000897247c12 */ /* 0x000fe4000f8e968c */
[----:B------:R-:W-:Y:S01]  /*7950*/  MUFU.EX2 R251, R251 ;  /* 0x000000fb00fb7308 */ /* 0x000fe20000000800 */
[C---:B------:R-:W-:Y:S01]  /*7960*/  HMMA.16816.F32.BF16 R104, R132.reuse, R144, R104 ;  /* 0x000000908468723c */ /* 0x040fe20000041868 */
[----:B------:R-:W-:Y:S03]  /*7970*/  LOP3.LUT R37, R143, UR10, R232, 0x96, !PT ;  /* 0x0000000a8f257c12 */ /* 0x000fe6000f8e96e8 */
[----:B------:R-:W-:Y:S01]  /*7980*/  LOP3.LUT R142, R149, UR8, R142, 0x96, !PT ;  /* 0x00000008958e7c12 */ /* 0x000fe2000f8e968e */
[----:B------:R-:W-:Y:S02]  /*7990*/  FADD.FTZ R193, R210, R193 ;  /* 0x000000c1d2c17221 */ /* 0x000fe40000010000 */
[----:B------:R-:W-:Y:S01]  /*79a0*/  IMAD.WIDE.U32 R144, R36, -0x326172a9, RZ ;  /* 0xcd9e8d5724907825 */ /* 0x000fe200078e00ff */
[-C--:B------:R-:W-:Y:S01]  /*79b0*/  HMMA.16816.F32.BF16 R32, R132, R146.reuse, R32 ;  /* 0x000000928420723c */ /* 0x080fe20000041820 */
[----:B------:R-:W-:Y:S03]  /*79c0*/  MUFU.EX2 R200, R200 ;  /* 0x000000c800c87308 */ /* 0x000fe60000000800 */
[----:B------:R-:W-:Y:S01]  /*79d0*/  IMAD.WIDE.U32 R140, R37, -0x326172a9, RZ ;  /* 0xcd9e8d57258c7825 */ /* 0x000fe200078e00ff */
[----:B------:R-:W-:Y:S03]  /*79e0*/  LOP3.LUT R36, R145, UR7, R38, 0x96, !PT ;  /* 0x0000000791247c12 */ /* 0x000fe6000f8e9626 */
[C---:B------:R-:W-:Y:S01]  /*79f0*/  HMMA.16816.F32.BF16 R108, R136.reuse, R146, R108 ;  /* 0x00000092886c723c */ /* 0x040fe2000004186c */
[----:B------:R-:W-:Y:S02]  /*7a00*/  LOP3.LUT R37, R141, UR9, R242, 0x96, !PT ;  /* 0x000000098d257c12 */ /* 0x000fe4000f8e96f2 */
[----:B------:R1:W4:Y:S01]  /*7a10*/  MUFU.EX2 R242, R40 ;  /* 0x0000002800f27308 */ /* 0x0003220000000800 */
[----:B------:R-:W-:Y:S04]  /*7a20*/  IMAD.WIDE.U32 R38, R244, -0x2daee0ad, RZ ;  /* 0xd2511f53f4267825 */ /* 0x000fe800078e00ff */
[-C--:B------:R-:W-:Y:S01]  /*7a30*/  HMMA.16816.F32.BF16 R112, R136, R48.reuse, R112 ;  /* 0x000000308870723c */ /* 0x080fe20000041870 */
[----:B------:R-:W-:Y:S03]  /*7a40*/  IMAD.WIDE.U32 R146, R36, -0x2daee0ad, RZ ;  /* 0xd2511f5324927825 */ /* 0x000fe600078e00ff */
[----:B------:R-:W-:Y:S01]  /*7a50*/  LOP3.LUT R150, R39, UR6, R150, 0x96, !PT ;  /* 0x0000000627967c12 */ /* 0x000fe2000f8e9696 */
[----:B------:R-:W-:Y:S01]  /*7a60*/  IMAD.WIDE.U32 R152, R37, -0x2daee0ad, RZ ;  /* 0xd2511f5325987825 */ /* 0x000fe200078e00ff */
[----:B------:R-:W-:Y:S02]  /*7a70*/  MUFU.EX2 R252, R252 ;  /* 0x000000fc00fc7308 */ /* 0x000fe40000000800 */
[C---:B------:R-:W-:Y:S01]  /*7a80*/  HMMA.16816.F32.BF16 R20, R132.reuse, R48, R20 ;  /* 0x000000308414723c */ /* 0x040fe20000041814 */
[----:B------:R-:W-:Y:S03]  /*7a90*/  FFMA.FTZ R244, R41, c[0x0][0x23c], -R198 ;  /* 0x00008f0029f47a23 */ /* 0x000fe600000108c6 */
[----:B------:R-:W-:Y:S01]  /*7aa0*/  LOP3.LUT R41, R147, UR4, R38, 0x96, !PT ;  /* 0x0000000493297c12 */ /* 0x000fe2000f8e9626 */
[----:B------:R-:W-:Y:S01]  /*7ab0*/  IMAD.WIDE.U32 R142, R142, -0x326172a9, RZ ;  /* 0xcd9e8d578e8e7825 */ /* 0x000fe200078e00ff */
[----:B------:R-:W5:Y:S01]  /*7ac0*/  LDSM.16.MT88.4 R36, [R212+0xb400] ;  /* 0x00b40000d424783b */ /* 0x000f620000004200 */
[----:B------:R-:W-:Y:S01]  /*7ad0*/  LOP3.LUT R148, R153, UR6, R148, 0x96, !PT ;  /* 0x0000000699947c12 */ /* 0x000fe2000f8e9694 */
[-C--:B------:R-:W-:Y:S01]  /*7ae0*/  HMMA.16816.F32.BF16 R116, R132, R50.reuse, R116 ;  /* 0x000000328474723c */ /* 0x080fe20000041874 */
[----:B------:R-:W-:Y:S01]  /*7af0*/  IMAD.WIDE.U32 R150, R150, -0x326172a9, RZ ;  /* 0xcd9e8d5796967825 */ /* 0x000fe200078e00ff */
[----:B------:R-:W2:Y:S02]  /*7b00*/  MUFU.EX2 R244, R244 ;  /* 0x000000f400f47308 */ /* 0x000ea40000000800 */
[----:B------:R-:W-:Y:S01]  /*7b10*/  LOP3.LUT R140, R143, UR7, R140, 0x96, !PT ;  /* 0x000000078f8c7c12 */ /* 0x000fe2000f8e968c */
[----:B------:R-:W-:Y:S01]  /*7b20*/  IMAD.WIDE.U32 R154, R41, -0x326172a9, RZ ;  /* 0xcd9e8d57299a7825 */ /* 0x000fe200078e00ff */
[----:B------:R-:W-:Y:S02]  /*7b30*/  LOP3.LUT R54, R151, UR5, R144, 0x96, !PT ;  /* 0x0000000597367c12 */ /* 0x000fe4000f8e9690 */
[C---:B------:R-:W-:Y:S01]  /*7b40*/  HMMA.16816.F32.BF16 R120, R136.reuse, R50, R120 ;  /* 0x000000328878723c */ /* 0x040fe20000041878 */
[----:B------:R-:W-:Y:S03]  /*7b50*/  IMAD.WIDE.U32 R140, R140, -0x2daee0ad, RZ ;  /* 0xd2511f538c8c7825 */ /* 0x000fe600078e00ff */
[----:B------:R-:W-:Y:S01]  /*7b60*/  LOP3.LUT R41, R155, UR15, R150, 0x96, !PT ;  /* 0x0000000f9b297c12 */ /* 0x000fe2000f8e9696 */
[----:B------:R-:W-:Y:S01]  /*7b70*/  IMAD.WIDE.U32 R148, R148, -0x326172a9, RZ ;  /* 0xcd9e8d5794947825 */ /* 0x000fe200078e00ff */
[----:B-1----:R-:W-:Y:S01]  /*7b80*/  LOP3.LUT R40, R141, UR4, R152, 0x96, !PT ;  /* 0x000000048d287c12 */ /* 0x002fe2000f8e9698 */
[----:B------:R-:W1:Y:S01]  /*7b90*/  MUFU.EX2 R199, R199 ;  /* 0x000000c700c77308 */ /* 0x000e620000000800 */
[----:B------:R-:W-:Y:S01]  /*7ba0*/  SHF.R.U32.HI R141, RZ, 0x10, R154 ;  /* 0x00000010ff8d7819 */ /* 0x000fe2000001169a */
[----:B------:R-:W-:Y:S03]  /*7bb0*/  FFMA.FTZ R198, R61, c[0x0][0x23c], -R198 ;  /* 0x00008f003dc67a23 */ /* 0x000fe600000108c6 */
[----:B------:R-:W-:Y:S01]  /*7bc0*/  IMAD.WIDE.U32 R152, R40, -0x326172a9, RZ ;  /* 0xcd9e8d5728987825 */ /* 0x000fe200078e00ff */
[----:B------:R-:W-:Y:S02]  /*7bd0*/  LOP3.LUT R40, R154, 0xffff, RZ, 0xc0, !PT ;  /* 0x0000ffff9a287812 */ /* 0x000fe400078ec0ff */
[----:B------:R-:W-:Y:S01]  /*7be0*/  LOP3.LUT R51, R41, 0xffff, RZ, 0xc0, !PT ;  /* 0x0000ffff29337812 */ /* 0x000fe200078ec0ff */
[----:B------:R-:W-:Y:S01]  /*7bf0*/  IMAD.WIDE.U32 R54, R54, -0x2daee0ad, RZ ;  /* 0xd2511f5336367825 */ /* 0x000fe200078e00ff */
[----:B------:R-:W-:Y:S01]  /*7c00*/  LOP3.LUT R48, R152, 0xffff, RZ, 0xc0, !PT ;  /* 0x0000ffff98307812 */ /* 0x000fe200078ec0ff */
[----:B------:R-:W1:Y:S01]  /*7c10*/  MUFU.EX2 R198, R198 ;  /* 0x000000c600c67308 */ /* 0x000e620000000800 */
[----:B------:R-:W-:Y:S01]  /*7c20*/  SHF.R.U32.HI R49, RZ, 0x10, R152 ;  /* 0x00000010ff317819 */ /* 0x000fe20000011698 */
[----:B------:R-:W-:Y:S01]  /*7c30*/  FADD.FTZ R195, R180, R195 ;  /* 0x000000c3b4c37221 */ /* 0x000fe20000010000 */
[----:B------:R-:W-:Y:S01]  /*7c40*/  SHF.R.U32.HI R48, RZ, 0x8, R48 ;  /* 0x00000008ff307819 */ /* 0x000fe20000011630 */
[----:B---3--:R-:W-:Y:S01]  /*7c50*/  FADD.FTZ R185, R181, R185 ;  /* 0x000000b9b5b97221 */ /* 0x008fe20000010000 */
[----:B------:R-:W-:Y:S01]  /*7c60*/  LOP3.LUT R49, R49, 0xff, RZ, 0xc0, !PT ;  /* 0x000000ff31317812 */ /* 0x000fe200078ec0ff */
[----:B--2---:R-:W-:Y:S01]  /*7c70*/  FADD.FTZ R187, R183, R187 ;  /* 0x000000bbb7bb7221 */ /* 0x004fe20000010000 */
[----:B------:R-:W-:Y:S01]  /*7c80*/  SHF.R.U32.HI R50, RZ, 0x10, R41 ;  /* 0x00000010ff327819 */ /* 0x000fe20000011629 */
[----:B----4-:R-:W-:Y:S01]  /*7c90*/  FADD.FTZ R193, R242, R193 ;  /* 0x000000c1f2c17221 */ /* 0x010fe20000010000 */
[----:B------:R-:W-:Y:S01]  /*7ca0*/  LOP3.LUT R143, R152, 0xff, RZ, 0xc0, !PT ;  /* 0x000000ff988f7812 */ /* 0x000fe200078ec0ff */
[----:B------:R-:W2:Y:S01]  /*7cb0*/  MUFU.EX2 R197, R197 ;  /* 0x000000c500c57308 */ /* 0x000ea20000000800 */
[----:B------:R-:W-:Y:S01]  /*7cc0*/  SHF.R.U32.HI R147, RZ, 0x8, R40 ;  /* 0x00000008ff937819 */ /* 0x000fe20000011628 */
[-C--:B-----5:R-:W-:Y:S01]  /*7cd0*/  HMMA.16816.F32.BF16 R24, R136, R36.reuse, R24 ;  /* 0x000000248818723c */ /* 0x0a0fe20000041818 */
[----:B------:R-:W-:Y:S01]  /*7ce0*/  LOP3.LUT R43, R141, 0xff, RZ, 0xc0, !PT ;  /* 0x000000ff8d2b7812 */ /* 0x000fe200078ec0ff */
[----:B------:R-:W-:Y:S01]  /*7cf0*/  FADD.FTZ R195, R245, R195 ;  /* 0x000000c3f5c37221 */ /* 0x000fe20000010000 */
[----:B------:R-:W-:Y:S01]  /*7d00*/  SHF.R.U32.HI R141, RZ, 0x18, R152 ;  /* 0x00000018ff8d7819 */ /* 0x000fe20000011698 */
[----:B------:R-:W-:Y:S01]  /*7d10*/  FADD.FTZ R185, R182, R185 ;  /* 0x000000b9b6b97221 */ /* 0x000fe20000010000 */
[----:B------:R-:W-:Y:S01]  /*7d20*/  LOP3.LUT R42, R154, 0xff, RZ, 0xc0, !PT ;  /* 0x000000ff9a2a7812 */ /* 0x000fe200078ec0ff */
[----:B------:R-:W-:Y:S01]  /*7d30*/  FADD.FTZ R187, R243, R187 ;  /* 0x000000bbf3bb7221 */ /* 0x000fe20000010000 */
[----:B------:R-:W-:Y:S01]  /*7d40*/  SHF.R.U32.HI R44, RZ, 0x18, R41 ;  /* 0x00000018ff2c7819 */ /* 0x000fe20000011629 */
[C---:B------:R-:W-:Y:S01]  /*7d50*/  HMMA.16816.F32.BF16 R124, R132.reuse, R36, R124 ;  /* 0x00000024847c723c */ /* 0x040fe2000004187c */
[----:B------:R-:W-:Y:S03]  /*7d60*/  SHF.R.U32.HI R45, RZ, 0x8, R51 ;  /* 0x00000008ff2d7819 */ /* 0x000fe60000011633 */
[----:B------:R-:W-:Y:S01]  /*7d70*/  PRMT R143, R143, 0x5410, R48 ;  /* 0x000054108f8f7816 */ /* 0x000fe20000000030 */
[----:B------:R-:W-:Y:S01]  /*7d80*/  FADD.FTZ R193, R244, R193 ;  /* 0x000000c1f4c17221 */ /* 0x000fe20000010000 */
[----:B------:R-:W-:Y:S01]  /*7d90*/  PRMT R141, R49, 0x5410, R141 ;  /* 0x00005410318d7816 */ /* 0x000fe2000000008d */
[----:B------:R-:W-:Y:S01]  /*7da0*/  FADD.FTZ R195, R246, R195 ;  /* 0x000000c3f6c37221 */ /* 0x000fe20000010000 */
[-C--:B------:R-:W-:Y:S01]  /*7db0*/  HMMA.16816.F32.BF16 R128, R132, R38.reuse, R128 ;  /* 0x000000268480723c */ /* 0x080fe20000041880 */
[----:B------:R-:W-:Y:S03]  /*7dc0*/  PRMT R42, R42, 0x5410, R147 ;  /* 0x000054102a2a7816 */ /* 0x000fe60000000093 */
[----:B------:R-:W-:Y:S01]  /*7dd0*/  LOP3.LUT R147, R41, 0xff, RZ, 0xc0, !PT ;  /* 0x000000ff29937812 */ /* 0x000fe200078ec0ff */
[----:B------:R-:W-:Y:S01]  /*7de0*/  FADD.FTZ R185, R172, R185 ;  /* 0x000000b9acb97221 */ /* 0x000fe20000010000 */
[----:B------:R-:W-:Y:S01]  /*7df0*/  LOP3.LUT R41, R50, 0xff, RZ, 0xc0, !PT ;  /* 0x000000ff32297812 */ /* 0x000fe200078ec0ff */
[--C-:B------:R-:W-:Y:S01]  /*7e00*/  HSET2.LE.AND R42, R42, R226.reuse, PT ;  /* 0x000000e22a2a7233 */ /* 0x100fe20003803000 */
[----:B------:R-:W-:Y:S01]  /*7e10*/  HMMA.16816.F32.BF16 R28, R136, R38, R28 ;  /* 0x00000026881c723c */ /* 0x000fe2000004181c */
[----:B------:R-:W3:Y:S03]  /*7e20*/  LDSM.16.MT88.4 R48, [R213+0x9800] ;  /* 0x00980000d530783b */ /* 0x000ee60000004200 */
[----:B------:R-:W-:Y:S01]  /*7e30*/  LOP3.LUT R40, R153, UR15, R148, 0x96, !PT ;  /* 0x0000000f99287c12 */ /* 0x000fe2000f8e9694 */
[----:B------:R-:W-:Y:S01]  /*7e40*/  FADD.FTZ R187, R174, R187 ;  /* 0x000000bbaebb7221 */ /* 0x000fe20000010000 */
[----:B------:R-:W-:Y:S01]  /*7e50*/  SHF.R.U32.HI R145, RZ, 0x18, R154 ;  /* 0x00000018ff917819 */ /* 0x000fe2000001169a */
[--C-:B------:R-:W-:Y:S01]  /*7e60*/  HSET2.LE.AND R38, R143, R226.reuse, PT ;  /* 0x000000e28f267233 */ /* 0x100fe20003803000 */
[----:B------:R-:W-:Y:S01]  /*7e70*/  LOP3.LUT R148, R40, 0xffff, RZ, 0xc0, !PT ;  /* 0x0000ffff28947812 */ /* 0x000fe200078ec0ff */
[--C-:B------:R-:W-:Y:S03]  /*7e80*/  HSET2.LE.AND R39, R141, R226.reuse, PT ;  /* 0x000000e28d277233 */ /* 0x100fe60003803000 */
[----:B------:R-:W-:Y:S01]  /*7e90*/  PRMT R43, R43, 0x5410, R145 ;  /* 0x000054102b2b7816 */ /* 0x000fe20000000091 */
[----:B------:R-:W-:Y:S01]  /*7ea0*/  FADD.FTZ R193, R247, R193 ;  /* 0x000000c1f7c17221 */ /* 0x000fe20000010000 */
[----:B------:R-:W-:Y:S01]  /*7eb0*/  SHF.R.U32.HI R145, RZ, 0x10, R40 ;  /* 0x00000010ff917819 */ /* 0x000fe20000011628 */
[----:B------:R-:W-:Y:S01]  /*7ec0*/  FADD.FTZ R195, R250, R195 ;  /* 0x000000c3fac37221 */ /* 0x000fe20000010000 */
[----:B------:R-:W-:Y:S01]  /*7ed0*/  SHF.R.U32.HI R148, RZ, 0x8, R148 ;  /* 0x00000008ff947819 */ /* 0x000fe20000011694 */
[--C-:B------:R-:W-:Y:S01]  /*7ee0*/  HSET2.LE.AND R43, R43, R226.reuse, PT ;  /* 0x000000e22b2b7233 */ /* 0x100fe20003803000 */
[----:B------:R-:W-:Y:S01]  /*7ef0*/  LOP3.LUT R37, R40, 0xff, RZ, 0xc0, !PT ;  /* 0x000000ff28257812 */ /* 0x000fe200078ec0ff */
[----:B------:R-:W-:Y:S01]  /*7f00*/  FADD.FTZ R185, R173, R185 ;  /* 0x000000b9adb97221 */ /* 0x000fe20000010000 */
[----:B------:R-:W-:Y:S01]  /*7f10*/  PRMT R147, R147, 0x5410, R45 ;  /* 0x0000541093937816 */ /* 0x000fe2000000002d */
[----:B------:R-:W-:Y:S01]  /*7f20*/  FADD.FTZ R187, R175, R187 ;  /* 0x000000bbafbb7221 */ /* 0x000fe20000010000 */
[----:B------:R-:W-:Y:S01]  /*7f30*/  PRMT R41, R41, 0x5410, R44 ;  /* 0x0000541029297816 */ /* 0x000fe2000000002c */
[----:B------:R-:W-:Y:S01]  /*7f40*/  FADD.FTZ R193, R248, R193 ;  /* 0x000000c1f8c17221 */ /* 0x000fe20000010000 */
[----:B------:R-:W-:Y:S01]  /*7f50*/  SHF.R.U32.HI R40, RZ, 0x18, R40 ;  /* 0x00000018ff287819 */ /* 0x000fe20000011628 */
[----:B------:R-:W4:Y:S01]  /*7f60*/  LDSM.16.MT88.4 R44, [R212+0x9800] ;  /* 0x00980000d42c783b */ /* 0x000f220000004200 */
[----:B------:R-:W-:Y:S01]  /*7f70*/  LOP3.LUT R145, R145, 0xff, RZ, 0xc0, !PT ;  /* 0x000000ff91917812 */ /* 0x000fe200078ec0ff */
[--C-:B------:R-:W-:Y:S01]  /*7f80*/  HSET2.LE.AND R41, R41, R226.reuse, PT ;  /* 0x000000e229297233 */ /* 0x100fe20003803000 */
[----:B------:R-:W-:Y:S01]  /*7f90*/  PRMT R37, R37, 0x5410, R148 ;  /* 0x0000541025257816 */ /* 0x000fe20000000094 */
[----:B------:R-:W-:Y:S01]  /*7fa0*/  FADD.FTZ R195, R249, R195 ;  /* 0x000000c3f9c37221 */ /* 0x000fe20000010000 */
[----:B------:R-:W-:Y:S01]  /*7fb0*/  F2FP.BF16.PACK_AB R36, R173, R172 ;  /* 0x000000acad24723e */ /* 0x000fe200000010ff */
[----:B------:R-:W-:Y:S01]  /*7fc0*/  FADD.FTZ R185, R251, R185 ;  /* 0x000000b9fbb97221 */ /* 0x000fe20000010000 */
[----:B------:R-:W-:Y:S01]  /*7fd0*/  PRMT R145, R145, 0x5410, R40 ;  /* 0x0000541091917816 */ /* 0x000fe20000000028 */
[--C-:B------:R-:W-:Y:S01]  /*7fe0*/  HSET2.LE.AND R40, R147, R226.reuse, PT ;  /* 0x000000e293287233 */ /* 0x100fe20003803000 */
[----:B------:R-:W-:Y:S01]  /*7ff0*/  F2FP.BF16.PACK_AB R134, R175, R174 ;  /* 0x000000aeaf86723e */ /* 0x000fe200000010ff */
[----:B------:R-:W-:Y:S01]  /*8000*/  FADD.FTZ R187, R252, R187 ;  /* 0x000000bbfcbb7221 */ /* 0x000fe20000010000 */
[----:B------:R-:W-:Y:S01]  /*8010*/  F2FP.BF16.PACK_AB R133, R182, R181 ;  /* 0x000000b5b685723e */ /* 0x000fe200000010ff */
[----:B------:R-:W-:Y:S01]  /*8020*/  FADD.FTZ R185, R200, R185 ;  /* 0x000000b9c8b97221 */ /* 0x000fe20000010000 */
[----:B------:R-:W-:Y:S01]  /*8030*/  F2FP.BF16.PACK_AB R132, R243, R183 ;  /* 0x000000b7f384723e */ /* 0x000fe200000010ff */
[----:B-1----:R-:W-:Y:S01]  /*8040*/  FADD.FTZ R187, R199, R187 ;  /* 0x000000bbc7bb7221 */ /* 0x002fe20000010000 */
[----:B------:R-:W-:Y:S01]  /*8050*/  LOP3.LUT R42, R42, R36, RZ, 0xc0, !PT ;  /* 0x000000242a2a7212 */ /* 0x000fe200078ec0ff */
[--C-:B------:R-:W-:Y:S01]  /*8060*/  HSET2.LE.AND R36, R37, R226.reuse, PT ;  /* 0x000000e225247233 */ /* 0x100fe20003803000 */
[----:B------:R-:W-:Y:S01]  /*8070*/  F2FP.BF16.PACK_AB R37, R244, R242 ;  /* 0x000000f2f425723e */ /* 0x000fe200000010ff */
[----:B------:R-:W-:Y:S01]  /*8080*/  FADD.FTZ R185, R64, R185 ;  /* 0x000000b940b97221 */ /* 0x000fe20000010000 */
[----:B------:R-:W-:Y:S01]  /*8090*/  LOP3.LUT R43, R43, R134, RZ, 0xc0, !PT ;  /* 0x000000862b2b7212 */ /* 0x000fe200078ec0ff */
[----:B------:R-:W-:Y:S01]  /*80a0*/  FADD.FTZ R187, R66, R187 ;  /* 0x000000bb42bb7221 */ /* 0x000fe20000010000 */
[----:B------:R-:W-:Y:S01]  /*80b0*/  LOP3.LUT R40, R40, R133, RZ, 0xc0, !PT ;  /* 0x0000008528287212 */ /* 0x000fe200078ec0ff */
[----:B------:R-:W-:Y:S01]  /*80c0*/  FADD.FTZ R231, R65, R185 ;  /* 0x000000b941e77221 */ /* 0x000fe20000010000 */
[----:B------:R-:W-:Y:S01]  /*80d0*/  LOP3.LUT R41, R41, R132, RZ, 0xc0, !PT ;  /* 0x0000008429297212 */ /* 0x000fe200078ec0ff */
[----:B------:R-:W-:Y:S01]  /*80e0*/  FADD.FTZ R230, R67, R187 ;  /* 0x000000bb43e67221 */ /* 0x000fe20000010000 */
[----:B------:R-:W-:Y:S01]  /*80f0*/  LOP3.LUT R36, R36, R37, RZ, 0xc0, !PT ;  /* 0x0000002524247212 */ /* 0x000fe200078ec0ff */
[--C-:B------:R-:W-:Y:S01]  /*8100*/  HSET2.LE.AND R37, R145, R226.reuse, PT ;  /* 0x000000e291257233 */ /* 0x100fe20003803000 */
[----:B------:R-:W-:Y:S01]  /*8110*/  F2FP.BF16.PACK_AB R138, R246, R245 ;  /* 0x000000f5f68a723e */ /* 0x000fe200000010ff */
[----:B------:R-:W1:Y:S01]  /*8120*/  LDSM.16.MT88.4 R132, [R213+0xa800] ;  /* 0x00a80000d584783b */ /* 0x000e620000004200 */
[----:B------:R-:W-:Y:S01]  /*8130*/  F2FP.BF16.PACK_AB R137, R248, R247 ;  /* 0x000000f7f889723e */ /* 0x000fe200000010ff */
[-C--:B---3--:R-:W-:Y:S01]  /*8140*/  HMMA.16816.F32.BF16 R4, R40, R48.reuse, R4 ;  /* 0x000000302804723c */ /* 0x088fe20000041804 */
[----:B------:R-:W-:Y:S01]  /*8150*/  F2FP.BF16.PACK_AB R136, R249, R250 ;  /* 0x000000faf988723e */ /* 0x000fe200000010ff */
[----:B------:R-:W-:Y:S01]  /*8160*/  IMAD.MOV.U32 R0, RZ, RZ, R165 ;  /* 0x000000ffff007224 */ /* 0x000fe200078e00a5 */
[----:B------:R-:W-:Y:S01]  /*8170*/  LOP3.LUT R37, R37, R138, RZ, 0xc0, !PT ;  /* 0x0000008a25257212 */ /* 0x000fe200078ec0ff */
[----:B------:R-:W-:Y:S01]  /*8180*/  IMAD.MOV.U32 R3, RZ, RZ, R167 ;  /* 0x000000ffff037224 */ /* 0x000fe200078e00a7 */
[----:B------:R-:W-:Y:S01]  /*8190*/  LOP3.LUT R38, R38, R137, RZ, 0xc0, !PT ;  /* 0x0000008926267212 */ /* 0x000fe200078ec0ff */
[----:B------:R-:W-:Y:S01]  /*81a0*/  IMAD.MOV.U32 R164, RZ, RZ, R168 ;  /* 0x000000ffffa47224 */ /* 0x000fe200078e00a8 */
[----:B------:R-:W-:Y:S01]  /*81b0*/  LOP3.LUT R39, R39, R136, RZ, 0xc0, !PT ;  /* 0x0000008827277212 */ /* 0x000fe200078ec0ff */
[----:B------:R-:W-:Y:S01]  /*81c0*/  IMAD.MOV.U32 R2, RZ, RZ, R166 ;  /* 0x000000ffff027224 */ /* 0x000fe200078e00a6 */
[----:B------:R-:W-:Y:S02]  /*81d0*/  LOP3.LUT R142, R149, UR5, R142, 0x96, !PT ;  /* 0x00000005958e7c12 */ /* 0x000fe4000f8e968e */
[----:B------:R-:W-:Y:S01]  /*81e0*/  LDSM.16.MT88.4 R148, [R213+0x9c00] ;  /* 0x009c0000d594783b */ /* 0x000fe20000004200 */
[----:B------:R-:W-:Y:S02]  /*81f0*/  LOP3.LUT R146, R55, UR14, R146, 0x96, !PT ;  /* 0x0000000e37927c12 */ /* 0x000fe4000f8e9692 */
[C---:B------:R-:W-:Y:S01]  /*8200*/  HMMA.16816.F32.BF16 R8, R36.reuse, R48, R8 ;  /* 0x000000302408723c */ /* 0x040fe20000041808 */
[----:B------:R-:W-:Y:S01]  /*8210*/  IMAD.WIDE.U32 R142, R142, -0x2daee0ad, RZ ;  /* 0xd2511f538e8e7825 */ /* 0x000fe200078e00ff */
[----:B------:R-:W-:Y:S02]  /*8220*/  LOP3.LUT R52, R54, 0xffff, RZ, 0xc0, !PT ;  /* 0x0000ffff36347812 */ /* 0x000fe400078ec0ff */
[----:B------:R-:W-:Y:S02]  /*8230*/  SHF.R.U32.HI R53, RZ, 0x10, R54 ;  /* 0x00000010ff357819 */ /* 0x000fe40000011636 */
[----:B------:R-:W-:Y:S02]  /*8240*/  SHF.R.U32.HI R55, RZ, 0x10, R142 ;  /* 0x00000010ff377819 */ /* 0x000fe4000001168e */
[-C--:B------:R-:W-:Y:S01]  /*8250*/  HMMA.16816.F32.BF16 R12, R36, R50.reuse, R12 ;  /* 0x00000032240c723c */ /* 0x080fe2000004180c */
[----:B------:R-:W-:Y:S03]  /*8260*/  LOP3.LUT R56, R142, 0xffff, RZ, 0xc0, !PT ;  /* 0x0000ffff8e387812 */ /* 0x000fe600078ec0ff */
[----:B------:R-:W-:Y:S02]  /*8270*/  LOP3.LUT R53, R53, 0xff, RZ, 0xc0, !PT ;  /* 0x000000ff35357812 */ /* 0x000fe400078ec0ff */
[----:B------:R-:W-:Y:S02]  /*8280*/  LOP3.LUT R140, R143, UR14, R140, 0x96, !PT ;  /* 0x0000000e8f8c7c12 */ /* 0x000fe4000f8e968c */
[C---:B------:R-:W-:Y:S01]  /*8290*/  HMMA.16816.F32.BF16 R16, R40.reuse, R50, R16 ;  /* 0x000000322810723c */ /* 0x040fe20000041810 */
[----:B------:R-:W3:Y:S03]  /*82a0*/  LDSM.16.MT88.4 R48, [R212+0xa800] ;  /* 0x00a80000d430783b */ /* 0x000ee60000004200 */
[----:B------:R-:W-:Y:S02]  /*82b0*/  LOP3.LUT R60, R140, 0xff, RZ, 0xc0, !PT ;  /* 0x000000ff8c3c7812 */ /* 0x000fe400078ec0ff */
[----:B------:R-:W-:Y:S02]  /*82c0*/  SHF.R.U32.HI R136, RZ, 0x18, R142 ;  /* 0x00000018ff887819 */ /* 0x000fe4000001168e */
[-C--:B----4-:R-:W-:Y:S01]  /*82d0*/  HMMA.16816.F32.BF16 R68, R40, R44.reuse, R68 ;  /* 0x0000002c2844723c */ /* 0x090fe20000041844 */
[----:B------:R-:W-:Y:S07]  /*82e0*/  LOP3.LUT R137, R142, 0xff, RZ, 0xc0, !PT ;  /* 0x000000ff8e897812 */ /* 0x000fee00078ec0ff */
[C---:B------:R-:W-:Y:S08]  /*82f0*/  HMMA.16816.F32.BF16 R72, R36.reuse, R44, R72 ;  /* 0x0000002c2448723c */ /* 0x040ff00000041848 */
[-C--:B------:R-:W-:Y:S08]  /*8300*/  HMMA.16816.F32.BF16 R76, R36, R46.reuse, R76 ;  /* 0x0000002e244c723c */ /* 0x080ff0000004184c */
[C---:B------:R-:W-:Y:S01]  /*8310*/  HMMA.16816.F32.BF16 R80, R40.reuse, R46, R80 ;  /* 0x0000002e2850723c */ /* 0x040fe20000041850 */
[----:B------:R-:W4:Y:S07]  /*8320*/  LDSM.16.MT88.4 R44, [R213+0xb800] ;  /* 0x00b80000d52c783b */ /* 0x000f2e0000004200 */
[-C--:B-1----:R-:W-:Y:S08]  /*8330*/  HMMA.16816.F32.BF16 R84, R40, R132.reuse, R84 ;  /* 0x000000842854723c */ /* 0x082ff00000041854 */
[C---:B------:R-:W-:Y:S07]  /*8340*/  HMMA.16816.F32.BF16 R88, R36.reuse, R132, R88 ;  /* 0x000000842458723c */ /* 0x040fee0000041858 */
[----:B------:R-:W-:Y:S01]  /*8350*/  LOP3.LUT R132, R146, 0xff, RZ, 0xc0, !PT ;  /* 0x000000ff92847812 */ /* 0x000fe200078ec0ff */
[-C--:B------:R-:W-:Y:S01]  /*8360*/  HMMA.16816.F32.BF16 R92, R36, R134.reuse, R92 ;  /* 0x00000086245c723c */ /* 0x080fe2000004185c */
[----:B------:R-:W-:Y:S04]  /*8370*/  SHF.R.U32.HI R133, RZ, 0x10, R146 ;  /* 0x00000010ff857819 */ /* 0x000fe80000011692 */
[----:B------:R-:W-:Y:S03]  /*8380*/  LOP3.LUT R133, R133, 0xff, RZ, 0xc0, !PT ;  /* 0x000000ff85857812 */ /* 0x000fe600078ec0ff */
[C---:B------:R-:W-:Y:S07]  /*8390*/  HMMA.16816.F32.BF16 R96, R40.reuse, R134, R96 ;  /* 0x000000862860723c */ /* 0x040fee0000041860 */
[----:B------:R-:W-:Y:S01]  /*83a0*/  LOP3.LUT R134, R54, 0xff, RZ, 0xc0, !PT ;  /* 0x000000ff36867812 */ /* 0x000fe200078ec0ff */
[-C--:B---3--:R-:W-:Y:S01]  /*83b0*/  HMMA.16816.F32.BF16 R100, R40, R48.reuse, R100 ;  /* 0x000000302864723c */ /* 0x088fe20000041864 */
[----:B------:R-:W-:Y:S03]  /*83c0*/  SHF.R.U32.HI R135, RZ, 0x18, R54 ;  /* 0x00000018ff877819 */ /* 0x000fe60000011636 */
[----:B------:R-:W-:Y:S02]  /*83d0*/  SHF.R.U32.HI R54, RZ, 0x8, R52 ;  /* 0x00000008ff367819 */ /* 0x000fe40000011634 */
[----:B------:R-:W-:Y:S02]  /*83e0*/  SHF.R.U32.HI R52, RZ, 0x8, R56 ;  /* 0x00000008ff347819 */ /* 0x000fe40000011638 */
[C---:B------:R-:W-:Y:S01]  /*83f0*/  HMMA.16816.F32.BF16 R104, R36.reuse, R48, R104 ;  /* 0x000000302468723c */ /* 0x040fe20000041868 */
[----:B------:R-:W-:Y:S03]  /*8400*/  LDSM.16.MT88.4 R56, [R212+0xac00] ;  /* 0x00ac0000d438783b */ /* 0x000fe60000004200 */
[----:B------:R-:W-:Y:S02]  /*8410*/  PRMT R134, R134, 0x5410, R54 ;  /* 0x0000541086867816 */ /* 0x000fe40000000036 */
[----:B------:R-:W-:Y:S02]  /*8420*/  PRMT R135, R53, 0x5410, R135 ;  /* 0x0000541035877816 */ /* 0x000fe40000000087 */
[-C--:B------:R-:W-:Y:S01]  /*8430*/  HMMA.16816.F32.BF16 R32, R36, R50.reuse, R32 ;  /* 0x000000322420723c */ /* 0x080fe20000041820 */
[----:B------:R-:W-:Y:S03]  /*8440*/  PRMT R137, R137, 0x5410, R52 ;  /* 0x0000541089897816 */ /* 0x000fe60000000034 */
[----:B------:R-:W-:Y:S01]  /*8450*/  SHF.R.U32.HI R52, RZ, 0x10, R140 ;  /* 0x00000010ff347819 */ /* 0x000fe2000001168c */
[--C-:B------:R-:W-:Y:S02]  /*8460*/  HSET2.LE.AND R134, R134, R226.reuse, PT ;  /* 0x000000e286867233 */ /* 0x100fe40003803000 */
[--C-:B------:R-:W-:Y:S01]  /*8470*/  HSET2.LE.AND R135, R135, R226.reuse, PT ;  /* 0x000000e287877233 */ /* 0x100fe20003803000 */
[C---:B------:R-:W-:Y:S01]  /*8480*/  HMMA.16816.F32.BF16 R108, R40.reuse, R50, R108 ;  /* 0x00000032286c723c */ /* 0x040fe2000004186c */
[----:B------:R-:W1:Y:S03]  /*8490*/  LDSM.16.MT88.4 R48, [R212+0xb800] ;  /* 0x00b80000d430783b */ /* 0x000e660000004200 */
[----:B------:R-:W-:Y:S04]  /*84a0*/  LOP3.LUT R52, R52, 0xff, RZ, 0xc0, !PT ;  /* 0x000000ff34347812 */ /* 0x000fe800078ec0ff */
[-C--:B----4-:R-:W-:Y:S08]  /*84b0*/  HMMA.16816.F32.BF16 R112, R40, R44.reuse, R112 ;  /* 0x0000002c2870723c */ /* 0x090ff00000041870 */
[C---:B------:R-:W-:Y:S07]  /*84c0*/  HMMA.16816.F32.BF16 R20, R36.reuse, R44, R20 ;  /* 0x0000002c2414723c */ /* 0x040fee0000041814 */
[----:B------:R-:W-:Y:S01]  /*84d0*/  LOP3.LUT R44, R55, 0xff, RZ, 0xc0, !PT ;  /* 0x000000ff372c7812 */ /* 0x000fe200078ec0ff */
[-C--:B------:R-:W-:Y:S01]  /*84e0*/  HMMA.16816.F32.BF16 R116, R36, R46.reuse, R116 ;  /* 0x0000002e2474723c */ /* 0x080fe20000041874 */
[----:B------:R-:W-:Y:S03]  /*84f0*/  LOP3.LUT R45, R146, 0xffff, RZ, 0xc0, !PT ;  /* 0x0000ffff922d7812 */ /* 0x000fe600078ec0ff */
[----:B------:R-:W-:Y:S02]  /*8500*/  PRMT R136, R44, 0x5410, R136 ;  /* 0x000054102c887816 */ /* 0x000fe40000000088 */
[----:B------:R-:W-:Y:S02]  /*8510*/  SHF.R.U32.HI R45, RZ, 0x8, R45 ;  /* 0x00000008ff2d7819 */ /* 0x000fe4000001162d */
[C---:B------:R-:W-:Y:S01]  /*8520*/  HMMA.16816.F32.BF16 R120, R40.reuse, R46, R120 ;  /* 0x0000002e2878723c */ /* 0x040fe20000041878 */
[----:B------:R-:W-:Y:S03]  /*8530*/  LOP3.LUT R44, R140, 0xffff, RZ, 0xc0, !PT ;  /* 0x0000ffff8c2c7812 */ /* 0x000fe600078ec0ff */
[----:B------:R-:W-:Y:S02]  /*8540*/  PRMT R132, R132, 0x5410, R45 ;  /* 0x0000541084847816 */ /* 0x000fe4000000002d */
[----:B------:R-:W-:Y:S02]  /*8550*/  SHF.R.U32.HI R44, RZ, 0x8, R44 ;  /* 0x00000008ff2c7819 */ /* 0x000fe4000001162c */
[----:B------:R-:W-:Y:S01]  /*8560*/  SHF.R.U32.HI R140, RZ, 0x18, R140 ;  /* 0x00000018ff8c7819 */ /* 0x000fe2000001168c */
[-C--:B-1----:R-:W-:Y:S03]  /*8570*/  HMMA.16816.F32.BF16 R24, R40, R48.reuse, R24 ;  /* 0x000000302818723c */ /* 0x082fe60000041818 */
[----:B------:R-:W-:Y:S01]  /*8580*/  PRMT R60, R60, 0x5410, R44 ;  /* 0x000054103c3c7816 */ /* 0x000fe2000000002c */
[--C-:B------:R-:W-:Y:S01]  /*8590*/  HSET2.LE.AND R132, R132, R226.reuse, PT ;  /* 0x000000e284847233 */ /* 0x100fe20003803000 */
[----:B------:R-:W1:Y:S01]  /*85a0*/  LDSM.16.MT88.4 R44, [R212+0x9c00] ;  /* 0x009c0000d42c783b */ /* 0x000e620000004200 */
[----:B------:R-:W-:Y:S02]  /*85b0*/  SHF.R.U32.HI R146, RZ, 0x18, R146 ;  /* 0x00000018ff927819 */ /* 0x000fe40000011692 */
[C---:B------:R-:W-:Y:S04]  /*85c0*/  HMMA.16816.F32.BF16 R124, R36.reuse, R48, R124 ;  /* 0x00000030247c723c */ /* 0x040fe8000004187c */
[----:B------:R-:W-:Y:S03]  /*85d0*/  PRMT R133, R133, 0x5410, R146 ;  /* 0x0000541085857816 */ /* 0x000fe60000000092 */
[----:B------:R-:W-:Y:S01]  /*85e0*/  PRMT R49, R52, 0x5410, R140 ;  /* 0x0000541034317816 */ /* 0x000fe2000000008c */
[-C--:B------:R-:W-:Y:S01]  /*85f0*/  HMMA.16816.F32.BF16 R128, R36, R50.reuse, R128 ;  /* 0x000000322480723c */ /* 0x080fe20000041880 */
[----:B------:R-:W-:Y:S01]  /*8600*/  F2FP.BF16.PACK_AB R48, R65, R64 ;  /* 0x000000404130723e */ /* 0x000fe200000010ff */
[----:B------:R-:W3:Y:S02]  /*8610*/  LDSM.16.MT88.4 R52, [R213+0xac00] ;  /* 0x00ac0000d534783b */ /* 0x000ee40000004200 */
[--C-:B------:R-:W-:Y:S01]  /*8620*/  HSET2.LE.AND R133, R133, R226.reuse, PT ;  /* 0x000000e285857233 */ /* 0x100fe20003803000 */
[----:B------:R-:W-:Y:S02]  /*8630*/  LOP3.LUT R134, R134, R48, RZ, 0xc0, !PT ;  /* 0x0000003086867212 */ /* 0x000fe400078ec0ff */
[--C-:B------:R-:W-:Y:S01]  /*8640*/  HSET2.LE.AND R36, R60, R226.reuse, PT ;  /* 0x000000e23c247233 */ /* 0x100fe20003803000 */
[----:B------:R-:W-:Y:S01]  /*8650*/  HMMA.16816.F32.BF16 R28, R40, R50, R28 ;  /* 0x00000032281c723c */ /* 0x000fe2000004181c */
[----:B------:R-:W-:Y:S01]  /*8660*/  F2FP.BF16.PACK_AB R48, R67, R66 ;  /* 0x000000424330723e */ /* 0x000fe200000010ff */
[----:B------:R-:W4:Y:S02]  /*8670*/  LDSM.16.MT88.4 R60, [R213+0xbc00] ;  /* 0x00bc0000d53c783b */ /* 0x000f240000004200 */
[----:B------:R-:W-:Y:S02]  /*8680*/  F2FP.BF16.PACK_AB R37, R158, R156 ;  /* 0x0000009c9e25723e */ /* 0x000fe400000010ff */
[----:B------:R-:W-:Y:S01]  /*8690*/  F2FP.BF16.PACK_AB R39, R200, R251 ;  /* 0x000000fbc827723e */ /* 0x000fe200000010ff */
[----:B------:R-:W-:Y:S01]  /*86a0*/  IMAD.MOV.U32 R50, RZ, RZ, R161 ;  /* 0x000000ffff327224 */ /* 0x000fe200078e00a1 */
[----:B------:R-:W-:Y:S01]  /*86b0*/  F2FP.BF16.PACK_AB R38, R199, R252 ;  /* 0x000000fcc726723e */ /* 0x000fe200000010ff */
[----:B------:R-:W-:Y:S03]  /*86c0*/  IMAD.MOV.U32 R51, RZ, RZ, R159 ;  /* 0x000000ffff337224 */ /* 0x000fe600078e009f */
[----:B------:R-:W-:Y:S01]  /*86d0*/  LOP3.LUT R135, R135, R48, RZ, 0xc0, !PT ;  /* 0x0000003087877212 */ /* 0x000fe200078ec0ff */
[----:B------:R-:W-:Y:S01]  /*86e0*/  IMAD.MOV.U32 R48, RZ, RZ, R160 ;  /* 0x000000ffff307224 */ /* 0x000fe200078e00a0 */
[----:B------:R-:W-:Y:S01]  /*86f0*/  LOP3.LUT R36, R36, R37, RZ, 0xc0, !PT ;  /* 0x0000002524247212 */ /* 0x000fe200078ec0ff */
[--C-:B------:R-:W-:Y:S01]  /*8700*/  HSET2.LE.AND R37, R49, R226.reuse, PT ;  /* 0x000000e231257233 */ /* 0x100fe20003803000 */
[----:B------:R-:W-:Y:S01]  /*8710*/  IMAD.MOV.U32 R49, RZ, RZ, R157 ;  /* 0x000000ffff317224 */ /* 0x000fe200078e009d */
[----:B------:R-:W-:Y:S01]  /*8720*/  LOP3.LUT R132, R132, R39, RZ, 0xc0, !PT ;  /* 0x0000002784847212 */ /* 0x000fe200078ec0ff */
[--C-:B------:R-:W-:Y:S01]  /*8730*/  HSET2.LE.AND R39, R136, R226.reuse, PT ;  /* 0x000000e288277233 */ /* 0x100fe20003803000 */
[----:B------:R-:W-:Y:S01]  /*8740*/  LOP3.LUT R133, R133, R38, RZ, 0xc0, !PT ;  /* 0x0000002685857212 */ /* 0x000fe200078ec0ff */
[----:B------:R-:W-:Y:S01]  /*8750*/  HSET2.LE.AND R38, R137, R226, PT ;  /* 0x000000e289267233 */ /* 0x000fe20003803000 */
[----:B------:R-:W-:Y:S01]  /*8760*/  F2FP.BF16.PACK_AB R42, R50, R49 ;  /* 0x00000031322a723e */ /* 0x000fe200000010ff */
[----:B------:R-:W-:Y:S01]  /*8770*/  IMAD.MOV.U32 R43, RZ, RZ, R158 ;  /* 0x000000ffff2b7224 */ /* 0x000fe200078e009e */
[----:B------:R-:W-:Y:S01]  /*8780*/  F2FP.BF16.PACK_AB R41, R198, R51 ;  /* 0x00000033c629723e */ /* 0x000fe200000010ff */
[----:B------:R-:W-:Y:S01]  /*8790*/  FADD.FTZ R195, R49, R195 ;  /* 0x000000c331c37221 */ /* 0x000fe20000010000 */
[----:B--2---:R-:W-:Y:S01]  /*87a0*/  F2FP.BF16.PACK_AB R40, R197, R48 ;  /* 0x00000030c528723e */ /* 0x004fe200000010ff */
[-C--:B------:R-:W-:Y:S01]  /*87b0*/  HMMA.16816.F32.BF16 R160, R132, R148.reuse, R4 ;  /* 0x0000009484a0723c */ /* 0x080fe20000041804 */
[----:B------:R-:W-:Y:S01]  /*87c0*/  LOP3.LUT R37, R37, R42, RZ, 0xc0, !PT ;  /* 0x0000002a25257212 */ /* 0x000fe200078ec0ff */
[----:B------:R-:W-:Y:S01]  /*87d0*/  IMAD.MOV.U32 R42, RZ, RZ, R156 ;  /* 0x000000ffff2a7224 */ /* 0x000fe200078e009c */
[----:B------:R-:W-:Y:S01]  /*87e0*/  LOP3.LUT R38, R38, R41, RZ, 0xc0, !PT ;  /* 0x0000002926267212 */ /* 0x000fe200078ec0ff */
[----:B------:R-:W2:Y:S01]  /*87f0*/  LDSM.16.MT88.4 R4, [R212+0xbc00] ;  /* 0x00bc0000d404783b */ /* 0x000ea20000004200 */
[----:B------:R-:W-:Y:S01]  /*8800*/  LOP3.LUT R39, R39, R40, RZ, 0xc0, !PT ;  /* 0x0000002827277212 */ /* 0x000fe200078ec0ff */
[----:B------:R-:W-:Y:S02]  /*8810*/  FADD.FTZ R193, R42, R193 ;  /* 0x000000c12ac17221 */ /* 0x000fe40000010000 */
[----:B------:R-:W-:Y:S04]  /*8820*/  FADD.FTZ R195, R50, R195 ;  /* 0x000000c332c37221 */ /* 0x000fe80000010000 */
[C---:B------:R-:W-:Y:S01]  /*8830*/  HMMA.16816.F32.BF16 R156, R36.reuse, R148, R8 ;  /* 0x00000094249c723c */ /* 0x040fe20000041808 */
[----:B------:R-:W-:Y:S02]  /*8840*/  FADD.FTZ R193, R43, R193 ;  /* 0x000000c12bc17221 */ /* 0x000fe40000010000 */
[----:B------:R-:W-:Y:S02]  /*8850*/  FADD.FTZ R195, R48, R195 ;  /* 0x000000c330c37221 */ /* 0x000fe40000010000 */
[----:B------:R-:W-:Y:S02]  /*8860*/  FADD.FTZ R193, R51, R193 ;  /* 0x000000c133c17221 */ /* 0x000fe40000010000 */
[----:B------:R-:W-:Y:S01]  /*8870*/  FADD.FTZ R228, R197, R195 ;  /* 0x000000c3c5e47221 */ /* 0x000fe20000010000 */
[-C--:B------:R-:W-:Y:S01]  /*8880*/  HMMA.16816.F32.BF16 R152, R36, R150.reuse, R12 ;  /* 0x000000962498723c */ /* 0x080fe2000004180c */
[----:B------:R-:W-:Y:S07]  /*8890*/  FADD.FTZ R229, R198, R193 ;  /* 0x000000c1c6e57221 */ /* 0x000fee0000010000 */
[C---:B------:R-:W-:Y:S08]  /*88a0*/  HMMA.16816.F32.BF16 R148, R132.reuse, R150, R16 ;  /* 0x000000968494723c */ /* 0x040ff00000041810 */
[-C--:B-1----:R-:W-:Y:S08]  /*88b0*/  HMMA.16816.F32.BF16 R68, R132, R44.reuse, R68 ;  /* 0x0000002c8444723c */ /* 0x082ff00000041844 */
[C---:B------:R-:W-:Y:S08]  /*88c0*/  HMMA.16816.F32.BF16 R72, R36.reuse, R44, R72 ;  /* 0x0000002c2448723c */ /* 0x040ff00000041848 */
[-C--:B------:R-:W-:Y:S08]  /*88d0*/  HMMA.16816.F32.BF16 R76, R36, R46.reuse, R76 ;  /* 0x0000002e244c723c */ /* 0x080ff0000004184c */
[C---:B------:R-:W-:Y:S08]  /*88e0*/  HMMA.16816.F32.BF16 R80, R132.reuse, R46, R80 ;  /* 0x0000002e8450723c */ /* 0x040ff00000041850 */
        /* <DEDUP_REMOVED lines=17> */
.L_x_411:
        /* <DEDUP_REMOVED lines=8> */
[----:B------:R-:W3:Y:S01]  /*8a80*/  SHFL.BFLY PT, R6, R229, 0x2, 0x1f ;  /* 0x0c401f00e5067f89 */ /* 0x000ee200000e0000 */
[----:B------:R-:W-:-:S03]  /*8a90*/  MOV R12, 0x3f800000 ;  /* 0x3f800000000c7802 */ /* 0x000fc60000000f00 */
[----:B------:R-:W4:Y:S06]  /*8aa0*/  SHFL.BFLY PT, R3, R228, 0x2, 0x1f ;  /* 0x0c401f00e4037f89 */ /* 0x000f2c00000e0000 */
[----:B------:R-:W-:Y:S02]  /*8ab0*/  @P0 MOV R10, c[0x0][0x210] ;  /* 0x00008400000a0a02 */ /* 0x000fe40000000f00 */
[----:B------:R-:W-:-:S03]  /*8ac0*/  @!P0 MOV R9, c[0x0][0x214] ;  /* 0x0000850000098a02 */ /* 0x000fc60000000f00 */
[----:B------:R-:W-:Y:S01]  /*8ad0*/  @P0 IMAD R10, R10, c[0x0][0x214], RZ ;  /* 0x000085000a0a0a24 */ /* 0x000fe200078e02ff */
[----:B------:R-:W-:Y:S01]  /*8ae0*/  @!P0 SEL R10, R9, c[0x0][0x234], !P1 ;  /* 0x00008d00090a8a07 */ /* 0x000fe20004800000 */
[----:B-1----:R-:W-:Y:S01]  /*8af0*/  FADD.FTZ R8, R8, R231 ;  /* 0x000000e708087221 */ /* 0x002fe20000010000 */
[----:B------:R-:W-:Y:S01]  /*8b00*/  MOV R9, 0x3f800000 ;  /* 0x3f80000000097802 */ /* 0x000fe20000000f00 */
[----:B--2---:R-:W-:Y:S01]  /*8b10*/  FADD.FTZ R230, R0, R230 ;  /* 0x000000e600e67221 */ /* 0x004fe20000010000 */
[----:B------:R-:W-:Y:S02]  /*8b20*/  ISETP.NE.OR P1, PT, RZ, UR4, !P1 ;  /* 0x00000004ff007c0c */ /* 0x000fe4000cf25670 */
[----:B------:R-:W1:Y:S01]  /*8b30*/  SHFL.BFLY PT, R2, R8, 0x1, 0x1f ;  /* 0x0c201f0008027f89 */ /* 0x000e6200000e0000 */
[----:B---3--:R-:W-:-:S03]  /*8b40*/  FADD.FTZ R6, R6, R229 ;  /* 0x000000e506067221 */ /* 0x008fc60000010000 */
[----:B------:R-:W2:Y:S01]  /*8b50*/  S2R R0, SR_TID.X ;  /* 0x0000000000007919 */ /* 0x000ea20000002100 */
[----:B----4-:R-:W-:-:S03]  /*8b60*/  FADD.FTZ R228, R3, R228 ;  /* 0x000000e403e47221 */ /* 0x010fc60000010000 */
[----:B------:R-:W3:Y:S04]  /*8b70*/  SHFL.BFLY PT, R7, R230, 0x1, 0x1f ;  /* 0x0c201f00e6077f89 */ /* 0x000ee800000e0000 */
[----:B------:R-:W4:Y:S01]  /*8b80*/  SHFL.BFLY PT, R5, R228, 0x1, 0x1f ;  /* 0x0c201f00e4057f89 */ /* 0x000f2200000e0000 */
[----:B-1----:R-:W-:-:S03]  /*8b90*/  FADD.FTZ R8, R8, R2 ;  /* 0x0000000208087221 */ /* 0x002fc60000010000 */
[----:B------:R-:W1:Y:S01]  /*8ba0*/  SHFL.BFLY PT, R2, R6, 0x1, 0x1f ;  /* 0x0c201f0006027f89 */ /* 0x000e6200000e0000 */
[----:B--2---:R-:W-:Y:S02]  /*8bb0*/  SHF.R.S32.HI R4, RZ, 0x1f, R0 ;  /* 0x0000001fff047819 */ /* 0x004fe40000011400 */
[----:B------:R-:W-:Y:S02]  /*8bc0*/  FSETP.NE.FTZ.AND P6, PT, R8, RZ, PT ;  /* 0x000000ff0800720b */ /* 0x000fe40003fd5000 */
[-C--:B------:R-:W-:Y:S01]  /*8bd0*/  LEA.HI R3, R4, R0.reuse, RZ, 0x2 ;  /* 0x0000000004037211 */ /* 0x080fe200078f10ff */
[----:B---3--:R-:W-:Y:S01]  /*8be0*/  FADD.FTZ R7, R230, R7 ;  /* 0x00000007e6077221 */ /* 0x008fe20000010000 */
[----:B------:R-:W-:Y:S02]  /*8bf0*/  LEA.HI R4, R4, R0, RZ, 0x5 ;  /* 0x0000000004047211 */ /* 0x000fe400078f28ff */
[----:B------:R-:W-:Y:S01]  /*8c00*/  SHF.R.S32.HI R14, RZ, 0x2, R3 ;  /* 0x00000002ff0e7819 */ /* 0x000fe20000011403 */
[----:B----4-:R-:W-:Y:S01]  /*8c10*/  FADD.FTZ R5, R228, R5 ;  /* 0x00000005e4057221 */ /* 0x010fe20000010000 */
[----:B------:R-:W-:-:S02]  /*8c20*/  FSETP.NE.FTZ.AND P5, PT, R7, RZ, PT ;  /* 0x000000ff0700720b */ /* 0x000fc40003fb5000 */
[----:B------:R-:W-:Y:S02]  /*8c30*/  SHF.R.S32.HI R4, RZ, 0x5, R4 ;  /* 0x00000005ff047819 */ /* 0x000fe40000011404 */
[----:B------:R-:W-:Y:S01]  /*8c40*/  FSETP.NE.FTZ.AND P3, PT, R5, RZ, PT ;  /* 0x000000ff0500720b */ /* 0x000fe20003f75000 */
[----:B------:R-:W2:Y:S01]  /*8c50*/  @P6 MUFU.RCP R11, R8 ;  /* 0x00000008000b6308 */ /* 0x000ea20000001000 */
[----:B-1----:R-:W-:Y:S01]  /*8c60*/  FADD.FTZ R6, R6, R2 ;  /* 0x0000000206067221 */ /* 0x002fe20000010000 */
[----:B------:R-:W-:-:S06]  /*8c70*/  LOP3.LUT R2, R3, 0xfffffffc, RZ, 0xc0, !PT ;  /* 0xfffffffc03027812 */ /* 0x000fcc00078ec0ff */
[----:B------:R-:W1:Y:S01]  /*8c80*/  @P5 MUFU.RCP R12, R7 ;  /* 0x00000007000c5308 */ /* 0x000e620000001000 */
[----:B------:R-:W-:Y:S02]  /*8c90*/  SHF.R.S32.HI R3, RZ, 0x1f, R14 ;  /* 0x0000001fff037819 */ /* 0x000fe4000001140e */
[----:B------:R-:W-:Y:S02]  /*8ca0*/  FSETP.NE.FTZ.AND P4, PT, R6, RZ, PT ;  /* 0x000000ff0600720b */ /* 0x000fe40003f95000 */
[----:B------:R-:W-:Y:S02]  /*8cb0*/  LEA.HI R3, R3, R14, RZ, 0x3 ;  /* 0x0000000e03037211 */ /* 0x000fe400078f18ff */
[----:B------:R-:W-:Y:S01]  /*8cc0*/  IADD3 R2, -R2, R0, RZ ;  /* 0x0000000002027210 */ /* 0x000fe20007ffe1ff */
[----:B------:R-:W3:Y:S01]  /*8cd0*/  @P3 MUFU.RCP R9, R5 ;  /* 0x0000000500093308 */ /* 0x000ee20000001000 */
[----:B------:R-:W-:Y:S01]  /*8ce0*/  LOP3.LUT R3, R3, 0xfffffff8, RZ, 0xc0, !PT ;  /* 0xfffffff803037812 */ /* 0x000fe200078ec0ff */
[----:B--2---:R-:W-:Y:S01]  /*8cf0*/  FMUL.FTZ R11, R11, c[0x0][0x2dc] ;  /* 0x0000b7000b0b7a20 */ /* 0x004fe20000410000 */
[----:B------:R-:W-:-:S02]  /*8d00*/  MOV R0, 0x3f800000 ;  /* 0x3f80000000007802 */ /* 0x000fc40000000f00 */
[----:B------:R-:W-:Y:S01]  /*8d10*/  IADD3 R3, R14, -R3, RZ ;  /* 0x800000030e037210 */ /* 0x000fe20007ffe0ff */
[----:B------:R-:W-:Y:S02]  /*8d20*/  FMUL.FTZ R160, R11, R160 ;  /* 0x000000a00ba07220 */ /* 0x000fe40000410000 */
[----:B-1----:R-:W-:Y:S01]  /*8d30*/  FMUL.FTZ R12, R12, c[0x0][0x2dc] ;  /* 0x0000b7000c0c7a20 */ /* 0x002fe20000410000 */
[----:B------:R-:W-:Y:S01]  /*8d40*/  LEA.HI R13, R3, R3, RZ, 0x1 ;  /* 0x00000003030d7211 */ /* 0x000fe200078f08ff */
[----:B------:R-:W1:Y:S01]  /*8d50*/  @P4 MUFU.RCP R0, R6 ;  /* 0x0000000600004308 */ /* 0x000e620000001000 */
[----:B------:R-:W-:Y:S02]  /*8d60*/  FMUL.FTZ R161, R11, R161 ;  /* 0x000000a10ba17220 */ /* 0x000fe40000410000 */
[----:B------:R-:W-:Y:S01]  /*8d70*/  SHF.R.S32.HI R16, RZ, 0x1, R13 ;  /* 0x00000001ff107819 */ /* 0x000fe2000001140d */
[----:B------:R-:W-:Y:S01]  /*8d80*/  FMUL.FTZ R162, R12, R162 ;  /* 0x000000a20ca27220 */ /* 0x000fe20000410000 */
[----:B------:R-:W-:Y:S01]  /*8d90*/  LOP3.LUT R13, R13, 0x3fffffe, RZ, 0xc0, !PT ;  /* 0x03fffffe0d0d7812 */ /* 0x000fe200078ec0ff */
[----:B---3--:R-:W-:Y:S01]  /*8da0*/  FMUL.FTZ R9, R9, c[0x0][0x2dc] ;  /* 0x0000b70009097a20 */ /* 0x008fe20000410000 */
[----:B------:R-:W-:Y:S01]  /*8db0*/  SHF.L.U32 R17, R16, 0x6, RZ ;  /* 0x0000000610117819 */ /* 0x000fe200000006ff */
[----:B------:R-:W-:Y:S01]  /*8dc0*/  FMUL.FTZ R163, R12, R163 ;  /* 0x000000a30ca37220 */ /* 0x000fe20000410000 */
[----:B------:R-:W-:Y:S01]  /*8dd0*/  IADD3 R13, R3, -R13, RZ ;  /* 0x8000000d030d7210 */ /* 0x000fe20007ffe0ff */
[C---:B------:R-:W-:Y:S01]  /*8de0*/  FMUL.FTZ R148, R11.reuse, R148 ;  /* 0x000000940b947220 */ /* 0x040fe20000410000 */
[----:B------:R-:W-:Y:S01]  /*8df0*/  LEA R3, R4, R2, 0x8 ;  /* 0x0000000204037211 */ /* 0x000fe200078e40ff */
[----:B------:R-:W-:Y:S01]  /*8e00*/  FMUL.FTZ R149, R11, R149 ;  /* 0x000000950b957220 */ /* 0x000fe20000410000 */
[----:B------:R-:W-:Y:S01]  /*8e10*/  LOP3.LUT R17, R17, 0xc0, RZ, 0xc0, !PT ;  /* 0x000000c011117812 */ /* 0x000fe200078ec0ff */
[----:B------:R-:W-:Y:S01]  /*8e20*/  FMUL.FTZ R150, R12, R150 ;  /* 0x000000960c967220 */ /* 0x000fe20000410000 */
[----:B------:R-:W-:Y:S01]  /*8e30*/  LEA R3, R13, R3, 0x4 ;  /* 0x000000030d037211 */ /* 0x000fe200078e20ff */
[----:B-1----:R-:W-:Y:S01]  /*8e40*/  FMUL.FTZ R0, R0, c[0x0][0x2dc] ;  /* 0x0000b70000007a20 */ /* 0x002fe20000410000 */
[----:B------:R-:W-:Y:S01]  /*8e50*/  LOP3.LUT R13, R16, 0x1, RZ, 0xc0, !PT ;  /* 0x00000001100d7812 */ /* 0x000fe200078ec0ff */
[----:B------:R-:W-:Y:S01]  /*8e60*/  FMUL.FTZ R151, R12, R151 ;  /* 0x000000970c977220 */ /* 0x000fe20000410000 */
[----:B------:R-:W-:Y:S01]  /*8e70*/  LEA.HI R17, R17, R17, RZ, 0x1d ;  /* 0x0000001111117211 */ /* 0x000fe200078fe8ff */
[C---:B------:R-:W-:Y:S01]  /*8e80*/  FMUL.FTZ R156, R0.reuse, R156 ;  /* 0x0000009c009c7220 */ /* 0x040fe20000410000 */
[----:B------:R-:W-:Y:S01]  /*8e90*/  ISETP.NE.U32.AND P2, PT, R13, 0x1, PT ;  /* 0x000000010d00780c */ /* 0x000fe20003f45070 */
[C---:B------:R-:W-:Y:S01]  /*8ea0*/  FMUL.FTZ R157, R0.reuse, R157 ;  /* 0x0000009d009d7220 */ /* 0x040fe20000410000 */
[----:B------:R-:W-:Y:S01]  /*8eb0*/  LEA R3, R3, R17, 0x1 ;  /* 0x0000001103037211 */ /* 0x000fe200078e08ff */
[C---:B------:R-:W-:Y:S01]  /*8ec0*/  FMUL.FTZ R152, R0.reuse, R152 ;  /* 0x0000009800987220 */ /* 0x040fe20000410000 */
[----:B------:R-:W-:Y:S01]  /*8ed0*/  F2FP.BF16.PACK_AB R160, R161, R160 ;  /* 0x000000a0a1a0723e */ /* 0x000fe200000010ff */
[C---:B------:R-:W-:Y:S01]  /*8ee0*/  FMUL.FTZ R153, R0.reuse, R153 ;  /* 0x0000009900997220 */ /* 0x040fe20000410000 */
[----:B------:R-:W-:Y:S01]  /*8ef0*/  SHF.L.U32 R3, R3, 0x1, RZ ;  /* 0x0000000103037819 */ /* 0x000fe200000006ff */
[C---:B------:R-:W-:Y:S01]  /*8f00*/  FMUL.FTZ R72, R0.reuse, R72 ;  /* 0x0000004800487220 */ /* 0x040fe20000410000 */
[----:B------:R-:W-:Y:S01]  /*8f10*/  F2FP.BF16.PACK_AB R162, R163, R162 ;  /* 0x000000a2a3a2723e */ /* 0x000fe200000010ff */
[C---:B------:R-:W-:Y:S01]  /*8f20*/  FMUL.FTZ R73, R0.reuse, R73 ;  /* 0x0000004900497220 */ /* 0x040fe20000410000 */
[----:B------:R-:W-:Y:S01]  /*8f30*/  IADD3 R13, R3, -0x10, RZ ;  /* 0xfffffff0030d7810 */ /* 0x000fe20007ffe0ff */
[C---:B------:R-:W-:Y:S01]  /*8f40*/  FMUL.FTZ R76, R0.reuse, R76 ;  /* 0x0000004c004c7220 */ /* 0x040fe20000410000 */
[----:B------:R-:W-:Y:S01]  /*8f50*/  F2FP.BF16.PACK_AB R148, R149, R148 ;  /* 0x000000949594723e */ /* 0x000fe200000010ff */
[C---:B------:R-:W-:Y:S01]  /*8f60*/  FMUL.FTZ R77, R0.reuse, R77 ;  /* 0x0000004d004d7220 */ /* 0x040fe20000410000 */
[----:B------:R-:W-:Y:S01]  /*8f70*/  @P2 IADD3 R13, R3, 0x10, RZ ;  /* 0x00000010030d2810 */ /* 0x000fe20007ffe0ff */
[----:B------:R-:W-:Y:S01]  /*8f80*/  FMUL.FTZ R88, R0, R88 ;  /* 0x0000005800587220 */ /* 0x000fe20000410000 */
[----:B------:R-:W-:Y:S01]  /*8f90*/  LOP3.LUT P2, RZ, R16, 0x2, RZ, 0xc0, !PT ;  /* 0x0000000210ff7812 */ /* 0x000fe2000784c0ff */
[C---:B------:R-:W-:Y:S01]  /*8fa0*/  FMUL.FTZ R89, R0.reuse, R89 ;  /* 0x0000005900597220 */ /* 0x040fe20000410000 */
[----:B------:R-:W-:Y:S01]  /*8fb0*/  F2FP.BF16.PACK_AB R150, R151, R150 ;  /* 0x000000969796723e */ /* 0x000fe200000010ff */
[C---:B------:R-:W-:Y:S01]  /*8fc0*/  FMUL.FTZ R92, R0.reuse, R92 ;  /* 0x0000005c005c7220 */ /* 0x040fe20000410000 */
[----:B------:R-:W-:Y:S01]  /*8fd0*/  F2FP.BF16.PACK_AB R156, R157, R156 ;  /* 0x0000009c9d9c723e */ /* 0x000fe200000010ff */
[C---:B------:R-:W-:Y:S01]  /*8fe0*/  FMUL.FTZ R93, R0.reuse, R93 ;  /* 0x0000005d005d7220 */ /* 0x040fe20000410000 */
[----:B------:R-:W-:Y:S01]  /*8ff0*/  F2FP.BF16.PACK_AB R152, R153, R152 ;  /* 0x000000989998723e */ /* 0x000fe200000010ff */
[C---:B------:R-:W-:Y:S01]  /*9000*/  FMUL.FTZ R104, R0.reuse, R104 ;  /* 0x0000006800687220 */ /* 0x040fe20000410000 */
[----:B------:R-:W-:Y:S01]  /*9010*/  STS [R3], R160 ;  /* 0x000000a003007388 */ /* 0x000fe20000000800 */
[C---:B------:R-:W-:Y:S01]  /*9020*/  FMUL.FTZ R105, R0.reuse, R105 ;  /* 0x0000006900697220 */ /* 0x040fe20000410000 */
[----:B------:R-:W-:Y:S01]  /*9030*/  F2FP.BF16.PACK_AB R72, R73, R72 ;  /* 0x000000484948723e */ /* 0x000fe200000010ff */
[C---:B------:R-:W-:Y:S01]  /*9040*/  FMUL.FTZ R144, R0.reuse, R144 ;  /* 0x0000009000907220 */ /* 0x040fe20000410000 */
[----:B------:R-:W-:Y:S01]  /*9050*/  STS [R3+0x200], R162 ;  /* 0x000200a203007388 */ /* 0x000fe20000000800 */
        /* <DEDUP_REMOVED lines=11> */
[----:B------:R-:W-:Y:S01]  /*9110*/  STS [R3+0x1000], R156 ;  /* 0x0010009c03007388 */ /* 0x000fe20000000800 */
[C---:B------:R-:W-:Y:S01]  /*9120*/  FMUL.FTZ R125, R0.reuse, R125 ;  /* 0x0000007d007d7220 */ /* 0x040fe20000410000 */
[----:B------:R-:W-:Y:S01]  /*9130*/  F2FP.BF16.PACK_AB R104, R105, R104 ;  /* 0x000000686968723e */ /* 0x000fe200000010ff */
[C---:B------:R-:W-:Y:S01]  /*9140*/  FMUL.FTZ R128, R0.reuse, R128 ;  /* 0x0000008000807220 */ /* 0x040fe20000410000 */
[----:B------:R-:W-:Y:S01]  /*9150*/  F2FP.BF16.PACK_AB R144, R145, R144 ;  /* 0x000000909190723e */ /* 0x000fe200000010ff */
[----:B------:R-:W-:Y:S01]  /*9160*/  FMUL.FTZ R0, R0, R129 ;  /* 0x0000008100007220 */ /* 0x000fe20000410000 */
[----:B------:R-:W-:Y:S01]  /*9170*/  F2FP.BF16.PACK_AB R140, R141, R140 ;  /* 0x0000008c8d8c723e */ /* 0x000fe200000010ff */
[----:B------:R-:W-:Y:S01]  /*9180*/  FMUL.FTZ R158, R9, R158 ;  /* 0x0000009e099e7220 */ /* 0x000fe20000410000 */
[----:B------:R-:W-:Y:S01]  /*9190*/  F2FP.BF16.PACK_AB R116, R117, R116 ;  /* 0x000000747574723e */ /* 0x000fe200000010ff */
[C---:B------:R-:W-:Y:S01]  /*91a0*/  FMUL.FTZ R159, R9.reuse, R159 ;  /* 0x0000009f099f7220 */ /* 0x040fe20000410000 */
[----:B------:R-:W-:Y:S01]  /*91b0*/  F2FP.BF16.PACK_AB R128, R0, R128 ;  /* 0x000000800080723e */ /* 0x000fe200000010ff */
[C---:B------:R-:W-:Y:S01]  /*91c0*/  FMUL.FTZ R154, R9.reuse, R154 ;  /* 0x0000009a099a7220 */ /* 0x040fe20000410000 */
[----:B------:R-:W-:Y:S01]  /*91d0*/  MOV R0, 0x20 ;  /* 0x0000002000007802 */ /* 0x000fe20000000f00 */
[----:B------:R-:W-:Y:S01]  /*91e0*/  FMUL.FTZ R155, R9, R155 ;  /* 0x0000009b099b7220 */ /* 0x000fe20000410000 */
[----:B------:R-:W-:Y:S01]  /*91f0*/  F2FP.BF16.PACK_AB R158, R159, R158 ;  /* 0x0000009e9f9e723e */ /* 0x000fe200000010ff */
[C---:B------:R-:W-:Y:S01]  /*9200*/  FMUL.FTZ R68, R11.reuse, R68 ;  /* 0x000000440b447220 */ /* 0x040fe20000410000 */
[----:B------:R-:W-:Y:S01]  /*9210*/  SEL R0, R0, 0xffffffe0, !P2 ;  /* 0xffffffe000007807 */ /* 0x000fe20005000000 */
[----:B------:R-:W-:Y:S01]  /*9220*/  FMUL.FTZ R69, R11, R69 ;  /* 0x000000450b457220 */ /* 0x000fe20000410000 */
[----:B------:R-:W-:Y:S01]  /*9230*/  F2FP.BF16.PACK_AB R154, R155, R154 ;  /* 0x0000009a9b9a723e */ /* 0x000fe200000010ff */
[C---:B------:R-:W-:Y:S01]  /*9240*/  FMUL.FTZ R70, R12.reuse, R70 ;  /* 0x000000460c467220 */ /* 0x040fe20000410000 */
[----:B------:R-:W-:Y:S01]  /*9250*/  IADD3 R17, R3, R0, RZ ;  /* 0x0000000003117210 */ /* 0x000fe20007ffe0ff */
[----:B------:R-:W-:Y:S01]  /*9260*/  FMUL.FTZ R71, R12, R71 ;  /* 0x000000470c477220 */ /* 0x000fe20000410000 */
[----:B------:R-:W-:Y:S01]  /*9270*/  F2FP.BF16.PACK_AB R68, R69, R68 ;  /* 0x000000444544723e */ /* 0x000fe200000010ff */
[C---:B------:R-:W-:Y:S01]  /*9280*/  FMUL.FTZ R80, R11.reuse, R80 ;  /* 0x000000500b507220 */ /* 0x040fe20000410000 */
[----:B------:R-:W-:Y:S01]  /*9290*/  IADD3 R16, R0, R13, RZ ;  /* 0x0000000d00107210 */ /* 0x000fe20007ffe0ff */
[----:B------:R-:W-:Y:S01]  /*92a0*/  FMUL.FTZ R81, R11, R81 ;  /* 0x000000510b517220 */ /* 0x000fe20000410000 */
[----:B------:R-:W-:Y:S01]  /*92b0*/  F2FP.BF16.PACK_AB R70, R71, R70 ;  /* 0x000000464746723e */ /* 0x000fe200000010ff */
[C---:B------:R-:W-:Y:S01]  /*92c0*/  FMUL.FTZ R82, R12.reuse, R82 ;  /* 0x000000520c527220 */ /* 0x040fe20000410000 */
[----:B------:R-:W-:Y:S01]  /*92d0*/  STS [R3+0x1200], R158 ;  /* 0x0012009e03007388 */ /* 0x000fe20000000800 */
[C---:B------:R-:W-:Y:S01]  /*92e0*/  FMUL.FTZ R83, R12.reuse, R83 ;  /* 0x000000530c537220 */ /* 0x040fe20000410000 */
        /* <DEDUP_REMOVED lines=10> */
[----:B------:R1:W-:Y:S01]  /*9390*/  STS [R17], R68 ;  /* 0x0000004411007388 */ /* 0x0003e20000000800 */
[----:B------:R-:W-:Y:S01]  /*93a0*/  FMUL.FTZ R85, R11, R85 ;  /* 0x000000550b557220 */ /* 0x000fe20000410000 */
[----:B------:R-:W-:Y:S01]  /*93b0*/  F2FP.BF16.PACK_AB R78, R79, R78 ;  /* 0x0000004e4f4e723e */ /* 0x000fe200000010ff */
[C---:B------:R-:W-:Y:S01]  /*93c0*/  FMUL.FTZ R86, R12.reuse, R86 ;  /* 0x000000560c567220 */ /* 0x040fe20000410000 */
[----:B------:R-:W-:Y:S01]  /*93d0*/  STS [R17+0x200], R70 ;  /* 0x0002004611007388 */ /* 0x000fe20000000800 */
[C---:B------:R-:W-:Y:S01]  /*93e0*/  FMUL.FTZ R87, R12.reuse, R87 ;  /* 0x000000570c577220 */ /* 0x040fe20000410000 */
[----:B------:R-:W-:Y:S01]  /*93f0*/  F2FP.BF16.PACK_AB R84, R85, R84 ;  /* 0x000000545554723e */ /* 0x000fe200000010ff */
[C---:B------:R-:W-:Y:S01]  /*9400*/  FMUL.FTZ R96, R11.reuse, R96 ;  /* 0x000000600b607220 */ /* 0x040fe20000410000 */
[----:B------:R-:W-:Y:S01]  /*9410*/  STS [R16], R80 ;  /* 0x0000005010007388 */ /* 0x000fe20000000800 */
        /* <DEDUP_REMOVED lines=67> */
[----:B------:R-:W-:Y:S01]  /*9850*/  STS [R16+0x2200], R110 ;  /* 0x0022006e10007388 */ /* 0x000fe20000000800 */
[C---:B------:R-:W-:Y:S01]  /*9860*/  FMUL.FTZ R138, R12.reuse, R138 ;  /* 0x0000008a0c8a7220 */ /* 0x040fe20000410000 */
[----:B------:R-:W-:Y:S01]  /*9870*/  F2FP.BF16.PACK_AB R136, R137, R136 ;  /* 0x000000888988723e */ /* 0x000fe200000010ff */
[C---:B------:R-:W-:Y:S01]  /*9880*/  FMUL.FTZ R139, R12.reuse, R139 ;  /* 0x0000008b0c8b7220 */ /* 0x040fe20000410000 */
[----:B------:R-:W-:Y:S01]  /*9890*/  STS [R17+0x3000], R104 ;  /* 0x0030006811007388 */ /* 0x000fe20000000800 */
[C---:B------:R-:W-:Y:S01]  /*98a0*/  FMUL.FTZ R134, R12.reuse, R134 ;  /* 0x000000860c867220 */ /* 0x040fe20000410000 */
[----:B------:R-:W-:Y:S01]  /*98b0*/  F2FP.BF16.PACK_AB R124, R125, R124 ;  /* 0x0000007c7d7c723e */ /* 0x000fe200000010ff */
[----:B------:R-:W-:Y:S01]  /*98c0*/  FMUL.FTZ R11, R11, R133 ;  /* 0x000000850b0b7220 */ /* 0x000fe20000410000 */
        /* <DEDUP_REMOVED lines=11> */
[----:B------:R-:W2:Y:S01]  /*9980*/  @P3 MUFU.LG2 R5, R5 ;  /* 0x0000000500053308 */ /* 0x000ea20000000c00 */
[----:B------:R-:W-:Y:S01]  /*9990*/  STS [R3+0x4000], R112 ;  /* 0x0040007003007388 */ /* 0x000fe20000000800 */
[----:B------:R-:W-:Y:S01]  /*99a0*/  F2FP.BF16.PACK_AB R126, R127, R126 ;  /* 0x0000007e7f7e723e */ /* 0x000fe200000010ff */
[----:B-1----:R-:W-:Y:S01]  /*99b0*/  CS2R R68, SRZ ;  /* 0x0000000000447805 */ /* 0x002fe2000001ff00 */
[----:B------:R-:W-:Y:S01]  /*99c0*/  F2FP.BF16.PACK_AB R9, R9, R130 ;  /* 0x000000820909723e */ /* 0x000fe200000010ff */
[----:B------:R-:W-:Y:S03]  /*99d0*/  STS [R3+0x4200], R114 ;  /* 0x0042007203007388 */ /* 0x000fe60000000800 */
[----:B------:R1:W3:Y:S01]  /*99e0*/  @P4 MUFU.LG2 R66, R6 ;  /* 0x0000000600424308 */ /* 0x0002e20000000c00 */
[----:B------:R-:W-:Y:S04]  /*99f0*/  STS [R13+0x4000], R120 ;  /* 0x004000780d007388 */ /* 0x000fe80000000800 */
[----:B------:R-:W-:Y:S03]  /*9a00*/  STS [R13+0x4200], R122 ;  /* 0x0042007a0d007388 */ /* 0x000fe60000000800 */
[----:B------:R-:W4:Y:S01]  /*9a10*/  @P5 MUFU.LG2 R7, R7 ;  /* 0x0000000700075308 */ /* 0x000f220000000c00 */
[----:B------:R-:W-:Y:S01]  /*9a20*/  STS [R3+0x5000], R140 ;  /* 0x0050008c03007388 */ /* 0x000fe20000000800 */
[----:B--2---:R-:W-:-:S03]  /*9a30*/  @P3 FMUL.FTZ R67, R5, 0.69314718246459960938 ;  /* 0x3f31721805433820 */ /* 0x004fc60000410000 */
[----:B------:R-:W-:Y:S01]  /*9a40*/  STS [R3+0x5200], R142 ;  /* 0x0052008e03007388 */ /* 0x000fe20000000800 */
[----:B-1----:R-:W-:-:S03]  /*9a50*/  @P0 MOV R6, c[0x0][0x210] ;  /* 0x0000840000060a02 */ /* 0x002fc60000000f00 */
[----:B------:R-:W-:Y:S01]  /*9a60*/  STS [R13+0x5000], R116 ;  /* 0x005000740d007388 */ /* 0x000fe20000000800 */
[----:B------:R-:W-:Y:S01]  /*9a70*/  @!P0 MOV R6, 0x1 ;  /* 0x0000000100068802 */ /* 0x000fe20000000f00 */
[----:B---3--:R-:W-:Y:S02]  /*9a80*/  @P4 FMUL.FTZ R66, R66, 0.69314718246459960938 ;  /* 0x3f31721842424820 */ /* 0x008fe40000410000 */
[----:B------:R1:W-:Y:S01]  /*9a90*/  STS [R13+0x5200], R118 ;  /* 0x005200760d007388 */ /* 0x0003e20000000800 */
[----:B----4-:R-:W-:-:S03]  /*9aa0*/  @P5 FMUL.FTZ R7, R7, 0.69314718246459960938 ;  /* 0x3f31721807075820 */ /* 0x010fc60000410000 */
[----:B------:R-:W-:Y:S04]  /*9ab0*/  STS [R17+0x4000], R136 ;  /* 0x0040008811007388 */ /* 0x000fe80000000800 */
[----:B------:R-:W-:Y:S04]  /*9ac0*/  STS [R17+0x4200], R138 ;  /* 0x0042008a11007388 */ /* 0x000fe80000000800 */
[----:B------:R2:W-:Y:S04]  /*9ad0*/  STS [R16+0x4000], R11 ;  /* 0x0040000b10007388 */ /* 0x0005e80000000800 */
[----:B------:R3:W-:Y:S04]  /*9ae0*/  STS [R16+0x4200], R12 ;  /* 0x0042000c10007388 */ /* 0x0007e80000000800 */
[----:B------:R-:W-:Y:S04]  /*9af0*/  STS [R17+0x5000], R124 ;  /* 0x0050007c11007388 */ /* 0x000fe80000000800 */
[----:B------:R-:W-:Y:S01]  /*9b00*/  STS [R17+0x5200], R126 ;  /* 0x0052007e11007388 */ /* 0x000fe20000000800 */
[----:B-1----:R-:W-:-:S03]  /*9b10*/  MOV R13, 0x7f800000 ;  /* 0x7f800000000d7802 */ /* 0x002fc60000000f00 */
[----:B------:R-:W-:Y:S04]  /*9b20*/  STS [R16+0x5000], R128 ;  /* 0x0050008010007388 */ /* 0x000fe80000000800 */
[----:B------:R1:W-:Y:S04]  /*9b30*/  STS [R16+0x5200], R9 ;  /* 0x0052000910007388 */ /* 0x0003e80000000800 */
[----:B------:R-:W-:Y:S01]  /*9b40*/  BAR.SYNC.DEFER_BLOCKING 0x0 ;  /* 0x0000000000007b1d */ /* 0x000fe20000010000 */
[----:B--2---:R-:W-:Y:S01]  /*9b50*/  @P0 MOV R11, 0x1 ;  /* 0x00000001000b0802 */ /* 0x004fe20000000f00 */
[----:B------:R-:W-:-:S04]  /*9b60*/  @!P0 IMAD R11, R10, c[0x0][0x1c0], RZ ;  /* 0x000070000a0b8a24 */ /* 0x000fc800078e02ff */
[----:B------:R-:W2:Y:S01]  /*9b70*/  S2R R0, SR_TID.X ;  /* 0x0000000000007919 */ /* 0x000ea20000002100 */
[----:B---3--:R-:W3:Y:S03]  /*9b80*/  @P6 MUFU.LG2 R12, R8 ;  /* 0x00000008000c6308 */ /* 0x008ee60000000c00 */
[----:B------:R-:W4:Y:S04]  /*9b90*/  S2R R3, SR_CTAID.Y ;  /* 0x0000000000037919 */ /* 0x000f280000002600 */
[----:B-1----:R-:W1:Y:S01]  /*9ba0*/  S2R R9, SR_CTAID.Z ;  /* 0x0000000000097919 */ /* 0x002e620000002700 */
[----:B---3--:R-:W-:-:S03]  /*9bb0*/  @P6 FMUL.FTZ R12, R12, 0.69314718246459960938 ;  /* 0x3f3172180c0c6820 */ /* 0x008fc60000410000 */
[----:B------:R-:W3:Y:S01]  /*9bc0*/  S2R R8, SR_CTAID.X ;  /* 0x0000000000087919 */ /* 0x000ee20000002500 */
[----:B------:R-:W-:Y:S01]  /*9bd0*/  @P6 FFMA.FTZ R13, R168, c[0x0][0x238], R12 ;  /* 0x00008e00a80d6a23 */ /* 0x000fe2000001000c */
[----:B------:R-:W-:Y:S02]  /*9be0*/  MOV R12, 0x7f800000 ;  /* 0x7f800000000c7802 */ /* 0x000fe40000000f00 */
[----:B------:R3:W3:Y:S01]  /*9bf0*/  LDS.128 R56, [R219] ;  /* 0x00000000db387984 */ /* 0x0006e20000000c00 */
[----:B--2---:R-:W-:Y:S01]  /*9c00*/  SHF.R.S32.HI R64, RZ, 0x1f, R0 ;  /* 0x0000001fff407819 */ /* 0x004fe20000011400 */
[----:B------:R-:W-:Y:S02]  /*9c10*/  @P3 FFMA.FTZ R12, R165, c[0x0][0x238], R67 ;  /* 0x00008e00a50c3a23 */ /* 0x000fe40000010043 */
[----:B------:R2:W2:Y:S01]  /*9c20*/  LDS.128 R52, [R219+0x800] ;  /* 0x00080000db347984 */ /* 0x0004a20000000c00 */
[----:B------:R-:W-:Y:S01]  /*9c30*/  LEA.HI R64, R64, R0, RZ, 0x5 ;  /* 0x0000000040407211 */ /* 0x000fe200078f28ff */
[----:B----4-:R-:W-:-:S02]  /*9c40*/  IMAD R11, R3, R11, RZ ;  /* 0x0000000b030b7224 */ /* 0x010fc400078e02ff */
[----:B------:R4:W2:Y:S01]  /*9c50*/  LDS.128 R48, [R219+0x1000] ;  /* 0x00100000db307984 */ /* 0x0008a20000000c00 */
[----:B------:R-:W-:Y:S01]  /*9c60*/  LOP3.LUT R64, R64, 0xffffffe0, RZ, 0xc0, !PT ;  /* 0xffffffe040407812 */ /* 0x000fe200078ec0ff */
[----:B------:R-:W-:Y:S01]  /*9c70*/  @!P1 IMAD R65, R3, c[0x0][0x214], RZ ;  /* 0x0000850003419a24 */ /* 0x000fe200078e02ff */
[----:B------:R-:W-:Y:S01]  /*9c80*/  SEL R11, R11, RZ, P1 ;  /* 0x000000ff0b0b7207 */ /* 0x000fe20000800000 */
[----:B------:R4:W2:Y:S01]  /*9c90*/  LDS.128 R44, [R219+0x1800] ;  /* 0x00180000db2c7984 */ /* 0x0008a20000000c00 */
[----:B------:R-:W-:Y:S02]  /*9ca0*/  IADD3 R64, -R64, R0, RZ ;  /* 0x0000000040407210 */ /* 0x000fe40007ffe1ff */
[----:B------:R-:W-:Y:S01]  /*9cb0*/  @!P1 MOV R68, R65 ;  /* 0x0000004100449202 */ /* 0x000fe20000000f00 */
[----:B------:R4:W2:Y:S01]  /*9cc0*/  LDS.128 R40, [R219+0x2000] ;  /* 0x00200000db287984 */ /* 0x0008a20000000c00 */
[----:B------:R-:W-:Y:S01]  /*9cd0*/  LOP3.LUT P2, RZ, R64, 0x3, RZ, 0xc0, !PT ;  /* 0x0000000340ff7812 */ /* 0x000fe2000784c0ff */
[----:B-1----:R-:W-:Y:S01]  /*9ce0*/  IMAD R11, R9, R10, R11 ;  /* 0x0000000a090b7224 */ /* 0x002fe200078e020b */
[----:B------:R-:W-:Y:S01]  /*9cf0*/  @!P1 SHF.R.S32.HI R69, RZ, 0x1f, R65 ;  /* 0x0000001fff459819 */ /* 0x000fe20000011441 */
[----:B------:R4:W1:Y:S01]  /*9d00*/  LDS.128 R36, [R219+0x2800] ;  /* 0x00280000db247984 */ /* 0x0008620000000c00 */
[----:B---3--:R-:W-:Y:S01]  /*9d10*/  IMAD R0, R8, R6, RZ ;  /* 0x0000000608007224 */ /* 0x008fe200078e02ff */
[----:B------:R-:W-:Y:S01]  /*9d20*/  MOV R65, 0x7f800000 ;  /* 0x7f80000000417802 */ /* 0x000fe20000000f00 */
[----:B------:R-:W-:Y:S01]  /*9d30*/  @P5 FFMA.FTZ R65, R167, c[0x0][0x238], R7 ;  /* 0x00008e00a7415a23 */ /* 0x000fe20000010007 */
[----:B------:R4:W3:Y:S01]  /*9d40*/  LDS.128 R32, [R219+0x3000] ;  /* 0x00300000db207984 */ /* 0x0008e20000000c00 */
[----:B------:R-:W-:Y:S01]  /*9d50*/  MOV R10, 0x7f800000 ;  /* 0x7f800000000a7802 */ /* 0x000fe20000000f00 */
[----:B------:R-:W-:Y:S01]  /*9d60*/  @P4 FFMA.FTZ R10, R166, c[0x0][0x238], R66 ;  /* 0x00008e00a60a4a23 */ /* 0x000fe20000010042 */
[----:B------:R-:W-:Y:S01]  /*9d70*/  SHF.L.U32 R0, R0, 0x7, RZ ;  /* 0x0000000700007819 */ /* 0x000fe200000006ff */
[----:B------:R4:W1:Y:S03]  /*9d80*/  LDS.128 R28, [R219+0x3800] ;  /* 0x00380000db1c7984 */ /* 0x0008660000000c00 */
[----:B------:R-:W-:Y:S01]  /*9d90*/  IADD3 R5, P1, P0, R0, R68, R11 ;  /* 0x0000004400057210 */ /* 0x000fe2000783e00b */
[----:B------:R4:W1:Y:S01]  /*9da0*/  LDS.128 R24, [R219+0x4000] ;  /* 0x00400000db187984 */ /* 0x0008620000000c00 */
[----:B------:R-:W-:-:S02]  /*9db0*/  SHF.R.S32.HI R0, RZ, 0x1f, R0 ;  /* 0x0000001fff007819 */ /* 0x000fc40000011400 */
[----:B------:R-:W-:Y:S01]  /*9dc0*/  SHF.R.S32.HI R11, RZ, 0x1f, R11 ;  /* 0x0000001fff0b7819 */ /* 0x000fe2000001140b */
[----:B------:R4:W1:Y:S03]  /*9dd0*/  LDS.128 R20, [R219+0x4800] ;  /* 0x00480000db147984 */ /* 0x0008660000000c00 */
[----:B------:R-:W-:Y:S01]  /*9de0*/  IADD3.X R0, R0, R69, R11, P1, P0 ;  /* 0x0000004500007210 */ /* 0x000fe20000fe040b */
[----:B------:R4:W1:Y:S04]  /*9df0*/  LDS.128 R16, [R219+0x5000] ;  /* 0x00500000db107984 */ /* 0x0008680000000c00 */
[----:B------:R4:W1:Y:S01]  /*9e00*/  LDS.128 R60, [R219+0x5800] ;  /* 0x00580000db3c7984 */ /* 0x0008620000000c00 */
[----:B------:R-:W-:Y:S05]  /*9e10*/  @P2 BRA `(.L_x_416) ;  /* 0x0000029000002947 */ /* 0x000fea0003800000 */
[----:B------:R-:W-:Y:S02]  /*9e20*/  SHF.R.S32.HI R11, RZ, 0x1f, R4 ;  /* 0x0000001fff0b7819 */ /* 0x000fe40000011404 */
[----:B------:R-:W-:-:S02]  /*9e30*/  SHF.R.S32.HI R7, RZ, 0x1f, R64 ;  /* 0x0000001fff077819 */ /* 0x000fc40000011440 */
[----:B------:R-:W-:Y:S02]  /*9e40*/  LEA.HI R11, R11, R4, RZ, 0x2 ;  /* 0x000000040b0b7211 */ /* 0x000fe400078f10ff */
[----:B------:R-:W-:Y:S02]  /*9e50*/  LEA.HI R7, R7, R64, RZ, 0x2 ;  /* 0x0000004007077211 */ /* 0x000fe400078f10ff */
[----:B------:R-:W-:Y:S01]  /*9e60*/  LOP3.LUT R64, R11, 0xffffffc, RZ, 0xc0, !PT ;  /* 0x0ffffffc0b407812 */ /* 0x000fe200078ec0ff */
[----:B------:R-:W-:Y:S01]  /*9e70*/  IMAD.MOV.U32 R11, RZ, RZ, c[0x0][0x214] ;  /* 0x00008500ff0b7624 */ /* 0x000fe200078e00ff */
[----:B------:R-:W-:-:S03]  /*9e80*/  SHF.R.S32.HI R7, RZ, 0x2, R7 ;  /* 0x00000002ff077819 */ /* 0x000fc60000011407 */
[----:B------:R-:W-:Y:S02]  /*9e90*/  IMAD.IADD R64, R4, 0x1, -R64 ;  /* 0x0000000104407824 */ /* 0x000fe400078e0a40 */
[----:B------:R-:W-:Y:S02]  /*9ea0*/  IMAD R4, R8, -0x80, R11 ;  /* 0xffffff8008047824 */ /* 0x000fe400078e020b */
        /* <DEDUP_REMOVED lines=13> */
[C---:B------:R-:W-:Y:S01]  /*9f80*/  @!P6 LEA R68, P0, R7.reuse, c[0x0][0x200], 0x2 ;  /* 0x000080000744ea11 */ /* 0x040fe200078010ff */
        /* <DEDUP_REMOVED lines=10> */
[----:B------:R-:W-:Y:S02]  /*a030*/  @!P5 LEA.HI.X R71, R6, c[0x0][0x204], R64, 0x2, P2 ;  /* 0x000081000647da11 */ /* 0x000fe400010f1440 */
[C---:B------:R-:W-:Y:S02]  /*a040*/  @!P4 LEA R66, P1, R4.reuse, c[0x0][0x200], 0x2 ;  /* 0x000080000442ca11 */ /* 0x040fe400078210ff */
[----:B------:R-:W-:Y:S01]  /*a050*/  @!P3 LEA R6, P0, R5, c[0x0][0x200], 0x2 ;  /* 0x000080000506ba11 */ /* 0x000fe200078010ff */
[----:B------:R4:W-:Y:S01]  /*a060*/  @!P5 STG.E [R70.64], R65 ;  /* 0x000000414600d986 */ /* 0x0009e2000c101914 */
[----:B------:R-:W-:-:S02]  /*a070*/  @!P4 LEA.HI.X R67, R4, c[0x0][0x204], R11, 0x2, P1 ;  /* 0x000081000443ca11 */ /* 0x000fc400008f140b */
[----:B------:R-:W-:-:S03]  /*a080*/  @!P3 LEA.HI.X R7, R5, c[0x0][0x204], R0, 0x2, P0 ;  /* 0x000081000507ba11 */ /* 0x000fc600000f1400 */
[----:B------:R4:W-:Y:S04]  /*a090*/  @!P4 STG.E [R66.64], R10 ;  /* 0x0000000a4200c986 */ /* 0x0009e8000c101914 */
[----:B------:R4:W-:Y:S02]  /*a0a0*/  @!P3 STG.E [R6.64], R12 ;  /* 0x0000000c0600b986 */ /* 0x0009e4000c101914 */
.L_x_416:
[----:B------:R-:W-:Y:S05]  /*a0b0*/  BSYNC B0 ;  /* 0x0000000000007941 */ /* 0x000fea0003800000 */
.L_x_415:
        /* <DEDUP_REMOVED lines=13> */
[----:B------:R-:W-:Y:S01]  /*a190*/  IMAD R0, R9, c[0x0][0x1f4], R0 ;  /* 0x00007d0009007a24 */ /* 0x000fe200078e0200 */
[----:B------:R-:W-:Y:S01]  /*a1a0*/  IADD3 R3, R5, R2, RZ ;  /* 0x0000000205037210 */ /* 0x000fe20007ffe0ff */
[----:B------:R-:W-:Y:S02]  /*a1b0*/  IMAD.MOV.U32 R2, RZ, RZ, R4 ;  /* 0x000000ffff027224 */ /* 0x000fe400078e0004 */
[----:B------:R-:W-:-:S04]  /*a1c0*/  IMAD.WIDE R14, R8, 0x80, R14 ;  /* 0x00000080080e7825 */ /* 0x000fc800078e020e */
[----:B------:R-:W-:-:S04]  /*a1d0*/  IMAD.WIDE.U32 R4, R9, c[0x0][0x1f0], R2 ;  /* 0x00007c0009047a25 */ /* 0x000fc800078e0002 */
[----:B------:R-:W-:Y:S01]  /*a1e0*/  IMAD R2, R15, c[0x0][0x1e8], RZ ;  /* 0x00007a000f027a24 */ /* 0x000fe200078e02ff */
[----:B------:R-:W-:-:S03]  /*a1f0*/  IADD3 R5, R5, R0, RZ ;  /* 0x0000000005057210 */ /* 0x000fc60007ffe0ff */
[C---:B------:R-:W-:Y:S02]  /*a200*/  IMAD R2, R14.reuse, c[0x0][0x1ec], R2 ;  /* 0x00007b000e027a24 */ /* 0x040fe400078e0202 */
[----:B------:R-:W-:-:S04]  /*a210*/  IMAD.WIDE.U32 R4, R14, c[0x0][0x1e8], R4 ;  /* 0x00007a000e047a25 */ /* 0x000fc800078e0004 */
[----:B------:R-:W-:Y:S01]  /*a220*/  IMAD.IADD R2, R5, 0x1, R2 ;  /* 0x0000000105027824 */ /* 0x000fe200078e0202 */
[----:B----4-:R-:W-:-:S04]  /*a230*/  LEA R6, P0, R4, c[0x0][0x1d0], 0x1 ;  /* 0x0000740004067a11 */ /* 0x010fc800078008ff */
[----:B------:R-:W-:Y:S02]  /*a240*/  LEA.HI.X R7, R4, c[0x0][0x1d4], R2, 0x1, P0 ;  /* 0x0000750004077a11 */ /* 0x000fe400000f0c02 */
[----:B------:R-:W-:-:S03]  /*a250*/  IADD3 R4, P0, R6, UR7, RZ ;  /* 0x0000000706047c10 */ /* 0x000fc6000ff1e0ff */
[----:B------:R-:W-:Y:S01]  /*a260*/  STG.E.128 [R6.64], R56 ;  /* 0x0000003806007986 */ /* 0x000fe2000c101d14 */
[----:B------:R-:W-:Y:S02]  /*a270*/  IADD3.X R5, R7, UR5, RZ, P0, !PT ;  /* 0x0000000507057c10 */ /* 0x000fe400087fe4ff */
[----:B------:R-:W-:Y:S01]  /*a280*/  IADD3 R2, P0, R4, UR7, RZ ;  /* 0x0000000704027c10 */ /* 0x000fe2000ff1e0ff */
[----:B--2---:R-:W-:Y:S03]  /*a290*/  STG.E.128 [R6.64+0x40], R40 ;  /* 0x0000402806007986 */ /* 0x004fe6000c101d14 */
[----:B------:R-:W-:Y:S01]  /*a2a0*/  IADD3.X R3, R5, UR5, RZ, P0, !PT ;  /* 0x0000000505037c10 */ /* 0x000fe200087fe4ff */
[----:B-1----:R1:W-:Y:S04]  /*a2b0*/  STG.E.128 [R6.64+0x80], R24 ;  /* 0x0000801806007986 */ /* 0x0023e8000c101d14 */
[----:B------:R-:W-:Y:S04]  /*a2c0*/  STG.E.128 [R4.64], R52 ;  /* 0x0000003404007986 */ /* 0x000fe8000c101d14 */
[----:B------:R-:W-:Y:S04]  /*a2d0*/  STG.E.128 [R4.64+0x40], R36 ;  /* 0x0000402404007986 */ /* 0x000fe8000c101d14 */
[----:B------:R-:W-:Y:S04]  /*a2e0*/  STG.E.128 [R4.64+0x80], R20 ;  /* 0x0000801404007986 */ /* 0x000fe8000c101d14 */
[----:B------:R-:W-:Y:S04]  /*a2f0*/  STG.E.128 [R2.64], R48 ;  /* 0x0000003002007986 */ /* 0x000fe8000c101d14 */
[----:B---3--:R-:W-:Y:S04]  /*a300*/  STG.E.128 [R2.64+0x40], R32 ;  /* 0x0000402002007986 */ /* 0x008fe8000c101d14 */
[----:B------:R-:W-:Y:S01]  /*a310*/  STG.E.128 [R2.64+0x80], R16 ;  /* 0x0000801002007986 */ /* 0x000fe2000c101d14 */
[----:B-1----:R-:W-:-:S04]  /*a320*/  IADD3 R6, P0, R2, UR7, RZ ;  /* 0x0000000702067c10 */ /* 0x002fc8000ff1e0ff */
[----:B------:R-:W-:-:S05]  /*a330*/  IADD3.X R7, R3, UR5, RZ, P0, !PT ;  /* 0x0000000503077c10 */ /* 0x000fca00087fe4ff */
[----:B------:R-:W-:Y:S04]  /*a340*/  STG.E.128 [R6.64], R44 ;  /* 0x0000002c06007986 */ /* 0x000fe8000c101d14 */
[----:B------:R-:W-:Y:S04]  /*a350*/  STG.E.128 [R6.64+0x40], R28 ;  /* 0x0000401c06007986 */ /* 0x000fe8000c101d14 */
[----:B------:R-:W-:Y:S01]  /*a360*/  STG.E.128 [R6.64+0x80], R60 ;  /* 0x0000803c06007986 */ /* 0x000fe2000c101d14 */
[----:B------:R-:W-:Y:S05]  /*a370*/  EXIT ;  /* 0x000000000000794d */ /* 0x000fea0003800000 */
.L_x_417:
        /* <DEDUP_REMOVED lines=16> */
.L_x_1036:


//--------------------- .text._ZN5flash16flash_fwd_kernelI23Flash_fwd_kernel_traitsILi96ELi128ELi64ELi4ELb0ELb0EN7cutlass10bfloat16_tE19Flash_kernel_traitsILi96ELi128ELi64ELi4ES3_EELb0ELb0ELb0ELb0ELb1ELb1ELb1ELb0EEEvNS_16Flash_fwd_paramsE --------------------------
	.section	.text._ZN5flash16flash_fwd_kernelI23Flash_fwd_kernel_traitsILi96ELi128ELi64ELi4ELb0ELb0EN7cutlass10bfloat16_tE19Flash_kernel_traitsILi96ELi128ELi64ELi4ES3_EELb0ELb0ELb0ELb0ELb1ELb1ELb1ELb0EEEvNS_16Flash_fwd_paramsE,"ax",@progbits
	.sectioninfo	@"SHI_REGISTERS=255"
	.align	128
        .global         _ZN5flash16flash_fwd_kernelI23Flash_fwd_kernel_traitsILi96ELi128ELi64ELi4ELb0ELb0EN7cutlass10bfloat16_tE19Flash_kernel_traitsILi96ELi128ELi64ELi4ES3_EELb0ELb0ELb0ELb0ELb1ELb1ELb1ELb0EEEvNS_16Flash_fwd_paramsE
        .type           _ZN5flash16flash_fwd_kernelI23Flash_fwd_kernel_traitsILi96ELi128ELi64ELi4ELb0ELb0EN7cutlass10bfloat16_tE19Flash_kernel_traitsILi96ELi128ELi64ELi4ES3_EELb0ELb0ELb0ELb0ELb1ELb1ELb1ELb0EEEvNS_16Flash_fwd_paramsE,@function
        .size           _ZN5flash16flash_fwd_kernelI23Flash_fwd_kernel_traitsILi96ELi128ELi64ELi4ELb0ELb0EN7cutlass10bfloat16_tE19Flash_kernel_traitsILi96ELi128ELi64ELi4ES3_EELb0ELb0ELb0ELb0ELb1ELb1ELb1ELb0EEEvNS_16Flash_fwd_paramsE,(.L_x_1037 - _ZN5flash16flash_fwd_kernelI23Flash_fwd_kernel_traitsILi96ELi128ELi64ELi4ELb0ELb0EN7cutlass10bfloat16_tE19Flash_kernel_traitsILi96ELi128ELi64ELi4ES3_EELb0ELb0ELb0ELb0ELb1ELb1ELb1ELb0EEEvNS_16Flash_fwd_paramsE)
        .other          _ZN5flash16flash_fwd_kernelI23Flash_fwd_kernel_traitsILi96ELi128ELi64ELi4ELb0ELb0EN7cutlass10bfloat16_tE19Flash_kernel_traitsILi96ELi128ELi64ELi4ES3_EELb0ELb0ELb0ELb0ELb1ELb1ELb1ELb0EEEvNS_16Flash_fwd_paramsE,@"STO_CUDA_ENTRY STV_DEFAULT"
_ZN5flash16flash_fwd_kernelI23Flash_fwd_kernel_traitsILi96ELi128ELi64ELi4ELb0ELb0EN7cutlass10bfloat16_tE19Flash_kernel_traitsILi96ELi128ELi64ELi4ES3_EELb0ELb0ELb0ELb0ELb1ELb1ELb1ELb0EEEvNS_16Flash_fwd_paramsE:
.text._ZN5flash16flash_fwd_kernelI23Flash_fwd_kernel_traitsILi96ELi128ELi64ELi4ELb0ELb0EN7cutlass10bfloat16_tE19Flash_kernel_traitsILi96ELi128ELi64ELi4ES3_EELb0ELb0ELb0ELb0ELb1ELb1ELb1ELb0EEEvNS_16Flash_fwd_paramsE:
[----:B------:R-:W-:Y:S02]  /*0000*/  MOV R1, c[0x0][0x28] ;  /* 0x00000a0000017a02 */ /* 0x000fe40000000f00 */
[----:B------:R-:W1:Y:S01]  /*0010*/  S2R R27, SR_CTAID.Y ;  /* 0x00000000001b7919 */ /* 0x000e620000002600 */
[----:B------:R-:W-:Y:S01]  /*0020*/  ISETP.NE.U32.AND P2, PT, RZ, c[0x0][0x258], PT ;  /* 0x00009600ff007a0c */ /* 0x000fe20003f45070 */
[----:B------:R-:W-:Y:S01]  /*0030*/  IMAD.MOV.U32 R6, RZ, RZ, RZ ;  /* 0x000000ffff067224 */ /* 0x000fe200078e00ff */
[----:B------:R-:W-:Y:S01]  /*0040*/  ISETP.NE.U32.AND P0, PT, RZ, c[0x0][0x250], PT ;  /* 0x00009400ff007a0c */ /* 0x000fe20003f05070 */
[----:B------:R-:W-:Y:S01]  /*0050*/  ULDC.64 UR8, c[0x0][0x118] ;  /* 0x0000460000087ab9 */ /* 0x000fe20000000a00 */
[----:B------:R-:W-:Y:S02]  /*0060*/  ISETP.NE.AND.EX P2, PT, RZ, c[0x0][0x25c], PT, P2 ;  /* 0x00009700ff007a0c */ /* 0x000fe40003f45320 */
[----:B------:R-:W-:Y:S02]  /*0070*/  ISETP.NE.AND.EX P0, PT, RZ, c[0x0][0x254], PT, P0 ;  /* 0x00009500ff007a0c */ /* 0x000fe40003f05300 */
[----:B------:R-:W-:-:S09]  /*0080*/  IADD3 R1, R1, -0x38, RZ ;  /* 0xffffffc801017810 */ /* 0x000fd20007ffe0ff */
        /* <DEDUP_REMOVED lines=15> */
[----:B------:R-:W1:Y:S01]  /*0180*/  S2R R157, SR_TID.X ;  /* 0x00000000009d7919 */ /* 0x000e620000002100 */
[----:B------:R-:W-:Y:S02]  /*0190*/  IABS R0, c[0x0][0x1c8] ;  /* 0x0000720000007a13 */ /* 0x000fe40000000000 */
[----:B------:R-:W-:Y:S01]  /*01a0*/  SHF.R.S32.HI R26, RZ, 0x1f, R27 ;  /* 0x0000001fff1a7819 */ /* 0x000fe2000001141b */
[----:B------:R-:W2:Y:S01]  /*01b0*/  S2R R28, SR_CTAID.Z ;  /* 0x00000000001c7919 */ /* 0x000ea20000002700 */
[----:B------:R-:W-:Y:S02]  /*01c0*/  MOV R25, R0 ;  /* 0x0000000000197202 */ /* 0x000fe40000000f00 */
[----:B------:R-:W-:Y:S02]  /*01d0*/  IADD3 R0, R144, 0x3f, RZ ;  /* 0x0000003f90007810 */ /* 0x000fe40007ffe0ff */
[----:B------:R-:W3:Y:S01]  /*01e0*/  I2F.RP R4, R25 ;  /* 0x0000001900047306 */ /* 0x000ee20000209400 */
[----:B------:R-:W-:-:S02]  /*01f0*/  MOV R159, c[0x0][0x198] ;  /* 0x00006600009f7a02 */ /* 0x000fc40000000f00 */
[----:B------:R-:W-:-:S03]  /*0200*/  SHF.R.S32.HI R2, RZ, 0x1f, R0 ;  /* 0x0000001fff027819 */ /* 0x000fc60000011400 */
[----:B------:R-:W-:Y:S01]  /*0210*/  IMAD.SHL.U32 R175, R159, 0x40, RZ ;  /* 0x000000409faf7824 */ /* 0x000fe200078e00ff */
[----:B------:R-:W-:Y:S02]  /*0220*/  LEA.HI R227, R2, R0, RZ, 0x6 ;  /* 0x0000000002e37211 */ /* 0x000fe400078f30ff */
[----:B-1----:R-:W-:Y:S01]  /*0230*/  SHF.R.S32.HI R13, RZ, 0x1f, R157 ;  /* 0x0000001fff0d7819 */ /* 0x002fe2000001149d */
[----:B---3--:R-:W1:Y:S03]  /*0240*/  MUFU.RCP R4, R4 ;  /* 0x0000000400047308 */ /* 0x008e660000001000 */
[----:B------:R-:W-:Y:S02]  /*0250*/  LEA.HI R5, R13, R157, RZ, 0x2 ;  /* 0x0000009d0d057211 */ /* 0x000fe400078f10ff */
[----:B--2---:R-:W-:Y:S02]  /*0260*/  LOP3.LUT R3, R28, c[0x0][0x1c8], RZ, 0x3c, !PT ;  /* 0x000072001c037a12 */ /* 0x004fe400078e3cff */
[----:B------:R-:W-:-:S02]  /*0270*/  SHF.R.S32.HI R2, RZ, 0x2, R5 ;  /* 0x00000002ff027819 */ /* 0x000fc40000011405 */
[----:B------:R-:W-:Y:S02]  /*0280*/  ISETP.GE.AND P1, PT, R3, RZ, PT ;  /* 0x000000ff0300720c */ /* 0x000fe40003f26270 */
[----:B------:R-:W-:Y:S02]  /*0290*/  LEA.HI R22, R13, R157, RZ, 0x3 ;  /* 0x0000009d0d167211 */ /* 0x000fe400078f18ff */
[C---:B------:R-:W-:Y:S02]  /*02a0*/  LOP3.LUT R3, R5.reuse, 0xfffffffc, RZ, 0xc0, !PT ;  /* 0xfffffffc05037812 */ /* 0x040fe400078ec0ff */
[----:B------:R-:W-:Y:S02]  /*02b0*/  LEA.HI R0, R5, R2, RZ, 0x1 ;  /* 0x0000000205007211 */ /* 0x000fe400078f08ff */
[----:B------:R-:W-:Y:S01]  /*02c0*/  SHF.R.S32.HI R8, RZ, 0x3, R22 ;  /* 0x00000003ff087819 */ /* 0x000fe20000011416 */
[----:B------:R-:W-:Y:S01]  /*02d0*/  IMAD.IADD R7, R157, 0x1, -R3 ;  /* 0x000000019d077824 */ /* 0x000fe200078e0a03 */
[----:B------:R-:W-:-:S02]  /*02e0*/  SHF.R.S32.HI R3, RZ, 0x1f, R2 ;  /* 0x0000001fff037819 */ /* 0x000fc40000011402 */
[----:B------:R-:W-:Y:S02]  /*02f0*/  LOP3.LUT R0, R0, 0x7fffffe, RZ, 0xc0, !PT ;  /* 0x07fffffe00007812 */ /* 0x000fe400078ec0ff */
[----:B-1----:R-:W-:Y:S01]  /*0300*/  IADD3 R4, R4, 0xffffffe, RZ ;  /* 0x0ffffffe04047810 */ /* 0x002fe20007ffe0ff */
[----:B------:R-:W-:Y:S01]  /*0310*/  IMAD.WIDE R16, R16, 0x80, R2 ;  /* 0x0000008010107825 */ /* 0x000fe200078e0202 */
[----:B------:R-:W-:Y:S02]  /*0320*/  LEA.HI R11, R13, R157, RZ, 0x4 ;  /* 0x0000009d0d0b7211 */ /* 0x000fe400078f20ff */
[----:B------:R-:W-:Y:S01]  /*0330*/  SHF.L.U32 R8, R8, 0x6, RZ ;  /* 0x0000000608087819 */ /* 0x000fe200000006ff */
[----:B------:R1:W2:Y:S01]  /*0340*/  F2I.FTZ.U32.TRUNC.NTZ R5, R4 ;  /* 0x0000000400057305 */ /* 0x0002a2000021f000 */
[C---:B------:R-:W-:Y:S01]  /*0350*/  IADD3 R12, P0, R2.reuse, R6, RZ ;  /* 0x00000006020c7210 */ /* 0x040fe20007f1e0ff */
[----:B------:R-:W-:Y:S01]  /*0360*/  IMAD.IADD R18, R2, 0x1, -R0 ;  /* 0x0000000102127824 */ /* 0x000fe200078e0a00 */
[----:B------:R-:W-:-:S02]  /*0370*/  SHF.R.S32.HI R10, RZ, 0x4, R11 ;  /* 0x00000004ff0a7819 */ /* 0x000fc4000001140b */
[----:B------:R-:W-:Y:S02]  /*0380*/  SHF.L.U32 R2, R7, 0x3, RZ ;  /* 0x0000000307027819 */ /* 0x000fe400000006ff */
[----:B------:R-:W-:Y:S02]  /*0390*/  LOP3.LUT R0, R8, 0xc0, RZ, 0xc0, !PT ;  /* 0x000000c008007812 */ /* 0x000fe400078ec0ff */
[----:B------:R-:W-:Y:S02]  /*03a0*/  LEA.HI.X.SX32 R9, R6, R3, 0x1, P0 ;  /* 0x0000000306097211 */ /* 0x000fe400000f0eff */
[----:B------:R-:W-:Y:S02]  /*03b0*/  LEA.HI R3, R11, R10, RZ, 0x1 ;  /* 0x0000000a0b037211 */ /* 0x000fe400078f08ff */
[----:B------:R-:W-:Y:S02]  /*03c0*/  LOP3.LUT R8, R0, 0x18, R2, 0xf8, !PT ;  /* 0x0000001800087812 */ /* 0x000fe400078ef802 */
[----:B------:R-:W-:-:S02]  /*03d0*/  SHF.R.U32.HI R6, RZ, 0x3, R0 ;  /* 0x00000003ff067819 */ /* 0x000fc40000011600 */
[----:B-1----:R-:W-:Y:S02]  /*03e0*/  LOP3.LUT R4, R11, 0xfffffff0, RZ, 0xc0, !PT ;  /* 0xfffffff00b047812 */ /* 0x002fe400078ec0ff */
[----:B------:R-:W-:Y:S02]  /*03f0*/  LOP3.LUT R7, R3, 0xfffffffe, RZ, 0xc0, !PT ;  /* 0xfffffffe03077812 */ /* 0x000fe400078ec0ff */
[----:B------:R-:W-:Y:S01]  /*0400*/  LOP3.LUT R226, R8, R6, RZ, 0x3c, !PT ;  /* 0x0000000608e27212 */ /* 0x000fe200078e3cff */
[----:B------:R-:W-:Y:S01]  /*0410*/  IMAD.IADD R0, R157, 0x1, -R4 ;  /* 0x000000019d007824 */ /* 0x000fe200078e0a04 */
[----:B--2---:R-:W-:Y:S01]  /*0420*/  IADD3 R4, RZ, -R5, RZ ;  /* 0x80000005ff047210 */ /* 0x004fe20007ffe0ff */
[----:B------:R-:W-:Y:S01]  /*0430*/  IMAD.IADD R19, R10, 0x1, -R7 ;  /* 0x000000010a137824 */ /* 0x000fe200078e0a07 */
[----:B------:R-:W-:Y:S02]  /*0440*/  LOP3.LUT R11, R22, 0xfffffff8, RZ, 0xc0, !PT ;  /* 0xfffffff8160b7812 */ /* 0x000fe400078ec0ff */
[----:B------:R-:W-:-:S02]  /*0450*/  LEA.HI R14, R0, R0, RZ, 0x1 ;  /* 0x00000000000e7211 */ /* 0x000fc400078f08ff */
[----:B------:R-:W-:Y:S02]  /*0460*/  SHF.R.S32.HI R8, RZ, 0x1f, R0 ;  /* 0x0000001fff087819 */ /* 0x000fe40000011400 */
[----:B------:R-:W-:Y:S02]  /*0470*/  LOP3.LUT R7, R14, 0x7fffffe, RZ, 0xc0, !PT ;  /* 0x07fffffe0e077812 */ /* 0x000fe400078ec0ff */
[----:B------:R-:W-:Y:S02]  /*0480*/  LEA.HI R21, R8, R0, RZ, 0x3 ;  /* 0x0000000008157211 */ /* 0x000fe400078f18ff */
[----:B------:R-:W-:Y:S01]  /*0490*/  IADD3 R3, -R11, R157, RZ ;  /* 0x0000009d0b037210 */ /* 0x000fe20007ffe1ff */
[----:B------:R-:W-:Y:S01]  /*04a0*/  IMAD.IADD R147, R0, 0x1, -R7 ;  /* 0x0000000100937824 */ /* 0x000fe200078e0a07 */
[----:B------:R-:W-:Y:S01]  /*04b0*/  IABS R23, R28 ;  /* 0x0000001c00177213 */ /* 0x000fe20000000000 */
[----:B------:R-:W-:Y:S01]  /*04c0*/  IMAD R0, R4, R25, RZ ;  /* 0x0000001904007224 */ /* 0x000fe200078e02ff */
[----:B------:R-:W-:Y:S01]  /*04d0*/  LEA.HI R24, R3, R3, RZ, 0x1 ;  /* 0x0000000303187211 */ /* 0x000fe200078f08ff */
[----:B------:R-:W-:Y:S01]  /*04e0*/  IMAD.MOV.U32 R4, RZ, RZ, RZ ;  /* 0x000000ffff047224 */ /* 0x000fe200078e00ff */
[----:B------:R-:W-:Y:S01]  /*04f0*/  SHF.R.S32.HI R29, RZ, 0x1f, R28 ;  /* 0x0000001fff1d7819 */ /* 0x000fe2000001141c */
[----:B------:R-:W-:Y:S01]  /*0500*/  IMAD R7, R26, c[0x0][0x178], RZ ;  /* 0x00005e001a077a24 */ /* 0x000fe200078e02ff */
[----:B------:R-:W-:Y:S01]  /*0510*/  LOP3.LUT R6, R24, 0x3fffffe, RZ, 0xc0, !PT ;  /* 0x03fffffe18067812 */ /* 0x000fe200078ec0ff */
[----:B------:R-:W-:Y:S01]  /*0520*/  IMAD.HI.U32 R4, R5, R0, R4 ;  /* 0x0000000005047227 */ /* 0x000fe200078e0004 */
[----:B------:R-:W-:-:S02]  /*0530*/  LEA.HI R158, R13, R157, RZ, 0x5 ;  /* 0x0000009d0d9e7211 */ /* 0x000fc400078f28ff */
[----:B------:R-:W-:Y:S01]  /*0540*/  IADD3 R20, R3, -R6, RZ ;  /* 0x8000000603147210 */ /* 0x000fe20007ffe0ff */
[----:B------:R-:W-:Y:S01]  /*0550*/  IMAD R0, R9, c[0x0][0x1a0], RZ ;  /* 0x0000680009007a24 */ /* 0x000fe200078e02ff */
[----:B------:R-:W-:Y:S01]  /*0560*/  SHF.R.S32.HI R3, RZ, 0x1f, R2 ;  /* 0x0000001fff037819 */ /* 0x000fe20000011402 */
[----:B------:R-:W-:Y:S01]  /*0570*/  IMAD.HI.U32 R11, R4, R23, RZ ;  /* 0x00000017040b7227 */ /* 0x000fe200078e00ff */
[----:B------:R-:W-:-:S03]  /*0580*/  SHF.R.S32.HI R24, RZ, 0x1, R24 ;  /* 0x00000001ff187819 */ /* 0x000fc60000011418 */
[----:B------:R-:W-:Y:S01]  /*0590*/  IMAD R7, R27, c[0x0][0x17c], R7 ;  /* 0x00005f001b077a24 */ /* 0x000fe200078e0207 */
[----:B------:R-:W-:Y:S01]  /*05a0*/  IADD3 R10, -R11, RZ, RZ ;  /* 0x000000ff0b0a7210 */ /* 0x000fe20007ffe1ff */
[----:B------:R-:W-:-:S04]  /*05b0*/  IMAD.WIDE.U32 R4, R27, c[0x0][0x178], R2 ;  /* 0x00005e001b047a25 */ /* 0x000fc800078e0002 */
[----:B------:R-:W-:Y:S01]  /*05c0*/  IMAD R10, R25, R10, R23 ;  /* 0x0000000a190a7224 */ /* 0x000fe200078e0217 */
[----:B------:R-:W-:Y:S01]  /*05d0*/  SHF.R.S32.HI R23, RZ, 0x5, R158 ;  /* 0x00000005ff177819 */ /* 0x000fe2000001149e */
[----:B------:R-:W-:Y:S02]  /*05e0*/  IMAD R6, R9, c[0x0][0x198], RZ ;  /* 0x0000660009067a24 */ /* 0x000fe400078e02ff */
[C---:B------:R-:W-:Y:S01]  /*05f0*/  IMAD R15, R12.reuse, c[0x0][0x1a4], R0 ;  /* 0x000069000c0f7a24 */ /* 0x040fe200078e0200 */
[----:B------:R-:W-:Y:S01]  /*0600*/  ISETP.GT.U32.AND P2, PT, R25, R10, PT ;  /* 0x0000000a1900720c */ /* 0x000fe20003f44070 */
[----:B------:R-:W-:Y:S02]  /*0610*/  IMAD.IADD R5, R5, 0x1, R7 ;  /* 0x0000000105057824 */ /* 0x000fe400078e0207 */
[----:B------:R-:W-:Y:S02]  /*0620*/  IMAD R0, R29, c[0x0][0x1a8], RZ ;  /* 0x00006a001d007a24 */ /* 0x000fe400078e02ff */
[----:B------:R-:W-:-:S02]  /*0630*/  IMAD R13, R12, c[0x0][0x19c], R6 ;  /* 0x000067000c0d7a24 */ /* 0x000fc400078e0206 */
[----:B------:R-:W-:-:S04]  /*0640*/  IMAD.WIDE.U32 R8, R12, c[0x0][0x198], R2 ;  /* 0x000066000c087a25 */ /* 0x000fc800078e0002 */
[----:B------:R-:W-:Y:S02]  /*0650*/  IMAD.WIDE.U32 R6, R12, c[0x0][0x1a0], R2 ;  /* 0x000068000c067a25 */ /* 0x000fe400078e0002 */
[-C--:B------:R-:W-:Y:S02]  /*0660*/  @!P2 IADD3 R10, R10, -R25.reuse, RZ ;  /* 0x800000190a0aa210 */ /* 0x080fe40007ffe0ff */
[C---:B------:R-:W-:Y:S01]  /*0670*/  IMAD R0, R28.reuse, c[0x0][0x1ac], R0 ;  /* 0x00006b001c007a24 */ /* 0x040fe200078e0200 */
[----:B------:R-:W-:Y:S01]  /*0680*/  @!P2 IADD3 R11, R11, 0x1, RZ ;  /* 0x000000010b0ba810 */ /* 0x000fe20007ffe0ff */
[----:B------:R-:W-:Y:S01]  /*0690*/  IMAD.WIDE.U32 R2, R28, c[0x0][0x1a8], R4 ;  /* 0x00006a001c027a25 */ /* 0x000fe200078e0004 */
[----:B------:R-:W-:Y:S02]  /*06a0*/  LEA R4, R23, R18, 0x3 ;  /* 0x0000001217047211 */ /* 0x000fe400078e18ff */
[----:B------:R-:W-:Y:S01]  /*06b0*/  ISETP.GE.U32.AND P3, PT, R10, R25, PT ;  /* 0x000000190a00720c */ /* 0x000fe20003f66070 */
[----:B------:R-:W-:Y:S01]  /*06c0*/  IMAD.IADD R3, R3, 0x1, R0 ;  /* 0x0000000103037824 */ /* 0x000fe200078e0200 */
[----:B------:R-:W-:Y:S01]  /*06d0*/  LEA R226, R4, R226, 0x5 ;  /* 0x000000e204e27211 */ /* 0x000fe200078e28ff */
[----:B------:R-:W-:Y:S01]  /*06e0*/  IMAD R12, R17, c[0x0][0x190], RZ ;  /* 0x00006400110c7a24 */ /* 0x000fe200078e02ff */
[----:B------:R-:W-:Y:S01]  /*06f0*/  SHF.R.S32.HI R0, RZ, 0x1f, R14 ;  /* 0x0000001fff007819 */ /* 0x000fe2000001140e */
[----:B------:R-:W-:Y:S01]  /*0700*/  IMAD.WIDE.U32 R4, R16, c[0x0][0x190], R2 ;  /* 0x0000640010047a25 */ /* 0x000fe200078e0002 */
[----:B------:R-:W-:-:S02]  /*0710*/  SHF.R.S32.HI R3, RZ, 0x1, R14 ;  /* 0x00000001ff037819 */ /* 0x000fc4000001140e */
[----:B------:R-:W-:Y:S01]  /*0720*/  IADD3 R7, R7, R15, RZ ;  /* 0x0000000f07077210 */ /* 0x000fe20007ffe0ff */
[----:B------:R-:W-:Y:S01]  /*0730*/  IMAD R12, R16, c[0x0][0x194], R12 ;  /* 0x00006500100c7a24 */ /* 0x000fe200078e020c */
[----:B------:R-:W-:Y:S01]  /*0740*/  LEA.HI R0, R0, R3, RZ, 0x2 ;  /* 0x0000000300007211 */ /* 0x000fe200078f10ff */
[----:B------:R-:W-:Y:S01]  /*0750*/  IMAD R2, R26, c[0x0][0x180], RZ ;  /* 0x000060001a027a24 */ /* 0x000fe200078e02ff */
[----:B------:R-:W-:Y:S01]  /*0760*/  SHF.L.U32 R226, R226, 0x1, RZ ;  /* 0x00000001e2e27819 */ /* 0x000fe200000006ff */
[----:B------:R-:W-:Y:S01]  /*0770*/  IMAD.IADD R12, R5, 0x1, R12 ;  /* 0x00000001050c7824 */ /* 0x000fe200078e020c */
[----:B------:R-:W-:Y:S01]  /*0780*/  LOP3.LUT R0, R0, 0xfffffffc, RZ, 0xc0, !PT ;  /* 0xfffffffc00007812 */ /* 0x000fe200078ec0ff */
[C---:B------:R-:W-:Y:S01]  /*0790*/  IMAD R10, R27.reuse, c[0x0][0x184], R2 ;  /* 0x000061001b0a7a24 */ /* 0x040fe200078e0202 */
[----:B------:R-:W-:Y:S01]  /*07a0*/  LEA R2, P0, R4, c[0x0][0x160], 0x1 ;  /* 0x0000580004027a11 */ /* 0x000fe200078008ff */
[----:B------:R-:W-:Y:S01]  /*07b0*/  IMAD.WIDE.U32 R6, R27, c[0x0][0x188], R6 ;  /* 0x000062001b067a25 */ /* 0x000fe200078e0006 */
[----:B------:R-:W-:-:S02]  /*07c0*/  IADD3 R36, R3, -R0, RZ ;  /* 0x8000000003247210 */ /* 0x000fc40007ffe0ff */
[----:B------:R-:W-:Y:S01]  /*07d0*/  LEA.HI.X R3, R4, c[0x0][0x164], R12, 0x1, P0 ;  /* 0x0000590004037a11 */ /* 0x000fe200000f0c0c */
[----:B------:R-:W-:Y:S01]  /*07e0*/  IMAD.IADD R9, R9, 0x1, R13 ;  /* 0x0000000109097824 */ /* 0x000fe200078e020d */
[----:B------:R-:W-:Y:S01]  /*07f0*/  ISETP.NE.AND P0, PT, RZ, c[0x0][0x1c8], PT ;  /* 0x00007200ff007a0c */ /* 0x000fe20003f05270 */
[----:B------:R-:W-:Y:S01]  /*0800*/  IMAD R13, R26, c[0x0][0x188], RZ ;  /* 0x000062001a0d7a24 */ /* 0x000fe200078e02ff */
[----:B------:R-:W-:Y:S01]  /*0810*/  @P3 IADD3 R11, R11, 0x1, RZ ;  /* 0x000000010b0b3810 */ /* 0x000fe20007ffe0ff */
[----:B------:R-:W-:Y:S01]  /*0820*/  IMAD.WIDE.U32 R8, R27, c[0x0][0x180], R8 ;  /* 0x000060001b087a25 */ /* 0x000fe200078e0008 */
[----:B------:R-:W-:Y:S01]  /*0830*/  MOV R4, R6 ;  /* 0x0000000600047202 */ /* 0x000fe20000000f00 */
[----:B------:R1:W-:Y:S01]  /*0840*/  LDGSTS.E.BYPASS.LTC128B.128 [R226], [R2.64] ;  /* 0x0000000002e27fae */ /* 0x0003e2000b901d48 */
[----:B------:R-:W-:Y:S01]  /*0850*/  MOV R14, c[0x0][0x190] ;  /* 0x00006400000e7a02 */ /* 0x000fe20000000f00 */
[----:B------:R-:W-:Y:S01]  /*0860*/  IMAD.MOV.U32 R0, RZ, RZ, R11 ;  /* 0x000000ffff007224 */ /* 0x000fe200078e000b */
[----:B------:R-:W-:Y:S01]  /*0870*/  IADD3 R9, R9, R10, RZ ;  /* 0x0000000a09097210 */ /* 0x000fe20007ffe0ff */
[----:B------:R-:W-:Y:S01]  /*0880*/  IMAD R13, R27, c[0x0][0x18c], R13 ;  /* 0x000063001b0d7a24 */ /* 0x000fe200078e020d */
[----:B------:R-:W-:Y:S01]  /*0890*/  SHF.L.U32 R16, R14, 0x6, RZ ;  /* 0x000000060e107819 */ /* 0x000fe200000006ff */
[----:B------:R-:W-:Y:S01]  /*08a0*/  IMAD.MOV.U32 R15, RZ, RZ, 0x6 ;  /* 0x00000006ff0f7424 */ /* 0x000fe200078e00ff */
[----:B------:R-:W-:Y:S01]  /*08b0*/  @!P1 IADD3 R0, -R0, RZ, RZ ;  /* 0x000000ff00009210 */ /* 0x000fe20007ffe1ff */
[----:B------:R-:W-:Y:S01]  /*08c0*/  IMAD.IADD R5, R7, 0x1, R13 ;  /* 0x0000000107057824 */ /* 0x000fe200078e020d */
[----:B------:R-:W-:Y:S01]  /*08d0*/  @!P0 LOP3.LUT R0, RZ, c[0x0][0x1c8], RZ, 0x33, !PT ;  /* 0x00007200ff008a12 */ /* 0x000fe200078e33ff */
[----:B------:R1:W-:Y:S01]  /*08e0*/  LDGSTS.E.BYPASS.LTC128B.128 [R226+0x2000], [R2.64+0x40] ;  /* 0x0200004002e27fae */ /* 0x0003e2000b901d48 */
[----:B------:R-:W-:-:S02]  /*08f0*/  SHF.L.U64.HI R14, R14, R15, c[0x0][0x194] ;  /* 0x000065000e0e7619 */ /* 0x000fc4000001020f */
[----:B------:R-:W-:Y:S01]  /*0900*/  SHF.R.S32.HI R6, RZ, 0x1f, R0 ;  /* 0x0000001fff067819 */ /* 0x000fe20000011400 */
[----:B------:R1:W-:Y:S01]  /*0910*/  LDGSTS.E.BYPASS.LTC128B.128 [R226+0x4000], [R2.64+0x80] ;  /* 0x0400008002e27fae */ /* 0x0003e2000b901d48 */
[----:B------:R-:W-:Y:S01]  /*0920*/  IMAD.WIDE.U32 R32, R0, c[0x0][0x1b0], R8 ;  /* 0x00006c0000207a25 */ /* 0x000fe200078e0008 */
[----:B------:R-:W-:Y:S02]  /*0930*/  SHF.L.U64.HI R202, R159, R15, c[0x0][0x19c] ;  /* 0x000067009fca7619 */ /* 0x000fe4000001020f */
[----:B------:R-:W-:Y:S01]  /*0940*/  LEA.HI.SX32 R11, R227, 0xffffffff, 0x1a ;  /* 0xffffffffe30b7811 */ /* 0x000fe200078fd2ff */
[----:B------:R-:W-:Y:S01]  /*0950*/  IMAD R7, R6, c[0x0][0x1b0], RZ ;  /* 0x00006c0006077a24 */ /* 0x000fe200078e02ff */
[----:B------:R-:W-:Y:S01]  /*0960*/  MOV R200, R32 ;  /* 0x0000002000c87202 */ /* 0x000fe20000000f00 */
[----:B------:R-:W-:Y:S01]  /*0970*/  IMAD.WIDE.U32 R30, R0, c[0x0][0x1b8], R4 ;  /* 0x00006e00001e7a25 */ /* 0x000fe200078e0004 */
[----:B------:R-:W-:Y:S01]  /*0980*/  SHF.R.S32.HI R13, RZ, 0x1f, R11 ;  /* 0x0000001fff0d7819 */ /* 0x000fe2000001140b */
[----:B------:R-:W-:Y:S01]  /*0990*/  STL.64 [R1+0x28], R32 ;  /* 0x0000282001007387 */ /* 0x000fe20000100a00 */
[----:B------:R-:W-:Y:S01]  /*09a0*/  LOP3.LUT P1, RZ, R36, 0x2, RZ, 0xc0, !PT ;  /* 0x0000000224ff7812 */ /* 0x000fe2000782c0ff */
[----:B------:R-:W-:-:S02]  /*09b0*/  IMAD R7, R0, c[0x0][0x1b4], R7 ;  /* 0x00006d0000077a24 */ /* 0x000fc400078e0207 */
[----:B------:R-:W-:Y:S01]  /*09c0*/  IMAD R6, R6, c[0x0][0x1b8], RZ ;  /* 0x00006e0006067a24 */ /* 0x000fe200078e02ff */
[----:B------:R-:W-:Y:S01]  /*09d0*/  STL.64 [R1+0x20], R30 ;  /* 0x0000201e01007387 */ /* 0x000fe20000100a00 */
[----:B------:R-:W-:Y:S01]  /*09e0*/  IMAD R10, R202, R11, RZ ;  /* 0x0000000bca0a7224 */ /* 0x000fe200078e02ff */
[----:B------:R-:W-:Y:S01]  /*09f0*/  IADD3 R201, R33, R7, RZ ;  /* 0x0000000721c97210 */ /* 0x000fe20007ffe0ff */
[----:B------:R-:W-:Y:S02]  /*0a00*/  IMAD R12, R0, c[0x0][0x1bc], R6 ;  /* 0x00006f00000c7a24 */ /* 0x000fe400078e0206 */
[-C--:B------:R-:W-:Y:S01]  /*0a10*/  IMAD R0, R13, R175.reuse, R10 ;  /* 0x000000af0d007224 */ /* 0x080fe200078e020a */
[----:B------:R-:W-:Y:S01]  /*0a20*/  LEA R10, R19, R20, 0x3 ;  /* 0x00000014130a7211 */ /* 0x000fe200078e18ff */
[----:B------:R-:W-:Y:S01]  /*0a30*/  IMAD.WIDE.U32 R8, R11, R175, R200 ;  /* 0x000000af0b087225 */ /* 0x000fe200078e00c8 */
[----:B------:R-:W-:Y:S03]  /*0a40*/  STL.64 [R1+0x18], R200 ;  /* 0x000018c801007387 */ /* 0x000fe60000100a00 */
[----:B------:R-:W-:Y:S01]  /*0a50*/  IMAD.IADD R0, R9, 0x1, R0 ;  /* 0x0000000109007824 */ /* 0x000fe200078e0200 */
[----:B-1----:R-:W-:-:S04]  /*0a60*/  IADD3 R2, P0, R16, R2, RZ ;  /* 0x0000000210027210 */ /* 0x002fc80007f1e0ff */
[----:B------:R-:W-:Y:S02]  /*0a70*/  IADD3.X R3, R14, R3, RZ, P0, !PT ;  /* 0x000000030e037210 */ /* 0x000fe400007fe4ff */
[----:B------:R-:W-:-:S03]  /*0a80*/  IADD3 R4, P0, R16, R2, RZ ;  /* 0x0000000210047210 */ /* 0x000fc60007f1e0ff */
[----:B------:R1:W-:Y:S02]  /*0a90*/  LDGSTS.E.BYPASS.LTC128B.128 [R226+0x800], [R2.64] ;  /* 0x0080000002e27fae */ /* 0x0003e4000b901d48 */
[----:B------:R-:W-:Y:S01]  /*0aa0*/  IMAD.X R5, R14, 0x1, R3, P0 ;  /* 0x000000010e057824 */ /* 0x000fe200000e0603 */
[----:B------:R-:W-:Y:S01]  /*0ab0*/  IADD3 R6, P0, R16, R4, RZ ;  /* 0x0000000410067210 */ /* 0x000fe20007f1e0ff */
[----:B------:R1:W-:Y:S03]  /*0ac0*/  LDGSTS.E.BYPASS.LTC128B.128 [R226+0x2800], [R2.64+0x40] ;  /* 0x0280004002e27fae */ /* 0x0003e6000b901d48 */
[----:B------:R-:W-:Y:S01]  /*0ad0*/  IADD3.X R7, R14, R5, RZ, P0, !PT ;  /* 0x000000050e077210 */ /* 0x000fe200007fe4ff */
[----:B------:R1:W-:Y:S04]  /*0ae0*/  LDGSTS.E.BYPASS.LTC128B.128 [R226+0x4800], [R2.64+0x80] ;  /* 0x0480008002e27fae */ /* 0x0003e8000b901d48 */
[----:B------:R2:W-:Y:S04]  /*0af0*/  LDGSTS.E.BYPASS.LTC128B.128 [R226+0x1000], [R4.64] ;  /* 0x0100000004e27fae */ /* 0x0005e8000b901d48 */
[----:B------:R2:W-:Y:S04]  /*0b00*/  LDGSTS.E.BYPASS.LTC128B.128 [R226+0x3000], [R4.64+0x40] ;  /* 0x0300004004e27fae */ /* 0x0005e8000b901d48 */
[----:B------:R2:W-:Y:S04]  /*0b10*/  LDGSTS.E.BYPASS.LTC128B.128 [R226+0x5000], [R4.64+0x80] ;  /* 0x0500008004e27fae */ /* 0x0005e8000b901d48 */
[----:B------:R3:W-:Y:S04]  /*0b20*/  LDGSTS.E.BYPASS.LTC128B.128 [R226+0x1800], [R6.64] ;  /* 0x0180000006e27fae */ /* 0x0007e8000b901d48 */
[----:B------:R3:W-:Y:S04]  /*0b30*/  LDGSTS.E.BYPASS.LTC128B.128 [R226+0x3800], [R6.64+0x40] ;  /* 0x0380004006e27fae */ /* 0x0007e8000b901d48 */
[----:B------:R3:W-:Y:S01]  /*0b40*/  LDGSTS.E.BYPASS.LTC128B.128 [R226+0x5800], [R6.64+0x80] ;  /* 0x0580008006e27fae */ /* 0x0007e2000b901d48 */
[----:B-1----:R-:W-:-:S04]  /*0b50*/  LEA R2, P0, R8, c[0x0][0x168], 0x1 ;  /* 0x00005a0008027a11 */ /* 0x002fc800078008ff */
[----:B------:R-:W-:Y:S01]  /*0b60*/  LEA.HI.X R3, R8, c[0x0][0x16c], R0, 0x1, P0 ;  /* 0x00005b0008037a11 */ /* 0x000fe200000f0c00 */
[----:B------:R-:W-:Y:S02]  /*0b70*/  IMAD R0, R13, c[0x0][0x1a0], RZ ;  /* 0x000068000d007a24 */ /* 0x000fe400078e02ff */
[----:B------:R-:W-:Y:S02]  /*0b80*/  IMAD.WIDE.U32 R8, R11, c[0x0][0x1a0], RZ ;  /* 0x000068000b087a25 */ /* 0x000fe400078e00ff */
[----:B------:R1:W-:Y:S01]  /*0b90*/  LDGSTS.E.BYPASS.LTC128B.128 [R226+0x6000], [R2.64] ;  /* 0x0600000002e27fae */ /* 0x0003e2000b901d48 */
[----:B--2---:R-:W-:-:S03]  /*0ba0*/  IADD3 R4, P0, R175, R2, RZ ;  /* 0x00000002af047210 */ /* 0x004fc60007f1e0ff */
[----:B------:R1:W-:Y:S01]  /*0bb0*/  LDGSTS.E.BYPASS.LTC128B.128 [R226+0x7000], [R2.64+0x40] ;  /* 0x0700004002e27fae */ /* 0x0003e2000b901d48 */
[----:B------:R-:W-:-:S03]  /*0bc0*/  IADD3.X R5, R202, R3, RZ, P0, !PT ;  /* 0x00000003ca057210 */ /* 0x000fc600007fe4ff */
[----:B------:R1:W-:Y:S04]  /*0bd0*/  LDGSTS.E.BYPASS.LTC128B.128 [R226+0x8000], [R2.64+0x80] ;  /* 0x0800008002e27fae */ /* 0x0003e8000b901d48 */
[----:B------:R2:W-:Y:S01]  /*0be0*/  LDGSTS.E.BYPASS.LTC128B.128 [R226+0x6800], [R4.64] ;  /* 0x0680000004e27fae */ /* 0x0005e2000b901d48 */
[----:B---3--:R-:W-:-:S03]  /*0bf0*/  IMAD.SHL.U32 R7, R21, 0x20, RZ ;  /* 0x0000002015077824 */ /* 0x008fc600078e00ff */
[----:B------:R2:W-:Y:S04]  /*0c00*/  LDGSTS.E.BYPASS.LTC128B.128 [R226+0x7800], [R4.64+0x40] ;  /* 0x0780004004e27fae */ /* 0x0005e8000b901d48 */
[----:B------:R2:W-:Y:S01]  /*0c10*/  LDGSTS.E.BYPASS.LTC128B.128 [R226+0x8800], [R4.64+0x80] ;  /* 0x0880008004e27fae */ /* 0x0005e2000b901d48 */
[----:B------:R-:W-:Y:S01]  /*0c20*/  LOP3.LUT R146, R7, 0xffffff00, RZ, 0xc0, !PT ;  /* 0xffffff0007927812 */ /* 0x000fe200078ec0ff */
[----:B------:R-:W-:Y:S02]  /*0c30*/  IMAD.MOV.U32 R7, RZ, RZ, c[0x0][0x1a0] ;  /* 0x00006800ff077624 */ /* 0x000fe400078e00ff */
[----:B------:R-:W0:Y:S01]  /*0c40*/  LDGDEPBAR ;  /* 0x00000000000079af */ /* 0x000e220000000000 */
[----:B-1----:R-:W-:Y:S01]  /*0c50*/  IMAD R2, R11, c[0x0][0x1a4], R0 ;  /* 0x000069000b027a24 */ /* 0x002fe200078e0200 */
[----:B------:R-:W-:-:S02]  /*0c60*/  SHF.L.U32 R0, R24, 0x6, RZ ;  /* 0x0000000618007819 */ /* 0x000fc400000006ff */
[----:B------:R-:W-:Y:S02]  /*0c70*/  SHF.L.U32 R3, R19, 0x3, RZ ;  /* 0x0000000313037819 */ /* 0x000fe400000006ff */
[----:B------:R-:W-:Y:S02]  /*0c80*/  LOP3.LUT R0, R0, 0xc0, RZ, 0xc0, !PT ;  /* 0x000000c000007812 */ /* 0x000fe400078ec0ff */
[----:B------:R-:W-:Y:S02]  /*0c90*/  IADD3 R11, R31, R12, RZ ;  /* 0x0000000c1f0b7210 */ /* 0x000fe40007ffe0ff */
[----:B------:R-:W-:Y:S02]  /*0ca0*/  LOP3.LUT R6, R0, 0x8, R22, 0xf8, !PT ;  /* 0x0000000800067812 */ /* 0x000fe400078ef816 */
[----:B------:R-:W-:Y:S01]  /*0cb0*/  SHF.L.U32 R12, R7, 0x6, RZ ;  /* 0x00000006070c7819 */ /* 0x000fe200000006ff */
[----:B------:R1:W-:Y:S01]  /*0cc0*/  STL [R1+0x10], R11 ;  /* 0x0000100b01007387 */ /* 0x0003e20000100800 */
[----:B--2---:R-:W-:Y:S01]  /*0cd0*/  IADD3 R4, R9, R2, RZ ;  /* 0x0000000209047210 */ /* 0x004fe20007ffe0ff */
[----:B------:R-:W-:-:S04]  /*0ce0*/  DEPBAR.LE SB0, 0x0 ;  /* 0x000080000000791a */ /* 0x000fc80000000000 */
[----:B------:R-:W-:Y:S01]  /*0cf0*/  SHF.R.U32.HI R2, RZ, 0x3, R0 ;  /* 0x00000003ff027819 */ /* 0x000fe20000011600 */
[----:B------:R-:W-:Y:S01]  /*0d00*/  IMAD.SHL.U32 R0, R36, 0x40, RZ ;  /* 0x0000004024007824 */ /* 0x000fe200078e00ff */
[----:B------:R-:W-:Y:S01]  /*0d10*/  BAR.SYNC.DEFER_BLOCKING 0x0 ;  /* 0x0000000000007b1d */ /* 0x000fe20000010000 */
[----:B------:R-:W-:Y:S02]  /*0d20*/  LEA R5, P0, R8, R30, 0x6 ;  /* 0x0000001e08057211 */ /* 0x000fe400078030ff */
[----:B------:R-:W-:Y:S02]  /*0d30*/  LOP3.LUT R9, R6, R2, RZ, 0x3c, !PT ;  /* 0x0000000206097212 */ /* 0x000fe400078e3cff */
[----:B------:R-:W-:Y:S02]  /*0d40*/  LOP3.LUT R0, R0, 0xc0, RZ, 0xc0, !PT ;  /* 0x000000c000007812 */ /* 0x000fe400078ec0ff */
[----:B------:R-:W-:Y:S02]  /*0d50*/  LEA.HI.X R6, R8, R11, R4, 0x6, P0 ;  /* 0x0000000b08067211 */ /* 0x000fe400000f3404 */
[----:B------:R-:W-:-:S02]  /*0d60*/  LOP3.LUT R3, R0, 0x8, R3, 0xf8, !PT ;  /* 0x0000000800037812 */ /* 0x000fc400078ef803 */
[----:B------:R-:W-:Y:S02]  /*0d70*/  SHF.R.U32.HI R2, RZ, 0x3, R0 ;  /* 0x00000003ff027819 */ /* 0x000fe40000011600 */
[----:B------:R-:W-:Y:S02]  /*0d80*/  LEA R0, R23, R146, 0x9 ;  /* 0x0000009217007211 */ /* 0x000fe400078e48ff */
[----:B------:R-:W-:Y:S02]  /*0d90*/  LEA R4, P0, R5, c[0x0][0x170], 0x1 ;  /* 0x00005c0005047a11 */ /* 0x000fe400078008ff */
[----:B------:R-:W-:Y:S01]  /*0da0*/  LOP3.LUT R145, R3, R2, RZ, 0x3c, !PT ;  /* 0x0000000203917212 */ /* 0x000fe200078e3cff */
[----:B------:R-:W-:Y:S01]  /*0db0*/  IMAD R2, R147, 0x20, R0 ;  /* 0x0000002093027824 */ /* 0x000fe200078e0200 */
[----:B------:R-:W-:Y:S02]  /*0dc0*/  LEA.HI.X R5, R5, c[0x0][0x174], R6, 0x1, P0 ;  /* 0x00005d0005057a11 */ /* 0x000fe400000f0c06 */
[----:B-1----:R-:W-:-:S02]  /*0dd0*/  SHF.L.U64.HI R11, R7, R15, c[0x0][0x1a4] ;  /* 0x00006900070b7619 */ /* 0x002fc4000001020f */
[----:B------:R-:W-:Y:S01]  /*0de0*/  IADD3 R6, P0, R12, R4, RZ ;  /* 0x000000040c067210 */ /* 0x000fe20007f1e0ff */
[----:B------:R-:W-:Y:S01]  /*0df0*/  @!PT LDS RZ, [RZ] ;  /* 0x00000000fffff984 */ /* 0x000fe20000000800 */
[----:B------:R-:W-:Y:S01]  /*0e00*/  @!PT LDS RZ, [RZ] ;  /* 0x00000000fffff984 */ /* 0x000fe20000000800 */
[----:B------:R-:W-:Y:S01]  /*0e10*/  @!PT LDS RZ, [RZ] ;  /* 0x00000000fffff984 */ /* 0x000fe20000000800 */
[----:B------:R1:W-:Y:S01]  /*0e20*/  LDGSTS.E.BYPASS.LTC128B.128 [R226+0x9000], [R4.64] ;  /* 0x0900000004e27fae */ /* 0x0003e2000b901d48 */
[----:B------:R-:W-:Y:S02]  /*0e30*/  LEA R0, R10, R9, 0x5 ;  /* 0x000000090a007211 */ /* 0x000fe400078e28ff */
[----:B------:R-:W-:Y:S01]  /*0e40*/  IADD3 R2, R145, R2, RZ ;  /* 0x0000000291027210 */ /* 0x000fe20007ffe0ff */
[----:B------:R-:W-:Y:S01]  /*0e50*/  IMAD.X R7, R11, 0x1, R5, P0 ;  /* 0x000000010b077824 */ /* 0x000fe200000e0605 */
[----:B------:R1:W-:Y:S01]  /*0e60*/  LDGSTS.E.BYPASS.LTC128B.128 [R226+0xa000], [R4.64+0x40] ;  /* 0x0a00004004e27fae */ /* 0x0003e2000b901d48 */
[----:B------:R-:W-:Y:S02]  /*0e70*/  SHF.L.U32 R3, R0, 0x1, RZ ;  /* 0x0000000100037819 */ /* 0x000fe400000006ff */
[----:B------:R-:W-:Y:S01]  /*0e80*/  SHF.L.U32 R224, R2, 0x1, RZ ;  /* 0x0000000102e07819 */ /* 0x000fe200000006ff */
[----:B------:R1:W-:Y:S01]  /*0e90*/  LDGSTS.E.BYPASS.LTC128B.128 [R226+0xb000], [R4.64+0x80] ;  /* 0x0b00008004e27fae */ /* 0x0003e2000b901d48 */
[----:B------:R-:W-:-:S02]  /*0ea0*/  LOP3.LUT P0, RZ, R24, 0x2, RZ, 0xc0, !PT ;  /* 0x0000000218ff7812 */ /* 0x000fc4000780c0ff */
[----:B------:R-:W-:Y:S01]  /*0eb0*/  LEA R223, R0, 0x6000, 0x1 ;  /* 0x0000600000df7811 */ /* 0x000fe200078e08ff */
[----:B------:R2:W-:Y:S04]  /*0ec0*/  LDGSTS.E.BYPASS.LTC128B.128 [R226+0x9800], [R6.64] ;  /* 0x0980000006e27fae */ /* 0x0005e8000b901d48 */
[----:B------:R2:W-:Y:S04]  /*0ed0*/  LDGSTS.E.BYPASS.LTC128B.128 [R226+0xa800], [R6.64+0x40] ;  /* 0x0a80004006e27fae */ /* 0x0005e8000b901d48 */
[----:B------:R2:W-:Y:S04]  /*0ee0*/  LDGSTS.E.BYPASS.LTC128B.128 [R226+0xb800], [R6.64+0x80] ;  /* 0x0b80008006e27fae */ /* 0x0005e8000b901d48 */
[----:B------:R-:W-:Y:S04]  /*0ef0*/  LDSM.16.M88.4 R16, [R224] ;  /* 0x00000000e010783b */ /* 0x000fe80000000200 */
[----:B------:R-:W3:Y:S04]  /*0f00*/  LDSM.16.M88.4 R20, [R3+0x6000] ;  /* 0x006000000314783b */ /* 0x000ee80000000200 */
[----:B------:R-:W4:Y:S01]  /*0f10*/  LDSM.16.M88.4 R12, [R224+0x1000] ;  /* 0x00100000e00c783b */ /* 0x000f220000000200 */
[----:B-1----:R-:W-:-:S03]  /*0f20*/  IMAD.MOV.U32 R4, RZ, RZ, 0x20 ;  /* 0x00000020ff047424 */ /* 0x002fc600078e00ff */
[----:B------:R-:W1:Y:S02]  /*0f30*/  LDSM.16.M88.4 R32, [R3+0x6400] ;  /* 0x006400000320783b */ /* 0x000e640000000200 */
[C---:B------:R-:W-:Y:S02]  /*0f40*/  SEL R2, R4.reuse, 0xffffffe0, !P0 ;  /* 0xffffffe004027807 */ /* 0x040fe40004000000 */
[----:B------:R-:W5:Y:S01]  /*0f50*/  LDSM.16.M88.4 R28, [R3+0x6800] ;  /* 0x00680000031c783b */ /* 0x000f620000000200 */
[----:B------:R-:W-:Y:S02]  /*0f60*/  SEL R4, R4, 0xffffffe0, !P1 ;  /* 0xffffffe004047807 */ /* 0x000fe40004800000 */
[----:B------:R-:W-:Y:S01]  /*0f70*/  IADD3 R222, R223, R2, RZ ;  /* 0x00000002dfde7210 */ /* 0x000fe20007ffe0ff */
[----:B------:R-:W1:Y:S01]  /*0f80*/  LDSM.16.M88.4 R24, [R3+0x6c00] ;  /* 0x006c00000318783b */ /* 0x000e620000000200 */
[----:B------:R-:W-:Y:S01]  /*0f90*/  IADD3 R225, R224, R4, RZ ;  /* 0x00000004e0e17210 */ /* 0x000fe20007ffe0ff */
[----:B------:R-:W-:Y:S01]  /*0fa0*/  IMAD R2, R147, 0x20, R146 ;  /* 0x0000002093027824 */ /* 0x000fe200078e0292 */
[----:B------:R-:W-:Y:S01]  /*0fb0*/  ISETP.GE.AND P0, PT, R144, 0x41, PT ;  /* 0x000000419000780c */ /* 0x000fe20003f06270 */
[----:B------:R-:W-:Y:S04]  /*0fc0*/  LDSM.16.M88.4 R44, [R222] ;  /* 0x00000000de2c783b */ /* 0x000fe80000000200 */
[----:B------:R-:W2:Y:S04]  /*0fd0*/  LDSM.16.M88.4 R40, [R225] ;  /* 0x00000000e128783b */ /* 0x000ea80000000200 */
[----:B------:R-:W2:Y:S04]  /*0fe0*/  LDSM.16.M88.4 R8, [R225+0x1000] ;  /* 0x00100000e108783b */ /* 0x000ea80000000200 */
[----:B------:R-:W-:Y:S04]  /*0ff0*/  LDSM.16.M88.4 R76, [R3+0x7000] ;  /* 0x00700000034c783b */ /* 0x000fe80000000200 */
[----:B------:R-:W2:Y:S01]  /*1000*/  LDSM.16.M88.4 R36, [R224+0x2000] ;  /* 0x00200000e024783b */ /* 0x000ea20000000200 */
[-C--:B---3--:R-:W-:Y:S03]  /*1010*/  HMMA.16816.F32.BF16 R48, R16, R20.reuse, RZ ;  /* 0x000000141030723c */ /* 0x088fe600000418ff */
[----:B------:R-:W3:Y:S04]  /*1020*/  LDSM.16.M88.4 R64, [R222+0x400] ;  /* 0x00040000de40783b */ /* 0x000ee80000000200 */
[----:B------:R-:W2:Y:S01]  /*1030*/  LDSM.16.M88.4 R92, [R222+0x800] ;  /* 0x00080000de5c783b */ /* 0x000ea20000000200 */
[C---:B----4-:R-:W-:Y:S03]  /*1040*/  HMMA.16816.F32.BF16 R52, R12.reuse, R20, RZ ;  /* 0x000000140c34723c */ /* 0x050fe600000418ff */
[----:B------:R-:W4:Y:S04]  /*1050*/  LDSM.16.M88.4 R100, [R222+0xc00] ;  /* 0x000c0000de64783b */ /* 0x000f280000000200 */
[----:B------:R-:W-:Y:S01]  /*1060*/  LDSM.16.M88.4 R56, [R222+0x1000] ;  /* 0x00100000de38783b */ /* 0x000fe20000000200 */
[C---:B------:R-:W-:Y:S03]  /*1070*/  HMMA.16816.F32.BF16 R96, R12.reuse, R22, RZ ;  /* 0x000000160c60723c */ /* 0x040fe600000418ff */
[----:B------:R-:W0:Y:S05]  /*1080*/  LDGDEPBAR ;  /* 0x00000000000079af */ /* 0x000e2a0000000000 */
[C---:B-1----:R-:W-:Y:S08]  /*1090*/  HMMA.16816.F32.BF16 R88, R12.reuse, R32, RZ ;  /* 0x000000200c58723c */ /* 0x042ff000000418ff */
[C---:B-----5:R-:W-:Y:S08]  /*10a0*/  HMMA.16816.F32.BF16 R80, R12.reuse, R28, RZ ;  /* 0x0000001c0c50723c */ /* 0x060ff000000418ff */
[C---:B------:R-:W-:Y:S08]  /*10b0*/  HMMA.16816.F32.BF16 R68, R12.reuse, R24, RZ ;  /* 0x000000180c44723c */ /* 0x040ff000000418ff */
[C---:B------:R-:W-:Y:S08]  /*10c0*/  HMMA.16816.F32.BF16 R84, R12.reuse, R34, RZ ;  /* 0x000000220c54723c */ /* 0x040ff000000418ff */
[C---:B------:R-:W-:Y:S08]  /*10d0*/  HMMA.16816.F32.BF16 R72, R12.reuse, R30, RZ ;  /* 0x0000001e0c48723c */ /* 0x040ff000000418ff */
[----:B------:R-:W-:Y:S08]  /*10e0*/  HMMA.16816.F32.BF16 R60, R12, R26, RZ ;  /* 0x0000001a0c3c723c */ /* 0x000ff000000418ff */
[----:B--2---:R-:W-:Y:S01]  /*10f0*/  HMMA.16816.F32.BF16 R12, R40, R44, R48 ;  /* 0x0000002c280c723c */ /* 0x004fe20000041830 */
[----:B------:R-:W-:Y:S07]  /*1100*/  LDSM.16.M88.4 R48, [R3+0x8000] ;  /* 0x008000000330783b */ /* 0x000fee0000000200 */
[C---:B------:R-:W-:Y:S08]  /*1110*/  HMMA.16816.F32.BF16 R104, R16.reuse, R22, RZ ;  /* 0x000000161068723c */ /* 0x040ff000000418ff */
[C---:B------:R-:W-:Y:S08]  /*1120*/  HMMA.16816.F32.BF16 R20, R16.reuse, R32, RZ ;  /* 0x000000201014723c */ /* 0x040ff000000418ff */
[C---:B------:R-:W-:Y:S01]  /*1130*/  HMMA.16816.F32.BF16 R116, R16.reuse, R34, RZ ;  /* 0x000000221074723c */ /* 0x040fe200000418ff */
[----:B------:R-:W1:Y:S07]  /*1140*/  LDSM.16.M88.4 R32, [R224+0x3000] ;  /* 0x00300000e020783b */ /* 0x000e6e0000000200 */
[C---:B------:R-:W-:Y:S08]  /*1150*/  HMMA.16816.F32.BF16 R108, R16.reuse, R28, RZ ;  /* 0x0000001c106c723c */ /* 0x040ff000000418ff */
[C---:B------:R-:W-:Y:S01]  /*1160*/  HMMA.16816.F32.BF16 R128, R16.reuse, R30, RZ ;  /* 0x0000001e1080723c */ /* 0x040fe200000418ff */
[----:B------:R-:W2:Y:S07]  /*1170*/  LDSM.16.M88.4 R28, [R225+0x2000] ;  /* 0x00200000e11c783b */ /* 0x000eae0000000200 */
[C---:B------:R-:W-:Y:S08]  /*1180*/  HMMA.16816.F32.BF16 R112, R16.reuse, R24, RZ ;  /* 0x000000181070723c */ /* 0x040ff000000418ff */
[----:B------:R-:W-:Y:S01]  /*1190*/  HMMA.16816.F32.BF16 R120, R16, R26, RZ ;  /* 0x0000001a1078723c */ /* 0x000fe200000418ff */
[----:B------:R-:W5:Y:S07]  /*11a0*/  LDSM.16.M88.4 R24, [R225+0x3000] ;  /* 0x00300000e118783b */ /* 0x000f6e0000000200 */
[----:B------:R-:W-:Y:S01]  /*11b0*/  HMMA.16816.F32.BF16 R16, R8, R44, R52 ;  /* 0x0000002c0810723c */ /* 0x000fe20000041834 */
[----:B------:R-:W-:Y:S07]  /*11c0*/  LDSM.16.M88.4 R52, [R222+0x2000] ;  /* 0x00200000de34783b */ /* 0x000fee0000000200 */
[----:B------:R-:W-:Y:S08]  /*11d0*/  HMMA.16816.F32.BF16 R12, R36, R76, R12 ;  /* 0x0000004c240c723c */ /* 0x000ff0000004180c */
[-C--:B---3--:R-:W-:Y:S08]  /*11e0*/  HMMA.16816.F32.BF16 R124, R8, R64.reuse, R88 ;  /* 0x00000040087c723c */ /* 0x088ff00000041858 */
[----:B------:R-:W-:Y:S01]  /*11f0*/  HMMA.16816.F32.BF16 R88, R40, R64, R20 ;  /* 0x000000402858723c */ /* 0x000fe20000041814 */
[----:B------:R-:W3:Y:S07]  /*1200*/  LDSM.16.M88.4 R20, [R224+0x4000] ;  /* 0x00400000e014783b */ /* 0x000eee0000000200 */
[C---:B------:R-:W-:Y:S08]  /*1210*/  HMMA.16816.F32.BF16 R136, R8.reuse, R92, R80 ;  /* 0x0000005c0888723c */ /* 0x040ff00000041850 */
[C---:B----4-:R-:W-:Y:S08]  /*1220*/  HMMA.16816.F32.BF16 R160, R8.reuse, R100, R68 ;  /* 0x0000006408a0723c */ /* 0x050ff00000041844 */
[C---:B------:R-:W-:Y:S08]  /*1230*/  HMMA.16816.F32.BF16 R96, R8.reuse, R46, R96 ;  /* 0x0000002e0860723c */ /* 0x040ff00000041860 */
[C---:B------:R-:W-:Y:S08]  /*1240*/  HMMA.16816.F32.BF16 R132, R8.reuse, R66, R84 ;  /* 0x000000420884723c */ /* 0x040ff00000041854 */
[C---:B------:R-:W-:Y:S08]  /*1250*/  HMMA.16816.F32.BF16 R148, R8.reuse, R94, R72 ;  /* 0x0000005e0894723c */ /* 0x040ff00000041848 */
[----:B------:R-:W-:Y:S08]  /*1260*/  HMMA.16816.F32.BF16 R164, R8, R102, R60 ;  /* 0x0000006608a4723c */ /* 0x000ff0000004183c */
[----:B-1----:R-:W-:Y:S01]  /*1270*/  HMMA.16816.F32.BF16 R8, R32, R76, R16 ;  /* 0x0000004c2008723c */ /* 0x002fe20000041810 */
[----:B------:R-:W1:Y:S07]  /*1280*/  LDSM.16.M88.4 R16, [R224+0x5000] ;  /* 0x00500000e010783b */ /* 0x000e6e0000000200 */
[----:B--2---:R-:W-:Y:S01]  /*1290*/  HMMA.16816.F32.BF16 R60, R28, R56, R12 ;  /* 0x000000381c3c723c */ /* 0x004fe2000004180c */
[----:B------:R-:W2:Y:S07]  /*12a0*/  LDSM.16.M88.4 R12, [R225+0x4000] ;  /* 0x00400000e10c783b */ /* 0x000eae0000000200 */
[----:B------:R-:W-:Y:S08]  /*12b0*/  HMMA.16816.F32.BF16 R68, R40, R46, R104 ;  /* 0x0000002e2844723c */ /* 0x000ff00000041868 */
[----:B-----5:R-:W-:Y:S01]  /*12c0*/  HMMA.16816.F32.BF16 R44, R24, R56, R8 ;  /* 0x00000038182c723c */ /* 0x020fe20000041808 */
[----:B------:R-:W-:Y:S07]  /*12d0*/  LDSM.16.M88.4 R8, [R225+0x5000] ;  /* 0x00500000e108783b */ /* 0x000fee0000000200 */
[----:B---3--:R-:W-:Y:S01]  /*12e0*/  HMMA.16816.F32.BF16 R72, R20, R48, R60 ;  /* 0x000000301448723c */ /* 0x008fe2000004183c */
[----:B------:R-:W3:Y:S07]  /*12f0*/  LDSM.16.M88.4 R60, [R3+0x7400] ;  /* 0x00740000033c783b */ /* 0x000eee0000000200 */
[-C--:B------:R-:W-:Y:S08]  /*1300*/  HMMA.16816.F32.BF16 R68, R36, R78.reuse, R68 ;  /* 0x0000004e2444723c */ /* 0x080ff00000041844 */
[----:B------:R-:W-:Y:S08]  /*1310*/  HMMA.16816.F32.BF16 R76, R32, R78, R96 ;  /* 0x0000004e204c723c */ /* 0x000ff00000041860 */
[----:B------:R-:W-:Y:S01]  /*1320*/  HMMA.16816.F32.BF16 R104, R40, R66, R116 ;  /* 0x000000422868723c */ /* 0x000fe20000041874 */
[----:B------:R-:W4:Y:S07]  /*1330*/  LDSM.16.M88.4 R64, [R222+0x1400] ;  /* 0x00140000de40783b */ /* 0x000f2e0000000200 */
[----:B-1----:R-:W-:Y:S08]  /*1340*/  HMMA.16816.F32.BF16 R44, R16, R48, R44 ;  /* 0x00000030102c723c */ /* 0x002ff0000004182c */
[----:B------:R-:W-:Y:S08]  /*1350*/  HMMA.16816.F32.BF16 R68, R28, R58, R68 ;  /* 0x0000003a1c44723c */ /* 0x000ff00000041844 */
[----:B--2---:R-:W-:Y:S08]  /*1360*/  HMMA.16816.F32.BF16 R80, R12, R52, R72 ;  /* 0x000000340c50723c */ /* 0x004ff00000041848 */
[----:B------:R-:W-:Y:S08]  /*1370*/  HMMA.16816.F32.BF16 R76, R24, R58, R76 ;  /* 0x0000003a184c723c */ /* 0x000ff0000004184c */
[----:B---3--:R-:W-:Y:S08]  /*1380*/  HMMA.16816.F32.BF16 R72, R36, R60, R88 ;  /* 0x0000003c2448723c */ /* 0x008ff00000041858 */
[----:B------:R-:W-:Y:S01]  /*1390*/  HMMA.16816.F32.BF16 R108, R40, R92, R108 ;  /* 0x0000005c286c723c */ /* 0x000fe2000004186c */
[----:B------:R-:W-:-:S07]  /*13a0*/  FMUL.FTZ R0, R80, c[0x0][0x2ec] ;  /* 0x0000bb0050007a20 */ /* 0x000fce0000410000 */
[C---:B------:R-:W-:Y:S01]  /*13b0*/  HMMA.16816.F32.BF16 R140, R40.reuse, R100, R112 ;  /* 0x00000064288c723c */ /* 0x040fe20000041870 */
[----:B------:R1:W2:Y:S07]  /*13c0*/  MUFU.TANH R114, R0 ;  /* 0x0000000000727308 */ /* 0x0002ae0000002400 */
[C---:B------:R-:W-:Y:S08]  /*13d0*/  HMMA.16816.F32.BF16 R128, R40.reuse, R94, R128 ;  /* 0x0000005e2880723c */ /* 0x040ff00000041880 */
[----:B------:R-:W-:Y:S01]  /*13e0*/  HMMA.16816.F32.BF16 R120, R40, R102, R120 ;  /* 0x000000662878723c */ /* 0x000fe20000041878 */
[----:B-1----:R-:W-:-:S04]  /*13f0*/  FMUL.FTZ R0, R81, c[0x0][0x2ec] ;  /* 0x0000bb0051007a20 */ /* 0x002fc80000410000 */
[----:B------:R1:W3:Y:S03]  /*1400*/  MUFU.TANH R103, R0 ;  /* 0x0000000000677308 */ /* 0x0002e60000002400 */
[----:B------:R-:W-:Y:S01]  /*1410*/  HMMA.16816.F32.BF16 R84, R8, R52, R44 ;  /* 0x000000340854723c */ /* 0x000fe2000004182c */
[----:B------:R-:W5:Y:S07]  /*1420*/  LDSM.16.M88.4 R44, [R3+0x8400] ;  /* 0x00840000032c783b */ /* 0x000f6e0000000200 */
[----:B------:R-:W-:Y:S01]  /*1430*/  HMMA.16816.F32.BF16 R40, R32, R60, R124 ;  /* 0x0000003c2028723c */ /* 0x000fe2000004187c */
[----:B-1----:R-:W-:-:S07]  /*1440*/  FMUL.FTZ R0, R82, c[0x0][0x2ec] ;  /* 0x0000bb0052007a20 */ /* 0x002fce0000410000 */
[-C--:B------:R-:W-:Y:S01]  /*1450*/  HMMA.16816.F32.BF16 R56, R20, R50.reuse, R68 ;  /* 0x000000321438723c */ /* 0x080fe20000041844 */
[----:B------:R1:W1:Y:S07]  /*1460*/  MUFU.TANH R115, R0 ;  /* 0x0000000000737308 */ /* 0x00026e0000002400 */
[----:B------:R-:W-:Y:S08]  /*1470*/  HMMA.16816.F32.BF16 R68, R16, R50, R76 ;  /* 0x000000321044723c */ /* 0x000ff0000004184c */
[----:B----4-:R-:W-:Y:S01]  /*1480*/  HMMA.16816.F32.BF16 R72, R28, R64, R72 ;  /* 0x000000401c48723c */ /* 0x010fe20000041848 */
[----:B-1----:R-:W-:-:S04]  /*1490*/  FMUL.FTZ R0, R83, c[0x0][0x2ec] ;  /* 0x0000bb0053007a20 */ /* 0x002fc80000410000 */
[----:B------:R1:W4:Y:S03]  /*14a0*/  MUFU.TANH R126, R0 ;  /* 0x00000000007e7308 */ /* 0x0003260000002400 */
[----:B------:R-:W-:Y:S01]  /*14b0*/  HMMA.16816.F32.BF16 R48, R24, R64, R40 ;  /* 0x000000401830723c */ /* 0x000fe20000041828 */
[----:B------:R-:W2:Y:S07]  /*14c0*/  LDSM.16.M88.4 R40, [R222+0x2400] ;  /* 0x00240000de28783b */ /* 0x000eae0000000200 */
[----:B------:R-:W-:Y:S01]  /*14d0*/  HMMA.16816.F32.BF16 R76, R12, R54, R56 ;  /* 0x000000360c4c723c */ /* 0x000fe20000041838 */
[----:B------:R-:W2:Y:S01]  /*14e0*/  LDSM.16.M88.4 R56, [R3+0x7800] ;  /* 0x007800000338783b */ /* 0x000ea20000000200 */
[----:B-1----:R-:W-:-:S06]  /*14f0*/  FMUL.FTZ R0, R84, c[0x0][0x2ec] ;  /* 0x0000bb0054007a20 */ /* 0x002fcc0000410000 */
[----:B------:R-:W-:Y:S01]  /*1500*/  HMMA.16816.F32.BF16 R88, R8, R54, R68 ;  /* 0x000000360858723c */ /* 0x000fe20000041844 */
[----:B------:R1:W1:Y:S07]  /*1510*/  MUFU.TANH R99, R0 ;  /* 0x0000000000637308 */ /* 0x00026e0000002400 */
[----:B------:R-:W-:Y:S08]  /*1520*/  HMMA.16816.F32.BF16 R52, R36, R62, R104 ;  /* 0x0000003e2434723c */ /* 0x000ff00000041868 */
[----:B-----5:R-:W-:Y:S01]  /*1530*/  HMMA.16816.F32.BF16 R68, R20, R44, R72 ;  /* 0x0000002c1444723c */ /* 0x020fe20000041848 */
[----:B-1----:R-:W-:-:S04]  /*1540*/  FMUL.FTZ R0, R85, c[0x0][0x2ec] ;  /* 0x0000bb0055007a20 */ /* 0x002fc80000410000 */
[----:B------:R1:W1:Y:S03]  /*1550*/  MUFU.TANH R98, R0 ;  /* 0x0000000000627308 */ /* 0x0002660000002400 */
[----:B------:R-:W-:Y:S08]  /*1560*/  HMMA.16816.F32.BF16 R72, R32, R62, R132 ;  /* 0x0000003e2048723c */ /* 0x000ff00000041884 */
[----:B------:R-:W-:Y:S01]  /*1570*/  HMMA.16816.F32.BF16 R60, R28, R66, R52 ;  /* 0x000000421c3c723c */ /* 0x000fe20000041834 */
[----:B------:R-:W5:Y:S01]  /*1580*/  LDSM.16.M88.4 R52, [R222+0x1800] ;  /* 0x00180000de34783b */ /* 0x000f620000000200 */
[----:B-1----:R-:W-:-:S06]  /*1590*/  FMUL.FTZ R0, R86, c[0x0][0x2ec] ;  /* 0x0000bb0056007a20 */ /* 0x002fcc0000410000 */
[----:B------:R-:W-:Y:S01]  /*15a0*/  HMMA.16816.F32.BF16 R48, R16, R44, R48 ;  /* 0x0000002c1030723c */ /* 0x000fe20000041830 */
[----:B------:R1:W1:Y:S02]  /*15b0*/  MUFU.TANH R97, R0 ;  /* 0x0000000000617308 */ /* 0x0002640000002400 */
[----:B-1----:R-:W-:-:S06]  /*15c0*/  FMUL.FTZ R0, R87, c[0x0][0x2ec] ;  /* 0x0000bb0057007a20 */ /* 0x002fcc0000410000 */
[----:B------:R1:W1:Y:S11]  /*15d0*/  MUFU.TANH R96, R0 ;  /* 0x0000000000607308 */ /* 0x0002760000002400 */
[----:B------:R-:W-:Y:S04]  /*15e0*/  @!UPT UIADD3 URZ, URZ, URZ, URZ ;  /* 0x0000003f3f3ff290 */ /* 0x000fe8000fffe03f */
[----:B--2---:R-:W-:Y:S08]  /*15f0*/  HMMA.16816.F32.BF16 R80, R8, R40, R48 ;  /* 0x000000280850723c */ /* 0x004ff00000041830 */
[----:B------:R-:W-:Y:S01]  /*1600*/  HMMA.16816.F32.BF16 R48, R32, R56, R136 ;  /* 0x000000382030723c */ /* 0x000fe20000041888 */
[----:B-1----:R-:W-:-:S04]  /*1610*/  FMUL.FTZ R0, R76, c[0x0][0x2ec] ;  /* 0x0000bb004c007a20 */ /* 0x002fc80000410000 */
[----:B------:R1:W2:Y:S02]  /*1620*/  MUFU.TANH R113, R0 ;  /* 0x0000000000717308 */ /* 0x0002a40000002400 */
[----:B-1----:R-:W-:-:S06]  /*1630*/  FMUL.FTZ R0, R77, c[0x0][0x2ec] ;  /* 0x0000bb004d007a20 */ /* 0x002fcc0000410000 */
[----:B------:R1:W1:Y:S02]  /*1640*/  MUFU.TANH R112, R0 ;  /* 0x0000000000707308 */ /* 0x0002640000002400 */
[----:B-1----:R-:W-:-:S06]  /*1650*/  FMUL.FTZ R0, R78, c[0x0][0x2ec] ;  /* 0x0000bb004e007a20 */ /* 0x002fcc0000410000 */
[----:B------:R1:W1:Y:S02]  /*1660*/  MUFU.TANH R125, R0 ;  /* 0x00000000007d7308 */ /* 0x0002640000002400 */
[----:B-1----:R-:W-:Y:S02]  /*1670*/  FMUL.FTZ R0, R79, c[0x0][0x2ec] ;  /* 0x0000bb004f007a20 */ /* 0x002fe40000410000 */
[----:B------:R-:W-:Y:S04]  /*1680*/  HMMA.16816.F32.BF16 R76, R12, R40, R68 ;  /* 0x000000280c4c723c */ /* 0x000fe80000041844 */
[----:B------:R1:W1:Y:S04]  /*1690*/  MUFU.TANH R124, R0 ;  /* 0x00000000007c7308 */ /* 0x0002680000002400 */
[----:B------:R-:W-:Y:S08]  /*16a0*/  HMMA.16816.F32.BF16 R68, R24, R66, R72 ;  /* 0x000000421844723c */ /* 0x000ff00000041848 */
[----:B------:R-:W-:Y:S01]  /*16b0*/  HMMA.16816.F32.BF16 R72, R36, R56, R108 ;  /* 0x000000382448723c */ /* 0x000fe2000004186c */
[----:B-1----:R-:W-:-:S04]  /*16c0*/  FMUL.FTZ R0, R88, c[0x0][0x2ec] ;  /* 0x0000bb0058007a20 */ /* 0x002fc80000410000 */
[----:B------:R1:W1:Y:S03]  /*16d0*/  MUFU.TANH R94, R0 ;  /* 0x00000000005e7308 */ /* 0x0002660000002400 */
[-C--:B------:R-:W-:Y:S01]  /*16e0*/  HMMA.16816.F32.BF16 R64, R20, R46.reuse, R60 ;  /* 0x0000002e1440723c */ /* 0x080fe2000004183c */
[----:B------:R-:W2:Y:S07]  /*16f0*/  LDSM.16.M88.4 R60, [R3+0x8800] ;  /* 0x00880000033c783b */ /* 0x000eae0000000200 */
[----:B------:R-:W-:Y:S01]  /*1700*/  HMMA.16816.F32.BF16 R68, R16, R46, R68 ;  /* 0x0000002e1044723c */ /* 0x000fe20000041844 */
[----:B-1----:R-:W-:-:S07]  /*1710*/  FMUL.FTZ R0, R89, c[0x0][0x2ec] ;  /* 0x0000bb0059007a20 */ /* 0x002fce0000410000 */
[-C--:B-----5:R-:W-:Y:S01]  /*1720*/  HMMA.16816.F32.BF16 R72, R28, R52.reuse, R72 ;  /* 0x000000341c48723c */ /* 0x0a0fe20000041848 */
[----:B------:R1:W1:Y:S07]  /*1730*/  MUFU.TANH R92, R0 ;  /* 0x00000000005c7308 */ /* 0x00026e0000002400 */
[----:B------:R-:W-:Y:S01]  /*1740*/  HMMA.16816.F32.BF16 R44, R24, R52, R48 ;  /* 0x00000034182c723c */ /* 0x000fe20000041830 */
[----:B------:R-:W5:Y:S01]  /*1750*/  LDSM.16.M88.4 R48, [R222+0x2800] ;  /* 0x00280000de30783b */ /* 0x000f620000000200 */
[----:B-1----:R-:W-:-:S04]  /*1760*/  FMUL.FTZ R0, R90, c[0x0][0x2ec] ;  /* 0x0000bb005a007a20 */ /* 0x002fc80000410000 */
[----:B------:R1:W1:Y:S11]  /*1770*/  MUFU.TANH R93, R0 ;  /* 0x00000000005d7308 */ /* 0x0002760000002400 */
[----:B------:R-:W-:Y:S07]  /*1780*/  @!UPT UIADD3 URZ, URZ, URZ, URZ ;  /* 0x0000003f3f3ff290 */ /* 0x000fee000fffe03f */
[----:B--2---:R-:W-:Y:S01]  /*1790*/  HMMA.16816.F32.BF16 R44, R16, R60, R44 ;  /* 0x0000003c102c723c */ /* 0x004fe2000004182c */
[----:B-1----:R-:W-:-:S07]  /*17a0*/  FMUL.FTZ R0, R91, c[0x0][0x2ec] ;  /* 0x0000bb005b007a20 */ /* 0x002fce0000410000 */
[----:B------:R-:W-:Y:S01]  /*17b0*/  HMMA.16816.F32.BF16 R88, R8, R42, R68 ;  /* 0x0000002a0858723c */ /* 0x000fe20000041844 */
[----:B------:R1:W2:Y:S07]  /*17c0*/  MUFU.TANH R95, R0 ;  /* 0x00000000005f7308 */ /* 0x0002ae0000002400 */
[----:B------:R-:W-:Y:S08]  /*17d0*/  HMMA.16816.F32.BF16 R68, R20, R60, R72 ;  /* 0x0000003c1444723c */ /* 0x000ff00000041848 */
[----:B------:R-:W-:Y:S01]  /*17e0*/  HMMA.16816.F32.BF16 R72, R32, R58, R148 ;  /* 0x0000003a2048723c */ /* 0x000fe20000041894 */
[----:B-1----:R-:W-:-:S04]  /*17f0*/  FMUL.FTZ R0, R76, c[0x0][0x2ec] ;  /* 0x0000bb004c007a20 */ /* 0x002fc80000410000 */
[----:B------:R1:W1:Y:S03]  /*1800*/  MUFU.TANH R154, R0 ;  /* 0x00000000009a7308 */ /* 0x0002660000002400 */
[----:B-----5:R-:W-:Y:S01]  /*1810*/  HMMA.16816.F32.BF16 R84, R8, R48, R44 ;  /* 0x000000300854723c */ /* 0x020fe2000004182c */
[----:B------:R-:W-:Y:S01]  /*1820*/  LDSM.16.M88.4 R44, [R3+0x8c00] ;  /* 0x008c0000032c783b */ /* 0x000fe20000000200 */
[----:B-1----:R-:W-:-:S04]  /*1830*/  FMUL.FTZ R0, R77, c[0x0][0x2ec] ;  /* 0x0000bb004d007a20 */ /* 0x002fc80000410000 */
[----:B------:R1:W1:Y:S02]  /*1840*/  MUFU.TANH R155, R0 ;  /* 0x00000000009b7308 */ /* 0x0002640000002400 */
[----:B-1----:R-:W-:-:S06]  /*1850*/  FMUL.FTZ R0, R78, c[0x0][0x2ec] ;  /* 0x0000bb004e007a20 */ /* 0x002fcc0000410000 */
[----:B------:R1:W1:Y:S02]  /*1860*/  MUFU.TANH R156, R0 ;  /* 0x00000000009c7308 */ /* 0x0002640000002400 */
[----:B-1----:R-:W-:Y:S02]  /*1870*/  FMUL.FTZ R0, R79, c[0x0][0x2ec] ;  /* 0x0000bb004f007a20 */ /* 0x002fe40000410000 */
[----:B------:R-:W-:Y:S01]  /*1880*/  HMMA.16816.F32.BF16 R76, R12, R42, R64 ;  /* 0x0000002a0c4c723c */ /* 0x000fe20000041840 */
[----:B------:R-:W1:Y:S03]  /*1890*/  LDSM.16.M88.4 R40, [R3+0x7c00] ;  /* 0x007c00000328783b */ /* 0x000e660000000200 */
[----:B------:R5:W1:Y:S04]  /*18a0*/  MUFU.TANH R174, R0 ;  /* 0x0000000000ae7308 */ /* 0x000a680000002400 */
[----:B------:R-:W-:Y:S01]  /*18b0*/  HMMA.16816.F32.BF16 R64, R36, R58, R128 ;  /* 0x0000003a2440723c */ /* 0x000fe20000041880 */
[----:B------:R-:W1:Y:S01]  /*18c0*/  LDSM.16.M88.4 R56, [R222+0x1c00] ;  /* 0x001c0000de38783b */ /* 0x000e620000000200 */
[----:B-----5:R-:W-:-:S04]  /*18d0*/  FMUL.FTZ R0, R80, c[0x0][0x2ec] ;  /* 0x0000bb0050007a20 */ /* 0x020fc80000410000 */
[----:B------:R5:W1:Y:S11]  /*18e0*/  MUFU.TANH R107, R0 ;  /* 0x00000000006b7308 */ /* 0x000a760000002400 */
[----:B------:R-:W-:Y:S07]  /*18f0*/  @!UPT UIADD3 URZ, URZ, URZ, URZ ;  /* 0x0000003f3f3ff290 */ /* 0x000fee000fffe03f */
[----:B------:R-:W-:Y:S01]  /*1900*/  HMMA.16816.F32.BF16 R64, R28, R54, R64 ;  /* 0x000000361c40723c */ /* 0x000fe20000041840 */
[----:B-----5:R-:W-:-:S04]  /*1910*/  FMUL.FTZ R0, R81, c[0x0][0x2ec] ;  /* 0x0000bb0051007a20 */ /* 0x020fc80000410000 */
[----:B------:R5:W1:Y:S11]  /*1920*/  MUFU.TANH R106, R0 ;  /* 0x00000000006a7308 */ /* 0x000a760000002400 */
[----:B------:R-:W-:Y:S08]  /*1930*/  @!UPT UIADD3 URZ, URZ, URZ, URZ ;  /* 0x0000003f3f3ff290 */ /* 0x000ff0000fffe03f */
[----:B------:R-:W-:Y:S01]  /*1940*/  HMMA.16816.F32.BF16 R64, R20, R62, R64 ;  /* 0x0000003e1440723c */ /* 0x000fe20000041840 */
[----:B-----5:R-:W-:-:S04]  /*1950*/  FMUL.FTZ R0, R82, c[0x0][0x2ec] ;  /* 0x0000bb0052007a20 */ /* 0x020fc80000410000 */
[----:B------:R5:W1:Y:S02]  /*1960*/  MUFU.TANH R137, R0 ;  /* 0x0000000000897308 */ /* 0x000a640000002400 */
[----:B-----5:R-:W-:Y:S02]  /*1970*/  FMUL.FTZ R0, R83, c[0x0][0x2ec] ;  /* 0x0000bb0053007a20 */ /* 0x020fe40000410000 */
[C---:B-1----:R-:W-:Y:S04]  /*1980*/  HMMA.16816.F32.BF16 R80, R32.reuse, R40, R160 ;  /* 0x000000282050723c */ /* 0x042fe800000418a0 */
[----:B------:R1:W1:Y:S04]  /*1990*/  MUFU.TANH R136, R0 ;  /* 0x0000000000887308 */ /* 0x0002680000002400 */
[----:B------:R-:W-:Y:S01]  /*19a0*/  HMMA.16816.F32.BF16 R32, R32, R42, R164 ;  /* 0x0000002a2020723c */ /* 0x000fe200000418a4 */
[----:B-1----:R-:W-:-:S04]  /*19b0*/  FMUL.FTZ R0, R76, c[0x0][0x2ec] ;  /* 0x0000bb004c007a20 */ /* 0x002fc80000410000 */
[----:B------:R1:W1:Y:S02]  /*19c0*/  MUFU.TANH R138, R0 ;  /* 0x00000000008a7308 */ /* 0x0002640000002400 */
        /* <DEDUP_REMOVED lines=11> */
[----:B------:R-:W-:Y:S08]  /*1a80*/  HMMA.16816.F32.BF16 R72, R12, R50, R64 ;  /* 0x000000320c48723c */ /* 0x000ff00000041840 */
[----:B------:R-:W-:Y:S01]  /*1a90*/  HMMA.16816.F32.BF16 R68, R16, R62, R68 ;  /* 0x0000003e1044723c */ /* 0x000fe20000041844 */
[----:B-1----:R-:W-:-:S07]  /*1aa0*/  FMUL.FTZ R0, R89, c[0x0][0x2ec] ;  /* 0x0000bb0059007a20 */ /* 0x002fce0000410000 */
[----:B------:R-:W-:Y:S01]  /*1ab0*/  HMMA.16816.F32.BF16 R52, R28, R56, R52 ;  /* 0x000000381c34723c */ /* 0x000fe20000041834 */
[----:B------:R1:W1:Y:S07]  /*1ac0*/  MUFU.TANH R100, R0 ;  /* 0x0000000000647308 */ /* 0x00026e0000002400 */
[----:B------:R-:W-:Y:S01]  /*1ad0*/  HMMA.16816.F32.BF16 R60, R36, R42, R120 ;  /* 0x0000002a243c723c */ /* 0x000fe20000041878 */
[----:B------:R-:W5:Y:S01]  /*1ae0*/  LDSM.16.M88.4 R36, [R222+0x2c00] ;  /* 0x002c0000de24783b */ /* 0x000f620000000200 */
[----:B------:R-:W-:Y:S01]  /*1af0*/  FMUL.FTZ R73, R73, c[0x0][0x2ec] ;  /* 0x0000bb0049497a20 */ /* 0x000fe20000410000 */
[----:B------:R-:W-:-:S04]  /*1b00*/  DEPBAR.LE SB0, 0x0 ;  /* 0x000080000000791a */ /* 0x000fc80000000000 */
[----:B------:R-:W-:Y:S01]  /*1b10*/  FMUL.FTZ R74, R74, c[0x0][0x2ec] ;  /* 0x0000bb004a4a7a20 */ /* 0x000fe20000410000 */
[----:B------:R-:W-:Y:S01]  /*1b20*/  HMMA.16816.F32.BF16 R64, R24, R56, R80 ;  /* 0x000000381840723c */ /* 0x000fe20000041850 */
[----:B------:R-:W-:Y:S01]  /*1b30*/  FMUL.FTZ R75, R75, c[0x0][0x2ec] ;  /* 0x0000bb004b4b7a20 */ /* 0x000fe20000410000 */
[----:B------:R-:W2:Y:S01]  /*1b40*/  MUFU.TANH R182, R73 ;  /* 0x0000004900b67308 */ /* 0x000ea20000002400 */
[----:B-1----:R-:W-:-:S05]  /*1b50*/  FMUL.FTZ R0, R90, c[0x0][0x2ec] ;  /* 0x0000bb005a007a20 */ /* 0x002fca0000410000 */
[----:B------:R-:W-:Y:S02]  /*1b60*/  HMMA.16816.F32.BF16 R52, R20, R44, R52 ;  /* 0x0000002c1434723c */ /* 0x000fe40000041834 */
[----:B------:R1:W1:Y:S06]  /*1b70*/  MUFU.TANH R48, R0 ;  /* 0x0000000000307308 */ /* 0x00026c0000002400 */
[----:B------:R-:W-:Y:S02]  /*1b80*/  HMMA.16816.F32.BF16 R28, R28, R58, R60 ;  /* 0x0000003a1c1c723c */ /* 0x000fe4000004183c */
[----:B------:R-:W2:Y:S06]  /*1b90*/  MUFU.TANH R186, R74 ;  /* 0x0000004a00ba7308 */ /* 0x000eac0000002400 */
[----:B------:R-:W-:Y:S01]  /*1ba0*/  HMMA.16816.F32.BF16 R40, R16, R44, R64 ;  /* 0x0000002c1028723c */ /* 0x000fe20000041840 */
[----:B-1----:R-:W-:Y:S01]  /*1bb0*/  FMUL.FTZ R0, R91, c[0x0][0x2ec] ;  /* 0x0000bb005b007a20 */ /* 0x002fe20000410000 */
[----:B------:R-:W1:Y:S06]  /*1bc0*/  MUFU.TANH R183, R75 ;  /* 0x0000004b00b77308 */ /* 0x000e6c0000002400 */
[----:B------:R-:W-:Y:S02]  /*1bd0*/  HMMA.16816.F32.BF16 R68, R8, R50, R68 ;  /* 0x000000320844723c */ /* 0x000fe40000041844 */
[----:B------:R1:W1:Y:S06]  /*1be0*/  MUFU.TANH R105, R0 ;  /* 0x0000000000697308 */ /* 0x00026c0000002400 */
[----:B------:R-:W-:Y:S08]  /*1bf0*/  HMMA.16816.F32.BF16 R24, R24, R58, R32 ;  /* 0x0000003a1818723c */ /* 0x000ff00000041820 */
[----:B-----5:R-:W-:Y:S01]  /*1c00*/  HMMA.16816.F32.BF16 R52, R12, R36, R52 ;  /* 0x000000240c34723c */ /* 0x020fe20000041834 */
[----:B-1----:R-:W-:-:S04]  /*1c10*/  FMUL.FTZ R0, R76, c[0x0][0x2ec] ;  /* 0x0000bb004c007a20 */ /* 0x002fc80000410000 */
[----:B------:R1:W1:Y:S03]  /*1c20*/  MUFU.TANH R190, R0 ;  /* 0x0000000000be7308 */ /* 0x0002660000002400 */
[----:B------:R-:W-:Y:S01]  /*1c30*/  HMMA.16816.F32.BF16 R20, R20, R46, R28 ;  /* 0x0000002e1414723c */ /* 0x000fe2000004181c */
[----:B------:R-:W-:Y:S02]  /*1c40*/  FMUL.FTZ R68, R68, c[0x0][0x2ec] ;  /* 0x0000bb0044447a20 */ /* 0x000fe40000410000 */
[----:B------:R-:W-:Y:S02]  /*1c50*/  FMUL.FTZ R69, R69, c[0x0][0x2ec] ;  /* 0x0000bb0045457a20 */ /* 0x000fe40000410000 */
[----:B------:R-:W2:Y:S03]  /*1c60*/  MUFU.TANH R168, R68 ;  /* 0x0000004400a87308 */ /* 0x000ea60000002400 */
[----:B------:R-:W-:Y:S01]  /*1c70*/  HMMA.16816.F32.BF16 R28, R8, R36, R40 ;  /* 0x00000024081c723c */ /* 0x000fe20000041828 */
[----:B-1----:R-:W-:-:S07]  /*1c80*/  FMUL.FTZ R0, R77, c[0x0][0x2ec] ;  /* 0x0000bb004d007a20 */ /* 0x002fce0000410000 */
[----:B------:R-:W-:Y:S01]  /*1c90*/  HMMA.16816.F32.BF16 R16, R16, R46, R24 ;  /* 0x0000002e1010723c */ /* 0x000fe20000041818 */
[----:B------:R-:W-:Y:S01]  /*1ca0*/  FMUL.FTZ R52, R52, c[0x0][0x2ec] ;  /* 0x0000bb0034347a20 */ /* 0x000fe20000410000 */
[----:B------:R-:W1:Y:S01]  /*1cb0*/  MUFU.TANH R169, R69 ;  /* 0x0000004500a97308 */ /* 0x000e620000002400 */
[----:B------:R-:W-:Y:S02]  /*1cc0*/  FMUL.FTZ R53, R53, c[0x0][0x2ec] ;  /* 0x0000bb0035357a20 */ /* 0x000fe40000410000 */
[----:B------:R-:W-:-:S03]  /*1cd0*/  FMUL.FTZ R54, R54, c[0x0][0x2ec] ;  /* 0x0000bb0036367a20 */ /* 0x000fc60000410000 */
[-C--:B------:R-:W-:Y:S02]  /*1ce0*/  HMMA.16816.F32.BF16 R12, R12, R38.reuse, R20 ;  /* 0x000000260c0c723c */ /* 0x080fe40000041814 */
[----:B------:R5:W1:Y:S08]  /*1cf0*/  MUFU.TANH R191, R0 ;  /* 0x0000000000bf7308 */ /* 0x000a700000002400 */
[----:B------:R-:W1:Y:S06]  /*1d00*/  MUFU.TANH R197, R52 ;  /* 0x0000003400c57308 */ /* 0x000e6c0000002400 */
[----:B------:R-:W-:Y:S01]  /*1d10*/  HMMA.16816.F32.BF16 R8, R8, R38, R16 ;  /* 0x000000260808723c */ /* 0x000fe20000041810 */
[----:B-----5:R-:W-:Y:S01]  /*1d20*/  FMUL.FTZ R0, R78, c[0x0][0x2ec] ;  /* 0x0000bb004e007a20 */ /* 0x020fe20000410000 */
[----:B------:R-:W1:Y:S06]  /*1d30*/  MUFU.TANH R195, R53 ;  /* 0x0000003500c37308 */ /* 0x000e6c0000002400 */
[----:B------:R-:W-:-:S02]  /*1d40*/  FMUL.FTZ R14, R14, c[0x0][0x2ec] ;  /* 0x0000bb000e0e7a20 */ /* 0x000fc40000410000 */
[----:B------:R-:W-:Y:S01]  /*1d50*/  FMUL.FTZ R15, R15, c[0x0][0x2ec] ;  /* 0x0000bb000f0f7a20 */ /* 0x000fe20000410000 */
[----:B------:R5:W1:Y:S01]  /*1d60*/  MUFU.TANH R194, R0 ;  /* 0x0000000000c27308 */ /* 0x000a620000002400 */
[----:B------:R-:W-:Y:S02]  /*1d70*/  FMUL.FTZ R12, R12, c[0x0][0x2ec] ;  /* 0x0000bb000c0c7a20 */ /* 0x000fe40000410000 */
[----:B------:R-:W-:-:S05]  /*1d80*/  FMUL.FTZ R13, R13, c[0x0][0x2ec] ;  /* 0x0000bb000d0d7a20 */ /* 0x000fca0000410000 */
[----:B------:R-:W1:Y:S05]  /*1d90*/  MUFU.TANH R193, R14 ;  /* 0x0000000e00c17308 */ /* 0x000e6a0000002400 */
[----:B------:R-:W-:Y:S02]  /*1da0*/  FMUL.FTZ R8, R8, c[0x0][0x2ec] ;  /* 0x0000bb0008087a20 */ /* 0x000fe40000410000 */
[----:B------:R-:W-:Y:S01]  /*1db0*/  FMUL.FTZ R9, R9, c[0x0][0x2ec] ;  /* 0x0000bb0009097a20 */ /* 0x000fe20000410000 */
[----:B------:R-:W1:Y:S01]  /*1dc0*/  MUFU.TANH R196, R15 ;  /* 0x0000000f00c47308 */ /* 0x000e620000002400 */
[----:B-----5:R-:W-:Y:S02]  /*1dd0*/  FMUL.FTZ R0, R79, c[0x0][0x2ec] ;  /* 0x0000bb004f007a20 */ /* 0x020fe40000410000 */
[----:B------:R-:W-:-:S02]  /*1de0*/  FMUL.FTZ R10, R10, c[0x0][0x2ec] ;  /* 0x0000bb000a0a7a20 */ /* 0x000fc40000410000 */
[----:B------:R-:W-:-:S03]  /*1df0*/  FMUL.FTZ R11, R11, c[0x0][0x2ec] ;  /* 0x0000bb000b0b7a20 */ /* 0x000fc60000410000 */
[----:B------:R5:W1:Y:S08]  /*1e00*/  MUFU.TANH R192, R0 ;  /* 0x0000000000c07308 */ /* 0x000a700000002400 */
[----:B------:R-:W1:Y:S01]  /*1e10*/  MUFU.TANH R199, R54 ;  /* 0x0000003600c77308 */ /* 0x000e620000002400 */
[----:B-----5:R-:W-:-:S07]  /*1e20*/  FMUL.FTZ R0, R84, c[0x0][0x2ec] ;  /* 0x0000bb0054007a20 */ /* 0x020fce0000410000 */
[----:B------:R-:W1:Y:S08]  /*1e30*/  MUFU.TANH R188, R12 ;  /* 0x0000000c00bc7308 */ /* 0x000e700000002400 */
        /* <DEDUP_REMOVED lines=11> */
[----:B------:R5:W1:Y:S02]  /*1ef0*/  MUFU.TANH R176, R0 ;  /* 0x0000000000b07308 */ /* 0x000a640000002400 */
[----:B-----5:R-:W-:-:S06]  /*1f00*/  FMUL.FTZ R0, R72, c[0x0][0x2ec] ;  /* 0x0000bb0048007a20 */ /* 0x020fcc0000410000 */
        /* <DEDUP_REMOVED lines=15> */
[----:B-----5:R-:W-:-:S04]  /*2000*/  LOP3.LUT R0, R158, 0xffffffe0, RZ, 0xc0, !PT ;  /* 0xffffffe09e007812 */ /* 0x020fc800078ec0ff */
[----:B------:R-:W-:Y:S02]  /*2010*/  IADD3 R3, -R0, R157, RZ ;  /* 0x0000009d00037210 */ /* 0x000fe40007ffe1ff */
[----:B------:R-:W-:-:S03]  /*2020*/  IADD3 R0, R145, R2, RZ ;  /* 0x0000000291007210 */ /* 0x000fc60007ffe0ff */
[----:B------:R1:W-:Y:S04]  /*2030*/  STL [R1+0x30], R3 ;  /* 0x0000300301007387 */ /* 0x0003e80000100800 */
[----:B------:R-:W-:Y:S06]  /*2040*/  BAR.SYNC.DEFER_BLOCKING 0x0 ;  /* 0x0000000000007b1d */ /* 0x000fec0000010000 */
[----:B------:R-:W-:Y:S05]  /*2050*/  @!P0 BRA `(.L_x_418) ;  /* 0x0000017000008947 */ /* 0x000fea0003800000 */
[----:B--234-:R-:W-:Y:S01]  /*2060*/  LEA.HI.SX32 R8, R227, 0xfffffffe, 0x1a ;  /* 0xfffffffee3087811 */ /* 0x01cfe200078fd2ff */
[----:B------:R-:W-:-:S02]  /*2070*/  IMAD.MOV.U32 R6, RZ, RZ, 0x5 ;  /* 0x00000005ff067424 */ /* 0x000fc400078e00ff */
[C---:B------:R-:W-:Y:S01]  /*2080*/  IMAD.SHL.U32 R7, R159.reuse, 0x20, RZ ;  /* 0x000000209f077824 */ /* 0x040fe200078e00ff */
[----:B------:R-:W-:Y:S01]  /*2090*/  SHF.R.S32.HI R2, RZ, 0x1f, R8 ;  /* 0x0000001fff027819 */ /* 0x000fe20000011408 */
[----:B-1----:R-:W-:Y:S01]  /*20a0*/  IMAD R3, R202, R8, RZ ;  /* 0x00000008ca037224 */ /* 0x002fe200078e02ff */
[----:B------:R-:W-:Y:S01]  /*20b0*/  SHF.L.U64.HI R5, R159, R6, c[0x0][0x19c] ;  /* 0x000067009f057619 */ /* 0x000fe20000010206 */
        /* <DEDUP_REMOVED lines=17> */
.L_x_418:
[----:B-1234-:R-:W-:Y:S02]  /*21d0*/  FMNMX.FTZ R2, R99, R98, !PT ;  /* 0x0000006263027209 */ /* 0x01efe40007810000 */
[----:B------:R-:W-:-:S02]  /*21e0*/  FMNMX.FTZ R5, R114, R103, !PT ;  /* 0x0000006772057209 */ /* 0x000fc40007810000 */
[----:B------:R-:W-:Y:S02]  /*21f0*/  FMNMX.FTZ R2, R94, R2, !PT ;  /* 0x000000025e027209 */ /* 0x000fe40007810000 */
[----:B------:R-:W-:Y:S02]  /*2200*/  FMNMX.FTZ R5, R113, R5, !PT ;  /* 0x0000000571057209 */ /* 0x000fe40007810000 */
        /* <DEDUP_REMOVED lines=105> */
[----:B------:R-:W-:-:S05]  /*28a0*/  FSEL R0, R0, RZ, P1 ;  /* 0x000000ff00007208 */ /* 0x000fca0000800000 */
[--C-:B------:R-:W-:Y:S02]  /*28b0*/  FFMA.FTZ R4, R114, c[0x0][0x23c], -R0.reuse ;  /* 0x00008f0072047a23 */ /* 0x100fe40000010800 */
[--C-:B------:R-:W-:Y:S02]  /*28c0*/  FFMA.FTZ R9, R113, c[0x0][0x23c], -R0.reuse ;  /* 0x00008f0071097a23 */ /* 0x100fe40000010800 */
[----:B------:R2:W-:Y:S08]  /*28d0*/  MUFU.EX2 R237, R4 ;  /* 0x0000000400ed7308 */ /* 0x0005f00000000800 */
[----:B------:R-:W-:Y:S01]  /*28e0*/  MUFU.EX2 R238, R9 ;  /* 0x0000000900ee7308 */ /* 0x000fe20000000800 */
[----:B--2---:R-:W-:Y:S01]  /*28f0*/  FFMA.FTZ R4, R103, c[0x0][0x23c], -R0 ;  /* 0x00008f0067047a23 */ /* 0x004fe20000010800 */
[----:B-1----:R-:W-:-:S02]  /*2900*/  FMNMX.FTZ R103, R5, R6, !PT ;  /* 0x0000000605677209 */ /* 0x002fc40007810000 */
[----:B------:R-:W-:-:S04]  /*2910*/  F2FP.BF16.PACK_AB R6, R246, R245 ;  /* 0x000000f5f606723e */ /* 0x000fc800000010ff */
[----:B------:R1:W-:Y:S01]  /*2920*/  MUFU.EX2 R232, R4 ;  /* 0x0000000400e87308 */ /* 0x0003e20000000800 */
[C---:B------:R-:W-:Y:S01]  /*2930*/  FSETP.NEU.FTZ.AND P1, PT, R103.reuse, -INF , PT ;  /* 0xff8000006700780b */ /* 0x040fe20003f3d000 */
[----:B------:R-:W-:Y:S01]  /*2940*/  FMUL.FTZ R8, R103, c[0x0][0x23c] ;  /* 0x00008f0067087a20 */ /* 0x000fe20000410000 */
[----:B------:R-:W-:-:S04]  /*2950*/  F2FP.BF16.PACK_AB R5, R241, R243 ;  /* 0x000000f3f105723e */ /* 0x000fc800000010ff */
[----:B------:R-:W-:Y:S01]  /*2960*/  FSEL R13, R8, RZ, P1 ;  /* 0x000000ff080d7208 */ /* 0x000fe20000800000 */
[----:B------:R-:W-:-:S04]  /*2970*/  FFMA.FTZ R8, R112, c[0x0][0x23c], -R0 ;  /* 0x00008f0070087a23 */ /* 0x000fc80000010800 */
[----:B------:R2:W3:Y:S01]  /*2980*/  MUFU.EX2 R239, R8 ;  /* 0x0000000800ef7308 */ /* 0x0004e20000000800 */
[----:B-1----:R-:W-:-:S07]  /*2990*/  F2FP.BF16.PACK_AB R4, R244, R247 ;  /* 0x000000f7f404723e */ /* 0x002fce00000010ff */
[----:B------:R-:W-:Y:S01]  /*29a0*/  HMMA.16816.F32.BF16 R120, R4, R24, RZ ;  /* 0x000000180478723c */ /* 0x000fe200000418ff */
[----:B--2---:R-:W-:Y:S01]  /*29b0*/  FFMA.FTZ R8, R115, c[0x0][0x23c], -R13 ;  /* 0x00008f0073087a23 */ /* 0x004fe2000001080d */
[----:B---3--:R-:W-:-:S06]  /*29c0*/  F2FP.BF16.PACK_AB R10, R239, R238 ;  /* 0x000000eeef0a723e */ /* 0x008fcc00000010ff */
        /* <DEDUP_REMOVED lines=20> */
[----:B------:R-:W-:Y:S07]  /*2b10*/  HMMA.16816.F32.BF16 R64, R4, R38, RZ ;  /* 0x000000260440723c */ /* 0x000fee00000418ff */
[--C-:B------:R-:W-:Y:S01]  /*2b20*/  FFMA.FTZ R4, R107, c[0x0][0x23c], -R12.reuse ;  /* 0x00008f006b047a23 */ /* 0x100fe2000001080c */
[C---:B------:R-:W-:Y:S03]  /*2b30*/  HMMA.16816.F32.BF16 R68, R8.reuse, R24, RZ ;  /* 0x000000180844723c */ /* 0x040fe600000418ff */
[----:B------:R1:W-:Y:S05]  /*2b40*/  MUFU.EX2 R230, R4 ;  /* 0x0000000400e67308 */ /* 0x0003ea0000000800 */
        /* <DEDUP_REMOVED lines=11> */
[----:B------:R2:W-:Y:S06]  /*2c00*/  MUFU.EX2 R234, R4 ;  /* 0x0000000400ea7308 */ /* 0x0005ec0000000800 */
[C---:B------:R-:W-:Y:S08]  /*2c10*/  HMMA.16816.F32.BF16 R52, R8.reuse, R28, RZ ;  /* 0x0000001c0834723c */ /* 0x040ff000000418ff */
[----:B------:R-:W-:Y:S01]  /*2c20*/  HMMA.16816.F32.BF16 R140, R8, R30, RZ ;  /* 0x0000001e088c723c */ /* 0x000fe200000418ff */
[----:B------:R-:W3:Y:S01]  /*2c30*/  LDSM.16.MT88.4 R28, [R221+0xa400] ;  /* 0x00a40000dd1c783b */ /* 0x000ee20000004200 */
[----:B--2---:R-:W-:-:S04]  /*2c40*/  FFMA.FTZ R4, R100, c[0x0][0x23c], -R12 ;  /* 0x00008f0064047a23 */ /* 0x004fc8000001080c */
[----:B------:R2:W4:Y:S02]  /*2c50*/  MUFU.EX2 R233, R4 ;  /* 0x0000000400e97308 */ /* 0x0005240000000800 */
[C---:B------:R-:W-:Y:S08]  /*2c60*/  HMMA.16816.F32.BF16 R144, R8.reuse, R34, RZ ;  /* 0x000000220890723c */ /* 0x040ff000000418ff */
[----:B------:R-:W-:Y:S01]  /*2c70*/  HMMA.16816.F32.BF16 R44, R8, R36, RZ ;  /* 0x00000024082c723c */ /* 0x000fe200000418ff */
[----:B--2---:R-:W-:-:S07]  /*2c80*/  FFMA.FTZ R4, R137, c[0x0][0x23c], -R2 ;  /* 0x00008f0089047a23 */ /* 0x004fce0000010802 */
[----:B------:R-:W-:Y:S01]  /*2c90*/  HMMA.16816.F32.BF16 R148, R8, R38, RZ ;  /* 0x000000260894723c */ /* 0x000fe200000418ff */
[----:B----4-:R-:W-:Y:S01]  /*2ca0*/  F2FP.BF16.PACK_AB R6, R233, R234 ;  /* 0x000000eae906723e */ /* 0x010fe200000010ff */
[----:B------:R-:W-:Y:S01]  /*2cb0*/  LDSM.16.MT88.4 R36, [R221+0xb800] ;  /* 0x00b80000dd24783b */ /* 0x000fe20000004200 */
[----:B------:R2:W-:Y:S02]  /*2cc0*/  MUFU.EX2 R216, R4 ;  /* 0x0000000400d87308 */ /* 0x0005e40000000800 */
[----:B--2---:R-:W-:-:S06]  /*2cd0*/  FFMA.FTZ R4, R136, c[0x0][0x23c], -R2 ;  /* 0x00008f0088047a23 */ /* 0x004fcc0000010802 */
[----:B------:R2:W4:Y:S02]  /*2ce0*/  MUFU.EX2 R219, R4 ;  /* 0x0000000400db7308 */ /* 0x0005240000000800 */
[----:B--2---:R-:W-:Y:S01]  /*2cf0*/  FFMA.FTZ R4, R48, c[0x0][0x23c], -R2 ;  /* 0x00008f0030047a23 */ /* 0x004fe20000010802 */
[----:B----4-:R-:W-:Y:S01]  /*2d00*/  F2FP.BF16.PACK_AB R5, R219, R216 ;  /* 0x000000d8db05723e */ /* 0x010fe200000010ff */
[----:B------:R-:W-:Y:S01]  /*2d10*/  HMMA.16816.F32.BF16 R48, R8, R32, RZ ;  /* 0x000000200830723c */ /* 0x000fe200000418ff */
[----:B------:R-:W2:Y:S03]  /*2d20*/  LDSM.16.MT88.4 R32, [R220+0xb400] ;  /* 0x00b40000dc20783b */ /* 0x000ea60000004200 */
[----:B------:R4:W-:Y:S03]  /*2d30*/  MUFU.EX2 R218, R4 ;  /* 0x0000000400da7308 */ /* 0x0009e60000000800 */
[----:B------:R-:W-:-:S02]  /*2d40*/  FFMA.FTZ R8, R138, c[0x0][0x23c], -R0 ;  /* 0x00008f008a087a23 */ /* 0x000fc40000010800 */
[----:B------:R-:W-:-:S03]  /*2d50*/  FADD.FTZ R9, R243, R241 ;  /* 0x000000f1f3097221 */ /* 0x000fc60000010000 */
[----:B------:R5:W-:Y:S01]  /*2d60*/  MUFU.EX2 R213, R8 ;  /* 0x0000000800d57308 */ /* 0x000be20000000800 */
[----:B------:R-:W-:Y:S02]  /*2d70*/  FADD.FTZ R9, R240, R9 ;  /* 0x00000009f0097221 */ /* 0x000fe40000010000 */
[----:B----4-:R-:W-:-:S05]  /*2d80*/  FFMA.FTZ R4, R105, c[0x0][0x23c], -R2 ;  /* 0x00008f0069047a23 */ /* 0x010fca0000010802 */
[----:B------:R4:W1:Y:S01]  /*2d90*/  MUFU.EX2 R217, R4 ;  /* 0x0000000400d97308 */ /* 0x0008620000000800 */
[----:B-----5:R-:W-:-:S07]  /*2da0*/  FFMA.FTZ R8, R139, c[0x0][0x23c], -R0 ;  /* 0x00008f008b087a23 */ /* 0x020fce0000010800 */
[----:B------:R5:W-:Y:S01]  /*2db0*/  MUFU.EX2 R212, R8 ;  /* 0x0000000800d47308 */ /* 0x000be20000000800 */
[----:B----4-:R-:W-:Y:S01]  /*2dc0*/  FFMA.FTZ R4, R154, c[0x0][0x23c], -R0 ;  /* 0x00008f009a047a23 */ /* 0x010fe20000010800 */
[----:B-1----:R-:W-:-:S06]  /*2dd0*/  F2FP.BF16.PACK_AB R7, R217, R218 ;  /* 0x000000dad907723e */ /* 0x002fcc00000010ff */
[----:B------:R1:W-:Y:S01]  /*2de0*/  MUFU.EX2 R215, R4 ;  /* 0x0000000400d77308 */ /* 0x0003e20000000800 */
[----:B-----5:R-:W-:-:S07]  /*2df0*/  FFMA.FTZ R8, R156, c[0x0][0x23c], -R13 ;  /* 0x00008f009c087a23 */ /* 0x020fce000001080d */
[----:B------:R4:W-:Y:S01]  /*2e00*/  MUFU.EX2 R210, R8 ;  /* 0x0000000800d27308 */ /* 0x0009e20000000800 */
[----:B-1----:R-:W-:-:S07]  /*2e10*/  FFMA.FTZ R4, R155, c[0x0][0x23c], -R0 ;  /* 0x00008f009b047a23 */ /* 0x002fce0000010800 */
[----:B------:R1:W5:Y:S01]  /*2e20*/  MUFU.EX2 R214, R4 ;  /* 0x0000000400d67308 */ /* 0x0003620000000800 */
[----:B----4-:R-:W-:-:S07]  /*2e30*/  FFMA.FTZ R8, R174, c[0x0][0x23c], -R13 ;  /* 0x00008f00ae087a23 */ /* 0x010fce000001080d */
[----:B------:R4:W2:Y:S01]  /*2e40*/  MUFU.EX2 R211, R8 ;  /* 0x0000000800d37308 */ /* 0x0008a20000000800 */
[----:B-1----:R-:W-:-:S07]  /*2e50*/  F2FP.BF16.PACK_AB R4, R235, R230 ;  /* 0x000000e6eb04723e */ /* 0x002fce00000010ff */
[----:B------:R-:W-:Y:S01]  /*2e60*/  HMMA.16816.F32.BF16 R160, R4, R20, R116 ;  /* 0x0000001404a0723c */ /* 0x000fe20000041874 */
[----:B----4-:R-:W-:-:S04]  /*2e70*/  FFMA.FTZ R8, R153, c[0x0][0x23c], -R13 ;  /* 0x00008f0099087a23 */ /* 0x010fc8000001080d */
[----:B------:R1:W-:Y:S03]  /*2e80*/  MUFU.EX2 R209, R8 ;  /* 0x0000000800d17308 */ /* 0x0003e60000000800 */
[C---:B---3--:R-:W-:Y:S08]  /*2e90*/  HMMA.16816.F32.BF16 R116, R4.reuse, R28, R108 ;  /* 0x0000001c0474723c */ /* 0x048ff0000004186c */
[----:B------:R-:W-:Y:S01]  /*2ea0*/  HMMA.16816.F32.BF16 R164, R4, R24, R120 ;  /* 0x0000001804a4723c */ /* 0x000fe20000041878 */
[----:B-1----:R-:W-:-:S07]  /*2eb0*/  FFMA.FTZ R8, R152, c[0x0][0x23c], -R13 ;  /* 0x00008f0098087a23 */ /* 0x002fce000001080d */
[C---:B--2---:R-:W-:Y:S01]  /*2ec0*/  HMMA.16816.F32.BF16 R108, R4.reuse, R32, R96 ;  /* 0x00000020046c723c */ /* 0x044fe20000041860 */
        /* <DEDUP_REMOVED lines=9> */
[----:B------:R1:W3:Y:S07]  /*2f60*/  MUFU.EX2 R206, R8 ;  /* 0x0000000800ce7308 */ /* 0x0002ee0000000800 */
[C---:B------:R-:W-:Y:S08]  /*2f70*/  HMMA.16816.F32.BF16 R92, R4.reuse, R30, R76 ;  /* 0x0000001e045c723c */ /* 0x040ff0000004184c */
[----:B------:R-:W-:Y:S01]  /*2f80*/  HMMA.16816.F32.BF16 R88, R4, R34, R72 ;  /* 0x000000220458723c */ /* 0x000fe20000041848 */
[----:B-1----:R-:W-:-:S04]  /*2f90*/  FFMA.FTZ R8, R168, c[0x0][0x23c], -R12 ;  /* 0x00008f00a8087a23 */ /* 0x002fc8000001080c */
[----:B------:R1:W-:Y:S03]  /*2fa0*/  MUFU.EX2 R205, R8 ;  /* 0x0000000800cd7308 */ /* 0x0003e60000000800 */
[----:B------:R-:W-:Y:S07]  /*2fb0*/  HMMA.16816.F32.BF16 R84, R4, R42, R64 ;  /* 0x0000002a0454723c */ /* 0x000fee0000041840 */
[----:B-----5:R-:W-:-:S02]  /*2fc0*/  F2FP.BF16.PACK_AB R4, R214, R215 ;  /* 0x000000d7d604723e */ /* 0x020fc400000010ff */
[----:B------:R-:W-:Y:S02]  /*2fd0*/  F2FP.BF16.PACK_AB R5, R211, R210 ;  /* 0x000000d2d305723e */ /* 0x000fe400000010ff */
[----:B------:R-:W-:Y:S02]  /*2fe0*/  F2FP.BF16.PACK_AB R6, R212, R213 ;  /* 0x000000d5d406723e */ /* 0x000fe400000010ff */
[----:B--2---:R-:W-:Y:S01]  /*2ff0*/  F2FP.BF16.PACK_AB R7, R208, R209 ;  /* 0x000000d1d007723e */ /* 0x004fe200000010ff */
[----:B-1----:R-:W-:-:S04]  /*3000*/  FFMA.FTZ R8, R169, c[0x0][0x23c], -R12 ;  /* 0x00008f00a9087a23 */ /* 0x002fc8000001080c */
[----:B------:R1:W-:Y:S02]  /*3010*/  MUFU.EX2 R204, R8 ;  /* 0x0000000800cc7308 */ /* 0x0003e40000000800 */
[C---:B------:R-:W-:Y:S08]  /*3020*/  HMMA.16816.F32.BF16 R64, R4.reuse, R32, R48 ;  /* 0x000000200440723c */ /* 0x040ff00000041830 */
[----:B------:R-:W-:Y:S01]  /*3030*/  HMMA.16816.F32.BF16 R80, R4, R24, R68 ;  /* 0x000000180450723c */ /* 0x000fe20000041844 */
[----:B-1----:R-:W-:-:S07]  /*3040*/  FFMA.FTZ R8, R177, c[0x0][0x23c], -R2 ;  /* 0x00008f00b1087a23 */ /* 0x002fce0000010802 */
[C---:B------:R-:W-:Y:S01]  /*3050*/  HMMA.16816.F32.BF16 R76, R4.reuse, R20, R60 ;  /* 0x00000014044c723c */ /* 0x040fe2000004183c */
[----:B------:R1:W-:Y:S07]  /*3060*/  MUFU.EX2 R203, R8 ;  /* 0x0000000800cb7308 */ /* 0x0003ee0000000800 */
[C---:B------:R-:W-:Y:S08]  /*3070*/  HMMA.16816.F32.BF16 R72, R4.reuse, R16, R56 ;  /* 0x000000100448723c */ /* 0x040ff00000041838 */
[----:B------:R-:W-:Y:S01]  /*3080*/  HMMA.16816.F32.BF16 R48, R4, R18, R124 ;  /* 0x000000120430723c */ /* 0x000fe2000004187c */
[----:B------:R-:W2:Y:S01]  /*3090*/  LDSM.16.MT88.4 R16, [R221+0x9800] ;  /* 0x00980000dd10783b */ /* 0x000ea20000004200 */
[----:B-1----:R-:W-:-:S03]  /*30a0*/  FFMA.FTZ R8, R176, c[0x0][0x23c], -R2 ;  /* 0x00008f00b0087a23 */ /* 0x002fc60000010802 */
[----:B------:R-:W-:Y:S01]  /*30b0*/  LDSM.16.MT88.4 R124, [R220+0x9c00] ;  /* 0x009c0000dc7c783b */ /* 0x000fe20000004200 */
[----:B------:R1:W4:Y:S02]  /*30c0*/  MUFU.EX2 R202, R8 ;  /* 0x0000000800ca7308 */ /* 0x0003240000000800 */
[C---:B------:R-:W-:Y:S08]  /*30d0*/  HMMA.16816.F32.BF16 R68, R4.reuse, R28, R52 ;  /* 0x0000001c0444723c */ /* 0x040ff00000041834 */
[----:B------:R-:W-:Y:S01]  /*30e0*/  HMMA.16816.F32.BF16 R172, R4, R40, R44 ;  /* 0x0000002804ac723c */ /* 0x000fe2000004182c */
[----:B-1----:R-:W-:-:S07]  /*30f0*/  FFMA.FTZ R8, R171, c[0x0][0x23c], -R2 ;  /* 0x00008f00ab087a23 */ /* 0x002fce0000010802 */
[C---:B------:R-:W-:Y:S01]  /*3100*/  HMMA.16816.F32.BF16 R60, R4.reuse, R26, R132 ;  /* 0x0000001a043c723c */ /* 0x040fe20000041884 */
[----:B------:R-:W1:Y:S01]  /*3110*/  LDSM.16.MT88.4 R24, [R220+0x9800] ;  /* 0x00980000dc18783b */ /* 0x000e620000004200 */
[----:B------:R5:W-:Y:S06]  /*3120*/  MUFU.EX2 R200, R8 ;  /* 0x0000000800c87308 */ /* 0x000bec0000000800 */
[C---:B------:R-:W-:Y:S01]  /*3130*/  HMMA.16816.F32.BF16 R52, R4.reuse, R22, R128 ;  /* 0x000000160434723c */ /* 0x040fe20000041880 */
[----:B------:R-:W1:Y:S07]  /*3140*/  LDSM.16.MT88.4 R20, [R220+0xa800] ;  /* 0x00a80000dc14783b */ /* 0x000e6e0000004200 */
[----:B------:R-:W-:Y:S01]  /*3150*/  HMMA.16816.F32.BF16 R44, R4, R30, R140 ;  /* 0x0000001e042c723c */ /* 0x000fe2000004188c */
[----:B------:R-:W1:Y:S01]  /*3160*/  LDSM.16.MT88.4 R28, [R221+0xa800] ;  /* 0x00a80000dd1c783b */ /* 0x000e620000004200 */
[----:B-----5:R-:W-:-:S03]  /*3170*/  FFMA.FTZ R8, R170, c[0x0][0x23c], -R2 ;  /* 0x00008f00aa087a23 */ /* 0x020fc60000010802 */
[----:B------:R-:W-:Y:S01]  /*3180*/  LDSM.16.MT88.4 R140, [R221+0x9c00] ;  /* 0x009c0000dd8c783b */ /* 0x000fe20000004200 */
[----:B------:R5:W2:Y:S02]  /*3190*/  MUFU.EX2 R201, R8 ;  /* 0x0000000800c97308 */ /* 0x000aa40000000800 */
[C---:B------:R-:W-:Y:S01]  /*31a0*/  HMMA.16816.F32.BF16 R56, R4.reuse, R34, R144 ;  /* 0x000000220438723c */ /* 0x040fe20000041890 */
[----:B------:R-:W1:Y:S07]  /*31b0*/  LDSM.16.MT88.4 R32, [R220+0xb800] ;  /* 0x00b80000dc20783b */ /* 0x000e6e0000004200 */
[----:B------:R-:W-:Y:S01]  /*31c0*/  HMMA.16816.F32.BF16 R40, R4, R42, R148 ;  /* 0x0000002a0428723c */ /* 0x000fe20000041894 */
[----:B-----5:R-:W-:-:S06]  /*31d0*/  FFMA.FTZ R8, R190, c[0x0][0x23c], -R0 ;  /* 0x00008f00be087a23 */ /* 0x020fcc0000010800 */
[----:B---3--:R-:W-:Y:S02]  /*31e0*/  F2FP.BF16.PACK_AB R4, R206, R207 ;  /* 0x000000cfce04723e */ /* 0x008fe400000010ff */
[----:B----4-:R-:W-:Y:S01]  /*31f0*/  F2FP.BF16.PACK_AB R5, R202, R203 ;  /* 0x000000cbca05723e */ /* 0x010fe200000010ff */
[----:B------:R3:W-:Y:S01]  /*3200*/  MUFU.EX2 R190, R8 ;  /* 0x0000000800be7308 */ /* 0x0007e20000000800 */
[----:B------:R-:W-:Y:S02]  /*3210*/  F2FP.BF16.PACK_AB R6, R204, R205 ;  /* 0x000000cdcc06723e */ /* 0x000fe400000010ff */
[----:B--2---:R-:W-:-:S07]  /*3220*/  F2FP.BF16.PACK_AB R7, R201, R200 ;  /* 0x000000c8c907723e */ /* 0x004fce00000010ff */
[----:B------:R-:W-:Y:S01]  /*3230*/  HMMA.16816.F32.BF16 R132, R4, R16, R160 ;  /* 0x000000100484723c */ /* 0x000fe200000418a0 */
[----:B---3--:R-:W-:-:S07]  /*3240*/  FFMA.FTZ R8, R191, c[0x0][0x23c], -R0 ;  /* 0x00008f00bf087a23 */ /* 0x008fce0000010800 */
[C---:B-1----:R-:W-:Y:S01]  /*3250*/  HMMA.16816.F32.BF16 R112, R4.reuse, R24, R164 ;  /* 0x000000180470723c */ /* 0x042fe200000418a4 */
[----:B------:R1:W2:Y:S07]  /*3260*/  MUFU.EX2 R177, R8 ;  /* 0x0000000800b17308 */ /* 0x0002ae0000000800 */
[C---:B------:R-:W-:Y:S08]  /*3270*/  HMMA.16816.F32.BF16 R160, R4.reuse, R36, R96 ;  /* 0x0000002404a0723c */ /* 0x040ff00000041860 */
[----:B------:R-:W-:Y:S01]  /*3280*/  HMMA.16816.F32.BF16 R148, R4, R20, R156 ;  /* 0x000000140494723c */ /* 0x000fe2000004189c */
[----:B------:R-:W-:Y:S01]  /*3290*/  LDSM.16.MT88.4 R156, [R220+0xac00] ;  /* 0x00ac0000dc9c783b */ /* 0x000fe20000004200 */
[----:B-1----:R-:W-:-:S04]  /*32a0*/  FFMA.FTZ R8, R185, c[0x0][0x23c], -R0 ;  /* 0x00008f00b9087a23 */ /* 0x002fc80000010800 */
[----:B------:R1:W-:Y:S02]  /*32b0*/  MUFU.EX2 R176, R8 ;  /* 0x0000000800b07308 */ /* 0x0003e40000000800 */
        /* <DEDUP_REMOVED lines=13> */
[----:B------:R1:W4:Y:S06]  /*3390*/  MUFU.EX2 R105, R8 ;  /* 0x0000000800697308 */ /* 0x00032c0000000800 */
[----:B--2---:R-:W-:Y:S02]  /*33a0*/  F2FP.BF16.PACK_AB R4, R177, R190 ;  /* 0x000000beb104723e */ /* 0x004fe400000010ff */
[----:B---3--:R-:W-:Y:S01]  /*33b0*/  F2FP.BF16.PACK_AB R6, R107, R176 ;  /* 0x000000b06b06723e */ /* 0x008fe200000010ff */
[----:B-1----:R-:W-:Y:S01]  /*33c0*/  FFMA.FTZ R8, R186, c[0x0][0x23c], -R13 ;  /* 0x00008f00ba087a23 */ /* 0x002fe2000001080d */
[----:B----4-:R-:W-:-:S03]  /*33d0*/  F2FP.BF16.PACK_AB R5, R105, R106 ;  /* 0x0000006a6905723e */ /* 0x010fc600000010ff */
[----:B------:R1:W-:Y:S02]  /*33e0*/  MUFU.EX2 R101, R8 ;  /* 0x0000000800657308 */ /* 0x0003e40000000800 */
[----:B-1----:R-:W-:-:S06]  /*33f0*/  FFMA.FTZ R8, R183, c[0x0][0x23c], -R13 ;  /* 0x00008f00b7087a23 */ /* 0x002fcc000001080d */
[----:B------:R-:W1:Y:S02]  /*3400*/  MUFU.EX2 R100, R8 ;  /* 0x0000000800647308 */ /* 0x000e640000000800 */
[----:B-1----:R-:W-:Y:S01]  /*3410*/  F2FP.BF16.PACK_AB R7, R100, R101 ;  /* 0x000000656407723e */ /* 0x002fe200000010ff */
[----:B------:R-:W-:-:S06]  /*3420*/  FFMA.FTZ R8, R179, c[0x0][0x23c], -R12 ;  /* 0x00008f00b3087a23 */ /* 0x000fcc000001080c */
[C---:B------:R-:W-:Y:S01]  /*3430*/  HMMA.16816.F32.BF16 R60, R4.reuse, R26, R60 ;  /* 0x0000001a043c723c */ /* 0x040fe2000004183c */
[----:B------:R1:W-:Y:S07]  /*3440*/  MUFU.EX2 R26, R8 ;  /* 0x00000008001a7308 */ /* 0x0003ee0000000800 */
[C---:B------:R-:W-:Y:S01]  /*3450*/  HMMA.16816.F32.BF16 R116, R4.reuse, R24, R80 ;  /* 0x000000180474723c */ /* 0x040fe20000041850 */
[----:B------:R-:W2:Y:S07]  /*3460*/  LDSM.16.MT88.4 R80, [R220+0xbc00] ;  /* 0x00bc0000dc50783b */ /* 0x000eae0000004200 */
        /* <DEDUP_REMOVED lines=18> */
[----:B------:R1:W-:Y:S01]  /*3590*/  MUFU.EX2 R22, R8 ;  /* 0x0000000800167308 */ /* 0x0003e20000000800 */
[----:B------:R-:W3:Y:S06]  /*35a0*/  LDSM.16.MT88.4 R172, [R221+0xac00] ;  /* 0x00ac0000ddac783b */ /* 0x000eec0000004200 */
[----:B------:R-:W-:Y:S01]  /*35b0*/  HMMA.16816.F32.BF16 R40, R4, R38, R40 ;  /* 0x000000260428723c */ /* 0x000fe20000041828 */
[----:B------:R-:W4:Y:S01]  /*35c0*/  LDSM.16.MT88.4 R4, [R221+0xbc00] ;  /* 0x00bc0000dd04783b */ /* 0x000f220000004200 */
[----:B-1----:R-:W-:-:S04]  /*35d0*/  FFMA.FTZ R8, R187, c[0x0][0x23c], -R2 ;  /* 0x00008f00bb087a23 */ /* 0x002fc80000010802 */
[----:B------:R1:W5:Y:S02]  /*35e0*/  MUFU.EX2 R21, R8 ;  /* 0x0000000800157308 */ /* 0x0003640000000800 */
[--C-:B-1----:R-:W-:Y:S01]  /*35f0*/  FFMA.FTZ R8, R178, c[0x0][0x23c], -R2.reuse ;  /* 0x00008f00b2087a23 */ /* 0x102fe20000010802 */
[----:B-----5:R-:W-:Y:S01]  /*3600*/  F2FP.BF16.PACK_AB R93, R21, R22 ;  /* 0x00000016155d723e */ /* 0x020fe200000010ff */
[----:B------:R-:W-:-:S04]  /*3610*/  FFMA.FTZ R2, R181, c[0x0][0x23c], -R2 ;  /* 0x00008f00b5027a23 */ /* 0x000fc80000010802 */
[----:B------:R1:W-:Y:S08]  /*3620*/  MUFU.EX2 R19, R8 ;  /* 0x0000000800137308 */ /* 0x0003f00000000800 */
[----:B------:R5:W2:Y:S01]  /*3630*/  MUFU.EX2 R20, R2 ;  /* 0x0000000200147308 */ /* 0x000aa20000000800 */
[----:B-1----:R-:W-:-:S04]  /*3640*/  FADD.FTZ R8, R247, R244 ;  /* 0x000000f4f7087221 */ /* 0x002fc80000010000 */
[----:B------:R-:W-:Y:S02]  /*3650*/  FADD.FTZ R8, R245, R8 ;  /* 0x00000008f5087221 */ /* 0x000fe40000010000 */
[----:B-----5:R-:W-:Y:S01]  /*3660*/  FFMA.FTZ R2, R197, c[0x0][0x23c], -R0 ;  /* 0x00008f00c5027a23 */ /* 0x020fe20000010800 */
[----:B--2---:R-:W-:-:S03]  /*3670*/  F2FP.BF16.PACK_AB R95, R20, R19 ;  /* 0x00000013145f723e */ /* 0x004fc600000010ff */
[----:B------:R1:W-:Y:S04]  /*3680*/  MUFU.EX2 R18, R2 ;  /* 0x0000000200127308 */ /* 0x0003e80000000800 */
        /* <DEDUP_REMOVED lines=15> */
[C---:B---3--:R-:W-:Y:S01]  /*3780*/  HMMA.16816.F32.BF16 R164, R92.reuse, R172, R164 ;  /* 0x000000ac5ca4723c */ /* 0x048fe200000418a4 */
[----:B-----5:R-:W-:Y:S02]  /*3790*/  FFMA.FTZ R0, R199, c[0x0][0x23c], -R13 ;  /* 0x00008f00c7007a23 */ /* 0x020fe4000001080d */
[----:B------:R-:W-:Y:S02]  /*37a0*/  FADD.FTZ R2, R236, R2 ;  /* 0x00000002ec027221 */ /* 0x000fe40000010000 */
[----:B------:R1:W-:Y:S03]  /*37b0*/  MUFU.EX2 R14, R0 ;  /* 0x00000000000e7308 */ /* 0x0003e60000000800 */
[----:B------:R-:W-:Y:S01]  /*37c0*/  HMMA.16816.F32.BF16 R168, R92, R174, R168 ;  /* 0x000000ae5ca8723c */ /* 0x000fe200000418a8 */
[----:B------:R-:W-:-:S04]  /*37d0*/  FADD.FTZ R2, R210, R2 ;  /* 0x00000002d2027221 */ /* 0x000fc80000010000 */
[----:B------:R-:W-:-:S03]  /*37e0*/  FADD.FTZ R2, R211, R2 ;  /* 0x00000002d3027221 */ /* 0x000fc60000010000 */
[----:B------:R-:W-:Y:S01]  /*37f0*/  HMMA.16816.F32.BF16 R72, R92, R80, R108 ;  /* 0x000000505c48723c */ /* 0x000fe2000004186c */
[----:B-1----:R-:W-:-:S07]  /*3800*/  FFMA.FTZ R0, R198, c[0x0][0x23c], -R13 ;  /* 0x00008f00c6007a23 */ /* 0x002fce000001080d */
[C---:B----4-:R-:W-:Y:S01]  /*3810*/  HMMA.16816.F32.BF16 R88, R92.reuse, R4, R160 ;  /* 0x000000045c58723c */ /* 0x050fe200000418a0 */
[----:B------:R1:W3:Y:S07]  /*3820*/  MUFU.EX2 R12, R0 ;  /* 0x00000000000c7308 */ /* 0x0002ee0000000800 */
[----:B------:R-:W-:Y:S07]  /*3830*/  HMMA.16816.F32.BF16 R92, R92, R6, R96 ;  /* 0x000000065c5c723c */ /* 0x000fee0000041860 */
[----:B--2---:R-:W-:-:S02]  /*3840*/  F2FP.BF16.PACK_AB R96, R17, R18 ;  /* 0x000000121160723e */ /* 0x004fc400000010ff */
[----:B------:R-:W-:Y:S01]  /*3850*/  F2FP.BF16.PACK_AB R98, R15, R16 ;  /* 0x000000100f62723e */ /* 0x000fe200000010ff */
[----:B-1----:R-:W-:Y:S01]  /*3860*/  FFMA.FTZ R0, R193, c[0x0][0x23c], -R13 ;  /* 0x00008f00c1007a23 */ /* 0x002fe2000001080d */
[----:B---3--:R-:W-:-:S03]  /*3870*/  F2FP.BF16.PACK_AB R97, R12, R14 ;  /* 0x0000000e0c61723e */ /* 0x008fc600000010ff */
        /* <DEDUP_REMOVED lines=65> */
[----:B------:R-:W-:Y:S01]  /*3c90*/  FADD.FTZ R0, R20, R0 ;  /* 0x0000000014007221 */ /* 0x000fe20000010000 */
[----:B------:R1:W-:Y:S01]  /*3ca0*/  STL [R1], R5 ;  /* 0x0000000501007387 */ /* 0x0003e20000100800 */
[----:B------:R-:W-:-:S03]  /*3cb0*/  FADD.FTZ R2, R23, R2 ;  /* 0x0000000217027221 */ /* 0x000fc60000010000 */
[----:B------:R1:W-:Y:S04]  /*3cc0*/  STL [R1+0x4], R4 ;  /* 0x0000040401007387 */ /* 0x0003e80000100800 */
[----:B------:R1:W-:Y:S04]  /*3cd0*/  STL [R1+0xc], R0 ;  /* 0x00000c0001007387 */ /* 0x0003e80000100800 */
[----:B------:R1:W-:Y:S01]  /*3ce0*/  STL [R1+0x8], R2 ;  /* 0x0000080201007387 */ /* 0x0003e20000100800 */
[----:B------:R-:W-:Y:S05]  /*3cf0*/  @!P0 BRA `(.L_x_419) ;  /* 0x000039e000008947 */ /* 0x000fea0003800000 */
[----:B------:R-:W-:Y:S01]  /*3d00*/  LEA.HI.SX32 R227, R227, 0xfffffffe, 0x1a ;  /* 0xfffffffee3e37811 */ /* 0x000fe200078fd2ff */
[----:B------:R-:W-:Y:S01]  /*3d10*/  IMAD.MOV.U32 R105, RZ, RZ, R103 ;  /* 0x000000ffff697224 */ /* 0x000fe200078e0067 */
[----:B------:R-:W-:Y:S01]  /*3d20*/  MOV R107, R3 ;  /* 0x00000003006b7202 */ /* 0x000fe20000000f00 */
[----:B------:R-:W-:Y:S01]  /*3d30*/  IMAD.MOV.U32 R100, RZ, RZ, R104 ;  /* 0x000000ffff647224 */ /* 0x000fe200078e0068 */
[----:B------:R-:W-:Y:S01]  /*3d40*/  MOV R106, R102 ;  /* 0x00000066006a7202 */ /* 0x000fe20000000f00 */
[----:B------:R-:W-:Y:S05]  /*3d50*/  BRA `(.L_x_420) ;  /* 0x000001e000007947 */ /* 0x000fea0003800000 */
.L_x_422:
        /* <DEDUP_REMOVED lines=30> */
.L_x_420:
[----:B------:R-:W2:Y:S01]  /*3f40*/  LDL.64 R6, [R1+0x20] ;  /* 0x0000200001067983 */ /* 0x000ea20000100a00 */
[----:B-1----:R-:W-:Y:S01]  /*3f50*/  SHF.R.S32.HI R0, RZ, 0x1f, R227 ;  /* 0x0000001fff007819 */ /* 0x002fe200000114e3 */
[----:B------:R-:W-:Y:S04]  /*3f60*/  DEPBAR.LE SB0, 0x0 ;  /* 0x000080000000791a */ /* 0x000fe80000000000 */
[----:B------:R-:W3:Y:S01]  /*3f70*/  LDL R9, [R1+0x10] ;  /* 0x0000100001097983 */ /* 0x000ee20000100800 */
[----:B------:R-:W-:Y:S01]  /*3f80*/  IMAD R0, R0, c[0x0][0x1a0], RZ ;  /* 0x0000680000007a24 */ /* 0x000fe200078e02ff */
[----:B------:R-:W-:Y:S01]  /*3f90*/  MOV R8, c[0x0][0x1a0] ;  /* 0x0000680000087a02 */ /* 0x000fe20000000f00 */
[C---:B------:R-:W-:Y:S01]  /*3fa0*/  IMAD.WIDE.U32 R4, R227.reuse, c[0x0][0x1a0], RZ ;  /* 0x00006800e3047a25 */ /* 0x040fe200078e00ff */
[----:B------:R-:W-:Y:S02]  /*3fb0*/  BAR.SYNC.DEFER_BLOCKING 0x0 ;  /* 0x0000000000007b1d */ /* 0x000fe40000010000 */
[----:B------:R-:W-:Y:S01]  /*3fc0*/  SHF.L.U32 R8, R8, 0x6, RZ ;  /* 0x0000000608087819 */ /* 0x000fe200000006ff */
[----:B------:R-:W-:Y:S05]  /*3fd0*/  IMAD R2, R227, c[0x0][0x1a4], R0 ;  /* 0x00006900e3027a24 */ /* 0x000fea00078e0200 */
[----:B------:R-:W-:Y:S02]  /*3fe0*/  IADD3 R5, R5, R2, RZ ;  /* 0x0000000205057210 */ /* 0x000fe40007ffe0ff */
[----:B--2---:R-:W-:Y:S02]  /*3ff0*/  LEA R0, P0, R4, R6, 0x6 ;  /* 0x0000000604007211 */ /* 0x004fe400078030ff */
[----:B------:R-:W-:Y:S02]  /*4000*/  MOV R7, 0x6 ;  /* 0x0000000600077802 */ /* 0x000fe40000000f00 */
[----:B------:R-:W-:Y:S02]  /*4010*/  LEA R2, P1, R0, c[0x0][0x170], 0x1 ;  /* 0x00005c0000027a11 */ /* 0x000fe400078208ff */
[----:B---3--:R-:W-:Y:S02]  /*4020*/  LEA.HI.X R5, R4, R9, R5, 0x6, P0 ;  /* 0x0000000904057211 */ /* 0x008fe400000f3405 */
[----:B------:R-:W-:Y:S02]  /*4030*/  MOV R6, c[0x0][0x1a0] ;  /* 0x0000680000067a02 */ /* 0x000fe40000000f00 */
[----:B------:R-:W-:Y:S02]  /*4040*/  LEA.HI.X R3, R0, c[0x0][0x174], R5, 0x1, P1 ;  /* 0x00005d0000037a11 */ /* 0x000fe400008f0c05 */
[----:B------:R-:W-:Y:S02]  /*4050*/  IADD3 R4, P0, R8, R2, RZ ;  /* 0x0000000208047210 */ /* 0x000fe40007f1e0ff */
[----:B------:R-:W-:Y:S01]  /*4060*/  SHF.L.U64.HI R6, R6, R7, c[0x0][0x1a4] ;  /* 0x0000690006067619 */ /* 0x000fe20000010207 */
[----:B------:R-:W-:Y:S01]  /*4070*/  @!PT LDS RZ, [RZ] ;  /* 0x00000000fffff984 */ /* 0x000fe20000000800 */
[----:B------:R-:W-:Y:S01]  /*4080*/  @!PT LDS RZ, [RZ] ;  /* 0x00000000fffff984 */ /* 0x000fe20000000800 */
[----:B------:R-:W-:Y:S01]  /*4090*/  @!PT LDS RZ, [RZ] ;  /* 0x00000000fffff984 */ /* 0x000fe20000000800 */
[----:B------:R1:W-:Y:S03]  /*40a0*/  LDGSTS.E.BYPASS.LTC128B.128 [R226+0x9000], [R2.64] ;  /* 0x0900000002e27fae */ /* 0x0003e6000b901d48 */
[----:B------:R-:W-:Y:S02]  /*40b0*/  IADD3.X R5, R6, R3, RZ, P0, !PT ;  /* 0x0000000306057210 */ /* 0x000fe400007fe4ff */
[----:B------:R-:W-:Y:S03]  /*40c0*/  ISETP.GT.AND P0, PT, R227, RZ, PT ;  /* 0x000000ffe300720c */ /* 0x000fe60003f04270 */
[----:B------:R1:W-:Y:S08]  /*40d0*/  LDGSTS.E.BYPASS.LTC128B.128 [R226+0xa000], [R2.64+0x40] ;  /* 0x0a00004002e27fae */ /* 0x0003f0000b901d48 */
[----:B------:R1:W-:Y:S08]  /*40e0*/  LDGSTS.E.BYPASS.LTC128B.128 [R226+0xb000], [R2.64+0x80] ;  /* 0x0b00008002e27fae */ /* 0x0003f0000b901d48 */
[----:B------:R2:W-:Y:S08]  /*40f0*/  LDGSTS.E.BYPASS.LTC128B.128 [R226+0x9800], [R4.64] ;  /* 0x0980000004e27fae */ /* 0x0005f0000b901d48 */
[----:B------:R2:W-:Y:S08]  /*4100*/  LDGSTS.E.BYPASS.LTC128B.128 [R226+0xa800], [R4.64+0x40] ;  /* 0x0a80004004e27fae */ /* 0x0005f0000b901d48 */
[----:B------:R2:W-:Y:S08]  /*4110*/  LDGSTS.E.BYPASS.LTC128B.128 [R226+0xb800], [R4.64+0x80] ;  /* 0x0b80008004e27fae */ /* 0x0005f0000b901d48 */
[----:B------:R-:W-:Y:S08]  /*4120*/  LDSM.16.M88.4 R64, [R224] ;  /* 0x00000000e040783b */ /* 0x000ff00000000200 */
[----:B------:R-:W2:Y:S08]  /*4130*/  LDSM.16.M88.4 R16, [R223] ;  /* 0x00000000df10783b */ /* 0x000eb00000000200 */
        /* <DEDUP_REMOVED lines=9> */
[----:B------:R-:W3:Y:S01]  /*41d0*/  LDSM.16.M88.4 R180, [R222] ;  /* 0x00000000deb4783b */ /* 0x000ee20000000200 */
        /* <DEDUP_REMOVED lines=252> */
.L_x_421:
        /* <DEDUP_REMOVED lines=596> */
.L_x_419:
[----:B-1----:R-:W2:Y:S04]  /*76e0*/  LDL.LU R2, [R1] ;  /* 0x0000000001027983 */ /* 0x002ea80000300800 */
[----:B------:R-:W3:Y:S04]  /*76f0*/  LDL.LU R8, [R1+0x4] ;  /* 0x0000040001087983 */ /* 0x000ee80000300800 */
[----:B------:R-:W4:Y:S04]  /*7700*/  LDL.LU R7, [R1+0x8] ;  /* 0x0000080001077983 */ /* 0x000f280000300800 */
[----:B------:R-:W5:Y:S04]  /*7710*/  LDL.LU R6, [R1+0xc] ;  /* 0x00000c0001067983 */ /* 0x000f680000300800 */
[----:B------:R-:W5:Y:S04]  /*7720*/  LDL R107, [R1+0x30] ;  /* 0x00003000016b7983 */ /* 0x000f680000100800 */
[----:B------:R-:W1:Y:S02]  /*7730*/  S2R R106, SR_TID.X ;  /* 0x00000000006a7919 */ /* 0x000e640000002100 */
[----:B-1----:R-:W-:-:S04]  /*7740*/  SHF.R.S32.HI R20, RZ, 0x1f, R106 ;  /* 0x0000001fff147819 */ /* 0x002fc8000001146a */
[CC--:B------:R-:W-:Y:S02]  /*7750*/  LEA.HI R22, R20.reuse, R106.reuse, RZ, 0x2 ;  /* 0x0000006a14167211 */ /* 0x0c0fe400078f10ff */
[----:B------:R-:W-:Y:S01]  /*7760*/  LEA.HI R20, R20, R106, RZ, 0x5 ;  /* 0x0000006a14147211 */ /* 0x000fe200078f28ff */
[----:B------:R-:W-:Y:S02]  /*7770*/  ULDC.U8 UR4, c[0x0][0x329] ;  /* 0x0000ca4000047ab9 */ /* 0x000fe40000000000 */
[----:B------:R-:W-:Y:S01]  /*7780*/  ISETP.NE.AND P0, PT, RZ, UR4, PT ;  /* 0x00000004ff007c0c */ /* 0x000fe2000bf05270 */
[----:B------:R-:W-:Y:S02]  /*7790*/  ULDC.U8 UR5, c[0x0][0x328] ;  /* 0x0000ca0000057ab9 */ /* 0x000fe40000000000 */
[----:B------:R-:W-:Y:S02]  /*77a0*/  ISETP.NE.AND P1, PT, RZ, UR5, PT ;  /* 0x00000005ff007c0c */ /* 0x000fe4000bf25270 */
[----:B------:R-:W-:-:S08]  /*77b0*/  SHF.R.S32.HI R20, RZ, 0x5, R20 ;  /* 0x00000005ff147819 */ /* 0x000fd00000011414 */
[----:B------:R-:W-:-:S05]  /*77c0*/  @P0 MOV R105, c[0x0][0x210] ;  /* 0x0000840000690a02 */ /* 0x000fca0000000f00 */
[----:B------:R-:W-:Y:S01]  /*77d0*/  @P0 IMAD R105, R105, c[0x0][0x214], RZ ;  /* 0x0000850069690a24 */ /* 0x000fe200078e02ff */
[----:B--2---:R-:W1:Y:S04]  /*77e0*/  SHFL.BFLY PT, R0, R2, 0x2, 0x1f ;  /* 0x0c401f0002007f89 */ /* 0x004e6800000e0000 */
[----:B---3--:R-:W2:Y:S04]  /*77f0*/  SHFL.BFLY PT, R5, R8, 0x2, 0x1f ;  /* 0x0c401f0008057f89 */ /* 0x008ea800000e0000 */
[----:B----4-:R-:W3:Y:S01]  /*7800*/  SHFL.BFLY PT, R4, R7, 0x2, 0x1f ;  /* 0x0c401f0007047f89 */ /* 0x010ee200000e0000 */
[----:B-1----:R-:W-:-:S03]  /*7810*/  FADD.FTZ R0, R0, R2 ;  /* 0x0000000200007221 */ /* 0x002fc60000010000 */
[----:B-----5:R-:W1:Y:S01]  /*7820*/  SHFL.BFLY PT, R2, R6, 0x2, 0x1f ;  /* 0x0c401f0006027f89 */ /* 0x020e6200000e0000 */
[----:B--2---:R-:W-:-:S03]  /*7830*/  FADD.FTZ R5, R5, R8 ;  /* 0x0000000805057221 */ /* 0x004fc60000010000 */
[----:B------:R-:W2:Y:S01]  /*7840*/  SHFL.BFLY PT, R50, R0, 0x1, 0x1f ;  /* 0x0c201f0000327f89 */ /* 0x000ea200000e0000 */
[----:B---3--:R-:W-:-:S03]  /*7850*/  FADD.FTZ R4, R4, R7 ;  /* 0x0000000704047221 */ /* 0x008fc60000010000 */
[----:B------:R-:W-:Y:S04]  /*7860*/  SHFL.BFLY PT, R51, R5, 0x1, 0x1f ;  /* 0x0c201f0005337f89 */ /* 0x000fe800000e0000 */
[----:B------:R-:W3:Y:S01]  /*7870*/  SHFL.BFLY PT, R7, R4, 0x1, 0x1f ;  /* 0x0c201f0004077f89 */ /* 0x000ee200000e0000 */
[----:B-1----:R-:W-:-:S05]  /*7880*/  FADD.FTZ R2, R2, R6 ;  /* 0x0000000602027221 */ /* 0x002fca0000010000 */
[----:B------:R-:W1:Y:S01]  /*7890*/  SHFL.BFLY PT, R6, R2, 0x1, 0x1f ;  /* 0x0c201f0002067f89 */ /* 0x000e6200000e0000 */
[----:B--2---:R-:W-:-:S05]  /*78a0*/  FADD.FTZ R50, R0, R50 ;  /* 0x0000003200327221 */ /* 0x004fca0000010000 */
[----:B------:R-:W-:Y:S01]  /*78b0*/  FSETP.NE.FTZ.AND P6, PT, R50, RZ, PT ;  /* 0x000000ff3200720b */ /* 0x000fe20003fd5000 */
[----:B---3--:R-:W-:Y:S01]  /*78c0*/  FADD.FTZ R100, R4, R7 ;  /* 0x0000000704647221 */ /* 0x008fe20000010000 */
[----:B------:R-:W-:-:S04]  /*78d0*/  MOV R0, 0x3f800000 ;  /* 0x3f80000000007802 */ /* 0x000fc80000000f00 */
[----:B------:R-:W-:-:S07]  /*78e0*/  FSETP.NE.FTZ.AND P4, PT, R100, RZ, PT ;  /* 0x000000ff6400720b */ /* 0x000fce0003f95000 */
[----:B------:R-:W2:Y:S01]  /*78f0*/  @P6 MUFU.RCP R0, R50 ;  /* 0x0000003200006308 */ /* 0x000ea20000001000 */
[----:B-1----:R-:W-:Y:S01]  /*7900*/  FADD.FTZ R101, R2, R6 ;  /* 0x0000000602657221 */ /* 0x002fe20000010000 */
[----:B------:R-:W-:-:S04]  /*7910*/  LOP3.LUT R2, R22, 0xfffffffc, RZ, 0xc0, !PT ;  /* 0xfffffffc16027812 */ /* 0x000fc800078ec0ff */
[----:B------:R-:W-:Y:S02]  /*7920*/  IADD3 R106, -R2, R106, RZ ;  /* 0x0000006a026a7210 */ /* 0x000fe40007ffe1ff */
[----:B------:R-:W-:Y:S02]  /*7930*/  MOV R2, 0x3f800000 ;  /* 0x3f80000000027802 */ /* 0x000fe40000000f00 */
[----:B------:R-:W-:-:S04]  /*7940*/  FSETP.NE.FTZ.AND P3, PT, R101, RZ, PT ;  /* 0x000000ff6500720b */ /* 0x000fc80003f75000 */
[----:B------:R-:W1:Y:S01]  /*7950*/  @P4 MUFU.RCP R2, R100 ;  /* 0x0000006400024308 */ /* 0x000e620000001000 */
[C---:B--2---:R-:W-:Y:S02]  /*7960*/  FMUL.FTZ R116, R0.reuse, R116 ;  /* 0x0000007400747220 */ /* 0x044fe40000410000 */
        /* <DEDUP_REMOVED lines=23> */
[----:B------:R-:W-:Y:S01]  /*7ae0*/  MOV R0, 0x3f800000 ;  /* 0x3f80000000007802 */ /* 0x000fe20000000f00 */
[----:B------:R-:W-:Y:S01]  /*7af0*/  FADD.FTZ R51, R5, R51 ;  /* 0x0000003305337221 */ /* 0x000fe20000010000 */
[----:B------:R-:W-:Y:S01]  /*7b00*/  SHF.R.S32.HI R22, RZ, 0x2, R22 ;  /* 0x00000002ff167819 */ /* 0x000fe20000011416 */
[----:B-1----:R-:W-:-:S02]  /*7b10*/  FMUL.FTZ R112, R2, R112 ;  /* 0x0000007002707220 */ /* 0x002fc40000410000 */
[C---:B------:R-:W-:Y:S01]  /*7b20*/  FMUL.FTZ R49, R2.reuse, R113 ;  /* 0x0000007102317220 */ /* 0x040fe20000410000 */
[----:B------:R-:W-:Y:S01]  /*7b30*/  FSETP.NE.FTZ.AND P5, PT, R51, RZ, PT ;  /* 0x000000ff3300720b */ /* 0x000fe20003fb5000 */
[----:B------:R-:W1:Y:S01]  /*7b40*/  @P3 MUFU.RCP R0, R101 ;  /* 0x0000006500003308 */ /* 0x000e620000001000 */
        /* <DEDUP_REMOVED lines=22> */
[----:B------:R-:W-:Y:S02]  /*7cb0*/  SHF.R.S32.HI R2, RZ, 0x1f, R22 ;  /* 0x0000001fff027819 */ /* 0x000fe40000011416 */
[----:B------:R-:W-:-:S02]  /*7cc0*/  MOV R4, 0x3f800000 ;  /* 0x3f80000000047802 */ /* 0x000fc40000000f00 */
[----:B------:R-:W-:-:S04]  /*7cd0*/  LEA.HI R2, R2, R22, RZ, 0x3 ;  /* 0x0000001602027211 */ /* 0x000fc800078f18ff */
[----:B------:R-:W-:Y:S01]  /*7ce0*/  LOP3.LUT R2, R2, 0xfffffff8, RZ, 0xc0, !PT ;  /* 0xfffffff802027812 */ /* 0x000fe200078ec0ff */
[----:B------:R-:W2:Y:S03]  /*7cf0*/  @P5 MUFU.RCP R4, R51 ;  /* 0x0000003300045308 */ /* 0x000ea60000001000 */
[----:B------:R-:W-:Y:S01]  /*7d00*/  IADD3 R2, R22, -R2, RZ ;  /* 0x8000000216027210 */ /* 0x000fe20007ffe0ff */
[C---:B-1----:R-:W-:Y:S02]  /*7d10*/  FMUL.FTZ R115, R0.reuse, R115 ;  /* 0x0000007300737220 */ /* 0x042fe40000410000 */
        /* <DEDUP_REMOVED lines=22> */
[----:B------:R-:W-:Y:S01]  /*7e80*/  FMUL.FTZ R94, R0, R94 ;  /* 0x0000005e005e7220 */ /* 0x000fe20000410000 */
[----:B------:R-:W-:Y:S02]  /*7e90*/  LEA.HI R0, R2, R2, RZ, 0x1 ;  /* 0x0000000202007211 */ /* 0x000fe400078f08ff */
[----:B------:R-:W-:Y:S02]  /*7ea0*/  @!P0 MOV R5, c[0x0][0x214] ;  /* 0x0000850000058a02 */ /* 0x000fe40000000f00 */
[----:B------:R-:W-:Y:S02]  /*7eb0*/  SHF.R.S32.HI R6, RZ, 0x1, R0 ;  /* 0x00000001ff067819 */ /* 0x000fe40000011400 */
[----:B------:R-:W-:Y:S02]  /*7ec0*/  LOP3.LUT R0, R0, 0x3fffffe, RZ, 0xc0, !PT ;  /* 0x03fffffe00007812 */ /* 0x000fe400078ec0ff */
[----:B------:R-:W-:-:S02]  /*7ed0*/  @!P0 SEL R105, R5, c[0x0][0x234], !P1 ;  /* 0x00008d0005698a07 */ /* 0x000fc40004800000 */
[----:B------:R-:W-:Y:S01]  /*7ee0*/  SHF.L.U32 R5, R6, 0x6, RZ ;  /* 0x0000000606057819 */ /* 0x000fe200000006ff */
[----:B--2---:R-:W-:Y:S01]  /*7ef0*/  FMUL.FTZ R118, R4, R118 ;  /* 0x0000007604767220 */ /* 0x004fe20000410000 */
[----:B------:R-:W-:Y:S01]  /*7f00*/  IADD3 R2, R2, -R0, RZ ;  /* 0x8000000002027210 */ /* 0x000fe20007ffe0ff */
[----:B------:R-:W-:Y:S01]  /*7f10*/  FMUL.FTZ R46, R4, R119 ;  /* 0x00000077042e7220 */ /* 0x000fe20000410000 */
[----:B------:R-:W-:Y:S01]  /*7f20*/  LEA R0, R20, R106, 0x8 ;  /* 0x0000006a14007211 */ /* 0x000fe200078e40ff */
[C---:B------:R-:W-:Y:S01]  /*7f30*/  FMUL.FTZ R126, R4.reuse, R126 ;  /* 0x0000007e047e7220 */ /* 0x040fe20000410000 */
[----:B------:R-:W-:Y:S01]  /*7f40*/  LOP3.LUT R5, R5, 0xc0, RZ, 0xc0, !PT ;  /* 0x000000c005057812 */ /* 0x000fe200078ec0ff */
        /* <DEDUP_REMOVED lines=21> */
[----:B------:R-:W-:-:S02]  /*80a0*/  LOP3.LUT R4, R6, 0x1, RZ, 0xc0, !PT ;  /* 0x0000000106047812 */ /* 0x000fc400078ec0ff */
[----:B------:R-:W-:Y:S02]  /*80b0*/  LEA R0, R2, R0, 0x4 ;  /* 0x0000000002007211 */ /* 0x000fe400078e20ff */
[----:B------:R-:W-:Y:S02]  /*80c0*/  LEA.HI R2, R5, R5, RZ, 0x1d ;  /* 0x0000000505027211 */ /* 0x000fe400078fe8ff */
[----:B------:R-:W-:Y:S02]  /*80d0*/  ISETP.NE.U32.AND P2, PT, R4, 0x1, PT ;  /* 0x000000010400780c */ /* 0x000fe40003f45070 */
[----:B------:R-:W-:-:S04]  /*80e0*/  LEA R0, R0, R2, 0x1 ;  /* 0x0000000200007211 */ /* 0x000fc800078e08ff */
[----:B------:R-:W-:Y:S02]  /*80f0*/  SHF.L.U32 R0, R0, 0x1, RZ ;  /* 0x0000000100007819 */ /* 0x000fe400000006ff */
[----:B------:R-:W-:Y:S02]  /*8100*/  MOV R4, 0x20 ;  /* 0x0000002000047802 */ /* 0x000fe40000000f00 */
[----:B------:R-:W-:-:S03]  /*8110*/  IADD3 R2, R0, -0x10, RZ ;  /* 0xfffffff000027810 */ /* 0x000fc60007ffe0ff */
[----:B------:R-:W-:Y:S02]  /*8120*/  @P2 IADD3 R2, R0, 0x10, RZ ;  /* 0x0000001000022810 */ /* 0x000fe40007ffe0ff */
[----:B------:R-:W-:Y:S02]  /*8130*/  LOP3.LUT P2, RZ, R6, 0x2, RZ, 0xc0, !PT ;  /* 0x0000000206ff7812 */ /* 0x000fe4000784c0ff */
[----:B------:R-:W-:Y:S02]  /*8140*/  F2FP.BF16.PACK_AB R47, R47, R116 ;  /* 0x000000742f2f723e */ /* 0x000fe400000010ff */
[----:B------:R-:W-:Y:S02]  /*8150*/  F2FP.BF16.PACK_AB R46, R46, R118 ;  /* 0x000000762e2e723e */ /* 0x000fe400000010ff */
[----:B------:R-:W-:Y:S02]  /*8160*/  SEL R4, R4, 0xffffffe0, !P2 ;  /* 0xffffffe004047807 */ /* 0x000fe40005000000 */
[----:B------:R-:W-:-:S02]  /*8170*/  F2FP.BF16.PACK_AB R45, R45, R124 ;  /* 0x0000007c2d2d723e */ /* 0x000fc400000010ff */
[----:B------:R-:W-:Y:S02]  /*8180*/  F2FP.BF16.PACK_AB R44, R44, R126 ;  /* 0x0000007e2c2c723e */ /* 0x000fe400000010ff */
[----:B------:R-:W-:Y:S02]  /*8190*/  F2FP.BF16.PACK_AB R49, R49, R112 ;  /* 0x000000703131723e */ /* 0x000fe400000010ff */
[----:B------:R-:W-:Y:S02]  /*81a0*/  F2FP.BF16.PACK_AB R114, R115, R114 ;  /* 0x000000727372723e */ /* 0x000fe400000010ff */
[----:B------:R-:W-:Y:S02]  /*81b0*/  F2FP.BF16.PACK_AB R48, R48, R120 ;  /* 0x000000783030723e */ /* 0x000fe400000010ff */
[----:B------:R-:W-:Y:S01]  /*81c0*/  F2FP.BF16.PACK_AB R122, R123, R122 ;  /* 0x0000007a7b7a723e */ /* 0x000fe200000010ff */
[----:B------:R-:W-:Y:S01]  /*81d0*/  STS [R0], R47 ;  /* 0x0000002f00007388 */ /* 0x000fe20000000800 */
[----:B------:R-:W-:-:S02]  /*81e0*/  F2FP.BF16.PACK_AB R43, R43, R128 ;  /* 0x000000802b2b723e */ /* 0x000fc400000010ff */
[----:B------:R-:W-:Y:S01]  /*81f0*/  F2FP.BF16.PACK_AB R42, R42, R130 ;  /* 0x000000822a2a723e */ /* 0x000fe200000010ff */
[----:B------:R-:W-:Y:S01]  /*8200*/  STS [R0+0x200], R46 ;  /* 0x0002002e00007388 */ /* 0x000fe20000000800 */
[----:B------:R-:W-:Y:S02]  /*8210*/  IADD3 R5, R0, R4, RZ ;  /* 0x0000000400057210 */ /* 0x000fe40007ffe0ff */
[----:B------:R-:W-:Y:S01]  /*8220*/  F2FP.BF16.PACK_AB R40, R40, R140 ;  /* 0x0000008c2828723e */ /* 0x000fe200000010ff */
[----:B------:R-:W-:Y:S01]  /*8230*/  STS [R2], R45 ;  /* 0x0000002d02007388 */ /* 0x000fe20000000800 */
[----:B------:R-:W-:Y:S02]  /*8240*/  F2FP.BF16.PACK_AB R39, R39, R142 ;  /* 0x0000008e2727723e */ /* 0x000fe400000010ff */
[----:B------:R-:W-:Y:S01]  /*8250*/  IADD3 R4, R4, R2, RZ ;  /* 0x0000000204047210 */ /* 0x000fe20007ffe0ff */
[----:B------:R-:W-:Y:S01]  /*8260*/  STS [R2+0x200], R44 ;  /* 0x0002002c02007388 */ /* 0x000fe20000000800 */
[----:B------:R-:W-:-:S02]  /*8270*/  F2FP.BF16.PACK_AB R41, R41, R132 ;  /* 0x000000842929723e */ /* 0x000fc400000010ff */
[----:B------:R-:W-:Y:S01]  /*8280*/  F2FP.BF16.PACK_AB R134, R135, R134 ;  /* 0x000000868786723e */ /* 0x000fe200000010ff */
[----:B------:R-:W-:Y:S01]  /*8290*/  STS [R0+0x1000], R49 ;  /* 0x0010003100007388 */ /* 0x000fe20000000800 */
[----:B------:R-:W-:Y:S02]  /*82a0*/  F2FP.BF16.PACK_AB R23, R23, R136 ;  /* 0x000000881717723e */ /* 0x000fe400000010ff */
[----:B------:R-:W-:Y:S01]  /*82b0*/  F2FP.BF16.PACK_AB R138, R139, R138 ;  /* 0x0000008a8b8a723e */ /* 0x000fe200000010ff */
[----:B------:R-:W-:Y:S01]  /*82c0*/  STS [R0+0x1200], R114 ;  /* 0x0012007200007388 */ /* 0x000fe20000000800 */
        /* <DEDUP_REMOVED lines=8> */
[----:B------:R-:W-:Y:S01]  /*8350*/  STS [R5], R43 ;  /* 0x0000002b05007388 */ /* 0x000fe20000000800 */
[----:B------:R-:W-:-:S03]  /*8360*/  F2FP.BF16.PACK_AB R33, R33, R152 ;  /* 0x000000982121723e */ /* 0x000fc600000010ff */
[----:B------:R-:W-:Y:S01]  /*8370*/  STS [R5+0x200], R42 ;  /* 0x0002002a05007388 */ /* 0x000fe20000000800 */
[----:B------:R-:W-:-:S03]  /*8380*/  F2FP.BF16.PACK_AB R154, R155, R154 ;  /* 0x0000009a9b9a723e */ /* 0x000fc600000010ff */
[----:B------:R-:W-:Y:S01]  /*8390*/  STS [R4], R40 ;  /* 0x0000002804007388 */ /* 0x000fe20000000800 */
        /* <DEDUP_REMOVED lines=52> */
[----:B------:R2:W-:Y:S04]  /*86e0*/  STS [R2+0x5200], R14 ;  /* 0x0052000e02007388 */ /* 0x0005e80000000800 */
[----:B------:R-:W-:Y:S04]  /*86f0*/  STS [R5+0x4000], R13 ;  /* 0x0040000d05007388 */ /* 0x000fe80000000800 */
[----:B------:R-:W-:Y:S04]  /*8700*/  STS [R5+0x4200], R12 ;  /* 0x0042000c05007388 */ /* 0x000fe80000000800 */
[----:B------:R3:W-:Y:S04]  /*8710*/  STS [R4+0x4000], R9 ;  /* 0x0040000904007388 */ /* 0x0007e80000000800 */
[----:B------:R-:W-:Y:S04]  /*8720*/  STS [R4+0x4200], R8 ;  /* 0x0042000804007388 */ /* 0x000fe80000000800 */
[----:B------:R-:W-:Y:S04]  /*8730*/  STS [R5+0x5000], R11 ;  /* 0x0050000b05007388 */ /* 0x000fe80000000800 */
[----:B------:R-:W-:Y:S04]  /*8740*/  STS [R5+0x5200], R10 ;  /* 0x0052000a05007388 */ /* 0x000fe80000000800 */
[----:B------:R4:W-:Y:S04]  /*8750*/  STS [R4+0x5000], R7 ;  /* 0x0050000704007388 */ /* 0x0009e80000000800 */
[----:B------:R5:W-:Y:S04]  /*8760*/  STS [R4+0x5200], R6 ;  /* 0x0052000604007388 */ /* 0x000be80000000800 */
[----:B------:R-:W-:Y:S06]  /*8770*/  BAR.SYNC.DEFER_BLOCKING 0x0 ;  /* 0x0000000000007b1d */ /* 0x000fec0000010000 */
[----:B-1----:R-:W1:Y:S01]  /*8780*/  S2R R18, SR_CTAID.Y ;  /* 0x0000000000127919 */ /* 0x002e620000002600 */
[----:B--2---:R-:W2:Y:S03]  /*8790*/  @P6 MUFU.LG2 R2, R50 ;  /* 0x0000003200026308 */ /* 0x004ea60000000c00 */
[----:B------:R-:W1:Y:S04]  /*87a0*/  S2R R19, SR_CTAID.Z ;  /* 0x0000000000137919 */ /* 0x000e680000002700 */
[----:B------:R-:W1:Y:S01]  /*87b0*/  S2R R17, SR_CTAID.X ;  /* 0x0000000000117919 */ /* 0x000e620000002500 */
[----:B---3--:R3:W-:Y:S01]  /*87c0*/  @P5 MUFU.LG2 R9, R51 ;  /* 0x0000003300095308 */ /* 0x0087e20000000c00 */
[----:B------:R-:W-:Y:S01]  /*87d0*/  @P0 MOV R0, 0x1 ;  /* 0x0000000100000802 */ /* 0x000fe20000000f00 */
[----:B------:R-:W-:Y:S01]  /*87e0*/  @!P0 IMAD R0, R105, c[0x0][0x1c0], RZ ;  /* 0x0000700069008a24 */ /* 0x000fe200078e02ff */
[----:B------:R1:W1:Y:S04]  /*87f0*/  LDS.128 R36, [R226] ;  /* 0x00000000e2247984 */ /* 0x0002680000000c00 */
[----:B------:R1:W1:Y:S04]  /*8800*/  LDS.128 R68, [R226+0x800] ;  /* 0x00080000e2447984 */ /* 0x0002680000000c00 */
[----:B------:R1:W2:Y:S04]  /*8810*/  LDS.128 R64, [R226+0x1000] ;  /* 0x00100000e2407984 */ /* 0x0002a80000000c00 */
[----:B------:R1:W2:Y:S04]  /*8820*/  LDS.128 R60, [R226+0x1800] ;  /* 0x00180000e23c7984 */ /* 0x0002a80000000c00 */
[----:B------:R1:W2:Y:S04]  /*8830*/  LDS.128 R32, [R226+0x2000] ;  /* 0x00200000e2207984 */ /* 0x0002a80000000c00 */
[----:B------:R1:W2:Y:S04]  /*8840*/  LDS.128 R56, [R226+0x2800] ;  /* 0x00280000e2387984 */ /* 0x0002a80000000c00 */
[----:B------:R2:W2:Y:S04]  /*8850*/  LDS.128 R52, [R226+0x3000] ;  /* 0x00300000e2347984 */ /* 0x0004a80000000c00 */
[----:B---3--:R3:W3:Y:S04]  /*8860*/  LDS.128 R48, [R226+0x3800] ;  /* 0x00380000e2307984 */ /* 0x0086e80000000c00 */
[----:B------:R2:W3:Y:S04]  /*8870*/  LDS.128 R28, [R226+0x4000] ;  /* 0x00400000e21c7984 */ /* 0x0004e80000000c00 */
[----:B------:R2:W3:Y:S04]  /*8880*/  LDS.128 R44, [R226+0x4800] ;  /* 0x00480000e22c7984 */ /* 0x0004e80000000c00 */
[----:B------:R2:W3:Y:S04]  /*8890*/  LDS.128 R40, [R226+0x5000] ;  /* 0x00500000e2287984 */ /* 0x0004e80000000c00 */
[----:B------:R3:W3:Y:S01]  /*88a0*/  LDS.128 R24, [R226+0x5800] ;  /* 0x00580000e2187984 */ /* 0x0006e20000000c00 */
[----:B------:R-:W-:Y:S01]  /*88b0*/  ISETP.NE.OR P1, PT, RZ, UR4, !P1 ;  /* 0x00000004ff007c0c */ /* 0x000fe2000cf25670 */
[----:B-1----:R-:W-:Y:S01]  /*88c0*/  IMAD R0, R18, R0, RZ ;  /* 0x0000000012007224 */ /* 0x002fe200078e02ff */
[----:B----4-:R-:W1:Y:S01]  /*88d0*/  @P3 MUFU.LG2 R7, R101 ;  /* 0x0000006500073308 */ /* 0x010e620000000c00 */
[----:B-----5:R-:W-:Y:S01]  /*88e0*/  @P0 MOV R6, c[0x0][0x210] ;  /* 0x0000840000060a02 */ /* 0x020fe20000000f00 */
[----:B--2---:R-:W-:Y:S01]  /*88f0*/  @P6 FMUL.FTZ R2, R2, 0.69314718246459960938 ;  /* 0x3f31721802026820 */ /* 0x004fe20000410000 */
[----:B------:R-:W-:-:S02]  /*8900*/  @!P0 MOV R6, 0x1 ;  /* 0x0000000100068802 */ /* 0x000fc40000000f00 */
[----:B------:R-:W-:-:S03]  /*8910*/  SEL R0, R0, RZ, P1 ;  /* 0x000000ff00007207 */ /* 0x000fc60000800000 */
[----:B------:R-:W2:Y:S01]  /*8920*/  @P4 MUFU.LG2 R8, R100 ;  /* 0x0000006400084308 */ /* 0x000ea20000000c00 */
[----:B------:R-:W-:Y:S01]  /*8930*/  MOV R16, 0x7f800000 ;  /* 0x7f80000000107802 */ /* 0x000fe20000000f00 */
[----:B------:R-:W-:Y:S01]  /*8940*/  @P6 FFMA.FTZ R16, R104, c[0x0][0x238], R2 ;  /* 0x00008e0068106a23 */ /* 0x000fe20000010002 */
[----:B------:R-:W-:Y:S01]  /*8950*/  LOP3.LUT P2, RZ, R107, 0x3, RZ, 0xc0, !PT ;  /* 0x000000036bff7812 */ /* 0x000fe2000784c0ff */
[----:B------:R-:W-:Y:S02]  /*8960*/  IMAD R2, R19, R105, R0 ;  /* 0x0000006913027224 */ /* 0x000fe400078e0200 */
[----:B------:R-:W-:Y:S02]  /*8970*/  @!P1 IMAD R10, R18, c[0x0][0x214], RZ ;  /* 0x00008500120a9a24 */ /* 0x000fe400078e02ff */
[----:B------:R-:W-:Y:S01]  /*8980*/  IMAD R0, R17, R6, RZ ;  /* 0x0000000611007224 */ /* 0x000fe200078e02ff */
[----:B------:R-:W-:Y:S02]  /*8990*/  CS2R R4, SRZ ;  /* 0x0000000000047805 */ /* 0x000fe4000001ff00 */
[----:B------:R-:W-:-:S02]  /*89a0*/  @!P1 MOV R4, R10 ;  /* 0x0000000a00049202 */ /* 0x000fc40000000f00 */
[----:B------:R-:W-:Y:S01]  /*89b0*/  SHF.L.U32 R0, R0, 0x7, RZ ;  /* 0x0000000700007819 */ /* 0x000fe200000006ff */
[----:B-1----:R-:W-:Y:S01]  /*89c0*/  @P3 FMUL.FTZ R7, R7, 0.69314718246459960938 ;  /* 0x3f31721807073820 */ /* 0x002fe20000410000 */
[----:B------:R-:W-:Y:S01]  /*89d0*/  @!P1 SHF.R.S32.HI R5, RZ, 0x1f, R10 ;  /* 0x0000001fff059819 */ /* 0x000fe2000001140a */
[----:B------:R-:W-:Y:S01]  /*89e0*/  @P5 FMUL.FTZ R9, R9, 0.69314718246459960938 ;  /* 0x3f31721809095820 */ /* 0x000fe20000410000 */
[----:B------:R-:W-:Y:S01]  /*89f0*/  IADD3 R10, P1, P0, R0, R4, R2 ;  /* 0x00000004000a7210 */ /* 0x000fe2000783e002 */
[----:B--2---:R-:W-:Y:S01]  /*8a00*/  @P4 FMUL.FTZ R8, R8, 0.69314718246459960938 ;  /* 0x3f31721808084820 */ /* 0x004fe20000410000 */
[----:B------:R-:W-:Y:S01]  /*8a10*/  SHF.R.S32.HI R0, RZ, 0x1f, R0 ;  /* 0x0000001fff007819 */ /* 0x000fe20000011400 */
[----:B------:R-:W-:Y:S01]  /*8a20*/  BSSY B0, `(.L_x_423) ;  /* 0x0000033000007945 */ /* 0x000fe20003800000 */
        /* <DEDUP_REMOVED lines=9> */
[----:B---3--:R-:W-:Y:S01]  /*8ac0*/  SHF.R.S32.HI R2, RZ, 0x1f, R20 ;  /* 0x0000001fff027819 */ /* 0x008fe20000011414 */
[----:B------:R-:W-:Y:S01]  /*8ad0*/  IMAD.MOV.U32 R5, RZ, RZ, c[0x0][0x214] ;  /* 0x00008500ff057624 */ /* 0x000fe200078e00ff */
[----:B------:R-:W-:-:S02]  /*8ae0*/  SHF.R.S32.HI R0, RZ, 0x1f, R107 ;  /* 0x0000001fff007819 */ /* 0x000fc4000001146b */
[----:B------:R-:W-:Y:S01]  /*8af0*/  LEA.HI R2, R2, R20, RZ, 0x2 ;  /* 0x0000001402027211 */ /* 0x000fe200078f10ff */
[----:B------:R-:W-:Y:S01]  /*8b00*/  IMAD R5, R17, -0x80, R5 ;  /* 0xffffff8011057824 */ /* 0x000fe200078e0205 */
        /* <DEDUP_REMOVED lines=36> */
.L_x_424:
[----:B---3--:R-:W-:Y:S05]  /*8d50*/  BSYNC B0 ;  /* 0x0000000000007941 */ /* 0x008fea0003800000 */
.L_x_423:
[----:B-1----:R-:W-:Y:S01]  /*8d60*/  IMAD.SHL.U32 R2, R106, 0x8, RZ ;  /* 0x000000086a027824 */ /* 0x002fe200078e00ff */
        /* <DEDUP_REMOVED lines=17> */
[----:B------:R-:W-:Y:S02]  /*8e80*/  IMAD R0, R5, c[0x0][0x1e8], RZ ;  /* 0x00007a0005007a24 */ /* 0x000fe400078e02ff */
[----:B------:R-:W-:-:S04]  /*8e90*/  IMAD.WIDE.U32 R2, R4, c[0x0][0x1e8], R2 ;  /* 0x00007a0004027a25 */ /* 0x000fc800078e0002 */
[----:B------:R-:W-:Y:S01]  /*8ea0*/  IMAD R0, R4, c[0x0][0x1ec], R0 ;  /* 0x00007b0004007a24 */ /* 0x000fe200078e0200 */
[----:B------:R-:W-:-:S03]  /*8eb0*/  LEA R6, P0, R2, c[0x0][0x1d0], 0x1 ;  /* 0x0000740002067a11 */ /* 0x000fc600078008ff */
[----:B------:R-:W-:-:S05]  /*8ec0*/  IMAD.IADD R0, R3, 0x1, R0 ;  /* 0x0000000103007824 */ /* 0x000fca00078e0200 */
[----:B------:R-:W-:Y:S02]  /*8ed0*/  LEA.HI.X R7, R2, c[0x0][0x1d4], R0, 0x1, P0 ;  /* 0x0000750002077a11 */ /* 0x000fe400000f0c00 */
[----:B------:R-:W-:-:S03]  /*8ee0*/  IADD3 R4, P0, R6, UR7, RZ ;  /* 0x0000000706047c10 */ /* 0x000fc6000ff1e0ff */
[----:B------:R-:W-:Y:S01]  /*8ef0*/  STG.E.128 [R6.64], R36 ;  /* 0x0000002406007986 */ /* 0x000fe2000c101d08 */
[----:B------:R-:W-:Y:S02]  /*8f00*/  IADD3.X R5, R7, UR5, RZ, P0, !PT ;  /* 0x0000000507057c10 */ /* 0x000fe400087fe4ff */
[----:B------:R-:W-:Y:S01]  /*8f10*/  IADD3 R2, P0, R4, UR7, RZ ;  /* 0x0000000704027c10 */ /* 0x000fe2000ff1e0ff */
[----:B------:R-:W-:Y:S03]  /*8f20*/  STG.E.128 [R6.64+0x40], R32 ;  /* 0x0000402006007986 */ /* 0x000fe6000c101d08 */
[----:B------:R-:W-:Y:S01]  /*8f30*/  IADD3.X R3, R5, UR5, RZ, P0, !PT ;  /* 0x0000000505037c10 */ /* 0x000fe200087fe4ff */
[----:B------:R1:W-:Y:S04]  /*8f40*/  STG.E.128 [R6.64+0x80], R28 ;  /* 0x0000801c06007986 */ /* 0x0003e8000c101d08 */
[----:B------:R-:W-:Y:S04]  /*8f50*/  STG.E.128 [R4.64], R68 ;  /* 0x0000004404007986 */ /* 0x000fe8000c101d08 */
[----:B------:R-:W-:Y:S04]  /*8f60*/  STG.E.128 [R4.64+0x40], R56 ;  /* 0x0000403804007986 */ /* 0x000fe8000c101d08 */
[----:B------:R-:W-:Y:S04]  /*8f70*/  STG.E.128 [R4.64+0x80], R44 ;  /* 0x0000802c04007986 */ /* 0x000fe8000c101d08 */
[----:B------:R-:W-:Y:S04]  /*8f80*/  STG.E.128 [R2.64], R64 ;  /* 0x0000004002007986 */ /* 0x000fe8000c101d08 */
[----:B------:R-:W-:Y:S04]  /*8f90*/  STG.E.128 [R2.64+0x40], R52 ;  /* 0x0000403402007986 */ /* 0x000fe8000c101d08 */
[----:B------:R-:W-:Y:S01]  /*8fa0*/  STG.E.128 [R2.64+0x80], R40 ;  /* 0x0000802802007986 */ /* 0x000fe2000c101d08 */
[----:B-1----:R-:W-:-:S04]  /*8fb0*/  IADD3 R6, P0, R2, UR7, RZ ;  /* 0x0000000702067c10 */ /* 0x002fc8000ff1e0ff */
[----:B------:R-:W-:-:S05]  /*8fc0*/  IADD3.X R7, R3, UR5, RZ, P0, !PT ;  /* 0x0000000503077c10 */ /* 0x000fca00087fe4ff */
[----:B------:R-:W-:Y:S04]  /*8fd0*/  STG.E.128 [R6.64], R60 ;  /* 0x0000003c06007986 */ /* 0x000fe8000c101d08 */
[----:B------:R-:W-:Y:S04]  /*8fe0*/  STG.E.128 [R6.64+0x40], R48 ;  /* 0x0000403006007986 */ /* 0x000fe8000c101d08 */
[----:B------:R-:W-:Y:S01]  /*8ff0*/  STG.E.128 [R6.64+0x80], R24 ;  /* 0x0000801806007986 */ /* 0x000fe2000c101d08 */
[----:B------:R-:W-:Y:S05]  /*9000*/  EXIT ;  /* 0x000000000000794d */ /* 0x000fea0003800000 */
.L_x_425:
        /* <DEDUP_REMOVED lines=15> */
.L_x_1037:


//--------------------- .text._ZN5flash16flash_fwd_kernelI23Flash_fwd_kernel_traitsILi96ELi128ELi64ELi4ELb0ELb0EN7cutlass10bfloat16_tE19Flash_kernel_traitsILi96ELi128ELi64ELi4ES3_EELb1ELb0ELb0ELb1ELb0ELb0ELb0ELb0EEEvNS_16Flash_fwd_paramsE --------------------------
	.section	.text._ZN5flash16flash_fwd_kernelI23Flash_fwd_kernel_traitsILi96ELi128ELi64ELi4ELb0ELb0EN7cutlass10bfloat16_tE19Flash_kernel_traitsILi96ELi128ELi64ELi4ES3_EELb1ELb0ELb0ELb1ELb0ELb0ELb0ELb0EEEvNS_16Flash_fwd_paramsE,"ax",@progbits
	.sectioninfo	@"SHI_REGISTERS=255"
	.align	128
        .global         _ZN5flash16flash_fwd_kernelI23Flash_fwd_kernel_traitsILi96ELi128ELi64ELi4ELb0ELb0EN7cutlass10bfloat16_tE19Flash_kernel_traitsILi96ELi128ELi64ELi4ES3_EELb1ELb0ELb0ELb1ELb0ELb0ELb0ELb0EEEvNS_16Flash_fwd_paramsE
        .type           _ZN5flash16flash_fwd_kernelI23Flash_fwd_kernel_traitsILi96ELi128ELi64ELi4ELb0ELb0EN7cutlass10bfloat16_tE19Flash_kernel_traitsILi96ELi128ELi64ELi4ES3_EELb1ELb0ELb0ELb1ELb0ELb0ELb0ELb0EEEvNS_16Flash_fwd_paramsE,@function
        .size           _ZN5flash16flash_fwd_kernelI23Flash_fwd_kernel_traitsILi96ELi128ELi64ELi4ELb0ELb0EN7cutlass10bfloat16_tE19Flash_kernel_traitsILi96ELi128ELi64ELi4ES3_EELb1ELb0ELb0ELb1ELb0ELb0ELb0ELb0EEEvNS_16Flash_fwd_paramsE,(.L_x_1038 - _ZN5flash16flash_fwd_kernelI23Flash_fwd_kernel_traitsILi96ELi128ELi64ELi4ELb0ELb0EN7cutlass10bfloat16_tE19Flash_kernel_traitsILi96ELi128ELi64ELi4ES3_EELb1ELb0ELb0ELb1ELb0ELb0ELb0ELb0EEEvNS_16Flash_fwd_paramsE)
        .other          _ZN5flash16flash_fwd_kernelI23Flash_fwd_kernel_traitsILi96ELi128ELi64ELi4ELb0ELb0EN7cutlass10bfloat16_tE19Flash_kernel_traitsILi96ELi128ELi64ELi4ES3_EELb1ELb0ELb0ELb1ELb0ELb0ELb0ELb0EEEvNS_16Flash_fwd_paramsE,@"STO_CUDA_ENTRY STV_DEFAULT"
_ZN5flash16flash_fwd_kernelI23Flash_fwd_kernel_traitsILi96ELi128ELi64ELi4ELb0ELb0EN7cutlass10bfloat16_tE19Flash_kernel_traitsILi96ELi128ELi64ELi4ES3_EELb1ELb0ELb0ELb1ELb0ELb0ELb0ELb0EEEvNS_16Flash_fwd_paramsE:
.text._ZN5flash16flash_fwd_kernelI23Flash_fwd_kernel_traitsILi96ELi128ELi64ELi4ELb0ELb0EN7cutlass10bfloat16_tE19Flash_kernel_traitsILi96ELi128ELi64ELi4ES3_EELb1ELb0ELb0ELb1ELb0ELb0ELb0ELb0EEEvNS_16Flash_fwd_paramsE:
        /* <DEDUP_REMOVED lines=14> */
[----:B------:R-:W1:Y:S01]  /*00e0*/  LDC.U8 R8, c[0x0][0x312] ;  /* 0x0000c480ff087b82 */ /* 0x000e620000000000 */
[----:B------:R-:W-:Y:S02]  /*00f0*/  ISETP.NE.U32.AND P3, PT, RZ, c[0x0][0x240], PT ;  /* 0x00009000ff007a0c */ /* 0x000fe40003f65070 */
[----:B------:R-:W4:Y:S01]  /*0100*/  S2R R196, SR_CTAID.X ;  /* 0x0000000000c47919 */ /* 0x000f220000002500 */
[----:B------:R-:W-:Y:S02]  /*0110*/  MOV R12, 0x4 ;  /* 0x00000004000c7802 */ /* 0x000fe40000000f00 */
[----:B------:R-:W-:Y:S01]  /*0120*/  ISETP.NE.AND.EX P3, PT, RZ, c[0x0][0x244], PT, P3 ;  /* 0x00009100ff007a0c */ /* 0x000fe20003f65330 */
[----:B------:R-:W4:Y:S01]  /*0130*/  S2R R28, SR_CTAID.Y ;  /* 0x00000000001c7919 */ /* 0x000f220000002600 */
[----:B------:R-:W-:-:S03]  /*0140*/  MOV R15, 0xffffffff ;  /* 0xffffffff000f7802 */ /* 0x000fc60000000f00 */
[----:B------:R-:W4:Y:S04]  /*0150*/  S2R R18, SR_CTAID.Z ;  /* 0x0000000000127919 */ /* 0x000f280000002700 */
[----:B------:R-:W4:Y:S01]  /*0160*/  S2R R193, SR_TID.X ;  /* 0x0000000000c17919 */ /* 0x000f220000002100 */
[----:B-1----:R-:W-:Y:S01]  /*0170*/  ISETP.NE.AND P4, PT, R8, RZ, PT ;  /* 0x000000ff0800720c */ /* 0x002fe20003f85270 */
[----:B----4-:R-:W-:Y:S01]  /*0180*/  IMAD.WIDE R8, R28, R12, c[0x0][0x240] ;  /* 0x000090001c087625 */ /* 0x010fe200078e020c */
[----:B------:R-:W-:-:S04]  /*0190*/  LOP3.LUT R0, R18, R196, R28, 0xfe, !PT ;  /* 0x000000c412007212 */ /* 0x000fc800078efe1c */
[----:B------:R-:W-:Y:S01]  /*01a0*/  LOP3.LUT P2, RZ, R0, R193, RZ, 0xfc, !PT ;  /* 0x000000c100ff7212 */ /* 0x000fe2000784fcff */
[----:B--2---:R1:W2:Y:S08]  /*01b0*/  @P1 R2UR UR20, R4 ;  /* 0x00000000041413c2 */ /* 0x0042b000000e0000 */
[----:B------:R4:W2:Y:S04]  /*01c0*/  @P1 R2UR UR21, R5 ;  /* 0x00000000051513c2 */ /* 0x0008a800000e0000 */
[----:B-1----:R-:W-:-:S02]  /*01d0*/  @!P2 IMAD.MOV.U32 R4, RZ, RZ, c[0x0][0x308] ;  /* 0x0000c200ff04a624 */ /* 0x002fc400078e00ff */
[----:B----4-:R-:W-:Y:S01]  /*01e0*/  @!P2 IMAD.MOV.U32 R5, RZ, RZ, c[0x0][0x30c] ;  /* 0x0000c300ff05a624 */ /* 0x010fe200078e00ff */
[----:B---3--:R-:W-:Y:S01]  /*01f0*/  @P1 IADD3 R6, P0, R2, c[0x0][0x300], RZ ;  /* 0x0000c00002061a10 */ /* 0x008fe20007f1e0ff */
[----:B--2---:R-:W-:-:S04]  /*0200*/  IMAD.U32 R2, RZ, RZ, UR20 ;  /* 0x00000014ff027e24 */ /* 0x004fc8000f8e00ff */
[----:B------:R-:W-:Y:S01]  /*0210*/  @P1 IMAD.X R7, RZ, RZ, R3, P0 ;  /* 0x000000ffff071224 */ /* 0x000fe200000e0603 */
[----:B------:R-:W-:Y:S01]  /*0220*/  ISETP.NE.U32.AND P0, PT, RZ, c[0x0][0x250], PT ;  /* 0x00009400ff007a0c */ /* 0x000fe20003f05070 */
[----:B------:R-:W-:Y:S01]  /*0230*/  IMAD.U32 R3, RZ, RZ, UR21 ;  /* 0x00000015ff037e24 */ /* 0x000fe2000f8e00ff */
[----:B------:R-:W-:Y:S02]  /*0240*/  ISETP.EQ.U32.AND P1, PT, RZ, c[0x0][0x248], PT ;  /* 0x00009200ff007a0c */ /* 0x000fe40003f22070 */
[----:B------:R-:W-:Y:S02]  /*0250*/  ISETP.NE.AND.EX P0, PT, RZ, c[0x0][0x254], PT, P0 ;  /* 0x00009500ff007a0c */ /* 0x000fe40003f05300 */
[----:B------:R1:W-:Y:S01]  /*0260*/  @!P2 STG.E.64 [R4.64], R2 ;  /* 0x000000020400a986 */ /* 0x0003e2000c101b12 */
[----:B------:R-:W-:Y:S02]  /*0270*/  SHF.R.S32.HI R13, RZ, 0x1f, R193 ;  /* 0x0000001fff0d7819 */ /* 0x000fe400000114c1 */
[----:B------:R-:W-:Y:S01]  /*0280*/  ISETP.EQ.OR.EX P1, PT, RZ, c[0x0][0x24c], !P4, P1 ;  /* 0x00009300ff007a0c */ /* 0x000fe20006722710 */
[----:B-1----:R-:W-:-:S02]  /*0290*/  @!P2 IMAD.MOV.U32 R2, RZ, RZ, R6 ;  /* 0x000000ffff02a224 */ /* 0x002fc400078e0006 */
[----:B------:R-:W-:-:S05]  /*02a0*/  @!P2 IMAD.MOV.U32 R3, RZ, RZ, R7 ;  /* 0x000000ffff03a224 */ /* 0x000fca00078e0007 */
[----:B------:R1:W-:Y:S04]  /*02b0*/  @!P2 STG.E.64 [R4.64+0x8], R2 ;  /* 0x000008020400a986 */ /* 0x0003e8000c101b12 */
[----:B------:R2:W3:Y:S04]  /*02c0*/  @P3 LDG.E R15, [R8.64] ;  /* 0x00000012080f3981 */ /* 0x0004e8000c1e1900 */
[----:B-1----:R2:W4:Y:S01]  /*02d0*/  @P3 LDG.E R4, [R8.64+0x4] ;  /* 0x0000041208043981 */ /* 0x002522000c1e1900 */
[----:B------:R-:W-:Y:S01]  /*02e0*/  @P0 IMAD.WIDE R2, R28, R12, c[0x0][0x250] ;  /* 0x000094001c020625 */ /* 0x000fe200078e020c */
[----:B------:R-:W-:-:S03]  /*02f0*/  LEA.HI R14, R13, R193, RZ, 0x5 ;  /* 0x000000c10d0e7211 */ /* 0x000fc600078f28ff */
[C---:B------:R-:W-:Y:S02]  /*0300*/  IMAD R0, R28.reuse, c[0x0][0x1c0], R18 ;  /* 0x000070001c007a24 */ /* 0x040fe400078e0212 */
[----:B------:R-:W-:-:S03]  /*0310*/  IMAD.WIDE R10, R28, R12, c[0x0][0x248] ;  /* 0x000092001c0a7625 */ /* 0x000fc600078e020c */
[----:B------:R-:W-:Y:S01]  /*0320*/  SHF.L.U32 R0, R0, 0x5, RZ ;  /* 0x0000000500007819 */ /* 0x000fe200000006ff */
[----:B--2---:R-:W-:Y:S02]  /*0330*/  IMAD.MOV.U32 R9, RZ, RZ, RZ ;  /* 0x000000ffff097224 */ /* 0x004fe400078e00ff */
[----:B------:R-:W-:-:S04]  /*0340*/  IMAD.MOV.U32 R8, RZ, RZ, -0x1 ;  /* 0xffffffffff087424 */ /* 0x000fc800078e00ff */
[----:B------:R1:W5:Y:S04]  /*0350*/  @P0 LDG.E R9, [R2.64] ;  /* 0x0000001202090981 */ /* 0x000368000c1e1900 */
[----:B------:R2:W5:Y:S01]  /*0360*/  @!P1 LDG.E R8, [R10.64] ;  /* 0x000000120a089981 */ /* 0x000562000c1e1900 */
[----:B------:R-:W-:-:S04]  /*0370*/  ISETP.NE.U32.AND P2, PT, RZ, c[0x0][0x248], PT ;  /* 0x00009200ff007a0c */ /* 0x000fc80003f45070 */
[----:B------:R-:W-:Y:S02]  /*0380*/  ISETP.NE.AND.EX P2, PT, RZ, c[0x0][0x24c], PT, P2 ;  /* 0x00009300ff007a0c */ /* 0x000fe40003f45320 */
[----:B-1----:R-:W-:-:S05]  /*0390*/  LOP3.LUT R2, R14, 0xffffffe0, RZ, 0xc0, !PT ;  /* 0xffffffe00e027812 */ /* 0x002fca00078ec0ff */
[----:B------:R-:W-:-:S05]  /*03a0*/  IMAD.IADD R37, R193, 0x1, -R2 ;  /* 0x00000001c1257824 */ /* 0x000fca00078e0a02 */
[--C-:B------:R-:W-:Y:S02]  /*03b0*/  IADD3 R195, P1, P0, R0, R6, R37.reuse ;  /* 0x0000000600c37210 */ /* 0x100fe4000783e025 */
[----:B------:R-:W-:Y:S02]  /*03c0*/  SHF.R.S32.HI R0, RZ, 0x1f, R0 ;  /* 0x0000001fff007819 */ /* 0x000fe40000011400 */
[----:B------:R-:W-:-:S04]  /*03d0*/  SHF.R.S32.HI R2, RZ, 0x1f, R37 ;  /* 0x0000001fff027819 */ /* 0x000fc80000011425 */
[----:B------:R-:W-:Y:S01]  /*03e0*/  IADD3.X R194, R0, R7, R2, P1, P0 ;  /* 0x0000000700c27210 */ /* 0x000fe20000fe0402 */
[----:B---3--:R2:W-:Y:S04]  /*03f0*/  STL [R1+0x38], R15 ;  /* 0x0000380f01007387 */ /* 0x0085e80000100800 */
[----:B------:R2:W-:Y:S01]  /*0400*/  STL [R1+0x4c], R195 ;  /* 0x00004cc301007387 */ /* 0x0005e20000100800 */
[----:B----4-:R-:W-:Y:S02]  /*0410*/  @P3 IMAD.IADD R235, R4, 0x1, -R15 ;  /* 0x0000000104eb3824 */ /* 0x010fe400078e0a0f */
[----:B------:R-:W-:Y:S01]  /*0420*/  @!P3 IMAD.MOV.U32 R235, RZ, RZ, c[0x0][0x214] ;  /* 0x00008500ffebb624 */ /* 0x000fe200078e00ff */
[----:B------:R-:W-:Y:S05]  /*0430*/  @!P2 BRA `(.L_x_426) ;  /* 0x000000400000a947 */ /* 0x000fea0003800000 */
[----:B------:R-:W3:Y:S02]  /*0440*/  @P4 LDG.E R0, [R10.64+0x4] ;  /* 0x000004120a004981 */ /* 0x000ee4000c1e1900 */
[----:B---3-5:R-:W-:-:S06]  /*0450*/  @P4 IADD3 R0, R0, -R8, RZ ;  /* 0x8000000800004210 */ /* 0x028fcc0007ffe0ff */
[----:B------:R1:W5:Y:S01]  /*0460*/  @!P4 LDG.E R0, [R10.64] ;  /* 0x000000120a00c981 */ /* 0x000362000c1e1900 */
[----:B------:R-:W-:Y:S05]  /*0470*/  BRA `(.L_x_427) ;  /* 0x0000001000007947 */ /* 0x000fea0003800000 */
.L_x_426:
[----:B------:R-:W-:Y:S02]  /*0480*/  MOV R0, c[0x0][0x218] ;  /* 0x0000860000007a02 */ /* 0x000fe40000000f00 */
.L_x_427:
[----:B------:R-:W-:-:S04]  /*0490*/  ISETP.NE.U32.AND P2, PT, RZ, c[0x0][0x258], PT ;  /* 0x00009600ff007a0c */ /* 0x000fc80003f45070 */
[----:B------:R-:W-:-:S13]  /*04a0*/  ISETP.NE.AND.EX P2, PT, RZ, c[0x0][0x25c], PT, P2 ;  /* 0x00009700ff007a0c */ /* 0x000fda0003f45320 */
[----:B------:R-:W-:-:S06]  /*04b0*/  @P2 IMAD.WIDE R2, R28, R12, c[0x0][0x258] ;  /* 0x000096001c022625 */ /* 0x000fcc00078e020c */
[----:B------:R-:W3:Y:S01]  /*04c0*/  @P2 LDG.E R3, [R2.64] ;  /* 0x0000001202032981 */ /* 0x000ee2000c1e1900 */
[----:B------:R-:W-:Y:S01]  /*04d0*/  IMAD.SHL.U32 R38, R196, 0x80, RZ ;  /* 0x00000080c4267824 */ /* 0x000fe200078e00ff */
[----:B------:R-:W-:-:S04]  /*04e0*/  @!P2 ISETP.NE.U32.AND P1, PT, RZ, c[0x0][0x268], PT ;  /* 0x00009a00ff00aa0c */ /* 0x000fc80003f25070 */
[----:B------:R-:W-:Y:S02]  /*04f0*/  ISETP.GT.AND P0, PT, R235, R38, PT ;  /* 0x00000026eb00720c */ /* 0x000fe40003f04270 */
[----:B------:R-:W-:-:S04]  /*0500*/  @!P2 ISETP.NE.AND.EX P1, PT, RZ, c[0x0][0x26c], PT, P1 ;  /* 0x00009b00ff00aa0c */ /* 0x000fc80003f25310 */
[----:B------:R-:W-:Y:S01]  /*0510*/  @!P2 SEL R2, RZ, c[0x0][0x21c], !P1 ;  /* 0x00008700ff02aa07 */ /* 0x000fe20004800000 */
[----:B---3-5:R-:W-:-:S03]  /*0520*/  @P2 IMAD.IADD R133, R3, 0x1, -R9 ;  /* 0x0000000103852824 */ /* 0x028fc600078e0a09 */
        /* <DEDUP_REMOVED lines=8> */
[----:B------:R-:W3:Y:S01]  /*05b0*/  LDC.U8 R246, c[0x0][0x2d8] ;  /* 0x0000b600fff67b82 */ /* 0x000ee20000000000 */
        /* <DEDUP_REMOVED lines=27> */
.L_x_429:
[----:B---3--:R-:W-:Y:S02]  /*0770*/  IABS R5, c[0x0][0x1c8] ;  /* 0x0000720000057a13 */ /* 0x008fe40000000000 */
[----:B------:R-:W-:Y:S02]  /*0780*/  IABS R4, R18 ;  /* 0x0000001200047213 */ /* 0x000fe40000000000 */
[----:B------:R-:W3:Y:S08]  /*0790*/  I2F.RP R2, R5 ;  /* 0x0000000500027306 */ /* 0x000ef00000209400 */
[----:B---3--:R-:W3:Y:S02]  /*07a0*/  MUFU.RCP R2, R2 ;  /* 0x0000000200027308 */ /* 0x008ee40000001000 */
[----:B---3--:R-:W-:-:S06]  /*07b0*/  IADD3 R2, R2, 0xffffffe, RZ ;  /* 0x0ffffffe02027810 */ /* 0x008fcc0007ffe0ff */
[----:B------:R-:W3:Y:S02]  /*07c0*/  F2I.FTZ.U32.TRUNC.NTZ R3, R2 ;  /* 0x0000000200037305 */ /* 0x000ee4000021f000 */
[----:B---3--:R-:W-:Y:S02]  /*07d0*/  IMAD.MOV R0, RZ, RZ, -R3 ;  /* 0x000000ffff007224 */ /* 0x008fe400078e0a03 */
        /* <DEDUP_REMOVED lines=17> */
[----:B--2---:R-:W-:Y:S02]  /*08f0*/  @P0 MOV R15, R2 ;  /* 0x00000002000f0202 */ /* 0x004fe40000000f00 */
        /* <DEDUP_REMOVED lines=16> */
.L_x_430:
[-C--:B------:R-:W-:Y:S01]  /*0a00*/  LEA.HI R3, R13, R193.reuse, RZ, 0x2 ;  /* 0x000000c10d037211 */ /* 0x080fe200078f10ff */
[----:B------:R-:W-:Y:S01]  /*0a10*/  IMAD.IADD R36, R235, 0x1, -R38 ;  /* 0x00000001eb247824 */ /* 0x000fe200078e0a26 */
[-C--:B------:R-:W-:Y:S01]  /*0a20*/  LEA.HI R27, R13, R193.reuse, RZ, 0x3 ;  /* 0x000000c10d1b7211 */ /* 0x080fe200078f18ff */
[----:B------:R-:W-:Y:S01]  /*0a30*/  BSSY B0, `(.L_x_431) ;  /* 0x0000066000007945 */ /* 0x000fe20003800000 */
[----:B------:R-:W-:Y:S02]  /*0a40*/  LOP3.LUT R0, R3, 0xfffffffc, RZ, 0xc0, !PT ;  /* 0xfffffffc03007812 */ /* 0x000fe400078ec0ff */
[----:B------:R-:W-:Y:S02]  /*0a50*/  SHF.R.S32.HI R25, RZ, 0x3, R27 ;  /* 0x00000003ff197819 */ /* 0x000fe4000001141b */
[----:B------:R-:W-:Y:S01]  /*0a60*/  LEA.HI R26, R13, R193, RZ, 0x4 ;  /* 0x000000c10d1a7211 */ /* 0x000fe200078f20ff */
[----:B------:R-:W-:Y:S01]  /*0a70*/  IMAD.IADD R2, R193, 0x1, -R0 ;  /* 0x00000001c1027824 */ /* 0x000fe200078e0a00 */
[----:B------:R-:W-:Y:S01]  /*0a80*/  SHF.R.S32.HI R4, RZ, 0x2, R3 ;  /* 0x00000002ff047819 */ /* 0x000fe20000011403 */
[----:B------:R-:W-:Y:S01]  /*0a90*/  IMAD.SHL.U32 R0, R25, 0x40, RZ ;  /* 0x0000004019007824 */ /* 0x000fe200078e00ff */
[----:B------:R-:W-:Y:S01]  /*0aa0*/  SHF.R.S32.HI R174, RZ, 0x5, R14 ;  /* 0x00000005ffae7819 */ /* 0x000fe2000001140e */
[----:B------:R-:W-:Y:S01]  /*0ab0*/  IMAD.SHL.U32 R202, R2, 0x8, RZ ;  /* 0x0000000802ca7824 */ /* 0x000fe200078e00ff */
[----:B------:R-:W-:-:S02]  /*0ac0*/  LEA.HI R3, R3, R4, RZ, 0x1 ;  /* 0x0000000403037211 */ /* 0x000fc400078f08ff */
[----:B------:R-:W-:Y:S02]  /*0ad0*/  LOP3.LUT R0, R0, 0xc0, RZ, 0xc0, !PT ;  /* 0x000000c000007812 */ /* 0x000fe400078ec0ff */
[----:B------:R-:W-:Y:S02]  /*0ae0*/  LOP3.LUT R3, R3, 0x7fffffe, RZ, 0xc0, !PT ;  /* 0x07fffffe03037812 */ /* 0x000fe400078ec0ff */
[----:B------:R-:W-:Y:S02]  /*0af0*/  LOP3.LUT R5, R0, 0x18, R202, 0xf8, !PT ;  /* 0x0000001800057812 */ /* 0x000fe400078ef8ca */
[----:B------:R-:W-:Y:S01]  /*0b00*/  SHF.R.U32.HI R2, RZ, 0x3, R0 ;  /* 0x00000003ff027819 */ /* 0x000fe20000011600 */
[----:B-1----:R-:W-:Y:S01]  /*0b10*/  IMAD.IADD R11, R4, 0x1, -R3 ;  /* 0x00000001040b7824 */ /* 0x002fe200078e0a03 */
[----:B------:R-:W-:Y:S02]  /*0b20*/  LOP3.LUT R0, R26, 0xfffffff0, RZ, 0xc0, !PT ;  /* 0xfffffff01a007812 */ /* 0x000fe400078ec0ff */
[----:B------:R-:W-:Y:S01]  /*0b30*/  LOP3.LUT R20, R5, R2, RZ, 0x3c, !PT ;  /* 0x0000000205147212 */ /* 0x000fe200078e3cff */
[----:B------:R-:W-:Y:S01]  /*0b40*/  IMAD R11, R174, 0x8, R11 ;  /* 0x00000008ae0b7824 */ /* 0x000fe200078e020b */
[----:B------:R-:W-:Y:S01]  /*0b50*/  SHF.R.S32.HI R5, RZ, 0x1f, R4 ;  /* 0x0000001fff057819 */ /* 0x000fe20000011404 */
[----:B------:R-:W-:Y:S01]  /*0b60*/  IMAD.IADD R23, R193, 0x1, -R0 ;  /* 0x00000001c1177824 */ /* 0x000fe200078e0a00 */
[----:B------:R-:W-:Y:S01]  /*0b70*/  IADD3 R12, P0, R202, R12, RZ ;  /* 0x0000000cca0c7210 */ /* 0x000fe20007f1e0ff */
[----:B------:R-:W-:Y:S01]  /*0b80*/  IMAD.U32 R20, R11, 0x20, R20 ;  /* 0x000000200b147824 */ /* 0x000fe200078e0014 */
[----:B------:R-:W-:Y:S01]  /*0b90*/  SHF.R.S32.HI R203, RZ, 0x1f, R202 ;  /* 0x0000001fffcb7819 */ /* 0x000fe200000114ca */
[----:B------:R-:W-:Y:S01]  /*0ba0*/  IMAD R0, R5, c[0x0][0x198], RZ ;  /* 0x0000660005007a24 */ /* 0x000fe200078e02ff */
[----:B------:R-:W-:Y:S01]  /*0bb0*/  LEA.HI R24, R23, R23, RZ, 0x1 ;  /* 0x0000001717187211 */ /* 0x000fe200078f08ff */
[----:B------:R-:W-:Y:S01]  /*0bc0*/  IMAD R14, R5, c[0x0][0x1a0], RZ ;  /* 0x00006800050e7a24 */ /* 0x000fe200078e02ff */
[----:B------:R-:W-:Y:S01]  /*0bd0*/  SHF.R.S32.HI R10, RZ, 0x1f, R8 ;  /* 0x0000001fff0a7819 */ /* 0x000fe20000011408 */
[C---:B------:R-:W-:Y:S01]  /*0be0*/  IMAD R16, R4.reuse, c[0x0][0x19c], R0 ;  /* 0x0000670004107a24 */ /* 0x040fe200078e0200 */
[--C-:B------:R-:W-:Y:S01]  /*0bf0*/  SHF.R.S32.HI R9, RZ, 0x1, R24.reuse ;  /* 0x00000001ff097819 */ /* 0x100fe20000011418 */
[----:B------:R-:W-:Y:S01]  /*0c00*/  IMAD.X R13, R203, 0x1, R7, P0 ;  /* 0x00000001cb0d7824 */ /* 0x000fe200000e0607 */
[----:B------:R-:W-:Y:S01]  /*0c10*/  SHF.R.S32.HI R2, RZ, 0x1f, R24 ;  /* 0x0000001fff027819 */ /* 0x000fe20000011418 */
[--C-:B------:R-:W-:Y:S01]  /*0c20*/  IMAD.WIDE.U32 R6, R4, c[0x0][0x198], R202.reuse ;  /* 0x0000660004067a25 */ /* 0x100fe200078e00ca */
[----:B------:R-:W-:Y:S01]  /*0c30*/  IADD3 R200, R202, 0x20, RZ ;  /* 0x00000020cac87810 */ /* 0x000fe20007ffe0ff */
[----:B------:R1:W-:Y:S01]  /*0c40*/  STL.64 [R1+0x18], R202 ;  /* 0x000018ca01007387 */ /* 0x0003e20000100a00 */
[----:B------:R-:W-:Y:S01]  /*0c50*/  LEA.HI R0, R2, R9, RZ, 0x2 ;  /* 0x0000000902007211 */ /* 0x000fe200078f10ff */
[----:B------:R-:W-:Y:S01]  /*0c60*/  IMAD.WIDE.U32 R2, R4, c[0x0][0x1a0], R202 ;  /* 0x0000680004027a25 */ /* 0x000fe200078e00ca */
[----:B------:R-:W-:Y:S01]  /*0c70*/  IADD3 R6, P1, R21, R6, RZ ;  /* 0x0000000615067210 */ /* 0x000fe20007f3e0ff */
[----:B------:R1:W-:Y:S01]  /*0c80*/  STL [R1+0x44], R36 ;  /* 0x0000442401007387 */ /* 0x0003e20000100800 */
[----:B------:R-:W-:Y:S01]  /*0c90*/  LOP3.LUT R0, R0, 0xfffffffc, RZ, 0xc0, !PT ;  /* 0xfffffffc00007812 */ /* 0x000fe200078ec0ff */
[----:B------:R-:W-:Y:S01]  /*0ca0*/  IMAD R14, R4, c[0x0][0x1a4], R14 ;  /* 0x00006900040e7a24 */ /* 0x000fe200078e020e */
[----:B------:R-:W-:Y:S01]  /*0cb0*/  IADD3 R2, P0, R15, R2, RZ ;  /* 0x000000020f027210 */ /* 0x000fe20007f1e0ff */
[----:B------:R-:W-:Y:S01]  /*0cc0*/  IMAD.WIDE.U32 R12, R18, c[0x0][0x1a8], R12 ;  /* 0x00006a00120c7a25 */ /* 0x000fe200078e000c */
[----:B------:R-:W-:-:S02]  /*0cd0*/  IADD3.X R7, R22, R7, R16, P1, !PT ;  /* 0x0000000716077210 */ /* 0x000fc40000ffe410 */
[----:B------:R-:W-:Y:S01]  /*0ce0*/  IADD3.X R3, R17, R3, R14, P0, !PT ;  /* 0x0000000311037210 */ /* 0x000fe200007fe40e */
[----:B------:R-:W-:Y:S01]  /*0cf0*/  IMAD.IADD R21, R9, 0x1, -R0 ;  /* 0x0000000109157824 */ /* 0x000fe200078e0a00 */
[----:B------:R-:W-:Y:S01]  /*0d00*/  IADD3 R197, R202, 0x40, RZ ;  /* 0x00000040cac57810 */ /* 0x000fe20007ffe0ff */
[----:B------:R-:W-:Y:S01]  /*0d10*/  IMAD R0, R10, c[0x0][0x1b8], RZ ;  /* 0x00006e000a007a24 */ /* 0x000fe200078e02ff */
[----:B------:R-:W-:Y:S01]  /*0d20*/  ISETP.GE.AND P0, PT, R4, R36, PT ;  /* 0x000000240400720c */ /* 0x000fe20003f06270 */
        /* <DEDUP_REMOVED lines=8> */
[----:B------:R-:W-:Y:S02]  /*0db0*/  IMAD.IADD R29, R31, 0x1, R0 ;  /* 0x000000011f1d7824 */ /* 0x000fe400078e0200 */
[----:B------:R-:W-:Y:S01]  /*0dc0*/  IMAD.IADD R35, R33, 0x1, R9 ;  /* 0x0000000121237824 */ /* 0x000fe200078e0209 */
[----:B------:R1:W-:Y:S01]  /*0dd0*/  STL [R1+0x3c], R200 ;  /* 0x00003cc801007387 */ /* 0x0003e20000100800 */
[----:B------:R-:W-:-:S02]  /*0de0*/  IMAD R10, R19, c[0x0][0x1a8], RZ ;  /* 0x00006a00130a7a24 */ /* 0x000fc400078e02ff */
[----:B------:R-:W-:Y:S01]  /*0df0*/  IMAD.MOV.U32 R3, RZ, RZ, 0x10 ;  /* 0x00000010ff037424 */ /* 0x000fe200078e00ff */
[----:B------:R1:W-:Y:S01]  /*0e00*/  STL [R1+0x40], R197 ;  /* 0x000040c501007387 */ /* 0x0003e20000100800 */
[----:B------:R-:W-:Y:S02]  /*0e10*/  IMAD R10, R18, c[0x0][0x1ac], R10 ;  /* 0x00006b00120a7a24 */ /* 0x000fe400078e020a */
[----:B------:R-:W-:Y:S01]  /*0e20*/  IMAD.WIDE R6, R196, 0x80, R4 ;  /* 0x00000080c4067825 */ /* 0x000fe200078e0204 */
[----:B------:R1:W-:Y:S01]  /*0e30*/  STL [R1+0x4], R29 ;  /* 0x0000041d01007387 */ /* 0x0003e20000100800 */
[----:B------:R-:W-:Y:S02]  /*0e40*/  SEL R3, R3, 0xfffffff0, !P1 ;  /* 0xfffffff003037807 */ /* 0x000fe40004800000 */
[----:B------:R-:W-:Y:S01]  /*0e50*/  IMAD.SHL.U32 R222, R20, 0x2, RZ ;  /* 0x0000000214de7824 */ /* 0x000fe200078e00ff */
[----:B------:R1:W-:Y:S01]  /*0e60*/  STL [R1+0x24], R35 ;  /* 0x0000242301007387 */ /* 0x0003e20000100800 */
[----:B------:R-:W-:Y:S01]  /*0e70*/  IMAD.IADD R11, R13, 0x1, R10 ;  /* 0x000000010d0b7824 */ /* 0x000fe200078e020a */
        /* <DEDUP_REMOVED lines=33> */
.L_x_432:
[----:B------:R-:W-:Y:S05]  /*1090*/  BSYNC B0 ;  /* 0x0000000000007941 */ /* 0x000fea0003800000 */
.L_x_431:
[----:B------:R-:W-:Y:S01]  /*10a0*/  IADD3 R20, R4, 0x20, RZ ;  /* 0x0000002004147810 */ /* 0x000fe20007ffe0ff */
[----:B------:R-:W-:Y:S03]  /*10b0*/  BSSY B0, `(.L_x_433) ;  /* 0x0000024000007945 */ /* 0x000fe60003800000 */
[----:B------:R-:W-:-:S13]  /*10c0*/  ISETP.GE.AND P0, PT, R20, R36, PT ;  /* 0x000000241400720c */ /* 0x000fda0003f06270 */
[----:B------:R-:W-:Y:S05]  /*10d0*/  @P0 BRA `(.L_x_434) ;  /* 0x0000021000000947 */ /* 0x000fea0003800000 */
[----:B------:R-:W-:Y:S01]  /*10e0*/  IADD3 R0, P0, R6, 0x20, RZ ;  /* 0x0000002006007810 */ /* 0x000fe20007f1e0ff */
[----:B--2---:R-:W-:Y:S01]  /*10f0*/  IMAD.MOV.U32 R8, RZ, RZ, R12 ;  /* 0x000000ffff087224 */ /* 0x004fe200078e000c */
        /* <DEDUP_REMOVED lines=31> */
.L_x_434:
[----:B------:R-:W-:Y:S05]  /*12f0*/  BSYNC B0 ;  /* 0x0000000000007941 */ /* 0x000fea0003800000 */
.L_x_433:
        /* <DEDUP_REMOVED lines=37> */
.L_x_436:
[----:B------:R-:W-:Y:S05]  /*1550*/  BSYNC B0 ;  /* 0x0000000000007941 */ /* 0x000fea0003800000 */
.L_x_435:
        /* <DEDUP_REMOVED lines=40> */
.L_x_438:
[----:B------:R-:W-:Y:S05]  /*17e0*/  BSYNC B0 ;  /* 0x0000000000007941 */ /* 0x000fea0003800000 */
.L_x_437:
[----:B------:R-:W-:Y:S01]  /*17f0*/  MOV R198, R34 ;  /* 0x0000002200c67202 */ /* 0x000fe20000000f00 */
[----:B------:R-:W-:Y:S01]  /*1800*/  BSSY B0, `(.L_x_439) ;  /* 0x0000028000007945 */ /* 0x000fe20003800000 */
[----:B------:R-:W-:Y:S02]  /*1810*/  MOV R199, R35 ;  /* 0x0000002300c77202 */ /* 0x000fe40000000f00 */
[----:B-1----:R-:W-:Y:S02]  /*1820*/  LEA.HI.SX32 R36, R248, 0xffffffff, 0x1a ;  /* 0xfffffffff8247811 */ /* 0x002fe400078fd2ff */
[----:B------:R-:W-:Y:S02]  /*1830*/  MOV R198, R32 ;  /* 0x0000002000c67202 */ /* 0x000fe40000000f00 */
[----:B------:R-:W-:Y:S01]  /*1840*/  SHF.R.S32.HI R2, RZ, 0x1f, R36 ;  /* 0x0000001fff027819 */ /* 0x000fe20000011424 */
[C---:B------:R-:W-:Y:S02]  /*1850*/  IMAD R12, R36.reuse, -0x40, R133 ;  /* 0xffffffc0240c7824 */ /* 0x040fe400078e0285 */
[----:B------:R1:W-:Y:S01]  /*1860*/  STL.64 [R1+0x20], R198 ;  /* 0x000020c601007387 */ /* 0x0003e20000100a00 */
[----:B------:R-:W-:-:S02]  /*1870*/  IMAD R0, R36, UR4, RZ ;  /* 0x0000000424007c24 */ /* 0x000fc4000f8e02ff */
[----:B------:R-:W-:Y:S01]  /*1880*/  ISETP.GE.AND P0, PT, R4, R12, PT ;  /* 0x0000000c0400720c */ /* 0x000fe20003f06270 */
[----:B--2---:R-:W-:-:S04]  /*1890*/  IMAD.WIDE.U32 R6, R36, UR5, R198 ;  /* 0x0000000524067c25 */ /* 0x004fc8000f8e00c6 */
        /* <DEDUP_REMOVED lines=30> */
.L_x_440:
[----:B------:R-:W-:Y:S05]  /*1a80*/  BSYNC B0 ;  /* 0x0000000000007941 */ /* 0x000fea0003800000 */
.L_x_439:
        /* <DEDUP_REMOVED lines=34> */
.L_x_442:
[----:B------:R-:W-:Y:S05]  /*1cb0*/  BSYNC B0 ;  /* 0x0000000000007941 */ /* 0x000fea0003800000 */
.L_x_441:
        /* <DEDUP_REMOVED lines=11> */
[----:B------:R-:W2:Y:S04]  /*1d70*/  @P2 LDG.E R8, [R8.64] ;  /* 0x0000001208082981 */ /* 0x000ea8000c1e1900 */
[----:B------:R-:W-:Y:S01]  /*1d80*/  BAR.SYNC.DEFER_BLOCKING 0x0 ;  /* 0x0000000000007b1d */ /* 0x000fe20000010000 */
[----:B------:R-:W-:Y:S01]  /*1d90*/  ISETP.GE.AND P1, PT, R4, R12, PT ;  /* 0x0000000c0400720c */ /* 0x000fe20003f26270 */
[----:B------:R-:W-:Y:S01]  /*1da0*/  IMAD R0, R2, c[0x0][0x1a0], RZ ;  /* 0x0000680002007a24 */ /* 0x000fe200078e02ff */
[----:B------:R-:W-:Y:S01]  /*1db0*/  MOV R132, RZ ;  /* 0x000000ff00847202 */ /* 0x000fe20000000f00 */
[C---:B------:R-:W-:Y:S02]  /*1dc0*/  IMAD.WIDE.U32 R4, R36.reuse, c[0x0][0x1a0], RZ ;  /* 0x0000680024047a25 */ /* 0x040fe400078e00ff */
[----:B------:R-:W2:Y:S01]  /*1dd0*/  @P2 MUFU.RCP R6, c[0x0][0x238] ;  /* 0x00008e0000062b08 */ /* 0x000ea20000001000 */
[----:B------:R-:W-:Y:S01]  /*1de0*/  BSSY B0, `(.L_x_443) ;  /* 0x0000027000007945 */ /* 0x000fe20003800000 */
[----:B------:R-:W-:Y:S01]  /*1df0*/  IMAD R2, R36, c[0x0][0x1a4], R0 ;  /* 0x0000690024027a24 */ /* 0x000fe200078e0200 */
[----:B------:R-:W-:-:S03]  /*1e00*/  LEA R0, P0, R4, R30, 0x6 ;  /* 0x0000001e04007211 */ /* 0x000fc600078030ff */
[----:B------:R-:W-:-:S05]  /*1e10*/  IMAD.IADD R2, R5, 0x1, R2 ;  /* 0x0000000105027824 */ /* 0x000fca00078e0202 */
[----:B------:R-:W-:Y:S01]  /*1e20*/  LEA.HI.X R2, R4, R29, R2, 0x6, P0 ;  /* 0x0000001d04027211 */ /* 0x000fe200000f3402 */
[----:B------:R3:W-:Y:S04]  /*1e30*/  @P1 STS [R222+0x9000], RZ ;  /* 0x009000ffde001388 */ /* 0x0007e80000000800 */
[----:B------:R3:W-:Y:S04]  /*1e40*/  @P1 STS [R222+0x9004], RZ ;  /* 0x009004ffde001388 */ /* 0x0007e80000000800 */
[----:B------:R3:W-:Y:S04]  /*1e50*/  @P1 STS.64 [R222+0x9008], RZ ;  /* 0x009008ffde001388 */ /* 0x0007e80000000a00 */
[----:B------:R3:W-:Y:S04]  /*1e60*/  @P1 STS.128 [R222+0xa000], RZ ;  /* 0x00a000ffde001388 */ /* 0x0007e80000000c00 */
[----:B------:R3:W-:Y:S01]  /*1e70*/  @P1 STS.128 [R222+0xb000], RZ ;  /* 0x00b000ffde001388 */ /* 0x0007e20000000c00 */
[----:B--2---:R-:W-:Y:S01]  /*1e80*/  @P2 FMUL.FTZ R132, R8, R6 ;  /* 0x0000000608842220 */ /* 0x004fe20000410000 */
[----:B------:R-:W-:Y:S05]  /*1e90*/  @P1 BRA `(.L_x_444) ;  /* 0x000001b000001947 */ /* 0x000fea0003800000 */
[----:B---3--:R-:W-:Y:S02]  /*1ea0*/  ISETP.GE.AND P3, PT, R202, c[0x0][0x220], PT ;  /* 0x00008800ca007a0c */ /* 0x008fe40003f66270 */
        /* <DEDUP_REMOVED lines=26> */
.L_x_444:
[----:B---3--:R-:W-:Y:S05]  /*2050*/  BSYNC B0 ;  /* 0x0000000000007941 */ /* 0x008fea0003800000 */
.L_x_443:
        /* <DEDUP_REMOVED lines=8> */
[----:B--2---:R-:W-:Y:S01]  /*20e0*/  IMAD.WIDE.U32 R4, R13, c[0x0][0x1a0], RZ ;  /* 0x000068000d047a25 */ /* 0x004fe200078e00ff */
        /* <DEDUP_REMOVED lines=27> */
.L_x_446:
[----:B------:R-:W-:Y:S05]  /*22a0*/  BSYNC B0 ;  /* 0x0000000000007941 */ /* 0x000fea0003800000 */
.L_x_445:
[----:B------:R-:W-:Y:S01]  /*22b0*/  LOP3.LUT R2, R27, 0xfffffff8, RZ, 0xc0, !PT ;  /* 0xfffffff81b027812 */ /* 0x000fe200078ec0ff */
[----:B--2---:R-:W-:Y:S01]  /*22c0*/  IMAD.SHL.U32 R5, R21, 0x40, RZ ;  /* 0x0000004015057824 */ /* 0x004fe200078e00ff */
        /* <DEDUP_REMOVED lines=37> */
[----:B------:R-:W-:Y:S03]  /*2520*/  LDSM.16.M88.4 R8, [R220] ;  /* 0x00000000dc08783b */ /* 0x000fe60000000200 */
[----:B------:R-:W-:Y:S01]  /*2530*/  IMAD.IADD R219, R217, 0x1, R0 ;  /* 0x00000001d9db7824 */ /* 0x000fe200078e0200 */
[----:B------:R-:W2:Y:S01]  /*2540*/  LDSM.16.M88.4 R16, [R217+0x6000] ;  /* 0x00600000d910783b */ /* 0x000ea20000000200 */
[----:B------:R-:W-:-:S03]  /*2550*/  SHF.R.S32.HI R0, RZ, 0x1f, R37 ;  /* 0x0000001fff007819 */ /* 0x000fc60000011425 */
[----:B------:R-:W4:Y:S01]  /*2560*/  LDSM.16.M88.4 R4, [R220+0x1000] ;  /* 0x00100000dc04783b */ /* 0x000f220000000200 */
[----:B------:R-:W-:-:S03]  /*2570*/  LEA.HI R0, R0, R37, RZ, 0x2 ;  /* 0x0000002500007211 */ /* 0x000fc600078f10ff */
[----:B------:R-:W5:Y:S01]  /*2580*/  LDSM.16.M88.4 R28, [R217+0x6400] ;  /* 0x00640000d91c783b */ /* 0x000f620000000200 */
[----:B------:R-:W-:-:S03]  /*2590*/  SHF.R.S32.HI R0, RZ, 0x2, R0 ;  /* 0x00000002ff007819 */ /* 0x000fc60000011400 */
[----:B------:R-:W1:Y:S02]  /*25a0*/  LDSM.16.M88.4 R24, [R217+0x6800] ;  /* 0x00680000d918783b */ /* 0x000e640000000200 */
[----:B------:R-:W-:Y:S02]  /*25b0*/  IMAD R0, R174, 0x10, R0 ;  /* 0x00000010ae007824 */ /* 0x000fe400078e0200 */
[----:B------:R-:W3:Y:S02]  /*25c0*/  LDSM.16.M88.4 R20, [R217+0x6c00] ;  /* 0x006c0000d914783b */ /* 0x000ee40000000200 */
[----:B------:R-:W-:Y:S02]  /*25d0*/  IMAD.IADD R38, R38, 0x1, R0 ;  /* 0x0000000126267824 */ /* 0x000fe400078e0200 */
[----:B------:R-:W-:Y:S03]  /*25e0*/  LDSM.16.M88.4 R12, [R221+0x1000] ;  /* 0x00100000dd0c783b */ /* 0x000fe60000000200 */
[----:B------:R-:W-:Y:S01]  /*25f0*/  IADD3 R0, R133, R38, -R235 ;  /* 0x0000002685007210 */ /* 0x000fe20007ffe8eb */
[----:B------:R-:W1:Y:S04]  /*2600*/  LDSM.16.M88.4 R48, [R219+0x6400] ;  /* 0x00640000db30783b */ /* 0x000e680000000200 */
[----:B------:R-:W-:Y:S04]  /*2610*/  LDSM.16.M88.4 R52, [R219+0x6000] ;  /* 0x00600000db34783b */ /* 0x000fe80000000200 */
[----:B------:R-:W-:Y:S04]  /*2620*/  LDSM.16.M88.4 R44, [R219+0x6800] ;  /* 0x00680000db2c783b */ /* 0x000fe80000000200 */
[----:B------:R-:W-:Y:S01]  /*2630*/  LDSM.16.M88.4 R40, [R219+0x6c00] ;  /* 0x006c0000db28783b */ /* 0x000fe20000000200 */
[-C--:B--2---:R-:W-:Y:S03]  /*2640*/  HMMA.16816.F32.BF16 R120, R8, R16.reuse, RZ ;  /* 0x000000100878723c */ /* 0x084fe600000418ff */
[----:B------:R-:W-:Y:S05]  /*2650*/  STL [R1+0x48], R38 ;  /* 0x0000482601007387 */ /* 0x000fea0000100800 */
[C---:B----4-:R-:W-:Y:S08]  /*2660*/  HMMA.16816.F32.BF16 R32, R4.reuse, R16, RZ ;  /* 0x000000100420723c */ /* 0x050ff000000418ff */
[-C--:B------:R-:W-:Y:S08]  /*2670*/  HMMA.16816.F32.BF16 R68, R4, R18.reuse, RZ ;  /* 0x000000120444723c */ /* 0x080ff000000418ff */
[----:B------:R-:W-:Y:S01]  /*2680*/  HMMA.16816.F32.BF16 R136, R8, R18, RZ ;  /* 0x000000120888723c */ /* 0x000fe200000418ff */
[----:B------:R-:W2:Y:S07]  /*2690*/  LDSM.16.M88.4 R16, [R221] ;  /* 0x00000000dd10783b */ /* 0x000eae0000000200 */
[-C--:B-----5:R-:W-:Y:S08]  /*26a0*/  HMMA.16816.F32.BF16 R56, R4, R28.reuse, RZ ;  /* 0x0000001c0438723c */ /* 0x0a0ff000000418ff */
[----:B------:R-:W-:Y:S08]  /*26b0*/  HMMA.16816.F32.BF16 R96, R8, R28, RZ ;  /* 0x0000001c0860723c */ /* 0x000ff000000418ff */
[C---:B-1----:R-:W-:Y:S08]  /*26c0*/  HMMA.16816.F32.BF16 R64, R4.reuse, R24, RZ ;  /* 0x000000180440723c */ /* 0x042ff000000418ff */
[C---:B---3--:R-:W-:Y:S08]  /*26d0*/  HMMA.16816.F32.BF16 R60, R4.reuse, R20, RZ ;  /* 0x00000014043c723c */ /* 0x048ff000000418ff */
[C---:B------:R-:W-:Y:S08]  /*26e0*/  HMMA.16816.F32.BF16 R76, R4.reuse, R30, RZ ;  /* 0x0000001e044c723c */ /* 0x040ff000000418ff */
[C---:B------:R-:W-:Y:S08]  /*26f0*/  HMMA.16816.F32.BF16 R72, R4.reuse, R26, RZ ;  /* 0x0000001a0448723c */ /* 0x040ff000000418ff */
[----:B------:R-:W-:Y:S01]  /*2700*/  HMMA.16816.F32.BF16 R84, R4, R22, RZ ;  /* 0x000000160454723c */ /* 0x000fe200000418ff */
[----:B------:R-:W-:Y:S07]  /*2710*/  LDSM.16.M88.4 R4, [R220+0x3000] ;  /* 0x00300000dc04783b */ /* 0x000fee0000000200 */
[C---:B------:R-:W-:Y:S01]  /*2720*/  HMMA.16816.F32.BF16 R128, R8.reuse, R30, RZ ;  /* 0x0000001e0880723c */ /* 0x040fe200000418ff */
[----:B------:R-:W-:Y:S07]  /*2730*/  LDSM.16.M88.4 R28, [R217+0x7c00] ;  /* 0x007c0000d91c783b */ /* 0x000fee0000000200 */
[C---:B------:R-:W-:Y:S08]  /*2740*/  HMMA.16816.F32.BF16 R92, R8.reuse, R24, RZ ;  /* 0x00000018085c723c */ /* 0x040ff000000418ff */
[C---:B------:R-:W-:Y:S01]  /*2750*/  HMMA.16816.F32.BF16 R124, R8.reuse, R26, RZ ;  /* 0x0000001a087c723c */ /* 0x040fe200000418ff */
[----:B------:R-:W1:Y:S07]  /*2760*/  LDSM.16.M88.4 R24, [R217+0x7400] ;  /* 0x00740000d918783b */ /* 0x000e6e0000000200 */
[C---:B------:R-:W-:Y:S08]  /*2770*/  HMMA.16816.F32.BF16 R88, R8.reuse, R20, RZ ;  /* 0x000000140858723c */ /* 0x040ff000000418ff */
[----:B------:R-:W-:Y:S01]  /*2780*/  HMMA.16816.F32.BF16 R116, R8, R22, RZ ;  /* 0x000000160874723c */ /* 0x000fe200000418ff */
[----:B------:R-:W3:Y:S04]  /*2790*/  LDSM.16.M88.4 R8, [R220+0x2000] ;  /* 0x00200000dc08783b */ /* 0x000ee80000000200 */
[----:B------:R-:W4:Y:S03]  /*27a0*/  LDSM.16.M88.4 R20, [R217+0x7000] ;  /* 0x00700000d914783b */ /* 0x000f260000000200 */
[-C--:B------:R-:W-:Y:S08]  /*27b0*/  HMMA.16816.F32.BF16 R108, R12, R48.reuse, R56 ;  /* 0x000000300c6c723c */ /* 0x080ff00000041838 */
[----:B--2---:R-:W-:Y:S08]  /*27c0*/  HMMA.16816.F32.BF16 R56, R16, R48, R96 ;  /* 0x000000301038723c */ /* 0x004ff00000041860 */
[C---:B------:R-:W-:Y:S01]  /*27d0*/  HMMA.16816.F32.BF16 R112, R12.reuse, R52, R32 ;  /* 0x000000340c70723c */ /* 0x040fe20000041820 */
[----:B------:R-:W2:Y:S07]  /*27e0*/  LDSM.16.M88.4 R32, [R217+0x7800] ;  /* 0x00780000d920783b */ /* 0x000eae0000000200 */
        /* <DEDUP_REMOVED lines=11> */
[----:B------:R-:W-:Y:S08]  /*28a0*/  HMMA.16816.F32.BF16 R44, R16, R46, R124 ;  /* 0x0000002e102c723c */ /* 0x000ff0000004187c */
[-C--:B-1----:R-:W-:Y:S08]  /*28b0*/  HMMA.16816.F32.BF16 R84, R4, R24.reuse, R108 ;  /* 0x000000180454723c */ /* 0x082ff0000004186c */
[----:B---3--:R-:W-:Y:S07]  /*28c0*/  HMMA.16816.F32.BF16 R92, R8, R24, R56 ;  /* 0x00000018085c723c */ /* 0x008fee0000041838 */
[----:B------:R-:W-:Y:S01]  /*28d0*/  IMAD.SHL.U32 R24, R193, 0x2, RZ ;  /* 0x00000002c1187824 */ /* 0x000fe200078e00ff */
[----:B------:R-:W-:Y:S01]  /*28e0*/  HMMA.16816.F32.BF16 R16, R16, R42, R116 ;  /* 0x0000002a1010723c */ /* 0x000fe20000041874 */
[----:B------:R-:W-:Y:S03]  /*28f0*/  LDSM.16.M88.4 R40, [R219+0x7400] ;  /* 0x00740000db28783b */ /* 0x000fe60000000200 */
[----:B------:R-:W-:-:S04]  /*2900*/  LOP3.LUT R24, R24, 0x6, RZ, 0xc0, !PT ;  /* 0x0000000618187812 */ /* 0x000fc800078ec0ff */
[----:B----4-:R-:W-:Y:S01]  /*2910*/  HMMA.16816.F32.BF16 R88, R8, R22, R12 ;  /* 0x000000160858723c */ /* 0x010fe2000004180c */
[----:B------:R-:W-:-:S05]  /*2920*/  IMAD R24, R36, 0x40, R24 ;  /* 0x0000004024187824 */ /* 0x000fca00078e0218 */
[C---:B------:R-:W-:Y:S02]  /*2930*/  IADD3 R2, -R24.reuse, R0, RZ ;  /* 0x0000000018027210 */ /* 0x040fe40007ffe1ff */
[C---:B------:R-:W-:Y:S01]  /*2940*/  IADD3 R138, R24.reuse, 0x1, RZ ;  /* 0x00000001188a7810 */ /* 0x040fe20007ffe0ff */
[C---:B------:R-:W-:Y:S01]  /*2950*/  HMMA.16816.F32.BF16 R128, R8.reuse, R28, R68 ;  /* 0x0000001c0880723c */ /* 0x040fe20000041844 */
[----:B------:R-:W-:Y:S02]  /*2960*/  IABS R12, R2 ;  /* 0x00000002000c7213 */ /* 0x000fe40000000000 */
[----:B------:R-:W-:Y:S01]  /*2970*/  IADD3 R136, R24, 0x8, RZ ;  /* 0x0000000818887810 */ /* 0x000fe20007ffe0ff */
[----:B------:R-:W-:Y:S01]  /*2980*/  IMAD.IADD R2, R0, 0x1, -R138 ;  /* 0x0000000100027824 */ /* 0x000fe200078e0a8a */
[C---:B------:R-:W-:Y:S02]  /*2990*/  IADD3 R135, R24.reuse, 0x9, RZ ;  /* 0x0000000918877810 */ /* 0x040fe40007ffe0ff */
[----:B------:R-:W-:Y:S01]  /*29a0*/  IADD3 R25, R24, 0x18, RZ ;  /* 0x0000001818197810 */ /* 0x000fe20007ffe0ff */
[----:B------:R-:W-:Y:S01]  /*29b0*/  HMMA.16816.F32.BF16 R60, R8, R20, R60 ;  /* 0x00000014083c723c */ /* 0x000fe2000004183c */
[----:B------:R-:W-:-:S02]  /*29c0*/  IABS R2, R2 ;  /* 0x0000000200027213 */ /* 0x000fc40000000000 */
[C---:B------:R-:W-:Y:S02]  /*29d0*/  IADD3 R134, R24.reuse, 0x19, RZ ;  /* 0x0000001918867810 */ /* 0x040fe40007ffe0ff */
[C---:B------:R-:W-:Y:S02]  /*29e0*/  IADD3 R137, R24.reuse, 0x20, RZ ;  /* 0x0000002018897810 */ /* 0x040fe40007ffe0ff */
[C---:B------:R-:W-:Y:S01]  /*29f0*/  IADD3 R139, R24.reuse, 0x21, RZ ;  /* 0x00000021188b7810 */ /* 0x040fe20007ffe0ff */
[----:B------:R-:W-:Y:S01]  /*2a00*/  HMMA.16816.F32.BF16 R96, R8, R26, R48 ;  /* 0x0000001a0860723c */ /* 0x000fe20000041830 */
[C---:B------:R-:W-:Y:S02]  /*2a10*/  IADD3 R140, R24.reuse, 0x28, RZ ;  /* 0x00000028188c7810 */ /* 0x040fe40007ffe0ff */
[C---:B------:R-:W-:Y:S02]  /*2a20*/  IADD3 R141, R24.reuse, 0x29, RZ ;  /* 0x00000029188d7810 */ /* 0x040fe40007ffe0ff */
[----:B------:R-:W-:-:S02]  /*2a30*/  IADD3 R142, R24, 0x30, RZ ;  /* 0x00000030188e7810 */ /* 0x000fc40007ffe0ff */
[C---:B------:R-:W-:Y:S01]  /*2a40*/  IADD3 R149, R24.reuse, 0x31, RZ ;  /* 0x0000003118957810 */ /* 0x040fe20007ffe0ff */
[C---:B--2---:R-:W-:Y:S01]  /*2a50*/  HMMA.16816.F32.BF16 R68, R8.reuse, R32, R120 ;  /* 0x000000200844723c */ /* 0x044fe20000041878 */
[C---:B------:R-:W-:Y:S02]  /*2a60*/  IADD3 R148, R24.reuse, 0x38, RZ ;  /* 0x0000003818947810 */ /* 0x040fe40007ffe0ff */
[----:B------:R-:W-:Y:S02]  /*2a70*/  IADD3 R143, R24, 0x39, RZ ;  /* 0x00000039188f7810 */ /* 0x000fe40007ffe0ff */
[----:B------:R-:W-:Y:S02]  /*2a80*/  IADD3 R15, R0, 0x48, RZ ;  /* 0x00000048000f7810 */ /* 0x000fe40007ffe0ff */
[-C--:B------:R-:W-:Y:S01]  /*2a90*/  ISETP.GE.AND P1, PT, R24, R133.reuse, PT ;  /* 0x000000851800720c */ /* 0x080fe20003f26270 */
[----:B------:R-:W-:Y:S01]  /*2aa0*/  HMMA.16816.F32.BF16 R36, R8, R34, R44 ;  /* 0x000000220824723c */ /* 0x000fe2000004182c */
[----:B------:R-:W-:Y:S01]  /*2ab0*/  IMAD.IADD R14, R0, 0x1, -R143 ;  /* 0x00000001000e7824 */ /* 0x000fe200078e0a8f */
[----:B------:R-:W-:-:S02]  /*2ac0*/  ISETP.GE.AND P0, PT, R138, R133, PT ;  /* 0x000000858a00720c */ /* 0x000fc40003f06270 */
[-C--:B------:R-:W-:Y:S02]  /*2ad0*/  ISETP.GE.AND P2, PT, R25, R133.reuse, PT ;  /* 0x000000851900720c */ /* 0x080fe40003f46270 */
[-C--:B------:R-:W-:Y:S02]  /*2ae0*/  ISETP.GE.AND P5, PT, R136, R133.reuse, PT ;  /* 0x000000858800720c */ /* 0x080fe40003fa6270 */
[----:B------:R-:W-:Y:S01]  /*2af0*/  HMMA.16816.F32.BF16 R108, R8, R30, R16 ;  /* 0x0000001e086c723c */ /* 0x000fe20000041810 */
[----:B------:R-:W-:Y:S01]  /*2b00*/  LDSM.16.M88.4 R16, [R219+0x7800] ;  /* 0x00780000db10783b */ /* 0x000fe20000000200 */
[----:B------:R-:W-:-:S05]  /*2b10*/  ISETP.GE.AND P6, PT, R135, R133, PT ;  /* 0x000000858700720c */ /* 0x000fca0003fc6270 */
[----:B------:R-:W-:Y:S01]  /*2b20*/  IMAD.MOV.U32 R8, RZ, RZ, R12 ;  /* 0x000000ffff087224 */ /* 0x000fe200078e000c */
[C---:B------:R-:W-:Y:S01]  /*2b30*/  HMMA.16816.F32.BF16 R52, R4.reuse, R20, R112 ;  /* 0x000000140434723c */ /* 0x040fe20000041870 */
[C---:B------:R-:W-:Y:S02]  /*2b40*/  IMAD.IADD R9, R0.reuse, 0x1, -R136 ;  /* 0x0000000100097824 */ /* 0x040fe400078e0a88 */
[----:B------:R1:W-:Y:S05]  /*2b50*/  I2F R150, R8 ;  /* 0x0000000800967306 */ /* 0x0003ea0000201400 */
[C---:B------:R-:W-:Y:S08]  /*2b60*/  HMMA.16816.F32.BF16 R104, R4.reuse, R32, R104 ;  /* 0x000000200468723c */ /* 0x040ff00000041868 */
[----:B------:R-:W-:Y:S01]  /*2b70*/  HMMA.16816.F32.BF16 R100, R4, R28, R100 ;  /* 0x0000001c0464723c */ /* 0x000fe20000041864 */
[----:B-1----:R-:W-:Y:S01]  /*2b80*/  IMAD.MOV.U32 R8, RZ, RZ, R2 ;  /* 0x000000ffff087224 */ /* 0x002fe200078e0002 */
[----:B------:R-:W-:Y:S01]  /*2b90*/  IABS R2, R9 ;  /* 0x0000000900027213 */ /* 0x000fe20000000000 */
[----:B------:R-:W-:-:S02]  /*2ba0*/  IMAD.IADD R9, R0, 0x1, -R135 ;  /* 0x0000000100097824 */ /* 0x000fc400078e0a87 */
[----:B------:R1:W-:Y:S03]  /*2bb0*/  I2F R151, R8 ;  /* 0x0000000800977306 */ /* 0x0003e60000201400 */
[C---:B------:R-:W-:Y:S01]  /*2bc0*/  HMMA.16816.F32.BF16 R80, R4.reuse, R22, R80 ;  /* 0x000000160450723c */ /* 0x040fe20000041850 */
[----:B------:R-:W-:Y:S07]  /*2bd0*/  LDSM.16.M88.4 R20, [R219+0x7000] ;  /* 0x00700000db14783b */ /* 0x000fee0000000200 */
[C---:B------:R-:W-:Y:S07]  /*2be0*/  HMMA.16816.F32.BF16 R76, R4.reuse, R26, R76 ;  /* 0x0000001a044c723c */ /* 0x040fee000004184c */
[----:B------:R-:W-:Y:S01]  /*2bf0*/  IADD3 R27, R24, 0x10, RZ ;  /* 0x00000010181b7810 */ /* 0x000fe20007ffe0ff */
[C---:B------:R-:W-:Y:S01]  /*2c00*/  HMMA.16816.F32.BF16 R72, R4.reuse, R34, R72 ;  /* 0x000000220448723c */ /* 0x040fe20000041848 */
[----:B------:R-:W-:Y:S01]  /*2c10*/  LDSM.16.M88.4 R32, [R219+0x7c00] ;  /* 0x007c0000db20783b */ /* 0x000fe20000000200 */
[----:B-1----:R-:W-:Y:S01]  /*2c20*/  IMAD.MOV.U32 R8, RZ, RZ, R2 ;  /* 0x000000ffff087224 */ /* 0x002fe200078e0002 */
[----:B------:R-:W-:Y:S01]  /*2c30*/  IABS R2, R9 ;  /* 0x0000000900027213 */ /* 0x000fe20000000000 */
[----:B------:R-:W-:Y:S01]  /*2c40*/  IMAD.IADD R13, R0, 0x1, -R27 ;  /* 0x00000001000d7824 */ /* 0x000fe200078e0a1b */
[----:B------:R-:W-:Y:S01]  /*2c50*/  IADD3 R26, R24, 0x11, RZ ;  /* 0x00000011181a7810 */ /* 0x000fe20007ffe0ff */
[----:B------:R1:W2:Y:S01]  /*2c60*/  I2F R169, R8 ;  /* 0x0000000800a97306 */ /* 0x0002a20000201400 */
[----:B------:R-:W-:Y:S01]  /*2c70*/  ISETP.GE.AND P4, PT, R27, R133, PT ;  /* 0x000000851b00720c */ /* 0x000fe20003f86270 */
[----:B------:R-:W-:Y:S01]  /*2c80*/  HMMA.16816.F32.BF16 R64, R4, R30, R64 ;  /* 0x0000001e0440723c */ /* 0x000fe20000041840 */
[----:B------:R-:W3:Y:S01]  /*2c90*/  LDSM.16.M88.4 R4, [R221+0x3000] ;  /* 0x00300000dd04783b */ /* 0x000ee20000000200 */
[----:B------:R-:W-:Y:S01]  /*2ca0*/  IMAD.MOV.U32 R12, RZ, RZ, R2 ;  /* 0x000000ffff0c7224 */ /* 0x000fe200078e0002 */
[----:B------:R-:W-:Y:S01]  /*2cb0*/  IABS R2, R13 ;  /* 0x0000000d00027213 */ /* 0x000fe20000000000 */
[----:B------:R-:W-:Y:S01]  /*2cc0*/  IMAD.IADD R13, R0, 0x1, -R26 ;  /* 0x00000001000d7824 */ /* 0x000fe200078e0a1a */
[----:B------:R-:W-:Y:S01]  /*2cd0*/  LDSM.16.M88.4 R28, [R217+0x8400] ;  /* 0x00840000d91c783b */ /* 0x000fe20000000200 */
[----:B------:R4:W-:Y:S01]  /*2ce0*/  I2F R173, R12 ;  /* 0x0000000c00ad7306 */ /* 0x0009e20000201400 */
[----:B------:R-:W-:-:S02]  /*2cf0*/  ISETP.GE.AND P3, PT, R26, R133, PT ;  /* 0x000000851a00720c */ /* 0x000fc40003f66270 */
[----:B-1----:R-:W1:Y:S01]  /*2d00*/  LDSM.16.M88.4 R8, [R221+0x2000] ;  /* 0x00200000dd08783b */ /* 0x002e620000000200 */
[----:B----4-:R-:W-:Y:S01]  /*2d10*/  IMAD.MOV.U32 R12, RZ, RZ, R2 ;  /* 0x000000ffff0c7224 */ /* 0x010fe200078e0002 */
[----:B------:R-:W-:Y:S01]  /*2d20*/  IABS R2, R13 ;  /* 0x0000000d00027213 */ /* 0x000fe20000000000 */
[C---:B------:R-:W-:Y:S02]  /*2d30*/  IMAD.IADD R13, R0.reuse, 0x1, -R25 ;  /* 0x00000001000d7824 */ /* 0x040fe400078e0a19 */
[----:B------:R4:W-:Y:S01]  /*2d40*/  I2F R175, R12 ;  /* 0x0000000c00af7306 */ /* 0x0009e20000201400 */
[----:B---3--:R-:W-:Y:S01]  /*2d50*/  HMMA.16816.F32.BF16 R120, R4, R20, R52 ;  /* 0x000000140478723c */ /* 0x008fe20000041834 */
[----:B----4-:R-:W-:Y:S01]  /*2d60*/  IMAD.MOV.U32 R12, RZ, RZ, R2 ;  /* 0x000000ffff0c7224 */ /* 0x010fe200078e0002 */
[----:B------:R-:W-:Y:S01]  /*2d70*/  IABS R2, R13 ;  /* 0x0000000d00027213 */ /* 0x000fe20000000000 */
[----:B------:R-:W-:-:S04]  /*2d80*/  IMAD.IADD R13, R0, 0x1, -R134 ;  /* 0x00000001000d7824 */ /* 0x000fc800078e0a86 */
[----:B------:R3:W-:Y:S01]  /*2d90*/  I2F R182, R12 ;  /* 0x0000000c00b67306 */ /* 0x0007e20000201400 */
[C---:B------:R-:W-:Y:S08]  /*2da0*/  HMMA.16816.F32.BF16 R124, R4.reuse, R22, R80 ;  /* 0x00000016047c723c */ /* 0x040ff00000041850 */
[----:B------:R-:W-:Y:S01]  /*2db0*/  HMMA.16816.F32.BF16 R116, R4, R40, R84 ;  /* 0x000000280474723c */ /* 0x000fe20000041854 */
[----:B---3--:R-:W-:Y:S01]  /*2dc0*/  IMAD.MOV.U32 R12, RZ, RZ, R2 ;  /* 0x000000ffff0c7224 */ /* 0x008fe200078e0002 */
[----:B------:R-:W-:Y:S01]  /*2dd0*/  IABS R2, R13 ;  /* 0x0000000d00027213 */ /* 0x000fe20000000000 */
[----:B------:R-:W-:-:S05]  /*2de0*/  IMAD.IADD R13, R0, 0x1, -R142 ;  /* 0x00000001000d7824 */ /* 0x000fca00078e0a8e */
[C---:B------:R-:W-:Y:S01]  /*2df0*/  HMMA.16816.F32.BF16 R112, R4.reuse, R42, R76 ;  /* 0x0000002a0470723c */ /* 0x040fe2000004184c */
[----:B------:R3:W-:Y:S07]  /*2e00*/  I2F R186, R12 ;  /* 0x0000000c00ba7306 */ /* 0x0007ee0000201400 */
[C---:B------:R-:W-:Y:S01]  /*2e10*/  HMMA.16816.F32.BF16 R100, R4.reuse, R32, R100 ;  /* 0x000000200464723c */ /* 0x040fe20000041864 */
[----:B------:R4:W-:Y:S07]  /*2e20*/  I2F R185, R2 ;  /* 0x0000000200b97306 */ /* 0x0009ee0000201400 */
[----:B------:R-:W-:Y:S01]  /*2e30*/  HMMA.16816.F32.BF16 R56, R4, R16, R104 ;  /* 0x000000100438723c */ /* 0x000fe20000041868 */
[----:B---3--:R-:W-:-:S05]  /*2e40*/  IMAD.IADD R12, R0, 0x1, -R137 ;  /* 0x00000001000c7824 */ /* 0x008fca00078e0a89 */
[----:B------:R-:W-:Y:S02]  /*2e50*/  IABS R12, R12 ;  /* 0x0000000c000c7213 */ /* 0x000fe40000000000 */
[----:B------:R-:W-:Y:S01]  /*2e60*/  HMMA.16816.F32.BF16 R52, R4, R18, R72 ;  /* 0x000000120434723c */ /* 0x000fe20000041848 */
[----:B----4-:R-:W-:-:S05]  /*2e70*/  IMAD.IADD R2, R0, 0x1, -R139 ;  /* 0x0000000100027824 */ /* 0x010fca00078e0a8b */
[----:B------:R-:W-:Y:S02]  /*2e80*/  IABS R2, R2 ;  /* 0x0000000200027213 */ /* 0x000fe40000000000 */
[----:B------:R-:W-:Y:S07]  /*2e90*/  HMMA.16816.F32.BF16 R48, R4, R34, R64 ;  /* 0x000000220430723c */ /* 0x000fee0000041840 */
[----:B------:R-:W-:Y:S01]  /*2ea0*/  IMAD.MOV.U32 R4, RZ, RZ, R12 ;  /* 0x000000ffff047224 */ /* 0x000fe200078e000c */
[----:B-1----:R-:W-:Y:S01]  /*2eb0*/  HMMA.16816.F32.BF16 R44, R8, R20, R60 ;  /* 0x00000014082c723c */ /* 0x002fe2000004183c */
[----:B------:R-:W-:-:S02]  /*2ec0*/  IMAD.IADD R5, R0, 0x1, -R140 ;  /* 0x0000000100057824 */ /* 0x000fc400078e0a8c */
[----:B------:R1:W-:Y:S05]  /*2ed0*/  I2F R181, R4 ;  /* 0x0000000400b57306 */ /* 0x0003ea0000201400 */
[C---:B------:R-:W-:Y:S01]  /*2ee0*/  HMMA.16816.F32.BF16 R72, R8.reuse, R22, R88 ;  /* 0x000000160848723c */ /* 0x040fe20000041858 */
[----:B------:R-:W-:Y:S07]  /*2ef0*/  LDSM.16.M88.4 R20, [R217+0x8000] ;  /* 0x00800000d914783b */ /* 0x000fee0000000200 */
[----:B------:R-:W-:Y:S01]  /*2f00*/  HMMA.16816.F32.BF16 R84, R8, R32, R128 ;  /* 0x000000200854723c */ /* 0x000fe20000041880 */
[----:B-1----:R-:W-:-:S02]  /*2f10*/  MOV R4, R2 ;  /* 0x0000000200047202 */ /* 0x002fc40000000f00 */
[----:B------:R-:W-:Y:S01]  /*2f20*/  IABS R2, R5 ;  /* 0x0000000500027213 */ /* 0x000fe20000000000 */
[----:B------:R-:W-:Y:S01]  /*2f30*/  IMAD.IADD R5, R0, 0x1, -R141 ;  /* 0x0000000100057824 */ /* 0x000fe200078e0a8d */
[----:B------:R1:W-:Y:S03]  /*2f40*/  I2F R192, R4 ;  /* 0x0000000400c07306 */ /* 0x0003e60000201400 */
[C---:B------:R-:W-:Y:S08]  /*2f50*/  HMMA.16816.F32.BF16 R64, R8.reuse, R40, R92 ;  /* 0x000000280840723c */ /* 0x040ff0000004185c */
[----:B------:R-:W-:Y:S01]  /*2f60*/  HMMA.16816.F32.BF16 R60, R8, R42, R96 ;  /* 0x0000002a083c723c */ /* 0x000fe20000041860 */
[----:B-1----:R-:W-:Y:S01]  /*2f70*/  IMAD.MOV.U32 R4, RZ, RZ, R2 ;  /* 0x000000ffff047224 */ /* 0x002fe200078e0002 */
[----:B------:R-:W-:-:S06]  /*2f80*/  IABS R2, R5 ;  /* 0x0000000500027213 */ /* 0x000fcc0000000000 */
[----:B------:R-:W-:Y:S01]  /*2f90*/  HMMA.16816.F32.BF16 R40, R8, R16, R68 ;  /* 0x000000100828723c */ /* 0x000fe20000041844 */
[----:B------:R1:W-:Y:S01]  /*2fa0*/  I2F R191, R4 ;  /* 0x0000000400bf7306 */ /* 0x0003e20000201400 */
[----:B------:R-:W-:Y:S01]  /*2fb0*/  IMAD.MOV.U32 R12, RZ, RZ, R2 ;  /* 0x000000ffff0c7224 */ /* 0x000fe200078e0002 */
[----:B------:R-:W-:Y:S01]  /*2fc0*/  IABS R2, R13 ;  /* 0x0000000d00027213 */ /* 0x000fe20000000000 */
[----:B------:R-:W-:-:S04]  /*2fd0*/  IMAD.IADD R13, R0, 0x1, -R149 ;  /* 0x00000001000d7824 */ /* 0x000fc800078e0a95 */
[C---:B------:R-:W-:Y:S01]  /*2fe0*/  HMMA.16816.F32.BF16 R76, R8.reuse, R18, R36 ;  /* 0x00000012084c723c */ /* 0x040fe20000041824 */
[----:B------:R-:W-:Y:S01]  /*2ff0*/  LDSM.16.M88.4 R36, [R217+0x8800] ;  /* 0x00880000d924783b */ /* 0x000fe20000000200 */
[----:B------:R3:W-:Y:S03]  /*3000*/  I2F R190, R12 ;  /* 0x0000000c00be7306 */ /* 0x0007e60000201400 */
[----:B------:R-:W-:Y:S03]  /*3010*/  LDSM.16.M88.4 R16, [R221+0x5000] ;  /* 0x00500000dd10783b */ /* 0x000fe60000000200 */
[----:B------:R-:W-:Y:S01]  /*3020*/  HMMA.16816.F32.BF16 R80, R8, R34, R108 ;  /* 0x000000220850723c */ /* 0x000fe2000004186c */
[----:B------:R-:W-:Y:S04]  /*3030*/  LDSM.16.M88.4 R32, [R217+0x8c00] ;  /* 0x008c0000d920783b */ /* 0x000fe80000000200 */
[----:B-1----:R-:W1:Y:S01]  /*3040*/  LDSM.16.M88.4 R4, [R220+0x5000] ;  /* 0x00500000dc04783b */ /* 0x002e620000000200 */
[----:B---3--:R-:W-:Y:S01]  /*3050*/  IMAD.MOV.U32 R12, RZ, RZ, R2 ;  /* 0x000000ffff0c7224 */ /* 0x008fe200078e0002 */
[----:B------:R-:W-:Y:S01]  /*3060*/  IABS R2, R13 ;  /* 0x0000000d00027213 */ /* 0x000fe20000000000 */
[----:B------:R-:W-:-:S02]  /*3070*/  IMAD.IADD R13, R0, 0x1, -R148 ;  /* 0x00000001000d7824 */ /* 0x000fc400078e0a94 */
[----:B------:R3:W-:Y:S02]  /*3080*/  I2F R188, R12 ;  /* 0x0000000c00bc7306 */ /* 0x0007e40000201400 */
[----:B---3--:R-:W-:Y:S01]  /*3090*/  IMAD.MOV.U32 R12, RZ, RZ, R2 ;  /* 0x000000ffff0c7224 */ /* 0x008fe200078e0002 */
[----:B------:R-:W-:Y:S02]  /*30a0*/  IABS R2, R13 ;  /* 0x0000000d00027213 */ /* 0x000fe40000000000 */
[----:B------:R-:W-:-:S03]  /*30b0*/  IADD3 R13, R0, 0x8, RZ ;  /* 0x00000008000d7810 */ /* 0x000fc60007ffe0ff */
[----:B------:R3:W-:Y:S01]  /*30c0*/  I2F R187, R12 ;  /* 0x0000000c00bb7306 */ /* 0x0007e20000201400 */
[----:B-1----:R-:W-:Y:S01]  /*30d0*/  HMMA.16816.F32.BF16 R88, R4, R20, R120 ;  /* 0x000000140458723c */ /* 0x002fe20000041878 */
[----:B---3--:R-:W-:Y:S01]  /*30e0*/  IMAD.MOV.U32 R12, RZ, RZ, R2 ;  /* 0x000000ffff0c7224 */ /* 0x008fe200078e0002 */
[----:B------:R-:W-:Y:S02]  /*30f0*/  IABS R2, R14 ;  /* 0x0000000e00027213 */ /* 0x000fe40000000000 */
[----:B------:R-:W-:-:S03]  /*3100*/  IADD3 R14, R0, 0x40, RZ ;  /* 0x00000040000e7810 */ /* 0x000fc60007ffe0ff */
[----:B------:R1:W-:Y:S01]  /*3110*/  I2F R184, R12 ;  /* 0x0000000c00b87306 */ /* 0x0003e20000201400 */
[C---:B------:R-:W-:Y:S07]  /*3120*/  HMMA.16816.F32.BF16 R144, R4.reuse, R28, R116 ;  /* 0x0000001c0490723c */ /* 0x040fee0000041874 */
[----:B------:R3:W-:Y:S01]  /*3130*/  I2F R129, R2 ;  /* 0x0000000200817306 */ /* 0x0007e20000201400 */
[----:B------:R-:W-:Y:S01]  /*3140*/  HMMA.16816.F32.BF16 R152, R4, R30, R112 ;  /* 0x0000001e0498723c */ /* 0x000fe20000041870 */
[----:B-1----:R-:W-:-:S07]  /*3150*/  IMAD.IADD R12, R13, 0x1, -R24 ;  /* 0x000000010d0c7824 */ /* 0x002fce00078e0a18 */
[----:B------:R-:W-:Y:S01]  /*3160*/  HMMA.16816.F32.BF16 R124, R4, R22, R124 ;  /* 0x00000016047c723c */ /* 0x000fe2000004187c */
[----:B------:R-:W-:Y:S01]  /*3170*/  IABS R12, R12 ;  /* 0x0000000c000c7213 */ /* 0x000fe20000000000 */
[----:B---3--:R-:W-:-:S06]  /*3180*/  IMAD.IADD R2, R14, 0x1, -R24 ;  /* 0x000000010e027824 */ /* 0x008fcc00078e0a18 */
[C---:B------:R-:W-:Y:S01]  /*3190*/  HMMA.16816.F32.BF16 R156, R4.reuse, R36, R56 ;  /* 0x00000024049c723c */ /* 0x040fe20000041838 */
[----:B------:R-:W-:Y:S02]  /*31a0*/  IMAD.MOV.U32 R8, RZ, RZ, R12 ;  /* 0x000000ffff087224 */ /* 0x000fe400078e000c */
[----:B------:R-:W-:Y:S01]  /*31b0*/  IMAD.IADD R12, R14, 0x1, -R138 ;  /* 0x000000010e0c7824 */ /* 0x000fe200078e0a8a */
[----:B------:R-:W-:Y:S01]  /*31c0*/  IABS R0, R2 ;  /* 0x0000000200007213 */ /* 0x000fe20000000000 */
[----:B------:R1:W3:Y:S03]  /*31d0*/  I2F R128, R8 ;  /* 0x0000000800807306 */ /* 0x0002e60000201400 */
[C---:B------:R-:W-:Y:S01]  /*31e0*/  HMMA.16816.F32.BF16 R160, R4.reuse, R38, R52 ;  /* 0x0000002604a0723c */ /* 0x040fe20000041834 */
[----:B------:R-:W-:Y:S01]  /*31f0*/  IMAD.MOV.U32 R2, RZ, RZ, R0 ;  /* 0x000000ffff027224 */ /* 0x000fe200078e0000 */
[----:B------:R-:W-:Y:S03]  /*3200*/  LDSM.16.M88.4 R52, [R219+0x8800] ;  /* 0x00880000db34783b */ /* 0x000fe60000000200 */
[----:B------:R4:W5:Y:S03]  /*3210*/  I2F R121, R2 ;  /* 0x0000000200797306 */ /* 0x0009660000201400 */
[----:B------:R-:W-:Y:S01]  /*3220*/  HMMA.16816.F32.BF16 R164, R4, R32, R100 ;  /* 0x0000002004a4723c */ /* 0x000fe20000041864 */
[----:B-1----:R-:W-:-:S07]  /*3230*/  IMAD.IADD R8, R15, 0x1, -R24 ;  /* 0x000000010f087824 */ /* 0x002fce00078e0a18 */
[----:B------:R-:W-:Y:S01]  /*3240*/  HMMA.16816.F32.BF16 R176, R4, R34, R48 ;  /* 0x0000002204b0723c */ /* 0x000fe20000041830 */
[----:B------:R-:W-:Y:S01]  /*3250*/  IABS R0, R8 ;  /* 0x0000000800007213 */ /* 0x000fe20000000000 */
[----:B------:R-:W-:-:S04]  /*3260*/  IMAD.IADD R8, R13, 0x1, -R138 ;  /* 0x000000010d087824 */ /* 0x000fc800078e0a8a */
[----:B----4-:R-:W-:Y:S01]  /*3270*/  IMAD.MOV.U32 R2, RZ, RZ, R0 ;  /* 0x000000ffff027224 */ /* 0x010fe200078e0000 */
[----:B------:R-:W-:Y:S01]  /*3280*/  IABS R0, R8 ;  /* 0x0000000800007213 */ /* 0x000fe20000000000 */
[----:B------:R-:W-:Y:S01]  /*3290*/  IMAD.IADD R4, R14, 0x1, -R135 ;  /* 0x000000010e047824 */ /* 0x000fe200078e0a87 */
[----:B------:R-:W1:Y:S01]  /*32a0*/  LDSM.16.M88.4 R8, [R220+0x4000] ;  /* 0x00400000dc08783b */ /* 0x000e620000000200 */
[----:B------:R4:W-:Y:S02]  /*32b0*/  I2F R120, R2 ;  /* 0x0000000200787306 */ /* 0x0009e40000201400 */
[----:B----4-:R-:W-:Y:S02]  /*32c0*/  MOV R2, R0 ;  /* 0x0000000000027202 */ /* 0x010fe40000000f00 */
[----:B------:R-:W-:Y:S01]  /*32d0*/  IABS R0, R12 ;  /* 0x0000000c00007213 */ /* 0x000fe20000000000 */
[----:B------:R-:W-:-:S03]  /*32e0*/  IMAD.IADD R12, R15, 0x1, -R138 ;  /* 0x000000010f0c7824 */ /* 0x000fc600078e0a8a */
[----:B------:R4:W1:Y:S02]  /*32f0*/  I2F R116, R2 ;  /* 0x0000000200747306 */ /* 0x0008640000201400 */
[----:B----4-:R-:W-:Y:S01]  /*3300*/  IMAD.MOV.U32 R2, RZ, RZ, R0 ;  /* 0x000000ffff027224 */ /* 0x010fe200078e0000 */
[----:B------:R-:W-:Y:S01]  /*3310*/  IABS R0, R12 ;  /* 0x0000000c00007213 */ /* 0x000fe20000000000 */
[----:B------:R-:W-:Y:S01]  /*3320*/  IMAD.IADD R12, R13, 0x1, -R136 ;  /* 0x000000010d0c7824 */ /* 0x000fe200078e0a88 */
[C---:B-1----:R-:W-:Y:S03]  /*3330*/  HMMA.16816.F32.BF16 R68, R8.reuse, R20, R44 ;  /* 0x000000140844723c */ /* 0x042fe6000004182c */
[----:B------:R1:W4:Y:S05]  /*3340*/  I2F R114, R2 ;  /* 0x0000000200727306 */ /* 0x00032a0000201400 */
[C---:B------:R-:W-:Y:S01]  /*3350*/  HMMA.16816.F32.BF16 R72, R8.reuse, R22, R72 ;  /* 0x000000160848723c */ /* 0x040fe20000041848 */
[----:B------:R-:W2:Y:S07]  /*3360*/  LDSM.16.M88.4 R20, [R219+0x8000] ;  /* 0x00800000db14783b */ /* 0x000eae0000000200 */
[C---:B------:R-:W-:Y:S01]  /*3370*/  HMMA.16816.F32.BF16 R48, R8.reuse, R36, R40 ;  /* 0x000000240830723c */ /* 0x040fe20000041828 */
[----:B-1----:R-:W-:Y:S01]  /*3380*/  IMAD.MOV.U32 R2, RZ, RZ, R0 ;  /* 0x000000ffff027224 */ /* 0x002fe200078e0000 */
[----:B------:R-:W-:Y:S01]  /*3390*/  IABS R0, R12 ;  /* 0x0000000c00007213 */ /* 0x000fe20000000000 */
[C---:B------:R-:W-:Y:S01]  /*33a0*/  IMAD.IADD R12, R14.reuse, 0x1, -R136 ;  /* 0x000000010e0c7824 */ /* 0x040fe200078e0a88 */
[----:B------:R-:W-:Y:S01]  /*33b0*/  LDSM.16.M88.4 R40, [R219+0x8400] ;  /* 0x00840000db28783b */ /* 0x000fe20000000200 */
[----:B------:R1:W-:Y:S03]  /*33c0*/  I2F R95, R2 ;  /* 0x00000002005f7306 */ /* 0x0003e60000201400 */
[C---:B------:R-:W-:Y:S08]  /*33d0*/  HMMA.16816.F32.BF16 R44, R8.reuse, R38, R76 ;  /* 0x00000026082c723c */ /* 0x040ff0000004184c */
[----:B------:R-:W-:Y:S01]  /*33e0*/  HMMA.16816.F32.BF16 R36, R8, R32, R84 ;  /* 0x000000200824723c */ /* 0x000fe20000041854 */
[----:B-1----:R-:W-:Y:S01]  /*33f0*/  IMAD.MOV.U32 R2, RZ, RZ, R0 ;  /* 0x000000ffff027224 */ /* 0x002fe200078e0000 */
[----:B------:R-:W-:Y:S01]  /*3400*/  IABS R0, R12 ;  /* 0x0000000c00007213 */ /* 0x000fe20000000000 */
[----:B------:R-:W-:-:S05]  /*3410*/  IMAD.IADD R12, R14, 0x1, -R27 ;  /* 0x000000010e0c7824 */ /* 0x000fca00078e0a1b */
[C---:B------:R-:W-:Y:S01]  /*3420*/  HMMA.16816.F32.BF16 R64, R8.reuse, R28, R64 ;  /* 0x0000001c0840723c */ /* 0x040fe20000041840 */
[----:B------:R1:W-:Y:S07]  /*3430*/  I2F R115, R2 ;  /* 0x0000000200737306 */ /* 0x0003ee0000201400 */
[C---:B------:R-:W-:Y:S01]  /*3440*/  HMMA.16816.F32.BF16 R60, R8.reuse, R30, R60 ;  /* 0x0000001e083c723c */ /* 0x040fe2000004183c */
[----:B------:R3:W3:Y:S07]  /*3450*/  I2F R113, R0 ;  /* 0x0000000000717306 */ /* 0x0006ee0000201400 */
[----:B------:R-:W-:Y:S01]  /*3460*/  HMMA.16816.F32.BF16 R28, R8, R34, R80 ;  /* 0x00000022081c723c */ /* 0x000fe20000041850 */
[----:B-1----:R-:W-:-:S05]  /*3470*/  IMAD.IADD R2, R15, 0x1, -R136 ;  /* 0x000000010f027824 */ /* 0x002fca00078e0a88 */
[----:B------:R-:W-:Y:S01]  /*3480*/  IABS R2, R2 ;  /* 0x0000000200027213 */ /* 0x000fe20000000000 */
[C---:B------:R-:W-:Y:S01]  /*3490*/  IMAD.IADD R8, R13.reuse, 0x1, -R25 ;  /* 0x000000010d087824 */ /* 0x040fe200078e0a19 */
[----:B--2---:R-:W-:Y:S01]  /*34a0*/  HMMA.16816.F32.BF16 R56, R16, R20, R88 ;  /* 0x000000141038723c */ /* 0x004fe20000041858 */
[----:B---3--:R-:W-:Y:S01]  /*34b0*/  IMAD.IADD R0, R13, 0x1, -R135 ;  /* 0x000000010d007824 */ /* 0x008fe200078e0a87 */
[----:B------:R1:W2:Y:S04]  /*34c0*/  I2F R103, R2 ;  /* 0x0000000200677306 */ /* 0x0002a80000201400 */
[----:B------:R-:W-:-:S05]  /*34d0*/  IABS R0, R0 ;  /* 0x0000000000007213 */ /* 0x000fca0000000000 */
[----:B-1----:R-:W-:Y:S01]  /*34e0*/  IMAD.MOV.U32 R2, RZ, RZ, R0 ;  /* 0x000000ffff027224 */ /* 0x002fe200078e0000 */
[----:B------:R-:W-:Y:S01]  /*34f0*/  IABS R0, R4 ;  /* 0x0000000400007213 */ /* 0x000fe20000000000 */
[----:B------:R-:W-:Y:S02]  /*3500*/  IMAD.IADD R4, R15, 0x1, -R135 ;  /* 0x000000010f047824 */ /* 0x000fe400078e0a87 */
[----:B------:R1:W-:Y:S02]  /*3510*/  I2F R112, R2 ;  /* 0x0000000200707306 */ /* 0x0003e40000201400 */
[----:B-1----:R-:W-:Y:S01]  /*3520*/  IMAD.MOV.U32 R2, RZ, RZ, R0 ;  /* 0x000000ffff027224 */ /* 0x002fe200078e0000 */
[----:B------:R-:W-:Y:S01]  /*3530*/  IABS R0, R4 ;  /* 0x0000000400007213 */ /* 0x000fe20000000000 */
[----:B------:R-:W-:-:S04]  /*3540*/  IMAD.IADD R4, R13, 0x1, -R27 ;  /* 0x000000010d047824 */ /* 0x000fc800078e0a1b */
[----:B------:R1:W-:Y:S02]  /*3550*/  I2F R102, R2 ;  /* 0x0000000200667306 */ /* 0x0003e40000201400 */
[----:B-1----:R-:W-:Y:S01]  /*3560*/  IMAD.MOV.U32 R2, RZ, RZ, R0 ;  /* 0x000000ffff027224 */ /* 0x002fe200078e0000 */
[----:B------:R-:W-:Y:S02]  /*3570*/  IABS R0, R4 ;  /* 0x0000000400007213 */ /* 0x000fe40000000000 */
[----:B------:R-:W1:Y:S03]  /*3580*/  LDSM.16.M88.4 R4, [R221+0x4000] ;  /* 0x00400000dd04783b */ /* 0x000e660000000200 */
[----:B------:R3:W-:Y:S02]  /*3590*/  I2F R94, R2 ;  /* 0x00000002005e7306 */ /* 0x0007e40000201400 */
[----:B---3--:R-:W-:Y:S01]  /*35a0*/  IMAD.MOV.U32 R2, RZ, RZ, R0 ;  /* 0x000000ffff027224 */ /* 0x008fe200078e0000 */
[----:B------:R-:W-:Y:S01]  /*35b0*/  IABS R0, R12 ;  /* 0x0000000c00007213 */ /* 0x000fe20000000000 */
[----:B------:R-:W-:-:S04]  /*35c0*/  IMAD.IADD R12, R15, 0x1, -R27 ;  /* 0x000000010f0c7824 */ /* 0x000fc800078e0a1b */
[----:B------:R3:W-:Y:S02]  /*35d0*/  I2F R101, R2 ;  /* 0x0000000200657306 */ /* 0x0007e40000201400 */
[----:B---3--:R-:W-:Y:S01]  /*35e0*/  IMAD.MOV.U32 R2, RZ, RZ, R0 ;  /* 0x000000ffff027224 */ /* 0x008fe200078e0000 */
[----:B------:R-:W-:Y:S02]  /*35f0*/  IABS R0, R12 ;  /* 0x0000000c00007213 */ /* 0x000fe40000000000 */
[----:B------:R-:W-:-:S03]  /*3600*/  IADD3 R12, -R26, R13, RZ ;  /* 0x0000000d1a0c7210 */ /* 0x000fc60007ffe1ff */
[----:B------:R3:W-:Y:S01]  /*3610*/  I2F R93, R2 ;  /* 0x00000002005d7306 */ /* 0x0007e20000201400 */
[----:B-1----:R-:W-:Y:S01]  /*3620*/  HMMA.16816.F32.BF16 R32, R4, R20, R68 ;  /* 0x000000140420723c */ /* 0x002fe20000041844 */
[----:B------:R-:W1:Y:S01]  /*3630*/  LDSM.16.M88.4 R68, [R219+0x8c00] ;  /* 0x008c0000db44783b */ /* 0x000e620000000200 */
[----:B------:R-:W-:-:S06]  /*3640*/  DEPBAR.LE SB0, 0x0 ;  /* 0x000080000000791a */ /* 0x000fcc0000000000 */
[----:B------:R-:W-:Y:S01]  /*3650*/  HMMA.16816.F32.BF16 R76, R4, R42, R60 ;  /* 0x0000002a044c723c */ /* 0x000fe2000004183c */
[----:B---3--:R-:W-:Y:S01]  /*3660*/  IMAD.MOV.U32 R2, RZ, RZ, R0 ;  /* 0x000000ffff027224 */ /* 0x008fe200078e0000 */
[----:B------:R-:W-:-:S06]  /*3670*/  IABS R0, R12 ;  /* 0x0000000c00007213 */ /* 0x000fcc0000000000 */
[C---:B------:R-:W-:Y:S01]  /*3680*/  HMMA.16816.F32.BF16 R72, R4.reuse, R22, R72 ;  /* 0x000000160448723c */ /* 0x040fe20000041848 */
[----:B------:R3:W-:Y:S07]  /*3690*/  I2F R92, R2 ;  /* 0x00000002005c7306 */ /* 0x0007ee0000201400 */
[C---:B------:R-:W-:Y:S01]  /*36a0*/  HMMA.16816.F32.BF16 R64, R4.reuse, R40, R64 ;  /* 0x000000280440723c */ /* 0x040fe20000041840 */
[----:B------:R2:W-:Y:S07]  /*36b0*/  I2F R87, R0 ;  /* 0x0000000000577306 */ /* 0x0005ee0000201400 */
[----:B------:R-:W-:Y:S01]  /*36c0*/  HMMA.16816.F32.BF16 R88, R4, R52, R48 ;  /* 0x000000340458723c */ /* 0x000fe20000041830 */
[----:B---3--:R-:W-:-:S05]  /*36d0*/  IMAD.IADD R2, R14, 0x1, -R26 ;  /* 0x000000010e027824 */ /* 0x008fca00078e0a1a */
[----:B------:R-:W-:Y:S02]  /*36e0*/  IABS R2, R2 ;  /* 0x0000000200027213 */ /* 0x000fe40000000000 */
[C---:B-1----:R-:W-:Y:S01]  /*36f0*/  HMMA.16816.F32.BF16 R104, R4.reuse, R68, R36 ;  /* 0x000000440468723c */ /* 0x042fe20000041824 */
[----:B------:R-:W-:Y:S02]  /*3700*/  FFMA.FTZ R9, R169, -R132, R72 ;  /* 0x80000084a9097223 */ /* 0x000fe40000010048 */
[----:B--2---:R-:W-:Y:S01]  /*3710*/  IMAD.IADD R0, R15, 0x1, -R26 ;  /* 0x000000010f007824 */ /* 0x004fe200078e0a1a */
[----:B------:R1:W-:Y:S04]  /*3720*/  I2F R85, R2 ;  /* 0x0000000200557306 */ /* 0x0003e80000201400 */
[----:B------:R-:W-:Y:S01]  /*3730*/  IABS R0, R0 ;  /* 0x0000000000007213 */ /* 0x000fe20000000000 */
[C---:B------:R-:W-:Y:S08]  /*3740*/  HMMA.16816.F32.BF16 R108, R4.reuse, R54, R44 ;  /* 0x00000036046c723c */ /* 0x040ff0000004182c */
[----:B------:R-:W-:Y:S01]  /*3750*/  HMMA.16816.F32.BF16 R96, R4, R70, R28 ;  /* 0x000000460460723c */ /* 0x000fe2000004181c */
[----:B-1----:R-:W-:Y:S01]  /*3760*/  IMAD.MOV.U32 R2, RZ, RZ, R0 ;  /* 0x000000ffff027224 */ /* 0x002fe200078e0000 */
[----:B------:R-:W-:Y:S01]  /*3770*/  IABS R0, R8 ;  /* 0x0000000800007213 */ /* 0x000fe20000000000 */
[----:B------:R-:W-:-:S02]  /*3780*/  IMAD.IADD R8, R14, 0x1, -R25 ;  /* 0x000000010e087824 */ /* 0x000fc400078e0a19 */
[----:B------:R1:W-:Y:S02]  /*3790*/  I2F R11, R2 ;  /* 0x00000002000b7306 */ /* 0x0003e40000201400 */
[--C-:B------:R-:W-:Y:S01]  /*37a0*/  IMAD.IADD R4, R13, 0x1, -R139.reuse ;  /* 0x000000010d047824 */ /* 0x100fe200078e0a8b */
[----:B------:R-:W-:Y:S01]  /*37b0*/  HMMA.16816.F32.BF16 R20, R16, R22, R124 ;  /* 0x000000161014723c */ /* 0x000fe2000004187c */
[----:B------:R-:W-:Y:S02]  /*37c0*/  IMAD.IADD R5, R14, 0x1, -R139 ;  /* 0x000000010e057824 */ /* 0x000fe400078e0a8b */
[-C--:B------:R-:W-:Y:S02]  /*37d0*/  FFMA.FTZ R7, R128, -R132.reuse, R34 ;  /* 0x8000008480077223 */ /* 0x080fe40000010022 */
[----:B-----5:R-:W-:-:S03]  /*37e0*/  FFMA.FTZ R6, R121, -R132, R56 ;  /* 0x8000008479067223 */ /* 0x020fc60000010038 */
[----:B------:R-:W-:Y:S01]  /*37f0*/  FSEL R171, R7, -INF , !P1 ;  /* 0xff80000007ab7808 */ /* 0x000fe20004800000 */
[-C--:B------:R-:W-:Y:S01]  /*3800*/  FFMA.FTZ R7, R116, -R132.reuse, R35 ;  /* 0x8000008474077223 */ /* 0x080fe20000010023 */
[----:B------:R-:W-:Y:S01]  /*3810*/  FSEL R83, R6, -INF , !P1 ;  /* 0xff80000006537808 */ /* 0x000fe20004800000 */
[----:B----4-:R-:W-:Y:S01]  /*3820*/  FFMA.FTZ R6, R114, -R132, R57 ;  /* 0x8000008472067223 */ /* 0x010fe20000010039 */
[----:B------:R-:W-:Y:S01]  /*3830*/  HMMA.16816.F32.BF16 R28, R16, R42, R152 ;  /* 0x0000002a101c723c */ /* 0x000fe20000041898 */
[----:B-1----:R-:W-:Y:S01]  /*3840*/  IMAD.MOV.U32 R2, RZ, RZ, R0 ;  /* 0x000000ffff027224 */ /* 0x002fe200078e0000 */
[----:B------:R-:W-:Y:S01]  /*3850*/  IABS R0, R8 ;  /* 0x0000000800007213 */ /* 0x000fe20000000000 */
[----:B------:R-:W-:Y:S01]  /*3860*/  IMAD.IADD R8, R15, 0x1, -R25 ;  /* 0x000000010f087824 */ /* 0x000fe200078e0a19 */
[----:B------:R-:W-:Y:S01]  /*3870*/  FSEL R172, R7, -INF , !P0 ;  /* 0xff80000007ac7808 */ /* 0x000fe20004000000 */
[----:B------:R1:W2:Y:S01]  /*3880*/  I2F R86, R2 ;  /* 0x0000000200567306 */ /* 0x0002a20000201400 */
[----:B------:R-:W-:-:S02]  /*3890*/  FSEL R82, R6, -INF , !P0 ;  /* 0xff80000006527808 */ /* 0x000fc40004000000 */
[C---:B------:R-:W-:Y:S04]  /*38a0*/  HMMA.16816.F32.BF16 R24, R16.reuse, R40, R144 ;  /* 0x000000281018723c */ /* 0x040fe80000041890 */
[-C--:B------:R-:W-:Y:S02]  /*38b0*/  FFMA.FTZ R7, R113, -R132.reuse, R20 ;  /* 0x8000008471077223 */ /* 0x080fe40000010014 */
[-C--:B------:R-:W-:Y:S02]  /*38c0*/  FFMA.FTZ R6, R103, -R132.reuse, R22 ;  /* 0x8000008467067223 */ /* 0x080fe40000010016 */
[----:B------:R-:W-:Y:S01]  /*38d0*/  HMMA.16816.F32.BF16 R40, R16, R52, R156 ;  /* 0x000000341028723c */ /* 0x000fe2000004189c */
[----:B------:R-:W-:Y:S01]  /*38e0*/  FSEL R72, R7, -INF , !P5 ;  /* 0xff80000007487808 */ /* 0x000fe20006800000 */
[----:B------:R-:W-:-:S02]  /*38f0*/  FFMA.FTZ R7, R173, -R132, R73 ;  /* 0x80000084ad077223 */ /* 0x000fc40000010049 */
[----:B-1----:R-:W-:Y:S01]  /*3900*/  IMAD.MOV.U32 R2, RZ, RZ, R0 ;  /* 0x000000ffff027224 */ /* 0x002fe200078e0000 */
[----:B------:R-:W-:Y:S01]  /*3910*/  IABS R0, R8 ;  /* 0x0000000800007213 */ /* 0x000fe20000000000 */
[----:B------:R-:W-:Y:S02]  /*3920*/  IMAD.IADD R8, R13, 0x1, -R134 ;  /* 0x000000010d087824 */ /* 0x000fe400078e0a86 */
[----:B------:R-:W-:Y:S01]  /*3930*/  HMMA.16816.F32.BF16 R52, R16, R54, R160 ;  /* 0x000000361034723c */ /* 0x000fe200000418a0 */
[----:B------:R1:W-:Y:S01]  /*3940*/  I2F R84, R2 ;  /* 0x0000000200547306 */ /* 0x0003e20000201400 */
[----:B--2---:R-:W-:-:S05]  /*3950*/  FFMA.FTZ R22, R86, -R132, R78 ;  /* 0x8000008456167223 */ /* 0x004fca000001004e */
[----:B------:R-:W-:Y:S01]  /*3960*/  FSEL R156, R22, -INF , !P2 ;  /* 0xff800000169c7808 */ /* 0x000fe20005000000 */
[----:B------:R-:W-:Y:S01]  /*3970*/  HMMA.16816.F32.BF16 R48, R16, R68, R164 ;  /* 0x000000441030723c */ /* 0x000fe200000418a4 */
[----:B-1----:R-:W-:Y:S01]  /*3980*/  IMAD.MOV.U32 R2, RZ, RZ, R0 ;  /* 0x000000ffff027224 */ /* 0x002fe200078e0000 */
[----:B------:R-:W-:Y:S01]  /*3990*/  IABS R0, R8 ;  /* 0x0000000800007213 */ /* 0x000fe20000000000 */
[----:B------:R-:W-:Y:S02]  /*39a0*/  IMAD.IADD R8, R14, 0x1, -R134 ;  /* 0x000000010e087824 */ /* 0x000fe400078e0a86 */
[----:B------:R1:W2:Y:S02]  /*39b0*/  I2F R10, R2 ;  /* 0x00000002000a7306 */ /* 0x0002a40000201400 */
[----:B-1----:R-:W-:Y:S01]  /*39c0*/  IMAD.MOV.U32 R2, RZ, RZ, R0 ;  /* 0x000000ffff027224 */ /* 0x002fe200078e0000 */
[----:B------:R-:W-:Y:S01]  /*39d0*/  IABS R0, R8 ;  /* 0x0000000800007213 */ /* 0x000fe20000000000 */
[----:B------:R-:W-:-:S04]  /*39e0*/  IMAD.IADD R8, R15, 0x1, -R134 ;  /* 0x000000010f087824 */ /* 0x000fc800078e0a86 */
[----:B------:R1:W-:Y:S01]  /*39f0*/  I2F R81, R2 ;  /* 0x0000000200517306 */ /* 0x0003e20000201400 */
[-C--:B--2---:R-:W-:Y:S02]  /*3a00*/  FFMA.FTZ R10, R10, -R132.reuse, R30 ;  /* 0x800000840a0a7223 */ /* 0x084fe4000001001e */
[----:B------:R-:W-:Y:S02]  /*3a10*/  FFMA.FTZ R30, R191, -R132, R108 ;  /* 0x80000084bf1e7223 */ /* 0x000fe4000001006c */
[----:B-1----:R-:W-:Y:S01]  /*3a20*/  IMAD.MOV.U32 R2, RZ, RZ, R0 ;  /* 0x000000ffff027224 */ /* 0x002fe200078e0000 */
[----:B------:R-:W-:Y:S01]  /*3a30*/  IABS R0, R8 ;  /* 0x0000000800007213 */ /* 0x000fe20000000000 */
[----:B------:R-:W-:Y:S02]  /*3a40*/  IMAD.IADD R8, R13, 0x1, -R137 ;  /* 0x000000010d087824 */ /* 0x000fe400078e0a89 */
[----:B------:R1:W2:Y:S02]  /*3a50*/  I2F R12, R2 ;  /* 0x00000002000c7306 */ /* 0x0002a40000201400 */
[----:B-1----:R-:W-:Y:S01]  /*3a60*/  IMAD.MOV.U32 R2, RZ, RZ, R0 ;  /* 0x000000ffff027224 */ /* 0x002fe200078e0000 */
[----:B------:R-:W-:Y:S01]  /*3a70*/  IABS R0, R8 ;  /* 0x0000000800007213 */ /* 0x000fe20000000000 */
[----:B------:R-:W-:-:S04]  /*3a80*/  FFMA.FTZ R8, R150, -R132, R32 ;  /* 0x8000008496087223 */ /* 0x000fc80000010020 */
[----:B------:R1:W-:Y:S01]  /*3a90*/  I2F R61, R2 ;  /* 0x00000002003d7306 */ /* 0x0003e20000201400 */
[-C--:B--2---:R-:W-:Y:S01]  /*3aa0*/  FFMA.FTZ R12, R12, -R132.reuse, R29 ;  /* 0x800000840c0c7223 */ /* 0x084fe2000001001d */
[----:B------:R-:W-:Y:S01]  /*3ab0*/  FSEL R170, R8, -INF , !P1 ;  /* 0xff80000008aa7808 */ /* 0x000fe20004800000 */
[-C--:B------:R-:W-:Y:S01]  /*3ac0*/  FFMA.FTZ R8, R151, -R132.reuse, R33 ;  /* 0x8000008497087223 */ /* 0x080fe20000010021 */
[----:B------:R-:W-:Y:S01]  /*3ad0*/  FSEL R151, R9, -INF , !P5 ;  /* 0xff80000009977808 */ /* 0x000fe20006800000 */
[----:B------:R-:W-:-:S03]  /*3ae0*/  FFMA.FTZ R9, R175, -R132, R64 ;  /* 0x80000084af097223 */ /* 0x000fc60000010040 */
[----:B------:R2:W3:Y:S01]  /*3af0*/  I2F R37, R0 ;  /* 0x0000000000257306 */ /* 0x0004e20000201400 */
[----:B------:R-:W-:Y:S01]  /*3b00*/  FSEL R168, R8, -INF , !P0 ;  /* 0xff80000008a87808 */ /* 0x000fe20004000000 */
[-C--:B------:R-:W-:Y:S01]  /*3b10*/  FFMA.FTZ R8, R115, -R132.reuse, R74 ;  /* 0x8000008473087223 */ /* 0x080fe2000001004a */
[----:B------:R-:W-:Y:S01]  /*3b20*/  FSEL R74, R6, -INF , !P5 ;  /* 0xff800000064a7808 */ /* 0x000fe20006800000 */
[-C--:B------:R-:W-:Y:S01]  /*3b30*/  FFMA.FTZ R6, R112, -R132.reuse, R75 ;  /* 0x8000008470067223 */ /* 0x080fe2000001004b */
[----:B------:R-:W-:Y:S01]  /*3b40*/  FSEL R158, R9, -INF , !P4 ;  /* 0xff800000099e7808 */ /* 0x000fe20006000000 */
[-C--:B------:R-:W-:Y:S01]  /*3b50*/  FFMA.FTZ R29, R190, -R132.reuse, R109 ;  /* 0x80000084be1d7223 */ /* 0x080fe2000001006d */
[----:B------:R-:W-:Y:S01]  /*3b60*/  FSEL R169, R8, -INF , !P5 ;  /* 0xff80000008a97808 */ /* 0x000fe20006800000 */
[----:B-1----:R-:W-:Y:S01]  /*3b70*/  IMAD.IADD R2, R14, 0x1, -R137 ;  /* 0x000000010e027824 */ /* 0x002fe200078e0a89 */
[----:B------:R-:W-:Y:S01]  /*3b80*/  FSEL R150, R6, -INF , !P6 ;  /* 0xff80000006967808 */ /* 0x000fe20007000000 */
[----:B------:R-:W-:Y:S01]  /*3b90*/  IMAD.IADD R6, R13, 0x1, -R142 ;  /* 0x000000010d067824 */ /* 0x000fe200078e0a8e */
[----:B------:R-:W-:Y:S01]  /*3ba0*/  BAR.SYNC.DEFER_BLOCKING 0x0 ;  /* 0x0000000000007b1d */ /* 0x000fe20000010000 */
[----:B------:R-:W-:Y:S01]  /*3bb0*/  ISETP.GE.AND P5, PT, R139, R133, PT ;  /* 0x000000858b00720c */ /* 0x000fe20003fa6270 */
[----:B------:R-:W-:Y:S01]  /*3bc0*/  FFMA.FTZ R8, R101, -R132, R66 ;  /* 0x8000008465087223 */ /* 0x000fe20000010042 */
[----:B------:R-:W-:-:S02]  /*3bd0*/  IABS R2, R2 ;  /* 0x0000000200027213 */ /* 0x000fc40000000000 */
[----:B--2---:R-:W-:Y:S01]  /*3be0*/  IADD3 R0, -R137, R15, RZ ;  /* 0x0000000f89007210 */ /* 0x004fe20007ffe1ff */
[-C--:B---3--:R-:W-:Y:S01]  /*3bf0*/  FFMA.FTZ R20, R37, -R132.reuse, R90 ;  /* 0x8000008425147223 */ /* 0x088fe2000001005a */
[----:B------:R1:W2:Y:S01]  /*3c00*/  I2F R36, R2 ;  /* 0x0000000200247306 */ /* 0x0002a20000201400 */
[----:B------:R-:W-:Y:S01]  /*3c10*/  FSEL R173, R8, -INF , !P4 ;  /* 0xff80000008ad7808 */ /* 0x000fe20006000000 */
[----:B------:R-:W-:Y:S01]  /*3c20*/  FFMA.FTZ R8, R61, -R132, R31 ;  /* 0x800000843d087223 */ /* 0x000fe2000001001f */
[----:B------:R-:W-:Y:S01]  /*3c30*/  IABS R0, R0 ;  /* 0x0000000000007213 */ /* 0x000fe20000000000 */
[----:B------:R-:W-:Y:S01]  /*3c40*/  FFMA.FTZ R31, R192, -R132, R89 ;  /* 0x80000084c01f7223 */ /* 0x000fe20000010059 */
[----:B------:R-:W-:-:S03]  /*3c50*/  FSEL R61, R10, -INF , !P2 ;  /* 0xff8000000a3d7808 */ /* 0x000fc60005000000 */
[----:B------:R3:W4:Y:S01]  /*3c60*/  I2F R32, R0 ;  /* 0x0000000000207306 */ /* 0x0007220000201400 */
[----:B------:R-:W-:Y:S02]  /*3c70*/  FSEL R223, R31, -INF , !P5 ;  /* 0xff8000001fdf7808 */ /* 0x000fe40006800000 */
[----:B-1----:R-:W-:Y:S01]  /*3c80*/  IABS R2, R4 ;  /* 0x0000000400027213 */ /* 0x002fe20000000000 */
[-C--:B------:R-:W-:Y:S02]  /*3c90*/  FFMA.FTZ R4, R120, -R132.reuse, R58 ;  /* 0x8000008478047223 */ /* 0x080fe4000001003a */
[-C--:B--2---:R-:W-:Y:S02]  /*3ca0*/  FFMA.FTZ R9, R36, -R132.reuse, R40 ;  /* 0x8000008424097223 */ /* 0x084fe40000010028 */
[----:B------:R1:W2:Y:S01]  /*3cb0*/  I2F R80, R2 ;  /* 0x0000000200507306 */ /* 0x0002a20000201400 */
[----:B------:R-:W-:Y:S01]  /*3cc0*/  FSEL R100, R4, -INF , !P1 ;  /* 0xff80000004647808 */ /* 0x000fe20004800000 */
[----:B------:R-:W-:Y:S01]  /*3cd0*/  IMAD.IADD R4, R15, 0x1, -R139 ;  /* 0x000000010f047824 */ /* 0x000fe200078e0a8b */
[----:B---3--:R-:W-:Y:S01]  /*3ce0*/  IABS R0, R5 ;  /* 0x0000000500007213 */ /* 0x008fe20000000000 */
[-C--:B------:R-:W-:Y:S01]  /*3cf0*/  FFMA.FTZ R5, R95, -R132.reuse, R59 ;  /* 0x800000845f057223 */ /* 0x080fe2000001003b */
[----:B------:R-:W-:Y:S01]  /*3d00*/  FSEL R139, R7, -INF , !P6 ;  /* 0xff800000078b7808 */ /* 0x000fe20007000000 */
[-C--:B------:R-:W-:Y:S01]  /*3d10*/  FFMA.FTZ R7, R93, -R132.reuse, R24 ;  /* 0x800000845d077223 */ /* 0x080fe20000010018 */
[-C--:B------:R-:W-:Y:S01]  /*3d20*/  ISETP.GE.AND P1, PT, R134, R133.reuse, PT ;  /* 0x000000858600720c */ /* 0x080fe20003f26270 */
[-C--:B------:R-:W-:Y:S01]  /*3d30*/  FFMA.FTZ R24, R185, -R132.reuse, R77 ;  /* 0x80000084b9187223 */ /* 0x080fe2000001004d */
[----:B------:R-:W-:Y:S01]  /*3d40*/  FSEL R95, R5, -INF , !P0 ;  /* 0xff800000055f7808 */ /* 0x000fe20004000000 */
[----:B------:R-:W-:Y:S01]  /*3d50*/  IMAD.IADD R5, R15, 0x1, -R140 ;  /* 0x000000010f057824 */ /* 0x000fe200078e0a8c */
[----:B------:R-:W-:Y:S01]  /*3d60*/  FSEL R66, R7, -INF , !P4 ;  /* 0xff80000007427808 */ /* 0x000fe20006000000 */
[----:B------:R-:W-:Y:S01]  /*3d70*/  FFMA.FTZ R7, R182, -R132, R65 ;  /* 0x80000084b6077223 */ /* 0x000fe20000010041 */
[----:B------:R-:W-:Y:S01]  /*3d80*/  FSEL R144, R24, -INF , !P1 ;  /* 0xff80000018907808 */ /* 0x000fe20004800000 */
[----:B-1----:R-:W-:Y:S01]  /*3d90*/  IMAD.MOV.U32 R2, RZ, RZ, R0 ;  /* 0x000000ffff027224 */ /* 0x002fe200078e0000 */
[----:B------:R-:W-:Y:S01]  /*3da0*/  IABS R0, R4 ;  /* 0x0000000400007213 */ /* 0x000fe20000000000 */
[----:B------:R-:W-:Y:S01]  /*3db0*/  IMAD.IADD R4, R13, 0x1, -R140 ;  /* 0x000000010d047824 */ /* 0x000fe200078e0a8c */
[----:B------:R-:W-:Y:S01]  /*3dc0*/  FSEL R157, R7, -INF , !P3 ;  /* 0xff800000079d7808 */ /* 0x000fe20005800000 */
[----:B------:R1:W-:Y:S01]  /*3dd0*/  I2F R62, R2 ;  /* 0x00000002003e7306 */ /* 0x0003e20000201400 */
[----:B----4-:R-:W-:Y:S01]  /*3de0*/  FFMA.FTZ R7, R32, -R132, R42 ;  /* 0x8000008420077223 */ /* 0x010fe2000001002a */
[----:B------:R-:W-:Y:S01]  /*3df0*/  FSEL R64, R8, -INF , !P1 ;  /* 0xff80000008407808 */ /* 0x000fe20004800000 */
[----:B------:R-:W-:Y:S01]  /*3e00*/  HMMA.16816.F32.BF16 R32, R16, R70, R176 ;  /* 0x000000461020723c */ /* 0x000fe200000418b0 */
[----:B------:R-:W-:Y:S01]  /*3e10*/  IABS R4, R4 ;  /* 0x0000000400047213 */ /* 0x000fe20000000000 */
[----:B--2---:R-:W-:Y:S01]  /*3e20*/  FFMA.FTZ R24, R80, -R132, R91 ;  /* 0x8000008450187223 */ /* 0x004fe2000001005b */
[----:B------:R-:W-:-:S02]  /*3e30*/  ISETP.GE.AND P0, PT, R137, R133, PT ;  /* 0x000000858900720c */ /* 0x000fc40003f06270 */
[----:B------:R2:W3:Y:S01]  /*3e40*/  I2F R60, R0 ;  /* 0x00000000003c7306 */ /* 0x0004e20000201400 */
[----:B------:R-:W-:Y:S02]  /*3e50*/  FSEL R40, R12, -INF , !P1 ;  /* 0xff8000000c287808 */ /* 0x000fe40004800000 */
[----:B------:R-:W-:Y:S02]  /*3e60*/  FSEL R226, R24, -INF , !P5 ;  /* 0xff80000018e27808 */ /* 0x000fe40006800000 */
[----:B------:R-:W-:Y:S02]  /*3e70*/  FSEL R237, R20, -INF , !P0 ;  /* 0xff80000014ed7808 */ /* 0x000fe40004000000 */
[----:B------:R-:W-:Y:S01]  /*3e80*/  FSEL R163, R9, -INF , !P0 ;  /* 0xff80000009a37808 */ /* 0x000fe20004000000 */
[----:B-1----:R-:W-:Y:S01]  /*3e90*/  IMAD.IADD R2, R14, 0x1, -R140 ;  /* 0x000000010e027824 */ /* 0x002fe200078e0a8c */
[----:B------:R1:W4:Y:S01]  /*3ea0*/  I2F R59, R4 ;  /* 0x00000004003b7306 */ /* 0x0003220000201400 */
[----:B------:R-:W-:-:S03]  /*3eb0*/  FSEL R185, R7, -INF , !P0 ;  /* 0xff80000007b97808 */ /* 0x000fc60004000000 */
[----:B--2---:R-:W-:Y:S01]  /*3ec0*/  IABS R0, R2 ;  /* 0x0000000200007213 */ /* 0x004fe20000000000 */
[----:B---3--:R-:W-:-:S04]  /*3ed0*/  FFMA.FTZ R22, R60, -R132, R43 ;  /* 0x800000843c167223 */ /* 0x008fc8000001002b */
[----:B------:R-:W-:Y:S01]  /*3ee0*/  IMAD.MOV.U32 R2, RZ, RZ, R0 ;  /* 0x000000ffff027224 */ /* 0x000fe200078e0000 */
[----:B------:R-:W-:Y:S01]  /*3ef0*/  IABS R0, R5 ;  /* 0x0000000500007213 */ /* 0x000fe20000000000 */
[----:B------:R-:W-:Y:S01]  /*3f00*/  IMAD.IADD R5, R13, 0x1, -R141 ;  /* 0x000000010d057824 */ /* 0x000fe200078e0a8d */
[----:B------:R-:W-:Y:S01]  /*3f10*/  FSEL R160, R22, -INF , !P5 ;  /* 0xff80000016a07808 */ /* 0x000fe20006800000 */
[-C--:B-1----:R-:W-:Y:S01]  /*3f20*/  FFMA.FTZ R4, R102, -R132.reuse, R21 ;  /* 0x8000008466047223 */ /* 0x082fe20000010015 */
[----:B------:R1:W2:Y:S01]  /*3f30*/  I2F R58, R2 ;  /* 0x00000002003a7306 */ /* 0x0002a20000201400 */
[-C--:B------:R-:W-:Y:S01]  /*3f40*/  FFMA.FTZ R21, R81, -R132.reuse, R79 ;  /* 0x8000008451157223 */ /* 0x080fe2000001004f */
[----:B------:R-:W-:Y:S01]  /*3f50*/  IABS R5, R5 ;  /* 0x0000000500057213 */ /* 0x000fe20000000000 */
[-C--:B----4-:R-:W-:Y:S01]  /*3f60*/  FFMA.FTZ R20, R59, -R132.reuse, R110 ;  /* 0x800000843b147223 */ /* 0x090fe2000001006e */
[----:B------:R-:W-:Y:S02]  /*3f70*/  FSEL R63, R4, -INF , !P6 ;  /* 0xff800000043f7808 */ /* 0x000fe40007000000 */
[----:B------:R-:W-:Y:S01]  /*3f80*/  FSEL R147, R21, -INF , !P1 ;  /* 0xff80000015937808 */ /* 0x000fe20004800000 */
[----:B------:R-:W-:Y:S01]  /*3f90*/  IMAD.MOV.U32 R4, RZ, RZ, R5 ;  /* 0x000000ffff047224 */ /* 0x000fe200078e0005 */
[----:B------:R3:W4:Y:S01]  /*3fa0*/  I2F R57, R0 ;  /* 0x0000000000397306 */ /* 0x0007220000201400 */
[----:B------:R-:W-:Y:S01]  /*3fb0*/  IMAD.IADD R5, R15, 0x1, -R141 ;  /* 0x000000010f057824 */ /* 0x000fe200078e0a8d */
[----:B------:R-:W-:Y:S01]  /*3fc0*/  ISETP.GE.AND P1, PT, R148, R133, PT ;  /* 0x000000859400720c */ /* 0x000fe20003f26270 */
[----:B-1----:R-:W-:-:S05]  /*3fd0*/  FFMA.FTZ R2, R94, -R132, R23 ;  /* 0x800000845e027223 */ /* 0x002fca0000010017 */
[----:B------:R1:W5:Y:S01]  /*3fe0*/  I2F R56, R4 ;  /* 0x0000000400387306 */ /* 0x0003620000201400 */
[-C--:B------:R-:W-:Y:S02]  /*3ff0*/  FFMA.FTZ R23, R186, -R132.reuse, R76 ;  /* 0x80000084ba177223 */ /* 0x080fe4000001004c */
[-C--:B--2---:R-:W-:Y:S01]  /*4000*/  FFMA.FTZ R19, R58, -R132.reuse, R52 ;  /* 0x800000843a137223 */ /* 0x084fe20000010034 */
[----:B------:R-:W-:Y:S02]  /*4010*/  FSEL R73, R2, -INF , !P6 ;  /* 0xff80000002497808 */ /* 0x000fe40007000000 */
[----:B------:R-:W-:Y:S01]  /*4020*/  FSEL R145, R23, -INF , !P2 ;  /* 0xff80000017917808 */ /* 0x000fe20005000000 */
[----:B---3--:R-:W-:Y:S01]  /*4030*/  IMAD.IADD R0, R14, 0x1, -R141 ;  /* 0x000000010e007824 */ /* 0x008fe200078e0a8d */
[----:B------:R-:W-:Y:S01]  /*4040*/  ISETP.GE.AND P6, PT, R140, R133, PT ;  /* 0x000000858c00720c */ /* 0x000fe20003fc6270 */
[-C--:B------:R-:W-:Y:S02]  /*4050*/  FFMA.FTZ R23, R62, -R132.reuse, R41 ;  /* 0x800000843e177223 */ /* 0x080fe40000010029 */
[----:B----4-:R-:W-:Y:S01]  /*4060*/  FFMA.FTZ R18, R57, -R132, R54 ;  /* 0x8000008439127223 */ /* 0x010fe20000010036 */
[----:B------:R-:W-:-:S02]  /*4070*/  IABS R2, R0 ;  /* 0x0000000000027213 */ /* 0x000fc40000000000 */
[----:B------:R-:W-:Y:S01]  /*4080*/  IABS R0, R5 ;  /* 0x0000000500007213 */ /* 0x000fe20000000000 */
[----:B------:R-:W-:Y:S01]  /*4090*/  FFMA.FTZ R5, R92, -R132, R26 ;  /* 0x800000845c057223 */ /* 0x000fe2000001001a */
[----:B------:R-:W-:Y:S01]  /*40a0*/  FSEL R146, R23, -INF , !P5 ;  /* 0xff80000017927808 */ /* 0x000fe20006800000 */
[----:B-1----:R-:W-:Y:S01]  /*40b0*/  IMAD.MOV.U32 R4, RZ, RZ, R2 ;  /* 0x000000ffff047224 */ /* 0x002fe200078e0002 */
[----:B------:R-:W-:Y:S01]  /*40c0*/  ISETP.GE.AND P5, PT, R133, 0x41, PT ;  /* 0x000000418500780c */ /* 0x000fe20003fa6270 */
[----:B------:R-:W-:Y:S01]  /*40d0*/  IMAD.MOV.U32 R2, RZ, RZ, R0 ;  /* 0x000000ffff027224 */ /* 0x000fe200078e0000 */
[----:B------:R-:W-:Y:S01]  /*40e0*/  IABS R0, R6 ;  /* 0x0000000600007213 */ /* 0x000fe20000000000 */
[----:B------:R1:W2:Y:S01]  /*40f0*/  I2F R47, R4 ;  /* 0x00000004002f7306 */ /* 0x0002a20000201400 */
[-C--:B------:R-:W-:Y:S01]  /*4100*/  FFMA.FTZ R6, R87, -R132.reuse, R67 ;  /* 0x8000008457067223 */ /* 0x080fe20000010043 */
[----:B------:R-:W-:Y:S01]  /*4110*/  FSEL R75, R5, -INF , !P4 ;  /* 0xff800000054b7808 */ /* 0x000fe20006000000 */
[----:B------:R-:W-:Y:S01]  /*4120*/  FFMA.FTZ R5, R85, -R132, R25 ;  /* 0x8000008455057223 */ /* 0x000fe20000010019 */
[----:B------:R-:W-:Y:S01]  /*4130*/  LEA R26, R183, R180, 0x5 ;  /* 0x000000b4b71a7211 */ /* 0x000fe200078e28ff */
[-C--:B------:R-:W-:Y:S01]  /*4140*/  FFMA.FTZ R25, R181, -R132.reuse, R88 ;  /* 0x80000084b5197223 */ /* 0x080fe20000010058 */
[----:B------:R-:W-:Y:S01]  /*4150*/  FSEL R159, R6, -INF , !P3 ;  /* 0xff800000069f7808 */ /* 0x000fe20005800000 */
[----:B------:R-:W-:Y:S01]  /*4160*/  IMAD.IADD R6, R14, 0x1, -R148 ;  /* 0x000000010e067824 */ /* 0x000fe200078e0a94 */
[----:B------:R3:W4:Y:S01]  /*4170*/  I2F R46, R2 ;  /* 0x00000002002e7306 */ /* 0x0007220000201400 */
[----:B------:R-:W-:Y:S01]  /*4180*/  FSEL R65, R5, -INF , !P3 ;  /* 0xff80000005417808 */ /* 0x000fe20005800000 */
[----:B------:R-:W-:Y:S01]  /*4190*/  IMAD.IADD R5, R13, 0x1, -R143 ;  /* 0x000000010d057824 */ /* 0x000fe200078e0a8f */
[----:B------:R-:W-:Y:S01]  /*41a0*/  FSEL R236, R25, -INF , !P0 ;  /* 0xff80000019ec7808 */ /* 0x000fe20004000000 */
[-C--:B------:R-:W-:Y:S01]  /*41b0*/  FFMA.FTZ R25, R129, -R132.reuse, R97 ;  /* 0x8000008481197223 */ /* 0x080fe20000010061 */
[-C--:B------:R-:W-:Y:S01]  /*41c0*/  ISETP.GE.AND P4, PT, R141, R133.reuse, PT ;  /* 0x000000858d00720c */ /* 0x080fe20003f86270 */
[-C--:B-----5:R-:W-:Y:S01]  /*41d0*/  FFMA.FTZ R17, R56, -R132.reuse, R111 ;  /* 0x8000008438117223 */ /* 0x0a0fe2000001006f */
[----:B------:R-:W-:Y:S01]  /*41e0*/  ISETP.GE.AND P0, PT, R143, R133, PT ;  /* 0x000000858f00720c */ /* 0x000fe20003f06270 */
[----:B-1----:R-:W-:Y:S01]  /*41f0*/  IMAD.IADD R4, R14, 0x1, -R142 ;  /* 0x000000010e047824 */ /* 0x002fe200078e0a8e */
[----:B------:R1:W5:Y:S01]  /*4200*/  I2F R45, R0 ;  /* 0x00000000002d7306 */ /* 0x0003620000201400 */
[----:B--2---:R-:W-:Y:S01]  /*4210*/  FFMA.FTZ R12, R47, -R132, R53 ;  /* 0x800000842f0c7223 */ /* 0x004fe20000010035 */
[----:B------:R-:W-:-:S02]  /*4220*/  FSEL R224, R20, -INF , !P6 ;  /* 0xff80000014e07808 */ /* 0x000fc40007000000 */
        /* <DEDUP_REMOVED lines=17> */
[----:B------:R-:W-:Y:S01]  /*4340*/  IABS R0, R0 ;  /* 0x0000000000007213 */ /* 0x000fe20000000000 */
[----:B-----5:R-:W-:Y:S01]  /*4350*/  FFMA.FTZ R16, R45, -R132, R106 ;  /* 0x800000842d107223 */ /* 0x020fe2000001006a */
[----:B------:R-:W-:-:S02]  /*4360*/  FSEL R187, R30, -INF , !P6 ;  /* 0xff8000001ebb7808 */ /* 0x000fc40007000000 */
[----:B------:R-:W-:Y:S02]  /*4370*/  FSEL R162, R7, -INF , !P4 ;  /* 0xff80000007a27808 */ /* 0x000fe40006000000 */
[----:B------:R-:W-:Y:S02]  /*4380*/  FSEL R238, R28, -INF , !P3 ;  /* 0xff8000001cee7808 */ /* 0x000fe40005800000 */
[----:B------:R-:W-:Y:S02]  /*4390*/  FSEL R243, R16, -INF , !P3 ;  /* 0xff80000010f37808 */ /* 0x000fe40005800000 */
[----:B------:R-:W-:Y:S01]  /*43a0*/  FSEL R239, R27, -INF , !P2 ;  /* 0xff8000001bef7808 */ /* 0x000fe20005000000 */
[----:B-1----:R-:W-:Y:S01]  /*43b0*/  IMAD.MOV.U32 R2, RZ, RZ, R0 ;  /* 0x000000ffff027224 */ /* 0x002fe200078e0000 */
[----:B------:R-:W-:Y:S01]  /*43c0*/  IABS R0, R4 ;  /* 0x0000000400007213 */ /* 0x000fe20000000000 */
[----:B------:R-:W-:Y:S01]  /*43d0*/  IMAD.IADD R4, R13, 0x1, -R148 ;  /* 0x000000010d047824 */ /* 0x000fe200078e0a94 */
[----:B------:R-:W-:Y:S01]  /*43e0*/  FSEL R241, R25, -INF , !P0 ;  /* 0xff80000019f17808 */ /* 0x000fe20004000000 */
[----:B------:R1:W-:Y:S01]  /*43f0*/  I2F R39, R2 ;  /* 0x0000000200277306 */ /* 0x0003e20000201400 */
[----:B--2---:R-:W-:-:S05]  /*4400*/  FFMA.FTZ R11, R44, -R132, R48 ;  /* 0x800000842c0b7223 */ /* 0x004fca0000010030 */
[----:B------:R-:W-:Y:S01]  /*4410*/  FSEL R227, R11, -INF , !P3 ;  /* 0xff8000000be37808 */ /* 0x000fe20005800000 */
[----:B-1----:R-:W-:Y:S01]  /*4420*/  IMAD.MOV.U32 R2, RZ, RZ, R0 ;  /* 0x000000ffff027224 */ /* 0x002fe200078e0000 */
[----:B------:R-:W-:Y:S01]  /*4430*/  IABS R0, R4 ;  /* 0x0000000400007213 */ /* 0x000fe20000000000 */
[----:B------:R-:W-:Y:S02]  /*4440*/  IMAD.IADD R4, R14, 0x1, -R149 ;  /* 0x000000010e047824 */ /* 0x000fe400078e0a95 */
[----:B------:R1:W-:Y:S02]  /*4450*/  I2F R38, R2 ;  /* 0x0000000200267306 */ /* 0x0003e40000201400 */
[----:B-1----:R-:W-:Y:S01]  /*4460*/  IMAD.MOV.U32 R2, RZ, RZ, R0 ;  /* 0x000000ffff027224 */ /* 0x002fe200078e0000 */
[----:B------:R-:W-:Y:S02]  /*4470*/  IABS R0, R5 ;  /* 0x0000000500007213 */ /* 0x000fe40000000000 */
        /* <DEDUP_REMOVED lines=8> */
[----:B--2---:R-:W-:-:S05]  /*4500*/  FFMA.FTZ R14, R37, -R132, R98 ;  /* 0x80000084250e7223 */ /* 0x004fca0000010062 */
[----:B------:R-:W-:Y:S01]  /*4510*/  FSEL R242, R14, -INF , !P1 ;  /* 0xff8000000ef27808 */ /* 0x000fe20004800000 */
[----:B---3--:R-:W-:Y:S01]  /*4520*/  FFMA.FTZ R13, R13, -R132, R99 ;  /* 0x800000840d0d7223 */ /* 0x008fe20000010063 */
[----:B------:R-:W-:Y:S01]  /*4530*/  IABS R0, R2 ;  /* 0x0000000200007213 */ /* 0x000fe20000000000 */
[----:B------:R-:W-:Y:S02]  /*4540*/  IMAD.MOV.U32 R2, RZ, RZ, R4 ;  /* 0x000000ffff027224 */ /* 0x000fe400078e0004 */
[----:B------:R-:W-:Y:S01]  /*4550*/  IMAD.IADD R4, R15, 0x1, -R149 ;  /* 0x000000010f047824 */ /* 0x000fe200078e0a95 */
[----:B------:R2:W3:Y:S01]  /*4560*/  I2F R8, R0 ;  /* 0x0000000000087306 */ /* 0x0004e20000201400 */
[----:B------:R-:W-:Y:S02]  /*4570*/  FSEL R149, R12, -INF , !P4 ;  /* 0xff8000000c957808 */ /* 0x000fe40006000000 */
[----:B------:R-:W-:Y:S01]  /*4580*/  FSEL R244, R13, -INF , !P0 ;  /* 0xff8000000df47808 */ /* 0x000fe20004000000 */
[----:B-1----:R-:W-:-:S02]  /*4590*/  IMAD.IADD R5, R15, 0x1, -R143 ;  /* 0x000000010f057824 */ /* 0x002fc400078e0a8f */
[-C--:B------:R-:W-:Y:S02]  /*45a0*/  FFMA.FTZ R15, R38, -R132.reuse, R107 ;  /* 0x80000084260f7223 */ /* 0x080fe4000001006b */
[----:B------:R-:W1:Y:S01]  /*45b0*/  I2F R36, R2 ;  /* 0x0000000200247306 */ /* 0x000e620000201400 */
[----:B----4-:R-:W-:Y:S02]  /*45c0*/  FFMA.FTZ R10, R10, -R132, R49 ;  /* 0x800000840a0a7223 */ /* 0x010fe40000010031 */
[----:B------:R-:W-:-:S03]  /*45d0*/  FSEL R245, R15, -INF , !P2 ;  /* 0xff8000000ff57808 */ /* 0x000fc60005000000 */
[----:B------:R-:W-:Y:S01]  /*45e0*/  FSEL R228, R10, -INF , !P2 ;  /* 0xff8000000ae47808 */ /* 0x000fe20005000000 */
[----:B--2---:R-:W-:Y:S02]  /*45f0*/  IMAD.IADD R0, R189, 0x1, R26 ;  /* 0x00000001bd007824 */ /* 0x004fe400078e021a */
[-C--:B------:R-:W-:Y:S02]  /*4600*/  FFMA.FTZ R26, R184, -R132.reuse, R96 ;  /* 0x80000084b81a7223 */ /* 0x080fe40000010060 */
        /* <DEDUP_REMOVED lines=8> */
[-C--:B------:R-:W-:Y:S02]  /*4690*/  FFMA.FTZ R6, R39, -R132.reuse, R50 ;  /* 0x8000008427067223 */ /* 0x080fe40000010032 */
        /* <DEDUP_REMOVED lines=17> */
[----:B------:R-:W-:Y:S01]  /*47b0*/  IMAD R2, R4, UR4, RZ ;  /* 0x0000000404027c24 */ /* 0x000fe2000f8e02ff */
        /* <DEDUP_REMOVED lines=52> */
.L_x_449:
[----:B------:R-:W-:Y:S05]  /*4b00*/  BSYNC B0 ;  /* 0x0000000000007941 */ /* 0x000fea0003800000 */
.L_x_448:
[----:B------:R-:W0:Y:S02]  /*4b10*/  LDGDEPBAR ;  /* 0x00000000000079af */ /* 0x000e240000000000 */
.L_x_447:
[----:B------:R-:W-:Y:S01]  /*4b20*/  FMNMX.FTZ R2, R83, R82, !PT ;  /* 0x0000005253027209 */ /* 0x000fe20007810000 */
[----:B------:R-:W-:Y:S01]  /*4b30*/  IMAD R247, R196, 0x8, R174 ;  /* 0x00000008c4f77824 */ /* 0x000fe200078e02ae */
[----:B------:R-:W-:Y:S01]  /*4b40*/  LOP3.LUT R184, R194, UR20, RZ, 0x3c, !PT ;  /* 0x00000014c2b87c12 */ /* 0x000fe2000f8e3cff */
[----:B------:R-:W-:Y:S01]  /*4b50*/  UIADD3 UR12, UR21, -0x4498517b, URZ ;  /* 0xbb67ae85150c7890 */ /* 0x000fe2000fffe03f */
[----:B------:R-:W-:Y:S01]  /*4b60*/  FMNMX.FTZ R2, R72, R2, !PT ;  /* 0x0000000248027209 */ /* 0x000fe20007810000 */
[----:B------:R-:W-:Y:S01]  /*4b70*/  IMAD.WIDE.U32 R134, R195, -0x2daee0ad, RZ ;  /* 0xd2511f53c3867825 */ /* 0x000fe200078e00ff */
[----:B------:R-:W-:Y:S01]  /*4b80*/  UIADD3 UR13, UR20, -0x61c88647, URZ ;  /* 0x9e3779b9140d7890 */ /* 0x000fe2000fffe03f */
[----:B------:R-:W-:Y:S01]  /*4b90*/  STL [R1+0x64], R221 ;  /* 0x000064dd01007387 */ /* 0x000fe20000100800 */
[----:B------:R-:W-:Y:S01]  /*4ba0*/  FMNMX.FTZ R2, R63, R2, !PT ;  /* 0x000000023f027209 */ /* 0x000fe20007810000 */
[----:B------:R-:W-:Y:S01]  /*4bb0*/  UIADD3 UR11, UR20, 0x3c6ef372, URZ ;  /* 0x3c6ef372140b7890 */ /* 0x000fe2000fffe03f */
[----:B------:R-:W-:Y:S01]  /*4bc0*/  IMAD.SHL.U32 R216, R0, 0x2, RZ ;  /* 0x0000000200d87824 */ /* 0x000fe200078e00ff */
[----:B------:R-:W-:Y:S01]  /*4bd0*/  UIADD3 UR10, UR21, 0x76cf5d0a, URZ ;  /* 0x76cf5d0a150a7890 */ /* 0x000fe2000fffe03f */
[----:B------:R-:W-:Y:S01]  /*4be0*/  FMNMX.FTZ R2, R66, R2, !PT ;  /* 0x0000000242027209 */ /* 0x000fe20007810000 */
[----:B------:R-:W-:Y:S01]  /*4bf0*/  UIADD3 UR8, UR21, 0x32370b8f, URZ ;  /* 0x32370b8f15087890 */ /* 0x000fe2000fffe03f */
[----:B------:R-:W-:Y:S01]  /*4c00*/  STL [R1+0x60], R220 ;  /* 0x000060dc01007387 */ /* 0x000fe20000100800 */
[----:B------:R-:W-:Y:S01]  /*4c10*/  UIADD3 UR9, UR20, -0x255992d5, URZ ;  /* 0xdaa66d2b14097890 */ /* 0x000fe2000fffe03f */
[----:B------:R-:W-:Y:S01]  /*4c20*/  FMNMX.FTZ R2, R65, R2, !PT ;  /* 0x0000000241027209 */ /* 0x000fe20007810000 */
[----:B------:R-:W-:Y:S01]  /*4c30*/  UIADD3 UR7, UR20, 0x78dde6e4, URZ ;  /* 0x78dde6e414077890 */ /* 0x000fe2000fffe03f */
[----:B------:R-:W-:Y:S01]  /*4c40*/  STL [R1+0x5c], R219 ;  /* 0x00005cdb01007387 */ /* 0x000fe20000100800 */
[----:B------:R-:W-:Y:S01]  /*4c50*/  UIADD3 UR4, UR21, -0x56f99767, URZ ;  /* 0xa906689915047890 */ /* 0x000fe2000fffe03f */
[----:B------:R-:W-:Y:S01]  /*4c60*/  FMNMX.FTZ R2, R42, R2, !PT ;  /* 0x000000022a027209 */ /* 0x000fe20007810000 */
[----:B------:R-:W-:Y:S01]  /*4c70*/  UIADD3 UR6, UR21, -0x126145ec, URZ ;  /* 0xed9eba1415067890 */ /* 0x000fe2000fffe03f */
[----:B------:R-:W-:Y:S01]  /*4c80*/  STL [R1+0x58], R217 ;  /* 0x000058d901007387 */ /* 0x000fe20000100800 */
[----:B------:R-:W-:Y:S01]  /*4c90*/  UIADD3 UR15, UR20, -0x4ab325aa, URZ ;  /* 0xb54cda56140f7890 */ /* 0x000fe2000fffe03f */
[----:B------:R-:W-:Y:S01]  /*4ca0*/  FMNMX.FTZ R2, R40, R2, !PT ;  /* 0x0000000228027209 */ /* 0x000fe20007810000 */
[----:B------:R-:W-:Y:S01]  /*4cb0*/  IMAD R218, R3, 0x2, R216 ;  /* 0x0000000203da7824 */ /* 0x000fe200078e02d8 */
[----:B------:R-:W-:Y:S01]  /*4cc0*/  FMNMX.FTZ R0, R171, R172, !PT ;  /* 0x000000acab007209 */ /* 0x000fe20007810000 */
[----:B------:R-:W-:Y:S01]  /*4cd0*/  IMAD R249, R246, 0x10000, R246 ;  /* 0x00010000f6f97824 */ /* 0x000fe200078e02f6 */
[----:B------:R-:W-:Y:S01]  /*4ce0*/  FMNMX.FTZ R2, R163, R2, !PT ;  /* 0x00000002a3027209 */ /* 0x000fe20007810000 */
[----:B------:R-:W-:Y:S01]  /*4cf0*/  STL [R1+0x54], R133 ;  /* 0x0000548501007387 */ /* 0x000fe20000100800 */
[----:B------:R-:W-:Y:S01]  /*4d00*/  FMNMX.FTZ R0, R169, R0, !PT ;  /* 0x00000000a9007209 */ /* 0x000fe20007810000 */
[----:B------:R-:W-:Y:S01]  /*4d10*/  UIADD3 UR5, UR20, 0x1715609d, URZ ;  /* 0x1715609d14057890 */ /* 0x000fe2000fffe03f */
[----:B--2---:R-:W-:Y:S01]  /*4d20*/  FMNMX.FTZ R4, R146, R2, !PT ;  /* 0x0000000292047209 */ /* 0x004fe20007810000 */
[----:B------:R-:W-:Y:S01]  /*4d30*/  STL [R1+0x50], R132 ;  /* 0x0000508401007387 */ /* 0x000fe20000100800 */
        /* <DEDUP_REMOVED lines=21> */
[----:B------:R-:W-:Y:S01]  /*4e90*/  IADD3 R4, R247, 0x4, RZ ;  /* 0x00000004f7047810 */ /* 0x000fe20007ffe0ff */
[----:B------:R-:W2:Y:S01]  /*4ea0*/  SHFL.BFLY PT, R136, R5, 0x2, 0x1f ;  /* 0x0c401f0005887f89 */ /* 0x000ea200000e0000 */
[----:B------:R-:W-:Y:S02]  /*4eb0*/  FMNMX.FTZ R2, R185, R2, !PT ;  /* 0x00000002b9027209 */ /* 0x000fe40007810000 */
[----:B------:R-:W-:Y:S01]  /*4ec0*/  FMNMX.FTZ R0, R150, R0, !PT ;  /* 0x0000000096007209 */ /* 0x000fe20007810000 */
[----:B------:R-:W-:Y:S01]  /*4ed0*/  IMAD.WIDE.U32 R86, R4, -0x326172a9, RZ ;  /* 0xcd9e8d5704567825 */ /* 0x000fe200078e00ff */
[----:B------:R-:W-:Y:S01]  /*4ee0*/  FMNMX.FTZ R2, R160, R2, !PT ;  /* 0x00000002a0027209 */ /* 0x000fe20007810000 */
[----:B------:R-:W-:Y:S01]  /*4ef0*/  LDSM.16.MT88.4 R112, [R218+0xa400] ;  /* 0x00a40000da70783b */ /* 0x000fe20000004200 */
[----:B------:R-:W-:-:S02]  /*4f00*/  LEA.HI.SX32 R4, R248, 0xffffffff, 0x1a ;  /* 0xfffffffff8047811 */ /* 0x000fc400078fd2ff */
[----:B------:R-:W-:Y:S01]  /*4f10*/  FMNMX.FTZ R2, R161, R2, !PT ;  /* 0x00000002a1027209 */ /* 0x000fe20007810000 */
[----:B------:R-:W-:Y:S01]  /*4f20*/  LDSM.16.MT88.4 R108, [R216+0xb400] ;  /* 0x00b40000d86c783b */ /* 0x000fe20000004200 */
[----:B-1----:R-:W-:Y:S01]  /*4f30*/  LOP3.LUT R6, R87, R184, RZ, 0x3c, !PT ;  /* 0x000000b857067212 */ /* 0x002fe200078e3cff */
[----:B------:R-:W-:Y:S01]  /*4f40*/  IMAD.SHL.U32 R21, R4, 0x2, RZ ;  /* 0x0000000204157824 */ /* 0x000fe200078e00ff */
[----:B------:R-:W-:Y:S01]  /*4f50*/  FMNMX.FTZ R2, R162, R2, !PT ;  /* 0x00000002a2027209 */ /* 0x000fe20007810000 */
[----:B------:R-:W-:Y:S01]  /*4f60*/  LDSM.16.MT88.4 R124, [R218+0xb400] ;  /* 0x00b40000da7c783b */ /* 0x000fe20000004200 */
[----:B------:R-:W-:Y:S01]  /*4f70*/  FMNMX.FTZ R0, R173, R0, !PT ;  /* 0x00000000ad007209 */ /* 0x000fe20007810000 */
[----:B------:R-:W-:Y:S01]  /*4f80*/  IMAD.WIDE.U32 R128, R6, -0x2daee0ad, RZ ;  /* 0xd2511f5306807825 */ /* 0x000fe200078e00ff */
[----:B------:R-:W-:Y:S02]  /*4f90*/  FMNMX.FTZ R2, R232, R2, !PT ;  /* 0x00000002e8027209 */ /* 0x000fe40007810000 */
[----:B------:R-:W-:-:S02]  /*4fa0*/  LOP3.LUT R4, R135, UR21, R21, 0x96, !PT ;  /* 0x0000001587047c12 */ /* 0x000fc4000f8e9615 */
[----:B------:R-:W-:Y:S02]  /*4fb0*/  FMNMX.FTZ R2, R231, R2, !PT ;  /* 0x00000002e7027209 */ /* 0x000fe40007810000 */
[----:B------:R-:W-:Y:S01]  /*4fc0*/  FMNMX.FTZ R0, R159, R0, !PT ;  /* 0x000000009f007209 */ /* 0x000fe20007810000 */
[----:B------:R-:W-:Y:S01]  /*4fd0*/  IMAD.WIDE.U32 R22, R4, -0x326172a9, RZ ;  /* 0xcd9e8d5704167825 */ /* 0x000fe200078e00ff */
[----:B--2---:R-:W-:Y:S02]  /*4fe0*/  FMNMX.FTZ R136, R5, R136, !PT ;  /* 0x0000008805887209 */ /* 0x004fe40007810000 */
[----:B------:R-:W-:Y:S02]  /*4ff0*/  FMNMX.FTZ R5, R233, R2, !PT ;  /* 0x00000002e9057209 */ /* 0x000fe40007810000 */
[----:B------:R-:W-:Y:S01]  /*5000*/  LOP3.LUT R2, R129, UR12, R134, 0x96, !PT ;  /* 0x0000000c81027c12 */ /* 0x000fe2000f8e9686 */
[----:B------:R-:W1:Y:S01]  /*5010*/  SHFL.BFLY PT, R11, R136, 0x1, 0x1f ;  /* 0x0c201f00880b7f89 */ /* 0x000e6200000e0000 */
[----:B------:R-:W-:-:S02]  /*5020*/  FMNMX.FTZ R6, R234, R5, !PT ;  /* 0x00000005ea067209 */ /* 0x000fc40007810000 */
[----:B------:R-:W-:Y:S01]  /*5030*/  LOP3.LUT R4, R23, UR13, R86, 0x96, !PT ;  /* 0x0000000d17047c12 */ /* 0x000fe2000f8e9656 */
[----:B------:R-:W-:Y:S02]  /*5040*/  IMAD.WIDE.U32 R46, R2, -0x326172a9, RZ ;  /* 0xcd9e8d57022e7825 */ /* 0x000fe400078e00ff */
[----:B------:R-:W2:Y:S02]  /*5050*/  SHFL.BFLY PT, R10, R6, 0x2, 0x1f ;  /* 0x0c401f00060a7f89 */ /* 0x000ea400000e0000 */
[----:B------:R-:W-:Y:S01]  /*5060*/  IMAD.WIDE.U32 R4, R4, -0x2daee0ad, RZ ;  /* 0xd2511f5304047825 */ /* 0x000fe200078e00ff */
[----:B------:R-:W-:-:S04]  /*5070*/  LOP3.LUT R8, R47, UR11, R22, 0x96, !PT ;  /* 0x0000000b2f087c12 */ /* 0x000fc8000f8e9616 */
[----:B------:R-:W-:Y:S01]  /*5080*/  LOP3.LUT R5, R5, UR10, R128, 0x96, !PT ;  /* 0x0000000a05057c12 */ /* 0x000fe2000f8e9680 */
[----:B------:R-:W-:-:S05]  /*5090*/  IMAD.WIDE.U32 R8, R8, -0x2daee0ad, RZ ;  /* 0xd2511f5308087825 */ /* 0x000fca00078e00ff */
        /* <DEDUP_REMOVED lines=9> */
[----:B------:R-:W-:Y:S01]  /*5130*/  IMAD.WIDE.U32 R16, R4, -0x2daee0ad, RZ ;  /* 0xd2511f5304107825 */ /* 0x000fe200078e00ff */
[----:B------:R-:W1:Y:S03]  /*5140*/  SHFL.BFLY PT, R10, R9, 0x1, 0x1f ;  /* 0x0c201f00090a7f89 */ /* 0x000e6600000e0000 */
[----:B------:R-:W-:Y:S01]  /*5150*/  FMUL.FTZ R2, R136, c[0x0][0x23c] ;  /* 0x00008f0088027a20 */ /* 0x000fe20000410000 */
[----:B------:R-:W-:Y:S02]  /*5160*/  LOP3.LUT R4, R17, UR4, R6, 0x96, !PT ;  /* 0x0000000411047c12 */ /* 0x000fe4000f8e9606 */
[----:B------:R-:W-:Y:S02]  /*5170*/  LOP3.LUT R6, R7, UR6, R8, 0x96, !PT ;  /* 0x0000000607067c12 */ /* 0x000fe4000f8e9608 */
[----:B------:R-:W-:Y:S01]  /*5180*/  FSEL R20, R2, RZ, P0 ;  /* 0x000000ff02147208 */ /* 0x000fe20000000000 */
[----:B------:R-:W-:-:S04]  /*5190*/  IMAD.WIDE.U32 R4, R4, -0x326172a9, RZ ;  /* 0xcd9e8d5704047825 */ /* 0x000fc800078e00ff */
[----:B------:R-:W-:Y:S01]  /*51a0*/  FFMA.FTZ R7, R83, c[0x0][0x23c], -R20 ;  /* 0x00008f0053077a23 */ /* 0x000fe20000010814 */
[----:B------:R-:W-:Y:S01]  /*51b0*/  LOP3.LUT R2, R4, 0xffff, RZ, 0xc0, !PT ;  /* 0x0000ffff04027812 */ /* 0x000fe200078ec0ff */
[----:B------:R-:W-:Y:S01]  /*51c0*/  IMAD.WIDE.U32 R14, R6, -0x326172a9, RZ ;  /* 0xcd9e8d57060e7825 */ /* 0x000fe200078e00ff */
[----:B------:R-:W-:Y:S01]  /*51d0*/  LOP3.LUT R8, R4, 0xff, RZ, 0xc0, !PT ;  /* 0x000000ff04087812 */ /* 0x000fe200078ec0ff */
[----:B------:R2:W-:Y:S01]  /*51e0*/  MUFU.EX2 R217, R7 ;  /* 0x0000000700d97308 */ /* 0x0005e20000000800 */
[----:B------:R-:W-:Y:S02]  /*51f0*/  SHF.R.U32.HI R2, RZ, 0x8, R2 ;  /* 0x00000008ff027819 */ /* 0x000fe40000011602 */
[----:B------:R-:W-:Y:S02]  /*5200*/  SHF.R.U32.HI R6, RZ, 0x10, R4 ;  /* 0x00000010ff067819 */ /* 0x000fe40000011604 */
[----:B------:R-:W-:Y:S01]  /*5210*/  PRMT R13, R8, 0x5410, R2 ;  /* 0x00005410080d7816 */ /* 0x000fe20000000002 */
[----:B------:R-:W-:Y:S01]  /*5220*/  FFMA.FTZ R8, R63, c[0x0][0x23c], -R20 ;  /* 0x00008f003f087a23 */ /* 0x000fe20000010814 */
[----:B-1----:R-:W-:-:S02]  /*5230*/  FMNMX.FTZ R2, R9, R10, !PT ;  /* 0x0000000a09027209 */ /* 0x002fc40007810000 */
[----:B------:R-:W-:Y:S01]  /*5240*/  LOP3.LUT R5, R5, UR15, R14, 0x96, !PT ;  /* 0x0000000f05057c12 */ /* 0x000fe2000f8e960e */
[----:B------:R-:W-:Y:S01]  /*5250*/  MUFU.EX2 R142, R8 ;  /* 0x00000008008e7308 */ /* 0x000fe20000000800 */
[----:B------:R-:W-:Y:S01]  /*5260*/  LOP3.LUT R10, R6, 0xff, RZ, 0xc0, !PT ;  /* 0x000000ff060a7812 */ /* 0x000fe200078ec0ff */
[----:B------:R-:W-:Y:S01]  /*5270*/  FFMA.FTZ R6, R72, c[0x0][0x23c], -R20 ;  /* 0x00008f0048067a23 */ /* 0x000fe20000010814 */
[----:B------:R-:W-:Y:S02]  /*5280*/  SHF.R.U32.HI R12, RZ, 0x18, R4 ;  /* 0x00000018ff0c7819 */ /* 0x000fe40000011604 */
[C---:B------:R-:W-:Y:S01]  /*5290*/  LOP3.LUT R4, R5.reuse, 0xffff, RZ, 0xc0, !PT ;  /* 0x0000ffff05047812 */ /* 0x040fe200078ec0ff */
[----:B--2---:R-:W-:Y:S01]  /*52a0*/  FFMA.FTZ R7, R82, c[0x0][0x23c], -R20 ;  /* 0x00008f0052077a23 */ /* 0x004fe20000010814 */
[----:B------:R-:W-:Y:S01]  /*52b0*/  SHF.R.U32.HI R9, RZ, 0x10, R5 ;  /* 0x00000010ff097819 */ /* 0x000fe20000011605 */
[----:B------:R1:W2:Y:S01]  /*52c0*/  MUFU.EX2 R174, R6 ;  /* 0x0000000600ae7308 */ /* 0x0002a20000000800 */
[----:B------:R-:W-:Y:S01]  /*52d0*/  FSETP.NEU.FTZ.AND P0, PT, R2, -INF , PT ;  /* 0xff8000000200780b */ /* 0x000fe20003f1d000 */
[----:B------:R-:W3:Y:S01]  /*52e0*/  LDSM.16.MT88.4 R80, [R218+0x9000] ;  /* 0x00900000da50783b */ /* 0x000ee20000004200 */
[----:B------:R-:W-:-:S05]  /*52f0*/  LOP3.LUT R11, R5, 0xff, RZ, 0xc0, !PT ;  /* 0x000000ff050b7812 */ /* 0x000fca00078ec0ff */
[----:B------:R4:W-:Y:S01]  /*5300*/  MUFU.EX2 R219, R7 ;  /* 0x0000000700db7308 */ /* 0x0009e20000000800 */
[----:B-1----:R-:W-:Y:S02]  /*5310*/  SHF.R.U32.HI R6, RZ, 0x18, R5 ;  /* 0x00000018ff067819 */ /* 0x002fe40000011605 */
[----:B------:R-:W-:Y:S02]  /*5320*/  SHF.R.U32.HI R5, RZ, 0x8, R4 ;  /* 0x00000008ff057819 */ /* 0x000fe40000011604 */
[----:B------:R-:W-:Y:S02]  /*5330*/  LOP3.LUT R4, R9, 0xff, RZ, 0xc0, !PT ;  /* 0x000000ff09047812 */ /* 0x000fe400078ec0ff */
[----:B------:R-:W-:Y:S01]  /*5340*/  PRMT R11, R11, 0x5410, R5 ;  /* 0x000054100b0b7816 */ /* 0x000fe20000000005 */
[----:B----4-:R-:W-:Y:S01]  /*5350*/  FMUL.FTZ R7, R2, c[0x0][0x23c] ;  /* 0x00008f0002077a20 */ /* 0x010fe20000410000 */
[----:B------:R-:W-:-:S04]  /*5360*/  FMNMX.FTZ R5, R170, R168, !PT ;  /* 0x000000a8aa057209 */ /* 0x000fc80007810000 */
[----:B------:R-:W-:Y:S02]  /*5370*/  FSEL R19, R7, RZ, P0 ;  /* 0x000000ff07137208 */ /* 0x000fe40000000000 */
[----:B------:R-:W-:Y:S02]  /*5380*/  PRMT R7, R10, 0x5410, R12 ;  /* 0x000054100a077816 */ /* 0x000fe4000000000c */
[----:B------:R-:W-:Y:S01]  /*5390*/  PRMT R10, R4, 0x5410, R6 ;  /* 0x00005410040a7816 */ /* 0x000fe20000000006 */
[--C-:B------:R-:W-:Y:S02]  /*53a0*/  FFMA.FTZ R4, R74, c[0x0][0x23c], -R19.reuse ;  /* 0x00008f004a047a23 */ /* 0x100fe40000010813 */
[----:B------:R-:W-:Y:S02]  /*53b0*/  HSET2.LE.AND R7, R7, R249, PT ;  /* 0x000000f907077233 */ /* 0x000fe40003803000 */
[----:B------:R1:W-:Y:S02]  /*53c0*/  MUFU.EX2 R152, R4 ;  /* 0x0000000400987308 */ /* 0x0003e40000000800 */
[----:B-1----:R-:W-:Y:S01]  /*53d0*/  FMNMX.FTZ R4, R151, R5, !PT ;  /* 0x0000000597047209 */ /* 0x002fe20007810000 */
[----:B------:R-:W-:-:S03]  /*53e0*/  FFMA.FTZ R5, R73, c[0x0][0x23c], -R19 ;  /* 0x00008f0049057a23 */ /* 0x000fc60000010813 */
[----:B------:R-:W-:Y:S02]  /*53f0*/  FMNMX.FTZ R4, R139, R4, !PT ;  /* 0x000000048b047209 */ /* 0x000fe40007810000 */
[----:B------:R1:W4:Y:S02]  /*5400*/  MUFU.EX2 R141, R5 ;  /* 0x00000005008d7308 */ /* 0x0003240000000800 */
[----:B------:R-:W-:Y:S01]  /*5410*/  FMNMX.FTZ R3, R158, R4, !PT ;  /* 0x000000049e037209 */ /* 0x000fe20007810000 */
[----:B------:R-:W-:Y:S02]  /*5420*/  FFMA.FTZ R4, R100, c[0x0][0x23c], -R19 ;  /* 0x00008f0064047a23 */ /* 0x000fe40000010813 */
[----:B------:R-:W-:Y:S01]  /*5430*/  LDSM.16.MT88.4 R100, [R216+0xb000] ;  /* 0x00b00000d864783b */ /* 0x000fe20000004200 */
[----:B------:R-:W-:Y:S02]  /*5440*/  FMNMX.FTZ R3, R157, R3, !PT ;  /* 0x000000039d037209 */ /* 0x000fe40007810000 */
[----:B------:R3:W-:Y:S02]  /*5450*/  MUFU.EX2 R132, R4 ;  /* 0x0000000400847308 */ /* 0x0007e40000000800 */
[----:B------:R-:W-:-:S04]  /*5460*/  FMNMX.FTZ R3, R145, R3, !PT ;  /* 0x0000000391037209 */ /* 0x000fc80007810000 */
[----:B------:R-:W-:Y:S02]  /*5470*/  FMNMX.FTZ R6, R144, R3, !PT ;  /* 0x0000000390067209 */ /* 0x000fe40007810000 */
[----:B-1----:R-:W-:Y:S01]  /*5480*/  FMNMX.FTZ R5, R156, R0, !PT ;  /* 0x000000009c057209 */ /* 0x002fe20007810000 */
[--C-:B------:R-:W-:Y:S01]  /*5490*/  HSET2.LE.AND R0, R13, R249.reuse, PT ;  /* 0x000000f90d007233 */ /* 0x100fe20003803000 */
[----:B--2---:R-:W-:Y:S02]  /*54a0*/  F2FP.BF16.PACK_AB R3, R142, R174 ;  /* 0x000000ae8e03723e */ /* 0x004fe400000010ff */
[----:B------:R-:W-:Y:S02]  /*54b0*/  FMNMX.FTZ R5, R147, R5, !PT ;  /* 0x0000000593057209 */ /* 0x000fe40007810000 */
[----:B------:R-:W-:Y:S01]  /*54c0*/  FMNMX.FTZ R8, R236, R6, !PT ;  /* 0x00000006ec087209 */ /* 0x000fe20007810000 */
[----:B---3--:R-:W-:Y:S01]  /*54d0*/  FFMA.FTZ R4, R95, c[0x0][0x23c], -R19 ;  /* 0x00008f005f047a23 */ /* 0x008fe20000010813 */
[----:B------:R-:W-:Y:S01]  /*54e0*/  LOP3.LUT R6, R0, R3, RZ, 0xc0, !PT ;  /* 0x0000000300067212 */ /* 0x000fe200078ec0ff */
[----:B------:R-:W-:Y:S01]  /*54f0*/  LDSM.16.MT88.4 R92, [R218+0xb000] ;  /* 0x00b00000da5c783b */ /* 0x000fe20000004200 */
[----:B------:R-:W-:Y:S01]  /*5500*/  FMNMX.FTZ R0, R237, R5, !PT ;  /* 0x00000005ed007209 */ /* 0x000fe20007810000 */
[----:B------:R4:W1:Y:S01]  /*5510*/  MUFU.EX2 R133, R4 ;  /* 0x0000000400857308 */ /* 0x0008620000000800 */
[----:B------:R-:W-:Y:S01]  /*5520*/  FMNMX.FTZ R3, R223, R8, !PT ;  /* 0x00000008df037209 */ /* 0x000fe20007810000 */
[--C-:B------:R-:W-:Y:S01]  /*5530*/  HSET2.LE.AND R5, R10, R249.reuse, PT ;  /* 0x000000f90a057233 */ /* 0x100fe20003803000 */
[----:B------:R-:W-:Y:S01]  /*5540*/  FMNMX.FTZ R9, R226, R0, !PT ;  /* 0x00000000e2097209 */ /* 0x000fe20007810000 */
[----:B------:R-:W-:Y:S01]  /*5550*/  HSET2.LE.AND R0, R11, R249, PT ;  /* 0x000000f90b007233 */ /* 0x000fe20003803000 */
[----:B------:R-:W-:-:S02]  /*5560*/  FFMA.FTZ R11, R42, c[0x0][0x23c], -R20 ;  /* 0x00008f002a0b7a23 */ /* 0x000fc40000010814 */
[----:B------:R-:W-:Y:S02]  /*5570*/  FMNMX.FTZ R9, R224, R9, !PT ;  /* 0x00000009e0097209 */ /* 0x000fe40007810000 */
[----:B------:R2:W-:Y:S01]  /*5580*/  MUFU.EX2 R175, R11 ;  /* 0x0000000b00af7308 */ /* 0x0005e20000000800 */
[----:B----4-:R-:W-:Y:S02]  /*5590*/  F2FP.BF16.PACK_AB R4, R141, R152 ;  /* 0x000000988d04723e */ /* 0x010fe400000010ff */
[----:B-1----:R-:W-:Y:S02]  /*55a0*/  F2FP.BF16.PACK_AB R8, R133, R132 ;  /* 0x000000848508723e */ /* 0x002fe400000010ff */
[----:B------:R-:W-:Y:S02]  /*55b0*/  LOP3.LUT R7, R7, R4, RZ, 0xc0, !PT ;  /* 0x0000000407077212 */ /* 0x000fe400078ec0ff */
[----:B------:R-:W-:Y:S02]  /*55c0*/  FMNMX.FTZ R4, R187, R3, !PT ;  /* 0x00000003bb047209 */ /* 0x000fe40007810000 */
[----:B------:R-:W-:Y:S01]  /*55d0*/  F2FP.BF16.PACK_AB R3, R219, R217 ;  /* 0x000000d9db03723e */ /* 0x000fe200000010ff */
[----:B--2---:R-:W-:Y:S01]  /*55e0*/  FFMA.FTZ R11, R40, c[0x0][0x23c], -R20 ;  /* 0x00008f00280b7a23 */ /* 0x004fe20000010814 */
[----:B------:R-:W-:-:S02]  /*55f0*/  FMNMX.FTZ R10, R186, R4, !PT ;  /* 0x00000004ba0a7209 */ /* 0x000fc40007810000 */
[----:B------:R-:W-:Y:S01]  /*5600*/  LOP3.LUT R4, R0, R3, RZ, 0xc0, !PT ;  /* 0x0000000300047212 */ /* 0x000fe200078ec0ff */
[----:B------:R-:W1:Y:S01]  /*5610*/  MUFU.EX2 R177, R11 ;  /* 0x0000000b00b17308 */ /* 0x000e620000000800 */
[----:B------:R-:W-:Y:S02]  /*5620*/  FMNMX.FTZ R0, R225, R9, !PT ;  /* 0x00000009e1007209 */ /* 0x000fe40007810000 */
[----:B------:R-:W-:Y:S02]  /*5630*/  FMNMX.FTZ R3, R238, R10, !PT ;  /* 0x0000000aee037209 */ /* 0x000fe40007810000 */
[----:B------:R-:W-:Y:S02]  /*5640*/  FMNMX.FTZ R0, R243, R0, !PT ;  /* 0x00000000f3007209 */ /* 0x000fe40007810000 */
[----:B------:R-:W-:Y:S02]  /*5650*/  FMNMX.FTZ R3, R239, R3, !PT ;  /* 0x00000003ef037209 */ /* 0x000fe40007810000 */
[----:B------:R-:W-:-:S02]  /*5660*/  FMNMX.FTZ R0, R245, R0, !PT ;  /* 0x00000000f5007209 */ /* 0x000fc40007810000 */
[----:B------:R-:W-:Y:S02]  /*5670*/  LOP3.LUT R5, R5, R8, RZ, 0xc0, !PT ;  /* 0x0000000805057212 */ /* 0x000fe400078ec0ff */
[----:B------:R-:W-:Y:S02]  /*5680*/  FMNMX.FTZ R3, R240, R3, !PT ;  /* 0x00000003f0037209 */ /* 0x000fe40007810000 */
[----:B------:R-:W-:Y:S01]  /*5690*/  FMNMX.FTZ R8, R242, R0, !PT ;  /* 0x00000000f2087209 */ /* 0x000fe20007810000 */
[--C-:B------:R-:W-:Y:S01]  /*56a0*/  FFMA.FTZ R0, R66, c[0x0][0x23c], -R20.reuse ;  /* 0x00008f0042007a23 */ /* 0x100fe20000010814 */
[----:B------:R-:W-:Y:S01]  /*56b0*/  FMNMX.FTZ R10, R241, R3, !PT ;  /* 0x00000003f10a7209 */ /* 0x000fe20007810000 */
[C---:B------:R-:W-:Y:S01]  /*56c0*/  HMMA.16816.F32.BF16 R24, R4.reuse, R76, RZ ;  /* 0x0000004c0418723c */ /* 0x040fe200000418ff */
[----:B------:R-:W-:Y:S01]  /*56d0*/  FMNMX.FTZ R3, R244, R8, !PT ;  /* 0x00000008f4037209 */ /* 0x000fe20007810000 */
[----:B------:R2:W-:Y:S02]  /*56e0*/  MUFU.EX2 R179, R0 ;  /* 0x0000000000b37308 */ /* 0x0005e40000000800 */
[----:B------:R-:W3:Y:S04]  /*56f0*/  SHFL.BFLY PT, R14, R10, 0x2, 0x1f ;  /* 0x0c401f000a0e7f89 */ /* 0x000ee800000e0000 */
[----:B------:R-:W4:Y:S01]  /*5700*/  SHFL.BFLY PT, R13, R3, 0x2, 0x1f ;  /* 0x0c401f00030d7f89 */ /* 0x000f2200000e0000 */
[C---:B------:R-:W-:Y:S08]  /*5710*/  HMMA.16816.F32.BF16 R28, R4.reuse, R80, RZ ;  /* 0x00000050041c723c */ /* 0x040ff000000418ff */
[----:B------:R-:W-:Y:S01]  /*5720*/  HMMA.16816.F32.BF16 R32, R4, R96, RZ ;  /* 0x000000600420723c */ /* 0x000fe200000418ff */
[----:B--2---:R-:W-:-:S04]  /*5730*/  FFMA.FTZ R0, R65, c[0x0][0x23c], -R20 ;  /* 0x00008f0041007a23 */ /* 0x004fc80000010814 */
[----:B------:R2:W-:Y:S03]  /*5740*/  MUFU.EX2 R140, R0 ;  /* 0x00000000008c7308 */ /* 0x0005e60000000800 */
[----:B------:R-:W-:Y:S01]  /*5750*/  HMMA.16816.F32.BF16 R36, R4, R88, RZ ;  /* 0x000000580424723c */ /* 0x000fe200000418ff */
[----:B---3--:R-:W-:-:S07]  /*5760*/  FMNMX.FTZ R17, R10, R14, !PT ;  /* 0x0000000e0a117209 */ /* 0x008fce0007810000 */
[----:B------:R-:W-:Y:S01]  /*5770*/  HMMA.16816.F32.BF16 R56, R4, R100, RZ ;  /* 0x000000640438723c */ /* 0x000fe200000418ff */
[----:B--2---:R-:W-:Y:S02]  /*5780*/  LOP3.LUT R0, R15, UR5, R18, 0x96, !PT ;  /* 0x000000050f007c12 */ /* 0x004fe4000f8e9612 */
[----:B----4-:R-:W-:-:S05]  /*5790*/  FMNMX.FTZ R18, R3, R13, !PT ;  /* 0x0000000d03127209 */ /* 0x010fca0007810000 */
[----:B------:R-:W-:Y:S01]  /*57a0*/  HMMA.16816.F32.BF16 R52, R4, R92, RZ ;  /* 0x0000005c0434723c */ /* 0x000fe200000418ff */
[----:B------:R-:W-:Y:S01]  /*57b0*/  LOP3.LUT R13, R85, R184, RZ, 0x3c, !PT ;  /* 0x000000b8550d7212 */ /* 0x000fe200078e3cff */
[----:B------:R-:W-:-:S04]  /*57c0*/  IMAD.WIDE.U32 R8, R0, -0x2daee0ad, RZ ;  /* 0xd2511f5300087825 */ /* 0x000fc800078e00ff */
[----:B------:R-:W-:Y:S01]  /*57d0*/  IMAD.WIDE.U32 R130, R13, -0x2daee0ad, RZ ;  /* 0xd2511f530d827825 */ /* 0x000fe200078e00ff */
[----:B------:R-:W-:Y:S01]  /*57e0*/  LOP3.LUT R0, R9, UR14, R16, 0x96, !PT ;  /* 0x0000000e09007c12 */ /* 0x000fe2000f8e9610 */
[C---:B------:R-:W-:Y:S01]  /*57f0*/  HMMA.16816.F32.BF16 R48, R4.reuse, R78, RZ ;  /* 0x0000004e0430723c */ /* 0x040fe200000418ff */
[C---:B------:R-:W-:Y:S01]  /*5800*/  LOP3.LUT R12, R8.reuse, 0xffff, RZ, 0xc0, !PT ;  /* 0x0000ffff080c7812 */ /* 0x040fe200078ec0ff */
[----:B------:R-:W-:Y:S01]  /*5810*/  FFMA.FTZ R9, R75, c[0x0][0x23c], -R19 ;  /* 0x00008f004b097a23 */ /* 0x000fe20000010813 */
[--C-:B------:R-:W-:Y:S02]  /*5820*/  SHF.R.U32.HI R11, RZ, 0x10, R8.reuse ;  /* 0x00000010ff0b7819 */ /* 0x100fe40000011608 */
[----:B------:R-:W-:Y:S01]  /*5830*/  LOP3.LUT R16, R8, 0xff, RZ, 0xc0, !PT ;  /* 0x000000ff08107812 */ /* 0x000fe200078ec0ff */
[----:B------:R2:W-:Y:S01]  /*5840*/  MUFU.EX2 R143, R9 ;  /* 0x00000009008f7308 */ /* 0x0005e20000000800 */
[----:B------:R-:W-:Y:S01]  /*5850*/  SHF.R.U32.HI R15, RZ, 0x18, R8 ;  /* 0x00000018ff0f7819 */ /* 0x000fe20000011608 */
[----:B------:R-:W-:Y:S01]  /*5860*/  HMMA.16816.F32.BF16 R40, R4, R82, RZ ;  /* 0x000000520428723c */ /* 0x000fe200000418ff */
[----:B------:R-:W-:-:S02]  /*5870*/  SHF.R.U32.HI R8, RZ, 0x8, R12 ;  /* 0x00000008ff087819 */ /* 0x000fc4000001160c */
[----:B------:R-:W-:Y:S02]  /*5880*/  LOP3.LUT R3, R0, 0xffff, RZ, 0xc0, !PT ;  /* 0x0000ffff00037812 */ /* 0x000fe400078ec0ff */
[----:B------:R-:W-:Y:S01]  /*5890*/  PRMT R12, R16, 0x5410, R8 ;  /* 0x00005410100c7816 */ /* 0x000fe20000000008 */
[----:B------:R-:W-:Y:S01]  /*58a0*/  FFMA.FTZ R8, R64, c[0x0][0x23c], -R19 ;  /* 0x00008f0040087a23 */ /* 0x000fe20000010813 */
[----:B------:R-:W-:Y:S01]  /*58b0*/  LOP3.LUT R10, R0, 0xff, RZ, 0xc0, !PT ;  /* 0x000000ff000a7812 */ /* 0x000fe200078ec0ff */
[----:B------:R-:W-:Y:S01]  /*58c0*/  HMMA.16816.F32.BF16 R68, R4, R90, RZ ;  /* 0x0000005a0444723c */ /* 0x000fe200000418ff */
[----:B------:R-:W-:Y:S01]  /*58d0*/  SHF.R.U32.HI R3, RZ, 0x8, R3 ;  /* 0x00000008ff037819 */ /* 0x000fe20000011603 */
[----:B------:R3:W-:Y:S03]  /*58e0*/  MUFU.EX2 R178, R8 ;  /* 0x0000000800b27308 */ /* 0x0007e60000000800 */
[----:B------:R-:W-:-:S02]  /*58f0*/  PRMT R14, R10, 0x5410, R3 ;  /* 0x000054100a0e7816 */ /* 0x000fc40000000003 */
[----:B--2---:R-:W-:Y:S01]  /*5900*/  LOP3.LUT R9, R11, 0xff, RZ, 0xc0, !PT ;  /* 0x000000ff0b097812 */ /* 0x004fe200078ec0ff */
[----:B------:R-:W-:Y:S01]  /*5910*/  FFMA.FTZ R11, R61, c[0x0][0x23c], -R19 ;  /* 0x00008f003d0b7a23 */ /* 0x000fe20000010813 */
[--C-:B------:R-:W-:Y:S01]  /*5920*/  SHF.R.U32.HI R3, RZ, 0x10, R0.reuse ;  /* 0x00000010ff037819 */ /* 0x100fe20000011600 */
[----:B------:R-:W-:Y:S01]  /*5930*/  HMMA.16816.F32.BF16 R60, R4, R98, RZ ;  /* 0x00000062043c723c */ /* 0x000fe200000418ff */
[----:B------:R-:W-:Y:S01]  /*5940*/  SHF.R.U32.HI R10, RZ, 0x18, R0 ;  /* 0x00000018ff0a7819 */ /* 0x000fe20000011600 */
[----:B------:R2:W4:Y:S01]  /*5950*/  MUFU.EX2 R176, R11 ;  /* 0x0000000b00b07308 */ /* 0x0005220000000800 */
[----:B------:R-:W-:Y:S01]  /*5960*/  HSET2.LE.AND R0, R12, R249, PT ;  /* 0x000000f90c007233 */ /* 0x000fe20003803000 */
[----:B---3--:R-:W-:-:S04]  /*5970*/  LOP3.LUT R8, R3, 0xff, RZ, 0xc0, !PT ;  /* 0x000000ff03087812 */ /* 0x008fc800078ec0ff */
[C---:B------:R-:W-:Y:S01]  /*5980*/  HMMA.16816.F32.BF16 R72, R4.reuse, R102, RZ ;  /* 0x000000660448723c */ /* 0x040fe200000418ff */
[----:B-1----:R-:W-:Y:S02]  /*5990*/  F2FP.BF16.PACK_AB R3, R177, R175 ;  /* 0x000000afb103723e */ /* 0x002fe400000010ff */
[----:B------:R-:W-:Y:S01]  /*59a0*/  PRMT R12, R8, 0x5410, R10 ;  /* 0x00005410080c7816 */ /* 0x000fe2000000000a */
[--C-:B------:R-:W-:Y:S01]  /*59b0*/  HSET2.LE.AND R8, R14, R249.reuse, PT ;  /* 0x000000f90e087233 */ /* 0x100fe20003803000 */
[----:B------:R-:W-:Y:S02]  /*59c0*/  LOP3.LUT R10, R0, R3, RZ, 0xc0, !PT ;  /* 0x00000003000a7212 */ /* 0x000fe400078ec0ff */
[----:B--2---:R-:W-:Y:S01]  /*59d0*/  PRMT R11, R9, 0x5410, R15 ;  /* 0x00005410090b7816 */ /* 0x004fe2000000000f */
[----:B------:R-:W-:Y:S01]  /*59e0*/  FFMA.FTZ R9, R67, c[0x0][0x23c], -R19 ;  /* 0x00008f0043097a23 */ /* 0x000fe20000010813 */
[----:B------:R-:W1:Y:S01]  /*59f0*/  SHFL.BFLY PT, R15, R17, 0x1, 0x1f ;  /* 0x0c201f00110f7f89 */ /* 0x000e6200000e0000 */
[----:B----4-:R-:W-:Y:S01]  /*5a00*/  F2FP.BF16.PACK_AB R3, R178, R176 ;  /* 0x000000b0b203723e */ /* 0x010fe200000010ff */
[----:B------:R-:W-:Y:S01]  /*5a10*/  HMMA.16816.F32.BF16 R64, R4, R94, RZ ;  /* 0x0000005e0440723c */ /* 0x000fe200000418ff */
[----:B------:R2:W3:Y:S01]  /*5a20*/  MUFU.EX2 R250, R9 ;  /* 0x0000000900fa7308 */ /* 0x0004e20000000800 */
[----:B------:R-:W-:-:S05]  /*5a30*/  HSET2.LE.AND R0, R11, R249, PT ;  /* 0x000000f90b007233 */ /* 0x000fca0003803000 */
[----:B------:R-:W-:Y:S01]  /*5a40*/  LOP3.LUT R11, R0, R3, RZ, 0xc0, !PT ;  /* 0x00000003000b7212 */ /* 0x000fe200078ec0ff */
[----:B------:R-:W-:Y:S01]  /*5a50*/  HSET2.LE.AND R0, R12, R249, PT ;  /* 0x000000f90c007233 */ /* 0x000fe20003803000 */
[----:B------:R-:W-:-:S05]  /*5a60*/  LOP3.LUT R12, R131, UR12, R134, 0x96, !PT ;  /* 0x0000000c830c7c12 */ /* 0x000fca000f8e9686 */
[----:B------:R-:W-:Y:S02]  /*5a70*/  IMAD.WIDE.U32 R44, R12, -0x326172a9, RZ ;  /* 0xcd9e8d570c2c7825 */ /* 0x000fe400078e00ff */
[----:B------:R-:W4:Y:S01]  /*5a80*/  SHFL.BFLY PT, R12, R18, 0x1, 0x1f ;  /* 0x0c201f00120c7f89 */ /* 0x000f2200000e0000 */
[----:B--2---:R-:W-:Y:S02]  /*5a90*/  F2FP.BF16.PACK_AB R9, R140, R179 ;  /* 0x000000b38c09723e */ /* 0x004fe400000010ff */
[----:B---3--:R-:W-:Y:S02]  /*5aa0*/  F2FP.BF16.PACK_AB R3, R250, R143 ;  /* 0x0000008ffa03723e */ /* 0x008fe400000010ff */
[----:B------:R-:W-:Y:S02]  /*5ab0*/  LOP3.LUT R8, R8, R9, RZ, 0xc0, !PT ;  /* 0x0000000908087212 */ /* 0x000fe400078ec0ff */
[----:B-1----:R-:W-:Y:S02]  /*5ac0*/  FMNMX.FTZ R138, R17, R15, !PT ;  /* 0x0000000f118a7209 */ /* 0x002fe40007810000 */
[----:B------:R-:W-:-:S02]  /*5ad0*/  LOP3.LUT R9, R0, R3, RZ, 0xc0, !PT ;  /* 0x0000000300097212 */ /* 0x000fc400078ec0ff */
[C---:B------:R-:W-:Y:S01]  /*5ae0*/  FSETP.NEU.FTZ.AND P0, PT, R138.reuse, -INF , PT ;  /* 0xff8000008a00780b */ /* 0x040fe20003f1d000 */
[----:B------:R-:W-:Y:S01]  /*5af0*/  FMUL.FTZ R3, R138, c[0x0][0x23c] ;  /* 0x00008f008a037a20 */ /* 0x000fe20000410000 */
[----:B------:R-:W-:Y:S02]  /*5b00*/  LOP3.LUT R0, R23, UR13, R84, 0x96, !PT ;  /* 0x0000000d17007c12 */ /* 0x000fe4000f8e9654 */
[----:B------:R-:W-:Y:S01]  /*5b10*/  LOP3.LUT R6, R45, UR11, R22, 0x96, !PT ;  /* 0x0000000b2d067c12 */ /* 0x000fe2000f8e9616 */
[----:B------:R-:W-:Y:S01]  /*5b20*/  HMMA.16816.F32.BF16 R212, R8, R116, R24 ;  /* 0x0000007408d4723c */ /* 0x000fe20000041818 */
[----:B------:R-:W-:Y:S01]  /*5b30*/  FSEL R17, R3, RZ, P0 ;  /* 0x000000ff03117208 */ /* 0x000fe20000000000 */
[----:B------:R-:W-:-:S04]  /*5b40*/  IMAD.WIDE.U32 R4, R0, -0x2daee0ad, RZ ;  /* 0xd2511f5300047825 */ /* 0x000fc800078e00ff */
[----:B------:R-:W-:Y:S01]  /*5b50*/  IMAD.WIDE.U32 R6, R6, -0x2daee0ad, RZ ;  /* 0xd2511f5306067825 */ /* 0x000fe200078e00ff */
[----:B------:R-:W-:Y:S01]  /*5b60*/  LOP3.LUT R3, R5, UR10, R130, 0x96, !PT ;  /* 0x0000000a05037c12 */ /* 0x000fe2000f8e9682 */
[----:B------:R-:W-:Y:S01]  /*5b70*/  HMMA.16816.F32.BF16 R192, R8, R118, R48 ;  /* 0x0000007608c0723c */ /* 0x000fe20000041830 */
[----:B----4-:R-:W-:Y:S01]  /*5b80*/  FMNMX.FTZ R137, R18, R12, !PT ;  /* 0x0000000c12897209 */ /* 0x010fe20007810000 */
[----:B------:R-:W-:-:S03]  /*5b90*/  FFMA.FTZ R0, R170, c[0x0][0x23c], -R17 ;  /* 0x00008f00aa007a23 */ /* 0x000fc60000010811 */
[----:B------:R-:W-:Y:S01]  /*5ba0*/  FSETP.NEU.FTZ.AND P0, PT, R137, -INF , PT ;  /* 0xff8000008900780b */ /* 0x000fe20003f1d000 */
[----:B------:R1:W-:Y:S01]  /*5bb0*/  MUFU.EX2 R252, R0 ;  /* 0x0000000000fc7308 */ /* 0x0003e20000000800 */
[----:B------:R-:W-:Y:S01]  /*5bc0*/  IMAD.MOV.U32 R49, RZ, RZ, R142 ;  /* 0x000000ffff317224 */ /* 0x000fe200078e008e */
[----:B------:R-:W-:Y:S01]  /*5bd0*/  HMMA.16816.F32.BF16 R208, R8, R120, R28 ;  /* 0x0000007808d0723c */ /* 0x000fe2000004181c */
[----:B------:R-:W-:Y:S02]  /*5be0*/  IMAD.MOV.U32 R50, RZ, RZ, R141 ;  /* 0x000000ffff327224 */ /* 0x000fe400078e008d */
[----:B------:R-:W-:-:S05]  /*5bf0*/  IMAD.MOV.U32 R51, RZ, RZ, R140 ;  /* 0x000000ffff337224 */ /* 0x000fca00078e008c */
[----:B------:R-:W-:Y:S01]  /*5c00*/  HMMA.16816.F32.BF16 R204, R8, R104, R32 ;  /* 0x0000006808cc723c */ /* 0x000fe20000041820 */
[----:B-1----:R-:W-:Y:S01]  /*5c10*/  LOP3.LUT R0, R7, UR8, R4, 0x96, !PT ;  /* 0x0000000807007c12 */ /* 0x002fe2000f8e9604 */
[----:B------:R-:W-:-:S06]  /*5c20*/  IMAD.WIDE.U32 R4, R3, -0x326172a9, RZ ;  /* 0xcd9e8d5703047825 */ /* 0x000fcc00078e00ff */
[C---:B------:R-:W-:Y:S01]  /*5c30*/  HMMA.16816.F32.BF16 R200, R8.reuse, R112, R36 ;  /* 0x0000007008c8723c */ /* 0x040fe20000041824 */
[--C-:B------:R-:W-:Y:S02]  /*5c40*/  FFMA.FTZ R3, R168, c[0x0][0x23c], -R17.reuse ;  /* 0x00008f00a8037a23 */ /* 0x100fe40000010811 */
[----:B------:R-:W-:Y:S02]  /*5c50*/  IMAD.WIDE.U32 R24, R0, -0x326172a9, RZ ;  /* 0xcd9e8d5700187825 */ /* 0x000fe400078e00ff */
[----:B------:R1:W-:Y:S03]  /*5c60*/  MUFU.EX2 R251, R3 ;  /* 0x0000000300fb7308 */ /* 0x0003e60000000800 */
[----:B------:R-:W-:Y:S01]  /*5c70*/  HMMA.16816.F32.BF16 R196, R8, R108, R56 ;  /* 0x0000006c08c4723c */ /* 0x000fe20000041838 */
[----:B------:R-:W-:Y:S01]  /*5c80*/  FFMA.FTZ R7, R151, c[0x0][0x23c], -R17 ;  /* 0x00008f0097077a23 */ /* 0x000fe20000010811 */
[----:B------:R-:W-:Y:S01]  /*5c90*/  LOP3.LUT R0, R25, UR7, R4, 0x96, !PT ;  /* 0x0000000719007c12 */ /* 0x000fe2000f8e9604 */
[----:B------:R-:W-:-:S04]  /*5ca0*/  IMAD.MOV.U32 R151, RZ, RZ, R143 ;  /* 0x000000ffff977224 */ /* 0x000fc800078e008f */
[----:B------:R-:W-:Y:S01]  /*5cb0*/  IMAD.WIDE.U32 R22, R0, -0x2daee0ad, RZ ;  /* 0xd2511f5300167825 */ /* 0x000fe200078e00ff */
[----:B------:R-:W-:Y:S01]  /*5cc0*/  MUFU.EX2 R246, R7 ;  /* 0x0000000700f67308 */ /* 0x000fe20000000800 */
[----:B------:R-:W-:Y:S02]  /*5cd0*/  HMMA.16816.F32.BF16 R188, R8, R124, R52 ;  /* 0x0000007c08bc723c */ /* 0x000fe40000041834 */
[----:B------:R-:W-:Y:S01]  /*5ce0*/  FFMA.FTZ R0, R139, c[0x0][0x23c], -R17 ;  /* 0x00008f008b007a23 */ /* 0x000fe20000010811 */
[----:B-1----:R-:W-:-:S04]  /*5cf0*/  LOP3.LUT R3, R5, UR9, R44, 0x96, !PT ;  /* 0x0000000905037c12 */ /* 0x002fc8000f8e962c */
[----:B------:R1:W2:Y:S01]  /*5d00*/  MUFU.EX2 R153, R0 ;  /* 0x0000000000997308 */ /* 0x0002a20000000800 */
[----:B------:R-:W-:Y:S01]  /*5d10*/  HMMA.16816.F32.BF16 R180, R8, R122, R40 ;  /* 0x0000007a08b4723c */ /* 0x000fe20000041828 */
[----:B------:R-:W-:-:S04]  /*5d20*/  IMAD.WIDE.U32 R4, R3, -0x2daee0ad, RZ ;  /* 0xd2511f5303047825 */ /* 0x000fc800078e00ff */
[----:B------:R-:W-:-:S03]  /*5d30*/  FMUL.FTZ R3, R137, c[0x0][0x23c] ;  /* 0x00008f0089037a20 */ /* 0x000fc60000410000 */
[C---:B------:R-:W-:Y:S02]  /*5d40*/  HMMA.16816.F32.BF16 R164, R8.reuse, R114, R68 ;  /* 0x0000007208a4723c */ /* 0x040fe40000041844 */
[----:B------:R-:W-:Y:S02]  /*5d50*/  FSEL R16, R3, RZ, P0 ;  /* 0x000000ff03107208 */ /* 0x000fe40000000000 */
[----:B------:R-:W-:Y:S02]  /*5d60*/  LOP3.LUT R3, R23, UR4, R4, 0x96, !PT ;  /* 0x0000000417037c12 */ /* 0x000fe4000f8e9604 */
[----:B-1----:R-:W-:Y:S01]  /*5d70*/  LOP3.LUT R0, R5, UR6, R6, 0x96, !PT ;  /* 0x0000000605007c12 */ /* 0x002fe2000f8e9606 */
[--C-:B------:R-:W-:Y:S01]  /*5d80*/  FFMA.FTZ R4, R171, c[0x0][0x23c], -R16.reuse ;  /* 0x00008f00ab047a23 */ /* 0x100fe20000010810 */
[----:B------:R-:W-:Y:S01]  /*5d90*/  HMMA.16816.F32.BF16 R140, R8, R126, R64 ;  /* 0x0000007e088c723c */ /* 0x000fe20000041840 */
[----:B------:R-:W-:Y:S02]  /*5da0*/  FFMA.FTZ R6, R169, c[0x0][0x23c], -R16 ;  /* 0x00008f00a9067a23 */ /* 0x000fe40000010810 */
[----:B------:R1:W-:Y:S01]  /*5db0*/  MUFU.EX2 R220, R4 ;  /* 0x0000000400dc7308 */ /* 0x0003e20000000800 */
[----:B------:R-:W-:-:S04]  /*5dc0*/  IMAD.WIDE.U32 R14, R0, -0x326172a9, RZ ;  /* 0xcd9e8d57000e7825 */ /* 0x000fc800078e00ff */
[----:B------:R-:W-:Y:S03]  /*5dd0*/  HMMA.16816.F32.BF16 R168, R8, R106, R60 ;  /* 0x0000006a08a8723c */ /* 0x000fe6000004183c */
[----:B------:R3:W-:Y:S01]  /*5de0*/  MUFU.EX2 R139, R6 ;  /* 0x00000006008b7308 */ /* 0x0007e20000000800 */
[----:B-1----:R-:W-:-:S05]  /*5df0*/  IMAD.WIDE.U32 R4, R3, -0x326172a9, RZ ;  /* 0xcd9e8d5703047825 */ /* 0x002fca00078e00ff */
[----:B------:R-:W-:Y:S02]  /*5e00*/  LOP3.LUT R3, R4, 0xffff, RZ, 0xc0, !PT ;  /* 0x0000ffff04037812 */ /* 0x000fe400078ec0ff */
[----:B------:R-:W-:Y:S01]  /*5e10*/  LOP3.LUT R0, R5, UR15, R14, 0x96, !PT ;  /* 0x0000000f05007c12 */ /* 0x000fe2000f8e960e */
[----:B---3--:R-:W-:Y:S01]  /*5e20*/  FFMA.FTZ R6, R150, c[0x0][0x23c], -R16 ;  /* 0x00008f0096067a23 */ /* 0x008fe20000010810 */
[----:B------:R-:W-:Y:S01]  /*5e30*/  LOP3.LUT R7, R4, 0xff, RZ, 0xc0, !PT ;  /* 0x000000ff04077812 */ /* 0x000fe200078ec0ff */
[----:B--2---:R-:W-:Y:S01]  /*5e40*/  IMAD.MOV.U32 R150, RZ, RZ, R153 ;  /* 0x000000ffff967224 */ /* 0x004fe200078e0099 */
[----:B------:R-:W-:Y:S01]  /*5e50*/  SHF.R.U32.HI R5, RZ, 0x8, R3 ;  /* 0x00000008ff057819 */ /* 0x000fe20000011603 */
[----:B------:R1:W2:Y:S01]  /*5e60*/  MUFU.EX2 R48, R6 ;  /* 0x0000000600307308 */ /* 0x0002a20000000800 */
[----:B------:R-:W-:Y:S02]  /*5e70*/  SHF.R.U32.HI R3, RZ, 0x10, R4 ;  /* 0x00000010ff037819 */ /* 0x000fe40000011604 */
[----:B------:R-:W-:Y:S01]  /*5e80*/  PRMT R7, R7, 0x5410, R5 ;  /* 0x0000541007077816 */ /* 0x000fe20000000005 */
[----:B------:R-:W-:Y:S01]  /*5e90*/  FFMA.FTZ R5, R172, c[0x0][0x23c], -R16 ;  /* 0x00008f00ac057a23 */ /* 0x000fe20000010810 */
[----:B------:R-:W-:-:S02]  /*5ea0*/  LOP3.LUT R12, R3, 0xff, RZ, 0xc0, !PT ;  /* 0x000000ff030c7812 */ /* 0x000fc400078ec0ff */
[----:B------:R-:W-:Y:S01]  /*5eb0*/  SHF.R.U32.HI R18, RZ, 0x18, R4 ;  /* 0x00000018ff127819 */ /* 0x000fe20000011604 */
[----:B------:R3:W4:Y:S01]  /*5ec0*/  MUFU.EX2 R221, R5 ;  /* 0x0000000500dd7308 */ /* 0x0007220000000800 */
[C---:B------:R-:W-:Y:S02]  /*5ed0*/  LOP3.LUT R3, R0.reuse, 0xffff, RZ, 0xc0, !PT ;  /* 0x0000ffff00037812 */ /* 0x040fe400078ec0ff */
[--C-:B------:R-:W-:Y:S02]  /*5ee0*/  SHF.R.U32.HI R4, RZ, 0x10, R0.reuse ;  /* 0x00000010ff047819 */ /* 0x100fe40000011600 */
[----:B------:R-:W-:Y:S02]  /*5ef0*/  LOP3.LUT R14, R0, 0xff, RZ, 0xc0, !PT ;  /* 0x000000ff000e7812 */ /* 0x000fe400078ec0ff */
[----:B------:R-:W-:Y:S01]  /*5f00*/  SHF.R.U32.HI R13, RZ, 0x18, R0 ;  /* 0x00000018ff0d7819 */ /* 0x000fe20000011600 */
[----:B------:R-:W-:Y:S01]  /*5f10*/  HSET2.LE.AND R0, R7, R249, PT ;  /* 0x000000f907007233 */ /* 0x000fe20003803000 */
[----:B-1----:R-:W-:-:S02]  /*5f20*/  SHF.R.U32.HI R6, RZ, 0x8, R3 ;  /* 0x00000008ff067819 */ /* 0x002fc40000011603 */
[----:B------:R-:W-:Y:S02]  /*5f30*/  LOP3.LUT R4, R4, 0xff, RZ, 0xc0, !PT ;  /* 0x000000ff04047812 */ /* 0x000fe400078ec0ff */
[----:B------:R-:W-:Y:S02]  /*5f40*/  F2FP.BF16.PACK_AB R3, R150, R246 ;  /* 0x000000f69603723e */ /* 0x000fe400000010ff */
[----:B------:R-:W-:Y:S02]  /*5f50*/  PRMT R7, R14, 0x5410, R6 ;  /* 0x000054100e077816 */ /* 0x000fe40000000006 */
[----:B---3--:R-:W-:Y:S01]  /*5f60*/  PRMT R5, R12, 0x5410, R18 ;  /* 0x000054100c057816 */ /* 0x008fe20000000012 */
[----:B------:R-:W-:Y:S01]  /*5f70*/  IMAD.MOV.U32 R18, RZ, RZ, R152 ;  /* 0x000000ffff127224 */ /* 0x000fe200078e0098 */
[----:B------:R-:W-:Y:S01]  /*5f80*/  PRMT R12, R4, 0x5410, R13 ;  /* 0x00005410040c7816 */ /* 0x000fe2000000000d */
[--C-:B------:R-:W-:Y:S01]  /*5f90*/  HSET2.LE.AND R4, R7, R249.reuse, PT ;  /* 0x000000f907047233 */ /* 0x100fe20003803000 */
[----:B------:R-:W-:Y:S01]  /*5fa0*/  LOP3.LUT R6, R0, R3, RZ, 0xc0, !PT ;  /* 0x0000000300067212 */ /* 0x000fe200078ec0ff */
[--C-:B------:R-:W-:Y:S01]  /*5fb0*/  HSET2.LE.AND R0, R5, R249.reuse, PT ;  /* 0x000000f905007233 */ /* 0x100fe20003803000 */
[----:B------:R-:W-:Y:S01]  /*5fc0*/  F2FP.BF16.PACK_AB R5, R251, R252 ;  /* 0x000000fcfb05723e */ /* 0x000fe200000010ff */
[----:B------:R-:W-:Y:S01]  /*5fd0*/  HSET2.LE.AND R12, R12, R249, PT ;  /* 0x000000f90c0c7233 */ /* 0x000fe20003803000 */
[----:B--2---:R-:W-:Y:S01]  /*5fe0*/  F2FP.BF16.PACK_AB R3, R48, R139 ;  /* 0x0000008b3003723e */ /* 0x004fe200000010ff */
[----:B------:R-:W-:Y:S01]  /*5ff0*/  HMMA.16816.F32.BF16 R152, R8, R110, R72 ;  /* 0x0000006e0898723c */ /* 0x000fe20000041848 */
[----:B----4-:R-:W-:-:S02]  /*6000*/  F2FP.BF16.PACK_AB R13, R221, R220 ;  /* 0x000000dcdd0d723e */ /* 0x010fc400000010ff */
[----:B------:R-:W-:Y:S02]  /*6010*/  LOP3.LUT R4, R4, R5, RZ, 0xc0, !PT ;  /* 0x0000000504047212 */ /* 0x000fe400078ec0ff */
[----:B------:R-:W-:Y:S01]  /*6020*/  LOP3.LUT R7, R0, R3, RZ, 0xc0, !PT ;  /* 0x0000000300077212 */ /* 0x000fe200078ec0ff */
[----:B------:R-:W-:Y:S01]  /*6030*/  FFMA.FTZ R0, R158, c[0x0][0x23c], -R17 ;  /* 0x00008f009e007a23 */ /* 0x000fe20000010811 */
[----:B------:R-:W-:Y:S02]  /*6040*/  LOP3.LUT R5, R12, R13, RZ, 0xc0, !PT ;  /* 0x0000000d0c057212 */ /* 0x000fe400078ec0ff */
[----:B------:R-:W-:-:S05]  /*6050*/  LOP3.LUT R3, R15, UR5, R24, 0x96, !PT ;  /* 0x000000050f037c12 */ /* 0x000fca000f8e9618 */
[C---:B------:R-:W-:Y:S01]  /*6060*/  HMMA.16816.F32.BF16 R12, R4.reuse, R88, RZ ;  /* 0x00000058040c723c */ /* 0x040fe200000418ff */
[----:B------:R1:W-:Y:S06]  /*6070*/  MUFU.EX2 R89, R0 ;  /* 0x0000000000597308 */ /* 0x0003ec0000000800 */
[----:B------:R-:W-:Y:S01]  /*6080*/  IMAD.MOV.U32 R88, RZ, RZ, R50 ;  /* 0x000000ffff587224 */ /* 0x000fe200078e0032 */
[C---:B------:R-:W-:Y:S08]  /*6090*/  HMMA.16816.F32.BF16 R36, R4.reuse, R76, RZ ;  /* 0x0000004c0424723c */ /* 0x040ff000000418ff */
[----:B------:R-:W-:Y:S01]  /*60a0*/  HMMA.16816.F32.BF16 R52, R4, R78, RZ ;  /* 0x0000004e0434723c */ /* 0x000fe200000418ff */
[----:B-1----:R-:W-:-:S06]  /*60b0*/  FFMA.FTZ R0, R157, c[0x0][0x23c], -R17 ;  /* 0x00008f009d007a23 */ /* 0x002fcc0000010811 */
[----:B------:R-:W-:Y:S01]  /*60c0*/  IMAD.MOV.U32 R79, RZ, RZ, R174 ;  /* 0x000000ffff4f7224 */ /* 0x000fe200078e00ae */
[C---:B------:R-:W-:Y:S08]  /*60d0*/  HMMA.16816.F32.BF16 R32, R4.reuse, R80, RZ ;  /* 0x000000500420723c */ /* 0x040ff000000418ff */
[C---:B------:R-:W-:Y:S08]  /*60e0*/  HMMA.16816.F32.BF16 R56, R4.reuse, R82, RZ ;  /* 0x000000520438723c */ /* 0x040ff000000418ff */
[C---:B------:R-:W-:Y:S08]  /*60f0*/  HMMA.16816.F32.BF16 R28, R4.reuse, R96, RZ ;  /* 0x00000060041c723c */ /* 0x040ff000000418ff */
[C---:B------:R-:W-:Y:S08]  /*6100*/  HMMA.16816.F32.BF16 R60, R4.reuse, R98, RZ ;  /* 0x00000062043c723c */ /* 0x040ff000000418ff */
[C---:B------:R-:W-:Y:S07]  /*6110*/  HMMA.16816.F32.BF16 R64, R4.reuse, R90, RZ ;  /* 0x0000005a0440723c */ /* 0x040fee00000418ff */
[----:B------:R-:W-:Y:S01]  /*6120*/  IMAD.MOV.U32 R90, RZ, RZ, R48 ;  /* 0x000000ffff5a7224 */ /* 0x000fe200078e0030 */
[----:B------:R-:W-:Y:S01]  /*6130*/  HMMA.16816.F32.BF16 R24, R4, R100, RZ ;  /* 0x000000640418723c */ /* 0x000fe200000418ff */
[----:B------:R-:W-:-:S07]  /*6140*/  IMAD.MOV.U32 R91, RZ, RZ, R49 ;  /* 0x000000ffff5b7224 */ /* 0x000fce00078e0031 */
[C---:B------:R-:W-:Y:S08]  /*6150*/  HMMA.16816.F32.BF16 R68, R4.reuse, R102, RZ ;  /* 0x000000660444723c */ /* 0x040ff000000418ff */
[C---:B------:R-:W-:Y:S07]  /*6160*/  HMMA.16816.F32.BF16 R40, R4.reuse, R92, RZ ;  /* 0x0000005c0428723c */ /* 0x040fee00000418ff */
[----:B------:R-:W-:Y:S01]  /*6170*/  IMAD.MOV.U32 R93, RZ, RZ, R150 ;  /* 0x000000ffff5d7224 */ /* 0x000fe200078e0096 */
[----:B------:R-:W-:Y:S01]  /*6180*/  HMMA.16816.F32.BF16 R72, R4, R94, RZ ;  /* 0x0000005e0448723c */ /* 0x000fe200000418ff */
[----:B------:R1:W-:Y:S01]  /*6190*/  MUFU.EX2 R150, R0 ;  /* 0x0000000000967308 */ /* 0x0003e20000000800 */
[----:B------:R-:W-:-:S02]  /*61a0*/  IMAD.MOV.U32 R92, RZ, RZ, R51 ;  /* 0x000000ffff5c7224 */ /* 0x000fc400078e0033 */
[----:B------:R-:W-:-:S03]  /*61b0*/  IMAD.MOV.U32 R51, RZ, RZ, R250 ;  /* 0x000000ffff337224 */ /* 0x000fc600078e00fa */
[----:B------:R-:W-:-:S04]  /*61c0*/  IMAD.WIDE.U32 R4, R3, -0x2daee0ad, RZ ;  /* 0xd2511f5303047825 */ /* 0x000fc800078e00ff */
[--C-:B------:R-:W-:Y:S01]  /*61d0*/  FFMA.FTZ R6, R144, c[0x0][0x23c], -R17.reuse ;  /* 0x00008f0090067a23 */ /* 0x100fe20000010811 */
[C---:B------:R-:W-:Y:S01]  /*61e0*/  LOP3.LUT R3, R4.reuse, 0xffff, RZ, 0xc0, !PT ;  /* 0x0000ffff04037812 */ /* 0x040fe200078ec0ff */
[----:B------:R-:W-:Y:S01]  /*61f0*/  IMAD.MOV.U32 R95, RZ, RZ, R178 ;  /* 0x000000ffff5f7224 */ /* 0x000fe200078e00b2 */
[----:B------:R-:W-:Y:S01]  /*6200*/  LOP3.LUT R8, R4, 0xff, RZ, 0xc0, !PT ;  /* 0x000000ff04087812 */ /* 0x000fe200078ec0ff */
[----:B------:R-:W2:Y:S01]  /*6210*/  MUFU.EX2 R144, R6 ;  /* 0x0000000600907308 */ /* 0x000ea20000000800 */
[----:B------:R-:W-:Y:S01]  /*6220*/  SHF.R.U32.HI R7, RZ, 0x10, R4 ;  /* 0x00000010ff077819 */ /* 0x000fe20000011604 */
[----:B-1----:R-:W-:Y:S01]  /*6230*/  FFMA.FTZ R0, R145, c[0x0][0x23c], -R17 ;  /* 0x00008f0091007a23 */ /* 0x002fe20000010811 */
[----:B------:R-:W-:Y:S01]  /*6240*/  SHF.R.U32.HI R3, RZ, 0x8, R3 ;  /* 0x00000008ff037819 */ /* 0x000fe20000011603 */
[----:B------:R-:W-:-:S03]  /*6250*/  IMAD.MOV.U32 R94, RZ, RZ, R177 ;  /* 0x000000ffff5e7224 */ /* 0x000fc600078e00b1 */
[----:B------:R-:W-:Y:S01]  /*6260*/  PRMT R10, R8, 0x5410, R3 ;  /* 0x00005410080a7816 */ /* 0x000fe20000000003 */
[----:B------:R1:W3:Y:S01]  /*6270*/  MUFU.EX2 R76, R0 ;  /* 0x00000000004c7308 */ /* 0x0002e20000000800 */
[----:B------:R-:W-:Y:S01]  /*6280*/  LOP3.LUT R3, R7, 0xff, RZ, 0xc0, !PT ;  /* 0x000000ff07037812 */ /* 0x000fe200078ec0ff */
[----:B--2---:R-:W-:Y:S01]  /*6290*/  IMAD.MOV.U32 R129, RZ, RZ, R144 ;  /* 0x000000ffff817224 */ /* 0x004fe200078e0090 */
[----:B-1----:R-:W-:Y:S02]  /*62a0*/  LOP3.LUT R0, R5, UR14, R22, 0x96, !PT ;  /* 0x0000000e05007c12 */ /* 0x002fe4000f8e9616 */
[----:B------:R-:W-:Y:S01]  /*62b0*/  SHF.R.U32.HI R5, RZ, 0x18, R4 ;  /* 0x00000018ff057819 */ /* 0x000fe20000011604 */
[----:B------:R-:W-:Y:S01]  /*62c0*/  FFMA.FTZ R4, R156, c[0x0][0x23c], -R16 ;  /* 0x00008f009c047a23 */ /* 0x000fe20000010810 */
[C---:B------:R-:W-:Y:S02]  /*62d0*/  LOP3.LUT R7, R0.reuse, 0xff, RZ, 0xc0, !PT ;  /* 0x000000ff00077812 */ /* 0x040fe400078ec0ff */
[----:B------:R-:W-:Y:S01]  /*62e0*/  PRMT R9, R3, 0x5410, R5 ;  /* 0x0000541003097816 */ /* 0x000fe20000000005 */
[----:B------:R1:W-:Y:S01]  /*62f0*/  MUFU.EX2 R77, R4 ;  /* 0x00000004004d7308 */ /* 0x0003e20000000800 */
[----:B------:R-:W-:-:S02]  /*6300*/  LOP3.LUT R3, R0, 0xffff, RZ, 0xc0, !PT ;  /* 0x0000ffff00037812 */ /* 0x000fc400078ec0ff */
[----:B------:R-:W-:Y:S02]  /*6310*/  SHF.R.U32.HI R6, RZ, 0x18, R0 ;  /* 0x00000018ff067819 */ /* 0x000fe40000011600 */
[----:B------:R-:W-:Y:S01]  /*6320*/  SHF.R.U32.HI R5, RZ, 0x8, R3 ;  /* 0x00000008ff057819 */ /* 0x000fe20000011603 */
[----:B------:R-:W-:-:S03]  /*6330*/  FFMA.FTZ R3, R173, c[0x0][0x23c], -R16 ;  /* 0x00008f00ad037a23 */ /* 0x000fc60000010810 */
[----:B------:R-:W-:Y:S01]  /*6340*/  PRMT R8, R7, 0x5410, R5 ;  /* 0x0000541007087816 */ /* 0x000fe20000000005 */
[----:B------:R3:W2:Y:S01]  /*6350*/  MUFU.EX2 R78, R3 ;  /* 0x00000003004e7308 */ /* 0x0006a20000000800 */
[----:B-1----:R-:W-:Y:S02]  /*6360*/  FFMA.FTZ R4, R147, c[0x0][0x23c], -R16 ;  /* 0x00008f0093047a23 */ /* 0x002fe40000010810 */
[----:B------:R-:W-:-:S05]  /*6370*/  IMAD.MOV.U32 R147, RZ, RZ, R176 ;  /* 0x000000ffff937224 */ /* 0x000fca00078e00b0 */
[----:B------:R1:W4:Y:S01]  /*6380*/  MUFU.EX2 R145, R4 ;  /* 0x0000000400917308 */ /* 0x0003220000000800 */
[----:B---3--:R-:W-:Y:S01]  /*6390*/  F2FP.BF16.PACK_AB R3, R144, R76 ;  /* 0x0000004c9003723e */ /* 0x008fe200000010ff */
[----:B--2---:R-:W-:Y:S01]  /*63a0*/  IMAD.MOV.U32 R134, RZ, RZ, R78 ;  /* 0x000000ffff867224 */ /* 0x004fe200078e004e */
[----:B-1----:R-:W-:-:S04]  /*63b0*/  SHF.R.U32.HI R4, RZ, 0x10, R0 ;  /* 0x00000010ff047819 */ /* 0x002fc80000011600 */
[----:B------:R-:W-:Y:S01]  /*63c0*/  LOP3.LUT R0, R4, 0xff, RZ, 0xc0, !PT ;  /* 0x000000ff04007812 */ /* 0x000fe200078ec0ff */
[----:B------:R-:W-:-:S03]  /*63d0*/  FFMA.FTZ R4, R159, c[0x0][0x23c], -R16 ;  /* 0x00008f009f047a23 */ /* 0x000fc60000010810 */
[----:B------:R-:W-:Y:S01]  /*63e0*/  PRMT R5, R0, 0x5410, R6 ;  /* 0x0000541000057816 */ /* 0x000fe20000000006 */
[--C-:B------:R-:W-:Y:S01]  /*63f0*/  HSET2.LE.AND R0, R10, R249.reuse, PT ;  /* 0x000000f90a007233 */ /* 0x100fe20003803000 */
[----:B------:R1:W2:Y:S04]  /*6400*/  MUFU.EX2 R250, R4 ;  /* 0x0000000400fa7308 */ /* 0x0002a80000000800 */
[----:B------:R-:W-:Y:S01]  /*6410*/  LOP3.LUT R6, R0, R3, RZ, 0xc0, !PT ;  /* 0x0000000300067212 */ /* 0x000fe200078ec0ff */
[----:B------:R-:W-:Y:S01]  /*6420*/  HSET2.LE.AND R0, R9, R249, PT ;  /* 0x000000f909007233 */ /* 0x000fe20003803000 */
[----:B----4-:R-:W-:-:S04]  /*6430*/  F2FP.BF16.PACK_AB R3, R145, R77 ;  /* 0x0000004d9103723e */ /* 0x010fc800000010ff */
[----:B------:R-:W-:Y:S01]  /*6440*/  LOP3.LUT R7, R0, R3, RZ, 0xc0, !PT ;  /* 0x0000000300077212 */ /* 0x000fe200078ec0ff */
[----:B------:R-:W-:Y:S01]  /*6450*/  HSET2.LE.AND R0, R8, R249, PT ;  /* 0x000000f908007233 */ /* 0x000fe20003803000 */
[----:B------:R-:W-:-:S04]  /*6460*/  F2FP.BF16.PACK_AB R3, R150, R89 ;  /* 0x000000599603723e */ /* 0x000fc800000010ff */
[----:B-1----:R-:W-:Y:S01]  /*6470*/  LOP3.LUT R4, R0, R3, RZ, 0xc0, !PT ;  /* 0x0000000300047212 */ /* 0x002fe200078ec0ff */
[----:B------:R-:W-:Y:S01]  /*6480*/  HSET2.LE.AND R0, R5, R249, PT ;  /* 0x000000f905007233 */ /* 0x000fe20003803000 */
[----:B--2---:R-:W-:-:S04]  /*6490*/  F2FP.BF16.PACK_AB R3, R250, R78 ;  /* 0x0000004efa03723e */ /* 0x004fc800000010ff */
[----:B------:R-:W-:Y:S02]  /*64a0*/  LOP3.LUT R5, R0, R3, RZ, 0xc0, !PT ;  /* 0x0000000300057212 */ /* 0x000fe400078ec0ff */
[----:B------:R-:W-:Y:S01]  /*64b0*/  IADD3 R0, R21, 0x1, RZ ;  /* 0x0000000115007810 */ /* 0x000fe20007ffe0ff */
[----:B------:R-:W-:-:S03]  /*64c0*/  IMAD.MOV.U32 R21, RZ, RZ, R79 ;  /* 0x000000ffff157224 */ /* 0x000fc600078e004f */
        /* <DEDUP_REMOVED lines=8> */
[----:B------:R-:W-:Y:S01]  /*6550*/  HMMA.16816.F32.BF16 R172, R4, R120, R32 ;  /* 0x0000007804ac723c */ /* 0x000fe20000041820 */
        /* <DEDUP_REMOVED lines=8> */
[----:B------:R-:W-:Y:S01]  /*65e0*/  IMAD.WIDE.U32 R50, R0, -0x326172a9, RZ ;  /* 0xcd9e8d5700327825 */ /* 0x000fe200078e00ff */
[----:B------:R-:W-:Y:S01]  /*65f0*/  LOP3.LUT R0, R11, UR9, R46, 0x96, !PT ;  /* 0x000000090b007c12 */ /* 0x000fe2000f8e962e */
[----:B------:R-:W-:Y:S02]  /*6600*/  HMMA.16816.F32.BF16 R120, R4, R122, R56 ;  /* 0x0000007a0478723c */ /* 0x000fe40000041838 */
[----:B------:R-:W-:Y:S01]  /*6610*/  IMAD.MOV.U32 R113, RZ, RZ, R38 ;  /* 0x000000ffff717224 */ /* 0x000fe200078e0026 */
[----:B------:R-:W-:Y:S01]  /*6620*/  LOP3.LUT R3, R51, UR7, R10, 0x96, !PT ;  /* 0x0000000733037c12 */ /* 0x000fe2000f8e960a */
[----:B------:R-:W-:-:S04]  /*6630*/  IMAD.WIDE.U32 R10, R0, -0x2daee0ad, RZ ;  /* 0xd2511f53000a7825 */ /* 0x000fc800078e00ff */
[----:B------:R-:W-:Y:S01]  /*6640*/  FFMA.FTZ R0, R163, c[0x0][0x23c], -R20 ;  /* 0x00008f00a3007a23 */ /* 0x000fe20000010814 */
[C---:B------:R-:W-:Y:S01]  /*6650*/  HMMA.16816.F32.BF16 R64, R4.reuse, R114, R64 ;  /* 0x000000720440723c */ /* 0x040fe20000041840 */
[----:B------:R-:W-:Y:S01]  /*6660*/  IMAD.WIDE.U32 R48, R3, -0x2daee0ad, RZ ;  /* 0xd2511f5303307825 */ /* 0x000fe200078e00ff */
[----:B------:R-:W-:Y:S01]  /*6670*/  LOP3.LUT R3, R11, UR6, R8, 0x96, !PT ;  /* 0x000000060b037c12 */ /* 0x000fe2000f8e9608 */
[----:B------:R1:W2:Y:S02]  /*6680*/  MUFU.EX2 R36, R0 ;  /* 0x0000000000247308 */ /* 0x0002a40000000800 */
[--C-:B------:R-:W-:Y:S02]  /*6690*/  FFMA.FTZ R8, R146, c[0x0][0x23c], -R20.reuse ;  /* 0x00008f0092087a23 */ /* 0x100fe40000010814 */
[----:B------:R-:W-:Y:S01]  /*66a0*/  IMAD.WIDE.U32 R46, R3, -0x326172a9, RZ ;  /* 0xcd9e8d57032e7825 */ /* 0x000fe200078e00ff */
[----:B------:R-:W-:Y:S01]  /*66b0*/  HMMA.16816.F32.BF16 R96, R4, R104, R28 ;  /* 0x000000680460723c */ /* 0x000fe2000004181c */
[----:B------:R-:W3:Y:S02]  /*66c0*/  LDSM.16.MT88.4 R28, [R216+0x9800] ;  /* 0x00980000d81c783b */ /* 0x000ee40000004200 */
[----:B------:R4:W3:Y:S01]  /*66d0*/  MUFU.EX2 R35, R8 ;  /* 0x0000000800237308 */ /* 0x0008e20000000800 */
[----:B------:R-:W-:-:S02]  /*66e0*/  FFMA.FTZ R3, R148, c[0x0][0x23c], -R20 ;  /* 0x00008f0094037a23 */ /* 0x000fc40000010814 */
[----:B------:R-:W-:Y:S02]  /*66f0*/  IMAD.MOV.U32 R128, RZ, RZ, R145 ;  /* 0x000000ffff807224 */ /* 0x000fe400078e0091 */
[----:B------:R-:W-:Y:S01]  /*6700*/  IMAD.MOV.U32 R104, RZ, RZ, R77 ;  /* 0x000000ffff687224 */ /* 0x000fe200078e004d */
[C---:B------:R-:W-:Y:S01]  /*6710*/  HMMA.16816.F32.BF16 R156, R4.reuse, R108, R24 ;  /* 0x0000006c049c723c */ /* 0x040fe20000041818 */
[----:B------:R-:W-:Y:S01]  /*6720*/  IMAD.MOV.U32 R105, RZ, RZ, R39 ;  /* 0x000000ffff697224 */ /* 0x000fe200078e0027 */
[----:B-1----:R-:W-:Y:S01]  /*6730*/  LOP3.LUT R0, R49, UR4, R10, 0x96, !PT ;  /* 0x0000000431007c12 */ /* 0x002fe2000f8e960a */
[----:B------:R1:W-:Y:S01]  /*6740*/  MUFU.EX2 R56, R3 ;  /* 0x0000000300387308 */ /* 0x0003e20000000800 */
[----:B--2---:R-:W-:Y:S01]  /*6750*/  IMAD.MOV.U32 R114, RZ, RZ, R36 ;  /* 0x000000ffff727224 */ /* 0x004fe200078e0024 */
[----:B------:R-:W-:Y:S01]  /*6760*/  LDSM.16.MT88.4 R24, [R218+0x9800] ;  /* 0x00980000da18783b */ /* 0x000fe20000004200 */
[----:B------:R-:W-:Y:S02]  /*6770*/  IMAD.MOV.U32 R36, RZ, RZ, R37 ;  /* 0x000000ffff247224 */ /* 0x000fe400078e0025 */
[----:B------:R-:W-:Y:S01]  /*6780*/  IMAD.MOV.U32 R37, RZ, RZ, R92 ;  /* 0x000000ffff257224 */ /* 0x000fe200078e005c */
[C---:B------:R-:W-:Y:S01]  /*6790*/  HMMA.16816.F32.BF16 R176, R4.reuse, R124, R40 ;  /* 0x0000007c04b0723c */ /* 0x040fe20000041828 */
[----:B----4-:R-:W-:Y:S01]  /*67a0*/  IMAD.WIDE.U32 R8, R0, -0x326172a9, RZ ;  /* 0xcd9e8d5700087825 */ /* 0x010fe200078e00ff */
[----:B------:R-:W2:Y:S03]  /*67b0*/  LDSM.16.MT88.4 R40, [R216+0xb800] ;  /* 0x00b80000d828783b */ /* 0x000ea60000004200 */
[----:B------:R-:W-:Y:S01]  /*67c0*/  IMAD.MOV.U32 R92, RZ, RZ, R18 ;  /* 0x000000ffff5c7224 */ /* 0x000fe200078e0012 */
[----:B------:R-:W-:Y:S01]  /*67d0*/  LOP3.LUT R0, R9, UR15, R46, 0x96, !PT ;  /* 0x0000000f09007c12 */ /* 0x000fe2000f8e962e */
[----:B------:R-:W-:Y:S01]  /*67e0*/  IMAD.MOV.U32 R51, RZ, RZ, R36 ;  /* 0x000000ffff337224 */ /* 0x000fe200078e0024 */
[----:B------:R-:W-:Y:S01]  /*67f0*/  SHF.R.U32.HI R12, RZ, 0x10, R8 ;  /* 0x00000010ff0c7819 */ /* 0x000fe20000011608 */
[C---:B------:R-:W-:Y:S01]  /*6800*/  HMMA.16816.F32.BF16 R116, R4.reuse, R118, R52 ;  /* 0x000000760474723c */ /* 0x040fe20000041834 */
[----:B-1----:R-:W-:Y:S01]  /*6810*/  FFMA.FTZ R3, R149, c[0x0][0x23c], -R20 ;  /* 0x00008f0095037a23 */ /* 0x002fe20000010814 */
[----:B------:R-:W-:Y:S01]  /*6820*/  LOP3.LUT R9, R8, 0xffff, RZ, 0xc0, !PT ;  /* 0x0000ffff08097812 */ /* 0x000fe200078ec0ff */
[----:B------:R-:W-:Y:S01]  /*6830*/  IMAD.MOV.U32 R59, RZ, RZ, R37 ;  /* 0x000000ffff3b7224 */ /* 0x000fe200078e0025 */
[C---:B------:R-:W-:Y:S01]  /*6840*/  LOP3.LUT R10, R0.reuse, 0xffff, RZ, 0xc0, !PT ;  /* 0x0000ffff000a7812 */ /* 0x040fe200078ec0ff */
[----:B------:R1:W-:Y:S01]  /*6850*/  MUFU.EX2 R49, R3 ;  /* 0x0000000300317308 */ /* 0x0003e20000000800 */
[----:B------:R-:W-:Y:S01]  /*6860*/  LOP3.LUT R15, R0, 0xff, RZ, 0xc0, !PT ;  /* 0x000000ff000f7812 */ /* 0x000fe200078ec0ff */
[----:B------:R-:W-:Y:S01]  /*6870*/  LDSM.16.MT88.4 R36, [R218+0xa800] ;  /* 0x00a80000da24783b */ /* 0x000fe20000004200 */
[--C-:B------:R-:W-:Y:S01]  /*6880*/  SHF.R.U32.HI R11, RZ, 0x10, R0.reuse ;  /* 0x00000010ff0b7819 */ /* 0x100fe20000011600 */
[C---:B------:R-:W-:Y:S01]  /*6890*/  HMMA.16816.F32.BF16 R60, R4.reuse, R106, R60 ;  /* 0x0000006a043c723c */ /* 0x040fe2000004183c */
[----:B------:R-:W-:Y:S01]  /*68a0*/  SHF.R.U32.HI R14, RZ, 0x18, R0 ;  /* 0x00000018ff0e7819 */ /* 0x000fe20000011600 */
[----:B------:R-:W-:Y:S01]  /*68b0*/  LDSM.16.MT88.4 R52, [R218+0xb800] ;  /* 0x00b80000da34783b */ /* 0x000fe20000004200 */
[----:B------:R-:W-:Y:S01]  /*68c0*/  SHF.R.U32.HI R13, RZ, 0x18, R8 ;  /* 0x00000018ff0d7819 */ /* 0x000fe20000011608 */
[----:B------:R-:W-:Y:S01]  /*68d0*/  IMAD.MOV.U32 R112, RZ, RZ, R104 ;  /* 0x000000ffff707224 */ /* 0x000fe200078e0068 */
[----:B------:R-:W-:Y:S01]  /*68e0*/  LOP3.LUT R0, R12, 0xff, RZ, 0xc0, !PT ;  /* 0x000000ff0c007812 */ /* 0x000fe200078ec0ff */
[----:B------:R-:W-:Y:S01]  /*68f0*/  IMAD.MOV.U32 R87, RZ, RZ, R105 ;  /* 0x000000ffff577224 */ /* 0x000fe200078e0069 */
[----:B------:R-:W-:Y:S01]  /*6900*/  LOP3.LUT R18, R8, 0xff, RZ, 0xc0, !PT ;  /* 0x000000ff08127812 */ /* 0x000fe200078ec0ff */
[----:B------:R-:W-:Y:S01]  /*6910*/  FFMA.FTZ R8, R185, c[0x0][0x23c], -R19 ;  /* 0x00008f00b9087a23 */ /* 0x000fe20000010813 */
[----:B------:R-:W-:Y:S01]  /*6920*/  PRMT R13, R0, 0x5410, R13 ;  /* 0x00005410000d7816 */ /* 0x000fe2000000000d */
[----:B------:R-:W-:Y:S01]  /*6930*/  FFMA.FTZ R0, R160, c[0x0][0x23c], -R19 ;  /* 0x00008f00a0007a23 */ /* 0x000fe20000010813 */
[----:B------:R-:W-:Y:S01]  /*6940*/  SHF.R.U32.HI R10, RZ, 0x8, R10 ;  /* 0x00000008ff0a7819 */ /* 0x000fe2000001160a */
[----:B------:R4:W-:Y:S01]  /*6950*/  MUFU.EX2 R46, R8 ;  /* 0x00000008002e7308 */ /* 0x0009e20000000800 */
[----:B-1----:R-:W-:Y:S01]  /*6960*/  SHF.R.U32.HI R3, RZ, 0x8, R9 ;  /* 0x00000008ff037819 */ /* 0x002fe20000011609 */
[C---:B------:R-:W-:Y:S01]  /*6970*/  HMMA.16816.F32.BF16 R68, R4.reuse, R110, R68 ;  /* 0x0000006e0444723c */ /* 0x040fe20000041844 */
[----:B------:R-:W-:Y:S01]  /*6980*/  LOP3.LUT R9, R11, 0xff, RZ, 0xc0, !PT ;  /* 0x000000ff0b097812 */ /* 0x000fe200078ec0ff */
[----:B------:R-:W-:Y:S01]  /*6990*/  IMAD.MOV.U32 R104, RZ, RZ, R92 ;  /* 0x000000ffff687224 */ /* 0x000fe200078e005c */
[----:B------:R-:W-:Y:S01]  /*69a0*/  PRMT R11, R18, 0x5410, R3 ;  /* 0x00005410120b7816 */ /* 0x000fe20000000003 */
[----:B------:R-:W-:Y:S01]  /*69b0*/  FFMA.FTZ R3, R161, c[0x0][0x23c], -R19 ;  /* 0x00008f00a1037a23 */ /* 0x000fe20000010813 */
[----:B------:R-:W-:Y:S01]  /*69c0*/  PRMT R9, R9, 0x5410, R14 ;  /* 0x0000541009097816 */ /* 0x000fe2000000000e */
[----:B------:R-:W-:Y:S01]  /*69d0*/  IMAD.MOV.U32 R105, RZ, RZ, R93 ;  /* 0x000000ffff697224 */ /* 0x000fe200078e005d */
[----:B------:R1:W1:Y:S01]  /*69e0*/  MUFU.EX2 R14, R0 ;  /* 0x00000000000e7308 */ /* 0x0002620000000800 */
[----:B------:R-:W-:Y:S01]  /*69f0*/  HMMA.16816.F32.BF16 R76, R4, R126, R72 ;  /* 0x0000007e044c723c */ /* 0x000fe20000041848 */
[----:B------:R-:W-:-:S02]  /*6a00*/  IMAD.MOV.U32 R124, RZ, RZ, R113 ;  /* 0x000000ffff7c7224 */ /* 0x000fc400078e0071 */
[----:B------:R-:W-:Y:S02]  /*6a10*/  IMAD.MOV.U32 R125, RZ, RZ, R134 ;  /* 0x000000ffff7d7224 */ /* 0x000fe400078e0086 */
[----:B------:R-:W-:Y:S01]  /*6a20*/  IMAD.MOV.U32 R113, RZ, RZ, R135 ;  /* 0x000000ffff717224 */ /* 0x000fe200078e0087 */
[----:B----4-:R-:W-:Y:S01]  /*6a30*/  PRMT R8, R15, 0x5410, R10 ;  /* 0x000054100f087816 */ /* 0x010fe2000000000a */
[----:B---3--:R-:W-:Y:S01]  /*6a40*/  IMAD.MOV.U32 R15, RZ, RZ, R35 ;  /* 0x000000ffff0f7224 */ /* 0x008fe200078e0023 */
[----:B------:R3:W4:Y:S01]  /*6a50*/  MUFU.EX2 R12, R3 ;  /* 0x00000003000c7308 */ /* 0x0007220000000800 */
[----:B------:R-:W-:Y:S01]  /*6a60*/  FFMA.FTZ R4, R162, c[0x0][0x23c], -R19 ;  /* 0x00008f00a2047a23 */ /* 0x000fe20000010813 */
[----:B------:R-:W2:Y:S01]  /*6a70*/  LDSM.16.MT88.4 R32, [R216+0xa800] ;  /* 0x00a80000d820783b */ /* 0x000ea20000004200 */
[----:B------:R-:W-:Y:S02]  /*6a80*/  IMAD.MOV.U32 R115, RZ, RZ, R105 ;  /* 0x000000ffff737224 */ /* 0x000fe400078e0069 */
[----:B------:R-:W-:Y:S01]  /*6a90*/  IMAD.MOV.U32 R18, RZ, RZ, R91 ;  /* 0x000000ffff127224 */ /* 0x000fe200078e005b */
[----:B-1----:R-:W-:-:S02]  /*6aa0*/  HSET2.LE.AND R0, R8, R249, PT ;  /* 0x000000f908007233 */ /* 0x002fc40003803000 */
[----:B------:R1:W1:Y:S01]  /*6ab0*/  MUFU.EX2 R10, R4 ;  /* 0x00000004000a7308 */ /* 0x0002620000000800 */
[----:B------:R-:W-:Y:S02]  /*6ac0*/  IMAD.MOV.U32 R8, RZ, RZ, R88 ;  /* 0x000000ffff087224 */ /* 0x000fe400078e0058 */
[----:B------:R-:W-:Y:S02]  /*6ad0*/  IMAD.MOV.U32 R134, RZ, RZ, R94 ;  /* 0x000000ffff867224 */ /* 0x000fe400078e005e */
[----:B------:R-:W-:Y:S01]  /*6ae0*/  IMAD.MOV.U32 R135, RZ, RZ, R95 ;  /* 0x000000ffff877224 */ /* 0x000fe200078e005f */
[----:B---3--:R-:W-:-:S03]  /*6af0*/  F2FP.BF16.PACK_AB R3, R15, R114 ;  /* 0x000000720f03723e */ /* 0x008fc600000010ff */
[----:B------:R-:W-:Y:S01]  /*6b00*/  IMAD.MOV.U32 R58, RZ, RZ, R135 ;  /* 0x000000ffff3a7224 */ /* 0x000fe200078e0087 */
[----:B-1----:R-:W-:Y:S01]  /*6b10*/  LOP3.LUT R4, R0, R3, RZ, 0xc0, !PT ;  /* 0x0000000300047212 */ /* 0x002fe200078ec0ff */
[----:B------:R-:W-:Y:S01]  /*6b20*/  HSET2.LE.AND R0, R9, R249, PT ;  /* 0x000000f909007233 */ /* 0x000fe20003803000 */
[----:B------:R-:W-:Y:S01]  /*6b30*/  F2FP.BF16.PACK_AB R3, R14, R46 ;  /* 0x0000002e0e03723e */ /* 0x000fe200000010ff */
[----:B------:R-:W-:-:S03]  /*6b40*/  IMAD.MOV.U32 R9, RZ, RZ, R89 ;  /* 0x000000ffff097224 */ /* 0x000fc600078e0059 */
[----:B------:R-:W-:Y:S01]  /*6b50*/  LOP3.LUT R5, R0, R3, RZ, 0xc0, !PT ;  /* 0x0000000300057212 */ /* 0x000fe200078ec0ff */
[----:B------:R-:W-:Y:S01]  /*6b60*/  HSET2.LE.AND R0, R11, R249, PT ;  /* 0x000000f90b007233 */ /* 0x000fe20003803000 */
[----:B------:R-:W-:-:S05]  /*6b70*/  IMAD.MOV.U32 R11, RZ, RZ, R56 ;  /* 0x000000ffff0b7224 */ /* 0x000fca00078e0038 */
[----:B------:R-:W-:-:S04]  /*6b80*/  F2FP.BF16.PACK_AB R3, R49, R11 ;  /* 0x0000000b3103723e */ /* 0x000fc800000010ff */
[----:B------:R-:W-:Y:S01]  /*6b90*/  LOP3.LUT R6, R0, R3, RZ, 0xc0, !PT ;  /* 0x0000000300067212 */ /* 0x000fe200078ec0ff */
[----:B------:R-:W-:Y:S01]  /*6ba0*/  HSET2.LE.AND R0, R13, R249, PT ;  /* 0x000000f90d007233 */ /* 0x000fe20003803000 */
[----:B----4-:R-:W-:Y:S02]  /*6bb0*/  IMAD.MOV.U32 R13, RZ, RZ, R12 ;  /* 0x000000ffff0d7224 */ /* 0x010fe400078e000c */
[----:B------:R-:W-:-:S03]  /*6bc0*/  IMAD.MOV.U32 R12, RZ, RZ, R90 ;  /* 0x000000ffff0c7224 */ /* 0x000fc600078e005a */
[----:B------:R-:W-:-:S04]  /*6bd0*/  F2FP.BF16.PACK_AB R3, R10, R13 ;  /* 0x0000000d0a03723e */ /* 0x000fc800000010ff */
[----:B------:R-:W-:Y:S02]  /*6be0*/  LOP3.LUT R7, R0, R3, RZ, 0xc0, !PT ;  /* 0x0000000300077212 */ /* 0x000fe400078ec0ff */
[----:B------:R-:W-:Y:S02]  /*6bf0*/  LOP3.LUT R0, R23, UR13, R84, 0x96, !PT ;  /* 0x0000000d17007c12 */ /* 0x000fe4000f8e9654 */
[----:B------:R-:W-:-:S03]  /*6c00*/  LOP3.LUT R3, R45, UR11, R22, 0x96, !PT ;  /* 0x0000000b2d037c12 */ /* 0x000fc6000f8e9616 */
[C---:B------:R-:W-:Y:S07]  /*6c10*/  HMMA.16816.F32.BF16 R144, R4.reuse, R28, R212 ;  /* 0x0000001c0490723c */ /* 0x040fee00000418d4 */
[----:B------:R-:W-:Y:S01]  /*6c20*/  IMAD.MOV.U32 R214, RZ, RZ, R49 ;  /* 0x000000ffffd67224 */ /* 0x000fe200078e0031 */
[----:B--2---:R-:W-:Y:S01]  /*6c30*/  HMMA.16816.F32.BF16 R160, R4, R40, R196 ;  /* 0x0000002804a0723c */ /* 0x004fe200000418c4 */
        /* <DEDUP_REMOVED lines=10> */
[----:B------:R-:W-:-:S06]  /*6ce0*/  IMAD.MOV.U32 R212, RZ, RZ, R11 ;  /* 0x000000ffffd47224 */ /* 0x000fcc00078e000b */
[----:B------:R-:W-:Y:S01]  /*6cf0*/  IMAD.MOV.U32 R195, RZ, RZ, R124 ;  /* 0x000000ffffc37224 */ /* 0x000fe200078e007c */
[----:B------:R-:W-:Y:S01]  /*6d00*/  HMMA.16816.F32.BF16 R104, R4, R34, R168 ;  /* 0x000000220468723c */ /* 0x000fe200000418a8 */
[----:B------:R-:W-:Y:S02]  /*6d10*/  IMAD.MOV.U32 R194, RZ, RZ, R125 ;  /* 0x000000ffffc27224 */ /* 0x000fe400078e007d */
[----:B------:R-:W-:Y:S02]  /*6d20*/  IMAD.MOV.U32 R193, RZ, RZ, R9 ;  /* 0x000000ffffc17224 */ /* 0x000fe400078e0009 */
[----:B------:R-:W-:-:S03]  /*6d30*/  IMAD.MOV.U32 R192, RZ, RZ, R8 ;  /* 0x000000ffffc07224 */ /* 0x000fc600078e0008 */
[C---:B------:R-:W-:Y:S07]  /*6d40*/  HMMA.16816.F32.BF16 R72, R4.reuse, R24, R208 ;  /* 0x000000180448723c */ /* 0x040fee00000418d0 */
[----:B------:R-:W-:Y:S01]  /*6d50*/  IMAD.MOV.U32 R209, RZ, RZ, R46 ;  /* 0x000000ffffd17224 */ /* 0x000fe200078e002e */
[----:B------:R-:W-:Y:S01]  /*6d60*/  HMMA.16816.F32.BF16 R92, R4, R32, R204 ;  /* 0x00000020045c723c */ /* 0x000fe200000418cc */
        /* <DEDUP_REMOVED lines=12> */
[----:B------:R-:W-:-:S03]  /*6e30*/  IMAD.MOV.U32 R201, RZ, RZ, R112 ;  /* 0x000000ffffc97224 */ /* 0x000fc600078e0070 */
[C---:B------:R-:W-:Y:S08]  /*6e40*/  HMMA.16816.F32.BF16 R124, R4.reuse, R38, R164 ;  /* 0x00000026047c723c */ /* 0x040ff000000418a4 */
[C---:B------:R-:W-:Y:S01]  /*6e50*/  HMMA.16816.F32.BF16 R168, R4.reuse, R42, R152 ;  /* 0x0000002a04a8723c */ /* 0x040fe20000041898 */
[----:B------:R-:W-:Y:S07]  /*6e60*/  LDSM.16.MT88.4 R152, [R216+0x9c00] ;  /* 0x009c0000d898783b */ /* 0x000fee0000004200 */
[----:B------:R-:W-:Y:S07]  /*6e70*/  HMMA.16816.F32.BF16 R180, R4, R54, R140 ;  /* 0x0000003604b4723c */ /* 0x000fee000004188c */
        /* <DEDUP_REMOVED lines=9> */
[----:B------:R-:W-:Y:S02]  /*6f10*/  IMAD.WIDE.U32 R6, R3, -0x2daee0ad, RZ ;  /* 0xd2511f5303067825 */ /* 0x000fe400078e00ff */
[----:B------:R1:W-:Y:S02]  /*6f20*/  MUFU.EX2 R185, R5 ;  /* 0x0000000500b97308 */ /* 0x0003e40000000800 */
[----:B------:R-:W-:Y:S01]  /*6f30*/  IMAD.WIDE.U32 R44, R0, -0x2daee0ad, RZ ;  /* 0xd2511f53002c7825 */ /* 0x000fe200078e00ff */
[----:B------:R-:W-:-:S03]  /*6f40*/  LOP3.LUT R7, R7, UR6, R4, 0x96, !PT ;  /* 0x0000000607077c12 */ /* 0x000fc6000f8e9604 */
[--C-:B------:R-:W-:Y:S01]  /*6f50*/  FFMA.FTZ R3, R223, c[0x0][0x23c], -R17.reuse ;  /* 0x00008f00df037a23 */ /* 0x100fe20000010811 */
[----:B------:R-:W-:Y:S01]  /*6f60*/  LOP3.LUT R0, R45, UR4, R6, 0x96, !PT ;  /* 0x000000042d007c12 */ /* 0x000fe2000f8e9606 */
[----:B------:R-:W-:Y:S02]  /*6f70*/  FFMA.FTZ R6, R186, c[0x0][0x23c], -R17 ;  /* 0x00008f00ba067a23 */ /* 0x000fe40000010811 */
[----:B------:R2:W-:Y:S01]  /*6f80*/  MUFU.EX2 R135, R3 ;  /* 0x0000000300877308 */ /* 0x0005e20000000800 */
[----:B------:R-:W-:-:S04]  /*6f90*/  IMAD.WIDE.U32 R22, R7, -0x326172a9, RZ ;  /* 0xcd9e8d5707167825 */ /* 0x000fc800078e00ff */
[----:B------:R-:W-:Y:S02]  /*6fa0*/  IMAD.MOV.U32 R186, RZ, RZ, R49 ;  /* 0x000000ffffba7224 */ /* 0x000fe400078e0031 */
[----:B-1----:R-:W-:Y:S01]  /*6fb0*/  IMAD.WIDE.U32 R4, R0, -0x326172a9, RZ ;  /* 0xcd9e8d5700047825 */ /* 0x002fe200078e00ff */
[----:B------:R1:W-:Y:S03]  /*6fc0*/  MUFU.EX2 R134, R6 ;  /* 0x0000000600867308 */ /* 0x0003e60000000800 */
[----:B------:R-:W-:Y:S01]  /*6fd0*/  IMAD.MOV.U32 R223, RZ, RZ, R12 ;  /* 0x000000ffffdf7224 */ /* 0x000fe200078e000c */
[----:B------:R-:W-:Y:S01]  /*6fe0*/  LOP3.LUT R0, R4, 0xffff, RZ, 0xc0, !PT ;  /* 0x0000ffff04007812 */ /* 0x000fe200078ec0ff */
[----:B------:R-:W-:Y:S01]  /*6ff0*/  IMAD.MOV.U32 R236, RZ, RZ, R18 ;  /* 0x000000ffffec7224 */ /* 0x000fe200078e0012 */
[----:B------:R-:W-:Y:S01]  /*7000*/  SHF.R.U32.HI R7, RZ, 0x18, R4 ;  /* 0x00000018ff077819 */ /* 0x000fe20000011604 */
[----:B--2---:R-:W-:-:S02]  /*7010*/  FFMA.FTZ R3, R187, c[0x0][0x23c], -R17 ;  /* 0x00008f00bb037a23 */ /* 0x004fc40000010811 */
[----:B------:R-:W-:Y:S02]  /*7020*/  IMAD.MOV.U32 R187, RZ, RZ, R115 ;  /* 0x000000ffffbb7224 */ /* 0x000fe400078e0073 */
[----:B------:R2:W3:Y:S01]  /*7030*/  MUFU.EX2 R139, R3 ;  /* 0x00000003008b7308 */ /* 0x0004e20000000800 */
[----:B------:R-:W-:Y:S01]  /*7040*/  LDSM.16.MT88.4 R112, [R218+0xac00] ;  /* 0x00ac0000da70783b */ /* 0x000fe20000004200 */
[----:B-1----:R-:W-:Y:S02]  /*7050*/  FFMA.FTZ R6, R224, c[0x0][0x23c], -R16 ;  /* 0x00008f00e0067a23 */ /* 0x002fe40000010810 */
[----:B------:R-:W-:-:S04]  /*7060*/  IMAD.MOV.U32 R224, RZ, RZ, R21 ;  /* 0x000000ffffe07224 */ /* 0x000fc800078e0015 */
[----:B------:R1:W-:Y:S01]  /*7070*/  MUFU.EX2 R59, R6 ;  /* 0x00000006003b7308 */ /* 0x0003e20000000800 */
[----:B--2---:R-:W-:Y:S02]  /*7080*/  SHF.R.U32.HI R3, RZ, 0x8, R0 ;  /* 0x00000008ff037819 */ /* 0x004fe40000011600 */
[----:B------:R-:W-:-:S04]  /*7090*/  LOP3.LUT R0, R4, 0xff, RZ, 0xc0, !PT ;  /* 0x000000ff04007812 */ /* 0x000fc800078ec0ff */
[----:B------:R-:W-:Y:S02]  /*70a0*/  PRMT R10, R0, 0x5410, R3 ;  /* 0x00005410000a7816 */ /* 0x000fe40000000003 */
[----:B------:R-:W-:Y:S01]  /*70b0*/  SHF.R.U32.HI R3, RZ, 0x10, R4 ;  /* 0x00000010ff037819 */ /* 0x000fe20000011604 */
[----:B------:R-:W-:Y:S01]  /*70c0*/  FFMA.FTZ R4, R225, c[0x0][0x23c], -R16 ;  /* 0x00008f00e1047a23 */ /* 0x000fe20000010810 */
[----:B------:R-:W-:Y:S01]  /*70d0*/  LOP3.LUT R0, R5, UR15, R22, 0x96, !PT ;  /* 0x0000000f05007c12 */ /* 0x000fe2000f8e9616 */
[----:B------:R-:W-:Y:S01]  /*70e0*/  IMAD.MOV.U32 R225, RZ, RZ, R213 ;  /* 0x000000ffffe17224 */ /* 0x000fe200078e00d5 */
[----:B------:R-:W-:Y:S01]  /*70f0*/  LOP3.LUT R3, R3, 0xff, RZ, 0xc0, !PT ;  /* 0x000000ff03037812 */ /* 0x000fe200078ec0ff */
[----:B------:R2:W4:Y:S01]  /*7100*/  MUFU.EX2 R58, R4 ;  /* 0x00000004003a7308 */ /* 0x0005220000000800 */
[----:B-1----:R-:W-:Y:S01]  /*7110*/  SHF.R.U32.HI R6, RZ, 0x18, R0 ;  /* 0x00000018ff067819 */ /* 0x002fe20000011600 */
[----:B------:R-:W-:Y:S01]  /*7120*/  IMAD.MOV.U32 R213, RZ, RZ, R13 ;  /* 0x000000ffffd57224 */ /* 0x000fe200078e000d */
[----:B------:R-:W-:-:S02]  /*7130*/  PRMT R9, R3, 0x5410, R7 ;  /* 0x0000541003097816 */ /* 0x000fc40000000007 */
[C---:B------:R-:W-:Y:S02]  /*7140*/  LOP3.LUT R3, R0.reuse, 0xffff, RZ, 0xc0, !PT ;  /* 0x0000ffff00037812 */ /* 0x040fe400078ec0ff */
[----:B------:R-:W-:Y:S02]  /*7150*/  LOP3.LUT R7, R0, 0xff, RZ, 0xc0, !PT ;  /* 0x000000ff00077812 */ /* 0x000fe400078ec0ff */
[----:B------:R-:W-:Y:S01]  /*7160*/  SHF.R.U32.HI R5, RZ, 0x8, R3 ;  /* 0x00000008ff057819 */ /* 0x000fe20000011603 */
[----:B------:R-:W-:Y:S02]  /*7170*/  FFMA.FTZ R3, R237, c[0x0][0x23c], -R16 ;  /* 0x00008f00ed037a23 */ /* 0x000fe40000010810 */
[----:B------:R-:W-:Y:S01]  /*7180*/  IMAD.MOV.U32 R237, RZ, RZ, R252 ;  /* 0x000000ffffed7224 */ /* 0x000fe200078e00fc */
[----:B------:R-:W-:Y:S01]  /*7190*/  PRMT R8, R7, 0x5410, R5 ;  /* 0x0000541007087816 */ /* 0x000fe20000000005 */
[----:B------:R3:W-:Y:S01]  /*71a0*/  MUFU.EX2 R57, R3 ;  /* 0x0000000300397308 */ /* 0x0007e20000000800 */
[----:B--2---:R-:W-:-:S04]  /*71b0*/  SHF.R.U32.HI R4, RZ, 0x10, R0 ;  /* 0x00000010ff047819 */ /* 0x004fc80000011600 */
[----:B------:R-:W-:Y:S01]  /*71c0*/  LOP3.LUT R0, R4, 0xff, RZ, 0xc0, !PT ;  /* 0x000000ff04007812 */ /* 0x000fe200078ec0ff */
[----:B------:R-:W-:Y:S02]  /*71d0*/  FFMA.FTZ R4, R226, c[0x0][0x23c], -R16 ;  /* 0x00008f00e2047a23 */ /* 0x000fe40000010810 */
[----:B------:R-:W-:Y:S01]  /*71e0*/  IMAD.MOV.U32 R226, RZ, RZ, R251 ;  /* 0x000000ffffe27224 */ /* 0x000fe200078e00fb */
[----:B------:R-:W-:Y:S01]  /*71f0*/  PRMT R5, R0, 0x5410, R6 ;  /* 0x0000541000057816 */ /* 0x000fe20000000006 */
[----:B------:R-:W-:Y:S01]  /*7200*/  HSET2.LE.AND R0, R10, R249, PT ;  /* 0x000000f90a007233 */ /* 0x000fe20003803000 */
[----:B------:R1:W2:Y:S01]  /*7210*/  MUFU.EX2 R51, R4 ;  /* 0x0000000400337308 */ /* 0x0002a20000000800 */
[----:B------:R-:W-:Y:S01]  /*7220*/  FFMA.FTZ R10, R231, c[0x0][0x23c], -R19 ;  /* 0x00008f00e70a7a23 */ /* 0x000fe20000010813 */
[----:B---3--:R-:W-:-:S04]  /*7230*/  F2FP.BF16.PACK_AB R3, R134, R139 ;  /* 0x0000008b8603723e */ /* 0x008fc800000010ff */
        /* <DEDUP_REMOVED lines=18> */
[C---:B------:R-:W-:Y:S01]  /*7360*/  HMMA.16816.F32.BF16 R84, R4.reuse, R32, R96 ;  /* 0x000000200454723c */ /* 0x040fe20000041860 */
[----:B------:R-:W-:Y:S05]  /*7370*/  LDSM.16.MT88.4 R96, [R216+0xac00] ;  /* 0x00ac0000d860783b */ /* 0x000fea0000004200 */
[----:B------:R1:W2:Y:S02]  /*7380*/  MUFU.EX2 R46, R0 ;  /* 0x00000000002e7308 */ /* 0x0002a40000000800 */
[C---:B------:R-:W-:Y:S08]  /*7390*/  HMMA.16816.F32.BF16 R172, R4.reuse, R24, R172 ;  /* 0x0000001804ac723c */ /* 0x040ff000000418ac */
[----:B------:R-:W-:Y:S01]  /*73a0*/  HMMA.16816.F32.BF16 R24, R4, R26, R120 ;  /* 0x0000001a0418723c */ /* 0x000fe20000041878 */
[----:B------:R-:W3:Y:S01]  /*73b0*/  LDSM.16.MT88.4 R120, [R216+0xbc00] ;  /* 0x00bc0000d878783b */ /* 0x000ee20000004200 */
[----:B-1----:R-:W-:-:S06]  /*73c0*/  FFMA.FTZ R0, R229, c[0x0][0x23c], -R20 ;  /* 0x00008f00e5007a23 */ /* 0x002fcc0000010814 */
[C---:B------:R-:W-:Y:S01]  /*73d0*/  HMMA.16816.F32.BF16 R140, R4.reuse, R28, R80 ;  /* 0x0000001c048c723c */ /* 0x040fe20000041850 */
[----:B------:R-:W1:Y:S01]  /*73e0*/  LDSM.16.MT88.4 R80, [R218+0x9c00] ;  /* 0x009c0000da50783b */ /* 0x000e620000004200 */
[----:B------:R4:W-:Y:S06]  /*73f0*/  MUFU.EX2 R45, R0 ;  /* 0x00000000002d7308 */ /* 0x0009ec0000000800 */
[C---:B------:R-:W-:Y:S08]  /*7400*/  HMMA.16816.F32.BF16 R156, R4.reuse, R40, R156 ;  /* 0x00000028049c723c */ /* 0x040ff0000004189c */
[----:B------:R-:W-:Y:S01]  /*7410*/  HMMA.16816.F32.BF16 R164, R4, R52, R176 ;  /* 0x0000003404a4723c */ /* 0x000fe200000418b0 */
[----:B----4-:R-:W-:-:S05]  /*7420*/  LOP3.LUT R0, R47, UR5, R50, 0x96, !PT ;  /* 0x000000052f007c12 */ /* 0x010fca000f8e9632 */
[----:B------:R-:W-:Y:S02]  /*7430*/  IMAD.WIDE.U32 R8, R0, -0x2daee0ad, RZ ;  /* 0xd2511f5300087825 */ /* 0x000fe400078e00ff */
[C---:B------:R-:W-:Y:S02]  /*7440*/  HMMA.16816.F32.BF16 R28, R4.reuse, R30, R116 ;  /* 0x0000001e041c723c */ /* 0x040fe40000041874 */
[----:B------:R-:W-:Y:S01]  /*7450*/  FFMA.FTZ R0, R232, c[0x0][0x23c], -R19 ;  /* 0x00008f00e8007a23 */ /* 0x000fe20000010813 */
[C---:B------:R-:W-:Y:S02]  /*7460*/  LOP3.LUT R11, R8.reuse, 0xffff, RZ, 0xc0, !PT ;  /* 0x0000ffff080b7812 */ /* 0x040fe400078ec0ff */
[----:B------:R-:W-:Y:S01]  /*7470*/  LOP3.LUT R15, R8, 0xff, RZ, 0xc0, !PT ;  /* 0x000000ff080f7812 */ /* 0x000fe200078ec0ff */
[----:B------:R4:W1:Y:S01]  /*7480*/  MUFU.EX2 R36, R0 ;  /* 0x0000000000247308 */ /* 0x0008620000000800 */
[--C-:B------:R-:W-:Y:S01]  /*7490*/  SHF.R.U32.HI R12, RZ, 0x10, R8.reuse ;  /* 0x00000010ff0c7819 */ /* 0x100fe20000011608 */
[----:B------:R-:W-:Y:S01]  /*74a0*/  HMMA.16816.F32.BF16 R64, R4, R38, R64 ;  /* 0x000000260440723c */ /* 0x000fe20000041840 */
[----:B------:R-:W-:-:S02]  /*74b0*/  SHF.R.U32.HI R14, RZ, 0x18, R8 ;  /* 0x00000018ff0e7819 */ /* 0x000fc40000011608 */
[----:B------:R-:W-:-:S05]  /*74c0*/  SHF.R.U32.HI R11, RZ, 0x8, R11 ;  /* 0x00000008ff0b7819 */ /* 0x000fca000001160b */
[----:B------:R-:W-:Y:S01]  /*74d0*/  HMMA.16816.F32.BF16 R40, R4, R42, R68 ;  /* 0x0000002a0428723c */ /* 0x000fe20000041844 */
[----:B----4-:R-:W-:Y:S01]  /*74e0*/  LOP3.LUT R0, R9, UR14, R48, 0x96, !PT ;  /* 0x0000000e09007c12 */ /* 0x010fe2000f8e9630 */
        /* <DEDUP_REMOVED lines=14> */
[----:B----4-:R-:W-:Y:S01]  /*75d0*/  FFMA.FTZ R9, R234, c[0x0][0x23c], -R19 ;  /* 0x00008f00ea097a23 */ /* 0x010fe20000010813 */
[----:B------:R-:W-:Y:S02]  /*75e0*/  LOP3.LUT R128, R0, R3, RZ, 0xc0, !PT ;  /* 0x0000000300807212 */ /* 0x000fe400078ec0ff */
[----:B-1----:R-:W-:Y:S01]  /*75f0*/  F2FP.BF16.PACK_AB R3, R35, R36 ;  /* 0x000000242303723e */ /* 0x002fe200000010ff */
[----:B------:R1:W2:Y:S01]  /*7600*/  MUFU.EX2 R33, R9 ;  /* 0x0000000900217308 */ /* 0x0002a20000000800 */
[----:B------:R-:W-:Y:S01]  /*7610*/  HSET2.LE.AND R10, R10, R249, PT ;  /* 0x000000f90a0a7233 */ /* 0x000fe20003803000 */
[----:B-1----:R-:W-:-:S02]  /*7620*/  LOP3.LUT R9, R8, 0xff, RZ, 0xc0, !PT ;  /* 0x000000ff08097812 */ /* 0x002fc400078ec0ff */
[----:B------:R-:W-:Y:S02]  /*7630*/  PRMT R8, R15, 0x5410, R11 ;  /* 0x000054100f087816 */ /* 0x000fe4000000000b */
[----:B------:R-:W-:Y:S02]  /*7640*/  PRMT R9, R9, 0x5410, R13 ;  /* 0x0000541009097816 */ /* 0x000fe4000000000d */
[----:B--2---:R-:W-:Y:S01]  /*7650*/  F2FP.BF16.PACK_AB R11, R33, R34 ;  /* 0x00000022210b723e */ /* 0x004fe200000010ff */
        /* <DEDUP_REMOVED lines=10> */
[C---:B---3--:R-:W-:Y:S04]  /*7700*/  HMMA.16816.F32.BF16 R116, R128.reuse, R122, R168 ;  /* 0x0000007a8074723c */ /* 0x048fe800000418a8 */
[----:B------:R2:W-:Y:S04]  /*7710*/  MUFU.EX2 R15, R3 ;  /* 0x00000003000f7308 */ /* 0x0005e80000000800 */
[----:B------:R-:W-:Y:S01]  /*7720*/  HMMA.16816.F32.BF16 R76, R128, R82, R88 ;  /* 0x00000052804c723c */ /* 0x000fe20000041858 */
[----:B-1----:R-:W-:-:S04]  /*7730*/  FFMA.FTZ R0, R239, c[0x0][0x23c], -R17 ;  /* 0x00008f00ef007a23 */ /* 0x002fc80000010811 */
[----:B------:R1:W3:Y:S03]  /*7740*/  MUFU.EX2 R19, R0 ;  /* 0x0000000000137308 */ /* 0x0002e60000000800 */
[----:B------:R-:W-:Y:S01]  /*7750*/  HMMA.16816.F32.BF16 R88, R128, R96, R92 ;  /* 0x000000608058723c */ /* 0x000fe2000004185c */
[----:B--2---:R-:W-:-:S04]  /*7760*/  FFMA.FTZ R3, R242, c[0x0][0x23c], -R16 ;  /* 0x00008f00f2037a23 */ /* 0x004fc80000010810 */
[----:B------:R-:W-:Y:S03]  /*7770*/  MUFU.EX2 R14, R3 ;  /* 0x00000003000e7308 */ /* 0x000fe60000000800 */
        /* <DEDUP_REMOVED lines=17> */
[----:B------:R-:W-:Y:S01]  /*7890*/  LOP3.LUT R6, R4, 0xffff, RZ, 0xc0, !PT ;  /* 0x0000ffff04067812 */ /* 0x000fe200078ec0ff */
        /* <DEDUP_REMOVED lines=24> */
[----:B------:R-:W-:Y:S01]  /*7a20*/  F2FP.BF16.PACK_AB R0, R13, R15 ;  /* 0x0000000f0d00723e */ /* 0x000fe200000010ff */
[----:B------:R1:W5:Y:S01]  /*7a30*/  LDL.LU R221, [R1+0x64] ;  /* 0x0000640001dd7983 */ /* 0x0003620000300800 */
[----:B----4-:R-:W-:-:S02]  /*7a40*/  F2FP.BF16.PACK_AB R5, R251, R14 ;  /* 0x0000000efb05723e */ /* 0x010fc400000010ff */
[----:B------:R-:W-:Y:S01]  /*7a50*/  LOP3.LUT R169, R8, R0, RZ, 0xc0, !PT ;  /* 0x0000000008a97212 */ /* 0x000fe200078ec0ff */
[----:B------:R-:W-:Y:S01]  /*7a60*/  FADD.FTZ R0, R237, R226 ;  /* 0x000000e2ed007221 */ /* 0x000fe20000010000 */
[----:B------:R-:W-:Y:S01]  /*7a70*/  LOP3.LUT R171, R4, R5, RZ, 0xc0, !PT ;  /* 0x0000000504ab7212 */ /* 0x000fe200078ec0ff */
[----:B------:R-:W-:Y:S01]  /*7a80*/  FADD.FTZ R5, R217, R219 ;  /* 0x000000dbd9057221 */ /* 0x000fe20000010000 */
[----:B------:R-:W-:Y:S01]  /*7a90*/  LOP3.LUT R168, R6, R7, RZ, 0xc0, !PT ;  /* 0x0000000706a87212 */ /* 0x000fe200078ec0ff */
[----:B------:R-:W-:Y:S01]  /*7aa0*/  FADD.FTZ R6, R132, R133 ;  /* 0x0000008584067221 */ /* 0x000fe20000010000 */
[----:B------:R1:W5:Y:S01]  /*7ab0*/  LDL.LU R220, [R1+0x60] ;  /* 0x0000600001dc7983 */ /* 0x0003620000300800 */
[----:B------:R-:W-:Y:S01]  /*7ac0*/  FADD.FTZ R0, R246, R0 ;  /* 0x00000000f6007221 */ /* 0x000fe20000010000 */
[----:B------:R-:W-:Y:S01]  /*7ad0*/  HMMA.16816.F32.BF16 R128, R128, R22, R180 ;  /* 0x000000168080723c */ /* 0x000fe200000418b4 */
[----:B------:R-:W-:Y:S01]  /*7ae0*/  FADD.FTZ R3, R225, R3 ;  /* 0x00000003e1037221 */ /* 0x000fe20000010000 */
[----:B------:R1:W5:Y:S01]  /*7af0*/  LDL.LU R219, [R1+0x5c] ;  /* 0x00005c0001db7983 */ /* 0x0003620000300800 */
[----:B------:R-:W-:-:S02]  /*7b00*/  FADD.FTZ R5, R224, R5 ;  /* 0x00000005e0057221 */ /* 0x000fc40000010000 */
[----:B------:R-:W-:Y:S01]  /*7b10*/  FADD.FTZ R6, R186, R6 ;  /* 0x00000006ba067221 */ /* 0x000fe20000010000 */
[----:B------:R1:W5:Y:S01]  /*7b20*/  LDL.LU R217, [R1+0x58] ;  /* 0x0000580001d97983 */ /* 0x0003620000300800 */
[----:B------:R-:W-:Y:S01]  /*7b30*/  FADD.FTZ R0, R187, R0 ;  /* 0x00000000bb007221 */ /* 0x000fe20000010000 */
[C---:B------:R-:W-:Y:S01]  /*7b40*/  HMMA.16816.F32.BF16 R140, R168.reuse, R152, R140 ;  /* 0x00000098a88c723c */ /* 0x040fe2000004188c */
[----:B------:R-:W-:Y:S01]  /*7b50*/  FADD.FTZ R3, R223, R3 ;  /* 0x00000003df037221 */ /* 0x000fe20000010000 */
[----:B------:R1:W5:Y:S01]  /*7b60*/  LDL.LU R133, [R1+0x54] ;  /* 0x0000540001857983 */ /* 0x0003620000300800 */
[----:B------:R-:W-:Y:S02]  /*7b70*/  FADD.FTZ R5, R236, R5 ;  /* 0x00000005ec057221 */ /* 0x000fe40000010000 */
[----:B------:R-:W-:Y:S01]  /*7b80*/  FADD.FTZ R6, R192, R6 ;  /* 0x00000006c0067221 */ /* 0x000fe20000010000 */
[----:B------:R1:W5:Y:S01]  /*7b90*/  LDL.LU R132, [R1+0x50] ;  /* 0x0000500001847983 */ /* 0x0003620000300800 */
[----:B------:R-:W-:Y:S01]  /*7ba0*/  FADD.FTZ R4, R193, R0 ;  /* 0x00000000c1047221 */ /* 0x000fe20000010000 */
[----:B------:R-:W2:Y:S01]  /*7bb0*/  LDC.U8 R246, c[0x0][0x2d8] ;  /* 0x0000b600fff67b82 */ /* 0x000ea20000000000 */
        /* <DEDUP_REMOVED lines=20> */
[----:B------:R-:W-:Y:S03]  /*7d00*/  HMMA.16816.F32.BF16 R152, R168, R154, R28 ;  /* 0x0000009aa898723c */ /* 0x000fe6000004181c */
[----:B------:R-:W-:-:S04]  /*7d10*/  FADD.FTZ R0, R211, R0 ;  /* 0x00000000d3007221 */ /* 0x000fc80000010000 */
[----:B------:R-:W-:Y:S01]  /*7d20*/  FADD.FTZ R0, R213, R0 ;  /* 0x00000000d5007221 */ /* 0x000fe20000010000 */
[----:B------:R-:W-:Y:S03]  /*7d30*/  HMMA.16816.F32.BF16 R80, R168, R82, R24 ;  /* 0x00000052a850723c */ /* 0x000fe60000041818 */
[----:B------:R-:W-:-:S04]  /*7d40*/  FADD.FTZ R0, R215, R0 ;  /* 0x00000000d7007221 */ /* 0x000fc80000010000 */
[----:B------:R-:W-:Y:S01]  /*7d50*/  FADD.FTZ R0, R36, R0 ;  /* 0x0000000024007221 */ /* 0x000fe20000010000 */
[C---:B------:R-:W-:Y:S03]  /*7d60*/  HMMA.16816.F32.BF16 R96, R168.reuse, R98, R60 ;  /* 0x00000062a860723c */ /* 0x040fe6000004183c */
        /* <DEDUP_REMOVED lines=10> */
[----:B------:R1:W-:Y:S01]  /*7e10*/  STL [R1], R0 ;  /* 0x0000000001007387 */ /* 0x0003e20000100800 */
        /* <DEDUP_REMOVED lines=18> */
[----:B------:R-:W-:Y:S02]  /*7f40*/  FADD.FTZ R251, R251, R4 ;  /* 0x00000004fbfb7221 */ /* 0x000fe40000010000 */
[----:B------:R-:W-:-:S03]  /*7f50*/  FADD.FTZ R252, R252, R3 ;  /* 0x00000003fcfc7221 */ /* 0x000fc60000010000 */
[----:B------:R-:W-:Y:S01]  /*7f60*/  HMMA.16816.F32.BF16 R168, R168, R22, R52 ;  /* 0x00000016a8a8723c */ /* 0x000fe20000041834 */
[----:B------:R-:W-:Y:S07]  /*7f70*/  @!P5 BRA `(.L_x_450) ;  /* 0x000053200000d947 */ /* 0x000fee0003800000 */
[----:B-12---:R-:W2:Y:S01]  /*7f80*/  LDL.LU R214, [R1+0x48] ;  /* 0x0000480001d67983 */ /* 0x006ea20000300800 */
[----:B------:R-:W-:Y:S01]  /*7f90*/  LEA.HI.SX32 R223, R248, 0xfffffffe, 0x1a ;  /* 0xfffffffef8df7811 */ /* 0x000fe200078fd2ff */
[----:B------:R-:W-:Y:S02]  /*7fa0*/  IMAD.MOV.U32 R3, RZ, RZ, R137 ;  /* 0x000000ffff037224 */ /* 0x000fe400078e0089 */
[----:B------:R-:W1:Y:S01]  /*7fb0*/  S2R R215, SR_TID.X ;  /* 0x0000000000d77919 */ /* 0x000e620000002100 */
[----:B------:R-:W-:Y:S02]  /*7fc0*/  IMAD.MOV.U32 R0, RZ, RZ, R138 ;  /* 0x000000ffff007224 */ /* 0x000fe400078e008a */
[----:B------:R-:W-:Y:S01]  /*7fd0*/  IMAD.MOV.U32 R139, RZ, RZ, R2 ;  /* 0x000000ffff8b7224 */ /* 0x000fe200078e0002 */
[----:B------:R-:W3:Y:S01]  /*7fe0*/  LDL.64 R210, [R1+0x18] ;  /* 0x0000180001d27983 */ /* 0x000ee20000100a00 */
[----:B------:R-:W-:-:S03]  /*7ff0*/  IMAD.MOV.U32 R135, RZ, RZ, R136 ;  /* 0x000000ffff877224 */ /* 0x000fc600078e0088 */
[----:B------:R-:W4:Y:S01]  /*8000*/  LDL R212, [R1+0x3c] ;  /* 0x00003c0001d47983 */ /* 0x000f220000100800 */
[----:B-1----:R-:W-:-:S05]  /*8010*/  LOP3.LUT R215, R215, 0x3, RZ, 0xc0, !PT ;  /* 0x00000003d7d77812 */ /* 0x002fca00078ec0ff */
[----:B--2---:R-:W-:Y:S02]  /*8020*/  IMAD R244, R215, -0x2, R214 ;  /* 0xfffffffed7f47824 */ /* 0x004fe400078e02d6 */
[----:B------:R-:W2:Y:S01]  /*8030*/  LDL R214, [R1+0x40] ;  /* 0x0000400001d67983 */ /* 0x000ea20000100800 */
[C---:B------:R-:W-:Y:S01]  /*8040*/  IADD3 R213, R247.reuse, 0x4, RZ ;  /* 0x00000004f7d57810 */ /* 0x040fe20007ffe0ff */
[----:B------:R-:W-:Y:S01]  /*8050*/  IMAD.WIDE.U32 R6, R247, -0x326172a9, RZ ;  /* 0xcd9e8d57f7067825 */ /* 0x000fe200078e00ff */
[----:B------:R-:W-:Y:S01]  /*8060*/  PRMT R245, R246, 0x7054, R246 ;  /* 0x00007054f6f57816 */ /* 0x000fe200000000f6 */
[----:B------:R-:W2:Y:S01]  /*8070*/  LDL.LU R215, [R1+0x4c] ;  /* 0x00004c0001d77983 */ /* 0x000ea20000300800 */
[----:B-----5:R-:W-:Y:S01]  /*8080*/  IADD3 R244, R133, R244, -R235 ;  /* 0x000000f485f47210 */ /* 0x020fe20007ffe8eb */
[----:B------:R-:W-:Y:S02]  /*8090*/  IMAD.WIDE.U32 R4, R213, -0x326172a9, RZ ;  /* 0xcd9e8d57d5047825 */ /* 0x000fe400078e00ff */
[----:B------:R1:W-:Y:S04]  /*80a0*/  STL.64 [R1+0x10], R6 ;  /* 0x0000100601007387 */ /* 0x0003e80000100a00 */
[----:B------:R1:W-:Y:S01]  /*80b0*/  STL.64 [R1+0x8], R4 ;  /* 0x0000080401007387 */ /* 0x0003e20000100a00 */
[----:B------:R-:W-:-:S02]  /*80c0*/  LOP3.LUT R248, R7, R184, RZ, 0x3c, !PT ;  /* 0x000000b807f87212 */ /* 0x000fc400078e3cff */
[----:B------:R-:W-:Y:S02]  /*80d0*/  LOP3.LUT R246, R5, R184, RZ, 0x3c, !PT ;  /* 0x000000b805f67212 */ /* 0x000fe400078e3cff */
[----:B---3--:R-:W-:Y:S01]  /*80e0*/  ISETP.GE.AND P4, PT, R210, c[0x0][0x220], PT ;  /* 0x00008800d2007a0c */ /* 0x008fe20003f86270 */
[----:B------:R-:W-:Y:S01]  /*80f0*/  IMAD.WIDE.U32 R248, R248, -0x2daee0ad, RZ ;  /* 0xd2511f53f8f87825 */ /* 0x000fe200078e00ff */
[----:B----4-:R-:W-:-:S03]  /*8100*/  ISETP.GE.AND P3, PT, R212, c[0x0][0x220], PT ;  /* 0x00008800d4007a0c */ /* 0x010fc60003f66270 */
[----:B------:R-:W-:Y:S01]  /*8110*/  IMAD.WIDE.U32 R246, R246, -0x2daee0ad, RZ ;  /* 0xd2511f53f6f67825 */ /* 0x000fe200078e00ff */
[----:B--2---:R-:W-:-:S03]  /*8120*/  ISETP.GE.AND P2, PT, R214, c[0x0][0x220], PT ;  /* 0x00008800d6007a0c */ /* 0x004fc60003f46270 */
[----:B------:R-:W-:Y:S01]  /*8130*/  IMAD.WIDE.U32 R242, R215, -0x2daee0ad, RZ ;  /* 0xd2511f53d7f27825 */ /* 0x000fe200078e00ff */
[----:B-1----:R-:W-:Y:S05]  /*8140*/  BRA `(.L_x_451) ;  /* 0x000003a000007947 */ /* 0x002fea0003800000 */
.L_x_453:
        /* <DEDUP_REMOVED lines=58> */
.L_x_451:
        /* <DEDUP_REMOVED lines=37> */
[C---:B------:R-:W-:Y:S02]  /*8740*/  @!P2 LEA R8, P0, R4.reuse, c[0x0][0x170], 0x1 ;  /* 0x00005c000408aa11 */ /* 0x040fe400078008ff */
        /* <DEDUP_REMOVED lines=23> */
[----:B-1----:R-:W1:Y:S06]  /*88c0*/  LDSM.16.M88.4 R16, [R217+0x6000] ;  /* 0x00600000d910783b */ /* 0x002e6c0000000200 */
[----:B------:R-:W3:Y:S06]  /*88d0*/  LDSM.16.M88.4 R60, [R220+0x1000] ;  /* 0x00100000dc3c783b */ /* 0x000eec0000000200 */
[----:B------:R-:W4:Y:S06]  /*88e0*/  LDSM.16.M88.4 R32, [R217+0x6400] ;  /* 0x00640000d920783b */ /* 0x000f2c0000000200 */
[----:B------:R-:W0:Y:S06]  /*88f0*/  LDGDEPBAR ;  /* 0x00000000000079af */ /* 0x000e2c0000000000 */
[----:B------:R-:W5:Y:S06]  /*8900*/  LDSM.16.M88.4 R48, [R217+0x6800] ;  /* 0x00680000d930783b */ /* 0x000f6c0000000200 */
[----:B------:R-:W4:Y:S06]  /*8910*/  LDSM.16.M88.4 R172, [R217+0x6c00] ;  /* 0x006c0000d9ac783b */ /* 0x000f2c0000000200 */
[----:B------:R-:W-:Y:S01]  /*8920*/  LDSM.16.M88.4 R176, [R221] ;  /* 0x00000000ddb0783b */ /* 0x000fe20000000200 */
[-C--:B-1----:R-:W-:Y:S05]  /*8930*/  HMMA.16816.F32.BF16 R4, R64, R16.reuse, RZ ;  /* 0x000000104004723c */ /* 0x082fea00000418ff */
[----:B------:R-:W1:Y:S03]  /*8940*/  LDSM.16.M88.4 R180, [R219+0x6000] ;  /* 0x00600000dbb4783b */ /* 0x000e660000000200 */
[C---:B---3--:R-:W-:Y:S03]  /*8950*/  HMMA.16816.F32.BF16 R8, R60.reuse, R16, RZ ;  /* 0x000000103c08723c */ /* 0x048fe600000418ff */
[----:B------:R-:W3:Y:S06]  /*8960*/  LDSM.16.M88.4 R184, [R221+0x1000] ;  /* 0x00100000ddb8783b */ /* 0x000eec0000000200 */
[----:B------:R-:W1:Y:S01]  /*8970*/  LDSM.16.M88.4 R188, [R219+0x6400] ;  /* 0x00640000dbbc783b */ /* 0x000e620000000200 */
[-C--:B--2---:R-:W-:Y:S05]  /*8980*/  HMMA.16816.F32.BF16 R12, R60, R18.reuse, RZ ;  /* 0x000000123c0c723c */ /* 0x084fea00000418ff */
[----:B------:R-:W2:Y:S03]  /*8990*/  LDSM.16.M88.4 R192, [R219+0x6800] ;  /* 0x00680000dbc0783b */ /* 0x000ea60000000200 */
        /* <DEDUP_REMOVED lines=18> */
[----:B------:R-:W4:Y:S07]  /*8ac0*/  LDSM.16.M88.4 R172, [R220+0x2000] ;  /* 0x00200000dcac783b */ /* 0x000f2e0000000200 */
[-C--:B-1----:R-:W-:Y:S08]  /*8ad0*/  HMMA.16816.F32.BF16 R4, R176, R180.reuse, R4 ;  /* 0x000000b4b004723c */ /* 0x082ff00000041804 */
[C---:B---3--:R-:W-:Y:S08]  /*8ae0*/  HMMA.16816.F32.BF16 R8, R184.reuse, R180, R8 ;  /* 0x000000b4b808723c */ /* 0x048ff00000041808 */
        /* <DEDUP_REMOVED lines=18> */
[----:B------:R-:W3:Y:S06]  /*8c10*/  LDSM.16.M88.4 R176, [R221+0x2000] ;  /* 0x00200000ddb0783b */ /* 0x000eec0000000200 */
[----:B------:R-:W5:Y:S01]  /*8c20*/  LDSM.16.M88.4 R196, [R221+0x3000] ;  /* 0x00300000ddc4783b */ /* 0x000f620000000200 */
        /* <DEDUP_REMOVED lines=22> */
[-C--:B---3--:R-:W-:Y:S08]  /*8d90*/  HMMA.16816.F32.BF16 R4, R176, R192.reuse, R4 ;  /* 0x000000c0b004723c */ /* 0x088ff00000041804 */
[C---:B-----5:R-:W-:Y:S08]  /*8da0*/  HMMA.16816.F32.BF16 R8, R196.reuse, R192, R8 ;  /* 0x000000c0c408723c */ /* 0x060ff00000041808 */
[-C--:B------:R-:W-:Y:S08]  /*8db0*/  HMMA.16816.F32.BF16 R12, R196, R194.reuse, R12 ;  /* 0x000000c2c40c723c */ /* 0x080ff0000004180c */
[C---:B------:R-:W-:Y:S01]  /*8dc0*/  HMMA.16816.F32.BF16 R16, R176.reuse, R194, R16 ;  /* 0x000000c2b010723c */ /* 0x040fe20000041810 */
[----:B------:R-:W3:Y:S07]  /*8dd0*/  LDSM.16.M88.4 R192, [R217+0x8800] ;  /* 0x00880000d9c0783b */ /* 0x000eee0000000200 */
[-C--:B----4-:R-:W-:Y:S08]  /*8de0*/  HMMA.16816.F32.BF16 R20, R176, R200.reuse, R20 ;  /* 0x000000c8b014723c */ /* 0x090ff00000041814 */
        /* <DEDUP_REMOVED lines=14> */
[----:B------:R-:W5:Y:S06]  /*8ed0*/  LDSM.16.M88.4 R176, [R221+0x4000] ;  /* 0x00400000ddb0783b */ /* 0x000f6c0000000200 */
        /* <DEDUP_REMOVED lines=37> */
.L_x_452:
[----:B------:R-:W-:Y:S01]  /*9130*/  IMAD R133, R223, -0x40, R244 ;  /* 0xffffffc0df857824 */ /* 0x000fe200078e02f4 */
[----:B------:R-:W2:Y:S01]  /*9140*/  LDL.64 R208, [R1+0x8] ;  /* 0x0000080001d07983 */ /* 0x000ea20000100a00 */
[----:B-1----:R-:W-:Y:S03]  /*9150*/  IMAD.MOV.U32 R176, RZ, RZ, -0x40 ;  /* 0xffffffc0ffb07424 */ /* 0x002fe600078e00ff */
[----:B------:R-:W-:Y:S01]  /*9160*/  IADD3 R134, R133, -0x9, RZ ;  /* 0xfffffff785867810 */ /* 0x000fe20007ffe0ff */
[----:B------:R-:W-:Y:S01]  /*9170*/  IMAD R176, R223, R176, 0x40 ;  /* 0x00000040dfb07424 */ /* 0x000fe200078e02b0 */
[C---:B------:R-:W-:Y:S01]  /*9180*/  IADD3 R2, R133.reuse, -0x1, RZ ;  /* 0xffffffff85027810 */ /* 0x040fe20007ffe0ff */
[----:B------:R-:W3:Y:S01]  /*9190*/  LDL.64 R206, [R1+0x10] ;  /* 0x0000100001ce7983 */ /* 0x000ee20000100a00 */
[----:B------:R-:W-:Y:S02]  /*91a0*/  ISETP.GE.AND P6, PT, R134, RZ, PT ;  /* 0x000000ff8600720c */ /* 0x000fe40003fc6270 */
[C---:B------:R-:W-:Y:S02]  /*91b0*/  IADD3 R138, R133.reuse, -0x38, RZ ;  /* 0xffffffc8858a7810 */ /* 0x040fe40007ffe0ff */
[----:B------:R-:W-:Y:S02]  /*91c0*/  ISETP.GE.AND P1, PT, R2, RZ, PT ;  /* 0x000000ff0200720c */ /* 0x000fe40003f26270 */
[C---:B------:R-:W-:Y:S02]  /*91d0*/  IADD3 R137, R133.reuse, -0x10, RZ ;  /* 0xfffffff085897810 */ /* 0x040fe40007ffe0ff */
[C---:B------:R-:W-:Y:S02]  /*91e0*/  IADD3 R174, R133.reuse, -0x19, RZ ;  /* 0xffffffe785ae7810 */ /* 0x040fe40007ffe0ff */
[C---:B------:R-:W-:Y:S02]  /*91f0*/  IADD3 R136, R133.reuse, -0x8, RZ ;  /* 0xfffffff885887810 */ /* 0x040fe40007ffe0ff */
[C---:B------:R-:W-:Y:S02]  /*9200*/  IADD3 R175, R133.reuse, -0x18, RZ ;  /* 0xffffffe885af7810 */ /* 0x040fe40007ffe0ff */
[C---:B------:R-:W-:Y:S02]  /*9210*/  @!P6 IADD3 R134, -R133.reuse, 0x9, RZ ;  /* 0x000000098586e810 */ /* 0x040fe40007ffe1ff */
[----:B------:R-:W-:Y:S02]  /*9220*/  ISETP.GE.AND P6, PT, R138, RZ, PT ;  /* 0x000000ff8a00720c */ /* 0x000fe40003fc6270 */
[----:B------:R-:W-:Y:S01]  /*9230*/  I2F R194, R134 ;  /* 0x0000008600c27306 */ /* 0x000fe20000201400 */
[----:B------:R-:W-:Y:S02]  /*9240*/  @!P1 IADD3 R2, -R133, 0x1, RZ ;  /* 0x0000000185029810 */ /* 0x000fe40007ffe1ff */
[----:B------:R-:W-:Y:S02]  /*9250*/  ISETP.GE.AND P1, PT, R137, RZ, PT ;  /* 0x000000ff8900720c */ /* 0x000fe40003f26270 */
[----:B------:R-:W-:Y:S02]  /*9260*/  ISETP.GE.AND P0, PT, R136, RZ, PT ;  /* 0x000000ff8800720c */ /* 0x000fe40003f06270 */
[C---:B------:R-:W-:Y:S02]  /*9270*/  IADD3 R177, R133.reuse, -0x28, RZ ;  /* 0xffffffd885b17810 */ /* 0x040fe40007ffe0ff */
[C---:B------:R-:W-:Y:S01]  /*9280*/  IADD3 R179, R133.reuse, -0x20, RZ ;  /* 0xffffffe085b37810 */ /* 0x040fe20007ffe0ff */
[----:B------:R1:W-:Y:S01]  /*9290*/  I2F R196, R2 ;  /* 0x0000000200c47306 */ /* 0x0003e20000201400 */
[C---:B------:R-:W-:Y:S02]  /*92a0*/  @!P6 IADD3 R138, -R133.reuse, 0x38, RZ ;  /* 0x00000038858ae810 */ /* 0x040fe40007ffe1ff */
[----:B------:R-:W-:Y:S02]  /*92b0*/  ISETP.GE.AND P6, PT, R174, RZ, PT ;  /* 0x000000ffae00720c */ /* 0x000fe40003fc6270 */
[C---:B------:R-:W-:Y:S02]  /*92c0*/  IADD3 R187, R133.reuse, -0x31, RZ ;  /* 0xffffffcf85bb7810 */ /* 0x040fe40007ffe0ff */
[----:B------:R-:W-:Y:S02]  /*92d0*/  @!P1 IADD3 R137, -R133, 0x10, RZ ;  /* 0x0000001085899810 */ /* 0x000fe40007ffe1ff */
[----:B------:R-:W-:Y:S01]  /*92e0*/  ISETP.GE.AND P1, PT, R175, RZ, PT ;  /* 0x000000ffaf00720c */ /* 0x000fe20003f26270 */
[----:B------:R-:W-:Y:S01]  /*92f0*/  I2F R204, R138 ;  /* 0x0000008a00cc7306 */ /* 0x000fe20000201400 */
[C---:B------:R-:W-:Y:S02]  /*9300*/  @!P0 IADD3 R136, -R133.reuse, 0x8, RZ ;  /* 0x0000000885888810 */ /* 0x040fe40007ffe1ff */
[C---:B------:R-:W-:Y:S02]  /*9310*/  IADD3 R178, R133.reuse, -0x21, RZ ;  /* 0xffffffdf85b27810 */ /* 0x040fe40007ffe0ff */
[C---:B------:R-:W-:Y:S02]  /*9320*/  IADD3 R183, R133.reuse, -0x29, RZ ;  /* 0xffffffd785b77810 */ /* 0x040fe40007ffe0ff */
[----:B------:R-:W-:Y:S02]  /*9330*/  @!P6 IADD3 R174, -R133, 0x19, RZ ;  /* 0x0000001985aee810 */ /* 0x000fe40007ffe1ff */
[----:B------:R-:W-:Y:S01]  /*9340*/  ISETP.GE.AND P6, PT, R177, RZ, PT ;  /* 0x000000ffb100720c */ /* 0x000fe20003fc6270 */
[----:B------:R4:W-:Y:S01]  /*9350*/  I2F R195, R136 ;  /* 0x0000008800c37306 */ /* 0x0009e20000201400 */
[C---:B------:R-:W-:Y:S02]  /*9360*/  IADD3 R172, R133.reuse, -0x11, RZ ;  /* 0xffffffef85ac7810 */ /* 0x040fe40007ffe0ff */
[----:B------:R-:W-:Y:S01]  /*9370*/  @!P1 IADD3 R175, -R133, 0x18, RZ ;  /* 0x0000001885af9810 */ /* 0x000fe20007ffe1ff */
[----:B-1----:R-:W-:Y:S01]  /*9380*/  IMAD.IADD R2, R244, 0x1, R176 ;  /* 0x00000001f4027824 */ /* 0x002fe200078e02b0 */
[----:B------:R-:W-:Y:S02]  /*9390*/  ISETP.GE.AND P1, PT, R179, RZ, PT ;  /* 0x000000ffb300720c */ /* 0x000fe40003f26270 */
[----:B------:R-:W-:Y:S02]  /*93a0*/  ISETP.GE.AND P0, PT, R172, RZ, PT ;  /* 0x000000ffac00720c */ /* 0x000fe40003f06270 */
[C---:B------:R-:W-:Y:S01]  /*93b0*/  IADD3 R188, R133.reuse, 0x37, RZ ;  /* 0x0000003785bc7810 */ /* 0x040fe20007ffe0ff */
[----:B------:R-:W-:Y:S01]  /*93c0*/  I2F R193, R137 ;  /* 0x0000008900c17306 */ /* 0x000fe20000201400 */
[C---:B------:R-:W-:Y:S02]  /*93d0*/  IADD3 R173, R133.reuse, -0x39, RZ ;  /* 0xffffffc785ad7810 */ /* 0x040fe40007ffe0ff */
[----:B------:R-:W-:Y:S02]  /*93e0*/  @!P6 IADD3 R177, -R133, 0x28, RZ ;  /* 0x0000002885b1e810 */ /* 0x000fe40007ffe1ff */
[----:B------:R-:W-:Y:S02]  /*93f0*/  ISETP.GE.AND P6, PT, R187, RZ, PT ;  /* 0x000000ffbb00720c */ /* 0x000fe40003fc6270 */
[C---:B------:R-:W-:Y:S02]  /*9400*/  IADD3 R189, R133.reuse, 0x3f, RZ ;  /* 0x0000003f85bd7810 */ /* 0x040fe40007ffe0ff */
[----:B------:R-:W-:Y:S01]  /*9410*/  @!P1 IADD3 R179, -R133, 0x20, RZ ;  /* 0x0000002085b39810 */ /* 0x000fe20007ffe1ff */
[----:B------:R-:W-:Y:S01]  /*9420*/  I2F R191, R175 ;  /* 0x000000af00bf7306 */ /* 0x000fe20000201400 */
[----:B------:R-:W-:Y:S02]  /*9430*/  ISETP.GE.AND P1, PT, R183, RZ, PT ;  /* 0x000000ffb700720c */ /* 0x000fe40003f26270 */
[----:B------:R-:W-:Y:S02]  /*9440*/  @!P0 IADD3 R172, -R133, 0x11, RZ ;  /* 0x0000001185ac8810 */ /* 0x000fe40007ffe1ff */
[----:B------:R-:W-:Y:S02]  /*9450*/  ISETP.GE.AND P0, PT, R173, RZ, PT ;  /* 0x000000ffad00720c */ /* 0x000fe40003f06270 */
[C---:B----4-:R-:W-:Y:S02]  /*9460*/  IADD3 R136, R133.reuse, 0x8, RZ ;  /* 0x0000000885887810 */ /* 0x050fe40007ffe0ff */
[C---:B------:R-:W-:Y:S01]  /*9470*/  @!P6 IADD3 R187, -R133.reuse, 0x31, RZ ;  /* 0x0000003185bbe810 */ /* 0x040fe20007ffe1ff */
[----:B------:R1:W-:Y:S01]  /*9480*/  I2F R190, R174 ;  /* 0x000000ae00be7306 */ /* 0x0003e20000201400 */
[----:B------:R-:W-:Y:S02]  /*9490*/  ISETP.GE.AND P6, PT, R188, RZ, PT ;  /* 0x000000ffbc00720c */ /* 0x000fe40003fc6270 */
[C---:B------:R-:W-:Y:S02]  /*94a0*/  IADD3 R134, -R133.reuse, -0x8, RZ ;  /* 0xfffffff885867810 */ /* 0x040fe40007ffe1ff */
[----:B------:R-:W-:Y:S02]  /*94b0*/  @!P1 IADD3 R183, -R133, 0x29, RZ ;  /* 0x0000002985b79810 */ /* 0x000fe40007ffe1ff */
[----:B------:R-:W-:Y:S02]  /*94c0*/  ISETP.GE.AND P1, PT, R189, RZ, PT ;  /* 0x000000ffbd00720c */ /* 0x000fe40003f26270 */
[C---:B------:R-:W-:Y:S01]  /*94d0*/  IADD3 R185, R133.reuse, 0x30, RZ ;  /* 0x0000003085b97810 */ /* 0x040fe20007ffe0ff */
[----:B------:R-:W-:Y:S01]  /*94e0*/  I2F R192, R172 ;  /* 0x000000ac00c07306 */ /* 0x000fe20000201400 */
[C---:B------:R-:W-:Y:S02]  /*94f0*/  @!P0 IADD3 R173, -R133.reuse, 0x39, RZ ;  /* 0x0000003985ad8810 */ /* 0x040fe40007ffe1ff */
[----:B------:R-:W-:Y:S02]  /*9500*/  ISETP.GE.AND P0, PT, R178, RZ, PT ;  /* 0x000000ffb200720c */ /* 0x000fe40003f06270 */
[----:B------:R-:W-:Y:S02]  /*9510*/  @!P6 IADD3 R188, -R2, 0x9, RZ ;  /* 0x0000000902bce810 */ /* 0x000fe40007ffe1ff */
[----:B------:R-:W-:Y:S02]  /*9520*/  ISETP.GE.AND P6, PT, R136, RZ, PT ;  /* 0x000000ff8800720c */ /* 0x000fe40003fc6270 */
[C---:B------:R-:W-:Y:S01]  /*9530*/  IADD3 R182, R133.reuse, -0x30, RZ ;  /* 0xffffffd085b67810 */ /* 0x040fe20007ffe0ff */
[----:B------:R-:W-:Y:S01]  /*9540*/  I2F R203, R173 ;  /* 0x000000ad00cb7306 */ /* 0x000fe20000201400 */
[----:B------:R-:W-:Y:S02]  /*9550*/  SEL R134, R134, R136, !P6 ;  /* 0x0000008886867207 */ /* 0x000fe40007000000 */
[C---:B------:R-:W-:Y:S02]  /*9560*/  IADD3 R176, R133.reuse, 0x20, RZ ;  /* 0x0000002085b07810 */ /* 0x040fe40007ffe0ff */
[C---:B-1----:R-:W-:Y:S02]  /*9570*/  IADD3 R174, R133.reuse, 0x18, RZ ;  /* 0x0000001885ae7810 */ /* 0x042fe40007ffe0ff */
[----:B------:R-:W-:Y:S02]  /*9580*/  @!P0 IADD3 R178, -R133, 0x21, RZ ;  /* 0x0000002185b28810 */ /* 0x000fe40007ffe1ff */
[----:B------:R-:W-:Y:S01]  /*9590*/  IABS R138, R2 ;  /* 0x00000002008a7213 */ /* 0x000fe20000000000 */
[----:B------:R1:W-:Y:S01]  /*95a0*/  I2F R201, R134 ;  /* 0x0000008600c97306 */ /* 0x0003e20000201400 */
[----:B------:R-:W-:Y:S02]  /*95b0*/  @!P1 IADD3 R189, -R2, 0x1, RZ ;  /* 0x0000000102bd9810 */ /* 0x000fe40007ffe1ff */
[----:B------:R-:W-:Y:S02]  /*95c0*/  ISETP.GE.AND P1, PT, R185, RZ, PT ;  /* 0x000000ffb900720c */ /* 0x000fe40003f26270 */
[C---:B------:R-:W-:Y:S02]  /*95d0*/  IADD3 R184, R133.reuse, 0x28, RZ ;  /* 0x0000002885b87810 */ /* 0x040fe40007ffe0ff */
[----:B------:R-:W-:Y:S02]  /*95e0*/  ISETP.GE.AND P0, PT, R182, RZ, PT ;  /* 0x000000ffb600720c */ /* 0x000fe40003f06270 */
[C---:B------:R-:W-:Y:S01]  /*95f0*/  IADD3 R186, R133.reuse, 0x38, RZ ;  /* 0x0000003885ba7810 */ /* 0x040fe20007ffe0ff */
[----:B------:R4:W-:Y:S01]  /*9600*/  I2F R197, R138 ;  /* 0x0000008a00c57306 */ /* 0x0009e20000201400 */
[C---:B------:R-:W-:Y:S02]  /*9610*/  IADD3 R137, -R133.reuse, -0x7, RZ ;  /* 0xfffffff985897810 */ /* 0x040fe40007ffe1ff */
[C---:B------:R-:W-:Y:S02]  /*9620*/  IADD3 R181, R133.reuse, 0x2f, RZ ;  /* 0x0000002f85b57810 */ /* 0x040fe40007ffe0ff */
[C---:B------:R-:W-:Y:S02]  /*9630*/  IADD3 R180, R133.reuse, 0x27, RZ ;  /* 0x0000002785b47810 */ /* 0x040fe40007ffe0ff */
[----:B------:R-:W-:Y:S02]  /*9640*/  @!P1 IADD3 R185, -R2, 0x10, RZ ;  /* 0x0000001002b99810 */ /* 0x000fe40007ffe1ff */
[----:B------:R-:W-:Y:S01]  /*9650*/  ISETP.GE.AND P1, PT, R184, RZ, PT ;  /* 0x000000ffb800720c */ /* 0x000fe20003f26270 */
[----:B------:R-:W-:Y:S01]  /*9660*/  I2F R177, R177 ;  /* 0x000000b100b17306 */ /* 0x000fe20000201400 */
[C---:B------:R-:W-:Y:S02]  /*9670*/  @!P0 IADD3 R182, -R133.reuse, 0x30, RZ ;  /* 0x0000003085b68810 */ /* 0x040fe40007ffe1ff */
[----:B------:R-:W-:Y:S02]  /*9680*/  ISETP.GE.AND P0, PT, R186, RZ, PT ;  /* 0x000000ffba00720c */ /* 0x000fe40003f06270 */
[C---:B-1----:R-:W-:Y:S02]  /*9690*/  IADD3 R134, R133.reuse, 0x7, RZ ;  /* 0x0000000785867810 */ /* 0x042fe40007ffe0ff */
[C---:B------:R-:W-:Y:S02]  /*96a0*/  IADD3 R175, R133.reuse, 0x1f, RZ ;  /* 0x0000001f85af7810 */ /* 0x040fe40007ffe0ff */
[----:B------:R-:W-:Y:S01]  /*96b0*/  IADD3 R173, R133, 0x17, RZ ;  /* 0x0000001785ad7810 */ /* 0x000fe20007ffe0ff */
[----:B------:R-:W-:Y:S01]  /*96c0*/  I2F R179, R179 ;  /* 0x000000b300b37306 */ /* 0x000fe20000201400 */
[----:B------:R-:W-:Y:S02]  /*96d0*/  IABS R205, R133 ;  /* 0x0000008500cd7213 */ /* 0x000fe40000000000 */
[----:B------:R-:W-:Y:S02]  /*96e0*/  @!P1 IADD3 R184, -R2, 0x18, RZ ;  /* 0x0000001802b89810 */ /* 0x000fe40007ffe1ff */
[----:B------:R-:W-:Y:S02]  /*96f0*/  ISETP.GE.AND P1, PT, R134, RZ, PT ;  /* 0x000000ff8600720c */ /* 0x000fe40003f26270 */
[C---:B------:R-:W-:Y:S02]  /*9700*/  @!P0 IADD3 R186, -R2.reuse, 0x8, RZ ;  /* 0x0000000802ba8810 */ /* 0x040fe40007ffe1ff */
[----:B------:R-:W-:Y:S01]  /*9710*/  SEL R137, R137, R134, !P1 ;  /* 0x0000008689897207 */ /* 0x000fe20004800000 */
[----:B------:R-:W1:Y:S01]  /*9720*/  I2F R205, R205 ;  /* 0x000000cd00cd7306 */ /* 0x000e620000201400 */
[C---:B----4-:R-:W-:Y:S02]  /*9730*/  IADD3 R138, R133.reuse, 0x47, RZ ;  /* 0x00000047858a7810 */ /* 0x050fe40007ffe0ff */
[C---:B------:R-:W-:Y:S02]  /*9740*/  @!P6 IADD3 R136, -R2.reuse, 0x38, RZ ;  /* 0x000000380288e810 */ /* 0x040fe40007ffe1ff */
[----:B------:R-:W-:Y:S02]  /*9750*/  IADD3 R172, R133, 0x10, RZ ;  /* 0x0000001085ac7810 */ /* 0x000fe40007ffe0ff */
[----:B------:R-:W-:Y:S02]  /*9760*/  ISETP.GE.AND P0, PT, R181, RZ, PT ;  /* 0x000000ffb500720c */ /* 0x000fe40003f06270 */
[C---:B------:R-:W-:Y:S01]  /*9770*/  @!P1 IADD3 R134, -R2.reuse, 0x39, RZ ;  /* 0x0000003902869810 */ /* 0x040fe20007ffe1ff */
[----:B------:R4:W5:Y:S10]  /*9780*/  I2F R202, R137 ;  /* 0x0000008900ca7306 */ /* 0x0009740000201400 */
[----:B------:R-:W-:Y:S01]  /*9790*/  I2F R198, R184 ;  /* 0x000000b800c67306 */ /* 0x000fe20000201400 */
[----:B------:R-:W-:Y:S02]  /*97a0*/  @!P0 IADD3 R181, -R2, 0x11, RZ ;  /* 0x0000001102b58810 */ /* 0x000fe40007ffe1ff */
[----:B------:R-:W-:Y:S07]  /*97b0*/  ISETP.GE.AND P0, PT, R180, RZ, PT ;  /* 0x000000ffb400720c */ /* 0x000fee0003f06270 */
[----:B------:R-:W1:Y:S01]  /*97c0*/  I2F R178, R178 ;  /* 0x000000b200b27306 */ /* 0x000e620000201400 */
[----:B----4-:R-:W-:Y:S05]  /*97d0*/  IADD3 R137, R133, 0x48, RZ ;  /* 0x0000004885897810 */ /* 0x010fea0007ffe0ff */
[C---:B------:R-:W-:Y:S02]  /*97e0*/  @!P0 IADD3 R180, -R2.reuse, 0x19, RZ ;  /* 0x0000001902b48810 */ /* 0x040fe40007ffe1ff */
[----:B------:R-:W-:Y:S02]  /*97f0*/  ISETP.GE.AND P0, PT, R137, RZ, PT ;  /* 0x000000ff8900720c */ /* 0x000fe40003f06270 */
[----:B------:R-:W4:Y:S01]  /*9800*/  I2F R189, R189 ;  /* 0x000000bd00bd7306 */ /* 0x000f220000201400 */
[----:B------:R-:W-:Y:S09]  /*9810*/  IADD3 R133, R133, 0xf, RZ ;  /* 0x0000000f85857810 */ /* 0x000ff20007ffe0ff */
[----:B------:R-:W1:Y:S01]  /*9820*/  I2F R183, R183 ;  /* 0x000000b700b77306 */ /* 0x000e620000201400 */
[----:B------:R-:W-:Y:S02]  /*9830*/  @!P0 IADD3 R137, -R2, -0x8, RZ ;  /* 0xfffffff802898810 */ /* 0x000fe40007ffe1ff */
[----:B------:R-:W-:Y:S07]  /*9840*/  ISETP.GE.AND P0, PT, R176, RZ, PT ;  /* 0x000000ffb000720c */ /* 0x000fee0003f06270 */
[----:B------:R1:W-:Y:S06]  /*9850*/  I2F R184, R137 ;  /* 0x0000008900b87306 */ /* 0x0003ec0000201400 */
[C---:B------:R-:W-:Y:S02]  /*9860*/  @!P0 IADD3 R176, -R2.reuse, 0x20, RZ ;  /* 0x0000002002b08810 */ /* 0x040fe40007ffe1ff */
[----:B------:R-:W-:Y:S02]  /*9870*/  ISETP.GE.AND P0, PT, R175, RZ, PT ;  /* 0x000000ffaf00720c */ /* 0x000fe40003f06270 */
[----:B------:R-:W-:Y:S10]  /*9880*/  I2F R199, R176 ;  /* 0x000000b000c77306 */ /* 0x000ff40000201400 */
[----:B------:R-:W1:Y:S01]  /*9890*/  I2F R182, R182 ;  /* 0x000000b600b67306 */ /* 0x000e620000201400 */
[----:B------:R-:W-:Y:S02]  /*98a0*/  @!P0 IADD3 R175, -R2, 0x21, RZ ;  /* 0x0000002102af8810 */ /* 0x000fe40007ffe1ff */
[----:B------:R-:W-:Y:S07]  /*98b0*/  ISETP.GE.AND P0, PT, R174, RZ, PT ;  /* 0x000000ffae00720c */ /* 0x000fee0003f06270 */
[----:B------:R-:W1:Y:S06]  /*98c0*/  I2F R187, R187 ;  /* 0x000000bb00bb7306 */ /* 0x000e6c0000201400 */
[C---:B------:R-:W-:Y:S02]  /*98d0*/  @!P0 IADD3 R174, -R2.reuse, 0x28, RZ ;  /* 0x0000002802ae8810 */ /* 0x040fe40007ffe1ff */
[----:B------:R-:W-:Y:S02]  /*98e0*/  ISETP.GE.AND P0, PT, R173, RZ, PT ;  /* 0x000000ffad00720c */ /* 0x000fe40003f06270 */
[----:B------:R1:W-:Y:S10]  /*98f0*/  I2F R176, R174 ;  /* 0x000000ae00b07306 */ /* 0x0003f40000201400 */
[----:B------:R-:W2:Y:S01]  /*9900*/  I2F R186, R186 ;  /* 0x000000ba00ba7306 */ /* 0x000ea20000201400 */
[----:B------:R-:W-:Y:S02]  /*9910*/  @!P0 IADD3 R173, -R2, 0x29, RZ ;  /* 0x0000002902ad8810 */ /* 0x000fe40007ffe1ff */
[----:B------:R-:W-:Y:S07]  /*9920*/  ISETP.GE.AND P0, PT, R172, RZ, PT ;  /* 0x000000ffac00720c */ /* 0x000fee0003f06270 */
[----:B------:R-:W-:Y:S06]  /*9930*/  I2F R200, R180 ;  /* 0x000000b400c87306 */ /* 0x000fec0000201400 */
[----:B------:R-:W-:Y:S02]  /*9940*/  @!P0 IADD3 R172, -R2, 0x30, RZ ;  /* 0x0000003002ac8810 */ /* 0x000fe40007ffe1ff */
[----:B------:R-:W-:Y:S02]  /*9950*/  ISETP.GE.AND P0, PT, R138, RZ, PT ;  /* 0x000000ff8a00720c */ /* 0x000fe40003f06270 */
[----:B------:R-:W-:Y:S01]  /*9960*/  I2F R180, R175 ;  /* 0x000000af00b47306 */ /* 0x000fe20000201400 */
[-C--:B-1----:R-:W-:Y:S02]  /*9970*/  FFMA.FTZ R4, R205, -R132.reuse, R4 ;  /* 0x80000084cd047223 */ /* 0x082fe40000010004 */
[-C--:B------:R-:W-:Y:S02]  /*9980*/  FFMA.FTZ R5, R196, -R132.reuse, R5 ;  /* 0x80000084c4057223 */ /* 0x080fe40000010005 */
[----:B------:R-:W-:Y:S01]  /*9990*/  FFMA.FTZ R16, R195, -R132, R16 ;  /* 0x80000084c3107223 */ /* 0x000fe20000010010 */
[----:B------:R-:W-:Y:S01]  /*99a0*/  FMNMX.FTZ R137, R4, R0, !PT ;  /* 0x0000000004897209 */ /* 0x000fe20007810000 */
[-C--:B------:R-:W-:Y:S02]  /*99b0*/  FFMA.FTZ R17, R194, -R132.reuse, R17 ;  /* 0x80000084c2117223 */ /* 0x080fe40000010011 */
[CC--:B------:R-:W-:Y:S01]  /*99c0*/  FFMA.FTZ R48, R177.reuse, -R132.reuse, R48 ;  /* 0x80000084b1307223 */ /* 0x0c0fe20000010030 */
[----:B------:R-:W-:Y:S01]  /*99d0*/  I2F R175, R173 ;  /* 0x000000ad00af7306 */ /* 0x000fe20000201400 */
[-C--:B------:R-:W-:Y:S01]  /*99e0*/  FFMA.FTZ R54, R177, -R132.reuse, R54 ;  /* 0x80000084b1367223 */ /* 0x080fe20000010036 */
[----:B------:R-:W-:Y:S01]  /*99f0*/  @!P0 IADD3 R138, -R2, -0x7, RZ ;  /* 0xfffffff9028a8810 */ /* 0x000fe20007ffe1ff */
[-C--:B------:R-:W-:Y:S01]  /*9a00*/  FFMA.FTZ R20, R193, -R132.reuse, R20 ;  /* 0x80000084c1147223 */ /* 0x080fe20000010014 */
[----:B------:R-:W-:Y:S01]  /*9a10*/  ISETP.GE.AND P0, PT, R133, RZ, PT ;  /* 0x000000ff8500720c */ /* 0x000fe20003f06270 */
[-C--:B------:R-:W-:Y:S01]  /*9a20*/  FFMA.FTZ R21, R192, -R132.reuse, R21 ;  /* 0x80000084c0157223 */ /* 0x080fe20000010015 */
[----:B------:R-:W-:Y:S01]  /*9a30*/  FMNMX.FTZ R137, R5, R137, !PT ;  /* 0x0000008905897209 */ /* 0x000fe20007810000 */
[-C--:B------:R-:W-:Y:S02]  /*9a40*/  FFMA.FTZ R32, R191, -R132.reuse, R32 ;  /* 0x80000084bf207223 */ /* 0x080fe40000010020 */
[-C--:B------:R-:W-:Y:S01]  /*9a50*/  FFMA.FTZ R33, R190, -R132.reuse, R33 ;  /* 0x80000084be217223 */ /* 0x080fe20000010021 */
[----:B------:R-:W-:Y:S01]  /*9a60*/  FMNMX.FTZ R137, R16, R137, !PT ;  /* 0x0000008910897209 */ /* 0x000fe20007810000 */
[----:B------:R1:W-:Y:S01]  /*9a70*/  I2F R177, R138 ;  /* 0x0000008a00b17306 */ /* 0x0003e20000201400 */
[-C--:B------:R-:W-:Y:S02]  /*9a80*/  FFMA.FTZ R6, R201, -R132.reuse, R6 ;  /* 0x80000084c9067223 */ /* 0x080fe40000010006 */
[-C--:B------:R-:W-:Y:S02]  /*9a90*/  FFMA.FTZ R36, R179, -R132.reuse, R36 ;  /* 0x80000084b3247223 */ /* 0x080fe40000010024 */
[-C--:B------:R-:W-:Y:S01]  /*9aa0*/  FFMA.FTZ R8, R197, -R132.reuse, R8 ;  /* 0x80000084c5087223 */ /* 0x080fe20000010008 */
[----:B------:R-:W-:Y:S01]  /*9ab0*/  @!P0 IADD3 R133, -R2, 0x31, RZ ;  /* 0x0000003102858810 */ /* 0x000fe20007ffe1ff */
[-C--:B-----5:R-:W-:Y:S01]  /*9ac0*/  FFMA.FTZ R7, R202, -R132.reuse, R7 ;  /* 0x80000084ca077223 */ /* 0x0a0fe20000010007 */
[----:B------:R-:W-:Y:S01]  /*9ad0*/  FMNMX.FTZ R2, R17, R137, !PT ;  /* 0x0000008911027209 */ /* 0x000fe20007810000 */
[-C--:B------:R-:W-:Y:S01]  /*9ae0*/  FFMA.FTZ R37, R178, -R132.reuse, R37 ;  /* 0x80000084b2257223 */ /* 0x080fe20000010025 */
[----:B------:R-:W5:Y:S01]  /*9af0*/  I2F R188, R188 ;  /* 0x000000bc00bc7306 */ /* 0x000f620000201400 */
[----:B----4-:R-:W-:Y:S01]  /*9b00*/  FFMA.FTZ R9, R189, -R132, R9 ;  /* 0x80000084bd097223 */ /* 0x010fe20000010009 */
[----:B------:R-:W-:Y:S01]  /*9b10*/  FMNMX.FTZ R174, R20, R2, !PT ;  /* 0x0000000214ae7209 */ /* 0x000fe20007810000 */
[-C--:B------:R-:W-:Y:S01]  /*9b20*/  FFMA.FTZ R49, R183, -R132.reuse, R49 ;  /* 0x80000084b7317223 */ /* 0x080fe20000010031 */
[----:B------:R-:W-:Y:S01]  /*9b30*/  FMNMX.FTZ R2, R6, R3, !PT ;  /* 0x0000000306027209 */ /* 0x000fe20007810000 */
[----:B------:R-:W-:Y:S01]  /*9b40*/  FFMA.FTZ R52, R182, -R132, R52 ;  /* 0x80000084b6347223 */ /* 0x000fe20000010034 */
[----:B------:R-:W-:Y:S01]  /*9b50*/  FMNMX.FTZ R174, R21, R174, !PT ;  /* 0x000000ae15ae7209 */ /* 0x000fe20007810000 */
[-C--:B------:R-:W-:Y:S02]  /*9b60*/  FFMA.FTZ R53, R187, -R132.reuse, R53 ;  /* 0x80000084bb357223 */ /* 0x080fe40000010035 */
[----:B------:R-:W-:Y:S01]  /*9b70*/  FFMA.FTZ R18, R205, -R132, R18 ;  /* 0x80000084cd127223 */ /* 0x000fe20000010012 */
[----:B------:R-:W-:Y:S01]  /*9b80*/  FMNMX.FTZ R174, R32, R174, !PT ;  /* 0x000000ae20ae7209 */ /* 0x000fe20007810000 */
[-C--:B------:R-:W-:Y:S01]  /*9b90*/  FFMA.FTZ R64, R204, -R132.reuse, R64 ;  /* 0x80000084cc407223 */ /* 0x080fe20000010040 */
[----:B------:R-:W4:Y:S01]  /*9ba0*/  I2F R185, R185 ;  /* 0x000000b900b97306 */ /* 0x000f220000201400 */
[----:B------:R-:W-:Y:S01]  /*9bb0*/  FFMA.FTZ R19, R196, -R132, R19 ;  /* 0x80000084c4137223 */ /* 0x000fe20000010013 */
[----:B------:R-:W-:Y:S01]  /*9bc0*/  FMNMX.FTZ R174, R33, R174, !PT ;  /* 0x000000ae21ae7209 */ /* 0x000fe20007810000 */
[----:B------:R-:W-:Y:S01]  /*9bd0*/  FFMA.FTZ R65, R203, -R132, R65 ;  /* 0x80000084cb417223 */ /* 0x000fe20000010041 */
[----:B-1----:R-:W-:Y:S01]  /*9be0*/  FMNMX.FTZ R138, R7, R2, !PT ;  /* 0x00000002078a7209 */ /* 0x002fe20007810000 */
[----:B------:R-:W-:Y:S01]  /*9bf0*/  FFMA.FTZ R22, R195, -R132, R22 ;  /* 0x80000084c3167223 */ /* 0x000fe20000010016 */
[----:B------:R-:W-:Y:S01]  /*9c00*/  FMNMX.FTZ R174, R36, R174, !PT ;  /* 0x000000ae24ae7209 */ /* 0x000fe20007810000 */
[-C--:B--2---:R-:W-:Y:S01]  /*9c10*/  FFMA.FTZ R12, R186, -R132.reuse, R12 ;  /* 0x80000084ba0c7223 */ /* 0x084fe2000001000c */
[----:B------:R-:W-:Y:S01]  /*9c20*/  FMNMX.FTZ R2, R8, R135, !PT ;  /* 0x0000008708027209 */ /* 0x000fe20007810000 */
[----:B------:R-:W-:Y:S01]  /*9c30*/  FFMA.FTZ R23, R194, -R132, R23 ;  /* 0x80000084c2177223 */ /* 0x000fe20000010017 */
[----:B------:R-:W-:Y:S01]  /*9c40*/  FMNMX.FTZ R174, R37, R174, !PT ;  /* 0x000000ae25ae7209 */ /* 0x000fe20007810000 */
[----:B------:R-:W1:Y:S01]  /*9c50*/  I2F R181, R181 ;  /* 0x000000b500b57306 */ /* 0x000e620000201400 */
[----:B------:R-:W-:Y:S01]  /*9c60*/  FMNMX.FTZ R137, R9, R2, !PT ;  /* 0x0000000209897209 */ /* 0x000fe20007810000 */
[----:B-----5:R-:W-:Y:S01]  /*9c70*/  FFMA.FTZ R13, R188, -R132, R13 ;  /* 0x80000084bc0d7223 */ /* 0x020fe2000001000d */
[----:B------:R-:W-:Y:S01]  /*9c80*/  FMNMX.FTZ R174, R48, R174, !PT ;  /* 0x000000ae30ae7209 */ /* 0x000fe20007810000 */
[----:B------:R-:W-:Y:S01]  /*9c90*/  FFMA.FTZ R34, R193, -R132, R34 ;  /* 0x80000084c1227223 */ /* 0x000fe20000010022 */
[----:B------:R-:W-:Y:S01]  /*9ca0*/  FMNMX.FTZ R138, R18, R138, !PT ;  /* 0x0000008a128a7209 */ /* 0x000fe20007810000 */
[----:B------:R-:W-:Y:S01]  /*9cb0*/  FFMA.FTZ R35, R192, -R132, R35 ;  /* 0x80000084c0237223 */ /* 0x000fe20000010023 */
[----:B------:R-:W-:Y:S01]  /*9cc0*/  FMNMX.FTZ R174, R49, R174, !PT ;  /* 0x000000ae31ae7209 */ /* 0x000fe20007810000 */
[----:B------:R-:W-:Y:S01]  /*9cd0*/  FFMA.FTZ R38, R191, -R132, R38 ;  /* 0x80000084bf267223 */ /* 0x000fe20000010026 */
[----:B------:R-:W-:Y:S01]  /*9ce0*/  FMNMX.FTZ R173, R19, R138, !PT ;  /* 0x0000008a13ad7209 */ /* 0x000fe20007810000 */
[----:B------:R2:W-:Y:S01]  /*9cf0*/  I2F R2, R133 ;  /* 0x0000008500027306 */ /* 0x0005e20000201400 */
[----:B------:R-:W-:Y:S01]  /*9d00*/  FMNMX.FTZ R174, R52, R174, !PT ;  /* 0x000000ae34ae7209 */ /* 0x000fe20007810000 */
[-C--:B------:R-:W-:Y:S02]  /*9d10*/  FFMA.FTZ R28, R198, -R132.reuse, R28 ;  /* 0x80000084c61c7223 */ /* 0x080fe4000001001c */
[----:B----4-:R-:W-:Y:S01]  /*9d20*/  FFMA.FTZ R24, R185, -R132, R24 ;  /* 0x80000084b9187223 */ /* 0x010fe20000010018 */
[----:B------:R-:W-:Y:S01]  /*9d30*/  FMNMX.FTZ R174, R53, R174, !PT ;  /* 0x000000ae35ae7209 */ /* 0x000fe20007810000 */
[-C--:B------:R-:W-:Y:S02]  /*9d40*/  FFMA.FTZ R39, R190, -R132.reuse, R39 ;  /* 0x80000084be277223 */ /* 0x080fe40000010027 */
[----:B------:R-:W-:Y:S01]  /*9d50*/  FFMA.FTZ R29, R200, -R132, R29 ;  /* 0x80000084c81d7223 */ /* 0x000fe2000001001d */
[----:B------:R-:W-:Y:S01]  /*9d60*/  FMNMX.FTZ R174, R64, R174, !PT ;  /* 0x000000ae40ae7209 */ /* 0x000fe20007810000 */
[----:B------:R-:W4:Y:S01]  /*9d70*/  I2F R172, R172 ;  /* 0x000000ac00ac7306 */ /* 0x000f220000201400 */
[----:B------:R-:W-:Y:S02]  /*9d80*/  FFMA.FTZ R50, R179, -R132, R50 ;  /* 0x80000084b3327223 */ /* 0x000fe40000010032 */
[----:B------:R-:W-:Y:S01]  /*9d90*/  FMNMX.FTZ R138, R65, R174, !PT ;  /* 0x000000ae418a7209 */ /* 0x000fe20007810000 */
[-C--:B-1----:R-:W-:Y:S02]  /*9da0*/  FFMA.FTZ R25, R181, -R132.reuse, R25 ;  /* 0x80000084b5197223 */ /* 0x082fe40000010019 */
[-C--:B------:R-:W-:Y:S02]  /*9db0*/  FFMA.FTZ R40, R199, -R132.reuse, R40 ;  /* 0x80000084c7287223 */ /* 0x080fe40000010028 */
[-C--:B------:R-:W-:Y:S02]  /*9dc0*/  FFMA.FTZ R51, R178, -R132.reuse, R51 ;  /* 0x80000084b2337223 */ /* 0x080fe40000010033 */
[----:B------:R-:W1:Y:S01]  /*9dd0*/  I2F R174, R136 ;  /* 0x0000008800ae7306 */ /* 0x000e620000201400 */
[-C--:B------:R-:W-:Y:S02]  /*9de0*/  FFMA.FTZ R41, R180, -R132.reuse, R41 ;  /* 0x80000084b4297223 */ /* 0x080fe40000010029 */
[-C--:B------:R-:W-:Y:S01]  /*9df0*/  FFMA.FTZ R44, R176, -R132.reuse, R44 ;  /* 0x80000084b02c7223 */ /* 0x080fe2000001002c */
[----:B--2---:R-:W-:Y:S01]  /*9e00*/  FMNMX.FTZ R133, R12, R137, !PT ;  /* 0x000000890c857209 */ /* 0x004fe20007810000 */
[-C--:B------:R-:W-:Y:S01]  /*9e10*/  FFMA.FTZ R55, R183, -R132.reuse, R55 ;  /* 0x80000084b7377223 */ /* 0x080fe20000010037 */
[----:B------:R-:W-:Y:S01]  /*9e20*/  FMNMX.FTZ R137, R22, R173, !PT ;  /* 0x000000ad16897209 */ /* 0x000fe20007810000 */
[-C--:B------:R-:W-:Y:S01]  /*9e30*/  FFMA.FTZ R45, R175, -R132.reuse, R45 ;  /* 0x80000084af2d7223 */ /* 0x080fe2000001002d */
[----:B------:R-:W2:Y:S01]  /*9e40*/  SHFL.BFLY PT, R173, R138, 0x2, 0x1f ;  /* 0x0c401f008aad7f89 */ /* 0x000ea200000e0000 */
[----:B------:R-:W-:Y:S01]  /*9e50*/  FMNMX.FTZ R133, R13, R133, !PT ;  /* 0x000000850d857209 */ /* 0x000fe20007810000 */
[----:B------:R-:W5:Y:S01]  /*9e60*/  I2F R136, R134 ;  /* 0x0000008600887306 */ /* 0x000f620000201400 */
[----:B------:R-:W-:Y:S01]  /*9e70*/  FMNMX.FTZ R137, R23, R137, !PT ;  /* 0x0000008917897209 */ /* 0x000fe20007810000 */
[-C--:B------:R-:W-:Y:S01]  /*9e80*/  FFMA.FTZ R66, R182, -R132.reuse, R66 ;  /* 0x80000084b6427223 */ /* 0x080fe20000010042 */
[----:B------:R-:W-:Y:S01]  /*9e90*/  FMNMX.FTZ R133, R24, R133, !PT ;  /* 0x0000008518857209 */ /* 0x000fe20007810000 */
[-C--:B----4-:R-:W-:Y:S01]  /*9ea0*/  FFMA.FTZ R56, R172, -R132.reuse, R56 ;  /* 0x80000084ac387223 */ /* 0x090fe20000010038 */
        /* <DEDUP_REMOVED lines=9> */
[-C--:B-1----:R-:W-:Y:S01]  /*9f40*/  FFMA.FTZ R60, R174, -R132.reuse, R60 ;  /* 0x80000084ae3c7223 */ /* 0x082fe2000001003c */
[----:B------:R-:W-:Y:S01]  /*9f50*/  FMNMX.FTZ R133, R29, R133, !PT ;  /* 0x000000851d857209 */ /* 0x000fe20007810000 */
[-C--:B------:R-:W-:Y:S01]  /*9f60*/  FFMA.FTZ R14, R197, -R132.reuse, R14 ;  /* 0x80000084c50e7223 */ /* 0x080fe2000001000e */
[----:B------:R-:W-:Y:S01]  /*9f70*/  FMNMX.FTZ R137, R39, R137, !PT ;  /* 0x0000008927897209 */ /* 0x000fe20007810000 */
[-C--:B------:R-:W-:Y:S02]  /*9f80*/  FFMA.FTZ R15, R189, -R132.reuse, R15 ;  /* 0x80000084bd0f7223 */ /* 0x080fe4000001000f */
[-C--:B------:R-:W-:Y:S01]  /*9f90*/  FFMA.FTZ R26, R186, -R132.reuse, R26 ;  /* 0x80000084ba1a7223 */ /* 0x080fe2000001001a */
[----:B------:R-:W-:Y:S01]  /*9fa0*/  FMNMX.FTZ R137, R50, R137, !PT ;  /* 0x0000008932897209 */ /* 0x000fe20007810000 */
[-C--:B------:R-:W-:Y:S01]  /*9fb0*/  FFMA.FTZ R27, R188, -R132.reuse, R27 ;  /* 0x80000084bc1b7223 */ /* 0x080fe2000001001b */
[----:B--2---:R-:W-:Y:S01]  /*9fc0*/  FMNMX.FTZ R138, R138, R173, !PT ;  /* 0x000000ad8a8a7209 */ /* 0x004fe20007810000 */
[-C--:B-----5:R-:W-:Y:S01]  /*9fd0*/  FFMA.FTZ R61, R136, -R132.reuse, R61 ;  /* 0x80000084883d7223 */ /* 0x0a0fe2000001003d */
[----:B------:R-:W-:Y:S01]  /*9fe0*/  FMNMX.FTZ R134, R40, R133, !PT ;  /* 0x0000008528867209 */ /* 0x000fe20007810000 */
[----:B------:R-:W-:Y:S01]  /*9ff0*/  FFMA.FTZ R30, R185, -R132, R30 ;  /* 0x80000084b91e7223 */ /* 0x000fe2000001001e */
[----:B------:R-:W-:Y:S01]  /*a000*/  FMNMX.FTZ R137, R51, R137, !PT ;  /* 0x0000008933897209 */ /* 0x000fe20007810000 */
[----:B------:R-:W1:Y:S01]  /*a010*/  SHFL.BFLY PT, R173, R138, 0x1, 0x1f ;  /* 0x0c201f008aad7f89 */ /* 0x000e6200000e0000 */
        /* <DEDUP_REMOVED lines=19> */
[----:B------:R-:W2:Y:S01]  /*a150*/  SHFL.BFLY PT, R174, R137, 0x2, 0x1f ;  /* 0x0c401f0089ae7f89 */ /* 0x000ea200000e0000 */
[----:B------:R-:W-:Y:S01]  /*a160*/  FMNMX.FTZ R136, R60, R134, !PT ;  /* 0x000000863c887209 */ /* 0x000fe20007810000 */
[----:B------:R-:W-:Y:S01]  /*a170*/  IMAD.SHL.U32 R204, R223, 0x2, RZ ;  /* 0x00000002dfcc7824 */ /* 0x000fe200078e00ff */
[----:B------:R-:W-:Y:S02]  /*a180*/  FMNMX.FTZ R133, R11, R133, !PT ;  /* 0x000000850b857209 */ /* 0x000fe40007810000 */
[----:B-1----:R-:W-:Y:S02]  /*a190*/  FMNMX.FTZ R138, R138, R173, !PT ;  /* 0x000000ad8a8a7209 */ /* 0x002fe40007810000 */
[----:B------:R-:W-:Y:S01]  /*a1a0*/  FMNMX.FTZ R133, R14, R133, !PT ;  /* 0x000000850e857209 */ /* 0x000fe20007810000 */
[----:B------:R-:W-:Y:S01]  /*a1b0*/  LDSM.16.MT88.4 R176, [R216+0x9000] ;  /* 0x00900000d8b0783b */ /* 0x000fe20000004200 */
[C---:B------:R-:W-:Y:S01]  /*a1c0*/  FSETP.NEU.FTZ.AND P0, PT, R138.reuse, -INF , PT ;  /* 0xff8000008a00780b */ /* 0x040fe20003f1d000 */
[C---:B------:R-:W-:Y:S01]  /*a1d0*/  FADD.FTZ R0, -R138.reuse, R0 ;  /* 0x000000008a007221 */ /* 0x040fe20000010100 */
[----:B------:R-:W-:Y:S01]  /*a1e0*/  FMNMX.FTZ R133, R15, R133, !PT ;  /* 0x000000850f857209 */ /* 0x000fe20007810000 */
[----:B------:R-:W-:Y:S01]  /*a1f0*/  FMUL.FTZ R184, R138, c[0x0][0x23c] ;  /* 0x00008f008ab87a20 */ /* 0x000fe20000410000 */
[----:B------:R-:W-:Y:S01]  /*a200*/  FMNMX.FTZ R136, R61, R136, !PT ;  /* 0x000000883d887209 */ /* 0x000fe20007810000 */
[----:B------:R-:W-:Y:S01]  /*a210*/  FMUL.FTZ R0, R0, c[0x0][0x23c] ;  /* 0x00008f0000007a20 */ /* 0x000fe20000410000 */
[----:B------:R-:W-:Y:S02]  /*a220*/  FMNMX.FTZ R133, R26, R133, !PT ;  /* 0x000000851a857209 */ /* 0x000fe40007810000 */
[----:B------:R-:W-:Y:S01]  /*a230*/  FSEL R184, R184, RZ, P0 ;  /* 0x000000ffb8b87208 */ /* 0x000fe20000000000 */
[----:B------:R1:W4:Y:S01]  /*a240*/  MUFU.EX2 R134, R0 ;  /* 0x0000000000867308 */ /* 0x0003220000000800 */
[----:B------:R-:W-:Y:S01]  /*a250*/  FMNMX.FTZ R133, R27, R133, !PT ;  /* 0x000000851b857209 */ /* 0x000fe20007810000 */
[----:B------:R-:W5:Y:S02]  /*a260*/  SHFL.BFLY PT, R173, R136, 0x2, 0x1f ;  /* 0x0c401f0088ad7f89 */ /* 0x000f6400000e0000 */
[--C-:B------:R-:W-:Y:S01]  /*a270*/  FFMA.FTZ R16, R16, c[0x0][0x23c], -R184.reuse ;  /* 0x00008f0010107a23 */ /* 0x100fe200000108b8 */
[----:B------:R-:W-:Y:S01]  /*a280*/  FMNMX.FTZ R133, R30, R133, !PT ;  /* 0x000000851e857209 */ /* 0x000fe20007810000 */
[--C-:B------:R-:W-:Y:S01]  /*a290*/  FFMA.FTZ R4, R4, c[0x0][0x23c], -R184.reuse ;  /* 0x00008f0004047a23 */ /* 0x100fe200000108b8 */
[----:B--2---:R-:W-:Y:S01]  /*a2a0*/  FMNMX.FTZ R137, R137, R174, !PT ;  /* 0x000000ae89897209 */ /* 0x004fe20007810000 */
[--C-:B------:R-:W-:Y:S02]  /*a2b0*/  FFMA.FTZ R5, R5, c[0x0][0x23c], -R184.reuse ;  /* 0x00008f0005057a23 */ /* 0x100fe400000108b8 */
        /* <DEDUP_REMOVED lines=8> */
[----:B------:R-:W-:Y:S01]  /*a340*/  FFMA.FTZ R36, R36, c[0x0][0x23c], -R184 ;  /* 0x00008f0024247a23 */ /* 0x000fe200000108b8 */
[----:B-1----:R-:W-:Y:S01]  /*a350*/  FMNMX.FTZ R0, R31, R133, !PT ;  /* 0x000000851f007209 */ /* 0x002fe20007810000 */
[----:B----4-:R-:W-:Y:S01]  /*a360*/  FMUL.FTZ R68, R134, R68 ;  /* 0x0000004486447220 */ /* 0x010fe20000410000 */
[----:B------:R-:W1:Y:S01]  /*a370*/  SHFL.BFLY PT, R133, R137, 0x1, 0x1f ;  /* 0x0c201f0089857f89 */ /* 0x000e6200000e0000 */
[----:B-----5:R-:W-:Y:S01]  /*a380*/  FMNMX.FTZ R136, R136, R173, !PT ;  /* 0x000000ad88887209 */ /* 0x020fe20007810000 */
[----:B------:R-:W-:Y:S01]  /*a390*/  FMUL.FTZ R69, R134, R69 ;  /* 0x0000004586457220 */ /* 0x000fe20000410000 */
[----:B------:R-:W-:Y:S01]  /*a3a0*/  FMNMX.FTZ R0, R42, R0, !PT ;  /* 0x000000002a007209 */ /* 0x000fe20007810000 */
[----:B------:R4:W-:Y:S01]  /*a3b0*/  MUFU.EX2 R239, R5 ;  /* 0x0000000500ef7308 */ /* 0x0009e20000000800 */
[C---:B------:R-:W-:Y:S02]  /*a3c0*/  FMUL.FTZ R80, R134.reuse, R80 ;  /* 0x0000005086507220 */ /* 0x040fe40000410000 */
[----:B------:R-:W-:Y:S01]  /*a3d0*/  FMNMX.FTZ R0, R43, R0, !PT ;  /* 0x000000002b007209 */ /* 0x000fe20007810000 */
[----:B--2---:R-:W2:Y:S01]  /*a3e0*/  SHFL.BFLY PT, R16, R136, 0x1, 0x1f ;  /* 0x0c201f0088107f89 */ /* 0x004ea200000e0000 */
[----:B------:R-:W-:Y:S02]  /*a3f0*/  FMUL.FTZ R81, R134, R81 ;  /* 0x0000005186517220 */ /* 0x000fe40000410000 */
[----:B------:R-:W-:Y:S01]  /*a400*/  FMNMX.FTZ R0, R46, R0, !PT ;  /* 0x000000002e007209 */ /* 0x000fe20007810000 */
[C---:B------:R-:W-:Y:S02]  /*a410*/  FMUL.FTZ R84, R134.reuse, R84 ;  /* 0x0000005486547220 */ /* 0x040fe40000410000 */
[----:B------:R5:W-:Y:S01]  /*a420*/  MUFU.EX2 R240, R17 ;  /* 0x0000001100f07308 */ /* 0x000be20000000800 */
[----:B------:R-:W-:Y:S01]  /*a430*/  FMNMX.FTZ R0, R47, R0, !PT ;  /* 0x000000002f007209 */ /* 0x000fe20007810000 */
[C---:B------:R-:W-:Y:S01]  /*a440*/  FMUL.FTZ R85, R134.reuse, R85 ;  /* 0x0000005586557220 */ /* 0x040fe20000410000 */
[----:B---3--:R-:W-:Y:S01]  /*a450*/  LOP3.LUT R4, R243, UR21, R204, 0x96, !PT ;  /* 0x00000015f3047c12 */ /* 0x008fe2000f8e96cc */
[----:B------:R-:W-:Y:S01]  /*a460*/  FMUL.FTZ R96, R134, R96 ;  /* 0x0000006086607220 */ /* 0x000fe20000410000 */
[----:B------:R-:W-:Y:S01]  /*a470*/  FMNMX.FTZ R0, R58, R0, !PT ;  /* 0x000000003a007209 */ /* 0x000fe20007810000 */
[C---:B------:R-:W-:Y:S02]  /*a480*/  FMUL.FTZ R97, R134.reuse, R97 ;  /* 0x0000006186617220 */ /* 0x040fe40000410000 */
[C---:B------:R-:W-:Y:S01]  /*a490*/  FMUL.FTZ R112, R134.reuse, R112 ;  /* 0x0000007086707220 */ /* 0x040fe20000410000 */
[----:B------:R-:W-:Y:S01]  /*a4a0*/  FMNMX.FTZ R0, R59, R0, !PT ;  /* 0x000000003b007209 */ /* 0x000fe20007810000 */
[----:B------:R-:W-:Y:S01]  /*a4b0*/  MUFU.EX2 R225, R32 ;  /* 0x0000002000e17308 */ /* 0x000fe20000000800 */
[----:B-1----:R-:W-:Y:S01]  /*a4c0*/  FMNMX.FTZ R137, R137, R133, !PT ;  /* 0x0000008589897209 */ /* 0x002fe20007810000 */
[----:B------:R-:W-:Y:S01]  /*a4d0*/  FMUL.FTZ R113, R134, R113 ;  /* 0x0000007186717220 */ /* 0x000fe20000410000 */
[----:B------:R-:W-:Y:S01]  /*a4e0*/  FMNMX.FTZ R0, R62, R0, !PT ;  /* 0x000000003e007209 */ /* 0x000fe20007810000 */
[----:B----4-:R-:W-:Y:S01]  /*a4f0*/  IMAD.WIDE.U32 R4, R4, -0x326172a9, RZ ;  /* 0xcd9e8d5704047825 */ /* 0x010fe200078e00ff */
[----:B------:R-:W-:Y:S02]  /*a500*/  FSETP.NEU.FTZ.AND P0, PT, R137, -INF , PT ;  /* 0xff8000008900780b */ /* 0x000fe40003f1d000 */
[----:B------:R-:W-:Y:S01]  /*a510*/  FMNMX.FTZ R2, R63, R0, !PT ;  /* 0x000000003f027209 */ /* 0x000fe20007810000 */
[C---:B------:R-:W-:Y:S01]  /*a520*/  FADD.FTZ R0, -R137.reuse, R3 ;  /* 0x0000000389007221 */ /* 0x040fe20000010100 */
[----:B--2---:R-:W-:Y:S01]  /*a530*/  FMNMX.FTZ R136, R136, R16, !PT ;  /* 0x0000001088887209 */ /* 0x004fe20007810000 */
[----:B------:R-:W-:Y:S01]  /*a540*/  FMUL.FTZ R185, R137, c[0x0][0x23c] ;  /* 0x00008f0089b97a20 */ /* 0x000fe20000410000 */
[----:B------:R-:W-:Y:S01]  /*a550*/  LOP3.LUT R16, R249, UR12, R242, 0x96, !PT ;  /* 0x0000000cf9107c12 */ /* 0x000fe2000f8e96f2 */
[----:B------:R-:W-:Y:S01]  /*a560*/  FMUL.FTZ R0, R0, c[0x0][0x23c] ;  /* 0x00008f0000007a20 */ /* 0x000fe20000410000 */
[----:B------:R-:W1:Y:S01]  /*a570*/  SHFL.BFLY PT, R3, R2, 0x2, 0x1f ;  /* 0x0c401f0002037f89 */ /* 0x000e6200000e0000 */
[----:B------:R-:W-:Y:S01]  /*a580*/  FMUL.FTZ R186, R136, c[0x0][0x23c] ;  /* 0x00008f0088ba7a20 */ /* 0x000fe20000410000 */
[----:B------:R-:W-:Y:S01]  /*a590*/  FSEL R185, R185, RZ, P0 ;  /* 0x000000ffb9b97208 */ /* 0x000fe20000000000 */
[----:B------:R2:W3:Y:S01]  /*a5a0*/  MUFU.EX2 R133, R0 ;  /* 0x0000000000857308 */ /* 0x0004e20000000800 */
[----:B------:R-:W-:Y:S01]  /*a5b0*/  IMAD.WIDE.U32 R202, R16, -0x326172a9, RZ ;  /* 0xcd9e8d5710ca7825 */ /* 0x000fe200078e00ff */
[----:B------:R-:W-:Y:S02]  /*a5c0*/  LOP3.LUT R16, R5, UR13, R208, 0x96, !PT ;  /* 0x0000000d05107c12 */ /* 0x000fe4000f8e96d0 */
[----:B------:R-:W-:Y:S01]  /*a5d0*/  FSETP.NEU.FTZ.AND P0, PT, R136, -INF , PT ;  /* 0xff8000008800780b */ /* 0x000fe20003f1d000 */
[--C-:B------:R-:W-:Y:S01]  /*a5e0*/  FFMA.FTZ R18, R18, c[0x0][0x23c], -R185.reuse ;  /* 0x00008f0012127a23 */ /* 0x100fe200000108b9 */
[----:B------:R-:W-:Y:S01]  /*a5f0*/  LOP3.LUT R172, R203, UR11, R4, 0x96, !PT ;  /* 0x0000000bcbac7c12 */ /* 0x000fe2000f8e9604 */
[--C-:B------:R-:W-:Y:S01]  /*a600*/  FFMA.FTZ R19, R19, c[0x0][0x23c], -R185.reuse ;  /* 0x00008f0013137a23 */ /* 0x100fe200000108b9 */
[----:B------:R-:W-:Y:S01]  /*a610*/  FSEL R186, R186, RZ, P0 ;  /* 0x000000ffbaba7208 */ /* 0x000fe20000000000 */
[--C-:B------:R-:W-:Y:S01]  /*a620*/  FFMA.FTZ R6, R6, c[0x0][0x23c], -R185.reuse ;  /* 0x00008f0006067a23 */ /* 0x100fe200000108b9 */
[----:B------:R-:W-:Y:S01]  /*a630*/  MUFU.EX2 R238, R18 ;  /* 0x0000001200ee7308 */ /* 0x000fe20000000800 */
[----:B------:R-:W-:Y:S02]  /*a640*/  FFMA.FTZ R7, R7, c[0x0][0x23c], -R185 ;  /* 0x00008f0007077a23 */ /* 0x000fe400000108b9 */
[----:B-----5:R-:W-:Y:S04]  /*a650*/  IMAD.WIDE.U32 R16, R16, -0x2daee0ad, RZ ;  /* 0xd2511f5310107825 */ /* 0x020fe800078e00ff */
[----:B------:R-:W-:Y:S03]  /*a660*/  IMAD.WIDE.U32 R172, R172, -0x2daee0ad, RZ ;  /* 0xd2511f53acac7825 */ /* 0x000fe600078e00ff */
[----:B------:R-:W4:Y:S01]  /*a670*/  MUFU.EX2 R237, R19 ;  /* 0x0000001300ed7308 */ /* 0x000f220000000800 */
[--C-:B------:R-:W-:Y:S02]  /*a680*/  FFMA.FTZ R12, R12, c[0x0][0x23c], -R186.reuse ;  /* 0x00008f000c0c7a23 */ /* 0x100fe400000108ba */
[--C-:B------:R-:W-:Y:S02]  /*a690*/  FFMA.FTZ R13, R13, c[0x0][0x23c], -R186.reuse ;  /* 0x00008f000d0d7a23 */ /* 0x100fe400000108ba */
[----:B--2---:R-:W-:Y:S02]  /*a6a0*/  FADD.FTZ R0, -R136, R135 ;  /* 0x0000008788007221 */ /* 0x004fe40000010100 */
[--C-:B------:R-:W-:Y:S02]  /*a6b0*/  FFMA.FTZ R8, R8, c[0x0][0x23c], -R186.reuse ;  /* 0x00008f0008087a23 */ /* 0x100fe400000108ba */
[----:B------:R-:W-:Y:S01]  /*a6c0*/  FMUL.FTZ R0, R0, c[0x0][0x23c] ;  /* 0x00008f0000007a20 */ /* 0x000fe20000410000 */
[----:B------:R-:W-:Y:S01]  /*a6d0*/  MUFU.EX2 R230, R6 ;  /* 0x0000000600e67308 */ /* 0x000fe20000000800 */
[--C-:B------:R-:W-:Y:S02]  /*a6e0*/  FFMA.FTZ R9, R9, c[0x0][0x23c], -R186.reuse ;  /* 0x00008f0009097a23 */ /* 0x100fe400000108ba */
[C---:B---3--:R-:W-:Y:S02]  /*a6f0*/  FMUL.FTZ R70, R133.reuse, R70 ;  /* 0x0000004685467220 */ /* 0x048fe40000410000 */
[C---:B------:R-:W-:Y:S02]  /*a700*/  FMUL.FTZ R71, R133.reuse, R71 ;  /* 0x0000004785477220 */ /* 0x040fe40000410000 */
[C---:B------:R-:W-:Y:S02]  /*a710*/  FMUL.FTZ R82, R133.reuse, R82 ;  /* 0x0000005285527220 */ /* 0x040fe40000410000 */
[C---:B------:R-:W-:Y:S01]  /*a720*/  FMUL.FTZ R83, R133.reuse, R83 ;  /* 0x0000005385537220 */ /* 0x040fe20000410000 */
[----:B------:R1:W2:Y:S01]  /*a730*/  MUFU.EX2 R135, R0 ;  /* 0x0000000000877308 */ /* 0x0002a20000000800 */
[C---:B------:R-:W-:Y:S02]  /*a740*/  FMUL.FTZ R86, R133.reuse, R86 ;  /* 0x0000005685567220 */ /* 0x040fe40000410000 */
[----:B------:R-:W-:Y:S01]  /*a750*/  FMUL.FTZ R87, R133, R87 ;  /* 0x0000005785577220 */ /* 0x000fe20000410000 */
[----:B----4-:R-:W-:Y:S01]  /*a760*/  F2FP.BF16.PACK_AB R175, R237, R238 ;  /* 0x000000eeedaf723e */ /* 0x010fe200000010ff */
[----:B------:R-:W-:Y:S02]  /*a770*/  FMUL.FTZ R32, R134, R156 ;  /* 0x0000009c86207220 */ /* 0x000fe40000410000 */
[--C-:B------:R-:W-:Y:S02]  /*a780*/  FFMA.FTZ R38, R38, c[0x0][0x23c], -R185.reuse ;  /* 0x00008f0026267a23 */ /* 0x100fe400000108b9 */
[C---:B------:R-:W-:Y:S01]  /*a790*/  FMUL.FTZ R98, R133.reuse, R98 ;  /* 0x0000006285627220 */ /* 0x040fe20000410000 */
[----:B------:R-:W-:Y:S01]  /*a7a0*/  MUFU.EX2 R236, R7 ;  /* 0x0000000700ec7308 */ /* 0x000fe20000000800 */
[----:B------:R-:W-:Y:S02]  /*a7b0*/  FMUL.FTZ R99, R133, R99 ;  /* 0x0000006385637220 */ /* 0x000fe40000410000 */
[--C-:B------:R-:W-:Y:S02]  /*a7c0*/  FFMA.FTZ R34, R34, c[0x0][0x23c], -R185.reuse ;  /* 0x00008f0022227a23 */ /* 0x100fe400000108b9 */
[----:B------:R-:W-:Y:S02]  /*a7d0*/  FFMA.FTZ R35, R35, c[0x0][0x23c], -R185 ;  /* 0x00008f0023237a23 */ /* 0x000fe400000108b9 */
[C---:B------:R-:W-:Y:S02]  /*a7e0*/  FMUL.FTZ R114, R133.reuse, R114 ;  /* 0x0000007285727220 */ /* 0x040fe40000410000 */
[----:B------:R-:W-:Y:S01]  /*a7f0*/  FMUL.FTZ R115, R133, R115 ;  /* 0x0000007385737220 */ /* 0x000fe20000410000 */
[----:B------:R-:W-:Y:S01]  /*a800*/  MUFU.EX2 R235, R12 ;  /* 0x0000000c00eb7308 */ /* 0x000fe20000000800 */
[--C-:B------:R-:W-:Y:S02]  /*a810*/  FFMA.FTZ R45, R45, c[0x0][0x23c], -R186.reuse ;  /* 0x00008f002d2d7a23 */ /* 0x100fe400000108ba */
[----:B------:R-:W-:Y:S01]  /*a820*/  FFMA.FTZ R56, R56, c[0x0][0x23c], -R186 ;  /* 0x00008f0038387a23 */ /* 0x000fe200000108ba */
[----:B-1----:R-:W-:Y:S01]  /*a830*/  FMNMX.FTZ R0, R2, R3, !PT ;  /* 0x0000000302007209 */ /* 0x002fe20007810000 */
[----:B--2---:R-:W-:Y:S01]  /*a840*/  FMUL.FTZ R72, R135, R72 ;  /* 0x0000004887487220 */ /* 0x004fe20000410000 */
[----:B------:R-:W-:Y:S01]  /*a850*/  LOP3.LUT R3, R247, UR12, R242, 0x96, !PT ;  /* 0x0000000cf7037c12 */ /* 0x000fe2000f8e96f2 */
[----:B------:R-:W-:Y:S02]  /*a860*/  FMUL.FTZ R73, R135, R73 ;  /* 0x0000004987497220 */ /* 0x000fe40000410000 */
[----:B------:R-:W1:Y:S01]  /*a870*/  SHFL.BFLY PT, R2, R0, 0x1, 0x1f ;  /* 0x0c201f0000027f89 */ /* 0x000e6200000e0000 */
[----:B------:R-:W2:Y:S01]  /*a880*/  MUFU.EX2 R234, R13 ;  /* 0x0000000d00ea7308 */ /* 0x000ea20000000800 */
[----:B------:R-:W-:Y:S01]  /*a890*/  IMAD.WIDE.U32 R200, R3, -0x326172a9, RZ ;  /* 0xcd9e8d5703c87825 */ /* 0x000fe200078e00ff */
[----:B------:R-:W-:Y:S03]  /*a8a0*/  LOP3.LUT R3, R5, UR13, R206, 0x96, !PT ;  /* 0x0000000d05037c12 */ /* 0x000fe6000f8e96ce */
[----:B------:R-:W-:Y:S01]  /*a8b0*/  FMUL.FTZ R76, R135, R76 ;  /* 0x0000004c874c7220 */ /* 0x000fe20000410000 */
[----:B------:R-:W-:Y:S01]  /*a8c0*/  LOP3.LUT R18, R201, UR11, R4, 0x96, !PT ;  /* 0x0000000bc9127c12 */ /* 0x000fe2000f8e9604 */
[----:B------:R-:W-:Y:S03]  /*a8d0*/  IMAD.WIDE.U32 R4, R3, -0x2daee0ad, RZ ;  /* 0xd2511f5303047825 */ /* 0x000fe600078e00ff */
[----:B------:R-:W-:Y:S01]  /*a8e0*/  MUFU.EX2 R229, R8 ;  /* 0x0000000800e57308 */ /* 0x000fe20000000800 */
[----:B------:R-:W-:Y:S01]  /*a8f0*/  IMAD.WIDE.U32 R18, R18, -0x2daee0ad, RZ ;  /* 0xd2511f5312127825 */ /* 0x000fe200078e00ff */
[----:B------:R-:W-:Y:S02]  /*a900*/  LOP3.LUT R4, R173, UR8, R4, 0x96, !PT ;  /* 0x00000008ad047c12 */ /* 0x000fe4000f8e9604 */
[----:B------:R-:W-:Y:S01]  /*a910*/  LOP3.LUT R6, R5, UR10, R248, 0x96, !PT ;  /* 0x0000000a05067c12 */ /* 0x000fe2000f8e96f8 */
[----:B------:R-:W-:Y:S01]  /*a920*/  FMUL.FTZ R77, R135, R77 ;  /* 0x0000004d874d7220 */ /* 0x000fe20000410000 */
[----:B------:R-:W-:Y:S01]  /*a930*/  LOP3.LUT R16, R19, UR8, R16, 0x96, !PT ;  /* 0x0000000813107c12 */ /* 0x000fe2000f8e9610 */
[----:B------:R-:W-:Y:S01]  /*a940*/  IMAD.WIDE.U32 R194, R4, -0x326172a9, RZ ;  /* 0xcd9e8d5704c27825 */ /* 0x000fe200078e00ff */
[----:B------:R-:W-:Y:S02]  /*a950*/  LOP3.LUT R5, R17, UR10, R246, 0x96, !PT ;  /* 0x0000000a11057c12 */ /* 0x000fe4000f8e96f6 */
[----:B------:R-:W3:Y:S01]  /*a960*/  MUFU.EX2 R228, R9 ;  /* 0x0000000900e47308 */ /* 0x000ee20000000800 */
[----:B------:R-:W-:Y:S01]  /*a970*/  IMAD.WIDE.U32 R192, R16, -0x326172a9, RZ ;  /* 0xcd9e8d5710c07825 */ /* 0x000fe200078e00ff */
[----:B-1----:R-:W-:Y:S03]  /*a980*/  FMNMX.FTZ R2, R0, R2, !PT ;  /* 0x0000000200027209 */ /* 0x002fe60007810000 */
[----:B------:R-:W-:Y:S01]  /*a990*/  IMAD.WIDE.U32 R4, R5, -0x326172a9, RZ ;  /* 0xcd9e8d5705047825 */ /* 0x000fe200078e00ff */
[----:B--2---:R-:W-:Y:S02]  /*a9a0*/  F2FP.BF16.PACK_AB R182, R234, R235 ;  /* 0x000000ebeab6723e */ /* 0x004fe400000010ff */
[C---:B------:R-:W-:Y:S01]  /*a9b0*/  FSETP.NEU.FTZ.AND P0, PT, R2.reuse, -INF , PT ;  /* 0xff8000000200780b */ /* 0x040fe20003f1d000 */
[----:B------:R-:W-:Y:S01]  /*a9c0*/  FMUL.FTZ R187, R2, c[0x0][0x23c] ;  /* 0x00008f0002bb7a20 */ /* 0x000fe20000410000 */
[----:B------:R-:W-:Y:S01]  /*a9d0*/  LOP3.LUT R3, R193, UR7, R4, 0x96, !PT ;  /* 0x00000007c1037c12 */ /* 0x000fe2000f8e9604 */
[----:B------:R-:W-:Y:S01]  /*a9e0*/  IMAD.WIDE.U32 R6, R6, -0x326172a9, RZ ;  /* 0xcd9e8d5706067825 */ /* 0x000fe200078e00ff */
[----:B------:R-:W-:Y:S01]  /*a9f0*/  LOP3.LUT R5, R5, UR9, R200, 0x96, !PT ;  /* 0x0000000905057c12 */ /* 0x000fe2000f8e96c8 */
[----:B------:R-:W-:Y:S01]  /*aa00*/  MUFU.EX2 R224, R33 ;  /* 0x0000002100e07308 */ /* 0x000fe20000000800 */
[----:B------:R-:W-:Y:S01]  /*aa10*/  FSEL R187, R187, RZ, P0 ;  /* 0x000000ffbbbb7208 */ /* 0x000fe20000000000 */
[----:B------:R-:W-:Y:S01]  /*aa20*/  IMAD.WIDE.U32 R198, R3, -0x2daee0ad, RZ ;  /* 0xd2511f5303c67825 */ /* 0x000fe200078e00ff */
[----:B------:R-:W-:Y:S02]  /*aa30*/  LOP3.LUT R0, R195, UR7, R6, 0x96, !PT ;  /* 0x00000007c3007c12 */ /* 0x000fe4000f8e9606 */
[----:B------:R-:W-:Y:S01]  /*aa40*/  LOP3.LUT R7, R7, UR9, R202, 0x96, !PT ;  /* 0x0000000907077c12 */ /* 0x000fe2000f8e96ca */
[--C-:B------:R-:W-:Y:S02]  /*aa50*/  FFMA.FTZ R14, R14, c[0x0][0x23c], -R187.reuse ;  /* 0x00008f000e0e7a23 */ /* 0x100fe400000108bb */
[----:B------:R-:W-:Y:S02]  /*aa60*/  FFMA.FTZ R15, R15, c[0x0][0x23c], -R187 ;  /* 0x00008f000f0f7a23 */ /* 0x000fe400000108bb */
[----:B------:R1:W-:Y:S01]  /*aa70*/  MUFU.EX2 R232, R14 ;  /* 0x0000000e00e87308 */ /* 0x0003e20000000800 */
[----:B------:R-:W-:Y:S01]  /*aa80*/  IMAD.WIDE.U32 R4, R5, -0x2daee0ad, RZ ;  /* 0xd2511f5305047825 */ /* 0x000fe200078e00ff */
[----:B---3--:R-:W-:Y:S03]  /*aa90*/  F2FP.BF16.PACK_AB R180, R228, R229 ;  /* 0x000000e5e4b4723e */ /* 0x008fe600000010ff */
[----:B------:R-:W-:Y:S01]  /*aaa0*/  IMAD.WIDE.U32 R196, R0, -0x2daee0ad, RZ ;  /* 0xd2511f5300c47825 */ /* 0x000fe200078e00ff */
[----:B------:R-:W-:Y:S02]  /*aab0*/  LOP3.LUT R4, R199, UR4, R4, 0x96, !PT ;  /* 0x00000004c7047c12 */ /* 0x000fe4000f8e9604 */
[----:B------:R-:W-:Y:S01]  /*aac0*/  LOP3.LUT R18, R5, UR6, R18, 0x96, !PT ;  /* 0x0000000605127c12 */ /* 0x000fe2000f8e9612 */
[----:B------:R-:W-:Y:S01]  /*aad0*/  IMAD.WIDE.U32 R6, R7, -0x2daee0ad, RZ ;  /* 0xd2511f5307067825 */ /* 0x000fe200078e00ff */
[----:B------:R2:W3:Y:S03]  /*aae0*/  MUFU.EX2 R231, R15 ;  /* 0x0000000f00e77308 */ /* 0x0004e60000000800 */
[----:B------:R-:W-:Y:S01]  /*aaf0*/  IMAD.WIDE.U32 R4, R4, -0x326172a9, RZ ;  /* 0xcd9e8d5704047825 */ /* 0x000fe200078e00ff */
[----:B------:R-:W-:Y:S02]  /*ab00*/  LOP3.LUT R6, R197, UR4, R6, 0x96, !PT ;  /* 0x00000004c5067c12 */ /* 0x000fe4000f8e9606 */
[----:B------:R-:W-:Y:S01]  /*ab10*/  LOP3.LUT R172, R7, UR6, R172, 0x96, !PT ;  /* 0x0000000607ac7c12 */ /* 0x000fe2000f8e96ac */
[----:B------:R-:W-:Y:S01]  /*ab20*/  IMAD.WIDE.U32 R188, R18, -0x326172a9, RZ ;  /* 0xcd9e8d5712bc7825 */ /* 0x000fe200078e00ff */
[----:B------:R-:W-:Y:S02]  /*ab30*/  LOP3.LUT R3, R4, 0xffff, RZ, 0xc0, !PT ;  /* 0x0000ffff04037812 */ /* 0x000fe400078ec0ff */
[----:B------:R-:W-:Y:S01]  /*ab40*/  SHF.R.U32.HI R13, RZ, 0x10, R4 ;  /* 0x00000010ff0d7819 */ /* 0x000fe20000011604 */
[----:B------:R-:W-:Y:S01]  /*ab50*/  IMAD.WIDE.U32 R190, R172, -0x326172a9, RZ ;  /* 0xcd9e8d57acbe7825 */ /* 0x000fe200078e00ff */
[----:B------:R-:W-:Y:S01]  /*ab60*/  LOP3.LUT R0, R5, UR15, R188, 0x96, !PT ;  /* 0x0000000f05007c12 */ /* 0x000fe2000f8e96bc */
[----:B------:R4:W-:Y:S01]  /*ab70*/  MUFU.EX2 R213, R34 ;  /* 0x0000002200d57308 */ /* 0x0009e20000000800 */
[----:B-1----:R-:W-:Y:S01]  /*ab80*/  LOP3.LUT R14, R4, 0xff, RZ, 0xc0, !PT ;  /* 0x000000ff040e7812 */ /* 0x002fe200078ec0ff */
[----:B------:R-:W-:Y:S01]  /*ab90*/  IMAD.WIDE.U32 R6, R6, -0x326172a9, RZ ;  /* 0xcd9e8d5706067825 */ /* 0x000fe200078e00ff */
[----:B------:R-:W-:Y:S02]  /*aba0*/  SHF.R.U32.HI R3, RZ, 0x8, R3 ;  /* 0x00000008ff037819 */ /* 0x000fe40000011603 */
[----:B------:R-:W-:Y:S01]  /*abb0*/  LOP3.LUT R13, R13, 0xff, RZ, 0xc0, !PT ;  /* 0x000000ff0d0d7812 */ /* 0x000fe200078ec0ff */
[--C-:B------:R-:W-:Y:S01]  /*abc0*/  FFMA.FTZ R10, R10, c[0x0][0x23c], -R187.reuse ;  /* 0x00008f000a0a7a23 */ /* 0x100fe200000108bb */
[--C-:B------:R-:W-:Y:S01]  /*abd0*/  SHF.R.U32.HI R16, RZ, 0x10, R6.reuse ;  /* 0x00000010ff107819 */ /* 0x100fe20000011606 */
[----:B------:R-:W-:Y:S01]  /*abe0*/  FFMA.FTZ R11, R11, c[0x0][0x23c], -R187 ;  /* 0x00008f000b0b7a23 */ /* 0x000fe200000108bb */
[C---:B------:R-:W-:Y:S01]  /*abf0*/  LOP3.LUT R18, R6.reuse, 0xff, RZ, 0xc0, !PT ;  /* 0x000000ff06127812 */ /* 0x040fe200078ec0ff */
[----:B------:R-:W-:Y:S01]  /*ac00*/  MUFU.EX2 R227, R10 ;  /* 0x0000000a00e37308 */ /* 0x000fe20000000800 */
[----:B------:R-:W-:Y:S01]  /*ac10*/  SHF.R.U32.HI R17, RZ, 0x18, R6 ;  /* 0x00000018ff117819 */ /* 0x000fe20000011606 */
[----:B------:R-:W-:Y:S01]  /*ac20*/  FMUL.FTZ R19, R133, R155 ;  /* 0x0000009b85137220 */ /* 0x000fe20000410000 */
[----:B------:R-:W-:Y:S01]  /*ac30*/  LOP3.LUT R12, R6, 0xffff, RZ, 0xc0, !PT ;  /* 0x0000ffff060c7812 */ /* 0x000fe200078ec0ff */
[----:B------:R-:W-:Y:S01]  /*ac40*/  FMUL.FTZ R88, R135, R88 ;  /* 0x0000005887587220 */ /* 0x000fe20000410000 */
[----:B------:R-:W-:Y:S01]  /*ac50*/  LOP3.LUT R6, R7, UR15, R190, 0x96, !PT ;  /* 0x0000000f07067c12 */ /* 0x000fe2000f8e96be */
[C---:B------:R-:W-:Y:S01]  /*ac60*/  FMUL.FTZ R89, R135.reuse, R89 ;  /* 0x0000005987597220 */ /* 0x040fe20000410000 */
[----:B------:R-:W-:Y:S01]  /*ac70*/  LOP3.LUT R5, R16, 0xff, RZ, 0xc0, !PT ;  /* 0x000000ff10057812 */ /* 0x000fe200078ec0ff */
[----:B------:R-:W-:Y:S01]  /*ac80*/  FMUL.FTZ R16, R134, R152 ;  /* 0x0000009886107220 */ /* 0x000fe20000410000 */
[----:B--2---:R-:W-:Y:S01]  /*ac90*/  SHF.R.U32.HI R15, RZ, 0x18, R4 ;  /* 0x00000018ff0f7819 */ /* 0x004fe20000011604 */
[----:B------:R-:W1:Y:S01]  /*aca0*/  MUFU.EX2 R226, R11 ;  /* 0x0000000b00e27308 */ /* 0x000e620000000800 */
[----:B------:R-:W-:Y:S01]  /*acb0*/  PRMT R14, R14, 0x5410, R3 ;  /* 0x000054100e0e7816 */ /* 0x000fe20000000003 */
[C---:B------:R-:W-:Y:S01]  /*acc0*/  FMUL.FTZ R92, R135.reuse, R92 ;  /* 0x0000005c875c7220 */ /* 0x040fe20000410000 */
[----:B------:R-:W-:Y:S01]  /*acd0*/  SHF.R.U32.HI R7, RZ, 0x8, R12 ;  /* 0x00000008ff077819 */ /* 0x000fe2000001160c */
[----:B------:R-:W-:Y:S01]  /*ace0*/  FMUL.FTZ R93, R135, R93 ;  /* 0x0000005d875d7220 */ /* 0x000fe20000410000 */
[----:B------:R-:W-:Y:S01]  /*acf0*/  LOP3.LUT R3, R0, 0xffff, RZ, 0xc0, !PT ;  /* 0x0000ffff00037812 */ /* 0x000fe200078ec0ff */
[----:B------:R-:W-:Y:S01]  /*ad00*/  FMUL.FTZ R33, R134, R157 ;  /* 0x0000009d86217220 */ /* 0x000fe20000410000 */
[----:B------:R-:W-:Y:S01]  /*ad10*/  LOP3.LUT R4, R6, 0xffff, RZ, 0xc0, !PT ;  /* 0x0000ffff06047812 */ /* 0x000fe200078ec0ff */
[----:B----4-:R-:W-:Y:S01]  /*ad20*/  FMUL.FTZ R34, R133, R158 ;  /* 0x0000009e85227220 */ /* 0x010fe20000410000 */
[----:B------:R-:W-:Y:S01]  /*ad30*/  PRMT R18, R18, 0x5410, R7 ;  /* 0x0000541012127816 */ /* 0x000fe20000000007 */
[----:B------:R-:W-:Y:S01]  /*ad40*/  FFMA.FTZ R47, R47, c[0x0][0x23c], -R187 ;  /* 0x00008f002f2f7a23 */ /* 0x000fe200000108bb */
[----:B------:R-:W-:Y:S01]  /*ad50*/  PRMT R17, R5, 0x5410, R17 ;  /* 0x0000541005117816 */ /* 0x000fe20000000011 */
[----:B------:R-:W-:Y:S01]  /*ad60*/  FFMA.FTZ R58, R58, c[0x0][0x23c], -R187 ;  /* 0x00008f003a3a7a23 */ /* 0x000fe200000108bb */
[----:B------:R-:W-:Y:S01]  /*ad70*/  LOP3.LUT R7, R0, 0xff, RZ, 0xc0, !PT ;  /* 0x000000ff00077812 */ /* 0x000fe200078ec0ff */
[--C-:B------:R-:W-:Y:S01]  /*ad80*/  HSET2.LE.AND R174, R18, R245.reuse, PT ;  /* 0x000000f512ae7233 */ /* 0x100fe20003803000 */
[----:B------:R-:W-:Y:S01]  /*ad90*/  SHF.R.U32.HI R3, RZ, 0x8, R3 ;  /* 0x00000008ff037819 */ /* 0x000fe20000011603 */
[----:B------:R-:W-:Y:S01]  /*ada0*/  FMUL.FTZ R18, R133, R154 ;  /* 0x0000009a85127220 */ /* 0x000fe20000410000 */
[--C-:B------:R-:W-:Y:S01]  /*adb0*/  SHF.R.U32.HI R5, RZ, 0x10, R6.reuse ;  /* 0x00000010ff057819 */ /* 0x100fe20000011606 */
[----:B------:R-:W-:Y:S01]  /*adc0*/  FFMA.FTZ R59, R59, c[0x0][0x23c], -R187 ;  /* 0x00008f003b3b7a23 */ /* 0x000fe200000108bb */
[----:B------:R-:W-:Y:S01]  /*add0*/  SHF.R.U32.HI R8, RZ, 0x18, R6 ;  /* 0x00000018ff087819 */ /* 0x000fe20000011606 */
[----:B------:R-:W-:Y:S01]  /*ade0*/  MUFU.EX2 R212, R35 ;  /* 0x0000002300d47308 */ /* 0x000fe20000000800 */
[----:B------:R-:W-:Y:S01]  /*adf0*/  LOP3.LUT R12, R6, 0xff, RZ, 0xc0, !PT ;  /* 0x000000ff060c7812 */ /* 0x000fe200078ec0ff */
[C---:B------:R-:W-:Y:S01]  /*ae00*/  FMUL.FTZ R108, R135.reuse, R108 ;  /* 0x0000006c876c7220 */ /* 0x040fe20000410000 */
[----:B------:R-:W-:Y:S01]  /*ae10*/  SHF.R.U32.HI R6, RZ, 0x8, R4 ;  /* 0x00000008ff067819 */ /* 0x000fe20000011604 */
[----:B------:R-:W-:Y:S01]  /*ae20*/  FMUL.FTZ R109, R135, R109 ;  /* 0x0000006d876d7220 */ /* 0x000fe20000410000 */
[----:B------:R-:W-:Y:S01]  /*ae30*/  PRMT R9, R7, 0x5410, R3 ;  /* 0x0000541007097816 */ /* 0x000fe20000000003 */
[----:B------:R-:W-:Y:S01]  /*ae40*/  FFMA.FTZ R46, R46, c[0x0][0x23c], -R187 ;  /* 0x00008f002e2e7a23 */ /* 0x000fe200000108bb */
[----:B------:R-:W-:Y:S01]  /*ae50*/  PRMT R12, R12, 0x5410, R6 ;  /* 0x000054100c0c7816 */ /* 0x000fe20000000006 */
[----:B------:R-:W-:Y:S01]  /*ae60*/  FFMA.FTZ R57, R57, c[0x0][0x23c], -R186 ;  /* 0x00008f0039397a23 */ /* 0x000fe200000108ba */
[----:B------:R-:W-:Y:S01]  /*ae70*/  SHF.R.U32.HI R6, RZ, 0x18, R0 ;  /* 0x00000018ff067819 */ /* 0x000fe20000011600 */
[----:B------:R-:W-:Y:S01]  /*ae80*/  FFMA.FTZ R60, R60, c[0x0][0x23c], -R186 ;  /* 0x00008f003c3c7a23 */ /* 0x000fe200000108ba */
[----:B------:R-:W-:Y:S01]  /*ae90*/  SHF.R.U32.HI R3, RZ, 0x10, R0 ;  /* 0x00000010ff037819 */ /* 0x000fe20000011600 */
[----:B------:R-:W-:Y:S01]  /*aea0*/  FADD.FTZ R0, -R2, R139 ;  /* 0x0000008b02007221 */ /* 0x000fe20000010100 */
[----:B------:R-:W-:Y:S01]  /*aeb0*/  LOP3.LUT R4, R5, 0xff, RZ, 0xc0, !PT ;  /* 0x000000ff05047812 */ /* 0x000fe200078ec0ff */
[----:B------:R-:W-:Y:S01]  /*aec0*/  FMUL.FTZ R100, R134, R100 ;  /* 0x0000006486647220 */ /* 0x000fe20000410000 */
[----:B------:R-:W-:Y:S01]  /*aed0*/  PRMT R13, R13, 0x5410, R15 ;  /* 0x000054100d0d7816 */ /* 0x000fe2000000000f */
[----:B------:R-:W-:Y:S01]  /*aee0*/  FMUL.FTZ R0, R0, c[0x0][0x23c] ;  /* 0x00008f0000007a20 */ /* 0x000fe20000410000 */
[----:B------:R-:W-:Y:S01]  /*aef0*/  PRMT R8, R4, 0x5410, R8 ;  /* 0x0000541004087816 */ /* 0x000fe20000000008 */
[--C-:B------:R-:W-:Y:S01]  /*af00*/  HSET2.LE.AND R4, R12, R245.reuse, PT ;  /* 0x000000f50c047233 */ /* 0x100fe20003803000 */
[----:B------:R-:W-:Y:S01]  /*af10*/  LOP3.LUT R5, R3, 0xff, RZ, 0xc0, !PT ;  /* 0x000000ff03057812 */ /* 0x000fe200078ec0ff */
[--C-:B------:R-:W-:Y:S01]  /*af20*/  HSET2.LE.AND R183, R13, R245.reuse, PT ;  /* 0x000000f50db77233 */ /* 0x100fe20003803000 */
[----:B------:R-:W-:Y:S01]  /*af30*/  F2FP.BF16.PACK_AB R172, R239, R233 ;  /* 0x000000e9efac723e */ /* 0x000fe200000010ff */
[----:B------:R-:W2:Y:S01]  /*af40*/  MUFU.EX2 R0, R0 ;  /* 0x0000000000007308 */ /* 0x000ea20000000800 */
[----:B------:R-:W-:Y:S01]  /*af50*/  F2FP.BF16.PACK_AB R3, R240, R241 ;  /* 0x000000f1f003723e */ /* 0x000fe200000010ff */
[--C-:B------:R-:W-:Y:S01]  /*af60*/  HSET2.LE.AND R173, R8, R245.reuse, PT ;  /* 0x000000f508ad7233 */ /* 0x100fe20003803000 */
[----:B------:R-:W-:Y:S01]  /*af70*/  PRMT R7, R5, 0x5410, R6 ;  /* 0x0000541005077816 */ /* 0x000fe20000000006 */
[--C-:B------:R-:W-:Y:S01]  /*af80*/  HSET2.LE.AND R5, R14, R245.reuse, PT ;  /* 0x000000f50e057233 */ /* 0x100fe20003803000 */
[----:B------:R-:W-:Y:S01]  /*af90*/  LOP3.LUT R172, R4, R172, RZ, 0xc0, !PT ;  /* 0x000000ac04ac7212 */ /* 0x000fe200078ec0ff */
[----:B------:R-:W-:Y:S01]  /*afa0*/  FMUL.FTZ R12, R135, R148 ;  /* 0x00000094870c7220 */ /* 0x000fe20000410000 */
[----:B------:R-:W-:Y:S01]  /*afb0*/  F2FP.BF16.PACK_AB R4, R236, R230 ;  /* 0x000000e6ec04723e */ /* 0x000fe200000010ff */
[--C-:B------:R-:W-:Y:S01]  /*afc0*/  HSET2.LE.AND R8, R7, R245.reuse, PT ;  /* 0x000000f507087233 */ /* 0x100fe20003803000 */
[----:B---3--:R-:W-:Y:S01]  /*afd0*/  F2FP.BF16.PACK_AB R6, R231, R232 ;  /* 0x000000e8e706723e */ /* 0x008fe200000010ff */
[----:B------:R-:W-:Y:S01]  /*afe0*/  FMUL.FTZ R7, R133, R143 ;  /* 0x0000008f85077220 */ /* 0x000fe20000410000 */
[----:B------:R-:W-:Y:S01]  /*aff0*/  LOP3.LUT R174, R174, R3, RZ, 0xc0, !PT ;  /* 0x00000003aeae7212 */ /* 0x000fe200078ec0ff */
[--C-:B------:R-:W-:Y:S01]  /*b000*/  HSET2.LE.AND R3, R17, R245.reuse, PT ;  /* 0x000000f511037233 */ /* 0x100fe20003803000 */
[----:B------:R-:W-:Y:S01]  /*b010*/  LOP3.LUT R173, R173, R4, RZ, 0xc0, !PT ;  /* 0x00000004adad7212 */ /* 0x000fe200078ec0ff */
[C---:B------:R-:W-:Y:S01]  /*b020*/  FMUL.FTZ R4, R134.reuse, R140 ;  /* 0x0000008c86047220 */ /* 0x040fe20000410000 */
[----:B------:R-:W-:Y:S01]  /*b030*/  LOP3.LUT R182, R5, R182, RZ, 0xc0, !PT ;  /* 0x000000b605b67212 */ /* 0x000fe200078ec0ff */
[----:B------:R-:W-:Y:S01]  /*b040*/  FMUL.FTZ R5, R134, R141 ;  /* 0x0000008d86057220 */ /* 0x000fe20000410000 */
[----:B------:R-:W-:Y:S01]  /*b050*/  LOP3.LUT R183, R183, R6, RZ, 0xc0, !PT ;  /* 0x00000006b7b77212 */ /* 0x000fe200078ec0ff */
[----:B------:R-:W-:Y:S01]  /*b060*/  FMUL.FTZ R6, R133, R142 ;  /* 0x0000008e85067220 */ /* 0x000fe20000410000 */
[----:B------:R-:W-:Y:S01]  /*b070*/  LOP3.LUT R175, R3, R175, RZ, 0xc0, !PT ;  /* 0x000000af03af7212 */ /* 0x000fe200078ec0ff */
[----:B------:R-:W3:Y:S01]  /*b080*/  LDSM.16.MT88.4 R140, [R218+0x9000] ;  /* 0x00900000da8c783b */ /* 0x000ee20000004200 */
[--C-:B------:R-:W-:Y:S01]  /*b090*/  HSET2.LE.AND R3, R9, R245.reuse, PT ;  /* 0x000000f509037233 */ /* 0x100fe20003803000 */
[----:B-1----:R-:W-:Y:S01]  /*b0a0*/  F2FP.BF16.PACK_AB R181, R226, R227 ;  /* 0x000000e3e2b5723e */ /* 0x002fe200000010ff */
[----:B------:R-:W-:Y:S01]  /*b0b0*/  FMUL.FTZ R9, R135, R145 ;  /* 0x0000009187097220 */ /* 0x000fe20000410000 */
[----:B------:R1:W-:Y:S01]  /*b0c0*/  MUFU.EX2 R215, R20 ;  /* 0x0000001400d77308 */ /* 0x0003e20000000800 */
[C---:B--2---:R-:W-:Y:S01]  /*b0d0*/  FMUL.FTZ R10, R0.reuse, R146 ;  /* 0x00000092000a7220 */ /* 0x044fe20000410000 */
[-C--:B------:R-:W-:Y:S01]  /*b0e0*/  HMMA.16816.F32.BF16 R4, R172, R176.reuse, R4 ;  /* 0x000000b0ac04723c */ /* 0x080fe20000041804 */
[C---:B------:R-:W-:Y:S01]  /*b0f0*/  FMUL.FTZ R11, R0.reuse, R147 ;  /* 0x00000093000b7220 */ /* 0x040fe20000410000 */
[----:B------:R-:W-:Y:S01]  /*b100*/  LOP3.LUT R180, R3, R180, RZ, 0xc0, !PT ;  /* 0x000000b403b47212 */ /* 0x000fe200078ec0ff */
[----:B------:R-:W-:Y:S01]  /*b110*/  FMUL.FTZ R14, R0, R150 ;  /* 0x00000096000e7220 */ /* 0x000fe20000410000 */
[----:B------:R-:W-:Y:S01]  /*b120*/  LOP3.LUT R181, R8, R181, RZ, 0xc0, !PT ;  /* 0x000000b508b57212 */ /* 0x000fe200078ec0ff */
[----:B------:R-:W-:Y:S01]  /*b130*/  FMUL.FTZ R8, R135, R144 ;  /* 0x0000009087087220 */ /* 0x000fe20000410000 */
[----:B------:R-:W-:Y:S01]  /*b140*/  LOP3.LUT R148, R189, UR5, R192, 0x96, !PT ;  /* 0x00000005bd947c12 */ /* 0x000fe2000f8e96c0 */
[----:B------:R-:W2:Y:S01]  /*b150*/  LDSM.16.MT88.4 R144, [R216+0xa000] ;  /* 0x00a00000d890783b */ /* 0x000ea20000004200 */
[----:B------:R-:W-:Y:S04]  /*b160*/  FMUL.FTZ R35, R133, R159 ;  /* 0x0000009f85237220 */ /* 0x000fe80000410000 */
[C---:B------:R-:W-:Y:S01]  /*b170*/  HMMA.16816.F32.BF16 R8, R180.reuse, R176, R8 ;  /* 0x000000b0b408723c */ /* 0x040fe20000041808 */
[----:B------:R-:W-:Y:S02]  /*b180*/  FMUL.FTZ R15, R0, R151 ;  /* 0x00000097000f7220 */ /* 0x000fe40000410000 */
[C---:B------:R-:W-:Y:S01]  /*b190*/  FMUL.FTZ R13, R135.reuse, R149 ;  /* 0x00000095870d7220 */ /* 0x040fe20000410000 */
[----:B------:R-:W-:Y:S01]  /*b1a0*/  LDSM.16.MT88.4 R156, [R216+0xa400] ;  /* 0x00a40000d89c783b */ /* 0x000fe20000004200 */
[----:B------:R-:W-:Y:S02]  /*b1b0*/  FMUL.FTZ R17, R134, R153 ;  /* 0x0000009986117220 */ /* 0x000fe40000410000 */
[C---:B------:R-:W-:Y:S02]  /*b1c0*/  FMUL.FTZ R74, R0.reuse, R74 ;  /* 0x0000004a004a7220 */ /* 0x040fe40000410000 */
[C---:B------:R-:W-:Y:S01]  /*b1d0*/  FMUL.FTZ R75, R0.reuse, R75 ;  /* 0x0000004b004b7220 */ /* 0x040fe20000410000 */
[-C--:B------:R-:W-:Y:S02]  /*b1e0*/  HMMA.16816.F32.BF16 R12, R180, R178.reuse, R12 ;  /* 0x000000b2b40c723c */ /* 0x080fe4000004180c */
[C---:B------:R-:W-:Y:S02]  /*b1f0*/  FMUL.FTZ R78, R0.reuse, R78 ;  /* 0x0000004e004e7220 */ /* 0x040fe40000410000 */
[C---:B------:R-:W-:Y:S02]  /*b200*/  FMUL.FTZ R79, R0.reuse, R79 ;  /* 0x0000004f004f7220 */ /* 0x040fe40000410000 */
[C---:B------:R-:W-:Y:S02]  /*b210*/  FMUL.FTZ R90, R0.reuse, R90 ;  /* 0x0000005a005a7220 */ /* 0x040fe40000410000 */
[C---:B------:R-:W-:Y:S01]  /*b220*/  HMMA.16816.F32.BF16 R16, R172.reuse, R178, R16 ;  /* 0x000000b2ac10723c */ /* 0x040fe20000041810 */
[C---:B------:R-:W-:Y:S03]  /*b230*/  FMUL.FTZ R91, R0.reuse, R91 ;  /* 0x0000005b005b7220 */ /* 0x040fe60000410000 */
[C---:B------:R-:W-:Y:S02]  /*b240*/  FMUL.FTZ R94, R0.reuse, R94 ;  /* 0x0000005e005e7220 */ /* 0x040fe40000410000 */
[C---:B------:R-:W-:Y:S02]  /*b250*/  FMUL.FTZ R95, R0.reuse, R95 ;  /* 0x0000005f005f7220 */ /* 0x040fe40000410000 */
[-C--:B---3--:R-:W-:Y:S01]  /*b260*/  HMMA.16816.F32.BF16 R68, R172, R140.reuse, R68 ;  /* 0x0000008cac44723c */ /* 0x088fe20000041844 */
[C---:B------:R-:W-:Y:S03]  /*b270*/  FMUL.FTZ R110, R0.reuse, R110 ;  /* 0x0000006e006e7220 */ /* 0x040fe60000410000 */
[----:B------:R-:W-:Y:S02]  /*b280*/  FMUL.FTZ R111, R0, R111 ;  /* 0x0000006f006f7220 */ /* 0x000fe40000410000 */
[----:B-1----:R-:W-:Y:S02]  /*b290*/  FMUL.FTZ R20, R135, R160 ;  /* 0x000000a087147220 */ /* 0x002fe40000410000 */
[C---:B------:R-:W-:Y:S01]  /*b2a0*/  HMMA.16816.F32.BF16 R72, R180.reuse, R140, R72 ;  /* 0x0000008cb448723c */ /* 0x040fe20000041848 */
[----:B------:R-:W-:Y:S04]  /*b2b0*/  IMAD.WIDE.U32 R148, R148, -0x2daee0ad, RZ ;  /* 0xd2511f5394947825 */ /* 0x000fe800078e00ff */
[----:B------:R-:W-:Y:S01]  /*b2c0*/  FMUL.FTZ R101, R134, R101 ;  /* 0x0000006586657220 */ /* 0x000fe20000410000 */
[----:B------:R-:W-:Y:S01]  /*b2d0*/  LOP3.LUT R152, R148, 0xff, RZ, 0xc0, !PT ;  /* 0x000000ff94987812 */ /* 0x000fe200078ec0ff */
[C---:B------:R-:W-:Y:S01]  /*b2e0*/  FMUL.FTZ R102, R133.reuse, R102 ;  /* 0x0000006685667220 */ /* 0x040fe20000410000 */
[-C--:B------:R-:W-:Y:S01]  /*b2f0*/  HMMA.16816.F32.BF16 R76, R180, R142.reuse, R76 ;  /* 0x0000008eb44c723c */ /* 0x080fe2000004184c */
[----:B------:R-:W-:Y:S03]  /*b300*/  FMUL.FTZ R103, R133, R103 ;  /* 0x0000006785677220 */ /* 0x000fe60000410000 */
[C---:B------:R-:W-:Y:S02]  /*b310*/  FMUL.FTZ R104, R135.reuse, R104 ;  /* 0x0000006887687220 */ /* 0x040fe40000410000 */
[----:B------:R-:W-:Y:S02]  /*b320*/  FMUL.FTZ R105, R135, R105 ;  /* 0x0000006987697220 */ /* 0x000fe40000410000 */
[C---:B------:R-:W-:Y:S01]  /*b330*/  HMMA.16816.F32.BF16 R80, R172.reuse, R142, R80 ;  /* 0x0000008eac50723c */ /* 0x040fe20000041850 */
[----:B------:R-:W1:Y:S03]  /*b340*/  LDSM.16.MT88.4 R140, [R218+0xa000] ;  /* 0x00a00000da8c783b */ /* 0x000e660000004200 */
[C---:B------:R-:W-:Y:S02]  /*b350*/  FMUL.FTZ R106, R0.reuse, R106 ;  /* 0x0000006a006a7220 */ /* 0x040fe40000410000 */
[----:B------:R-:W-:Y:S02]  /*b360*/  FMUL.FTZ R107, R0, R107 ;  /* 0x0000006b006b7220 */ /* 0x000fe40000410000 */
[-C--:B--2---:R-:W-:Y:S01]  /*b370*/  HMMA.16816.F32.BF16 R84, R172, R144.reuse, R84 ;  /* 0x00000090ac54723c */ /* 0x084fe20000041854 */
[--C-:B------:R-:W-:Y:S03]  /*b380*/  FFMA.FTZ R22, R22, c[0x0][0x23c], -R185.reuse ;  /* 0x00008f0016167a23 */ /* 0x100fe600000108b9 */
[--C-:B------:R-:W-:Y:S01]  /*b390*/  FFMA.FTZ R24, R24, c[0x0][0x23c], -R186.reuse ;  /* 0x00008f0018187a23 */ /* 0x100fe200000108ba */
[----:B------:R2:W-:Y:S01]  /*b3a0*/  MUFU.EX2 R211, R22 ;  /* 0x0000001600d37308 */ /* 0x0005e20000000800 */
[----:B------:R-:W-:Y:S02]  /*b3b0*/  FFMA.FTZ R25, R25, c[0x0][0x23c], -R186 ;  /* 0x00008f0019197a23 */ /* 0x000fe400000108ba */
[C---:B------:R-:W-:Y:S01]  /*b3c0*/  HMMA.16816.F32.BF16 R88, R180.reuse, R144, R88 ;  /* 0x00000090b458723c */ /* 0x040fe20000041858 */
[----:B------:R-:W-:Y:S03]  /*b3d0*/  IMAD.MOV.U32 R176, RZ, RZ, R208 ;  /* 0x000000ffffb07224 */ /* 0x000fe600078e00d0 */
[----:B------:R-:W-:Y:S02]  /*b3e0*/  IMAD.MOV.U32 R178, RZ, RZ, R206 ;  /* 0x000000ffffb27224 */ /* 0x000fe400078e00ce */
[----:B------:R-:W-:Y:S01]  /*b3f0*/  FFMA.FTZ R139, R23, c[0x0][0x23c], -R185 ;  /* 0x00008f00178b7a23 */ /* 0x000fe200000108b9 */
[----:B------:R3:W-:Y:S01]  /*b400*/  MUFU.EX2 R208, R25 ;  /* 0x0000001900d07308 */ /* 0x0007e20000000800 */
[-C--:B------:R-:W-:Y:S01]  /*b410*/  HMMA.16816.F32.BF16 R92, R180, R146.reuse, R92 ;  /* 0x00000092b45c723c */ /* 0x080fe2000004185c */
[C---:B------:R-:W-:Y:S03]  /*b420*/  FMUL.FTZ R23, R0.reuse, R163 ;  /* 0x000000a300177220 */ /* 0x040fe60000410000 */
[----:B------:R-:W-:Y:S02]  /*b430*/  IMAD.MOV.U32 R179, RZ, RZ, R207 ;  /* 0x000000ffffb37224 */ /* 0x000fe400078e00cf */
[C---:B------:R-:W-:Y:S02]  /*b440*/  FMUL.FTZ R116, R135.reuse, R116 ;  /* 0x0000007487747220 */ /* 0x040fe40000410000 */
[C---:B------:R-:W-:Y:S01]  /*b450*/  HMMA.16816.F32.BF16 R96, R172.reuse, R146, R96 ;  /* 0x00000092ac60723c */ /* 0x040fe20000041860 */
[----:B------:R-:W4:Y:S01]  /*b460*/  LDSM.16.MT88.4 R144, [R216+0xb000] ;  /* 0x00b00000d890783b */ /* 0x000f220000004200 */
[----:B------:R-:W-:Y:S02]  /*b470*/  MUFU.EX2 R179, R65 ;  /* 0x0000004100b37308 */ /* 0x000fe40000000800 */
[----:B------:R-:W-:Y:S02]  /*b480*/  FMUL.FTZ R117, R135, R117 ;  /* 0x0000007587757220 */ /* 0x000fe40000410000 */
[C---:B--2---:R-:W-:Y:S02]  /*b490*/  FMUL.FTZ R22, R0.reuse, R162 ;  /* 0x000000a200167220 */ /* 0x044fe40000410000 */
[C---:B------:R-:W-:Y:S01]  /*b4a0*/  FMUL.FTZ R118, R0.reuse, R118 ;  /* 0x0000007600767220 */ /* 0x040fe20000410000 */
[-C--:B-1----:R-:W-:Y:S03]  /*b4b0*/  HMMA.16816.F32.BF16 R100, R172, R140.reuse, R100 ;  /* 0x0000008cac64723c */ /* 0x082fe60000041864 */
[----:B------:R-:W-:Y:S01]  /*b4c0*/  FFMA.FTZ R21, R21, c[0x0][0x23c], -R184 ;  /* 0x00008f0015157a23 */ /* 0x000fe200000108b8 */
[----:B------:R-:W-:Y:S01]  /*b4d0*/  MUFU.EX2 R210, R139 ;  /* 0x0000008b00d27308 */ /* 0x000fe20000000800 */
[----:B------:R-:W-:Y:S01]  /*b4e0*/  FMUL.FTZ R119, R0, R119 ;  /* 0x0000007700777220 */ /* 0x000fe20000410000 */
[----:B---3--:R-:W-:Y:S01]  /*b4f0*/  SHF.R.U32.HI R25, RZ, 0x10, R148 ;  /* 0x00000010ff197819 */ /* 0x008fe20000011694 */
[C---:B------:R-:W-:Y:S01]  /*b500*/  FMUL.FTZ R120, R134.reuse, R120 ;  /* 0x0000007886787220 */ /* 0x040fe20000410000 */
[C---:B------:R-:W-:Y:S01]  /*b510*/  HMMA.16816.F32.BF16 R104, R180.reuse, R140, R104 ;  /* 0x0000008cb468723c */ /* 0x040fe20000041868 */
[----:B------:R-:W-:Y:S03]  /*b520*/  FMUL.FTZ R121, R134, R121 ;  /* 0x0000007986797220 */ /* 0x000fe60000410000 */
[----:B------:R-:W-:Y:S02]  /*b530*/  FMUL.FTZ R122, R133, R122 ;  /* 0x0000007a857a7220 */ /* 0x000fe40000410000 */
[----:B------:R1:W2:Y:S01]  /*b540*/  MUFU.EX2 R214, R21 ;  /* 0x0000001500d67308 */ /* 0x0002a20000000800 */
[----:B------:R-:W-:Y:S01]  /*b550*/  LOP3.LUT R140, R191, UR5, R194, 0x96, !PT ;  /* 0x00000005bf8c7c12 */ /* 0x000fe2000f8e96c2 */
[-C--:B------:R-:W-:Y:S01]  /*b560*/  HMMA.16816.F32.BF16 R108, R180, R142.reuse, R108 ;  /* 0x0000008eb46c723c */ /* 0x080fe2000004186c */
[----:B------:R-:W-:Y:S03]  /*b570*/  FMUL.FTZ R123, R133, R123 ;  /* 0x0000007b857b7220 */ /* 0x000fe60000410000 */
[----:B------:R-:W-:Y:S04]  /*b580*/  IMAD.WIDE.U32 R140, R140, -0x2daee0ad, RZ ;  /* 0xd2511f538c8c7825 */ /* 0x000fe800078e00ff */
[C---:B------:R-:W-:Y:S01]  /*b590*/  HMMA.16816.F32.BF16 R112, R172.reuse, R142, R112 ;  /* 0x0000008eac70723c */ /* 0x040fe20000041870 */
[----:B------:R-:W-:Y:S01]  /*b5a0*/  LOP3.LUT R3, R141, UR14, R196, 0x96, !PT ;  /* 0x0000000e8d037c12 */ /* 0x000fe2000f8e96c4 */
[----:B------:R-:W-:Y:S02]  /*b5b0*/  MUFU.EX2 R194, R38 ;  /* 0x0000002600c27308 */ /* 0x000fe40000000800 */
[C---:B------:R-:W-:Y:S01]  /*b5c0*/  LOP3.LUT R150, R140.reuse, 0xffff, RZ, 0xc0, !PT ;  /* 0x0000ffff8c967812 */ /* 0x040fe200078ec0ff */
[----:B------:R-:W-:Y:S01]  /*b5d0*/  IMAD.MOV.U32 R177, RZ, RZ, R209 ;  /* 0x000000ffffb17224 */ /* 0x000fe200078e00d1 */
[----:B------:R-:W-:Y:S01]  /*b5e0*/  LOP3.LUT R151, R140, 0xff, RZ, 0xc0, !PT ;  /* 0x000000ff8c977812 */ /* 0x000fe200078ec0ff */
[--C-:B------:R-:W-:Y:S01]  /*b5f0*/  FFMA.FTZ R27, R27, c[0x0][0x23c], -R187.reuse ;  /* 0x00008f001b1b7a23 */ /* 0x100fe200000108bb */
[-C--:B----4-:R-:W-:Y:S01]  /*b600*/  HMMA.16816.F32.BF16 R32, R172, R144.reuse, R32 ;  /* 0x00000090ac20723c */ /* 0x090fe20000041820 */
[--C-:B------:R-:W-:Y:S03]  /*b610*/  SHF.R.U32.HI R153, RZ, 0x10, R140.reuse ;  /* 0x00000010ff997819 */ /* 0x100fe6000001168c */
[----:B------:R-:W-:Y:S01]  /*b620*/  SHF.R.U32.HI R160, RZ, 0x18, R140 ;  /* 0x00000018ffa07819 */ /* 0x000fe2000001168c */
[----:B------:R3:W4:Y:S01]  /*b630*/  MUFU.EX2 R209, R24 ;  /* 0x0000001800d17308 */ /* 0x0007220000000800 */
[----:B------:R-:W5:Y:S01]  /*b640*/  LDSM.16.MT88.4 R140, [R218+0xb000] ;  /* 0x00b00000da8c783b */ /* 0x000f620000004200 */
[----:B-1----:R-:W-:Y:S01]  /*b650*/  FMUL.FTZ R21, R135, R161 ;  /* 0x000000a187157220 */ /* 0x002fe20000410000 */
[----:B------:R-:W-:Y:S01]  /*b660*/  LOP3.LUT R139, R149, UR14, R198, 0x96, !PT ;  /* 0x0000000e958b7c12 */ /* 0x000fe2000f8e96c6 */
[--C-:B------:R-:W-:Y:S03]  /*b670*/  FFMA.FTZ R26, R26, c[0x0][0x23c], -R187.reuse ;  /* 0x00008f001a1a7a23 */ /* 0x100fe600000108bb */
[--C-:B------:R-:W-:Y:S02]  /*b680*/  FFMA.FTZ R29, R29, c[0x0][0x23c], -R186.reuse ;  /* 0x00008f001d1d7a23 */ /* 0x100fe400000108ba */
[C---:B------:R-:W-:Y:S01]  /*b690*/  HMMA.16816.F32.BF16 R20, R180.reuse, R144, R20 ;  /* 0x00000090b414723c */ /* 0x040fe20000041814 */
[----:B------:R1:W-:Y:S01]  /*b6a0*/  MUFU.EX2 R206, R27 ;  /* 0x0000001b00ce7308 */ /* 0x0003e20000000800 */
[----:B------:R-:W-:Y:S02]  /*b6b0*/  FFMA.FTZ R28, R28, c[0x0][0x23c], -R186 ;  /* 0x00008f001c1c7a23 */ /* 0x000fe400000108ba */
[----:B------:R-:W-:Y:S02]  /*b6c0*/  FFMA.FTZ R31, R31, c[0x0][0x23c], -R187 ;  /* 0x00008f001f1f7a23 */ /* 0x000fe400000108bb */
[----:B------:R-:W-:Y:S01]  /*b6d0*/  FMUL.FTZ R124, R135, R124 ;  /* 0x0000007c877c7220 */ /* 0x000fe20000410000 */
[----:B------:R-:W-:Y:S01]  /*b6e0*/  SHF.R.U32.HI R144, RZ, 0x8, R150 ;  /* 0x00000008ff907819 */ /* 0x000fe20000011696 */
[-C--:B------:R-:W-:Y:S01]  /*b6f0*/  HMMA.16816.F32.BF16 R116, R180, R146.reuse, R116 ;  /* 0x00000092b474723c */ /* 0x080fe20000041874 */
[----:B------:R-:W-:Y:S02]  /*b700*/  SHF.R.U32.HI R150, RZ, 0x18, R148 ;  /* 0x00000018ff967819 */ /* 0x000fe40000011694 */
[----:B------:R2:W2:Y:S01]  /*b710*/  MUFU.EX2 R207, R26 ;  /* 0x0000001a00cf7308 */ /* 0x0004a20000000800 */
[----:B------:R-:W-:Y:S01]  /*b720*/  PRMT R154, R151, 0x5410, R144 ;  /* 0x00005410979a7816 */ /* 0x000fe20000000090 */
[----:B------:R-:W-:Y:S01]  /*b730*/  FMUL.FTZ R125, R135, R125 ;  /* 0x0000007d877d7220 */ /* 0x000fe20000410000 */
[--C-:B------:R-:W-:Y:S01]  /*b740*/  SHF.R.U32.HI R144, RZ, 0x10, R3.reuse ;  /* 0x00000010ff907819 */ /* 0x100fe20000011603 */
[----:B------:R-:W-:Y:S01]  /*b750*/  FMUL.FTZ R126, R0, R126 ;  /* 0x0000007e007e7220 */ /* 0x000fe20000410000 */
[C---:B------:R-:W-:Y:S01]  /*b760*/  HMMA.16816.F32.BF16 R120, R172.reuse, R146, R120 ;  /* 0x00000092ac78723c */ /* 0x040fe20000041878 */
[----:B---3--:R-:W-:Y:S03]  /*b770*/  LOP3.LUT R24, R148, 0xffff, RZ, 0xc0, !PT ;  /* 0x0000ffff94187812 */ /* 0x008fe600078ec0ff */
[----:B------:R-:W-:Y:S01]  /*b780*/  SHF.R.U32.HI R145, RZ, 0x18, R3 ;  /* 0x00000018ff917819 */ /* 0x000fe20000011603 */
[----:B------:R3:W-:Y:S01]  /*b790*/  MUFU.EX2 R205, R28 ;  /* 0x0000001c00cd7308 */ /* 0x0007e20000000800 */
[----:B------:R-:W-:Y:S01]  /*b7a0*/  SHF.R.U32.HI R148, RZ, 0x8, R24 ;  /* 0x00000008ff947819 */ /* 0x000fe20000011618 */
[----:B------:R-:W-:Y:S01]  /*b7b0*/  FFMA.FTZ R30, R30, c[0x0][0x23c], -R187 ;  /* 0x00008f001e1e7a23 */ /* 0x000fe200000108bb */
[----:B------:R-:W-:Y:S01]  /*b7c0*/  LOP3.LUT R24, R3, 0xffff, RZ, 0xc0, !PT ;  /* 0x0000ffff03187812 */ /* 0x000fe200078ec0ff */
[----:B-1----:R-:W-:Y:S03]  /*b7d0*/  FMUL.FTZ R27, R133, R167 ;  /* 0x000000a7851b7220 */ /* 0x002fe60000410000 */
[----:B------:R-:W-:Y:S01]  /*b7e0*/  LOP3.LUT R146, R25, 0xff, RZ, 0xc0, !PT ;  /* 0x000000ff19927812 */ /* 0x000fe200078ec0ff */
[C---:B------:R-:W-:Y:S01]  /*b7f0*/  FMUL.FTZ R25, R134.reuse, R165 ;  /* 0x000000a586197220 */ /* 0x040fe20000410000 */
[----:B------:R-:W-:Y:S01]  /*b800*/  LOP3.LUT R147, R3, 0xff, RZ, 0xc0, !PT ;  /* 0x000000ff03937812 */ /* 0x000fe200078ec0ff */
[----:B------:R1:W1:Y:S01]  /*b810*/  MUFU.EX2 R167, R29 ;  /* 0x0000001d00a77308 */ /* 0x0002620000000800 */
[----:B------:R-:W-:Y:S01]  /*b820*/  SHF.R.U32.HI R3, RZ, 0x8, R24 ;  /* 0x00000008ff037819 */ /* 0x000fe20000011618 */
[----:B------:R-:W-:Y:S01]  /*b830*/  FMUL.FTZ R24, R134, R164 ;  /* 0x000000a486187220 */ /* 0x000fe20000410000 */
[----:B------:R-:W-:Y:S01]  /*b840*/  LOP3.LUT R149, R153, 0xff, RZ, 0xc0, !PT ;  /* 0x000000ff99957812 */ /* 0x000fe200078ec0ff */
[----:B--2---:R-:W-:Y:S01]  /*b850*/  FMUL.FTZ R26, R133, R166 ;  /* 0x000000a6851a7220 */ /* 0x004fe20000410000 */
[----:B------:R-:W-:Y:S01]  /*b860*/  PRMT R162, R152, 0x5410, R148 ;  /* 0x0000541098a27816 */ /* 0x000fe20000000094 */
[----:B------:R-:W-:Y:S01]  /*b870*/  FMUL.FTZ R127, R0, R127 ;  /* 0x0000007f007f7220 */ /* 0x000fe20000410000 */
[----:B------:R-:W-:Y:S01]  /*b880*/  PRMT R160, R149, 0x5410, R160 ;  /* 0x0000541095a07816 */ /* 0x000fe200000000a0 */
[----:B------:R-:W-:Y:S01]  /*b890*/  FMUL.FTZ R128, R135, R128 ;  /* 0x0000008087807220 */ /* 0x000fe20000410000 */
[----:B------:R-:W-:Y:S01]  /*b8a0*/  PRMT R163, R146, 0x5410, R150 ;  /* 0x0000541092a37816 */ /* 0x000fe20000000096 */
[----:B------:R-:W-:Y:S01]  /*b8b0*/  MUFU.EX2 R196, R37 ;  /* 0x0000002500c47308 */ /* 0x000fe20000000800 */
[-C--:B-----5:R-:W-:Y:S01]  /*b8c0*/  HMMA.16816.F32.BF16 R24, R172, R140.reuse, R24 ;  /* 0x0000008cac18723c */ /* 0x0a0fe20000041818 */
[----:B------:R-:W2:Y:S01]  /*b8d0*/  LDSM.16.MT88.4 R148, [R216+0x9400] ;  /* 0x00940000d894783b */ /* 0x000ea20000004200 */
[----:B------:R-:W-:Y:S01]  /*b8e0*/  PRMT R147, R147, 0x5410, R3 ;  /* 0x0000541093937816 */ /* 0x000fe20000000003 */
[----:B------:R-:W-:Y:S01]  /*b8f0*/  FMUL.FTZ R129, R135, R129 ;  /* 0x0000008187817220 */ /* 0x000fe20000410000 */
[C---:B------:R-:W-:Y:S01]  /*b900*/  LOP3.LUT R3, R139.reuse, 0xffff, RZ, 0xc0, !PT ;  /* 0x0000ffff8b037812 */ /* 0x040fe200078ec0ff */
[----:B------:R-:W-:Y:S01]  /*b910*/  FMUL.FTZ R130, R0, R130 ;  /* 0x0000008200827220 */ /* 0x000fe20000410000 */
[----:B------:R-:W-:Y:S01]  /*b920*/  F2FP.BF16.PACK_AB R146, R224, R225 ;  /* 0x000000e1e092723e */ /* 0x000fe200000010ff */
[----:B------:R-:W-:Y:S01]  /*b930*/  FMUL.FTZ R131, R0, R131 ;  /* 0x0000008300837220 */ /* 0x000fe20000410000 */
[C---:B------:R-:W-:Y:S01]  /*b940*/  HMMA.16816.F32.BF16 R124, R180.reuse, R140, R124 ;  /* 0x0000008cb47c723c */ /* 0x040fe2000004187c */
[----:B------:R5:W-:Y:S03]  /*b950*/  MUFU.EX2 R166, R30 ;  /* 0x0000001e00a67308 */ /* 0x000be60000000800 */
[----:B---3--:R-:W-:Y:S01]  /*b960*/  SHF.R.U32.HI R28, RZ, 0x10, R139 ;  /* 0x00000010ff1c7819 */ /* 0x008fe2000001168b */
[----:B------:R-:W-:Y:S01]  /*b970*/  FFMA.FTZ R50, R50, c[0x0][0x23c], -R185 ;  /* 0x00008f0032327a23 */ /* 0x000fe200000108b9 */
[----:B-1----:R-:W-:Y:S01]  /*b980*/  SHF.R.U32.HI R29, RZ, 0x8, R3 ;  /* 0x00000008ff1d7819 */ /* 0x002fe20000011603 */
[--C-:B------:R-:W-:Y:S01]  /*b990*/  HSET2.LE.AND R3, R154, R245.reuse, PT ;  /* 0x000000f59a037233 */ /* 0x100fe20003803000 */
[-C--:B------:R-:W-:Y:S01]  /*b9a0*/  HMMA.16816.F32.BF16 R128, R180, R142.reuse, R128 ;  /* 0x0000008eb480723c */ /* 0x080fe20000041880 */
[----:B------:R-:W-:Y:S01]  /*b9b0*/  LOP3.LUT R140, R139, 0xff, RZ, 0xc0, !PT ;  /* 0x000000ff8b8c7812 */ /* 0x000fe200078ec0ff */
[----:B------:R-:W1:Y:S01]  /*b9c0*/  LDSM.16.MT88.4 R152, [R218+0x9400] ;  /* 0x00940000da98783b */ /* 0x000e620000004200 */
[----:B------:R3:W1:Y:S01]  /*b9d0*/  MUFU.EX2 R165, R31 ;  /* 0x0000001f00a57308 */ /* 0x0006620000000800 */
[----:B------:R-:W-:Y:S01]  /*b9e0*/  LOP3.LUT R28, R28, 0xff, RZ, 0xc0, !PT ;  /* 0x000000ff1c1c7812 */ /* 0x000fe200078ec0ff */
[----:B------:R-:W-:Y:S01]  /*b9f0*/  FFMA.FTZ R51, R51, c[0x0][0x23c], -R185 ;  /* 0x00008f0033337a23 */ /* 0x000fe200000108b9 */
[----:B------:R-:W-:Y:S01]  /*ba00*/  PRMT R29, R140, 0x5410, R29 ;  /* 0x000054108c1d7816 */ /* 0x000fe2000000001d */
[--C-:B------:R-:W-:Y:S01]  /*ba10*/  FFMA.FTZ R40, R40, c[0x0][0x23c], -R186.reuse ;  /* 0x00008f0028287a23 */ /* 0x100fe200000108ba */
[----:B------:R-:W-:Y:S01]  /*ba20*/  SHF.R.U32.HI R139, RZ, 0x18, R139 ;  /* 0x00000018ff8b7819 */ /* 0x000fe2000001168b */
[--C-:B------:R-:W-:Y:S03]  /*ba30*/  FFMA.FTZ R41, R41, c[0x0][0x23c], -R186.reuse ;  /* 0x00008f0029297a23 */ /* 0x100fe600000108ba */
[----:B------:R-:W-:Y:S01]  /*ba40*/  LOP3.LUT R144, R144, 0xff, RZ, 0xc0, !PT ;  /* 0x000000ff90907812 */ /* 0x000fe200078ec0ff */
[----:B------:R-:W-:Y:S01]  /*ba50*/  MUFU.EX2 R181, R47 ;  /* 0x0000002f00b57308 */ /* 0x000fe20000000800 */
[----:B------:R-:W-:Y:S01]  /*ba60*/  PRMT R161, R28, 0x5410, R139 ;  /* 0x000054101ca17816 */ /* 0x000fe2000000008b */
[C---:B------:R-:W-:Y:S01]  /*ba70*/  FMUL.FTZ R28, R134.reuse, R168 ;  /* 0x000000a8861c7220 */ /* 0x040fe20000410000 */
[--C-:B------:R-:W-:Y:S01]  /*ba80*/  HSET2.LE.AND R139, R160, R245.reuse, PT ;  /* 0x000000f5a08b7233 */ /* 0x100fe20003803000 */
[----:B-----5:R-:W-:Y:S01]  /*ba90*/  FMUL.FTZ R30, R133, R170 ;  /* 0x000000aa851e7220 */ /* 0x020fe20000410000 */
[--C-:B------:R-:W-:Y:S01]  /*baa0*/  HSET2.LE.AND R160, R29, R245.reuse, PT ;  /* 0x000000f51da07233 */ /* 0x100fe20003803000 */
[----:B------:R-:W-:Y:S01]  /*bab0*/  FMUL.FTZ R29, R134, R169 ;  /* 0x000000a9861d7220 */ /* 0x000fe20000410000 */
[----:B------:R-:W-:Y:S01]  /*bac0*/  PRMT R144, R144, 0x5410, R145 ;  /* 0x0000541090907816 */ /* 0x000fe20000000091 */
[----:B------:R-:W-:Y:S01]  /*bad0*/  FFMA.FTZ R42, R42, c[0x0][0x23c], -R187 ;  /* 0x00008f002a2a7a23 */ /* 0x000fe200000108bb */
[----:B------:R-:W-:Y:S01]  /*bae0*/  LOP3.LUT R146, R3, R146, RZ, 0xc0, !PT ;  /* 0x0000009203927212 */ /* 0x000fe200078ec0ff */
[--C-:B------:R-:W-:Y:S01]  /*baf0*/  HSET2.LE.AND R3, R147, R245.reuse, PT ;  /* 0x000000f593037233 */ /* 0x100fe20003803000 */
[----:B------:R-:W-:Y:S01]  /*bb00*/  F2FP.BF16.PACK_AB R147, R212, R213 ;  /* 0x000000d5d493723e */ /* 0x000fe200000010ff */
[--C-:B------:R-:W-:Y:S01]  /*bb10*/  HSET2.LE.AND R141, R144, R245.reuse, PT ;  /* 0x000000f5908d7233 */ /* 0x100fe20003803000 */
[----:B------:R-:W-:Y:S01]  /*bb20*/  F2FP.BF16.PACK_AB R144, R214, R215 ;  /* 0x000000d7d690723e */ /* 0x000fe200000010ff */
[----:B---3--:R-:W-:Y:S01]  /*bb30*/  FMUL.FTZ R31, R133, R171 ;  /* 0x000000ab851f7220 */ /* 0x008fe20000410000 */
[----:B----4-:R-:W-:Y:S01]  /*bb40*/  F2FP.BF16.PACK_AB R140, R208, R209 ;  /* 0x000000d1d08c723e */ /* 0x010fe200000010ff */
[----:B------:R-:W-:Y:S01]  /*bb50*/  MUFU.EX2 R183, R45 ;  /* 0x0000002d00b77308 */ /* 0x000fe20000000800 */
[----:B------:R-:W-:Y:S01]  /*bb60*/  LOP3.LUT R144, R3, R144, RZ, 0xc0, !PT ;  /* 0x0000009003907212 */ /* 0x000fe200078ec0ff */
[--C-:B------:R-:W-:Y:S01]  /*bb70*/  FFMA.FTZ R44, R44, c[0x0][0x23c], -R186.reuse ;  /* 0x00008f002c2c7a23 */ /* 0x100fe200000108ba */
[----:B------:R-:W-:Y:S01]  /*bb80*/  LOP3.LUT R140, R160, R140, RZ, 0xc0, !PT ;  /* 0x0000008ca08c7212 */ /* 0x000fe200078ec0ff */
[----:B------:R-:W-:Y:S01]  /*bb90*/  FFMA.FTZ R186, R61, c[0x0][0x23c], -R186 ;  /* 0x00008f003dba7a23 */ /* 0x000fe200000108ba */
[----:B------:R-:W-:Y:S01]  /*bba0*/  HMMA.16816.F32.BF16 R28, R172, R142, R28 ;  /* 0x0000008eac1c723c */ /* 0x000fe2000004181c */
[----:B------:R-:W-:Y:S01]  /*bbb0*/  F2FP.BF16.PACK_AB R145, R210, R211 ;  /* 0x000000d3d291723e */ /* 0x000fe200000010ff */
[--C-:B------:R-:W-:Y:S01]  /*bbc0*/  FFMA.FTZ R54, R54, c[0x0][0x23c], -R185.reuse ;  /* 0x00008f0036367a23 */ /* 0x100fe200000108b9 */
[----:B------:R-:W-:Y:S01]  /*bbd0*/  LOP3.LUT R147, R139, R147, RZ, 0xc0, !PT ;  /* 0x000000938b937212 */ /* 0x000fe200078ec0ff */
[--C-:B------:R-:W-:Y:S01]  /*bbe0*/  FFMA.FTZ R52, R52, c[0x0][0x23c], -R184.reuse ;  /* 0x00008f0034347a23 */ /* 0x100fe200000108b8 */
[----:B------:R-:W-:Y:S01]  /*bbf0*/  LOP3.LUT R145, R141, R145, RZ, 0xc0, !PT ;  /* 0x000000918d917212 */ /* 0x000fe200078ec0ff */
[--C-:B------:R-:W-:Y:S01]  /*bc00*/  HSET2.LE.AND R141, R161, R245.reuse, PT ;  /* 0x000000f5a18d7233 */ /* 0x100fe20003803000 */
[----:B------:R-:W-:Y:S01]  /*bc10*/  F2FP.BF16.PACK_AB R3, R206, R207 ;  /* 0x000000cfce03723e */ /* 0x000fe200000010ff */
[--C-:B------:R-:W-:Y:S01]  /*bc20*/  HSET2.LE.AND R142, R162, R245.reuse, PT ;  /* 0x000000f5a28e7233 */ /* 0x100fe20003803000 */
[----:B------:R-:W-:Y:S01]  /*bc30*/  F2FP.BF16.PACK_AB R139, R167, R205 ;  /* 0x000000cda78b723e */ /* 0x000fe200000010ff */
[----:B------:R-:W-:Y:S02]  /*bc40*/  MUFU.EX2 R172, R58 ;  /* 0x0000003a00ac7308 */ /* 0x000fe40000000800 */
[-C--:B--2---:R-:W-:Y:S01]  /*bc50*/  HMMA.16816.F32.BF16 R4, R144, R148.reuse, R4 ;  /* 0x000000949004723c */ /* 0x084fe20000041804 */
[--C-:B------:R-:W-:Y:S01]  /*bc60*/  HSET2.LE.AND R143, R163, R245.reuse, PT ;  /* 0x000000f5a38f7233 */ /* 0x100fe20003803000 */
[----:B-1----:R-:W-:Y:S01]  /*bc70*/  F2FP.BF16.PACK_AB R160, R165, R166 ;  /* 0x000000a6a5a0723e */ /* 0x002fe200000010ff */
[--C-:B------:R-:W-:Y:S01]  /*bc80*/  FFMA.FTZ R66, R66, c[0x0][0x23c], -R185.reuse ;  /* 0x00008f0042427a23 */ /* 0x100fe200000108b9 */
[----:B------:R-:W-:Y:S01]  /*bc90*/  LOP3.LUT R141, R141, R3, RZ, 0xc0, !PT ;  /* 0x000000038d8d7212 */ /* 0x000fe200078ec0ff */
[----:B------:R-:W-:Y:S01]  /*bca0*/  FFMA.FTZ R67, R67, c[0x0][0x23c], -R185 ;  /* 0x00008f0043437a23 */ /* 0x000fe200000108b9 */
[----:B------:R-:W-:Y:S01]  /*bcb0*/  LOP3.LUT R142, R142, R139, RZ, 0xc0, !PT ;  /* 0x0000008b8e8e7212 */ /* 0x000fe200078ec0ff */
[--C-:B------:R-:W-:Y:S01]  /*bcc0*/  FFMA.FTZ R48, R48, c[0x0][0x23c], -R184.reuse ;  /* 0x00008f0030307a23 */ /* 0x100fe200000108b8 */
[----:B------:R-:W-:Y:S01]  /*bcd0*/  LOP3.LUT R143, R143, R160, RZ, 0xc0, !PT ;  /* 0x000000a08f8f7212 */ /* 0x000fe200078ec0ff */
[----:B------:R-:W-:Y:S03]  /*bce0*/  MUFU.EX2 R182, R46 ;  /* 0x0000002e00b67308 */ /* 0x000fe60000000800 */
[----:B------:R-:W-:Y:S01]  /*bcf0*/  IADD3 R3, R204, 0x1, RZ ;  /* 0x00000001cc037810 */ /* 0x000fe20007ffe0ff */
[--C-:B------:R-:W-:Y:S01]  /*bd00*/  FFMA.FTZ R49, R49, c[0x0][0x23c], -R184.reuse ;  /* 0x00008f0031317a23 */ /* 0x100fe200000108b8 */
[----:B------:R-:W2:Y:S01]  /*bd10*/  LDL.LU R204, [R1] ;  /* 0x0000000001cc7983 */ /* 0x000ea20000300800 */
[C---:B------:R-:W-:Y:S01]  /*bd20*/  HMMA.16816.F32.BF16 R8, R140.reuse, R148, R8 ;  /* 0x000000948c08723c */ /* 0x040fe20000041808 */
[----:B------:R-:W-:Y:S01]  /*bd30*/  LOP3.LUT R3, R243, UR21, R3, 0x96, !PT ;  /* 0x00000015f3037c12 */ /* 0x000fe2000f8e9603 */
[--C-:B------:R-:W-:Y:S02]  /*bd40*/  FFMA.FTZ R43, R43, c[0x0][0x23c], -R187.reuse ;  /* 0x00008f002b2b7a23 */ /* 0x100fe400000108bb */
[----:B------:R-:W-:Y:S01]  /*bd50*/  MUFU.EX2 R174, R56 ;  /* 0x0000003800ae7308 */ /* 0x000fe20000000800 */
[--C-:B------:R-:W-:Y:S02]  /*bd60*/  FFMA.FTZ R64, R64, c[0x0][0x23c], -R184.reuse ;  /* 0x00008f0040407a23 */ /* 0x100fe400000108b8 */
[----:B------:R-:W-:Y:S01]  /*bd70*/  FFMA.FTZ R184, R53, c[0x0][0x23c], -R184 ;  /* 0x00008f0035b87a23 */ /* 0x000fe200000108b8 */
[-C--:B------:R-:W-:Y:S01]  /*bd80*/  HMMA.16816.F32.BF16 R12, R140, R150.reuse, R12 ;  /* 0x000000968c0c723c */ /* 0x080fe2000004180c */
[--C-:B------:R-:W-:Y:S03]  /*bd90*/  FFMA.FTZ R62, R62, c[0x0][0x23c], -R187.reuse ;  /* 0x00008f003e3e7a23 */ /* 0x100fe600000108bb */
[----:B------:R-:W-:Y:S02]  /*bda0*/  FFMA.FTZ R187, R63, c[0x0][0x23c], -R187 ;  /* 0x00008f003fbb7a23 */ /* 0x000fe400000108bb */
[----:B------:R-:W-:Y:S01]  /*bdb0*/  MUFU.EX2 R173, R57 ;  /* 0x0000003900ad7308 */ /* 0x000fe20000000800 */
[----:B------:R-:W-:Y:S01]  /*bdc0*/  FFMA.FTZ R133, R133, R251, R230 ;  /* 0x000000fb85857223 */ /* 0x000fe200000100e6 */
[C---:B------:R-:W-:Y:S01]  /*bdd0*/  HMMA.16816.F32.BF16 R16, R144.reuse, R150, R16 ;  /* 0x000000969010723c */ /* 0x040fe20000041810 */
[----:B------:R-:W1:Y:S03]  /*bde0*/  LDSM.16.MT88.4 R148, [R218+0xa400] ;  /* 0x00a40000da94783b */ /* 0x000e660000004200 */
[----:B------:R-:W-:Y:S04]  /*bdf0*/  FFMA.FTZ R134, R134, R250, R233 ;  /* 0x000000fa86867223 */ /* 0x000fe800000100e9 */
[-C--:B------:R-:W-:Y:S01]  /*be00*/  HMMA.16816.F32.BF16 R68, R144, R152.reuse, R68 ;  /* 0x000000989044723c */ /* 0x080fe20000041844 */
[----:B------:R-:W-:Y:S07]  /*be10*/  MUFU.EX2 R187, R187 ;  /* 0x000000bb00bb7308 */ /* 0x000fee0000000800 */
[C---:B------:R-:W-:Y:S03]  /*be20*/  HMMA.16816.F32.BF16 R72, R140.reuse, R152, R72 ;  /* 0x000000988c48723c */ /* 0x040fe60000041848 */
[----:B------:R-:W-:Y:S05]  /*be30*/  MUFU.EX2 R199, R48 ;  /* 0x0000003000c77308 */ /* 0x000fea0000000800 */
[-C--:B------:R-:W-:Y:S05]  /*be40*/  HMMA.16816.F32.BF16 R76, R140, R154.reuse, R76 ;  /* 0x0000009a8c4c723c */ /* 0x080fea000004184c */
[----:B------:R3:W4:Y:S03]  /*be50*/  MUFU.EX2 R198, R49 ;  /* 0x0000003100c67308 */ /* 0x0007260000000800 */
[C---:B------:R-:W-:Y:S01]  /*be60*/  HMMA.16816.F32.BF16 R80, R144.reuse, R154, R80 ;  /* 0x0000009a9050723c */ /* 0x040fe20000041850 */
[----:B------:R-:W5:Y:S06]  /*be70*/  LDSM.16.MT88.4 R152, [R216+0xb400] ;  /* 0x00b40000d898783b */ /* 0x000f6c0000004200 */
[----:B------:R1:W1:Y:S01]  /*be80*/  MUFU.EX2 R164, R36 ;  /* 0x0000002400a47308 */ /* 0x0002620000000800 */
[-C--:B------:R-:W-:Y:S08]  /*be90*/  HMMA.16816.F32.BF16 R84, R144, R156.reuse, R84 ;  /* 0x0000009c9054723c */ /* 0x080ff00000041854 */
[C---:B------:R-:W-:Y:S01]  /*bea0*/  HMMA.16816.F32.BF16 R88, R140.reuse, R156, R88 ;  /* 0x0000009c8c58723c */ /* 0x040fe20000041858 */
[----:B------:R4:W-:Y:S03]  /*beb0*/  MUFU.EX2 R197, R50 ;  /* 0x0000003200c57308 */ /* 0x0009e60000000800 */
[----:B---3--:R-:W-:Y:S04]  /*bec0*/  IMAD.WIDE.U32 R48, R3, -0x326172a9, RZ ;  /* 0xcd9e8d5703307825 */ /* 0x008fe800078e00ff */
[-C--:B------:R-:W-:Y:S03]  /*bed0*/  HMMA.16816.F32.BF16 R92, R140, R158.reuse, R92 ;  /* 0x0000009e8c5c723c */ /* 0x080fe6000004185c */
[----:B------:R3:W3:Y:S01]  /*bee0*/  MUFU.EX2 R195, R51 ;  /* 0x0000003300c37308 */ /* 0x0006e20000000800 */
[C---:B------:R-:W-:Y:S02]  /*bef0*/  LOP3.LUT R3, R49.reuse, UR13, R178, 0x96, !PT ;  /* 0x0000000d31037c12 */ /* 0x040fe4000f8e96b2 */
[----:B-1----:R-:W-:Y:S02]  /*bf00*/  LOP3.LUT R36, R49, UR13, R176, 0x96, !PT ;  /* 0x0000000d31247c12 */ /* 0x002fe4000f8e96b0 */
[C---:B------:R-:W-:Y:S01]  /*bf10*/  HMMA.16816.F32.BF16 R96, R144.reuse, R158, R96 ;  /* 0x0000009e9060723c */ /* 0x040fe20000041860 */
[----:B------:R-:W-:Y:S04]  /*bf20*/  IMAD.WIDE.U32 R156, R3, -0x2daee0ad, RZ ;  /* 0xd2511f53039c7825 */ /* 0x000fe800078e00ff */
[----:B------:R-:W-:Y:S01]  /*bf30*/  IMAD.WIDE.U32 R36, R36, -0x2daee0ad, RZ ;  /* 0xd2511f5324247825 */ /* 0x000fe200078e00ff */
[----:B------:R1:W-:Y:S02]  /*bf40*/  MUFU.EX2 R192, R40 ;  /* 0x0000002800c07308 */ /* 0x0003e40000000800 */
[-C--:B------:R-:W-:Y:S01]  /*bf50*/  HMMA.16816.F32.BF16 R100, R144, R148.reuse, R100 ;  /* 0x000000949064723c */ /* 0x080fe20000041864 */
[--C-:B----4-:R-:W-:Y:S03]  /*bf60*/  LOP3.LUT R50, R203, UR11, R48.reuse, 0x96, !PT ;  /* 0x0000000bcb327c12 */ /* 0x110fe6000f8e9630 */
[----:B------:R-:W-:Y:S04]  /*bf70*/  LOP3.LUT R48, R201, UR11, R48, 0x96, !PT ;  /* 0x0000000bc9307c12 */ /* 0x000fe8000f8e9630 */
[C---:B------:R-:W-:Y:S01]  /*bf80*/  HMMA.16816.F32.BF16 R104, R140.reuse, R148, R104 ;  /* 0x000000948c68723c */ /* 0x040fe20000041868 */
[----:B------:R-:W-:Y:S01]  /*bf90*/  IMAD.WIDE.U32 R48, R48, -0x2daee0ad, RZ ;  /* 0xd2511f5330307825 */ /* 0x000fe200078e00ff */
[----:B------:R-:W-:Y:S03]  /*bfa0*/  MUFU.EX2 R191, R41 ;  /* 0x0000002900bf7308 */ /* 0x000fe60000000800 */
[----:B---3--:R-:W-:Y:S01]  /*bfb0*/  IMAD.WIDE.U32 R50, R50, -0x2daee0ad, RZ ;  /* 0xd2511f5332327825 */ /* 0x008fe200078e00ff */
[----:B------:R-:W-:Y:S02]  /*bfc0*/  LOP3.LUT R3, R49, UR8, R36, 0x96, !PT ;  /* 0x0000000831037c12 */ /* 0x000fe4000f8e9624 */
[-C--:B------:R-:W-:Y:S01]  /*bfd0*/  HMMA.16816.F32.BF16 R108, R140, R150.reuse, R108 ;  /* 0x000000968c6c723c */ /* 0x080fe2000004186c */
[--C-:B------:R-:W-:Y:S03]  /*bfe0*/  FFMA.FTZ R149, R39, c[0x0][0x23c], -R185.reuse ;  /* 0x00008f0027957a23 */ /* 0x100fe600000108b9 */
[----:B------:R-:W-:Y:S01]  /*bff0*/  LOP3.LUT R139, R51, UR8, R156, 0x96, !PT ;  /* 0x00000008338b7c12 */ /* 0x000fe2000f8e969c */
[----:B------:R3:W4:Y:S01]  /*c000*/  MUFU.EX2 R193, R149 ;  /* 0x0000009500c17308 */ /* 0x0007220000000800 */
[----:B------:R-:W-:Y:S01]  /*c010*/  LOP3.LUT R51, R37, UR10, R246, 0x96, !PT ;  /* 0x0000000a25337c12 */ /* 0x000fe2000f8e96f6 */
[----:B------:R-:W-:Y:S01]  /*c020*/  IMAD.WIDE.U32 R160, R3, -0x326172a9, RZ ;  /* 0xcd9e8d5703a07825 */ /* 0x000fe200078e00ff */
[C---:B------:R-:W-:Y:S01]  /*c030*/  HMMA.16816.F32.BF16 R112, R144.reuse, R150, R112 ;  /* 0x000000969070723c */ /* 0x040fe20000041870 */
[----:B------:R-:W4:Y:S03]  /*c040*/  LDSM.16.MT88.4 R36, [R218+0xb400] ;  /* 0x00b40000da24783b */ /* 0x000f260000004200 */
[----:B------:R-:W-:Y:S01]  /*c050*/  FFMA.FTZ R185, R55, c[0x0][0x23c], -R185 ;  /* 0x00008f0037b97a23 */ /* 0x000fe200000108b9 */
[----:B------:R-:W-:Y:S01]  /*c060*/  LOP3.LUT R148, R157, UR10, R248, 0x96, !PT ;  /* 0x0000000a9d947c12 */ /* 0x000fe2000f8e96f8 */
[----:B------:R-:W-:Y:S01]  /*c070*/  IMAD.WIDE.U32 R156, R51, -0x326172a9, RZ ;  /* 0xcd9e8d57339c7825 */ /* 0x000fe200078e00ff */
[----:B------:R4:W-:Y:S01]  /*c080*/  MUFU.EX2 R190, R42 ;  /* 0x0000002a00be7308 */ /* 0x0009e20000000800 */
[-C--:B-----5:R-:W-:Y:S04]  /*c090*/  HMMA.16816.F32.BF16 R32, R144, R152.reuse, R32 ;  /* 0x000000989020723c */ /* 0x0a0fe80000041820 */
[----:B------:R-:W-:Y:S01]  /*c0a0*/  IMAD.WIDE.U32 R158, R139, -0x326172a9, RZ ;  /* 0xcd9e8d578b9e7825 */ /* 0x000fe200078e00ff */
[----:B-1----:R-:W-:Y:S03]  /*c0b0*/  LOP3.LUT R40, R161, UR7, R156, 0x96, !PT ;  /* 0x00000007a1287c12 */ /* 0x002fe6000f8e969c */
[C---:B------:R-:W-:Y:S01]  /*c0c0*/  HMMA.16816.F32.BF16 R20, R140.reuse, R152, R20 ;  /* 0x000000988c14723c */ /* 0x040fe20000041814 */
[----:B------:R1:W5:Y:S03]  /*c0d0*/  MUFU.EX2 R189, R43 ;  /* 0x0000002b00bd7308 */ /* 0x0003660000000800 */
[----:B---3--:R-:W-:Y:S04]  /*c0e0*/  IMAD.WIDE.U32 R148, R148, -0x326172a9, RZ ;  /* 0xcd9e8d5794947825 */ /* 0x008fe800078e00ff */
[-C--:B------:R-:W-:Y:S01]  /*c0f0*/  HMMA.16816.F32.BF16 R116, R140, R154.reuse, R116 ;  /* 0x0000009a8c74723c */ /* 0x080fe20000041874 */
[----:B------:R-:W-:Y:S02]  /*c100*/  IMAD.WIDE.U32 R152, R40, -0x2daee0ad, RZ ;  /* 0xd2511f5328987825 */ /* 0x000fe400078e00ff */
[----:B------:R3:W1:Y:S01]  /*c110*/  MUFU.EX2 R188, R44 ;  /* 0x0000002c00bc7308 */ /* 0x0006620000000800 */
[----:B------:R-:W-:Y:S02]  /*c120*/  LOP3.LUT R150, R149, UR9, R202, 0x96, !PT ;  /* 0x0000000995967c12 */ /* 0x000fe4000f8e96ca */
[----:B------:R-:W-:Y:S02]  /*c130*/  LOP3.LUT R3, R159, UR7, R148, 0x96, !PT ;  /* 0x000000079f037c12 */ /* 0x000fe4000f8e9694 */
[C---:B------:R-:W-:Y:S01]  /*c140*/  HMMA.16816.F32.BF16 R120, R144.reuse, R154, R120 ;  /* 0x0000009a9078723c */ /* 0x040fe20000041878 */
[----:B------:R-:W-:Y:S03]  /*c150*/  LOP3.LUT R148, R157, UR9, R200, 0x96, !PT ;  /* 0x000000099d947c12 */ /* 0x000fe6000f8e96c8 */
[----:B------:R-:W-:Y:S01]  /*c160*/  IMAD.WIDE.U32 R150, R150, -0x2daee0ad, RZ ;  /* 0xd2511f5396967825 */ /* 0x000fe200078e00ff */
[----:B------:R1:W-:Y:S03]  /*c170*/  MUFU.EX2 R175, R54 ;  /* 0x0000003600af7308 */ /* 0x0003e60000000800 */
[----:B------:R-:W-:Y:S01]  /*c180*/  IMAD.WIDE.U32 R148, R148, -0x2daee0ad, RZ ;  /* 0xd2511f5394947825 */ /* 0x000fe200078e00ff */
[-C--:B----4-:R-:W-:Y:S03]  /*c190*/  HMMA.16816.F32.BF16 R24, R144, R36.reuse, R24 ;  /* 0x000000249018723c */ /* 0x090fe60000041818 */
[----:B------:R-:W-:Y:S01]  /*c1a0*/  IMAD.WIDE.U32 R156, R3, -0x2daee0ad, RZ ;  /* 0xd2511f53039c7825 */ /* 0x000fe200078e00ff */
[----:B------:R-:W-:Y:S02]  /*c1b0*/  LOP3.LUT R40, R153, UR4, R148, 0x96, !PT ;  /* 0x0000000499287c12 */ /* 0x000fe4000f8e9694 */
[----:B------:R-:W-:Y:S01]  /*c1c0*/  LOP3.LUT R50, R151, UR6, R50, 0x96, !PT ;  /* 0x0000000697327c12 */ /* 0x000fe2000f8e9632 */
[----:B------:R4:W-:Y:S01]  /*c1d0*/  MUFU.EX2 R178, R52 ;  /* 0x0000003400b27308 */ /* 0x0009e20000000800 */
[C---:B------:R-:W-:Y:S01]  /*c1e0*/  HMMA.16816.F32.BF16 R124, R140.reuse, R36, R124 ;  /* 0x000000248c7c723c */ /* 0x040fe2000004187c */
[----:B------:R-:W-:Y:S03]  /*c1f0*/  LOP3.LUT R49, R157, UR4, R150, 0x96, !PT ;  /* 0x000000049d317c12 */ /* 0x000fe6000f8e9696 */
[----:B------:R-:W-:Y:S01]  /*c200*/  LOP3.LUT R139, R149, UR6, R48, 0x96, !PT ;  /* 0x00000006958b7c12 */ /* 0x000fe2000f8e9630 */
[----:B------:R-:W-:Y:S03]  /*c210*/  IMAD.WIDE.U32 R40, R40, -0x326172a9, RZ ;  /* 0xcd9e8d5728287825 */ /* 0x000fe600078e00ff */
[-C--:B------:R-:W-:Y:S01]  /*c220*/  HMMA.16816.F32.BF16 R128, R140, R38.reuse, R128 ;  /* 0x000000268c80723c */ /* 0x080fe20000041880 */
[----:B------:R-:W-:Y:S01]  /*c230*/  IMAD.WIDE.U32 R48, R49, -0x326172a9, RZ ;  /* 0xcd9e8d5731307825 */ /* 0x000fe200078e00ff */
[----:B------:R-:W-:Y:S01]  /*c240*/  LDSM.16.MT88.4 R140, [R218+0x9800] ;  /* 0x00980000da8c783b */ /* 0x000fe20000004200 */
[----:B------:R-:W-:Y:S01]  /*c250*/  MUFU.EX2 R177, R66 ;  /* 0x0000004200b17308 */ /* 0x000fe20000000800 */
[----:B------:R-:W-:Y:S01]  /*c260*/  LOP3.LUT R42, R40, 0xffff, RZ, 0xc0, !PT ;  /* 0x0000ffff282a7812 */ /* 0x000fe200078ec0ff */
[----:B------:R-:W-:Y:S01]  /*c270*/  IMAD.WIDE.U32 R154, R139, -0x326172a9, RZ ;  /* 0xcd9e8d578b9a7825 */ /* 0x000fe200078e00ff */
[----:B------:R-:W-:Y:S02]  /*c280*/  LOP3.LUT R51, R48, 0xffff, RZ, 0xc0, !PT ;  /* 0x0000ffff30337812 */ /* 0x000fe400078ec0ff */
[----:B------:R-:W-:Y:S01]  /*c290*/  HMMA.16816.F32.BF16 R28, R144, R38, R28 ;  /* 0x00000026901c723c */ /* 0x000fe2000004181c */
[----:B------:R-:W-:Y:S03]  /*c2a0*/  IMAD.WIDE.U32 R162, R50, -0x326172a9, RZ ;  /* 0xcd9e8d5732a27825 */ /* 0x000fe600078e00ff */
[----:B------:R-:W-:Y:S01]  /*c2b0*/  SHF.R.U32.HI R50, RZ, 0x10, R40 ;  /* 0x00000010ff327819 */ /* 0x000fe20000011628 */
[----:B------:R-:W-:Y:S01]  /*c2c0*/  MUFU.EX2 R176, R67 ;  /* 0x0000004300b07308 */ /* 0x000fe20000000800 */
[--C-:B------:R-:W-:Y:S02]  /*c2d0*/  SHF.R.U32.HI R148, RZ, 0x10, R48.reuse ;  /* 0x00000010ff947819 */ /* 0x100fe40000011630 */
[----:B------:R-:W-:Y:S04]  /*c2e0*/  LOP3.LUT R150, R48, 0xff, RZ, 0xc0, !PT ;  /* 0x000000ff30967812 */ /* 0x000fe800078ec0ff */
[----:B------:R-:W-:Y:S02]  /*c2f0*/  SHF.R.U32.HI R149, RZ, 0x18, R48 ;  /* 0x00000018ff957819 */ /* 0x000fe40000011630 */
[----:B------:R-:W-:Y:S01]  /*c300*/  SHF.R.U32.HI R48, RZ, 0x8, R51 ;  /* 0x00000008ff307819 */ /* 0x000fe20000011633 */
[----:B------:R-:W-:Y:S01]  /*c310*/  MUFU.EX2 R67, R60 ;  /* 0x0000003c00437308 */ /* 0x000fe20000000800 */
[----:B------:R-:W-:Y:S02]  /*c320*/  LOP3.LUT R3, R49, UR15, R162, 0x96, !PT ;  /* 0x0000000f31037c12 */ /* 0x000fe4000f8e96a2 */
[----:B------:R-:W-:Y:S02]  /*c330*/  SHF.R.U32.HI R49, RZ, 0x18, R40 ;  /* 0x00000018ff317819 */ /* 0x000fe40000011628 */
[----:B------:R-:W-:Y:S02]  /*c340*/  LOP3.LUT R139, R40, 0xff, RZ, 0xc0, !PT ;  /* 0x000000ff288b7812 */ /* 0x000fe400078ec0ff */
[----:B------:R-:W-:Y:S02]  /*c350*/  LOP3.LUT R40, R41, UR15, R154, 0x96, !PT ;  /* 0x0000000f29287c12 */ /* 0x000fe4000f8e969a */
[----:B------:R-:W-:Y:S01]  /*c360*/  LOP3.LUT R41, R50, 0xff, RZ, 0xc0, !PT ;  /* 0x000000ff32297812 */ /* 0x000fe200078ec0ff */
[----:B------:R-:W-:Y:S01]  /*c370*/  MUFU.EX2 R62, R62 ;  /* 0x0000003e003e7308 */ /* 0x000fe20000000800 */
[----:B------:R-:W-:Y:S02]  /*c380*/  PRMT R150, R150, 0x5410, R48 ;  /* 0x0000541096967816 */ /* 0x000fe40000000030 */
[----:B------:R-:W-:Y:S02]  /*c390*/  PRMT R151, R41, 0x5410, R49 ;  /* 0x0000541029977816 */ /* 0x000fe40000000031 */
[----:B------:R-:W4:Y:S01]  /*c3a0*/  LDSM.16.MT88.4 R48, [R216+0x9800] ;  /* 0x00980000d830783b */ /* 0x000f220000004200 */
[----:B-1----:R-:W-:Y:S02]  /*c3b0*/  LOP3.LUT R43, R148, 0xff, RZ, 0xc0, !PT ;  /* 0x000000ff942b7812 */ /* 0x002fe400078ec0ff */
[C---:B------:R-:W-:Y:S02]  /*c3c0*/  LOP3.LUT R36, R3.reuse, 0xffff, RZ, 0xc0, !PT ;  /* 0x0000ffff03247812 */ /* 0x040fe400078ec0ff */
[----:B---3--:R-:W-:Y:S01]  /*c3d0*/  LOP3.LUT R44, R3, 0xff, RZ, 0xc0, !PT ;  /* 0x000000ff032c7812 */ /* 0x008fe200078ec0ff */
[----:B------:R1:W3:Y:S01]  /*c3e0*/  MUFU.EX2 R180, R64 ;  /* 0x0000004000b47308 */ /* 0x0002e20000000800 */
[----:B------:R-:W-:Y:S02]  /*c3f0*/  SHF.R.U32.HI R42, RZ, 0x8, R42 ;  /* 0x00000008ff2a7819 */ /* 0x000fe4000001162a */
[----:B------:R-:W-:Y:S02]  /*c400*/  PRMT R149, R43, 0x5410, R149 ;  /* 0x000054102b957816 */ /* 0x000fe40000000095 */
[--C-:B------:R-:W-:Y:S02]  /*c410*/  SHF.R.U32.HI R43, RZ, 0x18, R3.reuse ;  /* 0x00000018ff2b7819 */ /* 0x100fe40000011603 */
[----:B------:R-:W-:Y:S02]  /*c420*/  SHF.R.U32.HI R37, RZ, 0x10, R3 ;  /* 0x00000010ff257819 */ /* 0x000fe40000011603 */
[C---:B------:R-:W-:Y:S01]  /*c430*/  LOP3.LUT R3, R40.reuse, 0xffff, RZ, 0xc0, !PT ;  /* 0x0000ffff28037812 */ /* 0x040fe200078ec0ff */
[----:B------:R-:W1:Y:S01]  /*c440*/  MUFU.EX2 R184, R184 ;  /* 0x000000b800b87308 */ /* 0x000e620000000800 */
[----:B------:R-:W-:Y:S02]  /*c450*/  SHF.R.U32.HI R41, RZ, 0x8, R36 ;  /* 0x00000008ff297819 */ /* 0x000fe40000011624 */
[----:B------:R-:W-:Y:S02]  /*c460*/  SHF.R.U32.HI R3, RZ, 0x8, R3 ;  /* 0x00000008ff037819 */ /* 0x000fe40000011603 */
[----:B------:R-:W-:Y:S02]  /*c470*/  PRMT R148, R139, 0x5410, R42 ;  /* 0x000054108b947816 */ /* 0x000fe4000000002a */
[----:B------:R-:W-:Y:S02]  /*c480*/  LOP3.LUT R42, R40, 0xff, RZ, 0xc0, !PT ;  /* 0x000000ff282a7812 */ /* 0x000fe400078ec0ff */
[----:B------:R-:W-:Y:S01]  /*c490*/  PRMT R44, R44, 0x5410, R41 ;  /* 0x000054102c2c7816 */ /* 0x000fe20000000029 */
[----:B------:R-:W1:Y:S01]  /*c4a0*/  MUFU.EX2 R185, R185 ;  /* 0x000000b900b97308 */ /* 0x000e620000000800 */
[----:B------:R-:W-:Y:S02]  /*c4b0*/  LOP3.LUT R36, R37, 0xff, RZ, 0xc0, !PT ;  /* 0x000000ff25247812 */ /* 0x000fe400078ec0ff */
[----:B------:R-:W-:Y:S01]  /*c4c0*/  PRMT R45, R42, 0x5410, R3 ;  /* 0x000054102a2d7816 */ /* 0x000fe20000000003 */
[--C-:B------:R-:W-:Y:S01]  /*c4d0*/  HSET2.LE.AND R42, R150, R245.reuse, PT ;  /* 0x000000f5962a7233 */ /* 0x100fe20003803000 */
[--C-:B------:R-:W-:Y:S02]  /*c4e0*/  SHF.R.U32.HI R3, RZ, 0x10, R40.reuse ;  /* 0x00000010ff037819 */ /* 0x100fe40000011628 */
[----:B------:R-:W-:Y:S01]  /*c4f0*/  PRMT R46, R36, 0x5410, R43 ;  /* 0x00005410242e7816 */ /* 0x000fe2000000002b */
[--C-:B------:R-:W-:Y:S01]  /*c500*/  HSET2.LE.AND R43, R149, R245.reuse, PT ;  /* 0x000000f5952b7233 */ /* 0x100fe20003803000 */
[----:B------:R-:W-:Y:S01]  /*c510*/  SHF.R.U32.HI R41, RZ, 0x18, R40 ;  /* 0x00000018ff297819 */ /* 0x000fe20000011628 */
[--C-:B------:R-:W-:Y:S01]  /*c520*/  HSET2.LE.AND R40, R44, R245.reuse, PT ;  /* 0x000000f52c287233 */ /* 0x100fe20003803000 */
[----:B------:R-:W-:Y:S01]  /*c530*/  LOP3.LUT R37, R3, 0xff, RZ, 0xc0, !PT ;  /* 0x000000ff03257812 */ /* 0x000fe200078ec0ff */
[----:B------:R-:W-:Y:S01]  /*c540*/  MUFU.EX2 R186, R186 ;  /* 0x000000ba00ba7308 */ /* 0x000fe20000000800 */
[----:B------:R-:W-:Y:S02]  /*c550*/  F2FP.BF16.PACK_AB R3, R198, R199 ;  /* 0x000000c7c603723e */ /* 0x000fe400000010ff */
[----:B------:R-:W-:Y:S02]  /*c560*/  F2FP.BF16.PACK_AB R36, R196, R164 ;  /* 0x000000a4c424723e */ /* 0x000fe400000010ff */
[----:B------:R-:W-:Y:S01]  /*c570*/  PRMT R139, R37, 0x5410, R41 ;  /* 0x00005410258b7816 */ /* 0x000fe20000000029 */
[--C-:B------:R-:W-:Y:S01]  /*c580*/  HSET2.LE.AND R41, R46, R245.reuse, PT ;  /* 0x000000f52e297233 */ /* 0x100fe20003803000 */
[----:B------:R-:W-:Y:S01]  /*c590*/  LOP3.LUT R42, R42, R3, RZ, 0xc0, !PT ;  /* 0x000000032a2a7212 */ /* 0x000fe200078ec0ff */
[--C-:B------:R-:W-:Y:S01]  /*c5a0*/  HSET2.LE.AND R37, R45, R245.reuse, PT ;  /* 0x000000f52d257233 */ /* 0x100fe20003803000 */
[----:B------:R-:W-:Y:S01]  /*c5b0*/  LOP3.LUT R40, R40, R36, RZ, 0xc0, !PT ;  /* 0x0000002428287212 */ /* 0x000fe200078ec0ff */
[----:B------:R-:W1:Y:S01]  /*c5c0*/  LDSM.16.MT88.4 R44, [R216+0xa800] ;  /* 0x00a80000d82c783b */ /* 0x000e620000004200 */
[----:B------:R-:W-:Y:S02]  /*c5d0*/  F2FP.BF16.PACK_AB R3, R195, R197 ;  /* 0x000000c5c303723e */ /* 0x000fe400000010ff */
[----:B------:R-:W-:Y:S02]  /*c5e0*/  F2FP.BF16.PACK_AB R36, R193, R194 ;  /* 0x000000c2c124723e */ /* 0x000fe400000010ff */
[----:B------:R-:W-:Y:S02]  /*c5f0*/  F2FP.BF16.PACK_AB R38, R191, R192 ;  /* 0x000000c0bf26723e */ /* 0x000fe400000010ff */
[----:B------:R-:W-:Y:S02]  /*c600*/  LOP3.LUT R43, R43, R3, RZ, 0xc0, !PT ;  /* 0x000000032b2b7212 */ /* 0x000fe400078ec0ff */
[----:B------:R-:W-:Y:S02]  /*c610*/  LOP3.LUT R41, R41, R36, RZ, 0xc0, !PT ;  /* 0x0000002429297212 */ /* 0x000fe400078ec0ff */
[----:B------:R-:W-:Y:S01]  /*c620*/  LOP3.LUT R36, R37, R38, RZ, 0xc0, !PT ;  /* 0x0000002625247212 */ /* 0x000fe200078ec0ff */
[--C-:B------:R-:W-:Y:S01]  /*c630*/  HSET2.LE.AND R38, R148, R245.reuse, PT ;  /* 0x000000f594267233 */ /* 0x100fe20003803000 */
[----:B-----5:R-:W-:Y:S01]  /*c640*/  F2FP.BF16.PACK_AB R3, R189, R190 ;  /* 0x000000bebd03723e */ /* 0x020fe200000010ff */
[--C-:B------:R-:W-:Y:S01]  /*c650*/  HSET2.LE.AND R37, R139, R245.reuse, PT ;  /* 0x000000f58b257233 */ /* 0x100fe20003803000 */
[----:B------:R-:W-:Y:S01]  /*c660*/  F2FP.BF16.PACK_AB R39, R183, R188 ;  /* 0x000000bcb727723e */ /* 0x000fe200000010ff */
[-C--:B----4-:R-:W-:Y:S01]  /*c670*/  HMMA.16816.F32.BF16 R4, R40, R48.reuse, R4 ;  /* 0x000000302804723c */ /* 0x090fe20000041804 */
[--C-:B------:R-:W-:Y:S01]  /*c680*/  HSET2.LE.AND R139, R151, R245.reuse, PT ;  /* 0x000000f5978b7233 */ /* 0x100fe20003803000 */
[----:B------:R-:W-:Y:S02]  /*c690*/  F2FP.BF16.PACK_AB R144, R181, R182 ;  /* 0x000000b6b590723e */ /* 0x000fe400000010ff */
[----:B------:R-:W-:Y:S02]  /*c6a0*/  LOP3.LUT R37, R37, R3, RZ, 0xc0, !PT ;  /* 0x0000000325257212 */ /* 0x000fe400078ec0ff */
[----:B------:R-:W-:Y:S02]  /*c6b0*/  LOP3.LUT R38, R38, R39, RZ, 0xc0, !PT ;  /* 0x0000002726267212 */ /* 0x000fe400078ec0ff */
[----:B------:R-:W-:Y:S02]  /*c6c0*/  LOP3.LUT R39, R139, R144, RZ, 0xc0, !PT ;  /* 0x000000908b277212 */ /* 0x000fe400078ec0ff */
[----:B------:R4:W5:Y:S05]  /*c6d0*/  MUFU.EX2 R139, R59 ;  /* 0x0000003b008b7308 */ /* 0x00096a0000000800 */
[C---:B------:R-:W-:Y:S08]  /*c6e0*/  HMMA.16816.F32.BF16 R8, R36.reuse, R48, R8 ;  /* 0x000000302408723c */ /* 0x040ff00000041808 */
[-C--:B------:R-:W-:Y:S01]  /*c6f0*/  HMMA.16816.F32.BF16 R12, R36, R50.reuse, R12 ;  /* 0x00000032240c723c */ /* 0x080fe2000004180c */
[----:B--2---:R-:W-:Y:S07]  /*c700*/  FFMA.FTZ R0, R0, R204, R227 ;  /* 0x000000cc00007223 */ /* 0x004fee00000100e3 */
[C---:B------:R-:W-:Y:S01]  /*c710*/  HMMA.16816.F32.BF16 R16, R40.reuse, R50, R16 ;  /* 0x000000322810723c */ /* 0x040fe20000041810 */
[----:B------:R-:W2:Y:S03]  /*c720*/  LDSM.16.MT88.4 R48, [R218+0xa800] ;  /* 0x00a80000da30783b */ /* 0x000ea60000004200 */
[----:B------:R-:W-:Y:S04]  /*c730*/  FADD.FTZ R0, R226, R0 ;  /* 0x00000000e2007221 */ /* 0x000fe80000010000 */
        /* <DEDUP_REMOVED lines=11> */
[C---:B------:R-:W-:Y:S07]  /*c7f0*/  HMMA.16816.F32.BF16 R104, R36.reuse, R48, R104 ;  /* 0x000000302468723c */ /* 0x040fee0000041868 */
[----:B------:R-:W-:Y:S01]  /*c800*/  LOP3.LUT R48, R163, UR5, R158, 0x96, !PT ;  /* 0x00000005a3307c12 */ /* 0x000fe2000f8e969e */
[-C--:B------:R-:W-:Y:S04]  /*c810*/  HMMA.16816.F32.BF16 R108, R36, R50.reuse, R108 ;  /* 0x00000032246c723c */ /* 0x080fe8000004186c */
[----:B------:R-:W-:Y:S04]  /*c820*/  IMAD.WIDE.U32 R48, R48, -0x2daee0ad, RZ ;  /* 0xd2511f5330307825 */ /* 0x000fe800078e00ff */
[C---:B------:R-:W-:Y:S01]  /*c830*/  HMMA.16816.F32.BF16 R112, R40.reuse, R50, R112 ;  /* 0x000000322870723c */ /* 0x040fe20000041870 */
[--C-:B------:R-:W-:Y:S03]  /*c840*/  SHF.R.U32.HI R56, RZ, 0x10, R48.reuse ;  /* 0x00000010ff387819 */ /* 0x100fe60000011630 */
[----:B------:R-:W-:Y:S02]  /*c850*/  SHF.R.U32.HI R57, RZ, 0x18, R48 ;  /* 0x00000018ff397819 */ /* 0x000fe40000011630 */
[----:B------:R-:W-:Y:S02]  /*c860*/  LOP3.LUT R54, R48, 0xffff, RZ, 0xc0, !PT ;  /* 0x0000ffff30367812 */ /* 0x000fe400078ec0ff */
[-C--:B---3--:R-:W-:Y:S01]  /*c870*/  HMMA.16816.F32.BF16 R32, R40, R140.reuse, R32 ;  /* 0x0000008c2820723c */ /* 0x088fe20000041820 */
[----:B------:R-:W-:Y:S03]  /*c880*/  LOP3.LUT R50, R155, UR5, R160, 0x96, !PT ;  /* 0x000000059b327c12 */ /* 0x000fe6000f8e96a0 */
[----:B------:R-:W-:Y:S02]  /*c890*/  LOP3.LUT R52, R49, UR14, R156, 0x96, !PT ;  /* 0x0000000e31347c12 */ /* 0x000fe4000f8e969c */
[----:B------:R-:W-:Y:S01]  /*c8a0*/  IMAD.WIDE.U32 R50, R50, -0x2daee0ad, RZ ;  /* 0xd2511f5332327825 */ /* 0x000fe200078e00ff */
[----:B------:R-:W-:Y:S01]  /*c8b0*/  LOP3.LUT R64, R48, 0xff, RZ, 0xc0, !PT ;  /* 0x000000ff30407812 */ /* 0x000fe200078ec0ff */
[C---:B------:R-:W-:Y:S04]  /*c8c0*/  HMMA.16816.F32.BF16 R20, R36.reuse, R140, R20 ;  /* 0x0000008c2414723c */ /* 0x040fe80000041814 */
[----:B------:R-:W-:Y:S02]  /*c8d0*/  LOP3.LUT R3, R51, UR14, R152, 0x96, !PT ;  /* 0x0000000e33037c12 */ /* 0x000fe4000f8e9698 */
[----:B------:R-:W2:Y:S01]  /*c8e0*/  LDSM.16.MT88.4 R152, [R216+0x9c00] ;  /* 0x009c0000d898783b */ /* 0x000ea20000004200 */
[C---:B------:R-:W-:Y:S01]  /*c8f0*/  LOP3.LUT R55, R50.reuse, 0xff, RZ, 0xc0, !PT ;  /* 0x000000ff32377812 */ /* 0x040fe200078ec0ff */
[-C--:B------:R-:W-:Y:S01]  /*c900*/  HMMA.16816.F32.BF16 R116, R36, R142.reuse, R116 ;  /* 0x0000008e2474723c */ /* 0x080fe20000041874 */
[----:B------:R-:W-:Y:S03]  /*c910*/  LOP3.LUT R49, R50, 0xffff, RZ, 0xc0, !PT ;  /* 0x0000ffff32317812 */ /* 0x000fe600078ec0ff */
[--C-:B------:R-:W-:Y:S02]  /*c920*/  SHF.R.U32.HI R48, RZ, 0x10, R50.reuse ;  /* 0x00000010ff307819 */ /* 0x100fe40000011632 */
[----:B------:R-:W-:Y:S02]  /*c930*/  SHF.R.U32.HI R53, RZ, 0x18, R50 ;  /* 0x00000018ff357819 */ /* 0x000fe40000011632 */
[C---:B------:R-:W-:Y:S01]  /*c940*/  HMMA.16816.F32.BF16 R120, R40.reuse, R142, R120 ;  /* 0x0000008e2878723c */ /* 0x040fe20000041878 */
[----:B------:R-:W-:Y:S03]  /*c950*/  LOP3.LUT R50, R56, 0xff, RZ, 0xc0, !PT ;  /* 0x000000ff38327812 */ /* 0x000fe600078ec0ff */
[----:B------:R-:W-:Y:S02]  /*c960*/  SHF.R.U32.HI R51, RZ, 0x8, R54 ;  /* 0x00000008ff337819 */ /* 0x000fe40000011636 */
[----:B------:R-:W-:Y:S02]  /*c970*/  PRMT R171, R50, 0x5410, R57 ;  /* 0x0000541032ab7816 */ /* 0x000fe40000000039 */
[-C--:B-1----:R-:W-:Y:S01]  /*c980*/  HMMA.16816.F32.BF16 R24, R40, R44.reuse, R24 ;  /* 0x0000002c2818723c */ /* 0x082fe20000041818 */
[----:B------:R-:W-:Y:S01]  /*c990*/  SHF.R.U32.HI R49, RZ, 0x8, R49 ;  /* 0x00000008ff317819 */ /* 0x000fe20000011631 */
[----:B----4-:R-:W-:Y:S02]  /*c9a0*/  LDSM.16.MT88.4 R56, [R218+0xac00] ;  /* 0x00ac0000da38783b */ /* 0x010fe40000004200 */
[----:B------:R-:W-:Y:S01]  /*c9b0*/  LOP3.LUT R54, R52, 0xff, RZ, 0xc0, !PT ;  /* 0x000000ff34367812 */ /* 0x000fe200078ec0ff */
[--C-:B------:R-:W-:Y:S01]  /*c9c0*/  HSET2.LE.AND R171, R171, R245.reuse, PT ;  /* 0x000000f5abab7233 */ /* 0x100fe20003803000 */
[----:B------:R-:W-:Y:S02]  /*c9d0*/  PRMT R65, R55, 0x5410, R49 ;  /* 0x0000541037417816 */ /* 0x000fe40000000031 */
[C---:B------:R-:W-:Y:S01]  /*c9e0*/  HMMA.16816.F32.BF16 R124, R36.reuse, R44, R124 ;  /* 0x0000002c247c723c */ /* 0x040fe2000004187c */
[----:B------:R-:W-:Y:S03]  /*c9f0*/  LOP3.LUT R48, R48, 0xff, RZ, 0xc0, !PT ;  /* 0x000000ff30307812 */ /* 0x000fe600078ec0ff */
[----:B------:R-:W-:Y:S02]  /*ca00*/  LOP3.LUT R50, R52, 0xffff, RZ, 0xc0, !PT ;  /* 0x0000ffff34327812 */ /* 0x000fe400078ec0ff */
[----:B------:R-:W-:Y:S02]  /*ca10*/  PRMT R64, R64, 0x5410, R51 ;  /* 0x0000541040407816 */ /* 0x000fe40000000033 */
[-C--:B------:R-:W-:Y:S01]  /*ca20*/  HMMA.16816.F32.BF16 R128, R36, R46.reuse, R128 ;  /* 0x0000002e2480723c */ /* 0x080fe20000041880 */
[--C-:B------:R-:W-:Y:S03]  /*ca30*/  SHF.R.U32.HI R51, RZ, 0x10, R52.reuse ;  /* 0x00000010ff337819 */ /* 0x100fe60000011634 */
[----:B------:R-:W-:Y:S01]  /*ca40*/  SHF.R.U32.HI R49, RZ, 0x10, R3 ;  /* 0x00000010ff317819 */ /* 0x000fe20000011603 */
[--C-:B------:R-:W-:Y:S01]  /*ca50*/  HSET2.LE.AND R170, R64, R245.reuse, PT ;  /* 0x000000f540aa7233 */ /* 0x100fe20003803000 */
[----:B------:R-:W-:Y:S02]  /*ca60*/  PRMT R66, R48, 0x5410, R53 ;  /* 0x0000541030427816 */ /* 0x000fe40000000035 */
[----:B------:R-:W-:Y:S01]  /*ca70*/  HMMA.16816.F32.BF16 R28, R40, R46, R28 ;  /* 0x0000002e281c723c */ /* 0x000fe2000004181c */
[----:B------:R-:W-:Y:S01]  /*ca80*/  LOP3.LUT R48, R3, 0xffff, RZ, 0xc0, !PT ;  /* 0x0000ffff03307812 */ /* 0x000fe200078ec0ff */
[----:B------:R-:W-:Y:S02]  /*ca90*/  LDSM.16.MT88.4 R40, [R216+0xbc00] ;  /* 0x00bc0000d828783b */ /* 0x000fe40000004200 */
[----:B------:R-:W-:Y:S01]  /*caa0*/  SHF.R.U32.HI R53, RZ, 0x18, R52 ;  /* 0x00000018ff357819 */ /* 0x000fe20000011634 */
[--C-:B------:R-:W-:Y:S01]  /*cab0*/  HSET2.LE.AND R44, R66, R245.reuse, PT ;  /* 0x000000f5422c7233 */ /* 0x100fe20003803000 */
[----:B------:R-:W-:Y:S02]  /*cac0*/  SHF.R.U32.HI R50, RZ, 0x8, R50 ;  /* 0x00000008ff327819 */ /* 0x000fe40000011632 */
[----:B------:R-:W-:Y:S04]  /*cad0*/  LOP3.LUT R51, R51, 0xff, RZ, 0xc0, !PT ;  /* 0x000000ff33337812 */ /* 0x000fe800078ec0ff */
[----:B------:R-:W-:Y:S02]  /*cae0*/  LOP3.LUT R52, R3, 0xff, RZ, 0xc0, !PT ;  /* 0x000000ff03347812 */ /* 0x000fe400078ec0ff */
[----:B------:R-:W-:Y:S02]  /*caf0*/  LOP3.LUT R49, R49, 0xff, RZ, 0xc0, !PT ;  /* 0x000000ff31317812 */ /* 0x000fe400078ec0ff */
[----:B------:R-:W-:Y:S02]  /*cb00*/  SHF.R.U32.HI R3, RZ, 0x18, R3 ;  /* 0x00000018ff037819 */ /* 0x000fe40000011603 */
[----:B------:R-:W-:Y:S02]  /*cb10*/  SHF.R.U32.HI R48, RZ, 0x8, R48 ;  /* 0x00000008ff307819 */ /* 0x000fe40000011630 */
[----:B------:R-:W-:Y:S02]  /*cb20*/  PRMT R168, R54, 0x5410, R50 ;  /* 0x0000541036a87816 */ /* 0x000fe40000000032 */
[----:B------:R-:W-:Y:S02]  /*cb30*/  PRMT R169, R51, 0x5410, R53 ;  /* 0x0000541033a97816 */ /* 0x000fe40000000035 */
[----:B------:R-:W-:Y:S01]  /*cb40*/  PRMT R61, R49, 0x5410, R3 ;  /* 0x00005410313d7816 */ /* 0x000fe20000000003 */
[--C-:B------:R-:W-:Y:S01]  /*cb50*/  HSET2.LE.AND R168, R168, R245.reuse, PT ;  /* 0x000000f5a8a87233 */ /* 0x100fe20003803000 */
[----:B------:R-:W-:Y:S01]  /*cb60*/  F2FP.BF16.PACK_AB R3, R179, R180 ;  /* 0x000000b4b303723e */ /* 0x000fe200000010ff */
[--C-:B------:R-:W-:Y:S01]  /*cb70*/  HSET2.LE.AND R169, R169, R245.reuse, PT ;  /* 0x000000f5a9a97233 */ /* 0x100fe20003803000 */
[----:B------:R-:W-:Y:S02]  /*cb80*/  PRMT R60, R52, 0x5410, R48 ;  /* 0x00005410343c7816 */ /* 0x000fe40000000030 */
[----:B------:R-:W-:Y:S01]  /*cb90*/  LOP3.LUT R170, R170, R3, RZ, 0xc0, !PT ;  /* 0x00000003aaaa7212 */ /* 0x000fe200078ec0ff */
[----:B------:R-:W1:Y:S01]  /*cba0*/  LDSM.16.MT88.4 R48, [R218+0x9c00] ;  /* 0x009c0000da30783b */ /* 0x000e620000004200 */
[----:B------:R-:W-:Y:S01]  /*cbb0*/  F2FP.BF16.PACK_AB R3, R184, R178 ;  /* 0x000000b2b803723e */ /* 0x000fe200000010ff */
[--C-:B------:R-:W-:Y:S01]  /*cbc0*/  HSET2.LE.AND R38, R60, R245.reuse, PT ;  /* 0x000000f53c267233 */ /* 0x100fe20003803000 */
[----:B------:R-:W-:Y:S02]  /*cbd0*/  F2FP.BF16.PACK_AB R36, R176, R177 ;  /* 0x000000b1b024723e */ /* 0x000fe400000010ff */
[----:B------:R-:W-:Y:S02]  /*cbe0*/  F2FP.BF16.PACK_AB R37, R185, R175 ;  /* 0x000000afb925723e */ /* 0x000fe400000010ff */
[----:B------:R-:W-:Y:S01]  /*cbf0*/  F2FP.BF16.PACK_AB R39, R173, R174 ;  /* 0x000000aead27723e */ /* 0x000fe200000010ff */
[----:B------:R-:W3:Y:S01]  /*cc00*/  LDSM.16.MT88.4 R52, [R216+0xac00] ;  /* 0x00ac0000d834783b */ /* 0x000ee20000004200 */
[----:B------:R-:W-:Y:S02]  /*cc10*/  LOP3.LUT R168, R168, R3, RZ, 0xc0, !PT ;  /* 0x00000003a8a87212 */ /* 0x000fe400078ec0ff */
[----:B------:R-:W-:Y:S02]  /*cc20*/  LOP3.LUT R171, R171, R36, RZ, 0xc0, !PT ;  /* 0x00000024abab7212 */ /* 0x000fe400078ec0ff */
[----:B------:R-:W-:Y:S01]  /*cc30*/  LOP3.LUT R169, R169, R37, RZ, 0xc0, !PT ;  /* 0x00000025a9a97212 */ /* 0x000fe200078ec0ff */
[--C-:B------:R-:W-:Y:S01]  /*cc40*/  HSET2.LE.AND R37, R61, R245.reuse, PT ;  /* 0x000000f53d257233 */ /* 0x100fe20003803000 */
[----:B------:R-:W-:Y:S01]  /*cc50*/  LOP3.LUT R36, R38, R39, RZ, 0xc0, !PT ;  /* 0x0000002726247212 */ /* 0x000fe200078ec0ff */
[----:B------:R-:W-:Y:S01]  /*cc60*/  HSET2.LE.AND R38, R65, R245, PT ;  /* 0x000000f541267233 */ /* 0x000fe20003803000 */
[----:B-----5:R-:W-:Y:S02]  /*cc70*/  F2FP.BF16.PACK_AB R3, R139, R172 ;  /* 0x000000ac8b03723e */ /* 0x020fe400000010ff */
[----:B------:R-:W-:Y:S01]  /*cc80*/  F2FP.BF16.PACK_AB R39, R186, R67 ;  /* 0x00000043ba27723e */ /* 0x000fe200000010ff */
[-C--:B--2---:R-:W-:Y:S01]  /*cc90*/  HMMA.16816.F32.BF16 R140, R168, R152.reuse, R4 ;  /* 0x00000098a88c723c */ /* 0x084fe20000041804 */
[----:B------:R-:W-:Y:S01]  /*cca0*/  F2FP.BF16.PACK_AB R45, R187, R62 ;  /* 0x0000003ebb2d723e */ /* 0x000fe200000010ff */
[----:B------:R-:W2:Y:S01]  /*ccb0*/  LDSM.16.MT88.4 R4, [R218+0xbc00] ;  /* 0x00bc0000da04783b */ /* 0x000ea20000004200 */
[----:B------:R-:W-:Y:S01]  /*ccc0*/  LOP3.LUT R37, R37, R3, RZ, 0xc0, !PT ;  /* 0x0000000325257212 */ /* 0x000fe200078ec0ff */
[----:B------:R-:W-:Y:S01]  /*ccd0*/  FFMA.FTZ R3, R135, R252, R229 ;  /* 0x000000fc87037223 */ /* 0x000fe200000100e5 */
[----:B------:R-:W-:Y:S01]  /*cce0*/  LOP3.LUT R38, R38, R39, RZ, 0xc0, !PT ;  /* 0x0000002726267212 */ /* 0x000fe200078ec0ff */
[----:B------:R-:W-:Y:S01]  /*ccf0*/  IMAD.MOV.U32 R135, RZ, RZ, R136 ;  /* 0x000000ffff877224 */ /* 0x000fe200078e0088 */
[----:B------:R-:W-:Y:S01]  /*cd00*/  LOP3.LUT R39, R44, R45, RZ, 0xc0, !PT ;  /* 0x0000002d2c277212 */ /* 0x000fe200078ec0ff */
[----:B------:R-:W-:Y:S06]  /*cd10*/  FADD.FTZ R3, R228, R3 ;  /* 0x00000003e4037221 */ /* 0x000fec0000010000 */
[C---:B------:R-:W-:Y:S07]  /*cd20*/  HMMA.16816.F32.BF16 R144, R36.reuse, R152, R8 ;  /* 0x000000982490723c */ /* 0x040fee0000041808 */
[----:B------:R-:W-:Y:S01]  /*cd30*/  FADD.FTZ R8, R236, R133 ;  /* 0x00000085ec087221 */ /* 0x000fe20000010000 */
        /* <DEDUP_REMOVED lines=24> */
[-C--:B---3--:R-:W-:Y:S01]  /*cec0*/  HMMA.16816.F32.BF16 R84, R168, R52.reuse, R84 ;  /* 0x00000034a854723c */ /* 0x088fe20000041854 */
[----:B------:R-:W-:Y:S03]  /*ced0*/  FADD.FTZ R3, R167, R3 ;  /* 0x00000003a7037221 */ /* 0x000fe60000010000 */
[----:B------:R-:W-:Y:S02]  /*cee0*/  FADD.FTZ R0, R190, R0 ;  /* 0x00000000be007221 */ /* 0x000fe40000010000 */
[----:B------:R-:W-:Y:S02]  /*cef0*/  FADD.FTZ R3, R192, R3 ;  /* 0x00000003c0037221 */ /* 0x000fe40000010000 */
[C---:B------:R-:W-:Y:S01]  /*cf00*/  HMMA.16816.F32.BF16 R88, R36.reuse, R52, R88 ;  /* 0x000000342458723c */ /* 0x040fe20000041858 */
[----:B------:R-:W-:Y:S03]  /*cf10*/  FADD.FTZ R9, R212, R10 ;  /* 0x0000000ad4097221 */ /* 0x000fe60000010000 */
[----:B------:R-:W-:Y:S04]  /*cf20*/  FADD.FTZ R8, R240, R12 ;  /* 0x0000000cf0087221 */ /* 0x000fe80000010000 */
[-C--:B------:R-:W-:Y:S01]  /*cf30*/  HMMA.16816.F32.BF16 R92, R36, R54.reuse, R92 ;  /* 0x00000036245c723c */ /* 0x080fe2000004185c */
[----:B------:R-:W-:Y:S04]  /*cf40*/  FADD.FTZ R8, R215, R8 ;  /* 0x00000008d7087221 */ /* 0x000fe80000010000 */
[----:B------:R-:W-:Y:S03]  /*cf50*/  FADD.FTZ R8, R214, R8 ;  /* 0x00000008d6087221 */ /* 0x000fe60000010000 */
[C---:B------:R-:W-:Y:S01]  /*cf60*/  HMMA.16816.F32.BF16 R96, R168.reuse, R54, R96 ;  /* 0x00000036a860723c */ /* 0x040fe20000041860 */
[----:B------:R-:W-:Y:S04]  /*cf70*/  FADD.FTZ R8, R225, R8 ;  /* 0x00000008e1087221 */ /* 0x000fe80000010000 */
[----:B------:R-:W-:Y:S03]  /*cf80*/  FADD.FTZ R8, R224, R8 ;  /* 0x00000008e0087221 */ /* 0x000fe60000010000 */
        /* <DEDUP_REMOVED lines=13> */
[----:B------:R-:W-:Y:S07]  /*d060*/  FADD.FTZ R3, R175, R3 ;  /* 0x00000003af037221 */ /* 0x000fee0000010000 */
[-C--:B------:R-:W-:Y:S08]  /*d070*/  HMMA.16816.F32.BF16 R156, R168, R40.reuse, R32 ;  /* 0x00000028a89c723c */ /* 0x080ff00000041820 */
[C---:B------:R-:W-:Y:S08]  /*d080*/  HMMA.16816.F32.BF16 R160, R36.reuse, R40, R20 ;  /* 0x0000002824a0723c */ /* 0x040ff00000041814 */
[-C--:B------:R-:W-:Y:S08]  /*d090*/  HMMA.16816.F32.BF16 R116, R36, R42.reuse, R116 ;  /* 0x0000002a2474723c */ /* 0x080ff00000041874 */
[C---:B------:R-:W-:Y:S08]  /*d0a0*/  HMMA.16816.F32.BF16 R120, R168.reuse, R42, R120 ;  /* 0x0000002aa878723c */ /* 0x040ff00000041878 */
[-C--:B--2---:R-:W-:Y:S08]  /*d0b0*/  HMMA.16816.F32.BF16 R164, R168, R4.reuse, R24 ;  /* 0x00000004a8a4723c */ /* 0x084ff00000041818 */
        /* <DEDUP_REMOVED lines=22> */
[----:B------:R-:W-:Y:S01]  /*d220*/  FADD.FTZ R251, R176, R6 ;  /* 0x00000006b0fb7221 */ /* 0x000fe20000010000 */
[----:B------:R1:W-:Y:S01]  /*d230*/  STL [R1], R3 ;  /* 0x0000000301007387 */ /* 0x0003e20000100800 */
[----:B------:R-:W-:Y:S02]  /*d240*/  FADD.FTZ R252, R186, R4 ;  /* 0x00000004bafc7221 */ /* 0x000fe40000010000 */
[----:B------:R-:W-:Y:S02]  /*d250*/  IMAD.MOV.U32 R223, RZ, RZ, R0 ;  /* 0x000000ffffdf7224 */ /* 0x000fe400078e0000 */
[----:B------:R-:W-:Y:S02]  /*d260*/  IMAD.MOV.U32 R0, RZ, RZ, R138 ;  /* 0x000000ffff007224 */ /* 0x000fe400078e008a */
[----:B------:R-:W-:Y:S02]  /*d270*/  IMAD.MOV.U32 R139, RZ, RZ, R2 ;  /* 0x000000ffff8b7224 */ /* 0x000fe400078e0002 */
[----:B-1----:R-:W-:Y:S01]  /*d280*/  IMAD.MOV.U32 R3, RZ, RZ, R137 ;  /* 0x000000ffff037224 */ /* 0x002fe200078e0089 */
[----:B------:R-:W-:-:S05]  /*d290*/  @P5 BRA `(.L_x_451) ;  /* 0xffffb25000005947 */ /* 0x000fca000383ffff */
.L_x_450:
[----:B-12---:R-:W2:Y:S04]  /*d2a0*/  LDL.LU R8, [R1] ;  /* 0x0000000001087983 */ /* 0x006ea80000300800 */
[----:B------:R-:W3:Y:S04]  /*d2b0*/  LDL.LU R172, [R1+0x38] ;  /* 0x0000380001ac7983 */ /* 0x000ee80000300800 */
[----:B------:R-:W1:Y:S04]  /*d2c0*/  SHFL.BFLY PT, R0, R251, 0x2, 0x1f ;  /* 0x0c401f00fb007f89 */ /* 0x000e6800000e0000 */
[----:B------:R-:W4:Y:S04]  /*d2d0*/  SHFL.BFLY PT, R3, R250, 0x2, 0x1f ;  /* 0x0c401f00fa037f89 */ /* 0x000f2800000e0000 */
[----:B------:R-:W4:Y:S04]  /*d2e0*/  SHFL.BFLY PT, R7, R252, 0x2, 0x1f ;  /* 0x0c401f00fc077f89 */ /* 0x000f2800000e0000 */
[----:B------:R-:W4:Y:S01]  /*d2f0*/  S2R R139, SR_TID.X ;  /* 0x00000000008b7919 */ /* 0x000f220000002100 */
[----:B-1----:R-:W-:-:S02]  /*d300*/  FADD.FTZ R0, R0, R251 ;  /* 0x000000fb00007221 */ /* 0x002fc40000010000 */
[----:B----4-:R-:W-:-:S03]  /*d310*/  FADD.FTZ R3, R3, R250 ;  /* 0x000000fa03037221 */ /* 0x010fc60000010000 */
[----:B------:R-:W1:Y:S01]  /*d320*/  SHFL.BFLY PT, R5, R0, 0x1, 0x1f ;  /* 0x0c201f0000057f89 */ /* 0x000e6200000e0000 */
[----:B------:R-:W-:-:S03]  /*d330*/  FADD.FTZ R7, R7, R252 ;  /* 0x000000fc07077221 */ /* 0x000fc60000010000 */
[----:B------:R-:W4:Y:S01]  /*d340*/  SHFL.BFLY PT, R4, R3, 0x1, 0x1f ;  /* 0x0c201f0003047f89 */ /* 0x000f2200000e0000 */
[----:B------:R-:W-:-:S04]  /*d350*/  SHF.R.S32.HI R53, RZ, 0x1f, R139 ;  /* 0x0000001fff357819 */ /* 0x000fc8000001148b */
[CC--:B------:R-:W-:Y:S02]  /*d360*/  LEA.HI R14, R53.reuse, R139.reuse, RZ, 0x2 ;  /* 0x0000008b350e7211 */ /* 0x0c0fe400078f10ff */
[----:B------:R-:W-:Y:S02]  /*d370*/  LEA.HI R53, R53, R139, RZ, 0x5 ;  /* 0x0000008b35357211 */ /* 0x000fe400078f28ff */
[----:B------:R-:W-:Y:S01]  /*d380*/  LOP3.LUT R10, R14, 0xfffffffc, RZ, 0xc0, !PT ;  /* 0xfffffffc0e0a7812 */ /* 0x000fe200078ec0ff */
[----:B-1----:R-:W-:Y:S01]  /*d390*/  FADD.FTZ R50, R0, R5 ;  /* 0x0000000500327221 */ /* 0x002fe20000010000 */
[----:B------:R-:W-:Y:S01]  /*d3a0*/  MOV R0, 0x3f800000 ;  /* 0x3f80000000007802 */ /* 0x000fe20000000f00 */
[----:B----4-:R-:W-:-:S03]  /*d3b0*/  FADD.FTZ R51, R3, R4 ;  /* 0x0000000403337221 */ /* 0x010fc60000010000 */
[----:B------:R-:W-:Y:S02]  /*d3c0*/  FSETP.NE.FTZ.AND P5, PT, R50, RZ, PT ;  /* 0x000000ff3200720b */ /* 0x000fe40003fb5000 */
[----:B------:R-:W-:Y:S02]  /*d3d0*/  MOV R3, 0x3f800000 ;  /* 0x3f80000000037802 */ /* 0x000fe40000000f00 */
[----:B------:R-:W-:-:S09]  /*d3e0*/  FSETP.NE.FTZ.AND P6, PT, R51, RZ, PT ;  /* 0x000000ff3300720b */ /* 0x000fd20003fd5000 */
[----:B------:R-:W-:Y:S08]  /*d3f0*/  @P5 MUFU.RCP R3, R50 ;  /* 0x0000003200035308 */ /* 0x000ff00000001000 */
        /* <DEDUP_REMOVED lines=13> */
[C---:B------:R-:W-:Y:S01]  /*d4d0*/  FMUL.FTZ R84, R0.reuse, R84 ;  /* 0x0000005400547220 */ /* 0x040fe20000410000 */
[----:B------:R-:W1:Y:S01]  /*d4e0*/  S2R R68, SR_CTAID.Y ;  /* 0x0000000000447919 */ /* 0x000e620000002600 */
        /* <DEDUP_REMOVED lines=20> */
[----:B------:R-:W-:-:S03]  /*d630*/  FMUL.FTZ R168, R0, R168 ;  /* 0x000000a800a87220 */ /* 0x000fc60000410000 */
[----:B------:R-:W-:Y:S01]  /*d640*/  F2FP.BF16.PACK_AB R13, R13, R164 ;  /* 0x000000a40d0d723e */ /* 0x000fe200000010ff */
[----:B--2---:R-:W2:Y:S01]  /*d650*/  SHFL.BFLY PT, R6, R8, 0x2, 0x1f ;  /* 0x0c401f0008067f89 */ /* 0x004ea200000e0000 */
[----:B---3--:R-:W-:-:S13]  /*d660*/  ISETP.NE.AND P0, PT, R172, -0x1, PT ;  /* 0xffffffffac00780c */ /* 0x008fda0003f05270 */
[----:B------:R-:W-:-:S04]  /*d670*/  @P0 IMAD.WIDE.U32 R4, R172, c[0x0][0x1e8], RZ ;  /* 0x00007a00ac040a25 */ /* 0x000fc800078e00ff */
[----:B------:R-:W-:Y:S01]  /*d680*/  @P0 IMAD R135, R172, c[0x0][0x1ec], R5 ;  /* 0x00007b00ac870a24 */ /* 0x000fe200078e0205 */
[----:B------:R-:W-:Y:S01]  /*d690*/  @P0 MOV R134, R4 ;  /* 0x0000000400860202 */ /* 0x000fe20000000f00 */
[----:B------:R-:W-:Y:S01]  /*d6a0*/  FMUL.FTZ R4, R3, c[0x0][0x2dc] ;  /* 0x0000b70003047a20 */ /* 0x000fe20000410000 */
[----:B------:R-:W-:Y:S01]  /*d6b0*/  MOV R3, 0x3f800000 ;  /* 0x3f80000000037802 */ /* 0x000fe20000000f00 */
[----:B--2---:R-:W-:Y:S01]  /*d6c0*/  FADD.FTZ R6, R6, R8 ;  /* 0x0000000806067221 */ /* 0x004fe20000010000 */
[----:B------:R-:W-:Y:S01]  /*d6d0*/  IADD3 R5, -R10, R139, RZ ;  /* 0x0000008b0a057210 */ /* 0x000fe20007ffe1ff */
[----:B------:R-:W2:Y:S01]  /*d6e0*/  SHFL.BFLY PT, R8, R7, 0x1, 0x1f ;  /* 0x0c201f0007087f89 */ /* 0x000ea200000e0000 */
[C---:B------:R-:W-:Y:S02]  /*d6f0*/  FMUL.FTZ R142, R4.reuse, R142 ;  /* 0x0000008e048e7220 */ /* 0x040fe40000410000 */
[C---:B------:R-:W-:Y:S01]  /*d700*/  FMUL.FTZ R46, R4.reuse, R143 ;  /* 0x0000008f042e7220 */ /* 0x040fe20000410000 */
[----:B------:R-:W3:Y:S01]  /*d710*/  SHFL.BFLY PT, R9, R6, 0x1, 0x1f ;  /* 0x0c201f0006097f89 */ /* 0x000ee200000e0000 */
        /* <DEDUP_REMOVED lines=15> */
[----:B--2--5:R-:W-:Y:S01]  /*d810*/  FADD.FTZ R132, R7, R8 ;  /* 0x0000000807847221 */ /* 0x024fe20000010000 */
[----:B------:R-:W-:Y:S01]  /*d820*/  SHF.R.S32.HI R7, RZ, 0x5, R53 ;  /* 0x00000005ff077819 */ /* 0x000fe20000011435 */
[----:B------:R-:W-:Y:S01]  /*d830*/  FMUL.FTZ R102, R4, R102 ;  /* 0x0000006604667220 */ /* 0x000fe20000410000 */
[----:B------:R-:W-:Y:S01]  /*d840*/  F2FP.BF16.PACK_AB R32, R32, R98 ;  /* 0x000000622020723e */ /* 0x000fe200000010ff */
[----:B---3--:R-:W-:Y:S01]  /*d850*/  FADD.FTZ R133, R6, R9 ;  /* 0x0000000906857221 */ /* 0x008fe20000010000 */
[----:B------:R-:W-:Y:S01]  /*d860*/  FSETP.NE.FTZ.AND P4, PT, R132, RZ, PT ;  /* 0x000000ff8400720b */ /* 0x000fe20003f95000 */
[----:B------:R-:W-:Y:S01]  /*d870*/  FMUL.FTZ R9, R0, R169 ;  /* 0x000000a900097220 */ /* 0x000fe20000410000 */
[----:B------:R-:W-:Y:S01]  /*d880*/  MOV R0, 0x3f800000 ;  /* 0x3f80000000007802 */ /* 0x000fe20000000f00 */
[C---:B------:R-:W-:Y:S01]  /*d890*/  FMUL.FTZ R28, R4.reuse, R103 ;  /* 0x00000067041c7220 */ /* 0x040fe20000410000 */
[----:B------:R-:W-:Y:S01]  /*d8a0*/  FSETP.NE.FTZ.AND P3, PT, R133, RZ, PT ;  /* 0x000000ff8500720b */ /* 0x000fe20003f75000 */
[C---:B------:R-:W-:Y:S01]  /*d8b0*/  FMUL.FTZ R114, R4.reuse, R114 ;  /* 0x0000007204727220 */ /* 0x040fe20000410000 */
[----:B------:R-:W-:Y:S01]  /*d8c0*/  LEA R52, R7, R5, 0x8 ;  /* 0x0000000507347211 */ /* 0x000fe200078e40ff */
[----:B------:R-:W-:Y:S01]  /*d8d0*/  FMUL.FTZ R24, R4, R115 ;  /* 0x0000007304187220 */ /* 0x000fe20000410000 */
[----:B------:R-:W-:Y:S01]  /*d8e0*/  F2FP.BF16.PACK_AB R28, R28, R102 ;  /* 0x000000661c1c723e */ /* 0x000fe200000010ff */
[C---:B------:R-:W-:Y:S01]  /*d8f0*/  FMUL.FTZ R158, R4.reuse, R158 ;  /* 0x0000009e049e7220 */ /* 0x040fe20000410000 */
[----:B------:R-:W-:Y:S01]  /*d900*/  F2FP.BF16.PACK_AB R9, R9, R168 ;  /* 0x000000a80909723e */ /* 0x000fe200000010ff */
[----:B------:R-:W-:Y:S01]  /*d910*/  FMUL.FTZ R20, R4, R159 ;  /* 0x0000009f04147220 */ /* 0x000fe20000410000 */
[----:B------:R-:W-:Y:S01]  /*d920*/  F2FP.BF16.PACK_AB R24, R24, R114 ;  /* 0x000000721818723e */ /* 0x000fe200000010ff */
[----:B------:R-:W2:Y:S01]  /*d930*/  @P4 MUFU.RCP R3, R132 ;  /* 0x0000008400034308 */ /* 0x000ea20000001000 */
[----:B------:R-:W-:-:S02]  /*d940*/  FMUL.FTZ R122, R4, R122 ;  /* 0x0000007a047a7220 */ /* 0x000fc40000410000 */
[----:B------:R-:W-:Y:S01]  /*d950*/  FMUL.FTZ R16, R4, R123 ;  /* 0x0000007b04107220 */ /* 0x000fe20000410000 */
[----:B------:R-:W-:Y:S01]  /*d960*/  F2FP.BF16.PACK_AB R20, R20, R158 ;  /* 0x0000009e1414723e */ /* 0x000fe200000010ff */
[C---:B------:R-:W-:Y:S02]  /*d970*/  FMUL.FTZ R166, R4.reuse, R166 ;  /* 0x000000a604a67220 */ /* 0x040fe40000410000 */
[C---:B------:R-:W-:Y:S01]  /*d980*/  FMUL.FTZ R12, R4.reuse, R167 ;  /* 0x000000a7040c7220 */ /* 0x040fe20000410000 */
[----:B------:R-:W3:Y:S01]  /*d990*/  @P3 MUFU.RCP R0, R133 ;  /* 0x0000008500003308 */ /* 0x000ee20000001000 */
[----:B------:R-:W-:Y:S01]  /*d9a0*/  FMUL.FTZ R170, R4, R170 ;  /* 0x000000aa04aa7220 */ /* 0x000fe20000410000 */
[----:B------:R-:W-:Y:S01]  /*d9b0*/  F2FP.BF16.PACK_AB R16, R16, R122 ;  /* 0x0000007a1010723e */ /* 0x000fe200000010ff */
[----:B------:R-:W-:Y:S01]  /*d9c0*/  FMUL.FTZ R8, R4, R171 ;  /* 0x000000ab04087220 */ /* 0x000fe20000410000 */
[----:B------:R-:W-:Y:S01]  /*d9d0*/  F2FP.BF16.PACK_AB R12, R12, R166 ;  /* 0x000000a60c0c723e */ /* 0x000fe200000010ff */
[----:B--2---:R-:W-:-:S03]  /*d9e0*/  FMUL.FTZ R3, R3, c[0x0][0x2dc] ;  /* 0x0000b70003037a20 */ /* 0x004fc60000410000 */
[----:B------:R-:W-:Y:S01]  /*d9f0*/  F2FP.BF16.PACK_AB R8, R8, R170 ;  /* 0x000000aa0808723e */ /* 0x000fe200000010ff */
[C---:B------:R-:W-:Y:S02]  /*da00*/  FMUL.FTZ R144, R3.reuse, R144 ;  /* 0x0000009003907220 */ /* 0x040fe40000410000 */
[C---:B------:R-:W-:Y:S02]  /*da10*/  FMUL.FTZ R49, R3.reuse, R145 ;  /* 0x0000009103317220 */ /* 0x040fe40000410000 */
        /* <DEDUP_REMOVED lines=33> */
[----:B---3--:R-:W-:Y:S01]  /*dc30*/  FMUL.FTZ R0, R0, c[0x0][0x2dc] ;  /* 0x0000b70000007a20 */ /* 0x008fe20000410000 */
[----:B------:R-:W-:-:S02]  /*dc40*/  F2FP.BF16.PACK_AB R11, R11, R124 ;  /* 0x0000007c0b0b723e */ /* 0x000fc400000010ff */
[----:B------:R-:W-:Y:S01]  /*dc50*/  SHF.R.S32.HI R4, RZ, 0x1f, R3 ;  /* 0x0000001fff047819 */ /* 0x000fe20000011403 */
[C---:B------:R-:W-:Y:S01]  /*dc60*/  FMUL.FTZ R146, R0.reuse, R146 ;  /* 0x0000009200927220 */ /* 0x040fe20000410000 */
[----:B------:R-:W-:Y:S01]  /*dc70*/  F2FP.BF16.PACK_AB R7, R7, R128 ;  /* 0x000000800707723e */ /* 0x000fe200000010ff */
[----:B------:R-:W-:Y:S01]  /*dc80*/  FMUL.FTZ R147, R0, R147 ;  /* 0x0000009300937220 */ /* 0x000fe20000410000 */
[----:B------:R-:W-:Y:S01]  /*dc90*/  LEA.HI R4, R4, R3, RZ, 0x3 ;  /* 0x0000000304047211 */ /* 0x000fe200078f18ff */
[C---:B------:R-:W-:Y:S02]  /*dca0*/  FMUL.FTZ R150, R0.reuse, R150 ;  /* 0x0000009600967220 */ /* 0x040fe40000410000 */
        /* <DEDUP_REMOVED lines=33> */
[----:B------:R-:W-:Y:S02]  /*dec0*/  LEA.HI R0, R3, R3, RZ, 0x1 ;  /* 0x0000000303007211 */ /* 0x000fe400078f08ff */
[----:B------:R-:W-:Y:S02]  /*ded0*/  F2FP.BF16.PACK_AB R10, R10, R126 ;  /* 0x0000007e0a0a723e */ /* 0x000fe400000010ff */
[----:B------:R-:W-:Y:S02]  /*dee0*/  SHF.R.S32.HI R5, RZ, 0x1, R0 ;  /* 0x00000001ff057819 */ /* 0x000fe40000011400 */
[----:B------:R-:W-:-:S02]  /*def0*/  LOP3.LUT R0, R0, 0x3fffffe, RZ, 0xc0, !PT ;  /* 0x03fffffe00007812 */ /* 0x000fc400078ec0ff */
[----:B------:R-:W-:Y:S02]  /*df00*/  SHF.L.U32 R4, R5, 0x6, RZ ;  /* 0x0000000605047819 */ /* 0x000fe400000006ff */
[----:B------:R-:W-:Y:S02]  /*df10*/  IADD3 R0, R3, -R0, RZ ;  /* 0x8000000003007210 */ /* 0x000fe40007ffe0ff */
[----:B------:R-:W-:Y:S02]  /*df20*/  LOP3.LUT R3, R4, 0xc0, RZ, 0xc0, !PT ;  /* 0x000000c004037812 */ /* 0x000fe400078ec0ff */
[----:B------:R-:W-:Y:S02]  /*df30*/  LOP3.LUT R4, R5, 0x1, RZ, 0xc0, !PT ;  /* 0x0000000105047812 */ /* 0x000fe400078ec0ff */
[----:B------:R-:W-:Y:S02]  /*df40*/  LEA R0, R0, R52, 0x4 ;  /* 0x0000003400007211 */ /* 0x000fe400078e20ff */
[----:B------:R-:W-:-:S02]  /*df50*/  LEA.HI R3, R3, R3, RZ, 0x1d ;  /* 0x0000000303037211 */ /* 0x000fc400078fe8ff */
[----:B------:R-:W-:Y:S02]  /*df60*/  ISETP.NE.U32.AND P1, PT, R4, 0x1, PT ;  /* 0x000000010400780c */ /* 0x000fe40003f25070 */
[----:B------:R-:W-:Y:S02]  /*df70*/  LEA R0, R0, R3, 0x1 ;  /* 0x0000000300007211 */ /* 0x000fe400078e08ff */
[----:B------:R-:W-:Y:S02]  /*df80*/  MOV R4, 0x20 ;  /* 0x0000002000047802 */ /* 0x000fe40000000f00 */
[----:B------:R-:W-:Y:S02]  /*df90*/  SHF.L.U32 R0, R0, 0x1, RZ ;  /* 0x0000000100007819 */ /* 0x000fe400000006ff */
[----:B------:R-:W-:Y:S02]  /*dfa0*/  F2FP.BF16.PACK_AB R6, R6, R130 ;  /* 0x000000820606723e */ /* 0x000fe400000010ff */
[C---:B------:R-:W-:Y:S01]  /*dfb0*/  IADD3 R3, R0.reuse, -0x10, RZ ;  /* 0xfffffff000037810 */ /* 0x040fe20007ffe0ff */
[----:B------:R-:W-:Y:S02]  /*dfc0*/  STS [R0], R47 ;  /* 0x0000002f00007388 */ /* 0x000fe40000000800 */
[----:B------:R-:W-:-:S02]  /*dfd0*/  @P1 IADD3 R3, R0, 0x10, RZ ;  /* 0x0000001000031810 */ /* 0x000fc40007ffe0ff */
        /* <DEDUP_REMOVED lines=12> */
[----:B--2---:R-:W2:Y:S03]  /*e0a0*/  LDC.U8 R41, c[0x0][0x329] ;  /* 0x0000ca40ff297b82 */ /* 0x004ea60000000000 */
[----:B------:R-:W-:Y:S04]  /*e0b0*/  STS [R5+0x200], R43 ;  /* 0x0002002b05007388 */ /* 0x000fe80000000800 */
[----:B------:R-:W-:Y:S04]  /*e0c0*/  STS [R4], R40 ;  /* 0x0000002804007388 */ /* 0x000fe80000000800 */
[----:B------:R-:W-:Y:S04]  /*e0d0*/  STS [R4+0x200], R39 ;  /* 0x0002002704007388 */ /* 0x000fe80000000800 */
[----:B------:R-:W-:Y:S04]  /*e0e0*/  STS [R5+0x1000], R42 ;  /* 0x0010002a05007388 */ /* 0x000fe80000000800 */
[----:B------:R-:W-:Y:S04]  /*e0f0*/  STS [R5+0x1200], R74 ;  /* 0x0012004a05007388 */ /* 0x000fe80000000800 */
[----:B------:R-:W-:Y:S01]  /*e100*/  STS [R4+0x1000], R38 ;  /* 0x0010002604007388 */ /* 0x000fe20000000800 */
[----:B--2---:R-:W-:-:S03]  /*e110*/  ISETP.NE.AND P2, PT, R41, RZ, PT ;  /* 0x000000ff2900720c */ /* 0x004fc60003f45270 */
        /* <DEDUP_REMOVED lines=22> */
[----:B------:R2:W-:Y:S04]  /*e280*/  STS [R3+0x4200], R16 ;  /* 0x0042001003007388 */ /* 0x0005e80000000800 */
[----:B------:R3:W-:Y:S04]  /*e290*/  STS [R0+0x5000], R19 ;  /* 0x0050001300007388 */ /* 0x0007e80000000800 */
[----:B------:R4:W-:Y:S04]  /*e2a0*/  STS [R0+0x5200], R18 ;  /* 0x0052001200007388 */ /* 0x0009e80000000800 */
[----:B------:R-:W-:Y:S04]  /*e2b0*/  STS [R3+0x5000], R15 ;  /* 0x0050000f03007388 */ /* 0x000fe80000000800 */
[----:B------:R1:W-:Y:S04]  /*e2c0*/  STS [R3+0x5200], R14 ;  /* 0x0052000e03007388 */ /* 0x0003e80000000800 */
[----:B------:R-:W-:Y:S04]  /*e2d0*/  STS [R5+0x4000], R13 ;  /* 0x0040000d05007388 */ /* 0x000fe80000000800 */
[----:B------:R1:W-:Y:S01]  /*e2e0*/  STS [R5+0x4200], R12 ;  /* 0x0042000c05007388 */ /* 0x0003e20000000800 */
[----:B--2---:R-:W-:-:S03]  /*e2f0*/  @P2 MOV R16, c[0x0][0x210] ;  /* 0x0000840000102a02 */ /* 0x004fc60000000f00 */
[----:B------:R-:W-:Y:S04]  /*e300*/  STS [R4+0x4000], R9 ;  /* 0x0040000904007388 */ /* 0x000fe80000000800 */
[----:B---3--:R2:W5:Y:S01]  /*e310*/  LDL R19, [R1+0x44] ;  /* 0x0000440001137983 */ /* 0x0085620000100800 */
[----:B----4-:R-:W-:-:S03]  /*e320*/  @!P2 MOV R0, c[0x0][0x214] ;  /* 0x000085000000aa02 */ /* 0x010fc60000000f00 */
[----:B------:R3:W-:Y:S04]  /*e330*/  STS [R4+0x4200], R8 ;  /* 0x0042000804007388 */ /* 0x0007e80000000800 */
[----:B------:R-:W-:Y:S01]  /*e340*/  STS [R5+0x5000], R11 ;  /* 0x0050000b05007388 */ /* 0x000fe20000000800 */
[----:B-1----:R-:W-:Y:S01]  /*e350*/  @P2 IMAD R14, R16, c[0x0][0x214], RZ ;  /* 0x00008500100e2a24 */ /* 0x002fe200078e02ff */
[----:B------:R-:W-:Y:S02]  /*e360*/  @!P2 SEL R14, R0, c[0x0][0x234], !P1 ;  /* 0x00008d00000eaa07 */ /* 0x000fe40004800000 */
[----:B------:R1:W-:Y:S01]  /*e370*/  STS [R5+0x5200], R10 ;  /* 0x0052000a05007388 */ /* 0x0003e20000000800 */
[----:B------:R-:W-:Y:S02]  /*e380*/  ISETP.NE.AND P1, PT, R32, RZ, PT ;  /* 0x000000ff2000720c */ /* 0x000fe40003f25270 */
[----:B------:R-:W-:Y:S01]  /*e390*/  LOP3.LUT R3, R53, 0xffffffe0, RZ, 0xc0, !PT ;  /* 0xffffffe035037812 */ /* 0x000fe200078ec0ff */
[----:B------:R-:W-:Y:S01]  /*e3a0*/  STS [R4+0x5000], R7 ;  /* 0x0050000704007388 */ /* 0x000fe20000000800 */
[----:B------:R-:W-:Y:S01]  /*e3b0*/  ISETP.EQ.AND P1, PT, R41, RZ, P1 ;  /* 0x000000ff2900720c */ /* 0x000fe20000f22270 */
[----:B------:R-:W-:Y:S01]  /*e3c0*/  @P5 MUFU.LG2 R12, R50 ;  /* 0x00000032000c5308 */ /* 0x000fe20000000c00 */
[----:B------:R-:W-:Y:S01]  /*e3d0*/  @!P0 SHF.R.S32.HI R0, RZ, 0x1f, R68 ;  /* 0x0000001fff008819 */ /* 0x000fe20000011444 */
[----:B------:R4:W-:Y:S04]  /*e3e0*/  STS [R4+0x5200], R6 ;  /* 0x0052000604007388 */ /* 0x0009e80000000800 */
[----:B------:R-:W-:Y:S01]  /*e3f0*/  BAR.SYNC.DEFER_BLOCKING 0x0 ;  /* 0x0000000000007b1d */ /* 0x000fe20000010000 */
[----:B---3--:R-:W-:-:S05]  /*e400*/  IADD3 R8, -R3, R139, RZ ;  /* 0x0000008b03087210 */ /* 0x008fca0007ffe1ff */
[----:B------:R-:W3:Y:S01]  /*e410*/  S2R R13, SR_CTAID.X ;  /* 0x00000000000d7919 */ /* 0x000ee20000002500 */
[----:B------:R2:W2:Y:S03]  /*e420*/  @P6 MUFU.LG2 R9, R51 ;  /* 0x0000003300096308 */ /* 0x0004a60000000c00 */
[----:B------:R-:W2:Y:S01]  /*e430*/  S2R R18, SR_CTAID.Z ;  /* 0x0000000000127919 */ /* 0x000ea20000002700 */
[----:B-1----:R-:W-:-:S04]  /*e440*/  @P1 IMAD R5, R68, c[0x0][0x214], RZ ;  /* 0x0000850044051a24 */ /* 0x002fc800078e02ff */
[----:B------:R-:W1:Y:S01]  /*e450*/  @P3 MUFU.LG2 R10, R133 ;  /* 0x00000085000a3308 */ /* 0x000e620000000c00 */
[----:B------:R-:W-:Y:S01]  /*e460*/  @P1 SEL R3, R5, R172, !P0 ;  /* 0x000000ac05031207 */ /* 0x000fe20004000000 */
[----:B----4-:R-:W-:Y:S01]  /*e470*/  @!P0 IMAD R4, R0, c[0x0][0x1e0], RZ ;  /* 0x0000780000048a24 */ /* 0x010fe200078e02ff */
[----:B------:R-:W-:Y:S01]  /*e480*/  @P2 MOV R0, 0x1 ;  /* 0x0000000100002802 */ /* 0x000fe20000000f00 */
[C---:B------:R-:W-:Y:S01]  /*e490*/  @!P0 IMAD.WIDE.U32 R6, R68.reuse, c[0x0][0x1e0], RZ ;  /* 0x0000780044068a25 */ /* 0x040fe200078e00ff */
[----:B------:R4:W1:Y:S03]  /*e4a0*/  LDS.128 R28, [R222] ;  /* 0x00000000de1c7984 */ /* 0x0008660000000c00 */
[----:B------:R-:W1:Y:S01]  /*e4b0*/  @P4 MUFU.LG2 R11, R132 ;  /* 0x00000084000b4308 */ /* 0x000e620000000c00 */
[----:B------:R-:W-:Y:S01]  /*e4c0*/  @!P0 IMAD R4, R68, c[0x0][0x1e4], R4 ;  /* 0x0000790044048a24 */ /* 0x000fe200078e0204 */
[----:B------:R4:W1:Y:S01]  /*e4d0*/  LDS.128 R40, [R222+0x800] ;  /* 0x00080000de287984 */ /* 0x0008620000000c00 */
[----:B------:R-:W-:Y:S01]  /*e4e0*/  @!P2 IMAD R0, R14, c[0x0][0x1c0], RZ ;  /* 0x000070000e00aa24 */ /* 0x000fe200078e02ff */
[----:B------:R-:W-:-:S02]  /*e4f0*/  @!P0 MOV R134, R6 ;  /* 0x0000000600868202 */ /* 0x000fc40000000f00 */
[----:B------:R4:W1:Y:S01]  /*e500*/  LDS.128 R52, [R222+0x1000] ;  /* 0x00100000de347984 */ /* 0x0008620000000c00 */
[----:B------:R-:W-:-:S03]  /*e510*/  @!P0 IADD3 R135, R7, R4, RZ ;  /* 0x0000000407878210 */ /* 0x000fc60007ffe0ff */
[----:B------:R4:W1:Y:S04]  /*e520*/  LDS.128 R64, [R222+0x1800] ;  /* 0x00180000de407984 */ /* 0x0008680000000c00 */
[----:B------:R4:W1:Y:S04]  /*e530*/  LDS.128 R24, [R222+0x2000] ;  /* 0x00200000de187984 */ /* 0x0008680000000c00 */
[----:B------:R4:W1:Y:S04]  /*e540*/  LDS.128 R36, [R222+0x2800] ;  /* 0x00280000de247984 */ /* 0x0008680000000c00 */
[----:B--2---:R4:W2:Y:S04]  /*e550*/  LDS.128 R48, [R222+0x3000] ;  /* 0x00300000de307984 */ /* 0x0048a80000000c00 */
[----:B------:R4:W2:Y:S04]  /*e560*/  LDS.128 R60, [R222+0x3800] ;  /* 0x00380000de3c7984 */ /* 0x0008a80000000c00 */
[----:B------:R4:W2:Y:S04]  /*e570*/  LDS.128 R20, [R222+0x4000] ;  /* 0x00400000de147984 */ /* 0x0008a80000000c00 */
[----:B------:R4:W2:Y:S04]  /*e580*/  LDS.128 R32, [R222+0x4800] ;  /* 0x00480000de207984 */ /* 0x0008a80000000c00 */
[----:B------:R4:W2:Y:S04]  /*e590*/  LDS.128 R44, [R222+0x5000] ;  /* 0x00500000de2c7984 */ /* 0x0008a80000000c00 */
[----:B------:R4:W2:Y:S01]  /*e5a0*/  LDS.128 R56, [R222+0x5800] ;  /* 0x00580000de387984 */ /* 0x0008a20000000c00 */
[----:B------:R-:W-:Y:S01]  /*e5b0*/  IMAD R0, R68, R0, RZ ;  /* 0x0000000044007224 */ /* 0x000fe200078e02ff */
[----:B------:R-:W-:-:S02]  /*e5c0*/  @P2 MOV R7, c[0x0][0x210] ;  /* 0x0000840000072a02 */ /* 0x000fc40000000f00 */
[----:B------:R-:W-:Y:S01]  /*e5d0*/  @!P2 MOV R7, 0x1 ;  /* 0x000000010007a802 */ /* 0x000fe20000000f00 */
[----:B------:R-:W-:Y:S01]  /*e5e0*/  @!P1 CS2R R4, SRZ ;  /* 0x0000000000049805 */ /* 0x000fe2000001ff00 */
[----:B------:R-:W-:Y:S02]  /*e5f0*/  SEL R0, R0, RZ, !P1 ;  /* 0x000000ff00007207 */ /* 0x000fe40004800000 */
[----:B------:R-:W-:Y:S02]  /*e600*/  @P1 SHF.R.S32.HI R5, RZ, 0x1f, R3 ;  /* 0x0000001fff051819 */ /* 0x000fe40000011403 */
[----:B------:R-:W-:Y:S02]  /*e610*/  LOP3.LUT P0, RZ, R8, 0x3, RZ, 0xc0, !PT ;  /* 0x0000000308ff7812 */ /* 0x000fe4000780c0ff */
[----:B------:R-:W-:Y:S01]  /*e620*/  @P1 MOV R4, R3 ;  /* 0x0000000300041202 */ /* 0x000fe20000000f00 */
[----:B---3--:R-:W-:Y:S02]  /*e630*/  IMAD R3, R13, R7, RZ ;  /* 0x000000070d037224 */ /* 0x008fe400078e02ff */
[----:B------:R-:W-:-:S02]  /*e640*/  @P6 FMUL.FTZ R6, R9, 0.69314718246459960938 ;  /* 0x3f31721809066820 */ /* 0x000fc40000410000 */
[----:B------:R-:W-:Y:S01]  /*e650*/  IMAD R0, R18, R14, R0 ;  /* 0x0000000e12007224 */ /* 0x000fe200078e0200 */
[----:B------:R-:W-:Y:S01]  /*e660*/  SHF.L.U32 R9, R3, 0x7, RZ ;  /* 0x0000000703097819 */ /* 0x000fe200000006ff */
[----:B-1----:R-:W-:Y:S01]  /*e670*/  @P3 FMUL.FTZ R3, R10, 0.69314718246459960938 ;  /* 0x3f3172180a033820 */ /* 0x002fe20000410000 */
[----:B------:R-:W-:Y:S01]  /*e680*/  MOV R17, 0x7f800000 ;  /* 0x7f80000000117802 */ /* 0x000fe20000000f00 */
[----:B------:R-:W-:Y:S01]  /*e690*/  @P6 FFMA.FTZ R17, R138, c[0x0][0x238], R6 ;  /* 0x00008e008a116a23 */ /* 0x000fe20000010006 */
[--C-:B------:R-:W-:Y:S01]  /*e6a0*/  IADD3 R10, P2, P1, R9, R4, R0.reuse ;  /* 0x00000004090a7210 */ /* 0x100fe2000795e000 */
        /* <DEDUP_REMOVED lines=13> */
[----:B----4-:R-:W1:Y:S02]  /*e780*/  S2R R4, SR_TID.X ;  /* 0x0000000000047919 */ /* 0x010e640000002100 */
        /* <DEDUP_REMOVED lines=44> */
.L_x_455:
[----:B----4-:R-:W-:Y:S05]  /*ea50*/  BSYNC B0 ;  /* 0x0000000000007941 */ /* 0x010fea0003800000 */
.L_x_454:
[----:B------:R-:W3:Y:S04]  /*ea60*/  LDL.64 R68, [R1+0x18] ;  /* 0x0000180001447983 */ /* 0x000ee80000100a00 */
[----:B-1----:R1:W5:Y:S04]  /*ea70*/  LDL R16, [R1+0x3c] ;  /* 0x00003c0001107983 */ /* 0x0023680000100800 */
[----:B------:R1:W5:Y:S01]  /*ea80*/  LDL R15, [R1+0x40] ;  /* 0x00004000010f7983 */ /* 0x0003620000100800 */
[----:B------:R-:W-:Y:S01]  /*ea90*/  SHF.R.S32.HI R6, RZ, 0x1f, R18 ;  /* 0x0000001fff067819 */ /* 0x000fe20000011412 */
[----:B------:R-:W-:Y:S02]  /*eaa0*/  BSSY B0, `(.L_x_456) ;  /* 0x000001e000007945 */ /* 0x000fe40003800000 */
[----:B------:R-:W4:Y:S04]  /*eab0*/  S2R R5, SR_TID.X ;  /* 0x0000000000057919 */ /* 0x000f280000002100 */
[----:B------:R-:W2:Y:S01]  /*eac0*/  S2R R10, SR_CTAID.X ;  /* 0x00000000000a7919 */ /* 0x000ea20000002500 */
[----:B----4-:R-:W-:-:S02]  /*ead0*/  SHF.R.S32.HI R4, RZ, 0x1f, R5 ;  /* 0x0000001fff047819 */ /* 0x010fc40000011405 */
[----:B---3--:R-:W-:Y:S02]  /*eae0*/  IADD3 R2, P0, R68, R134, RZ ;  /* 0x0000008644027210 */ /* 0x008fe40007f1e0ff */
[----:B------:R-:W-:-:S05]  /*eaf0*/  SHF.R.S32.HI R0, RZ, 0x1f, R68 ;  /* 0x0000001fff007819 */ /* 0x000fca0000011444 */
[----:B------:R-:W-:Y:S01]  /*eb00*/  IMAD.X R3, R0, 0x1, R135, P0 ;  /* 0x0000000100037824 */ /* 0x000fe200000e0687 */
[----:B------:R-:W-:Y:S01]  /*eb10*/  LEA.HI R0, R4, R5, RZ, 0x2 ;  /* 0x0000000504007211 */ /* 0x000fe200078f10ff */
[----:B------:R-:W-:Y:S02]  /*eb20*/  IMAD R4, R6, c[0x0][0x1f0], RZ ;  /* 0x00007c0006047a24 */ /* 0x000fe400078e02ff */
[----:B------:R-:W-:Y:S01]  /*eb30*/  IMAD.WIDE.U32 R12, R18, c[0x0][0x1f0], R2 ;  /* 0x00007c00120c7a25 */ /* 0x000fe200078e0002 */
[----:B------:R-:W-:-:S03]  /*eb40*/  SHF.R.S32.HI R8, RZ, 0x2, R0 ;  /* 0x00000002ff087819 */ /* 0x000fc60000011400 */
[----:B------:R-:W-:Y:S01]  /*eb50*/  IMAD R0, R18, c[0x0][0x1f4], R4 ;  /* 0x00007d0012007a24 */ /* 0x000fe200078e0204 */
[----:B-----5:R-:W-:Y:S02]  /*eb60*/  ISETP.GE.AND P0, PT, R8, R19, PT ;  /* 0x000000130800720c */ /* 0x020fe40003f06270 */
[----:B------:R-:W-:Y:S01]  /*eb70*/  SHF.R.S32.HI R9, RZ, 0x1f, R8 ;  /* 0x0000001fff097819 */ /* 0x000fe20000011408 */
[----:B------:R-:W-:-:S04]  /*eb80*/  IMAD.IADD R7, R13, 0x1, R0 ;  /* 0x000000010d077824 */ /* 0x000fc800078e0200 */
[----:B--2---:R-:W-:-:S06]  /*eb90*/  IMAD.WIDE R2, R10, 0x80, R8 ;  /* 0x000000800a027825 */ /* 0x004fcc00078e0208 */
[----:B------:R-:W-:Y:S05]  /*eba0*/  @P0 BRA `(.L_x_457) ;  /* 0x000000d000000947 */ /* 0x000fea0003800000 */
[----:B-1----:R-:W-:Y:S01]  /*ebb0*/  IMAD R0, R3, c[0x0][0x1e8], RZ ;  /* 0x00007a0003007a24 */ /* 0x002fe200078e02ff */
        /* <DEDUP_REMOVED lines=12> */
.L_x_457:
[----:B-1----:R-:W-:Y:S05]  /*ec80*/  BSYNC B0 ;  /* 0x0000000000007941 */ /* 0x002fea0003800000 */
.L_x_456:
[----:B------:R-:W-:Y:S01]  /*ec90*/  IADD3 R0, R8, 0x20, RZ ;  /* 0x0000002008007810 */ /* 0x000fe20007ffe0ff */
[----:B------:R-:W-:Y:S03]  /*eca0*/  BSSY B0, `(.L_x_458) ;  /* 0x0000013000007945 */ /* 0x000fe60003800000 */
[----:B------:R-:W-:-:S13]  /*ecb0*/  ISETP.GE.AND P0, PT, R0, R19, PT ;  /* 0x000000130000720c */ /* 0x000fda0003f06270 */
[----:B------:R-:W-:Y:S05]  /*ecc0*/  @P0 BRA `(.L_x_459) ;  /* 0x0000010000000947 */ /* 0x000fea0003800000 */
[----:B------:R-:W-:Y:S02]  /*ecd0*/  IADD3 R0, P0, R2, 0x20, RZ ;  /* 0x0000002002007810 */ /* 0x000fe40007f1e0ff */
[----:B------:R-:W-:Y:S02]  /*ece0*/  MOV R5, R7 ;  /* 0x0000000700057202 */ /* 0x000fe40000000f00 */
[----:B------:R-:W-:Y:S01]  /*ecf0*/  ISETP.GE.AND P2, PT, R68, c[0x0][0x220], PT ;  /* 0x0000880044007a0c */ /* 0x000fe20003f46270 */
[----:B------:R-:W-:Y:S01]  /*ed00*/  IMAD.X R4, RZ, RZ, R3, P0 ;  /* 0x000000ffff047224 */ /* 0x000fe200000e0603 */
[----:B------:R-:W-:Y:S02]  /*ed10*/  ISETP.GE.AND P1, PT, R16, c[0x0][0x220], PT ;  /* 0x0000880010007a0c */ /* 0x000fe40003f26270 */
        /* <DEDUP_REMOVED lines=11> */
.L_x_459:
[----:B------:R-:W-:Y:S05]  /*edd0*/  BSYNC B0 ;  /* 0x0000000000007941 */ /* 0x000fea0003800000 */
.L_x_458:
        /* <DEDUP_REMOVED lines=20> */
.L_x_461:
[----:B------:R-:W-:Y:S05]  /*ef20*/  BSYNC B0 ;  /* 0x0000000000007941 */ /* 0x000fea0003800000 */
.L_x_460:
        /* <DEDUP_REMOVED lines=21> */
.L_x_428:
[----:B------:R-:W3:Y:S01]  /*f080*/  LDL.LU R9, [R1+0x38] ;  /* 0x0000380001097983 */ /* 0x000ee20000300800 */
[----:B------:R-:W4:Y:S01]  /*f090*/  LDC.U8 R3, c[0x0][0x329] ;  /* 0x0000ca40ff037b82 */ /* 0x000f220000000000 */
[----:B-12---:R-:W-:Y:S01]  /*f0a0*/  LEA.HI R10, R13, R193, RZ, 0x2 ;  /* 0x000000c10d0a7211 */ /* 0x006fe200078f10ff */
[----:B------:R-:W-:Y:S01]  /*f0b0*/  BSSY B0, `(.L_x_462) ;  /* 0x0000045000007945 */ /* 0x000fe20003800000 */
[----:B------:R-:W-:-:S02]  /*f0c0*/  IADD3 R16, -R38, R235, RZ ;  /* 0x000000eb26107210 */ /* 0x000fc40007ffe1ff */
[----:B------:R-:W-:Y:S02]  /*f0d0*/  LOP3.LUT R8, R10, 0xfffffffc, RZ, 0xc0, !PT ;  /* 0xfffffffc0a087812 */ /* 0x000fe400078ec0ff */
[----:B------:R-:W-:Y:S01]  /*f0e0*/  SHF.R.S32.HI R10, RZ, 0x2, R10 ;  /* 0x00000002ff0a7819 */ /* 0x000fe2000001140a */
[----:B------:R-:W1:Y:S02]  /*f0f0*/  LDC.U8 R2, c[0x0][0x328] ;  /* 0x0000ca00ff027b82 */ /* 0x000e640000000000 */
[----:B------:R-:W-:Y:S01]  /*f100*/  IMAD.IADD R20, R193, 0x1, -R8 ;  /* 0x00000001c1147824 */ /* 0x000fe200078e0a08 */
[----:B------:R-:W-:-:S03]  /*f110*/  SHF.R.S32.HI R11, RZ, 0x1f, R10 ;  /* 0x0000001fff0b7819 */ /* 0x000fc6000001140a */
[----:B------:R-:W-:-:S05]  /*f120*/  IMAD.SHL.U32 R14, R20, 0x8, RZ ;  /* 0x00000008140e7824 */ /* 0x000fca00078e00ff */
[C---:B------:R-:W-:Y:S02]  /*f130*/  IADD3 R24, R14.reuse, 0x20, RZ ;  /* 0x000000200e187810 */ /* 0x040fe40007ffe0ff */
[----:B------:R-:W-:Y:S02]  /*f140*/  IADD3 R23, R14, 0x40, RZ ;  /* 0x000000400e177810 */ /* 0x000fe40007ffe0ff */
[----:B----4-:R-:W-:Y:S02]  /*f150*/  ISETP.NE.AND P2, PT, R3, RZ, PT ;  /* 0x000000ff0300720c */ /* 0x010fe40003f45270 */
        /* <DEDUP_REMOVED lines=26> */
[----:B------:R-:W-:Y:S01]  /*f300*/  IADD3 R4, P0, R14, R2, RZ ;  /* 0x000000020e047210 */ /* 0x000fe20007f1e0ff */
[----:B------:R-:W-:Y:S01]  /*f310*/  IMAD R6, R18, R0, R3 ;  /* 0x0000000012067224 */ /* 0x000fe200078e0203 */
[----:B------:R-:W-:Y:S01]  /*f320*/  SHF.R.S32.HI R0, RZ, 0x1f, R18 ;  /* 0x0000001fff007819 */ /* 0x000fe20000011412 */
[----:B------:R-:W-:Y:S01]  /*f330*/  @!P1 CS2R R2, SRZ ;  /* 0x0000000000029805 */ /* 0x000fe2000001ff00 */
[----:B------:R-:W-:Y:S02]  /*f340*/  LEA.HI.X.SX32 R5, R14, R7, 0x1, P0 ;  /* 0x000000070e057211 */ /* 0x000fe400000f0eff */
[----:B------:R-:W-:Y:S01]  /*f350*/  @P1 SHF.R.S32.HI R3, RZ, 0x1f, R9 ;  /* 0x0000001fff031819 */ /* 0x000fe20000011409 */
[----:B------:R-:W-:Y:S01]  /*f360*/  IMAD R0, R0, c[0x0][0x1f0], RZ ;  /* 0x00007c0000007a24 */ /* 0x000fe200078e02ff */
[----:B------:R-:W-:Y:S01]  /*f370*/  @P1 MOV R2, R9 ;  /* 0x0000000900021202 */ /* 0x000fe20000000f00 */
[----:B------:R-:W-:-:S04]  /*f380*/  IMAD.WIDE.U32 R12, R18, c[0x0][0x1f0], R4 ;  /* 0x00007c00120c7a25 */ /* 0x000fc800078e0004 */
[----:B------:R-:W-:Y:S02]  /*f390*/  IMAD R8, R18, c[0x0][0x1f4], R0 ;  /* 0x00007d0012087a24 */ /* 0x000fe400078e0200 */
[----:B------:R-:W-:-:S05]  /*f3a0*/  IMAD R0, R38, R19, RZ ;  /* 0x0000001326007224 */ /* 0x000fca00078e02ff */
[----:B------:R-:W-:Y:S02]  /*f3b0*/  SHF.R.S32.HI R4, RZ, 0x1f, R0 ;  /* 0x0000001fff047819 */ /* 0x000fe40000011400 */
[--C-:B------:R-:W-:Y:S01]  /*f3c0*/  IADD3 R22, P1, P0, R0, R2, R6.reuse ;  /* 0x0000000200167210 */ /* 0x100fe2000783e006 */
[----:B-1----:R-:W1:Y:S01]  /*f3d0*/  S2R R9, SR_CTAID.X ;  /* 0x0000000000097919 */ /* 0x002e620000002500 */
[----:B------:R-:W-:-:S04]  /*f3e0*/  SHF.R.S32.HI R0, RZ, 0x1f, R6 ;  /* 0x0000001fff007819 */ /* 0x000fc80000011406 */
[----:B------:R-:W-:Y:S01]  /*f3f0*/  IADD3.X R21, R4, R3, R0, P1, P0 ;  /* 0x0000000304157210 */ /* 0x000fe20000fe0400 */
        /* <DEDUP_REMOVED lines=16> */
.L_x_463:
[----:B------:R-:W-:Y:S05]  /*f500*/  BSYNC B0 ;  /* 0x0000000000007941 */ /* 0x000fea0003800000 */
.L_x_462:
        /* <DEDUP_REMOVED lines=20> */
.L_x_465:
[----:B------:R-:W-:Y:S05]  /*f650*/  BSYNC B0 ;  /* 0x0000000000007941 */ /* 0x000fea0003800000 */
.L_x_464:
        /* <DEDUP_REMOVED lines=20> */
.L_x_467:
[----:B------:R-:W-:Y:S05]  /*f7a0*/  BSYNC B0 ;  /* 0x0000000000007941 */ /* 0x000fea0003800000 */
.L_x_466:
        /* <DEDUP_REMOVED lines=20> */
.L_x_469:
[----:B------:R-:W-:Y:S05]  /*f8f0*/  BSYNC B0 ;  /* 0x0000000000007941 */ /* 0x000fea0003800000 */
.L_x_468:
        /* <DEDUP_REMOVED lines=35> */
.L_x_470:
        /* <DEDUP_REMOVED lines=13> */
.L_x_1038:


//--------------------- .text._ZN5flash16flash_fwd_kernelI23Flash_fwd_kernel_traitsILi96ELi128ELi64ELi4ELb0ELb0EN7cutlass10bfloat16_tE19Flash_kernel_traitsILi96ELi128ELi64ELi4ES3_EELb1ELb0ELb0ELb0ELb0ELb0ELb0ELb1EEEvNS_16Flash_fwd_paramsE --------------------------
	.section	.text._ZN5flash16flash_fwd_kernelI23Flash_fwd_kernel_traitsILi96ELi128ELi64ELi4ELb0ELb0EN7cutlass10bfloat16_tE19Flash_kernel_traitsILi96ELi128ELi64ELi4ES3_EELb1ELb0ELb0ELb0ELb0ELb0ELb0ELb1EEEvNS_16Flash_fwd_paramsE,"ax",@progbits
	.sectioninfo	@"SHI_REGISTERS=255"
	.align	128
        .global         _ZN5flash16flash_fwd_kernelI23Flash_fwd_kernel_traitsILi96ELi128ELi64ELi4ELb0ELb0EN7cutlass10bfloat16_tE19Flash_kernel_traitsILi96ELi128ELi64ELi4ES3_EELb1ELb0ELb0ELb0ELb0ELb0ELb0ELb1EEEvNS_16Flash_fwd_paramsE
        .type           _ZN5flash16flash_fwd_kernelI23Flash_fwd_kernel_traitsILi96ELi128ELi64ELi4ELb0ELb0EN7cutlass10bfloat16_tE19Flash_kernel_traitsILi96ELi128ELi64ELi4ES3_EELb1ELb0ELb0ELb0ELb0ELb0ELb0ELb1EEEvNS_16Flash_fwd_paramsE,@function
        .size           _ZN5flash16flash_fwd_kernelI23Flash_fwd_kernel_traitsILi96ELi128ELi64ELi4ELb0ELb0EN7cutlass10bfloat16_tE19Flash_kernel_traitsILi96ELi128ELi64ELi4ES3_EELb1ELb0ELb0ELb0ELb0ELb0ELb0ELb1EEEvNS_16Flash_fwd_paramsE,(.L_x_1039 - _ZN5flash16flash_fwd_kernelI23Flash_fwd_kernel_traitsILi96ELi128ELi64ELi4ELb0ELb0EN7cutlass10bfloat16_tE19Flash_kernel_traitsILi96ELi128ELi64ELi4ES3_EELb1ELb0ELb0ELb0ELb0ELb0ELb0ELb1EEEvNS_16Flash_fwd_paramsE)
        .other          _ZN5flash16flash_fwd_kernelI23Flash_fwd_kernel_traitsILi96ELi128ELi64ELi4ELb0ELb0EN7cutlass10bfloat16_tE19Flash_kernel_traitsILi96ELi128ELi64ELi4ES3_EELb1ELb0ELb0ELb0ELb0ELb0ELb0ELb1EEEvNS_16Flash_fwd_paramsE,@"STO_CUDA_ENTRY STV_DEFAULT"
_ZN5flash16flash_fwd_kernelI23Flash_fwd_kernel_traitsILi96ELi128ELi64ELi4ELb0ELb0EN7cutlass10bfloat16_tE19Flash_kernel_traitsILi96ELi128ELi64ELi4ES3_EELb1ELb0ELb0ELb0ELb0ELb0ELb0ELb1EEEvNS_16Flash_fwd_paramsE:
.text._ZN5flash16flash_fwd_kernelI23Flash_fwd_kernel_traitsILi96ELi128ELi64ELi4ELb0ELb0EN7cutlass10bfloat16_tE19Flash_kernel_traitsILi96ELi128ELi64ELi4ES3_EELb1ELb0ELb0ELb0ELb0ELb0ELb0ELb1EEEvNS_16Flash_fwd_paramsE:
        /* <DEDUP_REMOVED lines=12> */
[----:B------:R-:W-:-:S03]  /*00c0*/  ULDC.64 UR4, c[0x0][0x240] ;  /* 0x0000900000047ab9 */ /* 0x000fc60000000a00 */
[----:B------:R-:W3:Y:S01]  /*00d0*/  @P2 LDG.E.64 R4, [R4.64] ;  /* 0x0000001004042981 */ /* 0x000ee2000c1e1b00 */
[----:B------:R-:W-:-:S05]  /*00e0*/  @P2 MOV R2, R52 ;  /* 0x0000003400022202 */ /* 0x000fca0000000f00 */
[----:B------:R-:W4:Y:S01]  /*00f0*/  @P2 LDG.E.64 R6, [R2.64] ;  /* 0x0000001002062981 */ /* 0x000f22000c1e1b00 */
[----:B------:R-:W5:Y:S01]  /*0100*/  S2UR UR10, SR_CTAID.Y ;  /* 0x00000000000a79c3 */ /* 0x000f620000002600 */
[----:B------:R-:W-:Y:S02]  /*0110*/  UISETP.NE.U32.AND UP2, UPT, URZ, UR4, UPT ;  /* 0x000000043f00728c */ /* 0x000fe4000bf45070 */
[----:B------:R-:W-:Y:S02]  /*0120*/  UMOV UR12, 0x4 ;  /* 0x00000004000c7882 */ /* 0x000fe40000000000 */
[----:B------:R-:W-:Y:S02]  /*0130*/  UISETP.NE.AND.EX UP2, UPT, URZ, UR5, UPT, UP2 ;  /* 0x000000053f00728c */ /* 0x000fe4000bf45320 */
[----:B------:R-:W-:Y:S01]  /*0140*/  ULDC.64 UR14, c[0x0][0x240] ;  /* 0x00009000000e7ab9 */ /* 0x000fe20000000a00 */
[----:B------:R-:W1:Y:S01]  /*0150*/  S2UR UR9, SR_CTAID.Z ;  /* 0x00000000000979c3 */ /* 0x000e620000002700 */
[----:B------:R-:W-:-:S02]  /*0160*/  ULDC.64 UR4, c[0x0][0x250] ;  /* 0x0000940000047ab9 */ /* 0x000fc40000000a00 */
[----:B------:R-:W-:Y:S01]  /*0170*/  PLOP3.LUT P0, PT, PT, PT, UP2, 0x80, 0x0 ;  /* 0x000000000000781c */ /* 0x000fe20003f0f028 */
[----:B------:R-:W-:Y:S02]  /*0180*/  UISETP.NE.U32.AND UP0, UPT, URZ, UR4, UPT ;  /* 0x000000043f00728c */ /* 0x000fe4000bf05070 */
[----:B------:R-:W-:Y:S02]  /*0190*/  ULDC.U8 UR8, c[0x0][0x312] ;  /* 0x0000c48000087ab9 */ /* 0x000fe40000000000 */
[----:B------:R-:W-:Y:S02]  /*01a0*/  UISETP.NE.AND UP3, UPT, UR8, URZ, UPT ;  /* 0x0000003f0800728c */ /* 0x000fe4000bf65270 */
[----:B------:R-:W-:-:S03]  /*01b0*/  UISETP.NE.AND.EX UP0, UPT, URZ, UR5, UPT, UP0 ;  /* 0x000000053f00728c */ /* 0x000fc6000bf05300 */
[----:B------:R-:W-:Y:S02]  /*01c0*/  ULDC.64 UR4, c[0x0][0x250] ;  /* 0x0000940000047ab9 */ /* 0x000fe40000000a00 */
[----:B-----5:R-:W-:-:S06]  /*01d0*/  UIMAD.WIDE UR14, UR10, UR12, UR14 ;  /* 0x0000000c0a0e72a5 */ /* 0x020fcc000f8e020e */
[----:B------:R-:W-:Y:S01]  /*01e0*/  IMAD.U32 R12, RZ, RZ, UR14 ;  /* 0x0000000eff0c7e24 */ /* 0x000fe2000f8e00ff */
[----:B-1----:R-:W-:Y:S01]  /*01f0*/  ULOP3.LUT UR6, UR9, UR11, UR10, 0xfe, !UPT ;  /* 0x0000000b09067292 */ /* 0x002fe2000f8efe0a */
[----:B------:R-:W-:-:S05]  /*0200*/  IMAD.U32 R13, RZ, RZ, UR15 ;  /* 0x0000000fff0d7e24 */ /* 0x000fca000f8e00ff */
[----:B--2---:R-:W-:Y:S01]  /*0210*/  LOP3.LUT P3, RZ, R53, UR6, RZ, 0xfc, !PT ;  /* 0x0000000635ff7c12 */ /* 0x004fe2000f86fcff */
[----:B------:R-:W-:Y:S02]  /*0220*/  ULDC.64 UR6, c[0x0][0x248] ;  /* 0x0000920000067ab9 */ /* 0x000fe40000000a00 */
[----:B------:R-:W-:-:S04]  /*0230*/  UISETP.EQ.U32.AND UP1, UPT, URZ, UR6, UPT ;  /* 0x000000063f00728c */ /* 0x000fc8000bf22070 */
[----:B------:R-:W-:-:S03]  /*0240*/  UISETP.EQ.OR.EX UP1, UPT, URZ, UR7, !UP3, UP1 ;  /* 0x000000073f00728c */ /* 0x000fc6000df22710 */
[----:B------:R-:W-:-:S03]  /*0250*/  ULDC.64 UR6, c[0x0][0x248] ;  /* 0x0000920000067ab9 */ /* 0x000fc60000000a00 */
[----:B------:R-:W-:Y:S02]  /*0260*/  @!P3 IMAD.MOV.U32 R14, RZ, RZ, c[0x0][0x308] ;  /* 0x0000c200ff0eb624 */ /* 0x000fe400078e00ff */
[----:B------:R-:W-:Y:S01]  /*0270*/  @!P3 IMAD.MOV.U32 R15, RZ, RZ, c[0x0][0x30c] ;  /* 0x0000c300ff0fb624 */ /* 0x000fe200078e00ff */
[----:B------:R-:W-:Y:S02]  /*0280*/  @UP0 UIMAD.WIDE UR4, UR10, UR12, UR4 ;  /* 0x0000000c0a0402a5 */ /* 0x000fe4000f8e0204 */
[----:B------:R-:W-:-:S04]  /*0290*/  UIMAD.WIDE UR6, UR10, UR12, UR6 ;  /* 0x0000000c0a0672a5 */ /* 0x000fc8000f8e0206 */
[----:B------:R-:W-:Y:S02]  /*02a0*/  IMAD.U32 R10, RZ, RZ, UR4 ;  /* 0x00000004ff0a7e24 */ /* 0x000fe4000f8e00ff */
[----:B------:R-:W-:Y:S01]  /*02b0*/  IMAD.U32 R11, RZ, RZ, UR5 ;  /* 0x00000005ff0b7e24 */ /* 0x000fe2000f8e00ff */
[----:B---3--:R-:W1:Y:S01]  /*02c0*/  @P2 R2UR UR20, R4 ;  /* 0x00000000041423c2 */ /* 0x008e6200000e0000 */
[----:B----4-:R-:W-:-:S07]  /*02d0*/  @P2 IADD3 R52, P1, R6, c[0x0][0x300], RZ ;  /* 0x0000c00006342a10 */ /* 0x010fce0007f3e0ff */
[----:B------:R-:W2:Y:S01]  /*02e0*/  @P2 R2UR UR21, R5 ;  /* 0x00000000051523c2 */ /* 0x000ea200000e0000 */
[----:B------:R-:W-:Y:S01]  /*02f0*/  @!P3 MOV R2, R52 ;  /* 0x000000340002b202 */ /* 0x000fe20000000f00 */
[----:B------:R-:W-:-:S05]  /*0300*/  @P2 IMAD.X R3, RZ, RZ, R7, P1 ;  /* 0x000000ffff032224 */ /* 0x000fca00008e0607 */
[----:B------:R-:W-:Y:S01]  /*0310*/  @!P3 STG.E.64 [R14.64+0x8], R2 ;  /* 0x000008020e00b986 */ /* 0x000fe2000c101b10 */
[----:B-1----:R-:W-:Y:S01]  /*0320*/  IMAD.U32 R4, RZ, RZ, UR20 ;  /* 0x00000014ff047e24 */ /* 0x002fe2000f8e00ff */
[----:B--2---:R-:W-:-:S05]  /*0330*/  MOV R5, UR21 ;  /* 0x0000001500057c02 */ /* 0x004fca0008000f00 */
[----:B------:R1:W-:Y:S04]  /*0340*/  @!P3 STG.E.64 [R14.64], R4 ;  /* 0x000000040e00b986 */ /* 0x0003e8000c101b10 */
[----:B------:R2:W3:Y:S04]  /*0350*/  @P0 LDG.E R9, [R12.64] ;  /* 0x000000100c090981 */ /* 0x0004e8000c1e1900 */
[----:B------:R2:W4:Y:S01]  /*0360*/  @P0 LDG.E R0, [R12.64+0x4] ;  /* 0x000004100c000981 */ /* 0x000522000c1e1900 */
[----:B------:R-:W-:Y:S02]  /*0370*/  PLOP3.LUT P1, PT, PT, PT, UP0, 0x80, 0x0 ;  /* 0x000000000000781c */ /* 0x000fe40003f2f008 */
[----:B------:R-:W-:-:S11]  /*0380*/  PLOP3.LUT P2, PT, PT, PT, UP1, 0x80, 0x0 ;  /* 0x000000000000781c */ /* 0x000fd60003f4f018 */
[----:B------:R-:W5:Y:S01]  /*0390*/  @P1 LDG.E R7, [R10.64] ;  /* 0x000000100a071981 */ /* 0x000f62000c1e1900 */
[----:B-1----:R-:W-:Y:S01]  /*03a0*/  IMAD.U32 R4, RZ, RZ, UR6 ;  /* 0x00000006ff047e24 */ /* 0x002fe2000f8e00ff */
[----:B------:R-:W-:-:S05]  /*03b0*/  MOV R5, UR7 ;  /* 0x0000000700057c02 */ /* 0x000fca0008000f00 */
[----:B------:R-:W5:Y:S01]  /*03c0*/  @!P2 LDG.E R8, [R4.64] ;  /* 0x000000100408a981 */ /* 0x000f62000c1e1900 */
[----:B------:R-:W-:Y:S01]  /*03d0*/  UMOV UR8, 0xffffffff ;  /* 0xffffffff00087882 */ /* 0x000fe20000000000 */
[----:B------:R-:W1:Y:S01]  /*03e0*/  LDC.U8 R6, c[0x0][0x2d8] ;  /* 0x0000b600ff067b82 */ /* 0x000e620000000000 */
[----:B--2---:R-:W-:Y:S01]  /*03f0*/  SHF.R.S32.HI R12, RZ, 0x1f, R53 ;  /* 0x0000001fff0c7819 */ /* 0x004fe20000011435 */
[----:B------:R-:W-:-:S03]  /*0400*/  UMOV UR14, URZ ;  /* 0x0000003f000e7c82 */ /* 0x000fc60008000000 */
[----:B------:R-:W-:Y:S01]  /*0410*/  LEA.HI R2, R12, R53, RZ, 0x5 ;  /* 0x000000350c027211 */ /* 0x000fe200078f28ff */
[----:B------:R-:W-:-:S03]  /*0420*/  UMOV UR19, 0xffffffff ;  /* 0xffffffff00137882 */ /* 0x000fc60000000000 */
[----:B------:R-:W-:-:S05]  /*0430*/  LOP3.LUT R128, R2, 0xffffffe0, RZ, 0xc0, !PT ;  /* 0xffffffe002807812 */ /* 0x000fca00078ec0ff */
[----:B------:R-:W-:Y:S01]  /*0440*/  IMAD.IADD R128, R53, 0x1, -R128 ;  /* 0x0000000135807824 */ /* 0x000fe200078e0a80 */
[----:B---3--:R-:W2:Y:S08]  /*0450*/  @P0 R2UR UR8, R9 ;  /* 0x00000000090803c2 */ /* 0x008eb000000e0000 */
[----:B----4-:R-:W2:Y:S01]  /*0460*/  @P0 R2UR UR15, R0 ;  /* 0x00000000000f03c2 */ /* 0x010ea200000e0000 */
[----:B------:R-:W-:-:S04]  /*0470*/  ISETP.NE.U32.AND P0, PT, RZ, c[0x0][0x248], PT ;  /* 0x00009200ff007a0c */ /* 0x000fc80003f05070 */
[----:B------:R-:W-:-:S03]  /*0480*/  ISETP.NE.AND.EX P0, PT, RZ, c[0x0][0x24c], PT, P0 ;  /* 0x00009300ff007a0c */ /* 0x000fc60003f05300 */
[----:B-----5:R3:W4:Y:S01]  /*0490*/  @P1 R2UR UR14, R7 ;  /* 0x00000000070e13c2 */ /* 0x02072200000e0000 */
[----:B--2---:R-:W-:-:S07]  /*04a0*/  @UP2 UIADD3 UR15, UR15, -UR8, URZ ;  /* 0x800000080f0f2290 */ /* 0x004fce000fffe03f */
[----:B------:R3:W2:Y:S01]  /*04b0*/  @!P2 R2UR UR19, R8 ;  /* 0x000000000813a3c2 */ /* 0x0006a200000e0000 */
[----:B------:R-:W-:Y:S01]  /*04c0*/  @!UP2 ULDC UR15, c[0x0][0x214] ;  /* 0x00008500000faab9 */ /* 0x000fe20000000800 */
[----:B--234-:R-:W-:Y:S05]  /*04d0*/  @!P0 BRA `(.L_x_471) ;  /* 0x0000007000008947 */ /* 0x01cfea0003800000 */
[----:B-1----:R-:W-:-:S13]  /*04e0*/  PLOP3.LUT P0, PT, PT, PT, UP3, 0x80, 0x0 ;  /* 0x000000000000781c */ /* 0x002fda0003f0f038 */
[----:B------:R-:W2:Y:S04]  /*04f0*/  @P0 LDG.E R0, [R4.64+0x4] ;  /* 0x0000041004000981 */ /* 0x000ea8000c1e1900 */
[----:B------:R-:W3:Y:S01]  /*0500*/  @!P0 LDG.E R7, [R4.64] ;  /* 0x0000001004078981 */ /* 0x000ee2000c1e1900 */
[----:B--2---:R-:W1:Y:S02]  /*0510*/  @P0 R2UR UR6, R0 ;  /* 0x00000000000603c2 */ /* 0x004e6400000e0000 */
[----:B-1----:R-:W-:-:S11]  /*0520*/  @UP3 UIADD3 UR6, UR6, -UR19, URZ ;  /* 0x8000001306063290 */ /* 0x002fd6000fffe03f */
[----:B---3--:R1:W2:Y:S02]  /*0530*/  @!P0 R2UR UR6, R7 ;  /* 0x00000000070683c2 */ /* 0x0082a400000e0000 */
[----:B-12---:R-:W-:Y:S05]  /*0540*/  BRA `(.L_x_472) ;  /* 0x0000001000007947 */ /* 0x006fea0003800000 */
.L_x_471:
[----:B-1----:R-:W-:Y:S02]  /*0550*/  ULDC UR6, c[0x0][0x218] ;  /* 0x0000860000067ab9 */ /* 0x002fe40000000800 */
.L_x_472:
        /* <DEDUP_REMOVED lines=21> */
[----:B------:R-:W-:Y:S02]  /*06b0*/  UISETP.GE.AND UP0, UPT, UR13, 0x1, UPT ;  /* 0x000000010d00788c */ /* 0x000fe4000bf06270 */
[----:B------:R-:W-:-:S04]  /*06c0*/  UIADD3 UR4, UR13, 0x3f, URZ ;  /* 0x0000003f0d047890 */ /* 0x000fc8000fffe03f */
[----:B------:R-:W-:Y:S01]  /*06d0*/  PLOP3.LUT P0, PT, PT, PT, UP0, 0x80, 0x0 ;  /* 0x000000000000781c */ /* 0x000fe20003f0f008 */
[----:B------:R-:W-:-:S04]  /*06e0*/  USHF.R.S32.HI UR22, URZ, 0x1f, UR4 ;  /* 0x0000001f3f167899 */ /* 0x000fc80008011404 */
[----:B------:R-:W-:-:S08]  /*06f0*/  ULEA.HI UR22, UR22, UR4, URZ, 0x6 ;  /* 0x0000000416167291 */ /* 0x000fd0000f8f303f */
[----:B------:R-:W-:Y:S05]  /*0700*/  @!P0 BRA `(.L_x_473) ;  /* 0x0001148000008947 */ /* 0x000fea0003800000 */
[----:B------:R-:W-:Y:S01]  /*0710*/  UISETP.NE.AND UP1, UPT, UR8, -0x1, UPT ;  /* 0xffffffff0800788c */ /* 0x000fe2000bf25270 */
[----:B------:R-:W-:Y:S01]  /*0720*/  SHF.R.S32.HI R0, RZ, 0x1f, R128 ;  /* 0x0000001fff007819 */ /* 0x000fe20000011480 */
[----:B------:R-:W-:Y:S02]  /*0730*/  UISETP.NE.AND UP0, UPT, UR19, -0x1, UPT ;  /* 0xffffffff1300788c */ /* 0x000fe4000bf05270 */
[----:B------:R-:W-:Y:S02]  /*0740*/  ULDC.64 UR4, c[0x0][0x190] ;  /* 0x0000640000047ab9 */ /* 0x000fe40000000a00 */
[----:B------:R-:W-:Y:S02]  /*0750*/  ULDC.64 UR6, c[0x0][0x178] ;  /* 0x00005e0000067ab9 */ /* 0x000fe40000000a00 */
[----:B------:R-:W-:-:S03]  /*0760*/  PLOP3.LUT P0, PT, PT, PT, UP0, 0x80, 0x0 ;  /* 0x000000000000781c */ /* 0x000fc60003f0f008 */
[----:B------:R-:W-:Y:S02]  /*0770*/  @UP1 UIMAD.WIDE.U32 UR24, UR8, UR4, URZ ;  /* 0x00000004081812a5 */ /* 0x000fe4000f8e003f */
[----:B------:R-:W-:Y:S02]  /*0780*/  @UP0 UIADD3 UR23, UR14, UR19, URZ ;  /* 0x000000130e170290 */ /* 0x000fe4000fffe03f */
[----:B------:R-:W-:Y:S02]  /*0790*/  @UP1 UIMAD UR18, UR8, UR5, UR25 ;  /* 0x00000005081212a4 */ /* 0x000fe4000f8e0219 */
[----:B------:R-:W-:Y:S02]  /*07a0*/  @!UP1 USHF.R.S32.HI UR25, URZ, 0x1f, UR10 ;  /* 0x0000001f3f199899 */ /* 0x000fe4000801140a */
[----:B------:R-:W-:Y:S02]  /*07b0*/  ULDC.64 UR4, c[0x0][0x198] ;  /* 0x0000660000047ab9 */ /* 0x000fe40000000a00 */
[----:B------:R-:W-:-:S02]  /*07c0*/  @!UP1 UIMAD UR25, UR25, UR6, URZ ;  /* 0x00000006191992a4 */ /* 0x000fc4000f8e023f */
[----:B------:R-:W-:Y:S02]  /*07d0*/  @!UP1 UIMAD.WIDE.U32 UR28, UR10, UR6, URZ ;  /* 0x000000060a1c92a5 */ /* 0x000fe4000f8e003f */
[----:B------:R-:W-:Y:S02]  /*07e0*/  @UP0 UIMAD.WIDE.U32 UR26, UR23, UR4, URZ ;  /* 0x00000004171a02a5 */ /* 0x000fe4000f8e003f */
[----:B------:R-:W-:Y:S02]  /*07f0*/  USHF.R.S32.HI UR6, URZ, 0x6, UR22 ;  /* 0x000000063f067899 */ /* 0x000fe40008011416 */
[----:B------:R-:W-:Y:S02]  /*0800*/  @UP0 UIMAD UR23, UR23, UR5, UR27 ;  /* 0x00000005171702a4 */ /* 0x000fe4000f8e021b */
[----:B------:R-:W-:Y:S02]  /*0810*/  ULDC UR22, c[0x0][0x1c0] ;  /* 0x0000700000167ab9 */ /* 0x000fe40000000800 */
[----:B------:R-:W-:-:S02]  /*0820*/  UIMAD UR22, UR10, UR22, UR9 ;  /* 0x000000160a1672a4 */ /* 0x000fc4000f8e0209 */
[----:B------:R-:W-:Y:S02]  /*0830*/  ULDC UR5, c[0x0][0x224] ;  /* 0x0000890000057ab9 */ /* 0x000fe40000000800 */
[----:B------:R-:W-:Y:S02]  /*0840*/  UIMAD UR5, UR22, UR5, UR12 ;  /* 0x00000005160572a4 */ /* 0x000fe4000f8e020c */
[----:B------:R-:W-:Y:S02]  /*0850*/  @!UP1 UIMAD UR4, UR10, UR7, UR25 ;  /* 0x000000070a0492a4 */ /* 0x000fe4000f8e0219 */
[----:B------:R-:W-:Y:S02]  /*0860*/  USHF.L.U32 UR22, UR22, 0x5, URZ ;  /* 0x0000000516167899 */ /* 0x000fe4000800063f */
[----:B------:R-:W-:Y:S02]  /*0870*/  ULDC UR7, c[0x0][0x228] ;  /* 0x00008a0000077ab9 */ /* 0x000fe40000000800 */
[----:B------:R-:W-:-:S02]  /*0880*/  UIMAD UR7, UR5, UR7, URZ ;  /* 0x00000007050772a4 */ /* 0x000fc4000f8e023f */
[----:B------:R-:W-:Y:S01]  /*0890*/  USHF.R.S32.HI UR5, URZ, 0x1f, UR22 ;  /* 0x0000001f3f057899 */ /* 0x000fe20008011416 */
[----:B------:R-:W-:Y:S01]  /*08a0*/  IADD3 R52, P2, P1, R52, UR22, R128 ;  /* 0x0000001634347c10 */ /* 0x000fe2000f95e080 */
[----:B------:R-:W-:Y:S02]  /*08b0*/  @!UP1 UIADD3 UR18, UR29, UR4, URZ ;  /* 0x000000041d129290 */ /* 0x000fe4000fffe03f */
[----:B------:R-:W-:Y:S02]  /*08c0*/  @UP1 UMOV UR22, UR24 ;  /* 0x0000001800161c82 */ /* 0x000fe40008000000 */
[----:B------:R-:W-:Y:S01]  /*08d0*/  IADD3.X R0, R3, UR5, R0, P2, P1 ;  /* 0x0000000503007c10 */ /* 0x000fe200097e2400 */
[----:B------:R-:W-:Y:S01]  /*08e0*/  @!UP1 UMOV UR22, UR28 ;  /* 0x0000001c00169c82 */ /* 0x000fe20008000000 */
[----:B------:R-:W-:Y:S05]  /*08f0*/  @P0 BRA `(.L_x_474) ;  /* 0x000000d000000947 */ /* 0x000fea0003800000 */
[----:B------:R-:W-:Y:S02]  /*0900*/  USHF.R.S32.HI UR24, URZ, 0x1f, UR14 ;  /* 0x0000001f3f187899 */ /* 0x000fe4000801140e */
[----:B------:R-:W-:-:S02]  /*0910*/  ULDC.64 UR4, c[0x0][0x198] ;  /* 0x0000660000047ab9 */ /* 0x000fc40000000a00 */
[----:B------:R-:W-:Y:S02]  /*0920*/  UIMAD UR24, UR24, UR4, URZ ;  /* 0x00000004181872a4 */ /* 0x000fe4000f8e023f */
[----:B------:R-:W-:Y:S02]  /*0930*/  UIMAD.WIDE.U32 UR26, UR14, UR4, URZ ;  /* 0x000000040e1a72a5 */ /* 0x000fe4000f8e003f */
[----:B------:R-:W-:Y:S02]  /*0940*/  UIMAD UR24, UR14, UR5, UR24 ;  /* 0x000000050e1872a4 */ /* 0x000fe4000f8e0218 */
[----:B------:R-:W-:Y:S02]  /*0950*/  USHF.R.S32.HI UR23, URZ, 0x1f, UR10 ;  /* 0x0000001f3f177899 */ /* 0x000fe4000801140a */
[----:B------:R-:W-:Y:S02]  /*0960*/  ULDC.64 UR4, c[0x0][0x180] ;  /* 0x0000600000047ab9 */ /* 0x000fe40000000a00 */
[----:B------:R-:W-:-:S02]  /*0970*/  UIADD3 UR25, UR27, UR24, URZ ;  /* 0x000000181b197290 */ /* 0x000fc4000fffe03f */
[----:B------:R-:W-:Y:S02]  /*0980*/  UIMAD UR23, UR23, UR4, URZ ;  /* 0x00000004171772a4 */ /* 0x000fe4000f8e023f */
[----:B------:R-:W-:Y:S02]  /*0990*/  UMOV UR24, UR26 ;  /* 0x0000001a00187c82 */ /* 0x000fe40008000000 */
[----:B------:R-:W-:Y:S02]  /*09a0*/  UIMAD UR23, UR10, UR5, UR23 ;  /* 0x000000050a1772a4 */ /* 0x000fe4000f8e0217 */
[----:B------:R-:W-:-:S04]  /*09b0*/  UIMAD.WIDE.U32 UR26, UR10, UR4, UR24 ;  /* 0x000000040a1a72a5 */ /* 0x000fc8000f8e0018 */
[----:B------:R-:W-:Y:S02]  /*09c0*/  UIADD3 UR23, UR27, UR23, URZ ;  /* 0x000000171b177290 */ /* 0x000fe4000fffe03f */
.L_x_474:
[----:B------:R-:W-:Y:S01]  /*09d0*/  IABS R5, c[0x0][0x1c8] ;  /* 0x0000720000057a13 */ /* 0x000fe20000000000 */
[----:B------:R-:W1:Y:S01]  /*09e0*/  S2R R3, SR_CTAID.Z ;  /* 0x0000000000037919 */ /* 0x000e620000002700 */
[----:B------:R-:W-:Y:S02]  /*09f0*/  ULDC UR4, c[0x0][0x1c8] ;  /* 0x0000720000047ab9 */ /* 0x000fe40000000800 */
[----:B------:R-:W2:Y:S01]  /*0a00*/  I2F.RP R7, R5 ;  /* 0x0000000500077306 */ /* 0x000ea20000209400 */
[----:B------:R-:W-:Y:S02]  /*0a10*/  ULOP3.LUT UR4, UR9, UR4, URZ, 0x3c, !UPT ;  /* 0x0000000409047292 */ /* 0x000fe4000f8e3c3f */
[----:B------:R-:W-:-:S04]  /*0a20*/  @UP0 UIADD3 UR19, UR14, UR19, URZ ;  /* 0x000000130e130290 */ /* 0x000fc8000fffe03f */
[----:B------:R-:W-:Y:S01]  /*0a30*/  ISETP.LE.AND P1, PT, RZ, UR4, PT ;  /* 0x00000004ff007c0c */ /* 0x000fe2000bf23270 */
[----:B------:R-:W-:Y:S02]  /*0a40*/  ULDC.64 UR4, c[0x0][0x1a0] ;  /* 0x0000680000047ab9 */ /* 0x000fe40000000a00 */
[----:B------:R-:W-:-:S04]  /*0a50*/  @UP0 UIMAD.WIDE.U32 UR28, UR19, UR4, URZ ;  /* 0x00000004131c02a5 */ /* 0x000fc8000f8e003f */
[----:B------:R-:W-:Y:S01]  /*0a60*/  @UP0 UIMAD UR24, UR19, UR5, UR29 ;  /* 0x00000005131802a4 */ /* 0x000fe2000f8e021d */
[----:B--2---:R-:W2:Y:S01]  /*0a70*/  MUFU.RCP R8, R7 ;  /* 0x0000000700087308 */ /* 0x004ea20000001000 */
[----:B------:R-:W-:Y:S02]  /*0a80*/  USHF.R.S32.HI UR19, URZ, 0x1f, UR9 ;  /* 0x0000001f3f137899 */ /* 0x000fe40008011409 */
[----:B------:R-:W-:Y:S01]  /*0a90*/  @UP0 UMOV UR4, UR28 ;  /* 0x0000001c00040c82 */ /* 0x000fe20008000000 */
[----:B-1----:R-:W-:Y:S02]  /*0aa0*/  IABS R3, R3 ;  /* 0x0000000300037213 */ /* 0x002fe40000000000 */
[----:B--2---:R-:W-:-:S04]  /*0ab0*/  IADD3 R8, R8, 0xffffffe, RZ ;  /* 0x0ffffffe08087810 */ /* 0x004fc80007ffe0ff */
[----:B------:R-:W1:Y:S02]  /*0ac0*/  F2I.FTZ.U32.TRUNC.NTZ R9, R8 ;  /* 0x0000000800097305 */ /* 0x000e64000021f000 */
[----:B-1----:R-:W-:Y:S02]  /*0ad0*/  IMAD.MOV R4, RZ, RZ, -R9 ;  /* 0x000000ffff047224 */ /* 0x002fe400078e0a09 */
[----:B------:R-:W-:Y:S02]  /*0ae0*/  IMAD.MOV.U32 R8, RZ, RZ, RZ ;  /* 0x000000ffff087224 */ /* 0x000fe400078e00ff */
[----:B------:R-:W-:-:S04]  /*0af0*/  IMAD R4, R4, R5, RZ ;  /* 0x0000000504047224 */ /* 0x000fc800078e02ff */
[----:B------:R-:W-:-:S06]  /*0b00*/  IMAD.HI.U32 R4, R9, R4, R8 ;  /* 0x0000000409047227 */ /* 0x000fcc00078e0008 */
        /* <DEDUP_REMOVED lines=9> */
[----:B------:R-:W-:-:S04]  /*0ba0*/  IMAD.MOV.U32 R4, RZ, RZ, R7 ;  /* 0x000000ffff047224 */ /* 0x000fc800078e0007 */
        /* <DEDUP_REMOVED lines=11> */
[----:B------:R-:W-:Y:S02]  /*0c60*/  UMOV UR24, UR28 ;  /* 0x0000001c00187c82 */ /* 0x000fe40008000000 */
[----:B------:R-:W-:Y:S02]  /*0c70*/  UIMAD UR14, UR14, UR4, URZ ;  /* 0x000000040e0e72a4 */ /* 0x000fe4000f8e023f */
[----:B------:R-:W-:-:S02]  /*0c80*/  UIMAD.WIDE.U32 UR28, UR10, UR4, UR24 ;  /* 0x000000040a1c72a5 */ /* 0x000fc4000f8e0018 */
[----:B------:R-:W-:-:S04]  /*0c90*/  UIMAD UR5, UR10, UR5, UR14 ;  /* 0x000000050a0572a4 */ /* 0x000fc8000f8e020e */
[----:B------:R-:W-:Y:S02]  /*0ca0*/  UIADD3 UR24, UR29, UR5, URZ ;  /* 0x000000051d187290 */ /* 0x000fe4000fffe03f */
[----:B------:R-:W-:Y:S02]  /*0cb0*/  UMOV UR4, UR28 ;  /* 0x0000001c00047c82 */ /* 0x000fe40008000000 */
.L_x_475:
[CC--:B------:R-:W-:Y:S01]  /*0cc0*/  LEA.HI R3, R12.reuse, R53.reuse, RZ, 0x2 ;  /* 0x000000350c037211 */ /* 0x0c0fe200078f10ff */
[----:B------:R-:W1:Y:S01]  /*0cd0*/  S2R R18, SR_CTAID.Z ;  /* 0x0000000000127919 */ /* 0x000e620000002700 */
[----:B------:R-:W-:Y:S01]  /*0ce0*/  LEA.HI R13, R12, R53, RZ, 0x3 ;  /* 0x000000350c0d7211 */ /* 0x000fe200078f18ff */
[----:B------:R-:W-:Y:S01]  /*0cf0*/  UIADD3 UR12, -UR12, UR15, URZ ;  /* 0x0000000f0c0c7290 */ /* 0x000fe2000fffe13f */
[--C-:B------:R-:W-:Y:S01]  /*0d00*/  SHF.R.S32.HI R7, RZ, 0x5, R2.reuse ;  /* 0x00000005ff077819 */ /* 0x100fe20000011402 */
[----:B------:R-:W-:Y:S01]  /*0d10*/  IMAD.U32 R23, RZ, RZ, UR11 ;  /* 0x0000000bff177e24 */ /* 0x000fe2000f8e00ff */
[----:B------:R-:W-:Y:S01]  /*0d20*/  SHF.R.S32.HI R8, RZ, 0x1f, R2 ;  /* 0x0000001fff087819 */ /* 0x000fe20000011402 */
[----:B------:R-:W-:Y:S01]  /*0d30*/  BSSY B0, `(.L_x_476) ;  /* 0x000006c000007945 */ /* 0x000fe20003800000 */
[----:B------:R-:W-:-:S02]  /*0d40*/  LOP3.LUT R60, R3, 0xfffffffc, RZ, 0xc0, !PT ;  /* 0xfffffffc033c7812 */ /* 0x000fc400078ec0ff */
[----:B------:R-:W-:Y:S02]  /*0d50*/  SHF.R.S32.HI R9, RZ, 0x3, R13 ;  /* 0x00000003ff097819 */ /* 0x000fe4000001140d */
[----:B------:R-:W-:Y:S01]  /*0d60*/  LEA.HI R12, R12, R53, RZ, 0x4 ;  /* 0x000000350c0c7211 */ /* 0x000fe200078f20ff */
[----:B------:R-:W-:Y:S01]  /*0d70*/  IMAD.IADD R60, R53, 0x1, -R60 ;  /* 0x00000001353c7824 */ /* 0x000fe200078e0a3c */
[----:B------:R-:W-:Y:S01]  /*0d80*/  LEA.HI R8, R8, R7, RZ, 0x2 ;  /* 0x0000000708087211 */ /* 0x000fe200078f10ff */
[----:B------:R-:W-:Y:S01]  /*0d90*/  IMAD.SHL.U32 R15, R9, 0x40, RZ ;  /* 0x00000040090f7824 */ /* 0x000fe200078e00ff */
[----:B------:R-:W-:Y:S01]  /*0da0*/  SHF.R.S32.HI R63, RZ, 0x1f, R128 ;  /* 0x0000001fff3f7819 */ /* 0x000fe20000011480 */
[----:B------:R-:W-:Y:S01]  /*0db0*/  IMAD.SHL.U32 R60, R60, 0x8, RZ ;  /* 0x000000083c3c7824 */ /* 0x000fe200078e00ff */
[----:B------:R-:W-:Y:S02]  /*0dc0*/  LOP3.LUT R10, R12, 0xfffffff0, RZ, 0xc0, !PT ;  /* 0xfffffff00c0a7812 */ /* 0x000fe400078ec0ff */
[----:B------:R-:W-:-:S02]  /*0dd0*/  LOP3.LUT R8, R8, 0xffffffc, RZ, 0xc0, !PT ;  /* 0x0ffffffc08087812 */ /* 0x000fc400078ec0ff */
[----:B------:R-:W-:Y:S01]  /*0de0*/  LEA.HI R63, R63, R128, RZ, 0x2 ;  /* 0x000000803f3f7211 */ /* 0x000fe200078f10ff */
[----:B------:R-:W-:Y:S01]  /*0df0*/  IMAD.IADD R10, R53, 0x1, -R10 ;  /* 0x00000001350a7824 */ /* 0x000fe200078e0a0a */
[----:B------:R-:W-:Y:S01]  /*0e00*/  LOP3.LUT R15, R15, 0xc0, RZ, 0xc0, !PT ;  /* 0x000000c00f0f7812 */ /* 0x000fe200078ec0ff */
[----:B------:R-:W-:Y:S01]  /*0e10*/  IMAD.IADD R5, R7, 0x1, -R8 ;  /* 0x0000000107057824 */ /* 0x000fe200078e0a08 */
[----:B------:R-:W-:Y:S02]  /*0e20*/  SHF.R.S32.HI R2, RZ, 0x2, R63 ;  /* 0x00000002ff027819 */ /* 0x000fe4000001143f */
[----:B------:R-:W-:Y:S02]  /*0e30*/  SHF.R.S32.HI R16, RZ, 0x2, R3 ;  /* 0x00000002ff107819 */ /* 0x000fe40000011403 */
[----:B------:R-:W-:Y:S01]  /*0e40*/  LOP3.LUT R8, R15, 0x18, R60, 0xf8, !PT ;  /* 0x000000180f087812 */ /* 0x000fe200078ef83c */
[----:B------:R-:W-:Y:S01]  /*0e50*/  IMAD R2, R5, 0x10, R2 ;  /* 0x0000001005027824 */ /* 0x000fe200078e0202 */
[----:B------:R-:W-:-:S02]  /*0e60*/  SHF.R.U32.HI R15, RZ, 0x3, R15 ;  /* 0x00000003ff0f7819 */ /* 0x000fc4000001160f */
[----:B------:R-:W-:Y:S02]  /*0e70*/  LEA.HI R11, R10, R10, RZ, 0x1 ;  /* 0x0000000a0a0b7211 */ /* 0x000fe400078f08ff */
[----:B------:R-:W-:Y:S02]  /*0e80*/  LEA.HI R3, R3, R16, RZ, 0x1 ;  /* 0x0000001003037211 */ /* 0x000fe400078f08ff */
[----:B------:R-:W-:Y:S02]  /*0e90*/  LOP3.LUT R15, R8, R15, RZ, 0x3c, !PT ;  /* 0x0000000f080f7212 */ /* 0x000fe400078e3cff */
[--C-:B------:R-:W-:Y:S02]  /*0ea0*/  SHF.R.S32.HI R5, RZ, 0x1, R11.reuse ;  /* 0x00000001ff057819 */ /* 0x100fe4000001140b */
[----:B------:R-:W-:Y:S02]  /*0eb0*/  SHF.R.S32.HI R8, RZ, 0x1f, R11 ;  /* 0x0000001fff087819 */ /* 0x000fe4000001140b */
[----:B------:R-:W-:-:S02]  /*0ec0*/  LOP3.LUT R3, R3, 0x7fffffe, RZ, 0xc0, !PT ;  /* 0x07fffffe03037812 */ /* 0x000fc400078ec0ff */
[----:B------:R-:W-:Y:S02]  /*0ed0*/  SHF.R.S32.HI R17, RZ, 0x1f, R16 ;  /* 0x0000001fff117819 */ /* 0x000fe40000011410 */
[--C-:B------:R-:W-:Y:S01]  /*0ee0*/  SHF.R.S32.HI R61, RZ, 0x1f, R60.reuse ;  /* 0x0000001fff3d7819 */ /* 0x100fe2000001143c */
[----:B------:R-:W-:Y:S01]  /*0ef0*/  IMAD.IADD R14, R16, 0x1, -R3 ;  /* 0x00000001100e7824 */ /* 0x000fe200078e0a03 */
[----:B------:R-:W-:Y:S01]  /*0f00*/  IADD3 R24, P0, R60, UR22, RZ ;  /* 0x000000163c187c10 */ /* 0x000fe2000ff1e0ff */
[----:B------:R-:W-:Y:S01]  /*0f10*/  IMAD R3, R17, c[0x0][0x198], RZ ;  /* 0x0000660011037a24 */ /* 0x000fe200078e02ff */
[----:B------:R-:W-:Y:S01]  /*0f20*/  LEA.HI R8, R8, R5, RZ, 0x2 ;  /* 0x0000000508087211 */ /* 0x000fe200078f10ff */
[----:B------:R-:W-:Y:S01]  /*0f30*/  IMAD.WIDE.U32 R20, R16, c[0x0][0x198], R60 ;  /* 0x0000660010147a25 */ /* 0x000fe200078e003c */
[----:B------:R-:W-:Y:S02]  /*0f40*/  IADD3.X R25, R61, UR18, RZ, P0, !PT ;  /* 0x000000123d197c10 */ /* 0x000fe400087fe4ff */
[----:B------:R-:W-:Y:S01]  /*0f50*/  LOP3.LUT R8, R8, 0xfffffffc, RZ, 0xc0, !PT ;  /* 0xfffffffc08087812 */ /* 0x000fe200078ec0ff */
[----:B------:R-:W-:Y:S01]  /*0f60*/  IMAD R3, R16, c[0x0][0x19c], R3 ;  /* 0x0000670010037a24 */ /* 0x000fe200078e0203 */
[----:B------:R-:W-:Y:S01]  /*0f70*/  IADD3 R20, P0, R20, UR26, RZ ;  /* 0x0000001a14147c10 */ /* 0x000fe2000ff1e0ff */
[----:B-1----:R-:W-:Y:S01]  /*0f80*/  IMAD.WIDE.U32 R18, R18, c[0x0][0x1a8], R24 ;  /* 0x00006a0012127a25 */ /* 0x002fe200078e0018 */
[----:B------:R-:W-:-:S02]  /*0f90*/  IADD3 R133, R60, 0x20, RZ ;  /* 0x000000203c857810 */ /* 0x000fc40007ffe0ff */
[----:B------:R-:W-:Y:S01]  /*0fa0*/  IADD3.X R21, R21, UR23, R3, P0, !PT ;  /* 0x0000001715157c10 */ /* 0x000fe200087fe403 */
[----:B------:R-:W-:Y:S01]  /*0fb0*/  IMAD.IADD R8, R5, 0x1, -R8 ;  /* 0x0000000105087824 */ /* 0x000fe200078e0a08 */
[----:B------:R-:W-:Y:S01]  /*0fc0*/  SHF.R.S32.HI R3, RZ, 0x1f, R4 ;  /* 0x0000001fff037819 */ /* 0x000fe20000011404 */
[----:B------:R-:W-:Y:S01]  /*0fd0*/  IMAD R5, R17, c[0x0][0x1a0], RZ ;  /* 0x0000680011057a24 */ /* 0x000fe200078e02ff */
[----:B------:R-:W-:Y:S01]  /*0fe0*/  IADD3 R132, R60, 0x40, RZ ;  /* 0x000000403c847810 */ /* 0x000fe20007ffe0ff */
[----:B------:R-:W-:Y:S01]  /*0ff0*/  IMAD.WIDE.U32 R24, R16, c[0x0][0x1a0], R60 ;  /* 0x0000680010187a25 */ /* 0x000fe200078e003c */
[----:B------:R-:W-:-:S03]  /*1000*/  LOP3.LUT P1, RZ, R8, 0x2, RZ, 0xc0, !PT ;  /* 0x0000000208ff7812 */ /* 0x000fc6000782c0ff */
[----:B------:R-:W-:Y:S01]  /*1010*/  IMAD R14, R7, 0x8, R14 ;  /* 0x00000008070e7824 */ /* 0x000fe200078e020e */
[----:B------:R-:W-:Y:S01]  /*1020*/  IADD3 R24, P0, R24, UR4, RZ ;  /* 0x0000000418187c10 */ /* 0x000fe2000ff1e0ff */
[----:B------:R-:W-:Y:S01]  /*1030*/  IMAD R5, R16, c[0x0][0x1a4], R5 ;  /* 0x0000690010057a24 */ /* 0x000fe200078e0205 */
[----:B------:R-:W-:Y:S01]  /*1040*/  ULDC.64 UR4, c[0x0][0x1a8] ;  /* 0x00006a0000047ab9 */ /* 0x000fe20000000a00 */
[----:B------:R-:W-:Y:S01]  /*1050*/  IMAD.U32 R14, R14, 0x20, R15 ;  /* 0x000000200e0e7824 */ /* 0x000fe200078e000f */
[----:B------:R-:W-:Y:S01]  /*1060*/  UIMAD UR4, UR19, UR4, URZ ;  /* 0x00000004130472a4 */ /* 0x000fe2000f8e023f */
[----:B------:R-:W-:Y:S01]  /*1070*/  IMAD R15, R3, c[0x0][0x1b0], RZ ;  /* 0x00006c00030f7a24 */ /* 0x000fe200078e02ff */
[----:B------:R-:W-:Y:S01]  /*1080*/  IADD3.X R25, R25, UR24, R5, P0, !PT ;  /* 0x0000001819197c10 */ /* 0x000fe200087fe405 */
[----:B------:R-:W-:Y:S01]  /*1090*/  IMAD R3, R3, c[0x0][0x1b8], RZ ;  /* 0x00006e0003037a24 */ /* 0x000fe200078e02ff */
[----:B------:R-:W-:Y:S01]  /*10a0*/  ISETP.GE.AND P0, PT, R16, UR12, PT ;  /* 0x0000000c10007c0c */ /* 0x000fe2000bf06270 */
[----:B------:R-:W-:Y:S01]  /*10b0*/  IMAD.WIDE.U32 R32, R4, c[0x0][0x1b0], R20 ;  /* 0x00006c0004207a25 */ /* 0x000fe200078e0014 */
[----:B------:R-:W-:-:S03]  /*10c0*/  UIMAD UR4, UR9, UR5, UR4 ;  /* 0x00000005090472a4 */ /* 0x000fc6000f8e0204 */
[C---:B------:R-:W-:Y:S01]  /*10d0*/  IMAD R3, R4.reuse, c[0x0][0x1bc], R3 ;  /* 0x00006f0004037a24 */ /* 0x040fe200078e0203 */
[----:B------:R1:W-:Y:S01]  /*10e0*/  STL.64 [R1+0x80], R32 ;  /* 0x0000802001007387 */ /* 0x0003e20000100a00 */
[----:B------:R-:W-:Y:S01]  /*10f0*/  IMAD.WIDE.U32 R30, R4, c[0x0][0x1b8], R24 ;  /* 0x00006e00041e7a25 */ /* 0x000fe200078e0018 */
[----:B------:R-:W-:-:S03]  /*1100*/  IADD3 R21, R19, UR4, RZ ;  /* 0x0000000413157c10 */ /* 0x000fc6000fffe0ff */
[----:B------:R-:W-:Y:S01]  /*1110*/  IMAD R5, R4, c[0x0][0x1b4], R15 ;  /* 0x00006d0004057a24 */ /* 0x000fe200078e020f */
[----:B------:R1:W-:Y:S01]  /*1120*/  STL.64 [R1+0x78], R30 ;  /* 0x0000781e01007387 */ /* 0x0003e20000100a00 */
[----:B------:R-:W-:Y:S02]  /*1130*/  IMAD.SHL.U32 R129, R14, 0x2, RZ ;  /* 0x000000020e817824 */ /* 0x000fe400078e00ff */
[----:B------:R-:W-:Y:S01]  /*1140*/  IMAD.IADD R28, R31, 0x1, R3 ;  /* 0x000000011f1c7824 */ /* 0x000fe200078e0203 */
[----:B------:R1:W-:Y:S01]  /*1150*/  STL [R1+0x70], R133 ;  /* 0x0000708501007387 */ /* 0x0003e20000100800 */
[----:B------:R-:W-:Y:S02]  /*1160*/  IMAD.IADD R35, R33, 0x1, R5 ;  /* 0x0000000121237824 */ /* 0x000fe400078e0205 */
[----:B------:R-:W-:Y:S01]  /*1170*/  IMAD.MOV.U32 R4, RZ, RZ, 0x10 ;  /* 0x00000010ff047424 */ /* 0x000fe200078e00ff */
[----:B------:R1:W-:Y:S01]  /*1180*/  STL [R1+0x6c], R132 ;  /* 0x00006c8401007387 */ /* 0x0003e20000100800 */
[----:B------:R-:W-:-:S03]  /*1190*/  IMAD.WIDE R22, R23, 0x80, R16 ;  /* 0x0000008017167825 */ /* 0x000fc600078e0210 */
[----:B------:R1:W-:Y:S01]  /*11a0*/  STL [R1+0x68], R129 ;  /* 0x0000688101007387 */ /* 0x0003e20000100800 */
[----:B------:R-:W-:-:S03]  /*11b0*/  SEL R4, R4, 0xfffffff0, !P1 ;  /* 0xfffffff004047807 */ /* 0x000fc60004800000 */
[----:B------:R1:W-:Y:S04]  /*11c0*/  STL [R1+0x64], R28 ;  /* 0x0000641c01007387 */ /* 0x0003e80000100800 */
        /* <DEDUP_REMOVED lines=34> */
.L_x_477:
[----:B------:R-:W-:Y:S05]  /*13f0*/  BSYNC B0 ;  /* 0x0000000000007941 */ /* 0x000fea0003800000 */
.L_x_476:
[----:B------:R-:W-:Y:S01]  /*1400*/  IADD3 R3, R16, 0x20, RZ ;  /* 0x0000002010037810 */ /* 0x000fe20007ffe0ff */
[----:B------:R-:W-:Y:S03]  /*1410*/  BSSY B0, `(.L_x_478) ;  /* 0x0000024000007945 */ /* 0x000fe60003800000 */
[----:B------:R-:W-:-:S13]  /*1420*/  ISETP.GE.AND P0, PT, R3, UR12, PT ;  /* 0x0000000c03007c0c */ /* 0x000fda000bf06270 */
        /* <DEDUP_REMOVED lines=34> */
.L_x_479:
[----:B------:R-:W-:Y:S05]  /*1650*/  BSYNC B0 ;  /* 0x0000000000007941 */ /* 0x000fea0003800000 */
.L_x_478:
[----:B------:R-:W-:Y:S01]  /*1660*/  IADD3 R5, R16, 0x40, RZ ;  /* 0x0000004010057810 */ /* 0x000fe20007ffe0ff */
[----:B------:R-:W-:Y:S03]  /*1670*/  BSSY B0, `(.L_x_480) ;  /* 0x0000024000007945 */ /* 0x000fe60003800000 */
[----:B------:R-:W-:-:S13]  /*1680*/  ISETP.GE.AND P0, PT, R5, UR12, PT ;  /* 0x0000000c05007c0c */ /* 0x000fda000bf06270 */
[----:B------:R-:W-:Y:S05]  /*1690*/  @P0 BRA `(.L_x_481) ;  /* 0x0000021000000947 */ /* 0x000fea0003800000 */
[----:B--2---:R-:W-:Y:S01]  /*16a0*/  IADD3 R14, P0, R22, 0x40, RZ ;  /* 0x00000040160e7810 */ /* 0x004fe20007f1e0ff */
        /* <DEDUP_REMOVED lines=32> */
.L_x_481:
[----:B------:R-:W-:Y:S05]  /*18b0*/  BSYNC B0 ;  /* 0x0000000000007941 */ /* 0x000fea0003800000 */
.L_x_480:
        /* <DEDUP_REMOVED lines=12> */
[----:B--2---:R-:W-:Y:S01]  /*1980*/  IMAD.X R14, RZ, RZ, R23, P0 ;  /* 0x000000ffff0e7224 */ /* 0x004fe200000e0617 */
        /* <DEDUP_REMOVED lines=27> */
.L_x_483:
[----:B------:R-:W-:Y:S05]  /*1b40*/  BSYNC B0 ;  /* 0x0000000000007941 */ /* 0x000fea0003800000 */
.L_x_482:
        /* <DEDUP_REMOVED lines=11> */
[----:B--2---:R-:W-:Y:S01]  /*1c00*/  IMAD.WIDE.U32 R20, R5, UR18, R130 ;  /* 0x0000001205147c25 */ /* 0x004fe2000f8e0082 */
        /* <DEDUP_REMOVED lines=30> */
.L_x_485:
[----:B------:R-:W-:Y:S05]  /*1df0*/  BSYNC B0 ;  /* 0x0000000000007941 */ /* 0x000fea0003800000 */
.L_x_484:
[----:B------:R-:W-:Y:S01]  /*1e00*/  ISETP.GE.AND P0, PT, R3, UR10, PT ;  /* 0x0000000a03007c0c */ /* 0x000fe2000bf06270 */
        /* <DEDUP_REMOVED lines=11> */
[C---:B------:R-:W-:Y:S01]  /*1ec0*/  @!P3 LEA R20, P4, R15.reuse, c[0x0][0x168], 0x1 ;  /* 0x00005a000f14ba11 */ /* 0x040fe200078808ff */
[----:B------:R4:W-:Y:S01]  /*1ed0*/  @P3 STS.128 [R129+0x6800], RZ ;  /* 0x006800ff81003388 */ /* 0x0009e20000000c00 */
[C---:B--2---:R-:W-:Y:S02]  /*1ee0*/  @!P2 LEA R18, P1, R15.reuse, c[0x0][0x168], 0x1 ;  /* 0x00005a000f12aa11 */ /* 0x044fe400078208ff */
        /* <DEDUP_REMOVED lines=19> */
.L_x_487:
[----:B------:R-:W-:Y:S05]  /*2020*/  BSYNC B0 ;  /* 0x0000000000007941 */ /* 0x000fea0003800000 */
.L_x_486:
[----:B------:R-:W0:Y:S01]  /*2030*/  LDGDEPBAR ;  /* 0x00000000000079af */ /* 0x000e220000000000 */
[----:B------:R-:W-:Y:S01]  /*2040*/  ISETP.GE.AND P1, PT, R16, UR10, PT ;  /* 0x0000000a10007c0c */ /* 0x000fe2000bf26270 */
[----:B------:R-:W-:Y:S01]  /*2050*/  ULDC.64 UR4, c[0x0][0x1a0] ;  /* 0x0000680000047ab9 */ /* 0x000fe20000000a00 */
[----:B------:R-:W-:Y:S01]  /*2060*/  BSSY B0, `(.L_x_488) ;  /* 0x000002d000007945 */ /* 0x000fe20003800000 */
[----:B------:R-:W-:Y:S02]  /*2070*/  UIMAD.WIDE.U32 UR24, UR18, UR4, URZ ;  /* 0x00000004121872a5 */ /* 0x000fe4000f8e003f */
[----:B------:R-:W-:-:S04]  /*2080*/  UIMAD UR4, UR14, UR4, URZ ;  /* 0x000000040e0472a4 */ /* 0x000fc8000f8e023f */
[----:B------:R-:W-:Y:S01]  /*2090*/  UIMAD UR4, UR18, UR5, UR4 ;  /* 0x00000005120472a4 */ /* 0x000fe2000f8e0204 */
[----:B------:R-:W-:Y:S02]  /*20a0*/  IMAD.U32 R16, RZ, RZ, UR24 ;  /* 0x00000018ff107e24 */ /* 0x000fe4000f8e00ff */
[----:B------:R-:W-:Y:S01]  /*20b0*/  IMAD.U32 R17, RZ, RZ, UR25 ;  /* 0x00000019ff117e24 */ /* 0x000fe2000f8e00ff */
[----:B------:R-:W-:Y:S02]  /*20c0*/  UIADD3 UR4, UR25, UR4, URZ ;  /* 0x0000000419047290 */ /* 0x000fe4000fffe03f */
[----:B------:R-:W-:-:S04]  /*20d0*/  LEA R15, P0, R16, R30, 0x6 ;  /* 0x0000001e100f7211 */ /* 0x000fc800078030ff */
[----:B------:R-:W-:Y:S01]  /*20e0*/  IMAD.U32 R14, RZ, RZ, UR4 ;  /* 0x00000004ff0e7e24 */ /* 0x000fe2000f8e00ff */
[----:B------:R-:W-:-:S04]  /*20f0*/  DEPBAR.LE SB0, 0x0 ;  /* 0x000080000000791a */ /* 0x000fc80000000000 */
[----:B------:R-:W-:Y:S01]  /*2100*/  BAR.SYNC.DEFER_BLOCKING 0x0 ;  /* 0x0000000000007b1d */ /* 0x000fe20000010000 */
[----:B------:R-:W-:-:S05]  /*2110*/  LEA.HI.X R14, R16, R28, R14, 0x6, P0 ;  /* 0x0000001c100e7211 */ /* 0x000fca00000f340e */
        /* <DEDUP_REMOVED lines=9> */
[C---:B--2-4-:R-:W-:Y:S01]  /*21b0*/  @!P3 LEA R18, P4, R15.reuse, c[0x0][0x170], 0x1 ;  /* 0x00005c000f12ba11 */ /* 0x054fe200078808ff */
        /* <DEDUP_REMOVED lines=23> */
.L_x_489:
[----:B------:R-:W-:Y:S05]  /*2330*/  BSYNC B0 ;  /* 0x0000000000007941 */ /* 0x000fea0003800000 */
.L_x_488:
[----:B------:R-:W-:Y:S01]  /*2340*/  ISETP.GE.AND P0, PT, R3, UR10, PT ;  /* 0x0000000a03007c0c */ /* 0x000fe2000bf06270 */
[----:B------:R-:W-:Y:S01]  /*2350*/  BSSY B0, `(.L_x_490) ;  /* 0x0000023000007945 */ /* 0x000fe20003800000 */
[----:B------:R-:W-:-:S11]  /*2360*/  MOV R3, 0x20 ;  /* 0x0000002000037802 */ /* 0x000fd60000000f00 */
[----:B------:R1:W-:Y:S04]  /*2370*/  @P0 STS.128 [R129+0x9800], RZ ;  /* 0x009800ff81000388 */ /* 0x0003e80000000c00 */
[----:B------:R1:W-:Y:S04]  /*2380*/  @P0 STS.128 [R129+0xa800], RZ ;  /* 0x00a800ff81000388 */ /* 0x0003e80000000c00 */
[----:B------:R1:W-:Y:S01]  /*2390*/  @P0 STS.128 [R129+0xb800], RZ ;  /* 0x00b800ff81000388 */ /* 0x0003e20000000c00 */
[----:B------:R-:W-:Y:S05]  /*23a0*/  @P0 BRA `(.L_x_491) ;  /* 0x000001d000000947 */ /* 0x000fea0003800000 */
[----:B------:R-:W-:Y:S01]  /*23b0*/  ISETP.GE.AND P3, PT, R60, c[0x0][0x220], PT ;  /* 0x000088003c007a0c */ /* 0x000fe20003f66270 */
[----:B--2-4-:R-:W-:Y:S01]  /*23c0*/  IMAD.WIDE.U32 R18, R3, c[0x0][0x1a0], RZ ;  /* 0x0000680003127a25 */ /* 0x014fe200078e00ff */
        /* <DEDUP_REMOVED lines=27> */
.L_x_491:
[----:B------:R-:W-:Y:S05]  /*2580*/  BSYNC B0 ;  /* 0x0000000000007941 */ /* 0x000fea0003800000 */
.L_x_490:
[----:B------:R-:W-:Y:S01]  /*2590*/  LOP3.LUT R212, R13, 0xfffffff8, RZ, 0xc0, !PT ;  /* 0xfffffff80dd47812 */ /* 0x000fe200078ec0ff */
[----:B------:R-:W-:Y:S01]  /*25a0*/  IMAD.SHL.U32 R54, R8, 0x40, RZ ;  /* 0x0000004008367824 */ /* 0x000fe200078e00ff */
[----:B------:R-:W-:Y:S01]  /*25b0*/  SHF.R.S32.HI R13, RZ, 0x4, R12 ;  /* 0x00000004ff0d7819 */ /* 0x000fe2000001140c */
[----:B------:R-:W0:Y:S01]  /*25c0*/  LDGDEPBAR ;  /* 0x00000000000079af */ /* 0x000e220000000000 */
[----:B------:R-:W-:Y:S01]  /*25d0*/  LOP3.LUT R55, R11, 0x7fffffe, RZ, 0xc0, !PT ;  /* 0x07fffffe0b377812 */ /* 0x000fe200078ec0ff */
[----:B------:R-:W-:Y:S01]  /*25e0*/  IMAD.IADD R212, R53, 0x1, -R212 ;  /* 0x0000000135d47824 */ /* 0x000fe200078e0ad4 */
[----:B------:R-:W-:Y:S01]  /*25f0*/  LEA.HI R14, R12, R13, RZ, 0x1 ;  /* 0x0000000d0c0e7211 */ /* 0x000fe200078f08ff */
[----:B------:R-:W-:Y:S01]  /*2600*/  UISETP.GE.AND UP0, UPT, UR13, 0x41, UPT ;  /* 0x000000410d00788c */ /* 0x000fe2000bf06270 */
[----:B------:R-:W-:Y:S01]  /*2610*/  SHF.R.S32.HI R11, RZ, 0x1f, R10 ;  /* 0x0000001fff0b7819 */ /* 0x000fe2000001140a */
[----:B------:R-:W-:Y:S01]  /*2620*/  IMAD.IADD R55, R10, 0x1, -R55 ;  /* 0x000000010a377824 */ /* 0x000fe200078e0a37 */
[----:B------:R-:W-:-:S02]  /*2630*/  LEA.HI R12, R212, R212, RZ, 0x1 ;  /* 0x000000d4d40c7211 */ /* 0x000fc400078f08ff */
[----:B------:R-:W-:Y:S02]  /*2640*/  LOP3.LUT R14, R14, 0xfffffffe, RZ, 0xc0, !PT ;  /* 0xfffffffe0e0e7812 */ /* 0x000fe400078ec0ff */
[----:B------:R-:W-:Y:S02]  /*2650*/  SHF.R.S32.HI R8, RZ, 0x1, R12 ;  /* 0x00000001ff087819 */ /* 0x000fe4000001140c */
[----:B------:R-:W-:Y:S01]  /*2660*/  LEA.HI R10, R11, R10, RZ, 0x3 ;  /* 0x0000000a0b0a7211 */ /* 0x000fe200078f18ff */
[----:B------:R-:W-:Y:S01]  /*2670*/  IMAD.IADD R13, R13, 0x1, -R14 ;  /* 0x000000010d0d7824 */ /* 0x000fe200078e0a0e */
[----:B------:R-:W-:Y:S01]  /*2680*/  LOP3.LUT R11, R12, 0x3fffffe, RZ, 0xc0, !PT ;  /* 0x03fffffe0c0b7812 */ /* 0x000fe200078ec0ff */
[----:B------:R-:W-:Y:S01]  /*2690*/  IMAD.SHL.U32 R12, R8, 0x40, RZ ;  /* 0x00000040080c7824 */ /* 0x000fe200078e00ff */
[----:B------:R-:W-:Y:S01]  /*26a0*/  LOP3.LUT R54, R54, 0xc0, RZ, 0xc0, !PT ;  /* 0x000000c036367812 */ /* 0x000fe200078ec0ff */
[----:B------:R-:W-:Y:S01]  /*26b0*/  IMAD.SHL.U32 R62, R10, 0x20, RZ ;  /* 0x000000200a3e7824 */ /* 0x000fe200078e00ff */
[----:B------:R-:W-:Y:S01]  /*26c0*/  LOP3.LUT P0, RZ, R8, 0x2, RZ, 0xc0, !PT ;  /* 0x0000000208ff7812 */ /* 0x000fe2000780c0ff */
[----:B------:R-:W-:-:S02]  /*26d0*/  IMAD.IADD R212, R212, 0x1, -R11 ;  /* 0x00000001d4d47824 */ /* 0x000fc400078e0a0b */
[----:B------:R-:W-:Y:S01]  /*26e0*/  IMAD.SHL.U32 R11, R13, 0x8, RZ ;  /* 0x000000080d0b7824 */ /* 0x000fe200078e00ff */
[----:B------:R-:W-:Y:S01]  /*26f0*/  LOP3.LUT R62, R62, 0xffffff00, RZ, 0xc0, !PT ;  /* 0xffffff003e3e7812 */ /* 0x000fe200078ec0ff */
[----:B------:R-:W-:Y:S01]  /*2700*/  IMAD.SHL.U32 R10, R9, 0x8, RZ ;  /* 0x00000008090a7824 */ /* 0x000fe200078e00ff */
[----:B------:R-:W-:Y:S01]  /*2710*/  LOP3.LUT R9, R12, 0xc0, RZ, 0xc0, !PT ;  /* 0x000000c00c097812 */ /* 0x000fe200078ec0ff */
[----:B------:R-:W-:Y:S01]  /*2720*/  IMAD R212, R13, 0x8, R212 ;  /* 0x000000080dd47824 */ /* 0x000fe200078e02d4 */
[----:B------:R-:W-:Y:S01]  /*2730*/  LOP3.LUT R11, R54, 0x8, R11, 0xf8, !PT ;  /* 0x00000008360b7812 */ /* 0x000fe200078ef80b */
[----:B------:R-:W-:Y:S01]  /*2740*/  IMAD R12, R7, 0x200, R62 ;  /* 0x00000200070c7824 */ /* 0x000fe200078e023e */
[----:B------:R-:W-:Y:S02]  /*2750*/  LOP3.LUT R10, R9, 0x8, R10, 0xf8, !PT ;  /* 0x00000008090a7812 */ /* 0x000fe400078ef80a */
[----:B------:R-:W-:Y:S01]  /*2760*/  SHF.R.U32.HI R54, RZ, 0x3, R54 ;  /* 0x00000003ff367819 */ /* 0x000fe20000011636 */
[----:B------:R-:W-:Y:S01]  /*2770*/  IMAD R213, R55, 0x20, R12 ;  /* 0x0000002037d57824 */ /* 0x000fe200078e020c */
[----:B------:R-:W-:-:S02]  /*2780*/  SHF.R.U32.HI R9, RZ, 0x3, R9 ;  /* 0x00000003ff097819 */ /* 0x000fc40000011609 */
[----:B------:R-:W-:Y:S02]  /*2790*/  LOP3.LUT R54, R11, R54, RZ, 0x3c, !PT ;  /* 0x000000360b367212 */ /* 0x000fe400078e3cff */
[----:B------:R-:W-:Y:S02]  /*27a0*/  LOP3.LUT R9, R10, R9, RZ, 0x3c, !PT ;  /* 0x000000090a097212 */ /* 0x000fe400078e3cff */
[----:B------:R-:W-:Y:S01]  /*27b0*/  SEL R3, R3, 0xffffffe0, !P0 ;  /* 0xffffffe003037807 */ /* 0x000fe20004000000 */
[----:B------:R-:W-:Y:S01]  /*27c0*/  IMAD.IADD R213, R54, 0x1, R213 ;  /* 0x0000000136d57824 */ /* 0x000fe200078e02d5 */
[----:B------:R-:W-:Y:S01]  /*27d0*/  PLOP3.LUT P0, PT, PT, PT, UP0, 0x80, 0x0 ;  /* 0x000000000000781c */ /* 0x000fe20003f0f008 */
[----:B------:R-:W-:Y:S02]  /*27e0*/  IMAD.U32 R212, R212, 0x20, R9 ;  /* 0x00000020d4d47824 */ /* 0x000fe400078e0009 */
[----:B------:R-:W-:Y:S02]  /*27f0*/  IMAD.SHL.U32 R213, R213, 0x2, RZ ;  /* 0x00000002d5d57824 */ /* 0x000fe400078e00ff */
[----:B------:R-:W-:-:S02]  /*2800*/  IMAD.SHL.U32 R212, R212, 0x2, RZ ;  /* 0x00000002d4d47824 */ /* 0x000fc400078e00ff */
[----:B------:R-:W-:Y:S01]  /*2810*/  IMAD R211, R4, 0x2, R213 ;  /* 0x0000000204d37824 */ /* 0x000fe200078e02d5 */
[----:B------:R-:W-:Y:S01]  /*2820*/  LDSM.16.M88.4 R68, [R213] ;  /* 0x00000000d544783b */ /* 0x000fe20000000200 */
[----:B------:R-:W-:-:S03]  /*2830*/  IMAD.IADD R209, R212, 0x1, R3 ;  /* 0x00000001d4d17824 */ /* 0x000fc600078e0203 */
[----:B------:R-:W5:Y:S04]  /*2840*/  LDSM.16.M88.4 R96, [R212+0x6000] ;  /* 0x00600000d460783b */ /* 0x000f680000000200 */
[----:B------:R-:W1:Y:S04]  /*2850*/  LDSM.16.M88.4 R72, [R213+0x1000] ;  /* 0x00100000d548783b */ /* 0x000e680000000200 */
[----:B------:R-:W2:Y:S04]  /*2860*/  LDSM.16.M88.4 R88, [R212+0x6400] ;  /* 0x00640000d458783b */ /* 0x000ea80000000200 */
[----:B------:R-:W3:Y:S04]  /*2870*/  LDSM.16.M88.4 R80, [R212+0x6800] ;  /* 0x00680000d450783b */ /* 0x000ee80000000200 */
[----:B------:R-:W4:Y:S04]  /*2880*/  LDSM.16.M88.4 R104, [R212+0x6c00] ;  /* 0x006c0000d468783b */ /* 0x000f280000000200 */
[----:B------:R-:W-:Y:S04]  /*2890*/  LDSM.16.M88.4 R64, [R211+0x1000] ;  /* 0x00100000d340783b */ /* 0x000fe80000000200 */
[----:B------:R-:W2:Y:S04]  /*28a0*/  LDSM.16.M88.4 R56, [R209+0x6000] ;  /* 0x00600000d138783b */ /* 0x000ea80000000200 */
[----:B------:R-:W3:Y:S04]  /*28b0*/  LDSM.16.M88.4 R48, [R209+0x6400] ;  /* 0x00640000d130783b */ /* 0x000ee80000000200 */
[----:B------:R-:W3:Y:S04]  /*28c0*/  LDSM.16.M88.4 R44, [R209+0x6800] ;  /* 0x00680000d12c783b */ /* 0x000ee80000000200 */
[----:B------:R-:W4:Y:S04]  /*28d0*/  LDSM.16.M88.4 R40, [R209+0x6c00] ;  /* 0x006c0000d128783b */ /* 0x000f280000000200 */
[----:B------:R-:W4:Y:S01]  /*28e0*/  LDSM.16.M88.4 R36, [R211] ;  /* 0x00000000d324783b */ /* 0x000f220000000200 */
[-C--:B-----5:R-:W-:Y:S03]  /*28f0*/  HMMA.16816.F32.BF16 R100, R68, R96.reuse, RZ ;  /* 0x000000604464723c */ /* 0x0a0fe600000418ff */
[----:B------:R-:W-:Y:S04]  /*2900*/  LDSM.16.M88.4 R124, [R213+0x3000] ;  /* 0x00300000d57c783b */ /* 0x000fe80000000200 */
[----:B------:R-:W5:Y:S01]  /*2910*/  LDSM.16.M88.4 R120, [R212+0x7000] ;  /* 0x00700000d478783b */ /* 0x000f620000000200 */
[C---:B-1----:R-:W-:Y:S03]  /*2920*/  HMMA.16816.F32.BF16 R32, R72.reuse, R96, RZ ;  /* 0x000000604820723c */ /* 0x042fe600000418ff */
[----:B------:R-:W1:Y:S04]  /*2930*/  LDSM.16.M88.4 R116, [R212+0x7400] ;  /* 0x00740000d474783b */ /* 0x000e680000000200 */
[----:B------:R-:W1:Y:S01]  /*2940*/  LDSM.16.M88.4 R112, [R212+0x7800] ;  /* 0x00780000d470783b */ /* 0x000e620000000200 */
[C---:B------:R-:W-:Y:S03]  /*2950*/  HMMA.16816.F32.BF16 R28, R72.reuse, R98, RZ ;  /* 0x00000062481c723c */ /* 0x040fe600000418ff */
[----:B------:R-:W1:Y:S05]  /*2960*/  LDSM.16.M88.4 R108, [R212+0x7c00] ;  /* 0x007c0000d46c783b */ /* 0x000e6a0000000200 */
[C---:B--2---:R-:W-:Y:S08]  /*2970*/  HMMA.16816.F32.BF16 R24, R72.reuse, R88, RZ ;  /* 0x000000584818723c */ /* 0x044ff000000418ff */
[C---:B---34-:R-:W-:Y:S08]  /*2980*/  HMMA.16816.F32.BF16 R16, R72.reuse, R80, RZ ;  /* 0x000000504810723c */ /* 0x058ff000000418ff */
        /* <DEDUP_REMOVED lines=11> */
[----:B------:R-:W2:Y:S07]  /*2a40*/  LDSM.16.M88.4 R104, [R213+0x2000] ;  /* 0x00200000d568783b */ /* 0x000eae0000000200 */
        /* <DEDUP_REMOVED lines=14> */
[----:B------:R-:W3:Y:S07]  /*2b30*/  LDSM.16.M88.4 R56, [R209+0x7000] ;  /* 0x00700000d138783b */ /* 0x000eee0000000200 */
[C---:B------:R-:W-:Y:S01]  /*2b40*/  HMMA.16816.F32.BF16 R88, R36.reuse, R50, R88 ;  /* 0x000000322458723c */ /* 0x040fe20000041858 */
[----:B------:R-:W4:Y:S07]  /*2b50*/  LDSM.16.M88.4 R48, [R209+0x7400] ;  /* 0x00740000d130783b */ /* 0x000f2e0000000200 */
[C---:B------:R-:W-:Y:S01]  /*2b60*/  HMMA.16816.F32.BF16 R80, R36.reuse, R46, R80 ;  /* 0x0000002e2450723c */ /* 0x040fe20000041850 */
[----:B------:R-:W-:Y:S07]  /*2b70*/  LDSM.16.M88.4 R44, [R209+0x7800] ;  /* 0x00780000d12c783b */ /* 0x000fee0000000200 */
[----:B------:R-:W-:Y:S01]  /*2b80*/  HMMA.16816.F32.BF16 R68, R36, R42, R68 ;  /* 0x0000002a2444723c */ /* 0x000fe20000041844 */
[----:B------:R-:W2:Y:S04]  /*2b90*/  LDSM.16.M88.4 R40, [R209+0x7c00] ;  /* 0x007c0000d128783b */ /* 0x000ea80000000200 */
[----:B------:R-:W2:Y:S03]  /*2ba0*/  LDSM.16.M88.4 R36, [R211+0x2000] ;  /* 0x00200000d324783b */ /* 0x000ea60000000200 */
[C---:B-----5:R-:W-:Y:S08]  /*2bb0*/  HMMA.16816.F32.BF16 R32, R124.reuse, R120, R32 ;  /* 0x000000787c20723c */ /* 0x060ff00000041820 */
        /* <DEDUP_REMOVED lines=8> */
[C---:B--2---:R-:W-:Y:S08]  /*2c40*/  HMMA.16816.F32.BF16 R100, R104.reuse, R120, R100 ;  /* 0x000000786864723c */ /* 0x044ff00000041864 */
[C---:B------:R-:W-:Y:S01]  /*2c50*/  HMMA.16816.F32.BF16 R96, R104.reuse, R122, R96 ;  /* 0x0000007a6860723c */ /* 0x040fe20000041860 */
[----:B------:R-:W-:Y:S07]  /*2c60*/  LDSM.16.M88.4 R120, [R213+0x5000] ;  /* 0x00500000d578783b */ /* 0x000fee0000000200 */
[C---:B------:R-:W-:Y:S08]  /*2c70*/  HMMA.16816.F32.BF16 R92, R104.reuse, R116, R92 ;  /* 0x00000074685c723c */ /* 0x040ff0000004185c */
[C---:B------:R-:W-:Y:S01]  /*2c80*/  HMMA.16816.F32.BF16 R88, R104.reuse, R118, R88 ;  /* 0x000000766858723c */ /* 0x040fe20000041858 */
[----:B------:R-:W1:Y:S07]  /*2c90*/  LDSM.16.M88.4 R116, [R212+0x8000] ;  /* 0x00800000d474783b */ /* 0x000e6e0000000200 */
[C---:B------:R-:W-:Y:S08]  /*2ca0*/  HMMA.16816.F32.BF16 R76, R104.reuse, R108, R76 ;  /* 0x0000006c684c723c */ /* 0x040ff0000004184c */
[C---:B------:R-:W-:Y:S08]  /*2cb0*/  HMMA.16816.F32.BF16 R84, R104.reuse, R112, R84 ;  /* 0x000000706854723c */ /* 0x040ff00000041854 */
[C---:B------:R-:W-:Y:S01]  /*2cc0*/  HMMA.16816.F32.BF16 R80, R104.reuse, R114, R80 ;  /* 0x000000726850723c */ /* 0x040fe20000041850 */
[----:B------:R-:W2:Y:S07]  /*2cd0*/  LDSM.16.M88.4 R112, [R212+0x8400] ;  /* 0x00840000d470783b */ /* 0x000eae0000000200 */
[----:B------:R-:W-:Y:S01]  /*2ce0*/  HMMA.16816.F32.BF16 R68, R104, R110, R68 ;  /* 0x0000006e6844723c */ /* 0x000fe20000041844 */
[----:B------:R-:W5:Y:S04]  /*2cf0*/  LDSM.16.M88.4 R108, [R212+0x8800] ;  /* 0x00880000d46c783b */ /* 0x000f680000000200 */
[----:B------:R-:W1:Y:S03]  /*2d00*/  LDSM.16.M88.4 R104, [R212+0x8c00] ;  /* 0x008c0000d468783b */ /* 0x000e660000000200 */
[C---:B---3--:R-:W-:Y:S08]  /*2d10*/  HMMA.16816.F32.BF16 R32, R64.reuse, R56, R32 ;  /* 0x000000384020723c */ /* 0x048ff00000041820 */
[C---:B------:R-:W-:Y:S08]  /*2d20*/  HMMA.16816.F32.BF16 R28, R64.reuse, R58, R28 ;  /* 0x0000003a401c723c */ /* 0x040ff0000004181c */
[C---:B----4-:R-:W-:Y:S08]  /*2d30*/  HMMA.16816.F32.BF16 R24, R64.reuse, R48, R24 ;  /* 0x000000304018723c */ /* 0x050ff00000041818 */
        /* <DEDUP_REMOVED lines=17> */
[----:B------:R-:W3:Y:S04]  /*2e50*/  LDSM.16.M88.4 R40, [R209+0x8800] ;  /* 0x00880000d128783b */ /* 0x000ee80000000200 */
[----:B------:R-:W3:Y:S01]  /*2e60*/  LDSM.16.M88.4 R36, [R209+0x8c00] ;  /* 0x008c0000d124783b */ /* 0x000ee20000000200 */
[----:B------:R-:W-:-:S04]  /*2e70*/  DEPBAR.LE SB0, 0x0 ;  /* 0x000080000000791a */ /* 0x000fc80000000000 */
[C---:B-1----:R-:W-:Y:S08]  /*2e80*/  HMMA.16816.F32.BF16 R32, R120.reuse, R116, R32 ;  /* 0x000000747820723c */ /* 0x042ff00000041820 */
[C---:B------:R-:W-:Y:S08]  /*2e90*/  HMMA.16816.F32.BF16 R28, R120.reuse, R118, R28 ;  /* 0x00000076781c723c */ /* 0x040ff0000004181c */
[C---:B--2---:R-:W-:Y:S08]  /*2ea0*/  HMMA.16816.F32.BF16 R24, R120.reuse, R112, R24 ;  /* 0x000000707818723c */ /* 0x044ff00000041818 */
[C---:B------:R-:W-:Y:S08]  /*2eb0*/  HMMA.16816.F32.BF16 R20, R120.reuse, R114, R20 ;  /* 0x000000727814723c */ /* 0x040ff00000041814 */
[C---:B-----5:R-:W-:Y:S08]  /*2ec0*/  HMMA.16816.F32.BF16 R16, R120.reuse, R108, R16 ;  /* 0x0000006c7810723c */ /* 0x060ff00000041810 */
        /* <DEDUP_REMOVED lines=11> */
[C---:B---3--:R-:W-:Y:S08]  /*2f80*/  HMMA.16816.F32.BF16 R32, R56.reuse, R48, R32 ;  /* 0x000000303820723c */ /* 0x048ff00000041820 */
        /* <DEDUP_REMOVED lines=74> */
.L_x_494:
[----:B------:R-:W-:Y:S05]  /*3430*/  BSYNC B0 ;  /* 0x0000000000007941 */ /* 0x000fea0003800000 */
.L_x_493:
[----:B------:R-:W0:Y:S02]  /*3440*/  LDGDEPBAR ;  /* 0x00000000000079af */ /* 0x000e240000000000 */
.L_x_492:
[----:B------:R-:W-:Y:S01]  /*3450*/  IMAD.SHL.U32 R53, R53, 0x2, RZ ;  /* 0x0000000235357824 */ /* 0x000fe200078e00ff */
[----:B------:R-:W-:Y:S01]  /*3460*/  LOP3.LUT R3, R63, 0x7ffffffc, RZ, 0xc0, !PT ;  /* 0x7ffffffc3f037812 */ /* 0x000fe200078ec0ff */
[----:B-1----:R-:W-:Y:S01]  /*3470*/  IMAD.U32 R43, RZ, RZ, UR18 ;  /* 0x00000012ff2b7e24 */ /* 0x002fe2000f8e00ff */
[----:B------:R-:W-:Y:S01]  /*3480*/  USHF.L.U32 UR5, UR18, 0x1, URZ ;  /* 0x0000000112057899 */ /* 0x000fe2000800063f */
[----:B------:R-:W-:Y:S01]  /*3490*/  IMAD R5, R55, 0x20, R62 ;  /* 0x0000002037057824 */ /* 0x000fe200078e023e */
[----:B------:R-:W-:Y:S01]  /*34a0*/  LOP3.LUT R36, R53, 0x6, RZ, 0xc0, !PT ;  /* 0x0000000635247812 */ /* 0x000fe200078ec0ff */
[----:B------:R-:W-:Y:S01]  /*34b0*/  IMAD.IADD R3, R128, 0x1, -R3 ;  /* 0x0000000180037824 */ /* 0x000fe200078e0a03 */
[----:B------:R-:W-:Y:S01]  /*34c0*/  UIADD3 UR4, UR5, 0x1, URZ ;  /* 0x0000000105047890 */ /* 0x000fe2000fffe03f */
[----:B------:R-:W-:Y:S01]  /*34d0*/  IMAD.IADD R5, R54, 0x1, R5 ;  /* 0x0000000136057824 */ /* 0x000fe200078e0205 */
[----:B------:R-:W-:Y:S01]  /*34e0*/  ULOP3.LUT UR5, UR5, UR21, URZ, 0x3c, !UPT ;  /* 0x0000001505057292 */ /* 0x000fe2000f8e3c3f */
[----:B------:R-:W-:Y:S01]  /*34f0*/  IMAD R43, R43, 0x40, R36 ;  /* 0x000000402b2b7824 */ /* 0x000fe200078e0224 */
[----:B------:R-:W-:Y:S01]  /*3500*/  ULOP3.LUT UR4, UR4, UR21, URZ, 0x3c, !UPT ;  /* 0x0000001504047292 */ /* 0x000fe2000f8e3c3f */
[----:B------:R-:W-:Y:S01]  /*3510*/  IMAD.U32 R36, RZ, RZ, UR11 ;  /* 0x0000000bff247e24 */ /* 0x000fe2000f8e00ff */
[----:B------:R-:W-:Y:S01]  /*3520*/  UIADD3 UR19, UR21, 0x32370b8f, URZ ;  /* 0x32370b8f15137890 */ /* 0x000fe2000fffe03f */
[----:B------:R-:W-:Y:S01]  /*3530*/  IMAD.SHL.U32 R3, R3, 0x2, RZ ;  /* 0x0000000203037824 */ /* 0x000fe200078e00ff */
[C---:B------:R-:W-:Y:S01]  /*3540*/  ISETP.GE.AND P4, PT, R43.reuse, UR13, PT ;  /* 0x0000000d2b007c0c */ /* 0x040fe2000bf86270 */
[----:B------:R-:W-:Y:S01]  /*3550*/  IMAD R54, R36, 0x8, R7 ;  /* 0x0000000824367824 */ /* 0x000fe200078e0207 */
[C---:B------:R-:W-:Y:S01]  /*3560*/  IADD3 R53, R43.reuse, 0x1, RZ ;  /* 0x000000012b357810 */ /* 0x040fe20007ffe0ff */
[----:B------:R-:W-:Y:S01]  /*3570*/  IMAD R36, R2, c[0x0][0x228], R3 ;  /* 0x00008a0002247a24 */ /* 0x000fe200078e0203 */
[C---:B------:R-:W-:Y:S01]  /*3580*/  IADD3 R2, R43.reuse, 0x9, RZ ;  /* 0x000000092b027810 */ /* 0x040fe20007ffe0ff */
[----:B------:R-:W-:Y:S01]  /*3590*/  IMAD.WIDE.U32 R144, R52, -0x2daee0ad, RZ ;  /* 0xd2511f5334907825 */ /* 0x000fe200078e00ff */
[----:B------:R-:W-:Y:S01]  /*35a0*/  FSEL R120, R34, -INF , !P4 ;  /* 0xff80000022787808 */ /* 0x000fe20006000000 */
[----:B------:R-:W-:Y:S01]  /*35b0*/  UIADD3 UR22, UR20, -0x255992d5, URZ ;  /* 0xdaa66d2b14167890 */ /* 0x000fe2000fffe03f */
[----:B------:R-:W-:Y:S01]  /*35c0*/  ISETP.GE.AND P1, PT, R2, UR13, PT ;  /* 0x0000000d02007c0c */ /* 0x000fe2000bf26270 */
[----:B------:R-:W-:Y:S01]  /*35d0*/  UIADD3 UR18, UR20, 0x78dde6e4, URZ ;  /* 0x78dde6e414127890 */ /* 0x000fe2000fffe03f */
[----:B------:R-:W-:Y:S01]  /*35e0*/  IADD3 R2, R43, 0x18, RZ ;  /* 0x000000182b027810 */ /* 0x000fe20007ffe0ff */
[----:B------:R-:W-:Y:S01]  /*35f0*/  UIADD3 UR14, UR21, -0x126145ec, URZ ;  /* 0xed9eba14150e7890 */ /* 0x000fe2000fffe03f */
[----:B------:R-:W-:Y:S01]  /*3600*/  FSEL R137, R32, -INF , !P4 ;  /* 0xff80000020897808 */ /* 0x000fe20006000000 */
[----:B------:R-:W-:Y:S01]  /*3610*/  UIADD3 UR10, UR21, -0x56f99767, URZ ;  /* 0xa9066899150a7890 */ /* 0x000fe2000fffe03f */
[----:B------:R-:W-:Y:S01]  /*3620*/  FSEL R126, R102, -INF , !P4 ;  /* 0xff800000667e7808 */ /* 0x000fe20006000000 */
[----:B------:R-:W-:Y:S01]  /*3630*/  IMAD.SHL.U32 R210, R5, 0x2, RZ ;  /* 0x0000000205d27824 */ /* 0x000fe200078e00ff */
[----:B------:R-:W-:Y:S01]  /*3640*/  FSEL R156, R100, -INF , !P4 ;  /* 0xff800000649c7808 */ /* 0x000fe20006000000 */
[----:B------:R-:W-:Y:S01]  /*3650*/  IMAD R5, R6, 0x10000, R6 ;  /* 0x0001000006057824 */ /* 0x000fe200078e0206 */
[----:B------:R-:W-:Y:S01]  /*3660*/  ISETP.GE.AND P3, PT, R53, UR13, PT ;  /* 0x0000000d35007c0c */ /* 0x000fe2000bf66270 */
[----:B------:R-:W-:Y:S01]  /*3670*/  IMAD R208, R4, 0x2, R210 ;  /* 0x0000000204d07824 */ /* 0x000fe200078e02d2 */
[----:B------:R-:W-:-:S02]  /*3680*/  ISETP.GE.AND P4, PT, R2, UR13, PT ;  /* 0x0000000d02007c0c */ /* 0x000fc4000bf86270 */
[C---:B------:R-:W-:Y:S02]  /*3690*/  IADD3 R67, R43.reuse, 0x8, RZ ;  /* 0x000000082b437810 */ /* 0x040fe40007ffe0ff */
[----:B------:R-:W-:Y:S02]  /*36a0*/  IADD3 R2, R43, 0x19, RZ ;  /* 0x000000192b027810 */ /* 0x000fe40007ffe0ff */
[----:B------:R-:W-:Y:S02]  /*36b0*/  FSEL R111, R35, -INF , !P3 ;  /* 0xff800000236f7808 */ /* 0x000fe40005800000 */
[----:B------:R-:W-:Y:S02]  /*36c0*/  FSEL R118, R33, -INF , !P3 ;  /* 0xff80000021767808 */ /* 0x000fe40005800000 */
[----:B------:R-:W-:Y:S02]  /*36d0*/  FSEL R143, R103, -INF , !P3 ;  /* 0xff800000678f7808 */ /* 0x000fe40005800000 */
[----:B------:R-:W-:-:S02]  /*36e0*/  FSEL R157, R101, -INF , !P3 ;  /* 0xff800000659d7808 */ /* 0x000fc40005800000 */
[----:B------:R-:W-:Y:S02]  /*36f0*/  ISETP.GE.AND P2, PT, R67, UR13, PT ;  /* 0x0000000d43007c0c */ /* 0x000fe4000bf46270 */
[----:B------:R-:W-:Y:S02]  /*3700*/  ISETP.GE.AND P3, PT, R2, UR13, PT ;  /* 0x0000000d02007c0c */ /* 0x000fe4000bf66270 */
[----:B------:R-:W-:Y:S02]  /*3710*/  IADD3 R2, R43, 0x20, RZ ;  /* 0x000000202b027810 */ /* 0x000fe40007ffe0ff */
[----:B------:R-:W-:Y:S02]  /*3720*/  FSEL R121, R30, -INF , !P2 ;  /* 0xff8000001e797808 */ /* 0x000fe40005000000 */
[----:B------:R-:W-:Y:S02]  /*3730*/  FSEL R110, R28, -INF , !P2 ;  /* 0xff8000001c6e7808 */ /* 0x000fe40005000000 */
[----:B------:R-:W-:-:S02]  /*3740*/  FSEL R127, R98, -INF , !P2 ;  /* 0xff800000627f7808 */ /* 0x000fc40005000000 */
[----:B------:R-:W-:Y:S02]  /*3750*/  FSEL R141, R96, -INF , !P2 ;  /* 0xff800000608d7808 */ /* 0x000fe40005000000 */
[----:B------:R-:W-:Y:S02]  /*3760*/  ISETP.GE.AND P2, PT, R2, UR13, PT ;  /* 0x0000000d02007c0c */ /* 0x000fe4000bf46270 */
[C---:B------:R-:W-:Y:S02]  /*3770*/  IADD3 R53, R43.reuse, 0x10, RZ ;  /* 0x000000102b357810 */ /* 0x040fe40007ffe0ff */
[----:B------:R-:W-:Y:S02]  /*3780*/  IADD3 R2, R43, 0x21, RZ ;  /* 0x000000212b027810 */ /* 0x000fe40007ffe0ff */
[----:B------:R-:W-:Y:S02]  /*3790*/  FSEL R119, R31, -INF , !P1 ;  /* 0xff8000001f777808 */ /* 0x000fe40004800000 */
[----:B------:R-:W-:-:S02]  /*37a0*/  FSEL R134, R29, -INF , !P1 ;  /* 0xff8000001d867808 */ /* 0x000fc40004800000 */
[----:B------:R-:W-:Y:S02]  /*37b0*/  FSEL R99, R99, -INF , !P1 ;  /* 0xff80000063637808 */ /* 0x000fe40004800000 */
[----:B------:R-:W-:Y:S02]  /*37c0*/  FSEL R97, R97, -INF , !P1 ;  /* 0xff80000061617808 */ /* 0x000fe40004800000 */
[----:B------:R-:W-:Y:S02]  /*37d0*/  ISETP.GE.AND P6, PT, R53, UR13, PT ;  /* 0x0000000d35007c0c */ /* 0x000fe4000bfc6270 */
[----:B------:R-:W-:Y:S02]  /*37e0*/  ISETP.GE.AND P1, PT, R2, UR13, PT ;  /* 0x0000000d02007c0c */ /* 0x000fe4000bf26270 */
[C---:B------:R-:W-:Y:S02]  /*37f0*/  IADD3 R3, R43.reuse, 0x11, RZ ;  /* 0x000000112b037810 */ /* 0x040fe40007ffe0ff */
[----:B------:R-:W-:-:S02]  /*3800*/  IADD3 R2, R43, 0x28, RZ ;  /* 0x000000282b027810 */ /* 0x000fc40007ffe0ff */
[----:B------:R-:W-:Y:S02]  /*3810*/  FSEL R115, R26, -INF , !P6 ;  /* 0xff8000001a737808 */ /* 0x000fe40007000000 */
[----:B------:R-:W-:Y:S02]  /*3820*/  FSEL R130, R24, -INF , !P6 ;  /* 0xff80000018827808 */ /* 0x000fe40007000000 */
[----:B------:R-:W-:Y:S02]  /*3830*/  FSEL R100, R94, -INF , !P6 ;  /* 0xff8000005e647808 */ /* 0x000fe40007000000 */
[----:B------:R-:W-:Y:S02]  /*3840*/  FSEL R133, R92, -INF , !P6 ;  /* 0xff8000005c857808 */ /* 0x000fe40007000000 */
[----:B------:R-:W-:Y:S02]  /*3850*/  ISETP.GE.AND P5, PT, R3, UR13, PT ;  /* 0x0000000d03007c0c */ /* 0x000fe4000bfa6270 */
[----:B------:R-:W-:-:S02]  /*3860*/  ISETP.GE.AND P6, PT, R2, UR13, PT ;  /* 0x0000000d02007c0c */ /* 0x000fc4000bfc6270 */
[----:B------:R-:W-:Y:S02]  /*3870*/  IADD3 R2, R43, 0x29, RZ ;  /* 0x000000292b027810 */ /* 0x000fe40007ffe0ff */
[----:B------:R-:W-:Y:S02]  /*3880*/  FSEL R113, R27, -INF , !P5 ;  /* 0xff8000001b717808 */ /* 0x000fe40006800000 */
[----:B------:R-:W-:Y:S02]  /*3890*/  FSEL R128, R25, -INF , !P5 ;  /* 0xff80000019807808 */ /* 0x000fe40006800000 */
[----:B------:R-:W-:Y:S02]  /*38a0*/  FSEL R116, R95, -INF , !P5 ;  /* 0xff8000005f747808 */ /* 0x000fe40006800000 */
[----:B------:R-:W-:Y:S01]  /*38b0*/  FSEL R102, R93, -INF , !P5 ;  /* 0xff8000005d667808 */ /* 0x000fe20006800000 */
[----:B------:R-:W-:Y:S01]  /*38c0*/  IMAD.WIDE.U32 R92, R54, -0x326172a9, RZ ;  /* 0xcd9e8d57365c7825 */ /* 0x000fe200078e00ff */
[----:B------:R-:W-:-:S02]  /*38d0*/  ISETP.GE.AND P5, PT, R2, UR13, PT ;  /* 0x0000000d02007c0c */ /* 0x000fc4000bfa6270 */
[----:B------:R-:W-:Y:S02]  /*38e0*/  IADD3 R2, R43, 0x30, RZ ;  /* 0x000000302b027810 */ /* 0x000fe40007ffe0ff */
[----:B------:R-:W-:Y:S02]  /*38f0*/  FSEL R67, R22, -INF , !P4 ;  /* 0xff80000016437808 */ /* 0x000fe40006000000 */
[----:B------:R-:W-:Y:S02]  /*3900*/  FSEL R114, R20, -INF , !P4 ;  /* 0xff80000014727808 */ /* 0x000fe40006000000 */
[----:B------:R-:W-:Y:S02]  /*3910*/  FSEL R90, R90, -INF , !P4 ;  /* 0xff8000005a5a7808 */ /* 0x000fe40006000000 */
[----:B------:R-:W-:Y:S02]  /*3920*/  FSEL R117, R88, -INF , !P4 ;  /* 0xff80000058757808 */ /* 0x000fe40006000000 */
        /* <DEDUP_REMOVED lines=8> */
[----:B------:R-:W-:Y:S02]  /*39b0*/  FSEL R101, R18, -INF , !P2 ;  /* 0xff80000012657808 */ /* 0x000fe40005000000 */
[----:B------:R-:W-:Y:S02]  /*39c0*/  FSEL R122, R16, -INF , !P2 ;  /* 0xff800000107a7808 */ /* 0x000fe40005000000 */
[----:B------:R-:W-:Y:S02]  /*39d0*/  FSEL R2, R86, -INF , !P2 ;  /* 0xff80000056027808 */ /* 0x000fe40005000000 */
[----:B------:R-:W-:Y:S02]  /*39e0*/  FSEL R3, R84, -INF , !P2 ;  /* 0xff80000054037808 */ /* 0x000fe40005000000 */
[----:B------:R-:W-:-:S02]  /*39f0*/  ISETP.GE.AND P2, PT, R32, UR13, PT ;  /* 0x0000000d20007c0c */ /* 0x000fc4000bf46270 */
[----:B------:R-:W-:Y:S02]  /*3a00*/  IADD3 R32, R54, 0x4, RZ ;  /* 0x0000000436207810 */ /* 0x000fe40007ffe0ff */
[----:B------:R-:W-:Y:S02]  /*3a10*/  LOP3.LUT R53, R0, UR20, RZ, 0x3c, !PT ;  /* 0x0000001400357c12 */ /* 0x000fe4000f8e3cff */
[----:B------:R-:W-:Y:S01]  /*3a20*/  IADD3 R43, R43, 0x39, RZ ;  /* 0x000000392b2b7810 */ /* 0x000fe20007ffe0ff */
[C---:B------:R-:W-:Y:S01]  /*3a30*/  IMAD.WIDE.U32 R94, R32.reuse, -0x326172a9, RZ ;  /* 0xcd9e8d57205e7825 */ /* 0x040fe200078e00ff */
[----:B------:R-:W-:Y:S02]  /*3a40*/  LOP3.LUT R125, R93, R53, RZ, 0x3c, !PT ;  /* 0x000000355d7d7212 */ /* 0x000fe400078e3cff */
[----:B------:R-:W-:Y:S01]  /*3a50*/  FSEL R103, R19, -INF , !P1 ;  /* 0xff80000013677808 */ /* 0x000fe20004800000 */
[----:B------:R-:W-:Y:S01]  /*3a60*/  IMAD.WIDE.U32 R32, R32, -0x326172a9, RZ ;  /* 0xcd9e8d5720207825 */ /* 0x000fe200078e00ff */
[----:B------:R-:W-:-:S02]  /*3a70*/  FSEL R106, R17, -INF , !P1 ;  /* 0xff800000116a7808 */ /* 0x000fc40004800000 */
[----:B------:R-:W-:Y:S01]  /*3a80*/  FSEL R34, R87, -INF , !P1 ;  /* 0xff80000057227808 */ /* 0x000fe20004800000 */
[----:B------:R-:W-:Y:S01]  /*3a90*/  IMAD.WIDE.U32 R186, R125, -0x2daee0ad, RZ ;  /* 0xd2511f537dba7825 */ /* 0x000fe200078e00ff */
[----:B------:R-:W-:Y:S02]  /*3aa0*/  FSEL R161, R85, -INF , !P1 ;  /* 0xff80000055a17808 */ /* 0x000fe40004800000 */
[----:B------:R-:W-:Y:S01]  /*3ab0*/  ISETP.GE.AND P1, PT, R43, UR13, PT ;  /* 0x0000000d2b007c0c */ /* 0x000fe2000bf26270 */
[----:B------:R-:W-:Y:S01]  /*3ac0*/  UIADD3 UR13, UR20, 0x1715609d, URZ ;  /* 0x1715609d140d7890 */ /* 0x000fe2000fffe03f */
[C---:B------:R-:W-:Y:S02]  /*3ad0*/  LOP3.LUT R148, R145.reuse, UR4, RZ, 0x3c, !PT ;  /* 0x0000000491947c12 */ /* 0x040fe4000f8e3cff */
[----:B------:R-:W-:Y:S01]  /*3ae0*/  LOP3.LUT R146, R145, UR4, RZ, 0x3c, !PT ;  /* 0x0000000491927c12 */ /* 0x000fe2000f8e3cff */
[----:B------:R-:W-:Y:S01]  /*3af0*/  UIADD3 UR4, UR21, -0x4498517b, URZ ;  /* 0xbb67ae8515047890 */ /* 0x000fe2000fffe03f */
[-C--:B------:R-:W-:Y:S01]  /*3b00*/  LOP3.LUT R107, R95, R53.reuse, RZ, 0x3c, !PT ;  /* 0x000000355f6b7212 */ /* 0x080fe200078e3cff */
[----:B------:R-:W-:Y:S01]  /*3b10*/  IMAD.WIDE.U32 R148, R148, -0x326172a9, RZ ;  /* 0xcd9e8d5794947825 */ /* 0x000fe200078e00ff */
[----:B------:R-:W-:-:S02]  /*3b20*/  LOP3.LUT R43, R33, R53, RZ, 0x3c, !PT ;  /* 0x00000035212b7212 */ /* 0x000fc400078e3cff */
[----:B------:R-:W-:Y:S01]  /*3b30*/  FSEL R184, R82, -INF , !P6 ;  /* 0xff80000052b87808 */ /* 0x000fe20007000000 */
[----:B------:R-:W-:Y:S01]  /*3b40*/  IMAD.WIDE.U32 R170, R107, -0x2daee0ad, RZ ;  /* 0xd2511f536baa7825 */ /* 0x000fe200078e00ff */
[----:B------:R-:W-:Y:S02]  /*3b50*/  FSEL R108, R83, -INF , !P5 ;  /* 0xff800000536c7808 */ /* 0x000fe40006800000 */
[----:B------:R-:W-:Y:S01]  /*3b60*/  LOP3.LUT R150, R145, UR5, RZ, 0x3c, !PT ;  /* 0x0000000591967c12 */ /* 0x000fe2000f8e3cff */
[----:B------:R-:W-:Y:S01]  /*3b70*/  IMAD.WIDE.U32 R82, R43, -0x2daee0ad, RZ ;  /* 0xd2511f532b527825 */ /* 0x000fe200078e00ff */
[--C-:B------:R-:W-:Y:S01]  /*3b80*/  LOP3.LUT R192, R187, UR4, R144.reuse, 0x96, !PT ;  /* 0x00000004bbc07c12 */ /* 0x100fe2000f8e9690 */
[----:B------:R-:W-:Y:S01]  /*3b90*/  UIADD3 UR5, UR20, -0x61c88647, URZ ;  /* 0x9e3779b914057890 */ /* 0x000fe2000fffe03f */
[--C-:B------:R-:W-:Y:S01]  /*3ba0*/  LOP3.LUT R43, R171, UR4, R144.reuse, 0x96, !PT ;  /* 0x00000004ab2b7c12 */ /* 0x100fe2000f8e9690 */
[----:B------:R-:W-:Y:S01]  /*3bb0*/  IMAD.WIDE.U32 R150, R150, -0x326172a9, RZ ;  /* 0xcd9e8d5796967825 */ /* 0x000fe200078e00ff */
[----:B------:R-:W-:Y:S01]  /*3bc0*/  LOP3.LUT R166, R83, UR4, R144, 0x96, !PT ;  /* 0x0000000453a67c12 */ /* 0x000fe2000f8e9690 */
[----:B------:R-:W-:Y:S01]  /*3bd0*/  UIADD3 UR4, UR20, 0x3c6ef372, URZ ;  /* 0x3c6ef37214047890 */ /* 0x000fe2000fffe03f */
[----:B------:R-:W-:Y:S01]  /*3be0*/  FSEL R109, R81, -INF , !P5 ;  /* 0xff800000516d7808 */ /* 0x000fe20006800000 */
[----:B------:R-:W-:Y:S01]  /*3bf0*/  IMAD.WIDE.U32 R192, R192, -0x326172a9, RZ ;  /* 0xcd9e8d57c0c07825 */ /* 0x000fe200078e00ff */
[----:B------:R-:W-:-:S02]  /*3c00*/  LOP3.LUT R124, R151, UR5, R92, 0x96, !PT ;  /* 0x00000005977c7c12 */ /* 0x000fc4000f8e965c */
[----:B------:R-:W-:Y:S01]  /*3c10*/  LOP3.LUT R0, R151, UR5, R32, 0x96, !PT ;  /* 0x0000000597007c12 */ /* 0x000fe2000f8e9620 */
[----:B------:R-:W-:Y:S01]  /*3c20*/  IMAD.WIDE.U32 R146, R146, -0x326172a9, RZ ;  /* 0xcd9e8d5792927825 */ /* 0x000fe200078e00ff */
[----:B------:R-:W-:Y:S02]  /*3c30*/  LOP3.LUT R168, R193, UR4, R150, 0x96, !PT ;  /* 0x00000004c1a87c12 */ /* 0x000fe4000f8e9696 */
[----:B------:R-:W-:Y:S01]  /*3c40*/  LOP3.LUT R123, R149, UR5, R92, 0x96, !PT ;  /* 0x00000005957b7c12 */ /* 0x000fe2000f8e965c */
[----:B------:R-:W-:Y:S01]  /*3c50*/  IMAD.WIDE.U32 R198, R43, -0x326172a9, RZ ;  /* 0xcd9e8d572bc67825 */ /* 0x000fe200078e00ff */
[--C-:B------:R-:W-:Y:S02]  /*3c60*/  LOP3.LUT R104, R151, UR5, R94.reuse, 0x96, !PT ;  /* 0x0000000597687c12 */ /* 0x100fe4000f8e965e */
[----:B------:R-:W-:Y:S01]  /*3c70*/  LOP3.LUT R91, R149, UR5, R94, 0x96, !PT ;  /* 0x00000005955b7c12 */ /* 0x000fe2000f8e965e */
[----:B------:R-:W-:Y:S01]  /*3c80*/  IMAD.WIDE.U32 R194, R124, -0x2daee0ad, RZ ;  /* 0xd2511f537cc27825 */ /* 0x000fe200078e00ff */
[----:B------:R-:W-:-:S02]  /*3c90*/  LOP3.LUT R88, R147, UR5, R92, 0x96, !PT ;  /* 0x0000000593587c12 */ /* 0x000fc4000f8e965c */
[----:B------:R-:W-:Y:S01]  /*3ca0*/  LOP3.LUT R138, R147, UR5, R32, 0x96, !PT ;  /* 0x00000005938a7c12 */ /* 0x000fe2000f8e9620 */
[----:B------:R-:W-:Y:S01]  /*3cb0*/  UIADD3 UR5, UR21, 0x76cf5d0a, URZ ;  /* 0x76cf5d0a15057890 */ /* 0x000fe2000fffe03f */
[----:B------:R-:W-:Y:S01]  /*3cc0*/  IMAD.WIDE.U32 R154, R0, -0x2daee0ad, RZ ;  /* 0xd2511f53009a7825 */ /* 0x000fe200078e00ff */
[----:B------:R-:W-:Y:S02]  /*3cd0*/  LOP3.LUT R0, R199, UR4, R150, 0x96, !PT ;  /* 0x00000004c7007c12 */ /* 0x000fe4000f8e9696 */
[----:B------:R-:W-:Y:S01]  /*3ce0*/  LOP3.LUT R150, R193, UR4, R146, 0x96, !PT ;  /* 0x00000004c1967c12 */ /* 0x000fe2000f8e9692 */
[----:B------:R-:W-:Y:S01]  /*3cf0*/  IMAD.WIDE.U32 R168, R168, -0x2daee0ad, RZ ;  /* 0xd2511f53a8a87825 */ /* 0x000fe200078e00ff */
[----:B------:R-:W-:Y:S02]  /*3d00*/  LOP3.LUT R196, R195, UR5, R186, 0x96, !PT ;  /* 0x00000005c3c47c12 */ /* 0x000fe4000f8e96ba */
[----:B------:R-:W-:Y:S01]  /*3d10*/  LOP3.LUT R188, R193, UR4, R148, 0x96, !PT ;  /* 0x00000004c1bc7c12 */ /* 0x000fe2000f8e9694 */
[----:B------:R-:W-:Y:S01]  /*3d20*/  IMAD.WIDE.U32 R144, R123, -0x2daee0ad, RZ ;  /* 0xd2511f537b907825 */ /* 0x000fe200078e00ff */
[----:B------:R-:W-:-:S02]  /*3d30*/  LOP3.LUT R194, R169, UR19, R194, 0x96, !PT ;  /* 0x00000013a9c27c12 */ /* 0x000fc4000f8e96c2 */
[----:B------:R-:W-:Y:S01]  /*3d40*/  LOP3.LUT R149, R199, UR4, R148, 0x96, !PT ;  /* 0x00000004c7957c12 */ /* 0x000fe2000f8e9694 */
[----:B------:R-:W-:Y:S01]  /*3d50*/  IMAD.WIDE.U32 R152, R104, -0x2daee0ad, RZ ;  /* 0xd2511f5368987825 */ /* 0x000fe200078e00ff */
[----:B------:R-:W-:Y:S02]  /*3d60*/  LOP3.LUT R190, R145, UR5, R186, 0x96, !PT ;  /* 0x0000000591be7c12 */ /* 0x000fe4000f8e96ba */
[----:B------:R-:W-:Y:S01]  /*3d70*/  FMNMX.FTZ R142, R126, R143, !PT ;  /* 0x0000008f7e8e7209 */ /* 0x000fe20007810000 */
[----:B------:R-:W-:Y:S01]  /*3d80*/  IMAD.WIDE.U32 R202, R0, -0x2daee0ad, RZ ;  /* 0xd2511f5300ca7825 */ /* 0x000fe200078e00ff */
[----:B------:R-:W-:Y:S02]  /*3d90*/  LOP3.LUT R125, R153, UR5, R170, 0x96, !PT ;  /* 0x00000005997d7c12 */ /* 0x000fe4000f8e96aa */
[----:B------:R-:W-:Y:S01]  /*3da0*/  FSEL R35, R80, -INF , !P6 ;  /* 0xff80000050237808 */ /* 0x000fe20007000000 */
[----:B------:R-:W-:Y:S01]  /*3db0*/  IMAD.WIDE.U32 R196, R196, -0x326172a9, RZ ;  /* 0xcd9e8d57c4c47825 */ /* 0x000fe200078e00ff */
[----:B------:R-:W-:-:S02]  /*3dc0*/  LOP3.LUT R81, R203, UR19, R152, 0x96, !PT ;  /* 0x00000013cb517c12 */ /* 0x000fc4000f8e9698 */
[----:B------:R-:W-:Y:S01]  /*3dd0*/  FMNMX.FTZ R135, R137, R118, !PT ;  /* 0x0000007689877209 */ /* 0x000fe20007810000 */
[----:B------:R-:W-:Y:S01]  /*3de0*/  IMAD.WIDE.U32 R194, R194, -0x326172a9, RZ ;  /* 0xcd9e8d57c2c27825 */ /* 0x000fe200078e00ff */
[C-C-:B------:R-:W-:Y:S02]  /*3df0*/  LOP3.LUT R200, R197.reuse, UR22, R192.reuse, 0x96, !PT ;  /* 0x00000016c5c87c12 */ /* 0x140fe4000f8e96c0 */
[----:B------:R-:W-:Y:S01]  /*3e00*/  LOP3.LUT R129, R197, UR22, R192, 0x96, !PT ;  /* 0x00000016c5817c12 */ /* 0x000fe2000f8e96c0 */
[----:B------:R-:W-:Y:S01]  /*3e10*/  IMAD.WIDE.U32 R164, R88, -0x2daee0ad, RZ ;  /* 0xd2511f5358a47825 */ /* 0x000fe200078e00ff */
[C-C-:B------:R-:W-:Y:S02]  /*3e20*/  LOP3.LUT R104, R195.reuse, UR18, R196.reuse, 0x96, !PT ;  /* 0x00000012c3687c12 */ /* 0x140fe4000f8e96c4 */
[----:B------:R-:W-:Y:S01]  /*3e30*/  LOP3.LUT R107, R195, UR18, R196, 0x96, !PT ;  /* 0x00000012c36b7c12 */ /* 0x000fe2000f8e96c4 */
[----:B------:R-:W-:Y:S01]  /*3e40*/  IMAD.WIDE.U32 R150, R150, -0x2daee0ad, RZ ;  /* 0xd2511f5396967825 */ /* 0x000fe200078e00ff */
[----:B------:R-:W-:-:S02]  /*3e50*/  LOP3.LUT R186, R165, UR5, R186, 0x96, !PT ;  /* 0x00000005a5ba7c12 */ /* 0x000fc4000f8e96ba */
[----:B------:R-:W-:Y:S01]  /*3e60*/  FSEL R185, R76, -INF , !P4 ;  /* 0xff8000004cb97808 */ /* 0x000fe20006000000 */
        /* <DEDUP_REMOVED lines=10> */
[----:B------:R-:W-:Y:S02]  /*3f10*/  LOP3.LUT R158, R125, UR22, R198, 0x96, !PT ;  /* 0x000000167d9e7c12 */ /* 0x000fe4000f8e96c6 */
[----:B------:R-:W-:Y:S01]  /*3f20*/  LOP3.LUT R172, R155, UR5, R82, 0x96, !PT ;  /* 0x000000059bac7c12 */ /* 0x000fe2000f8e9652 */
[----:B------:R-:W-:Y:S01]  /*3f30*/  IMAD.WIDE.U32 R164, R164, -0x2daee0ad, RZ ;  /* 0xd2511f53a4a47825 */ /* 0x000fe200078e00ff */
[----:B------:R-:W-:Y:S02]  /*3f40*/  LOP3.LUT R88, R197, UR18, R124, 0x96, !PT ;  /* 0x00000012c5587c12 */ /* 0x000fe4000f8e967c */
[----:B------:R-:W-:Y:S01]  /*3f50*/  FMNMX.FTZ R124, R156, R157, !PT ;  /* 0x0000009d9c7c7209 */ /* 0x000fe20007810000 */
[----:B------:R-:W-:Y:S01]  /*3f60*/  IMAD.WIDE.U32 R144, R144, -0x326172a9, RZ ;  /* 0xcd9e8d5790907825 */ /* 0x000fe200078e00ff */
[----:B------:R-:W-:-:S02]  /*3f70*/  LOP3.LUT R188, R165, UR14, R188, 0x96, !PT ;  /* 0x0000000ea5bc7c12 */ /* 0x000fc4000f8e96bc */
[----:B------:R-:W-:Y:S01]  /*3f80*/  FMNMX.FTZ R124, R141, R124, !PT ;  /* 0x0000007c8d7c7209 */ /* 0x000fe20007810000 */
[----:B------:R-:W-:Y:S01]  /*3f90*/  IMAD.WIDE.U32 R162, R91, -0x2daee0ad, RZ ;  /* 0xd2511f535ba27825 */ /* 0x000fe200078e00ff */
[----:B------:R-:W-:Y:S02]  /*3fa0*/  LOP3.LUT R190, R145, UR18, R190, 0x96, !PT ;  /* 0x0000001291be7c12 */ /* 0x000fe4000f8e96be */
        /* <DEDUP_REMOVED lines=11> */
[----:B------:R-:W-:Y:S02]  /*4060*/  FMNMX.FTZ R104, R127, R142, !PT ;  /* 0x0000008e7f687209 */ /* 0x000fe40007810000 */
[----:B------:R-:W-:Y:S01]  /*4070*/  FMNMX.FTZ R144, R89, R144, !PT ;  /* 0x0000009059907209 */ /* 0x000fe20007810000 */
[----:B------:R-:W-:Y:S01]  /*4080*/  IMAD.WIDE.U32 R166, R166, -0x326172a9, RZ ;  /* 0xcd9e8d57a6a67825 */ /* 0x000fe200078e00ff */
[----:B------:R-:W-:-:S02]  /*4090*/  FMNMX.FTZ R125, R99, R104, !PT ;  /* 0x00000068637d7209 */ /* 0x000fc40007810000 */
[----:B------:R-:W-:Y:S01]  /*40a0*/  FMNMX.FTZ R144, R3, R144, !PT ;  /* 0x0000009003907209 */ /* 0x000fe20007810000 */
[----:B------:R-:W-:Y:S01]  /*40b0*/  IMAD.WIDE.U32 R170, R170, -0x326172a9, RZ ;  /* 0xcd9e8d57aaaa7825 */ /* 0x000fe200078e00ff */
[----:B------:R-:W-:Y:S02]  /*40c0*/  FMNMX.FTZ R125, R100, R125, !PT ;  /* 0x0000007d647d7209 */ /* 0x000fe40007810000 */
        /* <DEDUP_REMOVED lines=12> */
[----:B------:R-:W-:Y:S02]  /*4190*/  FMNMX.FTZ R125, R2, R125, !PT ;  /* 0x0000007d027d7209 */ /* 0x000fe40007810000 */
[----:B------:R-:W-:-:S02]  /*41a0*/  FMNMX.FTZ R104, R121, R104, !PT ;  /* 0x0000006879687209 */ /* 0x000fc40007810000 */
[----:B------:R-:W-:Y:S02]  /*41b0*/  FSEL R181, R68, -INF , !P2 ;  /* 0xff80000044b57808 */ /* 0x000fe40005000000 */
[----:B------:R-:W-:Y:S02]  /*41c0*/  FMNMX.FTZ R144, R183, R144, !PT ;  /* 0x00000090b7907209 */ /* 0x000fe40007810000 */
[----:B------:R-:W-:Y:S02]  /*41d0*/  FMNMX.FTZ R125, R34, R125, !PT ;  /* 0x0000007d227d7209 */ /* 0x000fe40007810000 */
[----:B------:R-:W-:Y:S01]  /*41e0*/  LOP3.LUT R82, R139, UR5, R82, 0x96, !PT ;  /* 0x000000058b527c12 */ /* 0x000fe2000f8e9652 */
[----:B------:R-:W-:Y:S01]  /*41f0*/  UIADD3 UR5, UR20, -0x4ab325aa, URZ ;  /* 0xb54cda5614057890 */ /* 0x000fe2000fffe03f */
[----:B------:R-:W-:Y:S02]  /*4200*/  FMNMX.FTZ R135, R130, R135, !PT ;  /* 0x0000008782877209 */ /* 0x000fe40007810000 */
[----:B------:R-:W-:Y:S01]  /*4210*/  FMNMX.FTZ R104, R119, R104, !PT ;  /* 0x0000006877687209 */ /* 0x000fe20007810000 */
[----:B------:R-:W-:Y:S01]  /*4220*/  IMAD.WIDE.U32 R82, R82, -0x326172a9, RZ ;  /* 0xcd9e8d5752527825 */ /* 0x000fe200078e00ff */
[----:B------:R-:W-:-:S02]  /*4230*/  FSEL R179, R69, -INF , !P1 ;  /* 0xff80000045b37808 */ /* 0x000fc40004800000 */
[----:B------:R-:W-:Y:S02]  /*4240*/  FMNMX.FTZ R144, R181, R144, !PT ;  /* 0x00000090b5907209 */ /* 0x000fe40007810000 */
[----:B------:R-:W-:Y:S02]  /*4250*/  FMNMX.FTZ R125, R184, R125, !PT ;  /* 0x0000007db87d7209 */ /* 0x000fe40007810000 */
[----:B------:R-:W-:Y:S02]  /*4260*/  FMNMX.FTZ R135, R128, R135, !PT ;  /* 0x0000008780877209 */ /* 0x000fe40007810000 */
[----:B------:R-:W-:Y:S01]  /*4270*/  LOP3.LUT R132, R167, UR4, R146, 0x96, !PT ;  /* 0x00000004a7847c12 */ /* 0x000fe2000f8e9692 */
[----:B------:R-:W-:Y:S01]  /*4280*/  UIADD3 UR4, UR21, 0x646e171e, URZ ;  /* 0x646e171e15047890 */ /* 0x000fe2000fffe03f */
[----:B------:R-:W-:Y:S02]  /*4290*/  FMNMX.FTZ R104, R115, R104, !PT ;  /* 0x0000006873687209 */ /* 0x000fe40007810000 */
[----:B------:R-:W-:Y:S01]  /*42a0*/  LOP3.LUT R146, R171, UR22, R198, 0x96, !PT ;  /* 0x00000016ab927c12 */ /* 0x000fe2000f8e96c6 */
[----:B------:R-:W-:Y:S01]  /*42b0*/  IMAD.WIDE.U32 R198, R149, -0x2daee0ad, RZ ;  /* 0xd2511f5395c67825 */ /* 0x000fe200078e00ff */
[----:B------:R-:W-:-:S02]  /*42c0*/  FSEL R182, R78, -INF , !P4 ;  /* 0xff8000004eb67808 */ /* 0x000fc40006000000 */
[----:B------:R-:W-:Y:S01]  /*42d0*/  LOP3.LUT R136, R187, UR22, R192, 0x96, !PT ;  /* 0x00000016bb887c12 */ /* 0x000fe2000f8e96c0 */
[----:B------:R-:W-:Y:S01]  /*42e0*/  IMAD.WIDE.U32 R148, R148, -0x326172a9, RZ ;  /* 0xcd9e8d5794947825 */ /* 0x000fe200078e00ff */
[----:B------:R-:W-:Y:S02]  /*42f0*/  LOP3.LUT R168, R201, UR14, R168, 0x96, !PT ;  /* 0x0000000ec9a87c12 */ /* 0x000fe4000f8e96a8 */
[----:B------:R-:W-:Y:S01]  /*4300*/  FMNMX.FTZ R144, R179, R144, !PT ;  /* 0x00000090b3907209 */ /* 0x000fe20007810000 */
[----:B------:R-:W-:Y:S01]  /*4310*/  IMAD.WIDE.U32 R146, R146, -0x2daee0ad, RZ ;  /* 0xd2511f5392927825 */ /* 0x000fe200078e00ff */
[----:B------:R-:W-:Y:S02]  /*4320*/  FMNMX.FTZ R125, R108, R125, !PT ;  /* 0x0000007d6c7d7209 */ /* 0x000fe40007810000 */
[----:B------:R-:W-:Y:S01]  /*4330*/  LOP3.LUT R192, R173, UR22, R166, 0x96, !PT ;  /* 0x00000016adc07c12 */ /* 0x000fe2000f8e96a6 */
[----:B------:R-:W-:Y:S01]  /*4340*/  IMAD.WIDE.U32 R168, R168, -0x326172a9, RZ ;  /* 0xcd9e8d57a8a87825 */ /* 0x000fe200078e00ff */
[----:B------:R-:W-:-:S02]  /*4350*/  FMNMX.FTZ R135, R114, R135, !PT ;  /* 0x0000008772877209 */ /* 0x000fc40007810000 */
[----:B------:R-:W-:Y:S01]  /*4360*/  FMNMX.FTZ R104, R113, R104, !PT ;  /* 0x0000006871687209 */ /* 0x000fe20007810000 */
[----:B------:R-:W-:Y:S01]  /*4370*/  IMAD.WIDE.U32 R192, R192, -0x2daee0ad, RZ ;  /* 0xd2511f53c0c07825 */ /* 0x000fe200078e00ff */
[----:B------:R-:W-:Y:S02]  /*4380*/  LOP3.LUT R43, R83, UR22, R166, 0x96, !PT ;  /* 0x00000016532b7c12 */ /* 0x000fe4000f8e96a6 */
[----:B------:R-:W-:Y:S02]  /*4390*/  FSEL R178, R79, -INF , !P3 ;  /* 0xff8000004fb27808 */ /* 0x000fe40005800000 */
[----:B------:R-:W-:Y:S02]  /*43a0*/  LOP3.LUT R0, R203, UR19, R154, 0x96, !PT ;  /* 0x00000013cb007c12 */ /* 0x000fe4000f8e969a */
[----:B------:R-:W-:Y:S02]  /*43b0*/  LOP3.LUT R166, R159, UR14, R202, 0x96, !PT ;  /* 0x0000000e9fa67c12 */ /* 0x000fe4000f8e96ca */
[----:B------:R-:W-:Y:S01]  /*43c0*/  FMNMX.FTZ R125, R182, R125, !PT ;  /* 0x0000007db67d7209 */ /* 0x000fe20007810000 */
[----:B------:R-:W1:Y:S01]  /*43d0*/  SHFL.BFLY PT, R159, R144, 0x2, 0x1f ;  /* 0x0c401f00909f7f89 */ /* 0x000e6200000e0000 */
[----:B------:R-:W-:Y:S01]  /*43e0*/  FMNMX.FTZ R135, R112, R135, !PT ;  /* 0x0000008770877209 */ /* 0x000fe20007810000 */
[----:B------:R-:W-:Y:S01]  /*43f0*/  IMAD.WIDE.U32 R166, R166, -0x326172a9, RZ ;  /* 0xcd9e8d57a6a67825 */ /* 0x000fe200078e00ff */
[----:B------:R-:W-:-:S02]  /*4400*/  FMNMX.FTZ R104, R67, R104, !PT ;  /* 0x0000006843687209 */ /* 0x000fc40007810000 */
[----:B------:R-:W-:Y:S02]  /*4410*/  FSEL R176, R70, -INF , !P2 ;  /* 0xff80000046b07808 */ /* 0x000fe40005000000 */
[----:B------:R-:W-:Y:S02]  /*4420*/  LOP3.LUT R162, R199, UR19, R162, 0x96, !PT ;  /* 0x00000013c7a27c12 */ /* 0x000fe4000f8e96a2 */
[----:B------:R-:W-:Y:S01]  /*4430*/  LOP3.LUT R81, R149, UR18, R186, 0x96, !PT ;  /* 0x0000001295517c12 */ /* 0x000fe2000f8e96ba */
[----:B------:R-:W-:Y:S01]  /*4440*/  IMAD.WIDE.U32 R186, R0, -0x326172a9, RZ ;  /* 0xcd9e8d5700ba7825 */ /* 0x000fe200078e00ff */
[----:B------:R-:W-:Y:S02]  /*4450*/  FMNMX.FTZ R125, R178, R125, !PT ;  /* 0x0000007db27d7209 */ /* 0x000fe40007810000 */
[----:B------:R-:W-:Y:S01]  /*4460*/  LOP3.LUT R154, R147, UR14, R198, 0x96, !PT ;  /* 0x0000000e939a7c12 */ /* 0x000fe2000f8e96c6 */
[----:B------:R-:W-:Y:S01]  /*4470*/  IMAD.WIDE.U32 R162, R162, -0x326172a9, RZ ;  /* 0xcd9e8d57a2a27825 */ /* 0x000fe200078e00ff */
[----:B------:R-:W-:-:S02]  /*4480*/  FMNMX.FTZ R135, R122, R135, !PT ;  /* 0x000000877a877209 */ /* 0x000fc40007810000 */
[----:B------:R-:W-:Y:S01]  /*4490*/  LOP3.LUT R91, R169, UR13, R194, 0x96, !PT ;  /* 0x0000000da95b7c12 */ /* 0x000fe2000f8e96c2 */
[----:B------:R-:W-:Y:S01]  /*44a0*/  IMAD.WIDE.U32 R154, R154, -0x326172a9, RZ ;  /* 0xcd9e8d579a9a7825 */ /* 0x000fe200078e00ff */
[----:B------:R-:W-:Y:S02]  /*44b0*/  FMNMX.FTZ R104, R105, R104, !PT ;  /* 0x0000006869687209 */ /* 0x000fe40007810000 */
[----:B------:R-:W-:Y:S01]  /*44c0*/  LOP3.LUT R152, R193, UR14, R202, 0x96, !PT ;  /* 0x0000000ec1987c12 */ /* 0x000fe2000f8e96ca */
[----:B------:R-:W-:Y:S01]  /*44d0*/  IMAD.WIDE.U32 R202, R88, -0x2daee0ad, RZ ;  /* 0xd2511f5358ca7825 */ /* 0x000fe200078e00ff */
[----:B------:R-:W-:Y:S02]  /*44e0*/  FSEL R174, R71, -INF , !P1 ;  /* 0xff80000047ae7808 */ /* 0x000fe40004800000 */
[----:B------:R-:W-:Y:S01]  /*44f0*/  FMNMX.FTZ R125, R176, R125, !PT ;  /* 0x0000007db07d7209 */ /* 0x000fe20007810000 */
[----:B------:R-:W-:Y:S01]  /*4500*/  IMAD.WIDE.U32 R152, R152, -0x326172a9, RZ ;  /* 0xcd9e8d5798987825 */ /* 0x000fe200078e00ff */
[----:B------:R-:W-:-:S02]  /*4510*/  FSEL R96, R12, -INF , !P6 ;  /* 0xff8000000c607808 */ /* 0x000fc40007000000 */
[----:B------:R-:W-:Y:S02]  /*4520*/  FMNMX.FTZ R135, R106, R135, !PT ;  /* 0x000000876a877209 */ /* 0x000fe40007810000 */
[----:B------:R-:W-:Y:S01]  /*4530*/  LOP3.LUT R0, R187, UR18, R172, 0x96, !PT ;  /* 0x00000012bb007c12 */ /* 0x000fe2000f8e96ac */
[----:B------:R-:W-:Y:S01]  /*4540*/  IMAD.WIDE.U32 R172, R91, -0x2daee0ad, RZ ;  /* 0xd2511f535bac7825 */ /* 0x000fe200078e00ff */
[----:B------:R-:W-:Y:S02]  /*4550*/  FMNMX.FTZ R104, R101, R104, !PT ;  /* 0x0000006865687209 */ /* 0x000fe40007810000 */
[----:B------:R-:W-:Y:S02]  /*4560*/  FMNMX.FTZ R125, R174, R125, !PT ;  /* 0x0000007dae7d7209 */ /* 0x000fe40007810000 */
[----:B------:R-:W-:Y:S02]  /*4570*/  FSEL R98, R13, -INF , !P5 ;  /* 0xff8000000d627808 */ /* 0x000fe40006800000 */
[----:B------:R-:W-:-:S02]  /*4580*/  FMNMX.FTZ R135, R96, R135, !PT ;  /* 0x0000008760877209 */ /* 0x000fc40007810000 */
[----:B------:R-:W-:Y:S02]  /*4590*/  FSEL R95, R14, -INF , !P6 ;  /* 0xff8000000e5f7808 */ /* 0x000fe40007000000 */
[----:B------:R-:W-:Y:S02]  /*45a0*/  LOP3.LUT R83, R167, UR13, R196, 0x96, !PT ;  /* 0x0000000da7537c12 */ /* 0x000fe4000f8e96c4 */
[----:B------:R-:W-:Y:S02]  /*45b0*/  LOP3.LUT R170, R163, UR18, R170, 0x96, !PT ;  /* 0x00000012a3aa7c12 */ /* 0x000fe4000f8e96aa */
[----:B------:R-:W-:Y:S02]  /*45c0*/  FMNMX.FTZ R104, R103, R104, !PT ;  /* 0x0000006867687209 */ /* 0x000fe40007810000 */
[----:B------:R-:W-:Y:S01]  /*45d0*/  LOP3.LUT R163, R155, UR13, R162, 0x96, !PT ;  /* 0x0000000d9ba37c12 */ /* 0x000fe2000f8e96a2 */
[----:B------:R-:W-:Y:S01]  /*45e0*/  IMAD R155, R129, -0x2daee0ad, RZ ;  /* 0xd2511f53819b7824 */ /* 0x000fe200078e02ff */
[----:B------:R-:W-:Y:S01]  /*45f0*/  LOP3.LUT R199, R172, 0xff, RZ, 0xc0, !PT ;  /* 0x000000ffacc77812 */ /* 0x000fe200078ec0ff */
[----:B------:R-:W-:Y:S01]  /*4600*/  IMAD.WIDE.U32 R170, R170, -0x2daee0ad, RZ ;  /* 0xd2511f53aaaa7825 */ /* 0x000fe200078e00ff */
[----:B------:R-:W-:-:S02]  /*4610*/  LOP3.LUT R142, R172, 0xffff, RZ, 0xc0, !PT ;  /* 0x0000ffffac8e7812 */ /* 0x000fc400078ec0ff */
[--C-:B------:R-:W-:Y:S02]  /*4620*/  SHF.R.U32.HI R162, RZ, 0x10, R172.reuse ;  /* 0x00000010ffa27819 */ /* 0x100fe400000116ac */
[----:B------:R-:W-:Y:S02]  /*4630*/  SHF.R.U32.HI R197, RZ, 0x18, R172 ;  /* 0x00000018ffc57819 */ /* 0x000fe400000116ac */
[----:B------:R-:W-:Y:S01]  /*4640*/  FSEL R94, R8, -INF , !P4 ;  /* 0xff800000085e7808 */ /* 0x000fe20006000000 */
[----:B------:R-:W2:Y:S01]  /*4650*/  SHFL.BFLY PT, R172, R125, 0x2, 0x1f ;  /* 0x0c401f007dac7f89 */ /* 0x000ea200000e0000 */
[----:B------:R-:W-:Y:S02]  /*4660*/  LOP3.LUT R186, R153, UR13, R186, 0x96, !PT ;  /* 0x0000000d99ba7c12 */ /* 0x000fe4000f8e96ba */
[----:B------:R-:W-:Y:S02]  /*4670*/  FMNMX.FTZ R135, R98, R135, !PT ;  /* 0x0000008762877209 */ /* 0x000fe40007810000 */
[----:B------:R-:W-:Y:S01]  /*4680*/  FSEL R93, R15, -INF , !P5 ;  /* 0xff8000000f5d7808 */ /* 0x000fe20006800000 */
[----:B------:R-:W-:Y:S01]  /*4690*/  IMAD.WIDE.U32 R186, R186, -0x2daee0ad, RZ ;  /* 0xd2511f53baba7825 */ /* 0x000fe200078e00ff */
[----:B------:R-:W-:-:S02]  /*46a0*/  LOP3.LUT R200, R165, UR10, R200, 0x96, !PT ;  /* 0x0000000aa5c87c12 */ /* 0x000fc4000f8e96c8 */
[----:B------:R-:W-:Y:S01]  /*46b0*/  LOP3.LUT R153, R173, UR4, R164, 0x96, !PT ;  /* 0x00000004ad997c12 */ /* 0x000fe2000f8e96a4 */
[----:B------:R-:W-:Y:S01]  /*46c0*/  IMAD.WIDE.U32 R164, R83, -0x2daee0ad, RZ ;  /* 0xd2511f5353a47825 */ /* 0x000fe200078e00ff */
[----:B------:R-:W-:Y:S02]  /*46d0*/  FMNMX.FTZ R104, R95, R104, !PT ;  /* 0x000000685f687209 */ /* 0x000fe40007810000 */
[----:B------:R-:W-:Y:S01]  /*46e0*/  FSEL R92, R9, -INF , !P3 ;  /* 0xff800000095c7808 */ /* 0x000fe20005800000 */
[----:B------:R-:W-:Y:S01]  /*46f0*/  IMAD.WIDE.U32 R200, R200, -0x326172a9, RZ ;  /* 0xcd9e8d57c8c87825 */ /* 0x000fe200078e00ff */
[----:B------:R-:W-:Y:S02]  /*4700*/  FMNMX.FTZ R135, R94, R135, !PT ;  /* 0x000000875e877209 */ /* 0x000fe40007810000 */
[----:B------:R-:W-:Y:S02]  /*4710*/  FSEL R32, R10, -INF , !P4 ;  /* 0xff8000000a207808 */ /* 0x000fe40006000000 */
[----:B------:R-:W-:-:S02]  /*4720*/  FMNMX.FTZ R129, R93, R104, !PT ;  /* 0x000000685d817209 */ /* 0x000fc40007810000 */
[----:B------:R-:W-:Y:S02]  /*4730*/  LOP3.LUT R158, R203, UR10, R158, 0x96, !PT ;  /* 0x0000000acb9e7c12 */ /* 0x000fe4000f8e969e */
[----:B------:R-:W-:Y:S01]  /*4740*/  LOP3.LUT R151, R165, UR4, R202, 0x96, !PT ;  /* 0x00000004a5977c12 */ /* 0x000fe2000f8e96ca */
[----:B------:R-:W-:Y:S01]  /*4750*/  IMAD.WIDE.U32 R202, R0, -0x2daee0ad, RZ ;  /* 0xd2511f5300ca7825 */ /* 0x000fe200078e00ff */
[----:B------:R-:W-:Y:S02]  /*4760*/  FSEL R72, R72, -INF , !P2 ;  /* 0xff80000048487808 */ /* 0x000fe40005000000 */
[----:B-1----:R-:W-:Y:S02]  /*4770*/  FMNMX.FTZ R159, R144, R159, !PT ;  /* 0x0000009f909f7209 */ /* 0x002fe40007810000 */
[----:B------:R-:W-:Y:S02]  /*4780*/  FMNMX.FTZ R135, R92, R135, !PT ;  /* 0x000000875c877209 */ /* 0x000fe40007810000 */
[----:B------:R-:W-:-:S02]  /*4790*/  FSEL R33, R11, -INF , !P3 ;  /* 0xff8000000b217808 */ /* 0x000fc40005800000 */
[----:B------:R-:W-:Y:S02]  /*47a0*/  FMNMX.FTZ R0, R32, R129, !PT ;  /* 0x0000008120007209 */ /* 0x000fe40007810000 */
[----:B------:R-:W-:Y:S02]  /*47b0*/  FSEL R73, R73, -INF , !P1 ;  /* 0xff80000049497808 */ /* 0x000fe40004800000 */
[C---:B------:R-:W-:Y:S02]  /*47c0*/  LOP3.LUT R91, R164.reuse, 0xff, RZ, 0xc0, !PT ;  /* 0x000000ffa45b7812 */ /* 0x040fe400078ec0ff */
[----:B------:R-:W-:Y:S02]  /*47d0*/  LOP3.LUT R131, R164, 0xffff, RZ, 0xc0, !PT ;  /* 0x0000ffffa4837812 */ /* 0x000fe400078ec0ff */
[--C-:B------:R-:W-:Y:S02]  /*47e0*/  SHF.R.U32.HI R149, RZ, 0x10, R164.reuse ;  /* 0x00000010ff957819 */ /* 0x100fe400000116a4 */
[----:B------:R-:W-:-:S02]  /*47f0*/  SHF.R.U32.HI R83, RZ, 0x18, R164 ;  /* 0x00000018ff537819 */ /* 0x000fc400000116a4 */
[----:B------:R-:W-:Y:S01]  /*4800*/  FMNMX.FTZ R104, R72, R135, !PT ;  /* 0x0000008748687209 */ /* 0x000fe20007810000 */
[----:B------:R-:W1:Y:S01]  /*4810*/  SHFL.BFLY PT, R164, R159, 0x1, 0x1f ;  /* 0x0c201f009fa47f89 */ /* 0x000e6200000e0000 */
[----:B------:R-:W-:Y:S02]  /*4820*/  FSEL R74, R74, -INF , !P2 ;  /* 0xff8000004a4a7808 */ /* 0x000fe40005000000 */
[----:B------:R-:W-:Y:S02]  /*4830*/  FMNMX.FTZ R129, R33, R0, !PT ;  /* 0x0000000021817209 */ /* 0x000fe40007810000 */
[----:B------:R-:W-:Y:S02]  /*4840*/  LOP3.LUT R194, R169, UR13, R194, 0x96, !PT ;  /* 0x0000000da9c27c12 */ /* 0x000fe4000f8e96c2 */
[----:B------:R-:W-:Y:S02]  /*4850*/  FMNMX.FTZ R169, R73, R104, !PT ;  /* 0x0000006849a97209 */ /* 0x000fe40007810000 */
[----:B------:R-:W-:Y:S01]  /*4860*/  FSEL R75, R75, -INF , !P1 ;  /* 0xff8000004b4b7808 */ /* 0x000fe20004800000 */
[----:B------:R-:W-:Y:S01]  /*4870*/  IMAD.WIDE.U32 R194, R194, -0x2daee0ad, RZ ;  /* 0xd2511f53c2c27825 */ /* 0x000fe200078e00ff */
[----:B------:R-:W-:-:S02]  /*4880*/  FMNMX.FTZ R0, R74, R129, !PT ;  /* 0x000000814a007209 */ /* 0x000fc40007810000 */
[----:B------:R-:W-:Y:S02]  /*4890*/  LOP3.LUT R145, R203, UR10, R192, 0x96, !PT ;  /* 0x0000000acb917c12 */ /* 0x000fe4000f8e96c0 */
[----:B------:R-:W-:Y:S01]  /*48a0*/  FMNMX.FTZ R167, R75, R0, !PT ;  /* 0x000000004ba77209 */ /* 0x000fe20007810000 */
[----:B------:R-:W3:Y:S01]  /*48b0*/  SHFL.BFLY PT, R192, R169, 0x2, 0x1f ;  /* 0x0c401f00a9c07f89 */ /* 0x000ee200000e0000 */
[----:B--2---:R-:W-:Y:S02]  /*48c0*/  FMNMX.FTZ R172, R125, R172, !PT ;  /* 0x000000ac7dac7209 */ /* 0x004fe40007810000 */
[----:B------:R-:W-:Y:S01]  /*48d0*/  LOP3.LUT R88, R171, UR10, R146, 0x96, !PT ;  /* 0x0000000aab587c12 */ /* 0x000fe2000f8e9692 */
[----:B------:R-:W2:Y:S01]  /*48e0*/  SHFL.BFLY PT, R0, R167, 0x2, 0x1f ;  /* 0x0c401f00a7007f89 */ /* 0x000ea200000e0000 */
[----:B------:R-:W-:Y:S01]  /*48f0*/  IMAD.WIDE.U32 R146, R107, -0x2daee0ad, RZ ;  /* 0xd2511f536b927825 */ /* 0x000fe200078e00ff */
[----:B------:R-:W-:Y:S02]  /*4900*/  LOP3.LUT R144, R194, 0xff, RZ, 0xc0, !PT ;  /* 0x000000ffc2907812 */ /* 0x000fe400078ec0ff */
[----:B------:R-:W4:Y:S01]  /*4910*/  SHFL.BFLY PT, R165, R172, 0x1, 0x1f ;  /* 0x0c201f00aca57f89 */ /* 0x000f2200000e0000 */
[----:B-1----:R-:W-:-:S02]  /*4920*/  FMNMX.FTZ R164, R159, R164, !PT ;  /* 0x000000a49fa47209 */ /* 0x002fc40007810000 */
[----:B------:R-:W-:Y:S02]  /*4930*/  LOP3.LUT R155, R147, UR10, R155, 0x96, !PT ;  /* 0x0000000a939b7c12 */ /* 0x000fe4000f8e969b */
[----:B------:R-:W-:Y:S01]  /*4940*/  LOP3.LUT R107, R195, UR4, R146, 0x96, !PT ;  /* 0x00000004c36b7c12 */ /* 0x000fe2000f8e9692 */
[----:B------:R-:W-:Y:S01]  /*4950*/  FMUL.FTZ R160, R164, c[0x0][0x23c] ;  /* 0x00008f00a4a07a20 */ /* 0x000fe20000410000 */
[----:B------:R-:W-:Y:S02]  /*4960*/  LOP3.LUT R146, R194, 0xffff, RZ, 0xc0, !PT ;  /* 0x0000ffffc2927812 */ /* 0x000fe400078ec0ff */
[--C-:B------:R-:W-:Y:S02]  /*4970*/  SHF.R.U32.HI R147, RZ, 0x10, R194.reuse ;  /* 0x00000010ff937819 */ /* 0x100fe400000116c2 */
[----:B------:R-:W-:Y:S01]  /*4980*/  SHF.R.U32.HI R139, RZ, 0x18, R194 ;  /* 0x00000018ff8b7819 */ /* 0x000fe200000116c2 */
[----:B------:R-:W-:Y:S01]  /*4990*/  IMAD.WIDE.U32 R194, R124, -0x2daee0ad, RZ ;  /* 0xd2511f537cc27825 */ /* 0x000fe200078e00ff */
[----:B------:R-:W-:-:S02]  /*49a0*/  FSETP.NEU.FTZ.AND P1, PT, R164, -INF , PT ;  /* 0xff800000a400780b */ /* 0x000fc40003f3d000 */
[----:B------:R-:W-:Y:S01]  /*49b0*/  LOP3.LUT R104, R187, UR4, R202, 0x96, !PT ;  /* 0x00000004bb687c12 */ /* 0x000fe2000f8e96ca */
[----:B------:R-:W-:Y:S01]  /*49c0*/  IMAD.WIDE.U32 R202, R123, -0x326172a9, RZ ;  /* 0xcd9e8d577bca7825 */ /* 0x000fe200078e00ff */
[----:B---3--:R-:W-:Y:S02]  /*49d0*/  FMNMX.FTZ R192, R169, R192, !PT ;  /* 0x000000c0a9c07209 */ /* 0x008fe40007810000 */
[----:B------:R-:W-:Y:S02]  /*49e0*/  FSEL R160, R160, RZ, P1 ;  /* 0x000000ffa0a07208 */ /* 0x000fe40000800000 */
[----:B------:R-:W-:Y:S02]  /*49f0*/  LOP3.LUT R180, R195, UR4, R190, 0x96, !PT ;  /* 0x00000004c3b47c12 */ /* 0x000fe4000f8e96be */
[----:B------:R-:W-:Y:S01]  /*4a00*/  LOP3.LUT R177, R194, 0xffff, RZ, 0xc0, !PT ;  /* 0x0000ffffc2b17812 */ /* 0x000fe200078ec0ff */
[--C-:B------:R-:W-:Y:S01]  /*4a10*/  FFMA.FTZ R124, R3, c[0x0][0x23c], -R160.reuse ;  /* 0x00008f00037c7a23 */ /* 0x100fe200000108a0 */
[----:B--2---:R-:W-:Y:S01]  /*4a20*/  FMNMX.FTZ R0, R167, R0, !PT ;  /* 0x00000000a7007209 */ /* 0x004fe20007810000 */
[----:B------:R-:W1:Y:S01]  /*4a30*/  SHFL.BFLY PT, R195, R192, 0x1, 0x1f ;  /* 0x0c201f00c0c37f89 */ /* 0x000e6200000e0000 */
[----:B----4-:R-:W-:Y:S01]  /*4a40*/  FMNMX.FTZ R3, R172, R165, !PT ;  /* 0x000000a5ac037209 */ /* 0x010fe20007810000 */
[----:B------:R-:W-:Y:S01]  /*4a50*/  FFMA.FTZ R229, R161, c[0x0][0x23c], -R160 ;  /* 0x00008f00a1e57a23 */ /* 0x000fe200000108a0 */
[----:B------:R-:W-:Y:S01]  /*4a60*/  LOP3.LUT R188, R203, UR5, R188, 0x96, !PT ;  /* 0x00000005cbbc7c12 */ /* 0x000fe2000f8e96bc */
[----:B------:R-:W2:Y:S01]  /*4a70*/  SHFL.BFLY PT, R189, R0, 0x1, 0x1f ;  /* 0x0c201f0000bd7f89 */ /* 0x000ea200000e0000 */
[C---:B------:R-:W-:Y:S01]  /*4a80*/  FSETP.NEU.FTZ.AND P1, PT, R3.reuse, -INF , PT ;  /* 0xff8000000300780b */ /* 0x040fe20003f3d000 */
[----:B------:R-:W-:Y:S01]  /*4a90*/  FMUL.FTZ R167, R3, c[0x0][0x23c] ;  /* 0x00008f0003a77a20 */ /* 0x000fe20000410000 */
[----:B------:R-:W-:Y:S01]  /*4aa0*/  MUFU.EX2 R124, R124 ;  /* 0x0000007c007c7308 */ /* 0x000fe20000000800 */
[----:B------:R-:W-:Y:S01]  /*4ab0*/  LOP3.LUT R172, R201, UR5, R168, 0x96, !PT ;  /* 0x00000005c9ac7c12 */ /* 0x000fe2000f8e96a8 */
[--C-:B------:R-:W-:Y:S01]  /*4ac0*/  FFMA.FTZ R228, R35, c[0x0][0x23c], -R160.reuse ;  /* 0x00008f0023e47a23 */ /* 0x100fe200000108a0 */
[----:B------:R-:W-:Y:S01]  /*4ad0*/  LOP3.LUT R171, R200, 0xffff, RZ, 0xc0, !PT ;  /* 0x0000ffffc8ab7812 */ /* 0x000fe200078ec0ff */
[--C-:B------:R-:W-:Y:S01]  /*4ae0*/  FFMA.FTZ R227, R109, c[0x0][0x23c], -R160.reuse ;  /* 0x00008f006de37a23 */ /* 0x100fe200000108a0 */
[----:B------:R-:W-:Y:S01]  /*4af0*/  FSEL R161, R167, RZ, P1 ;  /* 0x000000ffa7a17208 */ /* 0x000fe20000800000 */
[----:B------:R-:W-:Y:S01]  /*4b00*/  FFMA.FTZ R226, R185, c[0x0][0x23c], -R160 ;  /* 0x00008f00b9e27a23 */ /* 0x000fe200000108a0 */
[C---:B------:R-:W-:Y:S01]  /*4b10*/  LOP3.LUT R201, R188.reuse, 0xff, RZ, 0xc0, !PT ;  /* 0x000000ffbcc97812 */ /* 0x040fe200078ec0ff */
[----:B------:R-:W3:Y:S01]  /*4b20*/  MUFU.EX2 R229, R229 ;  /* 0x000000e500e57308 */ /* 0x000ee20000000800 */
[----:B------:R-:W-:Y:S01]  /*4b30*/  LOP3.LUT R190, R188, 0xffff, RZ, 0xc0, !PT ;  /* 0x0000ffffbcbe7812 */ /* 0x000fe200078ec0ff */
[--C-:B------:R-:W-:Y:S01]  /*4b40*/  FFMA.FTZ R236, R2, c[0x0][0x23c], -R161.reuse ;  /* 0x00008f0002ec7a23 */ /* 0x100fe200000108a1 */
[----:B------:R-:W-:Y:S01]  /*4b50*/  ISETP.GE.U32.AND P2, PT, R6, R201, PT ;  /* 0x000000c90600720c */ /* 0x000fe20003f46070 */
[--C-:B------:R-:W-:Y:S01]  /*4b60*/  FFMA.FTZ R221, R34, c[0x0][0x23c], -R161.reuse ;  /* 0x00008f0022dd7a23 */ /* 0x100fe200000108a1 */
[----:B------:R-:W-:Y:S01]  /*4b70*/  SHF.R.U32.HI R190, RZ, 0x8, R190 ;  /* 0x00000008ffbe7819 */ /* 0x000fe200000116be */
[--C-:B------:R-:W-:Y:S01]  /*4b80*/  FFMA.FTZ R222, R184, c[0x0][0x23c], -R161.reuse ;  /* 0x00008f00b8de7a23 */ /* 0x100fe200000108a1 */
[----:B------:R-:W-:Y:S01]  /*4b90*/  ISETP.GE.U32.AND P4, PT, R6, R199, PT ;  /* 0x000000c70600720c */ /* 0x000fe20003f86070 */
[----:B------:R-:W-:Y:S01]  /*4ba0*/  MUFU.EX2 R236, R236 ;  /* 0x000000ec00ec7308 */ /* 0x000fe20000000800 */
[----:B-1----:R-:W-:Y:S01]  /*4bb0*/  FMNMX.FTZ R2, R192, R195, !PT ;  /* 0x000000c3c0027209 */ /* 0x002fe20007810000 */
[--C-:B------:R-:W-:Y:S01]  /*4bc0*/  FFMA.FTZ R219, R108, c[0x0][0x23c], -R161.reuse ;  /* 0x00008f006cdb7a23 */ /* 0x100fe200000108a1 */
[----:B------:R-:W-:Y:S01]  /*4bd0*/  ISETP.GE.U32.AND P6, PT, R6, R197, PT ;  /* 0x000000c50600720c */ /* 0x000fe20003fc6070 */
[--C-:B------:R-:W-:Y:S01]  /*4be0*/  FFMA.FTZ R220, R182, c[0x0][0x23c], -R161.reuse ;  /* 0x00008f00b6dc7a23 */ /* 0x100fe200000108a1 */
[----:B--2---:R-:W-:Y:S01]  /*4bf0*/  FMNMX.FTZ R0, R0, R189, !PT ;  /* 0x000000bd00007209 */ /* 0x004fe20007810000 */
[C---:B------:R-:W-:Y:S01]  /*4c00*/  FMUL.FTZ R35, R2.reuse, c[0x0][0x23c] ;  /* 0x00008f0002237a20 */ /* 0x040fe20000410000 */
[----:B------:R-:W-:Y:S01]  /*4c10*/  FSETP.NEU.FTZ.AND P5, PT, R2, -INF , PT ;  /* 0xff8000000200780b */ /* 0x000fe20003fbd000 */
[----:B------:R-:W1:Y:S01]  /*4c20*/  MUFU.EX2 R221, R221 ;  /* 0x000000dd00dd7308 */ /* 0x000e620000000800 */
[----:B------:R-:W-:Y:S01]  /*4c30*/  SHF.R.U32.HI R199, RZ, 0x18, R188 ;  /* 0x00000018ffc77819 */ /* 0x000fe200000116bc */
[----:B------:R-:W-:Y:S01]  /*4c40*/  FMUL.FTZ R34, R0, c[0x0][0x23c] ;  /* 0x00008f0000227a20 */ /* 0x000fe20000410000 */
[----:B------:R-:W-:Y:S01]  /*4c50*/  LOP3.LUT R197, R190, 0xffff, RZ, 0xc0, !PT ;  /* 0x0000ffffbec57812 */ /* 0x000fe200078ec0ff */
[----:B------:R-:W-:Y:S01]  /*4c60*/  FFMA.FTZ R217, R178, c[0x0][0x23c], -R161 ;  /* 0x00008f00b2d97a23 */ /* 0x000fe200000108a1 */
[----:B---3--:R-:W-:Y:S01]  /*4c70*/  F2FP.BF16.PACK_AB R190, R229, R124 ;  /* 0x0000007ce5be723e */ /* 0x008fe200000010ff */
[----:B------:R-:W-:Y:S01]  /*4c80*/  FFMA.FTZ R225, R183, c[0x0][0x23c], -R160 ;  /* 0x00008f00b7e17a23 */ /* 0x000fe200000108a0 */
[----:B------:R-:W-:Y:S01]  /*4c90*/  SHF.R.U32.HI R188, RZ, 0x10, R188 ;  /* 0x00000010ffbc7819 */ /* 0x000fe200000116bc */
[----:B------:R-:W-:Y:S01]  /*4ca0*/  MUFU.EX2 R228, R228 ;  /* 0x000000e400e47308 */ /* 0x000fe20000000800 */
[----:B------:R-:W-:Y:S01]  /*4cb0*/  FSEL R35, R35, RZ, P5 ;  /* 0x000000ff23237208 */ /* 0x000fe20002800000 */
[----:B------:R-:W-:Y:S01]  /*4cc0*/  @!P2 HFMA2.BF16_V2 R87, -RZ.H0_H0, RZ.H0_H0, -R190.H0_H0 ;  /* 0x200000ffff57a231 */ /* 0x000fe200003409be */
[----:B------:R-:W-:Y:S01]  /*4cd0*/  FSETP.NEU.FTZ.AND P5, PT, R0, -INF , PT ;  /* 0xff8000000000780b */ /* 0x000fe20003fbd000 */
[--C-:B------:R-:W-:Y:S01]  /*4ce0*/  FFMA.FTZ R224, R181, c[0x0][0x23c], -R160.reuse ;  /* 0x00008f00b5e07a23 */ /* 0x100fe200000108a0 */
[----:B------:R-:W-:Y:S01]  /*4cf0*/  ISETP.GE.U32.AND P1, PT, R6, R199, PT ;  /* 0x000000c70600720c */ /* 0x000fe20003f26070 */
[--C-:B------:R-:W-:Y:S01]  /*4d00*/  FFMA.FTZ R223, R179, c[0x0][0x23c], -R160.reuse ;  /* 0x00008f00b3df7a23 */ /* 0x100fe200000108a0 */
[----:B------:R-:W-:Y:S01]  /*4d10*/  LOP3.LUT R109, R188, 0xff, RZ, 0xc0, !PT ;  /* 0x000000ffbc6d7812 */ /* 0x000fe200078ec0ff */
[----:B------:R-:W2:Y:S01]  /*4d20*/  MUFU.EX2 R227, R227 ;  /* 0x000000e300e37308 */ /* 0x000ea20000000800 */
[----:B------:R-:W-:Y:S01]  /*4d30*/  PRMT R189, R190, 0x7632, R189 ;  /* 0x00007632bebd7816 */ /* 0x000fe200000000bd */
[--C-:B------:R-:W-:Y:S01]  /*4d40*/  FFMA.FTZ R218, R176, c[0x0][0x23c], -R161.reuse ;  /* 0x00008f00b0da7a23 */ /* 0x100fe200000108a1 */
[----:B------:R-:W-:Y:S01]  /*4d50*/  LOP3.LUT R191, R202, 0xff, RZ, 0xc0, !PT ;  /* 0x000000ffcabf7812 */ /* 0x000fe200078ec0ff */
[--C-:B------:R-:W-:Y:S01]  /*4d60*/  FFMA.FTZ R248, R156, c[0x0][0x23c], -R160.reuse ;  /* 0x00008f009cf87a23 */ /* 0x100fe200000108a0 */
[----:B------:R-:W-:Y:S01]  /*4d70*/  FSEL R34, R34, RZ, P5 ;  /* 0x000000ff22227208 */ /* 0x000fe20002800000 */
[--C-:B------:R-:W-:Y:S01]  /*4d80*/  FFMA.FTZ R157, R157, c[0x0][0x23c], -R160.reuse ;  /* 0x00008f009d9d7a23 */ /* 0x100fe200000108a0 */
[----:B------:R-:W-:Y:S01]  /*4d90*/  ISETP.GE.U32.AND P5, PT, R6, R109, PT ;  /* 0x0000006d0600720c */ /* 0x000fe20003fa6070 */
[----:B------:R-:W-:Y:S01]  /*4da0*/  MUFU.EX2 R222, R222 ;  /* 0x000000de00de7308 */ /* 0x000fe20000000800 */
[----:B-1----:R-:W-:Y:S01]  /*4db0*/  F2FP.BF16.PACK_AB R192, R221, R236 ;  /* 0x000000ecddc0723e */ /* 0x002fe200000010ff */
[----:B------:R-:W-:Y:S01]  /*4dc0*/  FFMA.FTZ R246, R126, c[0x0][0x23c], -R161 ;  /* 0x00008f007ef67a23 */ /* 0x000fe200000108a1 */
[----:B------:R-:W-:Y:S01]  /*4dd0*/  ISETP.GE.U32.AND P3, PT, R6, R197, PT ;  /* 0x000000c50600720c */ /* 0x000fe20003f66070 */
[----:B------:R-:W-:Y:S01]  /*4de0*/  FFMA.FTZ R244, R141, c[0x0][0x23c], -R160 ;  /* 0x00008f008df47a23 */ /* 0x000fe200000108a0 */
[----:B------:R-:W-:Y:S01]  /*4df0*/  PRMT R109, R190, 0x5410, R189 ;  /* 0x00005410be6d7816 */ /* 0x000fe200000000bd */
[--C-:B------:R-:W-:Y:S01]  /*4e00*/  FFMA.FTZ R242, R127, c[0x0][0x23c], -R161.reuse ;  /* 0x00008f007ff27a23 */ /* 0x100fe200000108a1 */
[C---:B------:R-:W-:Y:S01]  /*4e10*/  LOP3.LUT R135, R186.reuse, 0xffff, RZ, 0xc0, !PT ;  /* 0x0000ffffba877812 */ /* 0x040fe200078ec0ff */
[----:B------:R-:W1:Y:S01]  /*4e20*/  MUFU.EX2 R219, R219 ;  /* 0x000000db00db7308 */ /* 0x000e620000000800 */
[----:B------:R-:W-:Y:S01]  /*4e30*/  LOP3.LUT R125, R186, 0xff, RZ, 0xc0, !PT ;  /* 0x000000ffba7d7812 */ /* 0x000fe200078ec0ff */
[----:B------:R-:W-:Y:S01]  /*4e40*/  FFMA.FTZ R141, R99, c[0x0][0x23c], -R161 ;  /* 0x00008f00638d7a23 */ /* 0x000fe200000108a1 */
[--C-:B------:R-:W-:Y:S01]  /*4e50*/  SHF.R.U32.HI R129, RZ, 0x10, R186.reuse ;  /* 0x00000010ff817819 */ /* 0x100fe200000116ba */
[----:B------:R-:W-:Y:S01]  /*4e60*/  @!P5 HFMA2.BF16_V2 R79, -RZ.H0_H0, RZ.H0_H0, -R192.H0_H0 ;  /* 0x200000ffff4fd231 */ /* 0x000fe200003409c0 */
[----:B------:R-:W-:Y:S01]  /*4e70*/  SHF.R.U32.HI R123, RZ, 0x18, R186 ;  /* 0x00000018ff7b7819 */ /* 0x000fe200000116ba */
[--C-:B------:R-:W-:Y:S01]  /*4e80*/  FFMA.FTZ R156, R133, c[0x0][0x23c], -R160.reuse ;  /* 0x00008f00859c7a23 */ /* 0x100fe200000108a0 */
[----:B------:R-:W-:Y:S01]  /*4e90*/  @!P2 PRMT R190, R87, 0x5410, RZ ;  /* 0x0000541057bea816 */ /* 0x000fe200000000ff */
[----:B------:R-:W-:Y:S01]  /*4ea0*/  @!P3 HFMA2.BF16_V2 R86, -RZ.H0_H0, RZ.H0_H0, -R189.H0_H0 ;  /* 0x200000ffff56b231 */ /* 0x000fe200003409bd */
[----:B------:R-:W-:Y:S01]  /*4eb0*/  LOP3.LUT R186, R202, 0xffff, RZ, 0xc0, !PT ;  /* 0x0000ffffcaba7812 */ /* 0x000fe200078ec0ff */
[----:B------:R-:W-:Y:S01]  /*4ec0*/  MUFU.EX2 R220, R220 ;  /* 0x000000dc00dc7308 */ /* 0x000fe20000000800 */
[----:B------:R-:W-:Y:S01]  /*4ed0*/  ISETP.GE.U32.AND P2, PT, R6, R191, PT ;  /* 0x000000bf0600720c */ /* 0x000fe20003f46070 */
[----:B------:R-:W-:Y:S01]  /*4ee0*/  FFMA.FTZ R102, R102, c[0x0][0x23c], -R160 ;  /* 0x00008f0066667a23 */ /* 0x000fe200000108a0 */
[----:B------:R-:W-:Y:S01]  /*4ef0*/  PRMT R191, R192, 0x7632, R191 ;  /* 0x00007632c0bf7816 */ /* 0x000fe200000000bf */
[--C-:B------:R-:W-:Y:S01]  /*4f00*/  FFMA.FTZ R90, R90, c[0x0][0x23c], -R161.reuse ;  /* 0x00008f005a5a7a23 */ /* 0x100fe200000108a1 */
[----:B------:R-:W-:Y:S01]  /*4f10*/  SHF.R.U32.HI R87, RZ, 0x8, R186 ;  /* 0x00000008ff577819 */ /* 0x000fe200000116ba */
[----:B------:R-:W-:Y:S01]  /*4f20*/  FFMA.FTZ R247, R140, c[0x0][0x23c], -R161 ;  /* 0x00008f008cf77a23 */ /* 0x000fe200000108a1 */
[----:B------:R-:W-:Y:S01]  /*4f30*/  PRMT R108, R192, 0x5410, R191 ;  /* 0x00005410c06c7816 */ /* 0x000fe200000000bf */
[----:B------:R-:W-:Y:S01]  /*4f40*/  @!P1 HFMA2.BF16_V2 R85, -RZ.H0_H0, RZ.H0_H0, -R191.H0_H0 ;  /* 0x200000ffff559231 */ /* 0x000fe200003409bf */
[----:B------:R-:W-:Y:S01]  /*4f50*/  LOP3.LUT R87, R87, 0xffff, RZ, 0xc0, !PT ;  /* 0x0000ffff57577812 */ /* 0x000fe200078ec0ff */
[----:B------:R-:W3:Y:S01]  /*4f60*/  MUFU.EX2 R217, R217 ;  /* 0x000000d900d97308 */ /* 0x000ee20000000800 */
[----:B------:R-:W-:Y:S01]  /*4f70*/  SHF.R.U32.HI R193, RZ, 0x18, R202 ;  /* 0x00000018ffc17819 */ /* 0x000fe200000116ca */
[--C-:B------:R-:W-:Y:S01]  /*4f80*/  FFMA.FTZ R240, R110, c[0x0][0x23c], -R35.reuse ;  /* 0x00008f006ef07a23 */ /* 0x100fe20000010823 */
[----:B------:R-:W-:Y:S01]  /*4f90*/  @!P1 PRMT R191, R85, 0x5410, RZ ;  /* 0x0000541055bf9816 */ /* 0x000fe200000000ff */
[--C-:B------:R-:W-:Y:S01]  /*4fa0*/  FFMA.FTZ R128, R128, c[0x0][0x23c], -R35.reuse ;  /* 0x00008f0080807a23 */ /* 0x100fe20000010823 */
[----:B------:R-:W-:Y:S01]  /*4fb0*/  ISETP.GE.U32.AND P1, PT, R6, R87, PT ;  /* 0x000000570600720c */ /* 0x000fe20003f26070 */
[----:B------:R-:W-:Y:S01]  /*4fc0*/  FFMA.FTZ R140, R115, c[0x0][0x23c], -R34 ;  /* 0x00008f00738c7a23 */ /* 0x000fe20000010822 */
[----:B--2---:R-:W-:Y:S01]  /*4fd0*/  F2FP.BF16.PACK_AB R186, R227, R228 ;  /* 0x000000e4e3ba723e */ /* 0x004fe200000010ff */
[----:B------:R-:W-:Y:S01]  /*4fe0*/  MUFU.EX2 R226, R226 ;  /* 0x000000e200e27308 */ /* 0x000fe20000000800 */
[----:B------:R-:W-:Y:S01]  /*4ff0*/  SHF.R.U32.HI R187, RZ, 0x10, R202 ;  /* 0x00000010ffbb7819 */ /* 0x000fe200000116ca */
[--C-:B------:R-:W-:Y:S01]  /*5000*/  FFMA.FTZ R251, R112, c[0x0][0x23c], -R35.reuse ;  /* 0x00008f0070fb7a23 */ /* 0x100fe20000010823 */
[----:B------:R-:W-:Y:S01]  /*5010*/  @!P3 PRMT R189, R86, 0x5410, RZ ;  /* 0x0000541056bdb816 */ /* 0x000fe200000000ff */
[----:B------:R-:W-:Y:S01]  /*5020*/  @!P2 HFMA2.BF16_V2 R84, -RZ.H0_H0, RZ.H0_H0, -R186.H0_H0 ;  /* 0x200000ffff54a231 */ /* 0x000fe200003409ba */
[----:B------:R-:W-:Y:S01]  /*5030*/  ISETP.GE.U32.AND P3, PT, R6, R193, PT ;  /* 0x000000c10600720c */ /* 0x000fe20003f66070 */
[----:B------:R-:W-:Y:S01]  /*5040*/  FFMA.FTZ R216, R122, c[0x0][0x23c], -R35 ;  /* 0x00008f007ad87a23 */ /* 0x000fe20000010823 */
[----:B------:R-:W-:Y:S01]  /*5050*/  PRMT R185, R186, 0x7632, R185 ;  /* 0x00007632bab97816 */ /* 0x000fe200000000b9 */
[----:B------:R-:W2:Y:S01]  /*5060*/  MUFU.EX2 R225, R225 ;  /* 0x000000e100e17308 */ /* 0x000ea20000000800 */
[----:B------:R-:W-:Y:S01]  /*5070*/  LOP3.LUT R187, R187, 0xff, RZ, 0xc0, !PT ;  /* 0x000000ffbbbb7812 */ /* 0x000fe200078ec0ff */
[--C-:B------:R-:W-:Y:S01]  /*5080*/  FFMA.FTZ R105, R105, c[0x0][0x23c], -R34.reuse ;  /* 0x00008f0069697a23 */ /* 0x100fe20000010822 */
[----:B------:R-:W-:Y:S01]  /*5090*/  @!P5 PRMT R192, R79, 0x5410, RZ ;  /* 0x000054104fc0d816 */ /* 0x000fe200000000ff */
[----:B------:R-:W-:Y:S01]  /*50a0*/  @!P1 HFMA2.BF16_V2 R15, -RZ.H0_H0, RZ.H0_H0, -R185.H0_H0 ;  /* 0x200000ffff0f9231 */ /* 0x000fe200003409b9 */
[----:B-1----:R-:W-:Y:S01]  /*50b0*/  F2FP.BF16.PACK_AB R188, R219, R222 ;  /* 0x000000dedbbc723e */ /* 0x002fe200000010ff */
[----:B------:R-:W-:Y:S01]  /*50c0*/  FFMA.FTZ R215, R106, c[0x0][0x23c], -R35 ;  /* 0x00008f006ad77a23 */ /* 0x000fe20000010823 */
[----:B------:R-:W-:Y:S01]  /*50d0*/  LOP3.LUT R85, R180, 0xff, RZ, 0xc0, !PT ;  /* 0x000000ffb4557812 */ /* 0x000fe200078ec0ff */
[----:B------:R-:W-:Y:S01]  /*50e0*/  MUFU.EX2 R224, R224 ;  /* 0x000000e000e07308 */ /* 0x000fe20000000800 */
[----:B------:R-:W-:Y:S01]  /*50f0*/  PRMT R79, R186, 0x5410, R185 ;  /* 0x00005410ba4f7816 */ /* 0x000fe200000000b9 */
[--C-:B------:R-:W-:Y:S01]  /*5100*/  FFMA.FTZ R206, R101, c[0x0][0x23c], -R34.reuse ;  /* 0x00008f0065ce7a23 */ /* 0x100fe20000010822 */
[----:B------:R-:W-:Y:S01]  /*5110*/  @!P2 PRMT R186, R84, 0x5410, RZ ;  /* 0x0000541054baa816 */ /* 0x000fe200000000ff */
[--C-:B------:R-:W-:Y:S01]  /*5120*/  FFMA.FTZ R205, R103, c[0x0][0x23c], -R34.reuse ;  /* 0x00008f0067cd7a23 */ /* 0x100fe20000010822 */
[----:B------:R-:W-:Y:S01]  /*5130*/  ISETP.GE.U32.AND P5, PT, R6, R187, PT ;  /* 0x000000bb0600720c */ /* 0x000fe20003fa6070 */
[----:B------:R-:W-:Y:S01]  /*5140*/  FFMA.FTZ R214, R96, c[0x0][0x23c], -R35 ;  /* 0x00008f0060d67a23 */ /* 0x000fe20000010823 */
[----:B------:R-:W-:Y:S01]  /*5150*/  LOP3.LUT R84, R180, 0xffff, RZ, 0xc0, !PT ;  /* 0x0000ffffb4547812 */ /* 0x000fe200078ec0ff */
[----:B------:R-:W1:Y:S01]  /*5160*/  MUFU.EX2 R223, R223 ;  /* 0x000000df00df7308 */ /* 0x000e620000000800 */
[----:B------:R-:W-:Y:S01]  /*5170*/  PRMT R187, R188, 0x7632, R187 ;  /* 0x00007632bcbb7816 */ /* 0x000fe200000000bb */
[----:B------:R-:W-:Y:S01]  /*5180*/  FFMA.FTZ R207, R98, c[0x0][0x23c], -R35 ;  /* 0x00008f0062cf7a23 */ /* 0x000fe20000010823 */
[C---:B------:R-:W-:Y:S01]  /*5190*/  ISETP.GE.U32.AND P2, PT, R6.reuse, R85, PT ;  /* 0x000000550600720c */ /* 0x040fe20003f46070 */
[----:B------:R-:W-:Y:S01]  /*51a0*/  FFMA.FTZ R232, R95, c[0x0][0x23c], -R34 ;  /* 0x00008f005fe87a23 */ /* 0x000fe20000010822 */
[----:B------:R-:W-:Y:S01]  /*51b0*/  SHF.R.U32.HI R85, RZ, 0x18, R180 ;  /* 0x00000018ff557819 */ /* 0x000fe200000116b4 */
[----:B------:R-:W-:Y:S01]  /*51c0*/  @!P3 HFMA2.BF16_V2 R80, -RZ.H0_H0, RZ.H0_H0, -R187.H0_H0 ;  /* 0x200000ffff50b231 */ /* 0x000fe200003409bb */
[----:B------:R-:W-:Y:S01]  /*51d0*/  SHF.R.U32.HI R84, RZ, 0x8, R84 ;  /* 0x00000008ff547819 */ /* 0x000fe20000011654 */
[----:B------:R-:W-:Y:S01]  /*51e0*/  MUFU.EX2 R218, R218 ;  /* 0x000000da00da7308 */ /* 0x000fe20000000800 */
[----:B------:R-:W-:Y:S01]  /*51f0*/  @!P1 PRMT R185, R15, 0x5410, RZ ;  /* 0x000054100fb99816 */ /* 0x000fe200000000ff */
[----:B------:R-:W-:Y:S01]  /*5200*/  @!P5 HFMA2.BF16_V2 R78, -RZ.H0_H0, RZ.H0_H0, -R188.H0_H0 ;  /* 0x200000ffff4ed231 */ /* 0x000fe200003409bc */
[----:B------:R-:W-:Y:S01]  /*5210*/  ISETP.GE.U32.AND P1, PT, R6, R85, PT ;  /* 0x000000550600720c */ /* 0x000fe20003f26070 */
[----:B------:R-:W-:Y:S01]  /*5220*/  FFMA.FTZ R233, R93, c[0x0][0x23c], -R34 ;  /* 0x00008f005de97a23 */ /* 0x000fe20000010822 */
[----:B------:R-:W-:Y:S01]  /*5230*/  LOP3.LUT R85, R84, 0xffff, RZ, 0xc0, !PT ;  /* 0x0000ffff54557812 */ /* 0x000fe200078ec0ff */
[----:B------:R-:W-:Y:S01]  /*5240*/  FFMA.FTZ R84, R89, c[0x0][0x23c], -R160 ;  /* 0x00008f0059547a23 */ /* 0x000fe200000108a0 */
[----:B------:R-:W-:Y:S01]  /*5250*/  PRMT R15, R188, 0x5410, R187 ;  /* 0x00005410bc0f7816 */ /* 0x000fe200000000bb */
[----:B------:R-:W-:Y:S01]  /*5260*/  MUFU.EX2 R248, R248 ;  /* 0x000000f800f87308 */ /* 0x000fe20000000800 */
[----:B------:R-:W-:Y:S01]  /*5270*/  @!P3 PRMT R187, R80, 0x5410, RZ ;  /* 0x0000541050bbb816 */ /* 0x000fe200000000ff */
[--C-:B------:R-:W-:Y:S01]  /*5280*/  FFMA.FTZ R234, R94, c[0x0][0x23c], -R35.reuse ;  /* 0x00008f005eea7a23 */ /* 0x100fe20000010823 */
[----:B------:R-:W-:Y:S01]  /*5290*/  ISETP.GE.U32.AND P3, PT, R6, R85, PT ;  /* 0x000000550600720c */ /* 0x000fe20003f66070 */
[----:B------:R-:W-:Y:S01]  /*52a0*/  FFMA.FTZ R237, R92, c[0x0][0x23c], -R35 ;  /* 0x00008f005ced7a23 */ /* 0x000fe20000010823 */
[----:B---3--:R-:W-:-:S02]  /*52b0*/  F2FP.BF16.PACK_AB R184, R217, R220 ;  /* 0x000000dcd9b8723e */ /* 0x008fc400000010ff */
[----:B--2---:R-:W-:Y:S01]  /*52c0*/  F2FP.BF16.PACK_AB R182, R225, R226 ;  /* 0x000000e2e1b6723e */ /* 0x004fe200000010ff */
[----:B------:R-:W-:Y:S01]  /*52d0*/  MUFU.EX2 R246, R246 ;  /* 0x000000f600f67308 */ /* 0x000fe20000000800 */
[----:B------:R-:W-:Y:S02]  /*52e0*/  SHF.R.U32.HI R85, RZ, 0x10, R180 ;  /* 0x00000010ff557819 */ /* 0x000fe400000116b4 */
[----:B------:R-:W-:Y:S01]  /*52f0*/  PRMT R183, R184, 0x7632, R183 ;  /* 0x00007632b8b77816 */ /* 0x000fe200000000b7 */
[----:B------:R-:W-:Y:S01]  /*5300*/  @!P2 HFMA2.BF16_V2 R77, -RZ.H0_H0, RZ.H0_H0, -R182.H0_H0 ;  /* 0x200000ffff4da231 */ /* 0x000fe200003409b6 */
[----:B------:R-:W-:Y:S02]  /*5310*/  LOP3.LUT R85, R85, 0xff, RZ, 0xc0, !PT ;  /* 0x000000ff55557812 */ /* 0x000fe400078ec0ff */
[----:B------:R-:W-:Y:S01]  /*5320*/  PRMT R181, R182, 0x7632, R181 ;  /* 0x00007632b6b57816 */ /* 0x000fe200000000b5 */
[----:B------:R-:W-:Y:S01]  /*5330*/  @!P1 HFMA2.BF16_V2 R55, -RZ.H0_H0, RZ.H0_H0, -R183.H0_H0 ;  /* 0x200000ffff379231 */ /* 0x000fe200003409b7 */
[----:B------:R-:W-:Y:S01]  /*5340*/  @!P5 PRMT R188, R78, 0x5410, RZ ;  /* 0x000054104ebcd816 */ /* 0x000fe200000000ff */
[----:B------:R-:W-:Y:S01]  /*5350*/  MUFU.EX2 R244, R244 ;  /* 0x000000f400f47308 */ /* 0x000fe20000000800 */
[----:B------:R-:W-:Y:S01]  /*5360*/  SHF.R.U32.HI R177, RZ, 0x8, R177 ;  /* 0x00000008ffb17819 */ /* 0x000fe200000116b1 */
[----:B------:R-:W-:Y:S01]  /*5370*/  @!P3 HFMA2.BF16_V2 R76, -RZ.H0_H0, RZ.H0_H0, -R181.H0_H0 ;  /* 0x200000ffff4cb231 */ /* 0x000fe200003409b5 */
[----:B------:R-:W-:-:S02]  /*5380*/  ISETP.GE.U32.AND P5, PT, R6, R85, PT ;  /* 0x000000550600720c */ /* 0x000fc40003fa6070 */
[----:B------:R-:W-:Y:S02]  /*5390*/  LOP3.LUT R175, R194, 0xff, RZ, 0xc0, !PT ;  /* 0x000000ffc2af7812 */ /* 0x000fe400078ec0ff */
[----:B------:R-:W-:Y:S01]  /*53a0*/  PRMT R78, R182, 0x5410, R181 ;  /* 0x00005410b64e7816 */ /* 0x000fe200000000b5 */
[----:B------:R-:W-:Y:S01]  /*53b0*/  MUFU.EX2 R242, R242 ;  /* 0x000000f200f27308 */ /* 0x000fe20000000800 */
[----:B------:R-:W-:Y:S02]  /*53c0*/  @!P2 PRMT R182, R77, 0x5410, RZ ;  /* 0x000054104db6a816 */ /* 0x000fe400000000ff */
[----:B------:R-:W-:Y:S02]  /*53d0*/  LOP3.LUT R177, R177, 0xffff, RZ, 0xc0, !PT ;  /* 0x0000ffffb1b17812 */ /* 0x000fe400078ec0ff */
[----:B------:R-:W-:Y:S02]  /*53e0*/  PRMT R77, R184, 0x5410, R183 ;  /* 0x00005410b84d7816 */ /* 0x000fe400000000b7 */
[----:B------:R-:W-:Y:S01]  /*53f0*/  @!P1 PRMT R183, R55, 0x5410, RZ ;  /* 0x0000541037b79816 */ /* 0x000fe200000000ff */
[----:B------:R-:W-:Y:S01]  /*5400*/  FFMA.FTZ R55, R174, c[0x0][0x23c], -R161 ;  /* 0x00008f00ae377a23 */ /* 0x000fe200000108a1 */
[----:B------:R-:W-:Y:S01]  /*5410*/  ISETP.GE.U32.AND P2, PT, R6, R175, PT ;  /* 0x000000af0600720c */ /* 0x000fe20003f46070 */
[----:B------:R-:W-:Y:S01]  /*5420*/  @!P5 HFMA2.BF16_V2 R71, -RZ.H0_H0, RZ.H0_H0, -R184.H0_H0 ;  /* 0x200000ffff47d231 */ /* 0x000fe200003409b8 */
[----:B------:R-:W-:Y:S01]  /*5430*/  @!P3 PRMT R181, R76, 0x5410, RZ ;  /* 0x000054104cb5b816 */ /* 0x000fe200000000ff */
[----:B------:R-:W-:Y:S01]  /*5440*/  MUFU.EX2 R141, R141 ;  /* 0x0000008d008d7308 */ /* 0x000fe20000000800 */
[----:B------:R-:W-:-:S02]  /*5450*/  ISETP.GE.U32.AND P3, PT, R6, R177, PT ;  /* 0x000000b10600720c */ /* 0x000fc40003f66070 */
[--C-:B------:R-:W-:Y:S02]  /*5460*/  SHF.R.U32.HI R159, RZ, 0x10, R194.reuse ;  /* 0x00000010ff9f7819 */ /* 0x100fe400000116c2 */
[----:B-1----:R-:W-:Y:S02]  /*5470*/  F2FP.BF16.PACK_AB R178, R223, R224 ;  /* 0x000000e0dfb2723e */ /* 0x002fe400000010ff */
[----:B------:R-:W-:Y:S01]  /*5480*/  LOP3.LUT R159, R159, 0xff, RZ, 0xc0, !PT ;  /* 0x000000ff9f9f7812 */ /* 0x000fe200078ec0ff */
[----:B------:R-:W1:Y:S01]  /*5490*/  MUFU.EX2 R55, R55 ;  /* 0x0000003700377308 */ /* 0x000e620000000800 */
[----:B------:R-:W-:Y:S01]  /*54a0*/  PRMT R177, R178, 0x7632, R177 ;  /* 0x00007632b2b17816 */ /* 0x000fe200000000b1 */
[----:B------:R-:W-:Y:S01]  /*54b0*/  @!P2 HFMA2.BF16_V2 R70, -RZ.H0_H0, RZ.H0_H0, -R178.H0_H0 ;  /* 0x200000ffff46a231 */ /* 0x000fe200003409b2 */
[----:B------:R-:W-:Y:S02]  /*54c0*/  @!P5 PRMT R184, R71, 0x5410, RZ ;  /* 0x0000541047b8d816 */ /* 0x000fe400000000ff */
[----:B------:R-:W-:Y:S01]  /*54d0*/  SHF.R.U32.HI R173, RZ, 0x18, R194 ;  /* 0x00000018ffad7819 */ /* 0x000fe200000116c2 */
[----:B------:R-:W-:Y:S01]  /*54e0*/  @!P3 HFMA2.BF16_V2 R31, -RZ.H0_H0, RZ.H0_H0, -R177.H0_H0 ;  /* 0x200000ffff1fb231 */ /* 0x000fe200003409b1 */
[----:B------:R-:W-:Y:S01]  /*54f0*/  ISETP.GE.U32.AND P5, PT, R6, R159, PT ;  /* 0x0000009f0600720c */ /* 0x000fe20003fa6070 */
[----:B------:R-:W-:Y:S01]  /*5500*/  MUFU.EX2 R156, R156 ;  /* 0x0000009c009c7308 */ /* 0x000fe20000000800 */
[----:B------:R-:W-:-:S02]  /*5510*/  LOP3.LUT R71, R172, 0xff, RZ, 0xc0, !PT ;  /* 0x000000ffac477812 */ /* 0x000fc400078ec0ff */
[----:B------:R-:W-:Y:S02]  /*5520*/  PRMT R76, R178, 0x5410, R177 ;  /* 0x00005410b24c7816 */ /* 0x000fe400000000b1 */
[----:B------:R-:W-:Y:S02]  /*5530*/  ISETP.GE.U32.AND P1, PT, R6, R173, PT ;  /* 0x000000ad0600720c */ /* 0x000fe40003f26070 */
[----:B------:R-:W-:Y:S01]  /*5540*/  @!P2 PRMT R178, R70, 0x5410, RZ ;  /* 0x0000541046b2a816 */ /* 0x000fe200000000ff */
[----:B------:R2:W3:Y:S01]  /*5550*/  MUFU.EX2 R159, R157 ;  /* 0x0000009d009f7308 */ /* 0x0004e20000000800 */
[----:B------:R-:W-:Y:S02]  /*5560*/  ISETP.GE.U32.AND P2, PT, R6, R71, PT ;  /* 0x000000470600720c */ /* 0x000fe40003f46070 */
[----:B------:R-:W-:Y:S02]  /*5570*/  @!P3 PRMT R177, R31, 0x5410, RZ ;  /* 0x000054101fb1b816 */ /* 0x000fe400000000ff */
[----:B------:R-:W-:-:S02]  /*5580*/  SHF.R.U32.HI R71, RZ, 0x10, R172 ;  /* 0x00000010ff477819 */ /* 0x000fc400000116ac */
[----:B------:R-:W-:Y:S01]  /*5590*/  LOP3.LUT R31, R172, 0xffff, RZ, 0xc0, !PT ;  /* 0x0000ffffac1f7812 */ /* 0x000fe200078ec0ff */
[----:B------:R-:W-:Y:S01]  /*55a0*/  MUFU.EX2 R84, R84 ;  /* 0x0000005400547308 */ /* 0x000fe20000000800 */
[----:B-1----:R-:W-:Y:S02]  /*55b0*/  F2FP.BF16.PACK_AB R180, R55, R218 ;  /* 0x000000da37b4723e */ /* 0x002fe400000010ff */
[----:B------:R-:W-:Y:S02]  /*55c0*/  LOP3.LUT R71, R71, 0xff, RZ, 0xc0, !PT ;  /* 0x000000ff47477812 */ /* 0x000fe400078ec0ff */
[----:B------:R-:W-:Y:S01]  /*55d0*/  SHF.R.U32.HI R31, RZ, 0x8, R31 ;  /* 0x00000008ff1f7819 */ /* 0x000fe2000001161f */
[----:B------:R-:W-:Y:S01]  /*55e0*/  @!P5 HFMA2.BF16_V2 R69, -RZ.H0_H0, RZ.H0_H0, -R180.H0_H0 ;  /* 0x200000ffff45d231 */ /* 0x000fe200003409b4 */
[----:B------:R-:W-:Y:S01]  /*55f0*/  PRMT R179, R180, 0x7632, R179 ;  /* 0x00007632b4b37816 */ /* 0x000fe200000000b3 */
[----:B--2---:R-:W-:Y:S01]  /*5600*/  FFMA.FTZ R157, R143, c[0x0][0x23c], -R161 ;  /* 0x00008f008f9d7a23 */ /* 0x004fe200000108a1 */
[----:B------:R-:W-:Y:S01]  /*5610*/  ISETP.GE.U32.AND P3, PT, R6, R71, PT ;  /* 0x000000470600720c */ /* 0x000fe20003f66070 */
[----:B------:R-:W-:Y:S01]  /*5620*/  FFMA.FTZ R143, R97, c[0x0][0x23c], -R160 ;  /* 0x00008f00618f7a23 */ /* 0x000fe200000108a0 */
[----:B------:R-:W-:Y:S01]  /*5630*/  LOP3.LUT R71, R31, 0xffff, RZ, 0xc0, !PT ;  /* 0x0000ffff1f477812 */ /* 0x000fe200078ec0ff */
[----:B------:R-:W-:Y:S01]  /*5640*/  @!P1 HFMA2.BF16_V2 R68, -RZ.H0_H0, RZ.H0_H0, -R179.H0_H0 ;  /* 0x200000ffff449231 */ /* 0x000fe200003409b3 */
[----:B------:R-:W-:Y:S01]  /*5650*/  PRMT R31, R180, 0x5410, R179 ;  /* 0x00005410b41f7816 */ /* 0x000fe200000000b3 */
[----:B------:R-:W1:Y:S01]  /*5660*/  MUFU.EX2 R157, R157 ;  /* 0x0000009d009d7308 */ /* 0x000e620000000800 */
[----:B------:R-:W-:-:S02]  /*5670*/  @!P5 PRMT R180, R69, 0x5410, RZ ;  /* 0x0000541045b4d816 */ /* 0x000fc400000000ff */
[----:B------:R-:W-:Y:S01]  /*5680*/  ISETP.GE.U32.AND P5, PT, R6, R71, PT ;  /* 0x000000470600720c */ /* 0x000fe20003fa6070 */
[----:B------:R-:W-:Y:S01]  /*5690*/  IMAD.WIDE.U32 R70, R163, -0x2daee0ad, RZ ;  /* 0xd2511f53a3467825 */ /* 0x000fe200078e00ff */
[----:B------:R-:W-:Y:S02]  /*56a0*/  SHF.R.U32.HI R69, RZ, 0x18, R172 ;  /* 0x00000018ff457819 */ /* 0x000fe400000116ac */
[----:B---3--:R-:W-:Y:S01]  /*56b0*/  F2FP.BF16.PACK_AB R86, R159, R248 ;  /* 0x000000f89f56723e */ /* 0x008fe200000010ff */
[----:B------:R-:W2:Y:S01]  /*56c0*/  MUFU.EX2 R143, R143 ;  /* 0x0000008f008f7308 */ /* 0x000ea20000000800 */
[----:B------:R-:W-:Y:S01]  /*56d0*/  @!P1 PRMT R179, R68, 0x5410, RZ ;  /* 0x0000541044b39816 */ /* 0x000fe200000000ff */
[----:B------:R-:W-:Y:S01]  /*56e0*/  FADD.FTZ R159, R248, R159 ;  /* 0x0000009ff89f7221 */ /* 0x000fe20000010000 */
[----:B------:R-:W-:Y:S01]  /*56f0*/  ISETP.GE.U32.AND P1, PT, R6, R69, PT ;  /* 0x000000450600720c */ /* 0x000fe20003f26070 */
[----:B------:R-:W-:Y:S01]  /*5700*/  @!P2 HFMA2.BF16_V2 R66, -RZ.H0_H0, RZ.H0_H0, -R86.H0_H0 ;  /* 0x200000ffff42a231 */ /* 0x000fe20000340956 */
[----:B------:R-:W-:Y:S01]  /*5710*/  PRMT R85, R86, 0x7632, R85 ;  /* 0x0000763256557816 */ /* 0x000fe20000000055 */
[----:B------:R-:W-:Y:S01]  /*5720*/  IMAD.WIDE.U32 R68, R155, -0x326172a9, RZ ;  /* 0xcd9e8d579b447825 */ /* 0x000fe200078e00ff */
[----:B------:R-:W-:Y:S01]  /*5730*/  LOP3.LUT R169, R200, 0xff, RZ, 0xc0, !PT ;  /* 0x000000ffc8a97812 */ /* 0x000fe200078ec0ff */
[----:B------:R-:W-:Y:S01]  /*5740*/  MUFU.EX2 R90, R90 ;  /* 0x0000005a005a7308 */ /* 0x000fe20000000800 */
[----:B-1----:R-:W-:Y:S01]  /*5750*/  F2FP.BF16.PACK_AB R126, R157, R246 ;  /* 0x000000f69d7e723e */ /* 0x002fe200000010ff */
[----:B------:R-:W-:Y:S01]  /*5760*/  @!P5 HFMA2.BF16_V2 R65, -RZ.H0_H0, RZ.H0_H0, -R85.H0_H0 ;  /* 0x200000ffff41d231 */ /* 0x000fe20000340955 */
[----:B------:R-:W-:-:S02]  /*5770*/  SHF.R.U32.HI R171, RZ, 0x8, R171 ;  /* 0x00000008ffab7819 */ /* 0x000fc400000116ab */
[----:B------:R-:W-:Y:S01]  /*5780*/  PRMT R97, R86, 0x5410, R85 ;  /* 0x0000541056617816 */ /* 0x000fe20000000055 */
[----:B------:R-:W-:Y:S01]  /*5790*/  @!P3 HFMA2.BF16_V2 R64, -RZ.H0_H0, RZ.H0_H0, -R126.H0_H0 ;  /* 0x200000ffff40b231 */ /* 0x000fe2000034097e */
[----:B------:R-:W-:Y:S01]  /*57a0*/  PRMT R127, R126, 0x7632, R127 ;  /* 0x000076327e7f7816 */ /* 0x000fe2000000007f */
[----:B------:R-:W-:Y:S01]  /*57b0*/  MUFU.EX2 R247, R247 ;  /* 0x000000f700f77308 */ /* 0x000fe20000000800 */
[----:B------:R-:W-:Y:S02]  /*57c0*/  @!P2 PRMT R86, R66, 0x5410, RZ ;  /* 0x000054104256a816 */ /* 0x000fe400000000ff */
[----:B------:R-:W-:Y:S01]  /*57d0*/  ISETP.GE.U32.AND P2, PT, R6, R169, PT ;  /* 0x000000a90600720c */ /* 0x000fe20003f46070 */
[----:B------:R-:W-:Y:S01]  /*57e0*/  @!P1 HFMA2.BF16_V2 R39, -RZ.H0_H0, RZ.H0_H0, -R127.H0_H0 ;  /* 0x200000ffff279231 */ /* 0x000fe2000034097f */
[----:B------:R-:W-:Y:S02]  /*57f0*/  SHF.R.U32.HI R165, RZ, 0x10, R200 ;  /* 0x00000010ffa57819 */ /* 0x000fe400000116c8 */
[----:B------:R-:W-:Y:S01]  /*5800*/  LOP3.LUT R171, R171, 0xffff, RZ, 0xc0, !PT ;  /* 0x0000ffffabab7812 */ /* 0x000fe200078ec0ff */
[----:B------:R-:W-:Y:S01]  /*5810*/  MUFU.EX2 R240, R240 ;  /* 0x000000f000f07308 */ /* 0x000fe20000000800 */
[----:B------:R-:W-:-:S02]  /*5820*/  @!P5 PRMT R85, R65, 0x5410, RZ ;  /* 0x000054104155d816 */ /* 0x000fc400000000ff */
[----:B------:R-:W-:Y:S02]  /*5830*/  ISETP.GE.U32.AND P5, PT, R6, R171, PT ;  /* 0x000000ab0600720c */ /* 0x000fe40003fa6070 */
[----:B------:R-:W-:Y:S02]  /*5840*/  LOP3.LUT R165, R165, 0xff, RZ, 0xc0, !PT ;  /* 0x000000ffa5a57812 */ /* 0x000fe400078ec0ff */
[----:B------:R-:W-:Y:S01]  /*5850*/  PRMT R99, R126, 0x5410, R127 ;  /* 0x000054107e637816 */ /* 0x000fe2000000007f */
[----:B------:R-:W-:Y:S01]  /*5860*/  MUFU.EX2 R140, R140 ;  /* 0x0000008c008c7308 */ /* 0x000fe20000000800 */
[----:B--2---:R-:W-:Y:S01]  /*5870*/  F2FP.BF16.PACK_AB R202, R143, R244 ;  /* 0x000000f48fca723e */ /* 0x004fe200000010ff */
[----:B------:R-:W-:Y:S01]  /*5880*/  FADD.FTZ R244, R244, R159 ;  /* 0x0000009ff4f47221 */ /* 0x000fe20000010000 */
[----:B------:R-:W-:Y:S02]  /*5890*/  @!P1 PRMT R127, R39, 0x5410, RZ ;  /* 0x00005410277f9816 */ /* 0x000fe400000000ff */
[----:B------:R-:W-:Y:S01]  /*58a0*/  ISETP.GE.U32.AND P1, PT, R6, R165, PT ;  /* 0x000000a50600720c */ /* 0x000fe20003f26070 */
[----:B------:R-:W-:Y:S01]  /*58b0*/  @!P2 HFMA2.BF16_V2 R63, -RZ.H0_H0, RZ.H0_H0, -R202.H0_H0 ;  /* 0x200000ffff3fa231 */ /* 0x000fe200003409ca */
[----:B------:R-:W-:Y:S01]  /*58c0*/  PRMT R201, R202, 0x7632, R201 ;  /* 0x00007632cac97816 */ /* 0x000fe200000000c9 */
[----:B------:R1:W2:Y:S01]  /*58d0*/  MUFU.EX2 R39, R102 ;  /* 0x0000006600277308 */ /* 0x0002a20000000800 */
[----:B------:R-:W-:Y:S01]  /*58e0*/  SHF.R.U32.HI R167, RZ, 0x18, R200 ;  /* 0x00000018ffa77819 */ /* 0x000fe200000116c8 */
[----:B------:R-:W-:Y:S01]  /*58f0*/  FADD.FTZ R143, R143, R244 ;  /* 0x000000f48f8f7221 */ /* 0x000fe20000010000 */
[----:B------:R-:W-:Y:S01]  /*5900*/  F2FP.BF16.PACK_AB R204, R141, R242 ;  /* 0x000000f28dcc723e */ /* 0x000fe200000010ff */
[----:B------:R-:W-:Y:S01]  /*5910*/  @!P5 HFMA2.BF16_V2 R62, -RZ.H0_H0, RZ.H0_H0, -R201.H0_H0 ;  /* 0x200000ffff3ed231 */ /* 0x000fe200003409c9 */
[----:B------:R-:W-:-:S02]  /*5920*/  @!P3 PRMT R126, R64, 0x5410, RZ ;  /* 0x00005410407eb816 */ /* 0x000fc400000000ff */
[----:B------:R-:W-:Y:S01]  /*5930*/  ISETP.GE.U32.AND P3, PT, R6, R167, PT ;  /* 0x000000a70600720c */ /* 0x000fe20003f66070 */
[----:B------:R-:W-:Y:S01]  /*5940*/  MUFU.EX2 R251, R251 ;  /* 0x000000fb00fb7308 */ /* 0x000fe20000000800 */
[----:B------:R-:W-:Y:S01]  /*5950*/  LOP3.LUT R65, R153, 0xff, RZ, 0xc0, !PT ;  /* 0x000000ff99417812 */ /* 0x000fe200078ec0ff */
[----:B------:R-:W-:Y:S01]  /*5960*/  @!P1 HFMA2.BF16_V2 R38, -RZ.H0_H0, RZ.H0_H0, -R204.H0_H0 ;  /* 0x200000ffff269231 */ /* 0x000fe200003409cc */
[----:B------:R-:W-:Y:S02]  /*5970*/  PRMT R203, R204, 0x7632, R203 ;  /* 0x00007632cccb7816 */ /* 0x000fe400000000cb */
[----:B------:R-:W-:Y:S02]  /*5980*/  LOP3.LUT R80, R70, 0xffff, RZ, 0xc0, !PT ;  /* 0x0000ffff46507812 */ /* 0x000fe400078ec0ff */
[----:B------:R-:W-:Y:S01]  /*5990*/  SHF.R.U32.HI R133, RZ, 0x10, R70 ;  /* 0x00000010ff857819 */ /* 0x000fe20000011646 */
[----:B------:R-:W-:Y:S01]  /*59a0*/  MUFU.EX2 R216, R216 ;  /* 0x000000d800d87308 */ /* 0x000fe20000000800 */
[----:B-1----:R-:W-:-:S02]  /*59b0*/  PRMT R102, R202, 0x5410, R201 ;  /* 0x00005410ca667816 */ /* 0x002fc400000000c9 */
[----:B------:R-:W-:Y:S01]  /*59c0*/  @!P2 PRMT R202, R63, 0x5410, RZ ;  /* 0x000054103fcaa816 */ /* 0x000fe200000000ff */
[----:B------:R-:W-:Y:S01]  /*59d0*/  @!P3 HFMA2.BF16_V2 R59, -RZ.H0_H0, RZ.H0_H0, -R203.H0_H0 ;  /* 0x200000ffff3bb231 */ /* 0x000fe200003409cb */
[----:B------:R-:W-:Y:S02]  /*59e0*/  LOP3.LUT R63, R153, 0xffff, RZ, 0xc0, !PT ;  /* 0x0000ffff993f7812 */ /* 0x000fe400078ec0ff */
[----:B------:R-:W-:Y:S01]  /*59f0*/  ISETP.GE.U32.AND P2, PT, R6, R65, PT ;  /* 0x000000410600720c */ /* 0x000fe20003f46070 */
[----:B------:R-:W-:Y:S01]  /*5a00*/  MUFU.EX2 R215, R215 ;  /* 0x000000d700d77308 */ /* 0x000fe20000000800 */
[----:B------:R-:W-:Y:S02]  /*5a10*/  @!P5 PRMT R201, R62, 0x5410, RZ ;  /* 0x000054103ec9d816 */ /* 0x000fe400000000ff */
[----:B------:R-:W-:Y:S02]  /*5a20*/  SHF.R.U32.HI R63, RZ, 0x8, R63 ;  /* 0x00000008ff3f7819 */ /* 0x000fe4000001163f */
[----:B------:R-:W-:Y:S01]  /*5a30*/  ISETP.GE.U32.AND P5, PT, R6, R91, PT ;  /* 0x0000005b0600720c */ /* 0x000fe20003fa6070 */
[----:B------:R-:W-:Y:S01]  /*5a40*/  FFMA.FTZ R91, R100, c[0x0][0x23c], -R161 ;  /* 0x00008f00645b7a23 */ /* 0x000fe200000108a1 */
[----:B------:R-:W-:Y:S01]  /*5a50*/  PRMT R100, R204, 0x5410, R203 ;  /* 0x00005410cc647816 */ /* 0x000fe200000000cb */
[----:B------:R-:W-:Y:S01]  /*5a60*/  MUFU.EX2 R206, R206 ;  /* 0x000000ce00ce7308 */ /* 0x000fe20000000800 */
[----:B------:R-:W-:-:S02]  /*5a70*/  LOP3.LUT R63, R63, 0xffff, RZ, 0xc0, !PT ;  /* 0x0000ffff3f3f7812 */ /* 0x000fc400078ec0ff */
[----:B------:R-:W-:Y:S01]  /*5a80*/  @!P1 PRMT R204, R38, 0x5410, RZ ;  /* 0x0000541026cc9816 */ /* 0x000fe200000000ff */
[----:B------:R-:W-:Y:S01]  /*5a90*/  FFMA.FTZ R38, R116, c[0x0][0x23c], -R161 ;  /* 0x00008f0074267a23 */ /* 0x000fe200000108a1 */
[C---:B--2---:R-:W-:Y:S01]  /*5aa0*/  F2FP.BF16.PACK_AB R198, R39.reuse, R156 ;  /* 0x0000009c27c6723e */ /* 0x044fe200000010ff */
[----:B------:R-:W-:Y:S01]  /*5ab0*/  FADD.FTZ R156, R156, R143 ;  /* 0x0000008f9c9c7221 */ /* 0x000fe20000010000 */
[----:B------:R-:W-:Y:S01]  /*5ac0*/  ISETP.GE.U32.AND P1, PT, R6, R63, PT ;  /* 0x0000003f0600720c */ /* 0x000fe20003f26070 */
[----:B------:R-:W-:Y:S01]  /*5ad0*/  MUFU.EX2 R91, R91 ;  /* 0x0000005b005b7308 */ /* 0x000fe20000000800 */
[----:B------:R-:W-:Y:S01]  /*5ae0*/  SHF.R.U32.HI R62, RZ, 0x10, R153 ;  /* 0x00000010ff3e7819 */ /* 0x000fe20000011699 */
[----:B------:R-:W-:Y:S01]  /*5af0*/  @!P2 HFMA2.BF16_V2 R23, -RZ.H0_H0, RZ.H0_H0, -R198.H0_H0 ;  /* 0x200000ffff17a231 */ /* 0x000fe200003409c6 */
[----:B------:R-:W-:Y:S01]  /*5b00*/  PRMT R197, R198, 0x7632, R197 ;  /* 0x00007632c6c57816 */ /* 0x000fe200000000c5 */
[----:B------:R-:W-:Y:S01]  /*5b10*/  FADD.FTZ R156, R39, R156 ;  /* 0x0000009c279c7221 */ /* 0x000fe20000010000 */
[----:B------:R-:W-:-:S02]  /*5b20*/  @!P3 PRMT R203, R59, 0x5410, RZ ;  /* 0x000054103bcbb816 */ /* 0x000fc400000000ff */
[----:B------:R-:W-:Y:S01]  /*5b30*/  LOP3.LUT R59, R62, 0xff, RZ, 0xc0, !PT ;  /* 0x000000ff3e3b7812 */ /* 0x000fe200078ec0ff */
[----:B------:R-:W1:Y:S01]  /*5b40*/  MUFU.EX2 R38, R38 ;  /* 0x0000002600267308 */ /* 0x000e620000000800 */
[----:B------:R-:W-:Y:S02]  /*5b50*/  PRMT R116, R198, 0x5410, R197 ;  /* 0x00005410c6747816 */ /* 0x000fe400000000c5 */
[----:B------:R-:W-:Y:S01]  /*5b60*/  @!P2 PRMT R198, R23, 0x5410, RZ ;  /* 0x0000541017c6a816 */ /* 0x000fe200000000ff */
[----:B------:R-:W-:Y:S01]  /*5b70*/  FFMA.FTZ R23, R117, c[0x0][0x23c], -R160 ;  /* 0x00008f0075177a23 */ /* 0x000fe200000108a0 */
[----:B------:R-:W-:Y:S01]  /*5b80*/  ISETP.GE.U32.AND P2, PT, R6, R59, PT ;  /* 0x0000003b0600720c */ /* 0x000fe20003f46070 */
[----:B------:R-:W-:Y:S01]  /*5b90*/  @!P1 HFMA2.BF16_V2 R58, -RZ.H0_H0, RZ.H0_H0, -R197.H0_H0 ;  /* 0x200000ffff3a9231 */ /* 0x000fe200003409c5 */
[----:B------:R-:W-:Y:S01]  /*5ba0*/  SHF.R.U32.HI R153, RZ, 0x18, R153 ;  /* 0x00000018ff997819 */ /* 0x000fe20000011699 */
[----:B------:R-:W-:Y:S01]  /*5bb0*/  MUFU.EX2 R205, R205 ;  /* 0x000000cd00cd7308 */ /* 0x000fe20000000800 */
[----:B------:R-:W-:-:S02]  /*5bc0*/  LOP3.LUT R59, R69, UR5, R168, 0x96, !PT ;  /* 0x00000005453b7c12 */ /* 0x000fc4000f8e96a8 */
[----:B------:R-:W-:Y:S02]  /*5bd0*/  @!P1 PRMT R197, R58, 0x5410, RZ ;  /* 0x000054103ac59816 */ /* 0x000fe400000000ff */
[----:B------:R-:W-:Y:S02]  /*5be0*/  ISETP.GE.U32.AND P1, PT, R6, R153, PT ;  /* 0x000000990600720c */ /* 0x000fe40003f26070 */
[----:B------:R-:W-:Y:S01]  /*5bf0*/  LOP3.LUT R160, R68, 0xffff, RZ, 0xc0, !PT ;  /* 0x0000ffff44a07812 */ /* 0x000fe200078ec0ff */
[----:B------:R-:W2:Y:S01]  /*5c00*/  MUFU.EX2 R23, R23 ;  /* 0x0000001700177308 */ /* 0x000ea20000000800 */
[----:B-1----:R-:W-:Y:S02]  /*5c10*/  F2FP.BF16.PACK_AB R200, R38, R91 ;  /* 0x0000005b26c8723e */ /* 0x002fe400000010ff */
[----:B------:R-:W-:Y:S02]  /*5c20*/  LOP3.LUT R69, R162, 0xff, RZ, 0xc0, !PT ;  /* 0x000000ffa2457812 */ /* 0x000fe400078ec0ff */
[----:B------:R-:W-:Y:S01]  /*5c30*/  PRMT R199, R200, 0x7632, R199 ;  /* 0x00007632c8c77816 */ /* 0x000fe200000000c7 */
[----:B------:R-:W-:Y:S01]  /*5c40*/  @!P2 HFMA2.BF16_V2 R57, -RZ.H0_H0, RZ.H0_H0, -R200.H0_H0 ;  /* 0x200000ffff39a231 */ /* 0x000fe200003409c8 */
[----:B------:R-:W-:Y:S01]  /*5c50*/  ISETP.GE.U32.AND P3, PT, R6, R83, PT ;  /* 0x000000530600720c */ /* 0x000fe20003f66070 */
[----:B------:R-:W-:Y:S01]  /*5c60*/  MUFU.EX2 R214, R214 ;  /* 0x000000d600d67308 */ /* 0x000fe20000000800 */
[----:B------:R-:W-:Y:S01]  /*5c70*/  PRMT R117, R200, 0x5410, R199 ;  /* 0x00005410c8757816 */ /* 0x000fe200000000c7 */
[----:B------:R-:W-:Y:S01]  /*5c80*/  @!P1 HFMA2.BF16_V2 R56, -RZ.H0_H0, RZ.H0_H0, -R199.H0_H0 ;  /* 0x200000ffff389231 */ /* 0x000fe200003409c7 */
[----:B------:R-:W-:-:S02]  /*5c90*/  @!P2 PRMT R200, R57, 0x5410, RZ ;  /* 0x0000541039c8a816 */ /* 0x000fc400000000ff */
[----:B------:R-:W-:Y:S01]  /*5ca0*/  SHF.R.U32.HI R57, RZ, 0x8, R142 ;  /* 0x00000008ff397819 */ /* 0x000fe2000001168e */
[--C-:B------:R-:W-:Y:S01]  /*5cb0*/  FFMA.FTZ R142, R130, c[0x0][0x23c], -R35.reuse ;  /* 0x00008f00828e7a23 */ /* 0x100fe20000010823 */
[----:B------:R-:W-:Y:S01]  /*5cc0*/  LOP3.LUT R83, R71, UR4, R170, 0x96, !PT ;  /* 0x0000000447537c12 */ /* 0x000fe2000f8e96aa */
[--C-:B------:R-:W-:Y:S01]  /*5cd0*/  FFMA.FTZ R71, R137, c[0x0][0x23c], -R35.reuse ;  /* 0x00008f0089477a23 */ /* 0x100fe20000010823 */
[----:B------:R-:W-:Y:S01]  /*5ce0*/  LOP3.LUT R65, R70, 0xff, RZ, 0xc0, !PT ;  /* 0x000000ff46417812 */ /* 0x000fe200078ec0ff */
[----:B------:R-:W-:Y:S01]  /*5cf0*/  MUFU.EX2 R207, R207 ;  /* 0x000000cf00cf7308 */ /* 0x000fe20000000800 */
[----:B------:R-:W-:Y:S01]  /*5d00*/  SHF.R.U32.HI R63, RZ, 0x18, R70 ;  /* 0x00000018ff3f7819 */ /* 0x000fe20000011646 */
[----:B------:R-:W-:Y:S01]  /*5d10*/  FFMA.FTZ R70, R118, c[0x0][0x23c], -R35 ;  /* 0x00008f0076467a23 */ /* 0x000fe20000010823 */
[----:B------:R-:W-:Y:S02]  /*5d20*/  LOP3.LUT R155, R68, 0xff, RZ, 0xc0, !PT ;  /* 0x000000ff449b7812 */ /* 0x000fe400078ec0ff */
[----:B------:R-:W-:-:S02]  /*5d30*/  SHF.R.U32.HI R153, RZ, 0x10, R68 ;  /* 0x00000010ff997819 */ /* 0x000fc40000011644 */
[----:B------:R-:W-:Y:S01]  /*5d40*/  SHF.R.U32.HI R58, RZ, 0x18, R68 ;  /* 0x00000018ff3a7819 */ /* 0x000fe20000011644 */
[----:B------:R-:W-:Y:S01]  /*5d50*/  MUFU.EX2 R71, R71 ;  /* 0x0000004700477308 */ /* 0x000fe20000000800 */
[----:B------:R-:W-:Y:S01]  /*5d60*/  ISETP.GE.U32.AND P2, PT, R6, R69, PT ;  /* 0x000000450600720c */ /* 0x000fe20003f46070 */
[----:B------:R-:W-:Y:S01]  /*5d70*/  IMAD.WIDE.U32 R68, R158, -0x326172a9, RZ ;  /* 0xcd9e8d579e447825 */ /* 0x000fe200078e00ff */
[----:B--2---:R-:W-:Y:S02]  /*5d80*/  F2FP.BF16.PACK_AB R194, R84, R23 ;  /* 0x0000001754c2723e */ /* 0x004fe400000010ff */
[----:B------:R-:W-:Y:S01]  /*5d90*/  LOP3.LUT R57, R57, 0xffff, RZ, 0xc0, !PT ;  /* 0x0000ffff39397812 */ /* 0x000fe200078ec0ff */
[----:B------:R-:W-:Y:S01]  /*5da0*/  FFMA.FTZ R158, R121, c[0x0][0x23c], -R34 ;  /* 0x00008f00799e7a23 */ /* 0x000fe20000010822 */
[----:B------:R-:W-:Y:S01]  /*5db0*/  @!P1 PRMT R199, R56, 0x5410, RZ ;  /* 0x0000541038c79816 */ /* 0x000fe200000000ff */
[----:B------:R-:W-:Y:S01]  /*5dc0*/  @!P4 HFMA2.BF16_V2 R51, -RZ.H0_H0, RZ.H0_H0, -R194.H0_H0 ;  /* 0x200000ffff33c231 */ /* 0x000fe200003409c2 */
[----:B------:R-:W-:Y:S01]  /*5dd0*/  ISETP.GE.U32.AND P1, PT, R6, R57, PT ;  /* 0x000000390600720c */ /* 0x000fe20003f26070 */
[----:B------:R-:W1:Y:S01]  /*5de0*/  MUFU.EX2 R70, R70 ;  /* 0x0000004600467308 */ /* 0x000e620000000800 */
[----:B------:R-:W-:-:S02]  /*5df0*/  PRMT R193, R194, 0x7632, R193 ;  /* 0x00007632c2c17816 */ /* 0x000fc400000000c1 */
[----:B------:R-:W-:Y:S02]  /*5e00*/  LOP3.LUT R166, R69, UR5, R166, 0x96, !PT ;  /* 0x0000000545a67c12 */ /* 0x000fe4000f8e96a6 */
[----:B------:R-:W-:Y:S02]  /*5e10*/  PRMT R118, R194, 0x5410, R193 ;  /* 0x00005410c2767816 */ /* 0x000fe400000000c1 */
[----:B------:R-:W-:Y:S01]  /*5e20*/  @!P4 PRMT R194, R51, 0x5410, RZ ;  /* 0x0000541033c2c816 */ /* 0x000fe200000000ff */
[----:B------:R-:W-:Y:S01]  /*5e30*/  MUFU.EX2 R158, R158 ;  /* 0x0000009e009e7308 */ /* 0x000fe20000000800 */
[C---:B------:R-:W-:Y:S02]  /*5e40*/  LOP3.LUT R89, R166.reuse, 0xff, RZ, 0xc0, !PT ;  /* 0x000000ffa6597812 */ /* 0x040fe400078ec0ff */
[----:B------:R-:W-:Y:S01]  /*5e50*/  LOP3.LUT R51, R166, 0xffff, RZ, 0xc0, !PT ;  /* 0x0000ffffa6337812 */ /* 0x000fe200078ec0ff */
[----:B------:R-:W-:Y:S01]  /*5e60*/  @!P1 HFMA2.BF16_V2 R50, -RZ.H0_H0, RZ.H0_H0, -R193.H0_H0 ;  /* 0x200000ffff329231 */ /* 0x000fe200003409c1 */
[----:B------:R-:W-:Y:S01]  /*5e70*/  ISETP.GE.U32.AND P4, PT, R6, R89, PT ;  /* 0x000000590600720c */ /* 0x000fe20003f86070 */
[----:B------:R-:W-:Y:S01]  /*5e80*/  FFMA.FTZ R89, R134, c[0x0][0x23c], -R35 ;  /* 0x00008f0086597a23 */ /* 0x000fe20000010823 */
[----:B------:R-:W-:Y:S01]  /*5e90*/  SHF.R.U32.HI R51, RZ, 0x8, R51 ;  /* 0x00000008ff337819 */ /* 0x000fe20000011633 */
[----:B------:R-:W-:Y:S01]  /*5ea0*/  MUFU.EX2 R142, R142 ;  /* 0x0000008e008e7308 */ /* 0x000fe20000000800 */
[----:B------:R-:W-:-:S02]  /*5eb0*/  F2FP.BF16.PACK_AB R196, R247, R90 ;  /* 0x0000005af7c4723e */ /* 0x000fc400000010ff */
[----:B------:R-:W-:Y:S02]  /*5ec0*/  LOP3.LUT R51, R51, 0xffff, RZ, 0xc0, !PT ;  /* 0x0000ffff33337812 */ /* 0x000fe400078ec0ff */
[C---:B------:R-:W-:Y:S01]  /*5ed0*/  LOP3.LUT R87, R68.reuse, 0xff, RZ, 0xc0, !PT ;  /* 0x000000ff44577812 */ /* 0x040fe200078ec0ff */
[----:B------:R-:W-:Y:S01]  /*5ee0*/  @!P2 HFMA2.BF16_V2 R49, -RZ.H0_H0, RZ.H0_H0, -R196.H0_H0 ;  /* 0x200000ffff31a231 */ /* 0x000fe200003409c4 */
[----:B------:R-:W-:Y:S01]  /*5ef0*/  LOP3.LUT R62, R68, 0xffff, RZ, 0xc0, !PT ;  /* 0x0000ffff443e7812 */ /* 0x000fe200078ec0ff */
[----:B------:R-:W-:Y:S01]  /*5f00*/  FFMA.FTZ R69, R120, c[0x0][0x23c], -R34 ;  /* 0x00008f0078457a23 */ /* 0x000fe20000010822 */
[--C-:B------:R-:W-:Y:S01]  /*5f10*/  SHF.R.U32.HI R56, RZ, 0x10, R68.reuse ;  /* 0x00000010ff387819 */ /* 0x100fe20000011644 */
[----:B------:R-:W-:Y:S01]  /*5f20*/  MUFU.EX2 R89, R89 ;  /* 0x0000005900597308 */ /* 0x000fe20000000800 */
[----:B------:R-:W-:Y:S01]  /*5f30*/  SHF.R.U32.HI R57, RZ, 0x18, R68 ;  /* 0x00000018ff397819 */ /* 0x000fe20000011644 */
[----:B------:R-:W-:Y:S01]  /*5f40*/  FFMA.FTZ R68, R111, c[0x0][0x23c], -R34 ;  /* 0x00008f006f447a23 */ /* 0x000fe20000010822 */
[----:B------:R-:W-:-:S02]  /*5f50*/  PRMT R195, R196, 0x7632, R195 ;  /* 0x00007632c4c37816 */ /* 0x000fc400000000c3 */
[----:B------:R-:W-:Y:S02]  /*5f60*/  @!P1 PRMT R193, R50, 0x5410, RZ ;  /* 0x0000541032c19816 */ /* 0x000fe400000000ff */
[----:B-1----:R-:W-:Y:S01]  /*5f70*/  F2FP.BF16.PACK_AB R111, R70, R71 ;  /* 0x00000047466f723e */ /* 0x002fe200000010ff */
[----:B------:R-:W-:Y:S01]  /*5f80*/  @!P6 HFMA2.BF16_V2 R48, -RZ.H0_H0, RZ.H0_H0, -R195.H0_H0 ;  /* 0x200000ffff30e231 */ /* 0x000fe200003409c3 */
[----:B------:R-:W-:Y:S01]  /*5f90*/  ISETP.GE.U32.AND P1, PT, R6, R51, PT ;  /* 0x000000330600720c */ /* 0x000fe20003f26070 */
[----:B------:R-:W-:Y:S01]  /*5fa0*/  MUFU.EX2 R69, R69 ;  /* 0x0000004500457308 */ /* 0x000fe20000000800 */
[----:B------:R-:W-:Y:S01]  /*5fb0*/  PRMT R120, R196, 0x5410, R195 ;  /* 0x00005410c4787816 */ /* 0x000fe200000000c3 */
[----:B------:R-:W-:Y:S01]  /*5fc0*/  @!P4 HFMA2.BF16_V2 R47, -RZ.H0_H0, RZ.H0_H0, -R111.H0_H0 ;  /* 0x200000ffff2fc231 */ /* 0x000fe2000034096f */
[----:B------:R-:W-:Y:S02]  /*5fd0*/  @!P2 PRMT R196, R49, 0x5410, RZ ;  /* 0x0000541031c4a816 */ /* 0x000fe400000000ff */
[----:B------:R-:W-:-:S02]  /*5fe0*/  SHF.R.U32.HI R49, RZ, 0x10, R166 ;  /* 0x00000010ff317819 */ /* 0x000fc400000116a6 */
[----:B------:R-:W-:Y:S01]  /*5ff0*/  PRMT R110, R111, 0x7632, R110 ;  /* 0x000076326f6e7816 */ /* 0x000fe2000000006e */
[----:B------:R-:W1:Y:S01]  /*6000*/  MUFU.EX2 R68, R68 ;  /* 0x0000004400447308 */ /* 0x000e620000000800 */
[----:B------:R-:W-:Y:S02]  /*6010*/  @!P6 PRMT R195, R48, 0x5410, RZ ;  /* 0x0000541030c3e816 */ /* 0x000fe400000000ff */
[----:B------:R-:W-:Y:S01]  /*6020*/  LOP3.LUT R49, R49, 0xff, RZ, 0xc0, !PT ;  /* 0x000000ff31317812 */ /* 0x000fe200078ec0ff */
[----:B------:R-:W-:Y:S01]  /*6030*/  @!P1 HFMA2.BF16_V2 R46, -RZ.H0_H0, RZ.H0_H0, -R110.H0_H0 ;  /* 0x200000ffff2e9231 */ /* 0x000fe2000034096e */
[----:B------:R-:W-:Y:S02]  /*6040*/  PRMT R48, R111, 0x5410, R110 ;  /* 0x000054106f307816 */ /* 0x000fe4000000006e */
[----:B------:R-:W-:Y:S01]  /*6050*/  @!P4 PRMT R111, R47, 0x5410, RZ ;  /* 0x000054102f6fc816 */ /* 0x000fe200000000ff */
[----:B------:R-:W-:Y:S01]  /*6060*/  MUFU.EX2 R232, R232 ;  /* 0x000000e800e87308 */ /* 0x000fe20000000800 */
[----:B------:R-:W-:-:S02]  /*6070*/  SHF.R.U32.HI R47, RZ, 0x18, R166 ;  /* 0x00000018ff2f7819 */ /* 0x000fc400000116a6 */
[----:B------:R-:W-:Y:S02]  /*6080*/  SHF.R.U32.HI R62, RZ, 0x8, R62 ;  /* 0x00000008ff3e7819 */ /* 0x000fe4000001163e */
[C---:B------:R-:W-:Y:S02]  /*6090*/  ISETP.GE.U32.AND P6, PT, R6.reuse, R49, PT ;  /* 0x000000310600720c */ /* 0x040fe40003fc6070 */
[----:B------:R-:W-:Y:S01]  /*60a0*/  ISETP.GE.U32.AND P4, PT, R6, R47, PT ;  /* 0x0000002f0600720c */ /* 0x000fe20003f86070 */
[----:B------:R-:W-:Y:S01]  /*60b0*/  MUFU.EX2 R233, R233 ;  /* 0x000000e900e97308 */ /* 0x000fe20000000800 */
[----:B------:R-:W-:Y:S02]  /*60c0*/  LOP3.LUT R47, R62, 0xffff, RZ, 0xc0, !PT ;  /* 0x0000ffff3e2f7812 */ /* 0x000fe400078ec0ff */
[----:B------:R-:W-:Y:S02]  /*60d0*/  @!P1 PRMT R110, R46, 0x5410, RZ ;  /* 0x000054102e6e9816 */ /* 0x000fe400000000ff */
[----:B------:R-:W-:-:S02]  /*60e0*/  ISETP.GE.U32.AND P1, PT, R6, R47, PT ;  /* 0x0000002f0600720c */ /* 0x000fc40003f26070 */
[----:B-1----:R-:W-:Y:S01]  /*60f0*/  F2FP.BF16.PACK_AB R176, R68, R69 ;  /* 0x0000004544b0723e */ /* 0x002fe200000010ff */
[----:B------:R-:W-:Y:S01]  /*6100*/  MUFU.EX2 R234, R234 ;  /* 0x000000ea00ea7308 */ /* 0x000fe20000000800 */
[----:B------:R-:W-:Y:S01]  /*6110*/  ISETP.GE.U32.AND P2, PT, R6, R87, PT ;  /* 0x000000570600720c */ /* 0x000fe20003f46070 */
[----:B------:R-:W-:Y:S01]  /*6120*/  FFMA.FTZ R87, R119, c[0x0][0x23c], -R34 ;  /* 0x00008f0077577a23 */ /* 0x000fe20000010822 */
[----:B------:R-:W-:Y:S01]  /*6130*/  F2FP.BF16.PACK_AB R172, R89, R240 ;  /* 0x000000f059ac723e */ /* 0x000fe200000010ff */
[----:B------:R-:W-:Y:S01]  /*6140*/  @!P6 HFMA2.BF16_V2 R45, -RZ.H0_H0, RZ.H0_H0, -R176.H0_H0 ;  /* 0x200000ffff2de231 */ /* 0x000fe200003409b0 */
[----:B------:R-:W-:Y:S02]  /*6150*/  PRMT R175, R176, 0x7632, R175 ;  /* 0x00007632b0af7816 */ /* 0x000fe400000000af */
[----:B------:R-:W-:Y:S01]  /*6160*/  PRMT R171, R172, 0x7632, R171 ;  /* 0x00007632acab7816 */ /* 0x000fe200000000ab */
[----:B------:R-:W1:Y:S01]  /*6170*/  MUFU.EX2 R87, R87 ;  /* 0x0000005700577308 */ /* 0x000e620000000800 */
[----:B------:R-:W-:Y:S01]  /*6180*/  PRMT R46, R176, 0x5410, R175 ;  /* 0x00005410b02e7816 */ /* 0x000fe200000000af */
[----:B------:R-:W-:Y:S01]  /*6190*/  @!P4 HFMA2.BF16_V2 R37, -RZ.H0_H0, RZ.H0_H0, -R175.H0_H0 ;  /* 0x200000ffff25c231 */ /* 0x000fe200003409af */
[----:B------:R-:W-:Y:S01]  /*61a0*/  @!P6 PRMT R176, R45, 0x5410, RZ ;  /* 0x000054102db0e816 */ /* 0x000fe200000000ff */
[----:B------:R-:W-:Y:S01]  /*61b0*/  @!P1 HFMA2.BF16_V2 R21, -RZ.H0_H0, RZ.H0_H0, -R171.H0_H0 ;  /* 0x200000ffff159231 */ /* 0x000fe200003409ab */
[----:B------:R-:W-:Y:S01]  /*61c0*/  LOP3.LUT R45, R56, 0xff, RZ, 0xc0, !PT ;  /* 0x000000ff382d7812 */ /* 0x000fe200078ec0ff */
[----:B------:R-:W-:Y:S01]  /*61d0*/  @!P2 HFMA2.BF16_V2 R44, -RZ.H0_H0, RZ.H0_H0, -R172.H0_H0 ;  /* 0x200000ffff2ca231 */ /* 0x000fe200003409ac */
[----:B------:R-:W-:Y:S01]  /*61e0*/  @!P4 PRMT R175, R37, 0x5410, RZ ;  /* 0x0000541025afc816 */ /* 0x000fe200000000ff */
[----:B------:R-:W-:Y:S01]  /*61f0*/  MUFU.EX2 R237, R237 ;  /* 0x000000ed00ed7308 */ /* 0x000fe20000000800 */
[----:B------:R-:W-:-:S02]  /*6200*/  ISETP.GE.U32.AND P4, PT, R6, R45, PT ;  /* 0x0000002d0600720c */ /* 0x000fc40003f86070 */
[----:B------:R-:W-:Y:S02]  /*6210*/  PRMT R45, R172, 0x5410, R171 ;  /* 0x00005410ac2d7816 */ /* 0x000fe400000000ab */
[----:B------:R-:W-:Y:S01]  /*6220*/  @!P1 PRMT R171, R21, 0x5410, RZ ;  /* 0x0000541015ab9816 */ /* 0x000fe200000000ff */
[----:B------:R-:W-:Y:S01]  /*6230*/  FFMA.FTZ R21, R113, c[0x0][0x23c], -R34 ;  /* 0x00008f0071157a23 */ /* 0x000fe20000010822 */
[----:B------:R-:W-:Y:S01]  /*6240*/  @!P2 PRMT R172, R44, 0x5410, RZ ;  /* 0x000054102caca816 */ /* 0x000fe200000000ff */
[----:B------:R-:W2:Y:S01]  /*6250*/  MUFU.EX2 R37, R128 ;  /* 0x0000008000257308 */ /* 0x000ea20000000800 */
[----:B------:R-:W-:Y:S01]  /*6260*/  ISETP.GE.U32.AND P2, PT, R6, R57, PT ;  /* 0x000000390600720c */ /* 0x000fe20003f46070 */
[----:B------:R-:W-:Y:S01]  /*6270*/  IMAD.WIDE.U32 R56, R88, -0x326172a9, RZ ;  /* 0xcd9e8d5758387825 */ /* 0x000fe200078e00ff */
[----:B-1----:R-:W-:Y:S02]  /*6280*/  F2FP.BF16.PACK_AB R174, R87, R158 ;  /* 0x0000009e57ae723e */ /* 0x002fe400000010ff */
[----:B------:R-:W-:Y:S01]  /*6290*/  SHF.R.U32.HI R49, RZ, 0x10, R151 ;  /* 0x00000010ff317819 */ /* 0x000fe20000011697 */
[----:B------:R-:W-:Y:S01]  /*62a0*/  FFMA.FTZ R88, R114, c[0x0][0x23c], -R35 ;  /* 0x00008f0072587a23 */ /* 0x000fe20000010823 */
[----:B------:R-:W-:Y:S01]  /*62b0*/  LOP3.LUT R47, R151, 0xff, RZ, 0xc0, !PT ;  /* 0x000000ff972f7812 */ /* 0x000fe200078ec0ff */
[----:B------:R-:W1:Y:S01]  /*62c0*/  MUFU.EX2 R21, R21 ;  /* 0x0000001500157308 */ /* 0x000e620000000800 */
[----:B------:R-:W-:Y:S01]  /*62d0*/  PRMT R173, R174, 0x7632, R173 ;  /* 0x00007632aead7816 */ /* 0x000fe200000000ad */
[----:B------:R-:W-:Y:S01]  /*62e0*/  @!P4 HFMA2.BF16_V2 R42, -RZ.H0_H0, RZ.H0_H0, -R174.H0_H0 ;  /* 0x200000ffff2ac231 */ /* 0x000fe200003409ae */
[----:B------:R-:W-:-:S02]  /*62f0*/  LOP3.LUT R49, R49, 0xff, RZ, 0xc0, !PT ;  /* 0x000000ff31317812 */ /* 0x000fc400078ec0ff */
[C---:B------:R-:W-:Y:S01]  /*6300*/  ISETP.GE.U32.AND P6, PT, R6.reuse, R47, PT ;  /* 0x0000002f0600720c */ /* 0x040fe20003fc6070 */
[----:B------:R-:W-:Y:S01]  /*6310*/  @!P2 HFMA2.BF16_V2 R41, -RZ.H0_H0, RZ.H0_H0, -R173.H0_H0 ;  /* 0x200000ffff29a231 */ /* 0x000fe200003409ad */
[----:B------:R-:W-:Y:S01]  /*6320*/  ISETP.GE.U32.AND P1, PT, R6, R49, PT ;  /* 0x000000310600720c */ /* 0x000fe20003f26070 */
[----:B------:R-:W3:Y:S01]  /*6330*/  MUFU.EX2 R88, R88 ;  /* 0x0000005800587308 */ /* 0x000ee20000000800 */
[----:B------:R-:W-:Y:S02]  /*6340*/  LOP3.LUT R47, R151, 0xffff, RZ, 0xc0, !PT ;  /* 0x0000ffff972f7812 */ /* 0x000fe400078ec0ff */
[----:B------:R-:W-:Y:S02]  /*6350*/  SHF.R.U32.HI R151, RZ, 0x18, R151 ;  /* 0x00000018ff977819 */ /* 0x000fe40000011697 */
[----:B------:R-:W-:Y:S02]  /*6360*/  PRMT R44, R174, 0x5410, R173 ;  /* 0x00005410ae2c7816 */ /* 0x000fe400000000ad */
[----:B--2---:R-:W-:-:S02]  /*6370*/  F2FP.BF16.PACK_AB R168, R37, R142 ;  /* 0x0000008e25a8723e */ /* 0x004fc400000010ff */
[----:B------:R-:W-:Y:S02]  /*6380*/  @!P2 PRMT R173, R41, 0x5410, RZ ;  /* 0x0000541029ada816 */ /* 0x000fe400000000ff */
[----:B------:R-:W-:Y:S01]  /*6390*/  ISETP.GE.U32.AND P2, PT, R6, R151, PT ;  /* 0x000000970600720c */ /* 0x000fe20003f46070 */
[----:B------:R-:W-:Y:S01]  /*63a0*/  @!P6 HFMA2.BF16_V2 R40, -RZ.H0_H0, RZ.H0_H0, -R168.H0_H0 ;  /* 0x200000ffff28e231 */ /* 0x000fe200003409a8 */
[----:B-1----:R-:W-:Y:S02]  /*63b0*/  F2FP.BF16.PACK_AB R170, R21, R140 ;  /* 0x0000008c15aa723e */ /* 0x002fe400000010ff */
[----:B------:R-:W-:Y:S02]  /*63c0*/  SHF.R.U32.HI R47, RZ, 0x8, R47 ;  /* 0x00000008ff2f7819 */ /* 0x000fe4000001162f */
[----:B------:R-:W-:Y:S01]  /*63d0*/  PRMT R167, R168, 0x7632, R167 ;  /* 0x00007632a8a77816 */ /* 0x000fe200000000a7 */
[----:B------:R-:W-:Y:S01]  /*63e0*/  @!P1 HFMA2.BF16_V2 R22, -RZ.H0_H0, RZ.H0_H0, -R170.H0_H0 ;  /* 0x200000ffff169231 */ /* 0x000fe200003409aa */
[----:B------:R-:W-:-:S02]  /*63f0*/  LOP3.LUT R47, R47, 0xffff, RZ, 0xc0, !PT ;  /* 0x0000ffff2f2f7812 */ /* 0x000fc400078ec0ff */
[----:B------:R-:W-:Y:S02]  /*6400*/  PRMT R169, R170, 0x7632, R169 ;  /* 0x00007632aaa97816 */ /* 0x000fe400000000a9 */
[----:B------:R-:W-:Y:S02]  /*6410*/  PRMT R41, R168, 0x5410, R167 ;  /* 0x00005410a8297816 */ /* 0x000fe400000000a7 */
[----:B------:R-:W-:Y:S01]  /*6420*/  @!P4 PRMT R174, R42, 0x5410, RZ ;  /* 0x000054102aaec816 */ /* 0x000fe200000000ff */
[----:B------:R-:W-:Y:S01]  /*6430*/  @!P2 HFMA2.BF16_V2 R29, -RZ.H0_H0, RZ.H0_H0, -R169.H0_H0 ;  /* 0x200000ffff1da231 */ /* 0x000fe200003409a9 */
[----:B------:R-:W-:Y:S02]  /*6440*/  @!P6 PRMT R168, R40, 0x5410, RZ ;  /* 0x0000541028a8e816 */ /* 0x000fe400000000ff */
[----:B------:R-:W-:Y:S02]  /*6450*/  ISETP.GE.U32.AND P4, PT, R6, R47, PT ;  /* 0x0000002f0600720c */ /* 0x000fe40003f86070 */
[----:B------:R-:W-:-:S02]  /*6460*/  PRMT R40, R170, 0x5410, R169 ;  /* 0x00005410aa287816 */ /* 0x000fc400000000a9 */
[----:B------:R-:W-:Y:S02]  /*6470*/  @!P1 PRMT R170, R22, 0x5410, RZ ;  /* 0x0000541016aa9816 */ /* 0x000fe400000000ff */
[----:B------:R-:W-:Y:S02]  /*6480*/  SHF.R.U32.HI R47, RZ, 0x8, R146 ;  /* 0x00000008ff2f7819 */ /* 0x000fe40000011692 */
[----:B------:R-:W-:Y:S02]  /*6490*/  LOP3.LUT R22, R147, 0xff, RZ, 0xc0, !PT ;  /* 0x000000ff93167812 */ /* 0x000fe400078ec0ff */
[----:B------:R-:W-:Y:S02]  /*64a0*/  PRMT R146, R144, 0x5410, R47 ;  /* 0x0000541090927816 */ /* 0x000fe4000000002f */
[----:B------:R-:W-:Y:S01]  /*64b0*/  PRMT R144, R22, 0x5410, R139 ;  /* 0x0000541016907816 */ /* 0x000fe2000000008b */
[----:B------:R-:W-:Y:S01]  /*64c0*/  FFMA.FTZ R22, R67, c[0x0][0x23c], -R34 ;  /* 0x00008f0043167a23 */ /* 0x000fe20000010822 */
[----:B------:R-:W-:Y:S01]  /*64d0*/  SHF.R.U32.HI R122, RZ, 0x8, R135 ;  /* 0x00000008ff7a7819 */ /* 0x000fe20000011687 */
[----:B------:R-:W-:Y:S01]  /*64e0*/  @!P4 HFMA2.BF16_V2 R30, -RZ.H0_H0, RZ.H0_H0, -R167.H0_H0 ;  /* 0x200000ffff1ec231 */ /* 0x000fe200003409a7 */
[----:B------:R-:W-:-:S02]  /*64f0*/  @!P2 PRMT R169, R29, 0x5410, RZ ;  /* 0x000054101da9a816 */ /* 0x000fc400000000ff */
[----:B------:R-:W-:Y:S01]  /*6500*/  SHF.R.U32.HI R29, RZ, 0x8, R131 ;  /* 0x00000008ff1d7819 */ /* 0x000fe20000011683 */
[----:B------:R-:W-:Y:S01]  /*6510*/  MUFU.EX2 R22, R22 ;  /* 0x0000001600167308 */ /* 0x000fe20000000800 */
[----:B------:R-:W-:Y:S02]  /*6520*/  PRMT R122, R125, 0x5410, R122 ;  /* 0x000054107d7a7816 */ /* 0x000fe4000000007a */
[----:B---3--:R-:W-:Y:S02]  /*6530*/  F2FP.BF16.PACK_AB R67, R251, R88 ;  /* 0x00000058fb43723e */ /* 0x008fe400000010ff */
[----:B------:R-:W-:Y:S02]  /*6540*/  LOP3.LUT R29, R29, 0xffff, RZ, 0xc0, !PT ;  /* 0x0000ffff1d1d7812 */ /* 0x000fe400078ec0ff */
[----:B------:R-:W-:Y:S01]  /*6550*/  LOP3.LUT R149, R149, 0xff, RZ, 0xc0, !PT ;  /* 0x000000ff95957812 */ /* 0x000fe200078ec0ff */
[----:B------:R-:W1:Y:S01]  /*6560*/  MUFU.EX2 R125, R105 ;  /* 0x00000069007d7308 */ /* 0x000e620000000800 */
[----:B------:R-:W-:Y:S01]  /*6570*/  PRMT R66, R67, 0x7632, R66 ;  /* 0x0000763243427816 */ /* 0x000fe20000000042 */
[----:B------:R-:W-:Y:S01]  /*6580*/  @!P5 HFMA2.BF16_V2 R28, -RZ.H0_H0, RZ.H0_H0, -R67.H0_H0 ;  /* 0x200000ffff1cd231 */ /* 0x000fe20000340943 */
[----:B------:R-:W-:-:S02]  /*6590*/  ISETP.GE.U32.AND P2, PT, R6, R29, PT ;  /* 0x0000001d0600720c */ /* 0x000fc40003f46070 */
[----:B------:R-:W-:Y:S02]  /*65a0*/  LOP3.LUT R154, R57, UR5, R154, 0x96, !PT ;  /* 0x00000005399a7c12 */ /* 0x000fe4000f8e969a */
[----:B------:R-:W-:Y:S02]  /*65b0*/  ISETP.GE.U32.AND P6, PT, R6, R149, PT ;  /* 0x000000950600720c */ /* 0x000fe40003fc6070 */
[----:B------:R-:W-:Y:S02]  /*65c0*/  PRMT R42, R67, 0x5410, R66 ;  /* 0x00005410432a7816 */ /* 0x000fe40000000042 */
[----:B------:R-:W-:Y:S02]  /*65d0*/  @!P5 PRMT R67, R28, 0x5410, RZ ;  /* 0x000054101c43d816 */ /* 0x000fe400000000ff */
[C---:B------:R-:W-:Y:S02]  /*65e0*/  LOP3.LUT R28, R154.reuse, 0xffff, RZ, 0xc0, !PT ;  /* 0x0000ffff9a1c7812 */ /* 0x040fe400078ec0ff */
[----:B------:R-:W-:Y:S01]  /*65f0*/  LOP3.LUT R29, R154, 0xff, RZ, 0xc0, !PT ;  /* 0x000000ff9a1d7812 */ /* 0x000fe200078ec0ff */
[----:B------:R-:W-:Y:S01]  /*6600*/  @!P2 HFMA2.BF16_V2 R27, -RZ.H0_H0, RZ.H0_H0, -R66.H0_H0 ;  /* 0x200000ffff1ba231 */ /* 0x000fe20000340942 */
[----:B------:R-:W-:-:S02]  /*6610*/  SHF.R.U32.HI R28, RZ, 0x8, R28 ;  /* 0x00000008ff1c7819 */ /* 0x000fc4000001161c */
[----:B-1----:R-:W-:Y:S02]  /*6620*/  F2FP.BF16.PACK_AB R166, R125, R22 ;  /* 0x000000167da6723e */ /* 0x002fe400000010ff */
[----:B------:R-:W-:Y:S02]  /*6630*/  ISETP.GE.U32.AND P5, PT, R6, R29, PT ;  /* 0x0000001d0600720c */ /* 0x000fe40003fa6070 */
[----:B------:R-:W-:Y:S01]  /*6640*/  LOP3.LUT R29, R28, 0xffff, RZ, 0xc0, !PT ;  /* 0x0000ffff1c1d7812 */ /* 0x000fe200078ec0ff */
[----:B------:R-:W-:Y:S01]  /*6650*/  @!P6 HFMA2.BF16_V2 R26, -RZ.H0_H0, RZ.H0_H0, -R166.H0_H0 ;  /* 0x200000ffff1ae231 */ /* 0x000fe200003409a6 */
[----:B------:R-:W-:Y:S02]  /*6660*/  SHF.R.U32.HI R28, RZ, 0x10, R154 ;  /* 0x00000010ff1c7819 */ /* 0x000fe4000001169a */
[----:B------:R-:W-:Y:S02]  /*6670*/  PRMT R165, R166, 0x7632, R165 ;  /* 0x00007632a6a57816 */ /* 0x000fe400000000a5 */
[----:B------:R-:W-:-:S02]  /*6680*/  @!P2 PRMT R66, R27, 0x5410, RZ ;  /* 0x000054101b42a816 */ /* 0x000fc400000000ff */
[----:B------:R-:W-:Y:S01]  /*6690*/  ISETP.GE.U32.AND P2, PT, R6, R29, PT ;  /* 0x0000001d0600720c */ /* 0x000fe20003f46070 */
[----:B------:R-:W-:Y:S01]  /*66a0*/  @!P3 HFMA2.BF16_V2 R25, -RZ.H0_H0, RZ.H0_H0, -R165.H0_H0 ;  /* 0x200000ffff19b231 */ /* 0x000fe200003409a5 */
[----:B------:R-:W-:Y:S02]  /*66b0*/  LOP3.LUT R27, R28, 0xff, RZ, 0xc0, !PT ;  /* 0x000000ff1c1b7812 */ /* 0x000fe400078ec0ff */
[----:B------:R-:W-:Y:S02]  /*66c0*/  PRMT R47, R166, 0x5410, R165 ;  /* 0x00005410a62f7816 */ /* 0x000fe400000000a5 */
[----:B------:R-:W-:Y:S02]  /*66d0*/  ISETP.GE.U32.AND P1, PT, R6, R63, PT ;  /* 0x0000003f0600720c */ /* 0x000fe40003f26070 */
[----:B------:R-:W-:Y:S02]  /*66e0*/  @!P6 PRMT R166, R26, 0x5410, RZ ;  /* 0x000054101aa6e816 */ /* 0x000fe400000000ff */
[----:B------:R-:W-:-:S02]  /*66f0*/  @!P4 PRMT R167, R30, 0x5410, RZ ;  /* 0x000054101ea7c816 */ /* 0x000fc400000000ff */
[----:B------:R-:W-:Y:S02]  /*6700*/  F2FP.BF16.PACK_AB R63, R215, R216 ;  /* 0x000000d8d73f723e */ /* 0x000fe400000010ff */
[C---:B------:R-:W-:Y:S02]  /*6710*/  ISETP.GE.U32.AND P6, PT, R6.reuse, R27, PT ;  /* 0x0000001b0600720c */ /* 0x040fe40003fc6070 */
[----:B------:R-:W-:Y:S01]  /*6720*/  ISETP.GE.U32.AND P4, PT, R6, R65, PT ;  /* 0x000000410600720c */ /* 0x000fe20003f86070 */
[----:B------:R-:W-:Y:S01]  /*6730*/  IMAD.WIDE.U32 R64, R145, -0x326172a9, RZ ;  /* 0xcd9e8d5791407825 */ /* 0x000fe200078e00ff */
[----:B------:R-:W-:Y:S01]  /*6740*/  PRMT R62, R63, 0x7632, R62 ;  /* 0x000076323f3e7816 */ /* 0x000fe2000000003e */
[----:B------:R-:W-:Y:S01]  /*6750*/  @!P5 HFMA2.BF16_V2 R24, -RZ.H0_H0, RZ.H0_H0, -R63.H0_H0 ;  /* 0x200000ffff18d231 */ /* 0x000fe2000034093f */
[----:B------:R-:W-:Y:S02]  /*6760*/  SHF.R.U32.HI R27, RZ, 0x18, R154 ;  /* 0x00000018ff1b7819 */ /* 0x000fe4000001169a */
[----:B------:R-:W-:Y:S01]  /*6770*/  LOP3.LUT R152, R65, UR5, R152, 0x96, !PT ;  /* 0x0000000541987c12 */ /* 0x000fe2000f8e9698 */
[----:B------:R-:W-:Y:S01]  /*6780*/  @!P2 HFMA2.BF16_V2 R19, -RZ.H0_H0, RZ.H0_H0, -R62.H0_H0 ;  /* 0x200000ffff13a231 */ /* 0x000fe2000034093e */
[----:B------:R-:W-:-:S02]  /*6790*/  LOP3.LUT R119, R64, 0xffff, RZ, 0xc0, !PT ;  /* 0x0000ffff40777812 */ /* 0x000fc400078ec0ff */
[----:B------:R-:W-:Y:S02]  /*67a0*/  F2FP.BF16.PACK_AB R65, R205, R206 ;  /* 0x000000cecd41723e */ /* 0x000fe400000010ff */
[----:B------:R-:W-:Y:S02]  /*67b0*/  @!P3 PRMT R165, R25, 0x5410, RZ ;  /* 0x0000541019a5b816 */ /* 0x000fe400000000ff */
[----:B------:R-:W-:Y:S01]  /*67c0*/  ISETP.GE.U32.AND P3, PT, R6, R27, PT ;  /* 0x0000001b0600720c */ /* 0x000fe20003f66070 */
[----:B------:R-:W-:Y:S01]  /*67d0*/  @!P6 HFMA2.BF16_V2 R18, -RZ.H0_H0, RZ.H0_H0, -R65.H0_H0 ;  /* 0x200000ffff12e231 */ /* 0x000fe20000340941 */
[C---:B------:R-:W-:Y:S02]  /*67e0*/  LOP3.LUT R49, R56.reuse, 0xffff, RZ, 0xc0, !PT ;  /* 0x0000ffff38317812 */ /* 0x040fe400078ec0ff */
[----:B------:R-:W-:Y:S02]  /*67f0*/  LOP3.LUT R113, R56, 0xff, RZ, 0xc0, !PT ;  /* 0x000000ff38717812 */ /* 0x000fe400078ec0ff */
[----:B------:R-:W-:-:S02]  /*6800*/  SHF.R.U32.HI R50, RZ, 0x10, R56 ;  /* 0x00000010ff327819 */ /* 0x000fc40000011638 */
[----:B------:R-:W-:Y:S02]  /*6810*/  SHF.R.U32.HI R57, RZ, 0x18, R56 ;  /* 0x00000018ff397819 */ /* 0x000fe40000011638 */
[----:B------:R-:W-:Y:S02]  /*6820*/  LOP3.LUT R56, R64, 0xff, RZ, 0xc0, !PT ;  /* 0x000000ff40387812 */ /* 0x000fe400078ec0ff */
[--C-:B------:R-:W-:Y:S02]  /*6830*/  SHF.R.U32.HI R121, RZ, 0x10, R64.reuse ;  /* 0x00000010ff797819 */ /* 0x100fe40000011640 */
[----:B------:R-:W-:Y:S02]  /*6840*/  SHF.R.U32.HI R51, RZ, 0x18, R64 ;  /* 0x00000018ff337819 */ /* 0x000fe40000011640 */
[----:B------:R-:W-:Y:S02]  /*6850*/  PRMT R30, R63, 0x5410, R62 ;  /* 0x000054103f1e7816 */ /* 0x000fe4000000003e */
[----:B------:R-:W-:-:S02]  /*6860*/  PRMT R64, R65, 0x7632, R64 ;  /* 0x0000763241407816 */ /* 0x000fc40000000040 */
[----:B------:R-:W-:Y:S02]  /*6870*/  @!P2 PRMT R62, R19, 0x5410, RZ ;  /* 0x00005410133ea816 */ /* 0x000fe400000000ff */
[----:B------:R-:W-:Y:S01]  /*6880*/  LOP3.LUT R19, R83, 0xff, RZ, 0xc0, !PT ;  /* 0x000000ff53137812 */ /* 0x000fe200078ec0ff */
[----:B------:R-:W-:Y:S01]  /*6890*/  @!P3 HFMA2.BF16_V2 R17, -RZ.H0_H0, RZ.H0_H0, -R64.H0_H0 ;  /* 0x200000ffff11b231 */ /* 0x000fe20000340940 */
[----:B------:R-:W-:Y:S02]  /*68a0*/  LOP3.LUT R27, R104, 0xffff, RZ, 0xc0, !PT ;  /* 0x0000ffff681b7812 */ /* 0x000fe400078ec0ff */
[----:B------:R-:W-:Y:S02]  /*68b0*/  @!P5 PRMT R63, R24, 0x5410, RZ ;  /* 0x00005410183fd816 */ /* 0x000fe400000000ff */
[----:B------:R-:W-:Y:S02]  /*68c0*/  LOP3.LUT R25, R107, 0xffff, RZ, 0xc0, !PT ;  /* 0x0000ffff6b197812 */ /* 0x000fe400078ec0ff */
[----:B------:R-:W-:-:S02]  /*68d0*/  ISETP.GE.U32.AND P5, PT, R6, R113, PT ;  /* 0x000000710600720c */ /* 0x000fc40003fa6070 */
[----:B------:R-:W-:Y:S01]  /*68e0*/  PRMT R28, R65, 0x5410, R64 ;  /* 0x00005410411c7816 */ /* 0x000fe20000000040 */
[----:B------:R-:W1:Y:S01]  /*68f0*/  LDSM.16.MT88.4 R112, [R210+0x9000] ;  /* 0x00900000d270783b */ /* 0x000e620000004200 */
[----:B------:R-:W-:Y:S02]  /*6900*/  SHF.R.U32.HI R24, RZ, 0x8, R160 ;  /* 0x00000008ff187819 */ /* 0x000fe400000116a0 */
[----:B------:R-:W-:Y:S02]  /*6910*/  @!P6 PRMT R65, R18, 0x5410, RZ ;  /* 0x000054101241e816 */ /* 0x000fe400000000ff */
[----:B------:R-:W-:Y:S02]  /*6920*/  SHF.R.U32.HI R26, RZ, 0x10, R107 ;  /* 0x00000010ff1a7819 */ /* 0x000fe4000001166b */
[----:B------:R-:W-:Y:S02]  /*6930*/  ISETP.GE.U32.AND P6, PT, R6, R19, PT ;  /* 0x000000130600720c */ /* 0x000fe40003fc6070 */
[----:B------:R-:W-:-:S02]  /*6940*/  LOP3.LUT R160, R104, 0xff, RZ, 0xc0, !PT ;  /* 0x000000ff68a07812 */ /* 0x000fc400078ec0ff */
[--C-:B------:R-:W-:Y:S02]  /*6950*/  SHF.R.U32.HI R29, RZ, 0x10, R104.reuse ;  /* 0x00000010ff1d7819 */ /* 0x100fe40000011668 */
[----:B------:R-:W-:Y:S02]  /*6960*/  SHF.R.U32.HI R154, RZ, 0x18, R104 ;  /* 0x00000018ff9a7819 */ /* 0x000fe40000011668 */
[----:B------:R-:W-:Y:S02]  /*6970*/  SHF.R.U32.HI R27, RZ, 0x8, R27 ;  /* 0x00000008ff1b7819 */ /* 0x000fe4000001161b */
[----:B------:R-:W-:Y:S02]  /*6980*/  LOP3.LUT R19, R107, 0xff, RZ, 0xc0, !PT ;  /* 0x000000ff6b137812 */ /* 0x000fe400078ec0ff */
[----:B------:R-:W-:Y:S02]  /*6990*/  SHF.R.U32.HI R104, RZ, 0x8, R25 ;  /* 0x00000008ff687819 */ /* 0x000fe40000011619 */
[----:B------:R-:W-:-:S02]  /*69a0*/  SHF.R.U32.HI R18, RZ, 0x18, R107 ;  /* 0x00000018ff127819 */ /* 0x000fc4000001166b */
[----:B------:R-:W-:Y:S02]  /*69b0*/  LOP3.LUT R25, R26, 0xff, RZ, 0xc0, !PT ;  /* 0x000000ff1a197812 */ /* 0x000fe400078ec0ff */
[----:B------:R-:W-:Y:S02]  /*69c0*/  PRMT R160, R160, 0x5410, R27 ;  /* 0x00005410a0a07816 */ /* 0x000fe4000000001b */
[----:B------:R-:W-:Y:S02]  /*69d0*/  PRMT R104, R19, 0x5410, R104 ;  /* 0x0000541013687816 */ /* 0x000fe40000000068 */
[----:B------:R-:W-:Y:S01]  /*69e0*/  LOP3.LUT R27, R59, 0xffff, RZ, 0xc0, !PT ;  /* 0x0000ffff3b1b7812 */ /* 0x000fe200078ec0ff */
[----:B------:R-:W-:Y:S01]  /*69f0*/  HSET2.LE.AND R160, R160, R5, PT ;  /* 0x00000005a0a07233 */ /* 0x000fe20003803000 */
[----:B------:R-:W-:Y:S02]  /*6a00*/  SHF.R.U32.HI R19, RZ, 0x10, R59 ;  /* 0x00000010ff137819 */ /* 0x000fe4000001163b */
[----:B------:R-:W-:-:S02]  /*6a10*/  F2FP.BF16.PACK_AB R231, R207, R214 ;  /* 0x000000d6cfe7723e */ /* 0x000fc400000010ff */
[----:B------:R-:W-:Y:S02]  /*6a20*/  PRMT R18, R25, 0x5410, R18 ;  /* 0x0000541019127816 */ /* 0x000fe40000000012 */
[----:B------:R-:W-:Y:S01]  /*6a30*/  @!P3 PRMT R64, R17, 0x5410, RZ ;  /* 0x000054101140b816 */ /* 0x000fe200000000ff */
[----:B------:R-:W-:Y:S01]  /*6a40*/  @!P5 HFMA2.BF16_V2 R16, -RZ.H0_H0, RZ.H0_H0, -R231.H0_H0 ;  /* 0x200000ffff10d231 */ /* 0x000fe200003409e7 */
[----:B------:R-:W-:Y:S01]  /*6a50*/  LOP3.LUT R25, R50, 0xff, RZ, 0xc0, !PT ;  /* 0x000000ff32197812 */ /* 0x000fe200078ec0ff */
[----:B------:R-:W-:Y:S01]  /*6a60*/  HSET2.LE.AND R18, R18, R5, PT ;  /* 0x0000000512127233 */ /* 0x000fe20003803000 */
[----:B------:R-:W-:Y:S02]  /*6a70*/  LOP3.LUT R17, R59, 0xff, RZ, 0xc0, !PT ;  /* 0x000000ff3b117812 */ /* 0x000fe400078ec0ff */
[----:B------:R-:W-:Y:S02]  /*6a80*/  SHF.R.U32.HI R50, RZ, 0x8, R27 ;  /* 0x00000008ff327819 */ /* 0x000fe4000001161b */
[----:B------:R-:W-:-:S02]  /*6a90*/  LOP3.LUT R29, R29, 0xff, RZ, 0xc0, !PT ;  /* 0x000000ff1d1d7812 */ /* 0x000fc400078ec0ff */
[----:B------:R-:W-:Y:S02]  /*6aa0*/  SHF.R.U32.HI R26, RZ, 0x18, R59 ;  /* 0x00000018ff1a7819 */ /* 0x000fe4000001163b */
[----:B------:R-:W-:Y:S02]  /*6ab0*/  LOP3.LUT R19, R19, 0xff, RZ, 0xc0, !PT ;  /* 0x000000ff13137812 */ /* 0x000fe400078ec0ff */
[----:B------:R-:W-:Y:S02]  /*6ac0*/  LOP3.LUT R134, R129, 0xff, RZ, 0xc0, !PT ;  /* 0x000000ff81867812 */ /* 0x000fe400078ec0ff */
[----:B------:R-:W-:Y:S01]  /*6ad0*/  PRMT R230, R231, 0x7632, R230 ;  /* 0x00007632e7e67816 */ /* 0x000fe200000000e6 */
[----:B------:R-:W2:Y:S01]  /*6ae0*/  LDSM.16.MT88.4 R128, [R208+0x9000] ;  /* 0x00900000d080783b */ /* 0x000ea20000004200 */
[----:B------:R-:W-:Y:S02]  /*6af0*/  PRMT R50, R17, 0x5410, R50 ;  /* 0x0000541011327816 */ /* 0x000fe40000000032 */
[----:B------:R-:W-:-:S02]  /*6b00*/  PRMT R154, R29, 0x5410, R154 ;  /* 0x000054101d9a7816 */ /* 0x000fc4000000009a */
[----:B------:R-:W-:Y:S01]  /*6b10*/  PRMT R26, R19, 0x5410, R26 ;  /* 0x00005410131a7816 */ /* 0x000fe2000000001a */
[--C-:B------:R-:W-:Y:S01]  /*6b20*/  HSET2.LE.AND R98, R50, R5.reuse, PT ;  /* 0x0000000532627233 */ /* 0x100fe20003803000 */
[----:B------:R-:W-:Y:S01]  /*6b30*/  LOP3.LUT R96, R152, 0xffff, RZ, 0xc0, !PT ;  /* 0x0000ffff98607812 */ /* 0x000fe200078ec0ff */
[--C-:B------:R-:W-:Y:S01]  /*6b40*/  HSET2.LE.AND R93, R154, R5.reuse, PT ;  /* 0x000000059a5d7233 */ /* 0x100fe20003803000 */
[----:B------:R-:W-:Y:S01]  /*6b50*/  PRMT R29, R231, 0x5410, R230 ;  /* 0x00005410e71d7816 */ /* 0x000fe200000000e6 */
[----:B------:R-:W-:Y:S01]  /*6b60*/  HSET2.LE.AND R50, R26, R5, PT ;  /* 0x000000051a327233 */ /* 0x000fe20003803000 */
[----:B------:R-:W-:Y:S02]  /*6b70*/  LOP3.LUT R153, R153, 0xff, RZ, 0xc0, !PT ;  /* 0x000000ff99997812 */ /* 0x000fe400078ec0ff */
[----:B------:R-:W-:Y:S02]  /*6b80*/  SHF.R.U32.HI R119, RZ, 0x8, R119 ;  /* 0x00000008ff777819 */ /* 0x000fe40000011677 */
[----:B------:R-:W-:-:S02]  /*6b90*/  @!P5 PRMT R231, R16, 0x5410, RZ ;  /* 0x0000541010e7d816 */ /* 0x000fc400000000ff */
[----:B------:R-:W-:Y:S02]  /*6ba0*/  SHF.R.U32.HI R16, RZ, 0x10, R152 ;  /* 0x00000010ff107819 */ /* 0x000fe40000011698 */
[----:B------:R-:W-:Y:S02]  /*6bb0*/  LOP3.LUT R19, R152, 0xff, RZ, 0xc0, !PT ;  /* 0x000000ff98137812 */ /* 0x000fe400078ec0ff */
[----:B------:R-:W-:Y:S02]  /*6bc0*/  SHF.R.U32.HI R96, RZ, 0x8, R96 ;  /* 0x00000008ff607819 */ /* 0x000fe40000011660 */
[----:B------:R-:W-:Y:S02]  /*6bd0*/  PRMT R24, R155, 0x5410, R24 ;  /* 0x000054109b187816 */ /* 0x000fe40000000018 */
[----:B------:R-:W-:Y:S02]  /*6be0*/  PRMT R58, R153, 0x5410, R58 ;  /* 0x00005410993a7816 */ /* 0x000fe4000000003a */
[----:B------:R-:W-:-:S02]  /*6bf0*/  PRMT R56, R56, 0x5410, R119 ;  /* 0x0000541038387816 */ /* 0x000fc40000000077 */
[----:B------:R-:W-:Y:S02]  /*6c00*/  LOP3.LUT R106, R121, 0xff, RZ, 0xc0, !PT ;  /* 0x000000ff796a7812 */ /* 0x000fe400078ec0ff */
[----:B------:R-:W-:Y:S02]  /*6c10*/  SHF.R.U32.HI R17, RZ, 0x18, R152 ;  /* 0x00000018ff117819 */ /* 0x000fe40000011698 */
[----:B------:R-:W-:Y:S02]  /*6c20*/  LOP3.LUT R16, R16, 0xff, RZ, 0xc0, !PT ;  /* 0x000000ff10107812 */ /* 0x000fe400078ec0ff */
[----:B------:R-:W-:Y:S01]  /*6c30*/  PRMT R26, R19, 0x5410, R96 ;  /* 0x00005410131a7816 */ /* 0x000fe20000000060 */
[--C-:B------:R-:W-:Y:S01]  /*6c40*/  HSET2.LE.AND R19, R24, R5.reuse, PT ;  /* 0x0000000518137233 */ /* 0x100fe20003803000 */
[----:B------:R-:W-:Y:S01]  /*6c50*/  LOP3.LUT R96, R98, R97, RZ, 0xc0, !PT ;  /* 0x0000006162607212 */ /* 0x000fe200078ec0ff */
[----:B------:R-:W-:Y:S01]  /*6c60*/  HSET2.LE.AND R24, R56, R5, PT ;  /* 0x0000000538187233 */ /* 0x000fe20003803000 */
[----:B------:R-:W-:-:S02]  /*6c70*/  SHF.R.U32.HI R49, RZ, 0x8, R49 ;  /* 0x00000008ff317819 */ /* 0x000fc40000011631 */
[----:B------:R-:W-:Y:S01]  /*6c80*/  LOP3.LUT R97, R50, R99, RZ, 0xc0, !PT ;  /* 0x0000006332617212 */ /* 0x000fe200078ec0ff */
[--C-:B------:R-:W-:Y:S01]  /*6c90*/  HSET2.LE.AND R99, R58, R5.reuse, PT ;  /* 0x000000053a637233 */ /* 0x100fe20003803000 */
[----:B------:R-:W-:Y:S02]  /*6ca0*/  ISETP.GE.U32.AND P2, PT, R6, R57, PT ;  /* 0x000000390600720c */ /* 0x000fe40003f46070 */
[----:B------:R-:W-:Y:S01]  /*6cb0*/  PRMT R106, R106, 0x5410, R51 ;  /* 0x000054106a6a7816 */ /* 0x000fe20000000033 */
[----:B------:R-:W3:Y:S01]  /*6cc0*/  LDSM.16.MT88.4 R56, [R210+0x9400] ;  /* 0x00940000d238783b */ /* 0x000ee20000004200 */
[----:B------:R-:W-:Y:S01]  /*6cd0*/  PRMT R16, R16, 0x5410, R17 ;  /* 0x0000541010107816 */ /* 0x000fe20000000011 */
[--C-:B------:R-:W-:Y:S01]  /*6ce0*/  HSET2.LE.AND R17, R26, R5.reuse, PT ;  /* 0x000000051a117233 */ /* 0x100fe20003803000 */
[----:B------:R-:W-:Y:S01]  /*6cf0*/  LOP3.LUT R49, R49, 0xffff, RZ, 0xc0, !PT ;  /* 0x0000ffff31317812 */ /* 0x000fe200078ec0ff */
[--C-:B------:R-:W-:Y:S01]  /*6d00*/  HSET2.LE.AND R27, R106, R5.reuse, PT ;  /* 0x000000056a1b7233 */ /* 0x100fe20003803000 */
[C---:B------:R-:W-:Y:S01]  /*6d10*/  ISETP.GE.U32.AND P3, PT, R6.reuse, R25, PT ;  /* 0x000000190600720c */ /* 0x040fe20003f66070 */
[----:B------:R-:W-:Y:S01]  /*6d20*/  HSET2.LE.AND R25, R16, R5, PT ;  /* 0x0000000510197233 */ /* 0x000fe20003803000 */
[----:B------:R-:W-:-:S02]  /*6d30*/  ISETP.GE.U32.AND P5, PT, R6, R49, PT ;  /* 0x000000310600720c */ /* 0x000fc40003fa6070 */
[----:B------:R-:W-:Y:S01]  /*6d40*/  LOP3.LUT R26, R24, R45, RZ, 0xc0, !PT ;  /* 0x0000002d181a7212 */ /* 0x000fe200078ec0ff */
[--C-:B------:R-:W-:Y:S01]  /*6d50*/  HSET2.LE.AND R45, R146, R5.reuse, PT ;  /* 0x00000005922d7233 */ /* 0x100fe20003803000 */
[----:B------:R-:W-:Y:S01]  /*6d60*/  LOP3.LUT R98, R19, R102, RZ, 0xc0, !PT ;  /* 0x0000006613627212 */ /* 0x000fe200078ec0ff */
[--C-:B------:R-:W-:Y:S01]  /*6d70*/  HSET2.LE.AND R19, R144, R5.reuse, PT ;  /* 0x0000000590137233 */ /* 0x100fe20003803000 */
[----:B------:R-:W-:Y:S01]  /*6d80*/  LOP3.LUT R99, R99, R100, RZ, 0xc0, !PT ;  /* 0x0000006463637212 */ /* 0x000fe200078ec0ff */
[----:B------:R-:W-:Y:S01]  /*6d90*/  LDSM.16.MT88.4 R144, [R210+0xa000] ;  /* 0x00a00000d290783b */ /* 0x000fe20000004200 */
[----:B------:R-:W-:Y:S02]  /*6da0*/  LOP3.LUT R27, R27, R44, RZ, 0xc0, !PT ;  /* 0x0000002c1b1b7212 */ /* 0x000fe400078ec0ff */
[----:B------:R-:W-:Y:S01]  /*6db0*/  LOP3.LUT R24, R17, R48, RZ, 0xc0, !PT ;  /* 0x0000003011187212 */ /* 0x000fe200078ec0ff */
[----:B------:R-:W-:Y:S01]  /*6dc0*/  HSET2.LE.AND R17, R104, R5, PT ;  /* 0x0000000568117233 */ /* 0x000fe20003803000 */
[----:B------:R-:W-:Y:S01]  /*6dd0*/  LOP3.LUT R25, R25, R46, RZ, 0xc0, !PT ;  /* 0x0000002e19197212 */ /* 0x000fe200078ec0ff */
[----:B------:R-:W4:Y:S01]  /*6de0*/  LDSM.16.MT88.4 R48, [R208+0x9400] ;  /* 0x00940000d030783b */ /* 0x000f220000004200 */
[----:B-1----:R-:W-:Y:S01]  /*6df0*/  HMMA.16816.F32.BF16 R100, R96, R112, RZ ;  /* 0x000000706064723c */ /* 0x002fe200000418ff */
[----:B------:R-:W-:Y:S01]  /*6e00*/  @!P5 HFMA2.BF16_V2 R20, -RZ.H0_H0, RZ.H0_H0, -R230.H0_H0 ;  /* 0x200000ffff14d231 */ /* 0x000fe200003409e6 */
[----:B------:R-:W-:-:S02]  /*6e10*/  LOP3.LUT R16, R17, R116, RZ, 0xc0, !PT ;  /* 0x0000007411107212 */ /* 0x000fc400078ec0ff */
[----:B------:R-:W-:Y:S02]  /*6e20*/  PRMT R134, R134, 0x5410, R123 ;  /* 0x0000541086867816 */ /* 0x000fe4000000007b */
[----:B------:R-:W-:Y:S02]  /*6e30*/  LOP3.LUT R17, R18, R117, RZ, 0xc0, !PT ;  /* 0x0000007512117212 */ /* 0x000fe400078ec0ff */
[----:B------:R-:W-:Y:S01]  /*6e40*/  HMMA.16816.F32.BF16 R104, R24, R112, RZ ;  /* 0x000000701868723c */ /* 0x000fe200000418ff */
[----:B------:R-:W-:Y:S01]  /*6e50*/  LOP3.LUT R18, R45, R118, RZ, 0xc0, !PT ;  /* 0x000000762d127212 */ /* 0x000fe200078ec0ff */
[--C-:B------:R-:W-:Y:S01]  /*6e60*/  HSET2.LE.AND R45, R122, R5.reuse, PT ;  /* 0x000000057a2d7233 */ /* 0x100fe20003803000 */
[----:B------:R-:W-:Y:S01]  /*6e70*/  @!P5 PRMT R230, R20, 0x5410, RZ ;  /* 0x0000541014e6d816 */ /* 0x000fe200000000ff */
[----:B------:R-:W-:Y:S01]  /*6e80*/  HSET2.LE.AND R134, R134, R5, PT ;  /* 0x0000000586867233 */ /* 0x000fe20003803000 */
[----:B------:R-:W-:Y:S02]  /*6e90*/  LOP3.LUT R19, R19, R120, RZ, 0xc0, !PT ;  /* 0x0000007813137212 */ /* 0x000fe400078ec0ff */
[----:B------:R-:W-:Y:S01]  /*6ea0*/  LOP3.LUT R20, R83, 0xffff, RZ, 0xc0, !PT ;  /* 0x0000ffff53147812 */ /* 0x000fe200078ec0ff */
[----:B--2---:R-:W-:Y:S01]  /*6eb0*/  HMMA.16816.F32.BF16 R116, R96, R128, RZ ;  /* 0x000000806074723c */ /* 0x004fe200000418ff */
[----:B------:R-:W-:-:S02]  /*6ec0*/  F2FP.BF16.PACK_AB R238, R233, R232 ;  /* 0x000000e8e9ee723e */ /* 0x000fc400000010ff */
[----:B------:R-:W-:Y:S02]  /*6ed0*/  LOP3.LUT R92, R160, R41, RZ, 0xc0, !PT ;  /* 0x00000029a05c7212 */ /* 0x000fe400078ec0ff */
[----:B------:R-:W-:Y:S01]  /*6ee0*/  SHF.R.U32.HI R41, RZ, 0x18, R83 ;  /* 0x00000018ff297819 */ /* 0x000fe20000011653 */
[----:B------:R-:W-:Y:S01]  /*6ef0*/  @!P3 HFMA2.BF16_V2 R14, -RZ.H0_H0, RZ.H0_H0, -R238.H0_H0 ;  /* 0x200000ffff0eb231 */ /* 0x000fe200003409ee */
[----:B------:R-:W-:Y:S01]  /*6f00*/  SHF.R.U32.HI R20, RZ, 0x8, R20 ;  /* 0x00000008ff147819 */ /* 0x000fe20000011614 */
[----:B------:R-:W-:Y:S01]  /*6f10*/  HMMA.16816.F32.BF16 R120, R24, R128, RZ ;  /* 0x000000801878723c */ /* 0x000fe200000418ff */
[----:B------:R-:W-:Y:S01]  /*6f20*/  PRMT R235, R238, 0x7632, R235 ;  /* 0x00007632eeeb7816 */ /* 0x000fe200000000eb */
[----:B------:R-:W1:Y:S01]  /*6f30*/  LDSM.16.MT88.4 R160, [R208+0xa000] ;  /* 0x00a00000d0a0783b */ /* 0x000e620000004200 */
[----:B------:R-:W-:Y:S02]  /*6f40*/  ISETP.GE.U32.AND P5, PT, R6, R41, PT ;  /* 0x000000290600720c */ /* 0x000fe40003fa6070 */
[----:B------:R-:W-:Y:S01]  /*6f50*/  LOP3.LUT R93, R93, R40, RZ, 0xc0, !PT ;  /* 0x000000285d5d7212 */ /* 0x000fe200078ec0ff */
[----:B------:R-:W-:Y:S01]  /*6f60*/  @!P2 HFMA2.BF16_V2 R13, -RZ.H0_H0, RZ.H0_H0, -R235.H0_H0 ;  /* 0x200000ffff0da231 */ /* 0x000fe200003409eb */
[----:B------:R-:W-:Y:S01]  /*6f70*/  LOP3.LUT R94, R45, R42, RZ, 0xc0, !PT ;  /* 0x0000002a2d5e7212 */ /* 0x000fe200078ec0ff */
[----:B---3--:R-:W-:Y:S01]  /*6f80*/  HMMA.16816.F32.BF16 R100, R16, R56, R100 ;  /* 0x000000381064723c */ /* 0x008fe20000041864 */
[----:B------:R-:W-:Y:S01]  /*6f90*/  LOP3.LUT R95, R134, R47, RZ, 0xc0, !PT ;  /* 0x0000002f865f7212 */ /* 0x000fe200078ec0ff */
[----:B------:R-:W-:Y:S01]  /*6fa0*/  IMAD.WIDE.U32 R128, R132, -0x2daee0ad, RZ ;  /* 0xd2511f5384807825 */ /* 0x000fe200078e00ff */
[----:B------:R-:W-:Y:S01]  /*6fb0*/  LOP3.LUT R41, R20, 0xffff, RZ, 0xc0, !PT ;  /* 0x0000ffff14297812 */ /* 0x000fe200078ec0ff */
[----:B------:R-:W2:Y:S01]  /*6fc0*/  LDSM.16.MT88.4 R44, [R210+0xa400] ;  /* 0x00a40000d22c783b */ /* 0x000ea20000004200 */
[----:B------:R-:W-:-:S02]  /*6fd0*/  PRMT R112, R238, 0x5410, R235 ;  /* 0x00005410ee707816 */ /* 0x000fc400000000eb */
[----:B------:R-:W-:Y:S01]  /*6fe0*/  @!P3 PRMT R238, R14, 0x5410, RZ ;  /* 0x000054100eeeb816 */ /* 0x000fe200000000ff */
[----:B------:R-:W-:Y:S01]  /*6ff0*/  HMMA.16816.F32.BF16 R104, R92, R56, R104 ;  /* 0x000000385c68723c */ /* 0x000fe20000041868 */
[----:B------:R-:W-:Y:S01]  /*7000*/  ISETP.GE.U32.AND P3, PT, R6, R41, PT ;  /* 0x000000290600720c */ /* 0x000fe20003f66070 */
[----:B------:R-:W-:Y:S01]  /*7010*/  IMAD.WIDE.U32 R40, R136, -0x2daee0ad, RZ ;  /* 0xd2511f5388287825 */ /* 0x000fe200078e00ff */
[----:B------:R-:W-:Y:S02]  /*7020*/  LOP3.LUT R133, R133, 0xff, RZ, 0xc0, !PT ;  /* 0x000000ff85857812 */ /* 0x000fe400078ec0ff */
[----:B------:R-:W-:Y:S02]  /*7030*/  @!P2 PRMT R235, R13, 0x5410, RZ ;  /* 0x000054100deba816 */ /* 0x000fe400000000ff */
[----:B------:R-:W-:Y:S01]  /*7040*/  F2FP.BF16.PACK_AB R56, R237, R234 ;  /* 0x000000eaed38723e */ /* 0x000fe200000010ff */
[----:B----4-:R-:W-:Y:S01]  /*7050*/  HMMA.16816.F32.BF16 R116, R16, R48, R116 ;  /* 0x000000301074723c */ /* 0x010fe20000041874 */
[----:B------:R-:W-:-:S02]  /*7060*/  ISETP.GE.U32.AND P2, PT, R6, R133, PT ;  /* 0x000000850600720c */ /* 0x000fc40003f46070 */
[C---:B------:R-:W-:Y:S01]  /*7070*/  PRMT R57, R56.reuse, 0x7632, R57 ;  /* 0x0000763238397816 */ /* 0x040fe20000000039 */
[----:B------:R-:W-:Y:S01]  /*7080*/  @!P6 HFMA2.BF16_V2 R12, -RZ.H0_H0, RZ.H0_H0, -R56.H0_H0 ;  /* 0x200000ffff0ce231 */ /* 0x000fe20000340938 */
[----:B------:R-:W-:Y:S02]  /*7090*/  LOP3.LUT R150, R41, UR14, R150, 0x96, !PT ;  /* 0x0000000e29967c12 */ /* 0x000fe4000f8e9696 */
[----:B------:R-:W-:Y:S01]  /*70a0*/  PRMT R113, R56, 0x5410, R57 ;  /* 0x0000541038717816 */ /* 0x000fe20000000039 */
[----:B------:R-:W-:Y:S01]  /*70b0*/  HMMA.16816.F32.BF16 R120, R92, R48, R120 ;  /* 0x000000305c78723c */ /* 0x000fe20000041878 */
[----:B------:R-:W-:Y:S01]  /*70c0*/  @!P3 HFMA2.BF16_V2 R11, -RZ.H0_H0, RZ.H0_H0, -R57.H0_H0 ;  /* 0x200000ffff0bb231 */ /* 0x000fe20000340939 */
[----:B------:R-:W-:Y:S01]  /*70d0*/  @!P6 PRMT R56, R12, 0x5410, RZ ;  /* 0x000054100c38e816 */ /* 0x000fe200000000ff */
[----:B------:R-:W-:Y:S01]  /*70e0*/  IMAD.WIDE.U32 R150, R150, -0x326172a9, RZ ;  /* 0xcd9e8d5796967825 */ /* 0x000fe200078e00ff */
[----:B------:R-:W-:Y:S02]  /*70f0*/  LOP3.LUT R12, R129, UR19, R138, 0x96, !PT ;  /* 0x00000013810c7c12 */ /* 0x000fe4000f8e968a */
[----:B------:R-:W-:Y:S01]  /*7100*/  @!P3 PRMT R57, R11, 0x5410, RZ ;  /* 0x000054100b39b816 */ /* 0x000fe200000000ff */
[----:B------:R-:W-:Y:S01]  /*7110*/  IMAD.WIDE.U32 R48, R81, -0x2daee0ad, RZ ;  /* 0xd2511f5351307825 */ /* 0x000fe200078e00ff */
[----:B------:R-:W-:Y:S01]  /*7120*/  HMMA.16816.F32.BF16 R132, R96, R144, RZ ;  /* 0x000000906084723c */ /* 0x000fe200000418ff */
[----:B------:R-:W-:-:S02]  /*7130*/  SHF.R.U32.HI R13, RZ, 0x8, R80 ;  /* 0x00000008ff0d7819 */ /* 0x000fc40000011650 */
[----:B------:R-:W-:Y:S02]  /*7140*/  LOP3.LUT R148, R151, UR13, R148, 0x96, !PT ;  /* 0x0000000d97947c12 */ /* 0x000fe4000f8e9694 */
[----:B------:R-:W-:Y:S01]  /*7150*/  LOP3.LUT R11, R49, UR10, R40, 0x96, !PT ;  /* 0x0000000a310b7c12 */ /* 0x000fe2000f8e9628 */
[----:B------:R-:W-:Y:S01]  /*7160*/  IMAD.WIDE.U32 R40, R43, -0x2daee0ad, RZ ;  /* 0xd2511f532b287825 */ /* 0x000fe200078e00ff */
[----:B------:R-:W-:Y:S01]  /*7170*/  SHF.R.U32.HI R83, RZ, 0x10, R83 ;  /* 0x00000010ff537819 */ /* 0x000fe20000011653 */
[C---:B------:R-:W-:Y:S01]  /*7180*/  HMMA.16816.F32.BF16 R136, R24.reuse, R144, RZ ;  /* 0x000000901888723c */ /* 0x040fe200000418ff */
[----:B------:R-:W-:Y:S01]  /*7190*/  LOP3.LUT R13, R13, 0xffff, RZ, 0xc0, !PT ;  /* 0x0000ffff0d0d7812 */ /* 0x000fe200078ec0ff */
[----:B------:R-:W-:Y:S01]  /*71a0*/  IMAD.WIDE.U32 R80, R11, -0x326172a9, RZ ;  /* 0xcd9e8d570b507825 */ /* 0x000fe200078e00ff */
[----:B------:R-:W-:Y:S02]  /*71b0*/  LOP3.LUT R20, R41, UR14, R128, 0x96, !PT ;  /* 0x0000000e29147c12 */ /* 0x000fe4000f8e9680 */
[----:B------:R-:W-:Y:S01]  /*71c0*/  LOP3.LUT R83, R83, 0xff, RZ, 0xc0, !PT ;  /* 0x000000ff53537812 */ /* 0x000fe200078ec0ff */
[----:B------:R-:W-:Y:S01]  /*71d0*/  IMAD.WIDE.U32 R42, R12, -0x326172a9, RZ ;  /* 0xcd9e8d570c2a7825 */ /* 0x000fe200078e00ff */
[----:B------:R-:W-:Y:S01]  /*71e0*/  LOP3.LUT R11, R81, UR5, R150, 0x96, !PT ;  /* 0x00000005510b7c12 */ /* 0x000fe2000f8e9696 */
[----:B-1----:R-:W-:Y:S01]  /*71f0*/  HMMA.16816.F32.BF16 R152, R24, R160, RZ ;  /* 0x000000a01898723c */ /* 0x002fe200000418ff */
[----:B------:R-:W-:Y:S01]  /*7200*/  ISETP.GE.U32.AND P6, PT, R6, R83, PT ;  /* 0x000000530600720c */ /* 0x000fe20003fc6070 */
[----:B------:R-:W-:Y:S01]  /*7210*/  IMAD.WIDE.U32 R150, R20, -0x326172a9, RZ ;  /* 0xcd9e8d5714967825 */ /* 0x000fe200078e00ff */
[----:B------:R-:W-:-:S02]  /*7220*/  LOP3.LUT R82, R43, UR18, R82, 0x96, !PT ;  /* 0x000000122b527c12 */ /* 0x000fc4000f8e9652 */
[----:B------:R-:W-:Y:S01]  /*7230*/  ISETP.GE.U32.AND P3, PT, R6, R13, PT ;  /* 0x0000000d0600720c */ /* 0x000fe20003f66070 */
[----:B------:R-:W-:Y:S01]  /*7240*/  IMAD.WIDE.U32 R148, R148, -0x2daee0ad, RZ ;  /* 0xd2511f5394947825 */ /* 0x000fe200078e00ff */
[----:B------:R-:W-:Y:S01]  /*7250*/  LOP3.LUT R20, R151, UR13, R42, 0x96, !PT ;  /* 0x0000000d97147c12 */ /* 0x000fe2000f8e962a */
[-C--:B--2---:R-:W-:Y:S01]  /*7260*/  HMMA.16816.F32.BF16 R132, R16, R44.reuse, R132 ;  /* 0x0000002c1084723c */ /* 0x084fe20000041884 */
[----:B------:R-:W-:Y:S01]  /*7270*/  LOP3.LUT R13, R80, 0xffff, RZ, 0xc0, !PT ;  /* 0x0000ffff500d7812 */ /* 0x000fe200078ec0ff */
[----:B------:R-:W-:Y:S01]  /*7280*/  IMAD.WIDE.U32 R42, R82, -0x2daee0ad, RZ ;  /* 0xd2511f53522a7825 */ /* 0x000fe200078e00ff */
[----:B------:R-:W-:Y:S02]  /*7290*/  LOP3.LUT R81, R80, 0xff, RZ, 0xc0, !PT ;  /* 0x000000ff50517812 */ /* 0x000fe400078ec0ff */
[--C-:B------:R-:W-:Y:S01]  /*72a0*/  SHF.R.U32.HI R14, RZ, 0x10, R80.reuse ;  /* 0x00000010ff0e7819 */ /* 0x100fe20000011650 */
[----:B------:R-:W-:Y:S01]  /*72b0*/  IMAD.WIDE.U32 R82, R20, -0x2daee0ad, RZ ;  /* 0xd2511f5314527825 */ /* 0x000fe200078e00ff */
[----:B------:R-:W-:Y:S01]  /*72c0*/  SHF.R.U32.HI R12, RZ, 0x18, R80 ;  /* 0x00000018ff0c7819 */ /* 0x000fe20000011650 */
[----:B------:R-:W-:Y:S01]  /*72d0*/  HMMA.16816.F32.BF16 R136, R92, R44, R136 ;  /* 0x0000002c5c88723c */ /* 0x000fe20000041888 */
[----:B------:R-:W-:-:S02]  /*72e0*/  LOP3.LUT R80, R149, UR4, R48, 0x96, !PT ;  /* 0x0000000495507c12 */ /* 0x000fc4000f8e9630 */
[----:B------:R-:W-:Y:S01]  /*72f0*/  LOP3.LUT R20, R83, UR4, R42, 0x96, !PT ;  /* 0x0000000453147c12 */ /* 0x000fe2000f8e962a */
[----:B------:R-:W-:Y:S01]  /*7300*/  ULEA UR4, UR6, UR7, 0x6 ;  /* 0x0000000706047291 */ /* 0x000fe2000f8e303f */
[C---:B------:R-:W-:Y:S02]  /*7310*/  LOP3.LUT R145, R148.reuse, 0xffff, RZ, 0xc0, !PT ;  /* 0x0000ffff94917812 */ /* 0x040fe400078ec0ff */
[----:B------:R-:W-:Y:S01]  /*7320*/  LOP3.LUT R44, R43, UR10, R40, 0x96, !PT ;  /* 0x0000000a2b2c7c12 */ /* 0x000fe2000f8e9628 */
[----:B------:R-:W-:Y:S01]  /*7330*/  UIADD3 UR4, UR4, -0x40, URZ ;  /* 0xffffffc004047890 */ /* 0x000fe2000fffe03f */
[----:B------:R-:W1:Y:S01]  /*7340*/  LDSM.16.MT88.4 R40, [R208+0xa400] ;  /* 0x00a40000d028783b */ /* 0x000e620000004200 */
[----:B------:R-:W-:Y:S02]  /*7350*/  LOP3.LUT R241, R148, 0xff, RZ, 0xc0, !PT ;  /* 0x000000ff94f17812 */ /* 0x000fe400078ec0ff */
[--C-:B------:R-:W-:Y:S02]  /*7360*/  SHF.R.U32.HI R239, RZ, 0x10, R148.reuse ;  /* 0x00000010ffef7819 */ /* 0x100fe40000011694 */
[----:B------:R-:W-:Y:S01]  /*7370*/  SHF.R.U32.HI R144, RZ, 0x18, R148 ;  /* 0x00000018ff907819 */ /* 0x000fe20000011694 */
[----:B------:R-:W-:Y:S01]  /*7380*/  IMAD.WIDE.U32 R148, R44, -0x326172a9, RZ ;  /* 0xcd9e8d572c947825 */ /* 0x000fe200078e00ff */
[----:B------:R-:W-:-:S02]  /*7390*/  LOP3.LUT R129, R82, 0xffff, RZ, 0xc0, !PT ;  /* 0x0000ffff52817812 */ /* 0x000fc400078ec0ff */
[----:B------:R-:W-:Y:S02]  /*73a0*/  LOP3.LUT R128, R82, 0xff, RZ, 0xc0, !PT ;  /* 0x000000ff52807812 */ /* 0x000fe400078ec0ff */
[----:B------:R-:W-:Y:S02]  /*73b0*/  LOP3.LUT R44, R149, UR5, R150, 0x96, !PT ;  /* 0x00000005952c7c12 */ /* 0x000fe4000f8e9696 */
[C---:B------:R-:W-:Y:S02]  /*73c0*/  LOP3.LUT R48, R148.reuse, 0xffff, RZ, 0xc0, !PT ;  /* 0x0000ffff94307812 */ /* 0x040fe400078ec0ff */
[----:B------:R-:W-:Y:S02]  /*73d0*/  LOP3.LUT R250, R148, 0xff, RZ, 0xc0, !PT ;  /* 0x000000ff94fa7812 */ /* 0x000fe400078ec0ff */
[--C-:B------:R-:W-:Y:S02]  /*73e0*/  SHF.R.U32.HI R49, RZ, 0x10, R148.reuse ;  /* 0x00000010ff317819 */ /* 0x100fe40000011694 */
[----:B------:R-:W-:-:S02]  /*73f0*/  SHF.R.U32.HI R45, RZ, 0x18, R148 ;  /* 0x00000018ff2d7819 */ /* 0x000fc40000011694 */
[----:B------:R-:W-:Y:S01]  /*7400*/  HMMA.16816.F32.BF16 R148, R96, R160, RZ ;  /* 0x000000a06094723c */ /* 0x000fe200000418ff */
[--C-:B------:R-:W-:Y:S02]  /*7410*/  SHF.R.U32.HI R83, RZ, 0x10, R82.reuse ;  /* 0x00000010ff537819 */ /* 0x100fe40000011652 */
[----:B------:R-:W-:Y:S02]  /*7420*/  SHF.R.U32.HI R82, RZ, 0x18, R82 ;  /* 0x00000018ff527819 */ /* 0x000fe40000011652 */
[----:B------:R-:W-:Y:S02]  /*7430*/  LOP3.LUT R83, R83, 0xff, RZ, 0xc0, !PT ;  /* 0x000000ff53537812 */ /* 0x000fe400078ec0ff */
[----:B------:R-:W-:Y:S02]  /*7440*/  LOP3.LUT R161, R80, 0xff, RZ, 0xc0, !PT ;  /* 0x000000ff50a17812 */ /* 0x000fe400078ec0ff */
[----:B------:R-:W-:-:S04]  /*7450*/  LOP3.LUT R160, R49, 0xff, RZ, 0xc0, !PT ;  /* 0x000000ff31a07812 */ /* 0x000fc800078ec0ff */
[----:B------:R-:W-:Y:S01]  /*7460*/  PRMT R160, R160, 0x5410, R45 ;  /* 0x00005410a0a07816 */ /* 0x000fe2000000002d */
[-C--:B-1----:R-:W-:Y:S10]  /*7470*/  HMMA.16816.F32.BF16 R152, R92, R40.reuse, R152 ;  /* 0x000000285c98723c */ /* 0x082ff40000041898 */
[----:B------:R-:W-:Y:S07]  /*7480*/  HMMA.16816.F32.BF16 R148, R16, R40, R148 ;  /* 0x000000281094723c */ /* 0x000fee0000041894 */
[----:B------:R-:W-:-:S02]  /*7490*/  SHF.R.U32.HI R40, RZ, 0x8, R13 ;  /* 0x00000008ff287819 */ /* 0x000fc4000001160d */
[----:B------:R-:W-:Y:S02]  /*74a0*/  LOP3.LUT R13, R14, 0xff, RZ, 0xc0, !PT ;  /* 0x000000ff0e0d7812 */ /* 0x000fe400078ec0ff */
[----:B------:R-:W-:Y:S02]  /*74b0*/  SHF.R.U32.HI R41, RZ, 0x8, R129 ;  /* 0x00000008ff297819 */ /* 0x000fe40000011681 */
[----:B------:R-:W-:Y:S02]  /*74c0*/  PRMT R249, R13, 0x5410, R12 ;  /* 0x000054100df97816 */ /* 0x000fe4000000000c */
[----:B------:R-:W-:Y:S02]  /*74d0*/  SHF.R.U32.HI R12, RZ, 0x8, R145 ;  /* 0x00000008ff0c7819 */ /* 0x000fe40000011691 */
[----:B------:R-:W-:Y:S02]  /*74e0*/  PRMT R14, R128, 0x5410, R41 ;  /* 0x00005410800e7816 */ /* 0x000fe40000000029 */
[----:B------:R-:W-:-:S02]  /*74f0*/  SHF.R.U32.HI R41, RZ, 0x10, R11 ;  /* 0x00000010ff297819 */ /* 0x000fc4000001160b */
[----:B------:R-:W-:Y:S02]  /*7500*/  PRMT R245, R81, 0x5410, R40 ;  /* 0x0000541051f57816 */ /* 0x000fe40000000028 */
[----:B------:R-:W-:Y:S02]  /*7510*/  PRMT R129, R241, 0x5410, R12 ;  /* 0x00005410f1817816 */ /* 0x000fe4000000000c */
[C---:B------:R-:W-:Y:S01]  /*7520*/  LOP3.LUT R12, R11.reuse, 0xffff, RZ, 0xc0, !PT ;  /* 0x0000ffff0b0c7812 */ /* 0x040fe200078ec0ff */
[----:B------:R-:W-:Y:S01]  /*7530*/  IMAD.MOV.U32 R143, RZ, RZ, R245 ;  /* 0x000000ffff8f7224 */ /* 0x000fe200078e00f5 */
[----:B------:R-:W-:Y:S01]  /*7540*/  LOP3.LUT R40, R11, 0xff, RZ, 0xc0, !PT ;  /* 0x000000ff0b287812 */ /* 0x000fe200078ec0ff */
[----:B------:R-:W-:Y:S01]  /*7550*/  IMAD.MOV.U32 R245, RZ, RZ, c[0x0][0x228] ;  /* 0x00008a00fff57624 */ /* 0x000fe200078e00ff */
[----:B------:R-:W-:Y:S01]  /*7560*/  SHF.R.U32.HI R11, RZ, 0x18, R11 ;  /* 0x00000018ff0b7819 */ /* 0x000fe2000001160b */
[----:B------:R-:W-:Y:S01]  /*7570*/  HSET2.LE.AND R129, R129, R5, PT ;  /* 0x0000000581817233 */ /* 0x000fe20003803000 */
[----:B------:R-:W-:-:S02]  /*7580*/  LOP3.LUT R128, R41, 0xff, RZ, 0xc0, !PT ;  /* 0x000000ff29807812 */ /* 0x000fc400078ec0ff */
[----:B------:R-:W-:Y:S02]  /*7590*/  SHF.R.U32.HI R81, RZ, 0x8, R12 ;  /* 0x00000008ff517819 */ /* 0x000fe4000001160c */
[----:B------:R-:W-:Y:S02]  /*75a0*/  PRMT R252, R128, 0x5410, R11 ;  /* 0x0000541080fc7816 */ /* 0x000fe4000000000b */
[----:B------:R-:W-:Y:S01]  /*75b0*/  SHF.R.U32.HI R11, RZ, 0x8, R48 ;  /* 0x00000008ff0b7819 */ /* 0x000fe20000011630 */
[----:B------:R-:W-:Y:S01]  /*75c0*/  FFMA.FTZ R48, R73, c[0x0][0x23c], -R35 ;  /* 0x00008f0049307a23 */ /* 0x000fe20000010823 */
[----:B------:R-:W-:Y:S01]  /*75d0*/  SHF.R.U32.HI R145, RZ, 0x10, R80 ;  /* 0x00000010ff917819 */ /* 0x000fe20000011650 */
[----:B------:R-:W-:Y:S01]  /*75e0*/  IMAD.MOV.U32 R49, RZ, RZ, R252 ;  /* 0x000000ffff317224 */ /* 0x000fe200078e00fc */
[----:B------:R-:W-:Y:S01]  /*75f0*/  PRMT R243, R40, 0x5410, R81 ;  /* 0x0000541028f37816 */ /* 0x000fe20000000051 */
[----:B------:R-:W-:Y:S01]  /*7600*/  FADD.FTZ R73, R246, R157 ;  /* 0x0000009df6497221 */ /* 0x000fe20000010000 */
[----:B------:R-:W-:Y:S01]  /*7610*/  LOP3.LUT R40, R80, 0xffff, RZ, 0xc0, !PT ;  /* 0x0000ffff50287812 */ /* 0x000fe200078ec0ff */
[----:B------:R-:W-:Y:S01]  /*7620*/  MUFU.EX2 R48, R48 ;  /* 0x0000003000307308 */ /* 0x000fe20000000800 */
[----:B------:R-:W-:Y:S01]  /*7630*/  LOP3.LUT R13, R239, 0xff, RZ, 0xc0, !PT ;  /* 0x000000ffef0d7812 */ /* 0x000fe200078ec0ff */
[----:B------:R-:W-:Y:S01]  /*7640*/  IMAD.MOV.U32 R246, RZ, RZ, R49 ;  /* 0x000000fffff67224 */ /* 0x000fe200078e0031 */
[----:B------:R-:W-:Y:S01]  /*7650*/  SHF.R.U32.HI R80, RZ, 0x18, R80 ;  /* 0x00000018ff507819 */ /* 0x000fe20000011650 */
[----:B------:R-:W-:Y:S01]  /*7660*/  FADD.FTZ R49, R71, R70 ;  /* 0x0000004647317221 */ /* 0x000fe20000010000 */
[----:B------:R-:W-:Y:S01]  /*7670*/  PRMT R250, R250, 0x5410, R11 ;  /* 0x00005410fafa7816 */ /* 0x000fe2000000000b */
[----:B------:R-:W-:Y:S01]  /*7680*/  FADD.FTZ R242, R242, R73 ;  /* 0x00000049f2f27221 */ /* 0x000fe20000010000 */
[----:B------:R-:W-:Y:S01]  /*7690*/  LOP3.LUT R145, R145, 0xff, RZ, 0xc0, !PT ;  /* 0x000000ff91917812 */ /* 0x000fe200078ec0ff */
[----:B------:R-:W-:Y:S01]  /*76a0*/  FADD.FTZ R240, R240, R49 ;  /* 0x00000031f0f07221 */ /* 0x000fe20000010000 */
[C---:B------:R-:W-:Y:S01]  /*76b0*/  LOP3.LUT R11, R20.reuse, 0xffff, RZ, 0xc0, !PT ;  /* 0x0000ffff140b7812 */ /* 0x040fe200078ec0ff */
[----:B------:R-:W-:Y:S01]  /*76c0*/  FADD.FTZ R242, R141, R242 ;  /* 0x000000f28df27221 */ /* 0x000fe20000010000 */
[----:B------:R-:W-:Y:S01]  /*76d0*/  PRMT R13, R13, 0x5410, R144 ;  /* 0x000054100d0d7816 */ /* 0x000fe20000000090 */
[----:B------:R-:W-:Y:S01]  /*76e0*/  FADD.FTZ R89, R89, R240 ;  /* 0x000000f059597221 */ /* 0x000fe20000010000 */
[----:B------:R-:W-:Y:S01]  /*76f0*/  PRMT R12, R83, 0x5410, R82 ;  /* 0x00005410530c7816 */ /* 0x000fe20000000052 */
[----:B------:R-:W-:Y:S01]  /*7700*/  FADD.FTZ R91, R91, R242 ;  /* 0x000000f25b5b7221 */ /* 0x000fe20000010000 */
[----:B------:R-:W-:Y:S01]  /*7710*/  PRMT R145, R145, 0x5410, R80 ;  /* 0x0000541091917816 */ /* 0x000fe20000000050 */
[----:B------:R-:W-:Y:S01]  /*7720*/  FADD.FTZ R157, R69, R68 ;  /* 0x00000044459d7221 */ /* 0x000fe20000010000 */
[----:B------:R-:W-:Y:S01]  /*7730*/  SHF.R.U32.HI R11, RZ, 0x8, R11 ;  /* 0x00000008ff0b7819 */ /* 0x000fe2000001160b */
[----:B------:R-:W1:Y:S01]  /*7740*/  LDSM.16.MT88.4 R80, [R210+0xb000] ;  /* 0x00b00000d250783b */ /* 0x000e620000004200 */
[----:B------:R-:W-:Y:S01]  /*7750*/  LOP3.LUT R144, R20, 0xff, RZ, 0xc0, !PT ;  /* 0x000000ff14907812 */ /* 0x000fe200078ec0ff */
[----:B------:R-:W-:Y:S01]  /*7760*/  FADD.FTZ R158, R158, R157 ;  /* 0x0000009d9e9e7221 */ /* 0x000fe20000010000 */
[----:B------:R-:W-:Y:S01]  /*7770*/  SHF.R.U32.HI R40, RZ, 0x8, R40 ;  /* 0x00000008ff287819 */ /* 0x000fe20000011628 */
[----:B------:R-:W-:Y:S01]  /*7780*/  FADD.FTZ R142, R142, R89 ;  /* 0x000000598e8e7221 */ /* 0x000fe20000010000 */
[----:B------:R-:W-:Y:S01]  /*7790*/  PRMT R144, R144, 0x5410, R11 ;  /* 0x0000541090907816 */ /* 0x000fe2000000000b */
[----:B------:R-:W-:Y:S01]  /*77a0*/  FADD.FTZ R87, R87, R158 ;  /* 0x0000009e57577221 */ /* 0x000fe20000010000 */
[----:B------:R-:W-:Y:S01]  /*77b0*/  PRMT R161, R161, 0x5410, R40 ;  /* 0x00005410a1a17816 */ /* 0x000fe20000000028 */
[----:B------:R-:W-:Y:S01]  /*77c0*/  FADD.FTZ R91, R38, R91 ;  /* 0x0000005b265b7221 */ /* 0x000fe20000010000 */
[----:B------:R-:W-:Y:S01]  /*77d0*/  SHF.R.U32.HI R11, RZ, 0x10, R20 ;  /* 0x00000010ff0b7819 */ /* 0x000fe20000011614 */
[----:B------:R-:W-:Y:S01]  /*77e0*/  IMAD.MOV.U32 R141, RZ, RZ, R249 ;  /* 0x000000ffff8d7224 */ /* 0x000fe200078e00f9 */
[----:B------:R-:W-:Y:S01]  /*77f0*/  LOP3.LUT R40, R44, 0xffff, RZ, 0xc0, !PT ;  /* 0x0000ffff2c287812 */ /* 0x000fe200078ec0ff */
[----:B------:R-:W-:Y:S01]  /*7800*/  FADD.FTZ R90, R90, R91 ;  /* 0x0000005b5a5a7221 */ /* 0x000fe20000010000 */
[----:B------:R-:W-:Y:S01]  /*7810*/  SHF.R.U32.HI R41, RZ, 0x10, R44 ;  /* 0x00000010ff297819 */ /* 0x000fe2000001162c */
[----:B------:R-:W-:Y:S01]  /*7820*/  IMAD.SHL.U32 R249, R245, 0x8, RZ ;  /* 0x00000008f5f97824 */ /* 0x000fe200078e00ff */
[----:B------:R-:W-:Y:S01]  /*7830*/  SHF.R.U32.HI R128, RZ, 0x18, R20 ;  /* 0x00000018ff807819 */ /* 0x000fe20000011614 */
[----:B------:R-:W-:Y:S01]  /*7840*/  FADD.FTZ R247, R247, R90 ;  /* 0x0000005af7f77221 */ /* 0x000fe20000010000 */
[----:B------:R-:W-:Y:S01]  /*7850*/  LOP3.LUT R11, R11, 0xff, RZ, 0xc0, !PT ;  /* 0x000000ff0b0b7812 */ /* 0x000fe200078ec0ff */
[--C-:B------:R-:W-:Y:S01]  /*7860*/  HSET2.LE.AND R144, R144, R5.reuse, PT ;  /* 0x0000000590907233 */ /* 0x100fe20003803000 */
[----:B------:R-:W-:Y:S01]  /*7870*/  LOP3.LUT R20, R44, 0xff, RZ, 0xc0, !PT ;  /* 0x000000ff2c147812 */ /* 0x000fe200078ec0ff */
[----:B------:R-:W-:Y:S01]  /*7880*/  HSET2.LE.AND R161, R161, R5, PT ;  /* 0x00000005a1a17233 */ /* 0x000fe20003803000 */
[----:B------:R-:W-:Y:S01]  /*7890*/  SHF.R.U32.HI R45, RZ, 0x8, R40 ;  /* 0x00000008ff2d7819 */ /* 0x000fe20000011628 */
[----:B------:R-:W-:Y:S01]  /*78a0*/  FFMA.FTZ R40, R32, c[0x0][0x23c], -R34 ;  /* 0x00008f0020287a23 */ /* 0x000fe20000010822 */
[----:B------:R-:W-:Y:S01]  /*78b0*/  SHF.R.U32.HI R252, RZ, 0x18, R44 ;  /* 0x00000018fffc7819 */ /* 0x000fe2000001162c */
[----:B------:R-:W-:Y:S01]  /*78c0*/  FFMA.FTZ R44, R75, c[0x0][0x23c], -R34 ;  /* 0x00008f004b2c7a23 */ /* 0x000fe20000010822 */
[----:B------:R-:W-:Y:S01]  /*78d0*/  LOP3.LUT R41, R41, 0xff, RZ, 0xc0, !PT ;  /* 0x000000ff29297812 */ /* 0x000fe200078ec0ff */
[----:B------:R-:W-:Y:S01]  /*78e0*/  FADD.FTZ R236, R236, R247 ;  /* 0x000000f7ecec7221 */ /* 0x000fe20000010000 */
[----:B------:R-:W-:Y:S01]  /*78f0*/  PRMT R128, R11, 0x5410, R128 ;  /* 0x000054100b807816 */ /* 0x000fe20000000080 */
[----:B------:R-:W-:Y:S01]  /*7900*/  MUFU.EX2 R40, R40 ;  /* 0x0000002800287308 */ /* 0x000fe20000000800 */
[----:B------:R-:W-:Y:S01]  /*7910*/  PRMT R11, R20, 0x5410, R45 ;  /* 0x00005410140b7816 */ /* 0x000fe2000000002d */
[----:B------:R-:W-:Y:S01]  /*7920*/  IMAD.MOV.U32 R20, RZ, RZ, R243 ;  /* 0x000000ffff147224 */ /* 0x000fe200078e00f3 */
[----:B------:R-:W-:Y:S01]  /*7930*/  PRMT R252, R41, 0x5410, R252 ;  /* 0x0000541029fc7816 */ /* 0x000fe200000000fc */
[----:B------:R-:W-:-:S02]  /*7940*/  FFMA.FTZ R41, R72, c[0x0][0x23c], -R35 ;  /* 0x00008f0048297a23 */ /* 0x000fc40000010823 */
[--C-:B------:R-:W-:Y:S01]  /*7950*/  FFMA.FTZ R45, R33, c[0x0][0x23c], -R34.reuse ;  /* 0x00008f00212d7a23 */ /* 0x100fe20000010822 */
[----:B------:R-:W-:Y:S01]  /*7960*/  HSET2.LE.AND R11, R11, R5, PT ;  /* 0x000000050b0b7233 */ /* 0x000fe20003803000 */
[----:B------:R-:W-:Y:S01]  /*7970*/  FFMA.FTZ R243, R74, c[0x0][0x23c], -R34 ;  /* 0x00008f004af37a23 */ /* 0x000fe20000010822 */
[----:B------:R-:W-:Y:S01]  /*7980*/  MUFU.EX2 R44, R44 ;  /* 0x0000002c002c7308 */ /* 0x000fe20000000800 */
[----:B------:R-:W2:Y:S01]  /*7990*/  LDSM.16.MT88.4 R32, [R210+0xb400] ;  /* 0x00b40000d220783b */ /* 0x000ea20000004200 */
[----:B------:R-:W-:Y:S01]  /*79a0*/  IMAD.MOV.U32 R157, RZ, RZ, R20 ;  /* 0x000000ffff9d7224 */ /* 0x000fe200078e0014 */
[----:B-1----:R-:W-:Y:S01]  /*79b0*/  HMMA.16816.F32.BF16 R68, R96, R80, RZ ;  /* 0x000000506044723c */ /* 0x002fe200000418ff */
[----:B------:R-:W-:Y:S02]  /*79c0*/  FADD.FTZ R20, R140, R87 ;  /* 0x000000578c147221 */ /* 0x000fe40000010000 */
[----:B------:R-:W-:Y:S02]  /*79d0*/  FADD.FTZ R221, R221, R236 ;  /* 0x000000ecdddd7221 */ /* 0x000fe40000010000 */
[----:B------:R-:W1:Y:S01]  /*79e0*/  MUFU.EX2 R41, R41 ;  /* 0x0000002900297308 */ /* 0x000e620000000800 */
[----:B------:R-:W-:-:S02]  /*79f0*/  FADD.FTZ R21, R21, R20 ;  /* 0x0000001415157221 */ /* 0x000fc40000010000 */
[----:B------:R-:W-:Y:S01]  /*7a00*/  HMMA.16816.F32.BF16 R72, R24, R80, RZ ;  /* 0x000000501848723c */ /* 0x000fe200000418ff */
[----:B------:R-:W-:-:S04]  /*7a10*/  FADD.FTZ R222, R222, R221 ;  /* 0x000000dddede7221 */ /* 0x000fc80000010000 */
[----:B------:R-:W3:Y:S01]  /*7a20*/  MUFU.EX2 R45, R45 ;  /* 0x0000002d002d7308 */ /* 0x000ee20000000800 */
[----:B------:R-:W-:-:S04]  /*7a30*/  FADD.FTZ R219, R219, R222 ;  /* 0x000000dedbdb7221 */ /* 0x000fc80000010000 */
[----:B------:R-:W-:-:S03]  /*7a40*/  FADD.FTZ R220, R220, R219 ;  /* 0x000000dbdcdc7221 */ /* 0x000fc60000010000 */
[----:B------:R-:W4:Y:S01]  /*7a50*/  MUFU.EX2 R243, R243 ;  /* 0x000000f300f37308 */ /* 0x000f220000000800 */
[----:B-1----:R-:W-:Y:S01]  /*7a60*/  F2FP.BF16.PACK_AB R240, R48, R41 ;  /* 0x0000002930f0723e */ /* 0x002fe200000010ff */
[----:B------:R-:W-:-:S03]  /*7a70*/  FADD.FTZ R217, R217, R220 ;  /* 0x000000dcd9d97221 */ /* 0x000fc60000010000 */
[----:B------:R-:W-:Y:S01]  /*7a80*/  PRMT R49, R240, 0x7632, R49 ;  /* 0x00007632f0317816 */ /* 0x000fe20000000031 */
[----:B------:R-:W-:Y:S01]  /*7a90*/  @!P4 HFMA2.BF16_V2 R8, -RZ.H0_H0, RZ.H0_H0, -R240.H0_H0 ;  /* 0x200000ffff08c231 */ /* 0x000fe200003409f0 */
[----:B------:R-:W-:Y:S01]  /*7aa0*/  FADD.FTZ R218, R218, R217 ;  /* 0x000000d9dada7221 */ /* 0x000fe20000010000 */
[----:B---3--:R-:W-:Y:S02]  /*7ab0*/  F2FP.BF16.PACK_AB R244, R45, R40 ;  /* 0x000000282df4723e */ /* 0x008fe400000010ff */
[----:B------:R-:W-:Y:S01]  /*7ac0*/  @!P3 HFMA2.BF16_V2 R7, -RZ.H0_H0, RZ.H0_H0, -R49.H0_H0 ;  /* 0x200000ffff07b231 */ /* 0x000fe20000340931 */
[----:B------:R-:W-:Y:S02]  /*7ad0*/  PRMT R81, R240, 0x5410, R49 ;  /* 0x00005410f0517816 */ /* 0x000fe40000000031 */
[----:B------:R-:W-:Y:S01]  /*7ae0*/  PRMT R241, R244, 0x7632, R241 ;  /* 0x00007632f4f17816 */ /* 0x000fe200000000f1 */
[----:B------:R-:W-:Y:S01]  /*7af0*/  @!P6 HFMA2.BF16_V2 R10, -RZ.H0_H0, RZ.H0_H0, -R244.H0_H0 ;  /* 0x200000ffff0ae231 */ /* 0x000fe200003409f4 */
[----:B------:R-:W-:-:S02]  /*7b00*/  @!P3 PRMT R49, R7, 0x5410, RZ ;  /* 0x000054100731b816 */ /* 0x000fc400000000ff */
[----:B----4-:R-:W-:Y:S01]  /*7b10*/  F2FP.BF16.PACK_AB R242, R44, R243 ;  /* 0x000000f32cf2723e */ /* 0x010fe200000010ff */
[----:B------:R-:W-:Y:S01]  /*7b20*/  @!P5 HFMA2.BF16_V2 R9, -RZ.H0_H0, RZ.H0_H0, -R241.H0_H0 ;  /* 0x200000ffff09d231 */ /* 0x000fe200003409f1 */
[----:B------:R-:W-:Y:S01]  /*7b30*/  PRMT R80, R244, 0x5410, R241 ;  /* 0x00005410f4507816 */ /* 0x000fe200000000f1 */
[-C--:B--2---:R-:W-:Y:S01]  /*7b40*/  HMMA.16816.F32.BF16 R68, R16, R32.reuse, R68 ;  /* 0x000000201044723c */ /* 0x084fe20000041844 */
[C---:B------:R-:W-:Y:S01]  /*7b50*/  PRMT R239, R242.reuse, 0x7632, R239 ;  /* 0x00007632f2ef7816 */ /* 0x040fe200000000ef */
[----:B------:R-:W-:Y:S01]  /*7b60*/  @!P2 HFMA2.BF16_V2 R6, -RZ.H0_H0, RZ.H0_H0, -R242.H0_H0 ;  /* 0x200000ffff06a231 */ /* 0x000fe200003409f2 */
[----:B------:R-:W-:Y:S01]  /*7b70*/  @!P5 PRMT R241, R9, 0x5410, RZ ;  /* 0x0000541009f1d816 */ /* 0x000fe200000000ff */
[----:B------:R-:W-:Y:S01]  /*7b80*/  FADD.FTZ R9, R37, R142 ;  /* 0x0000008e25097221 */ /* 0x000fe20000010000 */
[----:B------:R-:W-:Y:S01]  /*7b90*/  PRMT R140, R242, 0x5410, R239 ;  /* 0x00005410f28c7816 */ /* 0x000fe200000000ef */
[----:B------:R-:W-:Y:S01]  /*7ba0*/  @!P1 HFMA2.BF16_V2 R4, -RZ.H0_H0, RZ.H0_H0, -R239.H0_H0 ;  /* 0x200000ffff049231 */ /* 0x000fe200003409ef */
[----:B------:R-:W-:Y:S01]  /*7bb0*/  @!P2 PRMT R242, R6, 0x5410, RZ ;  /* 0x0000541006f2a816 */ /* 0x000fe200000000ff */
[----:B------:R-:W-:Y:S01]  /*7bc0*/  HMMA.16816.F32.BF16 R72, R92, R32, R72 ;  /* 0x000000205c48723c */ /* 0x000fe20000041848 */
[----:B------:R-:W-:Y:S01]  /*7bd0*/  FADD.FTZ R6, R88, R9 ;  /* 0x0000000958067221 */ /* 0x000fe20000010000 */
[----:B------:R-:W-:Y:S01]  /*7be0*/  @!P6 PRMT R244, R10, 0x5410, RZ ;  /* 0x000054100af4e816 */ /* 0x000fe200000000ff */
[----:B------:R-:W-:Y:S01]  /*7bf0*/  IMAD.SHL.U32 R9, R245, 0x40, RZ ;  /* 0x00000040f5097824 */ /* 0x000fe200078e00ff */
[----:B------:R-:W-:Y:S01]  /*7c00*/  @!P1 PRMT R239, R4, 0x5410, RZ ;  /* 0x0000541004ef9816 */ /* 0x000fe200000000ff */
[--C-:B------:R-:W-:Y:S01]  /*7c10*/  HSET2.LE.AND R10, R250, R5.reuse, PT ;  /* 0x00000005fa0a7233 */ /* 0x100fe20003803000 */
[----:B------:R-:W-:Y:S01]  /*7c20*/  SHF.R.S32.HI R4, RZ, 0x1f, R36 ;  /* 0x0000001fff047819 */ /* 0x000fe20000011424 */
[----:B------:R-:W-:Y:S01]  /*7c30*/  IMAD.U32 R33, RZ, RZ, UR4 ;  /* 0x00000004ff217e24 */ /* 0x000fe2000f8e00ff */
[----:B------:R-:W-:Y:S01]  /*7c40*/  IADD3 R7, P1, R36, UR4, RZ ;  /* 0x0000000424077c10 */ /* 0x000fe2000ff3e0ff */
[----:B------:R-:W-:Y:S01]  /*7c50*/  FADD.FTZ R251, R251, R6 ;  /* 0x00000006fbfb7221 */ /* 0x000fe20000010000 */
[----:B------:R-:W1:Y:S01]  /*7c60*/  LDSM.16.MT88.4 R36, [R208+0xb000] ;  /* 0x00b00000d024783b */ /* 0x000e620000004200 */
[----:B------:R-:W-:Y:S01]  /*7c70*/  @!P4 PRMT R240, R8, 0x5410, RZ ;  /* 0x0000541008f0c816 */ /* 0x000fe200000000ff */
[--C-:B------:R-:W-:Y:S01]  /*7c80*/  HSET2.LE.AND R8, R13, R5.reuse, PT ;  /* 0x000000050d087233 */ /* 0x100fe20003803000 */
[----:B------:R-:W-:Y:S01]  /*7c90*/  LEA.HI.X.SX32 R4, R33, R4, 0x1, P1 ;  /* 0x0000000421047211 */ /* 0x000fe200008f0eff */
[--C-:B------:R-:W-:Y:S01]  /*7ca0*/  HSET2.LE.AND R13, R246, R5.reuse, PT ;  /* 0x00000005f60d7233 */ /* 0x100fe20003803000 */
[----:B------:R-:W-:Y:S01]  /*7cb0*/  LEA R32, P1, R7, c[0x0][0x1f8], 0x1 ;  /* 0x00007e0007207a11 */ /* 0x000fe200078208ff */
[----:B------:R-:W-:Y:S01]  /*7cc0*/  HSET2.LE.AND R6, R143, R5, PT ;  /* 0x000000058f067233 */ /* 0x000fe20003803000 */
[----:B------:R-:W-:Y:S01]  /*7cd0*/  LOP3.LUT R10, R10, R29, RZ, 0xc0, !PT ;  /* 0x0000001d0a0a7212 */ /* 0x000fe200078ec0ff */
[----:B------:R-:W-:Y:S01]  /*7ce0*/  IMAD R245, R245, 0x48, RZ ;  /* 0x00000048f5f57824 */ /* 0x000fe200078e02ff */
[----:B------:R-:W-:Y:S01]  /*7cf0*/  LEA.HI.X R33, R7, c[0x0][0x1fc], R4, 0x1, P1 ;  /* 0x00007f0007217a11 */ /* 0x000fe200008f0c04 */
[----:B------:R-:W-:Y:S01]  /*7d00*/  FADD.FTZ R7, R23, R156 ;  /* 0x0000009c17077221 */ /* 0x000fe20000010000 */
[----:B------:R-:W-:Y:S01]  /*7d10*/  LOP3.LUT R13, R13, R108, RZ, 0xc0, !PT ;  /* 0x0000006c0d0d7212 */ /* 0x000fe200078ec0ff */
[----:B------:R-:W-:-:S02]  /*7d20*/  FADD.FTZ R4, R22, R21 ;  /* 0x0000001516047221 */ /* 0x000fc40000010000 */
[----:B------:R-:W2:Y:S01]  /*7d30*/  LDSM.16.MT88.4 R20, [R208+0xb400] ;  /* 0x00b40000d014783b */ /* 0x000ea20000004200 */
[----:B------:R-:W-:Y:S02]  /*7d40*/  FADD.FTZ R7, R84, R7 ;  /* 0x0000000754077221 */ /* 0x000fe40000010000 */
[--C-:B------:R-:W-:Y:S01]  /*7d50*/  IMAD.WIDE R248, R249, 0x2, R32.reuse ;  /* 0x00000002f9f87825 */ /* 0x100fe200078e0220 */
[----:B------:R-:W-:Y:S03]  /*7d60*/  STG.E.U16 [R32.64], R86 ;  /* 0x0000005620007986 */ /* 0x000fe6000c101510 */
[----:B------:R-:W-:Y:S01]  /*7d70*/  IMAD.WIDE R158, R9, 0x2, R32 ;  /* 0x00000002099e7825 */ /* 0x000fe200078e0220 */
[----:B------:R3:W-:Y:S01]  /*7d80*/  STG.E.U16 [R32.64+0x2], R85 ;  /* 0x0000025520007986 */ /* 0x0007e2000c101510 */
[----:B------:R-:W-:Y:S02]  /*7d90*/  HSET2.LE.AND R9, R252, R5, PT ;  /* 0x00000005fc097233 */ /* 0x000fe40003803000 */
[----:B------:R-:W-:Y:S01]  /*7da0*/  FADD.FTZ R216, R216, R251 ;  /* 0x000000fbd8d87221 */ /* 0x000fe20000010000 */
[----:B------:R4:W-:Y:S02]  /*7db0*/  STG.E.U16 [R248.64], R126 ;  /* 0x0000007ef8007986 */ /* 0x0009e4000c101510 */
[----:B------:R-:W-:Y:S01]  /*7dc0*/  LOP3.LUT R9, R9, R28, RZ, 0xc0, !PT ;  /* 0x0000001c09097212 */ /* 0x000fe200078ec0ff */
[----:B------:R-:W-:Y:S01]  /*7dd0*/  FADD.FTZ R215, R215, R216 ;  /* 0x000000d8d7d77221 */ /* 0x000fe20000010000 */
[----:B------:R-:W-:Y:S01]  /*7de0*/  STG.E.U16 [R248.64+0x2], R127 ;  /* 0x0000027ff8007986 */ /* 0x000fe2000c101510 */
[----:B------:R-:W-:-:S02]  /*7df0*/  LOP3.LUT R28, R144, R113, RZ, 0xc0, !PT ;  /* 0x00000071901c7212 */ /* 0x000fc400078ec0ff */
[----:B------:R-:W-:Y:S01]  /*7e00*/  FADD.FTZ R214, R214, R215 ;  /* 0x000000d7d6d67221 */ /* 0x000fe20000010000 */
[----:B------:R5:W-:Y:S03]  /*7e10*/  STG.E.U16 [R158.64], R111 ;  /* 0x0000006f9e007986 */ /* 0x000be6000c101510 */
[----:B------:R-:W-:Y:S01]  /*7e20*/  FADD.FTZ R207, R207, R214 ;  /* 0x000000d6cfcf7221 */ /* 0x000fe20000010000 */
[----:B------:R2:W-:Y:S01]  /*7e30*/  STG.E.U16 [R158.64+0x2], R110 ;  /* 0x0000026e9e007986 */ /* 0x0005e2000c101510 */
[----:B-1----:R-:W-:Y:S02]  /*7e40*/  HMMA.16816.F32.BF16 R88, R24, R36, RZ ;  /* 0x000000241858723c */ /* 0x002fe400000418ff */
[----:B------:R-:W-:-:S04]  /*7e50*/  FADD.FTZ R234, R234, R207 ;  /* 0x000000cfeaea7221 */ /* 0x000fc80000010000 */
[----:B------:R-:W-:Y:S02]  /*7e60*/  FADD.FTZ R234, R237, R234 ;  /* 0x000000eaedea7221 */ /* 0x000fe40000010000 */
[----:B---3--:R-:W-:Y:S02]  /*7e70*/  HMMA.16816.F32.BF16 R84, R96, R36, RZ ;  /* 0x000000246054723c */ /* 0x008fe400000418ff */
[----:B------:R-:W-:Y:S01]  /*7e80*/  FADD.FTZ R41, R41, R234 ;  /* 0x000000ea29297221 */ /* 0x000fe20000010000 */
[----:B----4-:R-:W-:-:S04]  /*7e90*/  HSET2.LE.AND R126, R145, R5, PT ;  /* 0x00000005917e7233 */ /* 0x010fc80003803000 */
[----:B------:R-:W-:Y:S01]  /*7ea0*/  FADD.FTZ R37, R125, R4 ;  /* 0x000000047d257221 */ /* 0x000fe20000010000 */
[--C-:B------:R-:W-:Y:S01]  /*7eb0*/  HSET2.LE.AND R125, R160, R5.reuse, PT ;  /* 0x00000005a07d7233 */ /* 0x100fe20003803000 */
[----:B------:R-:W-:Y:S01]  /*7ec0*/  FADD.FTZ R36, R124, R7 ;  /* 0x000000077c247221 */ /* 0x000fe20000010000 */
[----:B------:R-:W-:Y:S01]  /*7ed0*/  LOP3.LUT R7, R8, R31, RZ, 0xc0, !PT ;  /* 0x0000001f08077212 */ /* 0x000fe200078ec0ff */
[--C-:B------:R-:W-:Y:S01]  /*7ee0*/  HSET2.LE.AND R4, R141, R5.reuse, PT ;  /* 0x000000058d047233 */ /* 0x100fe20003803000 */
[----:B------:R-:W-:Y:S01]  /*7ef0*/  LOP3.LUT R8, R11, R30, RZ, 0xc0, !PT ;  /* 0x0000001e0b087212 */ /* 0x000fe200078ec0ff */
[----:B-----5:R-:W-:Y:S01]  /*7f00*/  HSET2.LE.AND R111, R128, R5, PT ;  /* 0x00000005806f7233 */ /* 0x020fe20003803000 */
[----:B------:R-:W-:Y:S02]  /*7f10*/  LOP3.LUT R11, R125, R112, RZ, 0xc0, !PT ;  /* 0x000000707d0b7212 */ /* 0x000fe400078ec0ff */
[----:B--2---:R-:W-:Y:S01]  /*7f20*/  HMMA.16816.F32.BF16 R88, R92, R20, R88 ;  /* 0x000000145c58723c */ /* 0x004fe20000041858 */
[----:B------:R-:W-:Y:S01]  /*7f30*/  LOP3.LUT R15, R4, R15, RZ, 0xc0, !PT ;  /* 0x0000000f040f7212 */ /* 0x000fe200078ec0ff */
[----:B------:R-:W-:Y:S01]  /*7f40*/  IMAD.MOV.U32 R160, RZ, RZ, R158 ;  /* 0x000000ffffa07224 */ /* 0x000fe200078e009e */
[----:B------:R-:W-:Y:S01]  /*7f50*/  LOP3.LUT R29, R111, R80, RZ, 0xc0, !PT ;  /* 0x000000506f1d7212 */ /* 0x000fe200078ec0ff */
[----:B------:R-:W-:Y:S01]  /*7f60*/  FADD.FTZ R229, R229, R36 ;  /* 0x00000024e5e57221 */ /* 0x000fe20000010000 */
[----:B------:R-:W-:Y:S01]  /*7f70*/  LOP3.LUT R4, R161, R78, RZ, 0xc0, !PT ;  /* 0x0000004ea1047212 */ /* 0x000fe200078ec0ff */
[----:B------:R-:W-:-:S02]  /*7f80*/  IMAD.MOV.U32 R161, RZ, RZ, R159 ;  /* 0x000000ffffa17224 */ /* 0x000fc400078e009f */
[----:B------:R-:W-:Y:S01]  /*7f90*/  FADD.FTZ R206, R206, R37 ;  /* 0x00000025cece7221 */ /* 0x000fe20000010000 */
[----:B------:R-:W-:Y:S01]  /*7fa0*/  HMMA.16816.F32.BF16 R84, R16, R20, R84 ;  /* 0x000000141054723c */ /* 0x000fe20000041854 */
[----:B------:R-:W-:Y:S02]  /*7fb0*/  FADD.FTZ R228, R228, R229 ;  /* 0x000000e5e4e47221 */ /* 0x000fe40000010000 */
[----:B------:R-:W-:Y:S02]  /*7fc0*/  FADD.FTZ R205, R205, R206 ;  /* 0x000000cecdcd7221 */ /* 0x000fe40000010000 */
[----:B------:R-:W-:Y:S02]  /*7fd0*/  FADD.FTZ R227, R227, R228 ;  /* 0x000000e4e3e37221 */ /* 0x000fe40000010000 */
[--C-:B------:R-:W-:Y:S01]  /*7fe0*/  HSET2.LE.AND R21, R12, R5.reuse, PT ;  /* 0x000000050c157233 */ /* 0x100fe20003803000 */
[----:B------:R-:W-:Y:S01]  /*7ff0*/  FADD.FTZ R232, R232, R205 ;  /* 0x000000cde8e87221 */ /* 0x000fe20000010000 */
[--C-:B------:R-:W-:Y:S01]  /*8000*/  HSET2.LE.AND R12, R157, R5.reuse, PT ;  /* 0x000000059d0c7233 */ /* 0x100fe20003803000 */
[----:B------:R-:W-:Y:S01]  /*8010*/  FADD.FTZ R226, R226, R227 ;  /* 0x000000e3e2e27221 */ /* 0x000fe20000010000 */
[----:B------:R-:W-:Y:S01]  /*8020*/  HSET2.LE.AND R20, R14, R5, PT ;  /* 0x000000050e147233 */ /* 0x000fe20003803000 */
[----:B------:R-:W-:Y:S01]  /*8030*/  LOP3.LUT R14, R6, R79, RZ, 0xc0, !PT ;  /* 0x0000004f060e7212 */ /* 0x000fe200078ec0ff */
[C---:B------:R-:W-:Y:S01]  /*8040*/  HMMA.16816.F32.BF16 R156, R24.reuse, R162, RZ ;  /* 0x000000a2189c723c */ /* 0x040fe200000418ff */
[----:B------:R-:W-:Y:S01]  /*8050*/  LOP3.LUT R12, R12, R109, RZ, 0xc0, !PT ;  /* 0x0000006d0c0c7212 */ /* 0x000fe200078ec0ff */
[----:B------:R-:W-:Y:S01]  /*8060*/  FADD.FTZ R233, R233, R232 ;  /* 0x000000e8e9e97221 */ /* 0x000fe20000010000 */
[----:B------:R-:W-:Y:S01]  /*8070*/  LOP3.LUT R5, R126, R77, RZ, 0xc0, !PT ;  /* 0x0000004d7e057212 */ /* 0x000fe200078ec0ff */
[----:B------:R-:W-:Y:S01]  /*8080*/  FADD.FTZ R225, R225, R226 ;  /* 0x000000e2e1e17221 */ /* 0x000fe20000010000 */
[----:B------:R-:W-:Y:S01]  /*8090*/  LOP3.LUT R6, R129, R76, RZ, 0xc0, !PT ;  /* 0x0000004c81067212 */ /* 0x000fe200078ec0ff */
[----:B------:R-:W-:Y:S01]  /*80a0*/  FADD.FTZ R40, R40, R233 ;  /* 0x000000e928287221 */ /* 0x000fe20000010000 */
[----:B------:R-:W-:Y:S01]  /*80b0*/  LOP3.LUT R31, R21, R140, RZ, 0xc0, !PT ;  /* 0x0000008c151f7212 */ /* 0x000fe200078ec0ff */
[----:B------:R-:W-:Y:S01]  /*80c0*/  HMMA.16816.F32.BF16 R108, R24, R114, RZ ;  /* 0x00000072186c723c */ /* 0x000fe200000418ff */
[----:B------:R-:W-:Y:S01]  /*80d0*/  LOP3.LUT R30, R20, R81, RZ, 0xc0, !PT ;  /* 0x00000051141e7212 */ /* 0x000fe200078ec0ff */
[----:B------:R-:W-:-:S02]  /*80e0*/  FADD.FTZ R224, R224, R225 ;  /* 0x000000e1e0e07221 */ /* 0x000fc40000010000 */
[----:B------:R-:W-:-:S04]  /*80f0*/  FADD.FTZ R40, R45, R40 ;  /* 0x000000282d287221 */ /* 0x000fc80000010000 */
[----:B------:R-:W-:Y:S01]  /*8100*/  HMMA.16816.F32.BF16 R112, R96, R114, RZ ;  /* 0x000000726070723c */ /* 0x000fe200000418ff */
[----:B------:R-:W-:-:S07]  /*8110*/  FADD.FTZ R243, R243, R40 ;  /* 0x00000028f3f37221 */ /* 0x000fce0000010000 */
[----:B------:R-:W-:Y:S08]  /*8120*/  HMMA.16816.F32.BF16 R124, R24, R130, RZ ;  /* 0x00000082187c723c */ /* 0x000ff000000418ff */
[-C--:B------:R-:W-:Y:S08]  /*8130*/  HMMA.16816.F32.BF16 R108, R92, R58.reuse, R108 ;  /* 0x0000003a5c6c723c */ /* 0x080ff0000004186c */
[----:B------:R-:W-:Y:S07]  /*8140*/  HMMA.16816.F32.BF16 R112, R16, R58, R112 ;  /* 0x0000003a1070723c */ /* 0x000fee0000041870 */
[----:B------:R-:W-:Y:S01]  /*8150*/  IMAD.MOV.U32 R58, RZ, RZ, R160 ;  /* 0x000000ffff3a7224 */ /* 0x000fe200078e00a0 */
[----:B------:R-:W-:Y:S01]  /*8160*/  HMMA.16816.F32.BF16 R140, R24, R146, RZ ;  /* 0x00000092188c723c */ /* 0x000fe200000418ff */
[----:B------:R-:W-:-:S07]  /*8170*/  IMAD.MOV.U32 R59, RZ, RZ, R161 ;  /* 0x000000ffff3b7224 */ /* 0x000fce00078e00a1 */
[----:B------:R-:W-:Y:S08]  /*8180*/  HMMA.16816.F32.BF16 R76, R24, R82, RZ ;  /* 0x00000052184c723c */ /* 0x000ff000000418ff */
[C---:B------:R-:W-:Y:S08]  /*8190*/  HMMA.16816.F32.BF16 R128, R96.reuse, R130, RZ ;  /* 0x000000826080723c */ /* 0x040ff000000418ff */
[C---:B------:R-:W-:Y:S08]  /*81a0*/  HMMA.16816.F32.BF16 R144, R96.reuse, R146, RZ ;  /* 0x000000926090723c */ /* 0x040ff000000418ff */
[C---:B------:R-:W-:Y:S08]  /*81b0*/  HMMA.16816.F32.BF16 R160, R96.reuse, R162, RZ ;  /* 0x000000a260a0723c */ /* 0x040ff000000418ff */
[----:B------:R-:W-:Y:S08]  /*81c0*/  HMMA.16816.F32.BF16 R80, R96, R82, RZ ;  /* 0x000000526050723c */ /* 0x000ff000000418ff */
[-C--:B------:R-:W-:Y:S08]  /*81d0*/  HMMA.16816.F32.BF16 R24, R24, R38.reuse, RZ ;  /* 0x000000261818723c */ /* 0x080ff000000418ff */
[----:B------:R-:W-:Y:S08]  /*81e0*/  HMMA.16816.F32.BF16 R96, R96, R38, RZ ;  /* 0x000000266060723c */ /* 0x000ff000000418ff */
[C---:B------:R-:W-:Y:S08]  /*81f0*/  HMMA.16816.F32.BF16 R124, R92.reuse, R50, R124 ;  /* 0x000000325c7c723c */ /* 0x040ff0000004187c */
[C---:B------:R-:W-:Y:S08]  /*8200*/  HMMA.16816.F32.BF16 R140, R92.reuse, R46, R140 ;  /* 0x0000002e5c8c723c */ /* 0x040ff0000004188c */
[C---:B------:R-:W-:Y:S08]  /*8210*/  HMMA.16816.F32.BF16 R156, R92.reuse, R42, R156 ;  /* 0x0000002a5c9c723c */ /* 0x040ff0000004189c */
[C---:B------:R-:W-:Y:S08]  /*8220*/  HMMA.16816.F32.BF16 R76, R92.reuse, R34, R76 ;  /* 0x000000225c4c723c */ /* 0x040ff0000004184c */
[----:B------:R-:W-:Y:S01]  /*8230*/  HMMA.16816.F32.BF16 R92, R92, R22, R24 ;  /* 0x000000165c5c723c */ /* 0x000fe20000041818 */
[----:B------:R-:W1:Y:S07]  /*8240*/  LDSM.16.MT88.4 R24, [R210+0x9800] ;  /* 0x00980000d218783b */ /* 0x000e6e0000004200 */
[C---:B------:R-:W-:Y:S08]  /*8250*/  HMMA.16816.F32.BF16 R128, R16.reuse, R50, R128 ;  /* 0x000000321080723c */ /* 0x040ff00000041880 */
[C---:B------:R-:W-:Y:S08]  /*8260*/  HMMA.16816.F32.BF16 R144, R16.reuse, R46, R144 ;  /* 0x0000002e1090723c */ /* 0x040ff00000041890 */
[C---:B------:R-:W-:Y:S08]  /*8270*/  HMMA.16816.F32.BF16 R160, R16.reuse, R42, R160 ;  /* 0x0000002a10a0723c */ /* 0x040ff000000418a0 */
[C---:B------:R-:W-:Y:S08]  /*8280*/  HMMA.16816.F32.BF16 R80, R16.reuse, R34, R80 ;  /* 0x000000221050723c */ /* 0x040ff00000041850 */
[----:B------:R-:W-:Y:S01]  /*8290*/  HMMA.16816.F32.BF16 R96, R16, R22, R96 ;  /* 0x000000161060723c */ /* 0x000fe20000041860 */
[----:B------:R-:W2:Y:S04]  /*82a0*/  LDSM.16.MT88.4 R20, [R208+0x9800] ;  /* 0x00980000d014783b */ /* 0x000ea80000004200 */
[----:B------:R-:W3:Y:S03]  /*82b0*/  LDSM.16.MT88.4 R16, [R210+0xa800] ;  /* 0x00a80000d210783b */ /* 0x000ee60000004200 */
        /* <DEDUP_REMOVED lines=8> */
[C---:B------:R-:W-:Y:S01]  /*8340*/  HMMA.16816.F32.BF16 R128, R12.reuse, R22, R128 ;  /* 0x000000160c80723c */ /* 0x040fe20000041880 */
[----:B------:R-:W2:Y:S07]  /*8350*/  LDSM.16.MT88.4 R20, [R210+0xb800] ;  /* 0x00b80000d214783b */ /* 0x000eae0000004200 */
[-C--:B---3--:R-:W-:Y:S08]  /*8360*/  HMMA.16816.F32.BF16 R132, R12, R16.reuse, R132 ;  /* 0x000000100c84723c */ /* 0x088ff00000041884 */
[C---:B------:R-:W-:Y:S08]  /*8370*/  HMMA.16816.F32.BF16 R136, R8.reuse, R16, R136 ;  /* 0x000000100888723c */ /* 0x040ff00000041888 */
[-C--:B------:R-:W-:Y:S08]  /*8380*/  HMMA.16816.F32.BF16 R140, R8, R18.reuse, R140 ;  /* 0x00000012088c723c */ /* 0x080ff0000004188c */
[----:B------:R-:W-:Y:S01]  /*8390*/  HMMA.16816.F32.BF16 R144, R12, R18, R144 ;  /* 0x000000120c90723c */ /* 0x000fe20000041890 */
[----:B------:R-:W3:Y:S07]  /*83a0*/  LDSM.16.MT88.4 R16, [R208+0xb800] ;  /* 0x00b80000d010783b */ /* 0x000eee0000004200 */
[C---:B-1----:R-:W-:Y:S08]  /*83b0*/  HMMA.16816.F32.BF16 R152, R8.reuse, R24, R152 ;  /* 0x000000180898723c */ /* 0x042ff00000041898 */
[C---:B--2---:R-:W-:Y:S08]  /*83c0*/  HMMA.16816.F32.BF16 R72, R8.reuse, R20, R72 ;  /* 0x000000140848723c */ /* 0x044ff00000041848 */
[C---:B------:R-:W-:Y:S08]  /*83d0*/  HMMA.16816.F32.BF16 R156, R8.reuse, R26, R156 ;  /* 0x0000001a089c723c */ /* 0x040ff0000004189c */
[----:B------:R-:W-:Y:S08]  /*83e0*/  HMMA.16816.F32.BF16 R76, R8, R22, R76 ;  /* 0x00000016084c723c */ /* 0x000ff0000004184c */
[----:B------:R-:W-:Y:S08]  /*83f0*/  HMMA.16816.F32.BF16 R148, R12, R24, R148 ;  /* 0x000000180c94723c */ /* 0x000ff00000041894 */
[C---:B---3--:R-:W-:Y:S08]  /*8400*/  HMMA.16816.F32.BF16 R88, R8.reuse, R16, R88 ;  /* 0x000000100858723c */ /* 0x048ff00000041858 */
[----:B------:R-:W-:Y:S01]  /*8410*/  HMMA.16816.F32.BF16 R92, R8, R18, R92 ;  /* 0x00000012085c723c */ /* 0x000fe2000004185c */
[----:B------:R-:W1:Y:S07]  /*8420*/  LDSM.16.MT88.4 R8, [R210+0x9c00] ;  /* 0x009c0000d208783b */ /* 0x000e6e0000004200 */
[C---:B------:R-:W-:Y:S08]  /*8430*/  HMMA.16816.F32.BF16 R84, R12.reuse, R16, R84 ;  /* 0x000000100c54723c */ /* 0x040ff00000041854 */
[C---:B------:R-:W-:Y:S01]  /*8440*/  HMMA.16816.F32.BF16 R160, R12.reuse, R26, R160 ;  /* 0x0000001a0ca0723c */ /* 0x040fe200000418a0 */
[----:B------:R-:W2:Y:S07]  /*8450*/  LDSM.16.MT88.4 R24, [R208+0x9c00] ;  /* 0x009c0000d018783b */ /* 0x000eae0000004200 */
[C---:B------:R-:W-:Y:S08]  /*8460*/  HMMA.16816.F32.BF16 R68, R12.reuse, R20, R68 ;  /* 0x000000140c44723c */ /* 0x040ff00000041844 */
[C---:B------:R-:W-:Y:S01]  /*8470*/  HMMA.16816.F32.BF16 R80, R12.reuse, R22, R80 ;  /* 0x000000160c50723c */ /* 0x040fe20000041850 */
[----:B------:R-:W3:Y:S07]  /*8480*/  LDSM.16.MT88.4 R20, [R210+0xac00] ;  /* 0x00ac0000d214783b */ /* 0x000eee0000004200 */
[----:B------:R-:W-:Y:S01]  /*8490*/  HMMA.16816.F32.BF16 R96, R12, R18, R96 ;  /* 0x000000120c60723c */ /* 0x000fe20000041860 */
[----:B------:R-:W4:Y:S04]  /*84a0*/  LDSM.16.MT88.4 R16, [R208+0xac00] ;  /* 0x00ac0000d010783b */ /* 0x000f280000004200 */
[----:B------:R-:W-:Y:S03]  /*84b0*/  LDSM.16.MT88.4 R12, [R210+0xbc00] ;  /* 0x00bc0000d20c783b */ /* 0x000fe60000004200 */
[-C--:B-1----:R-:W-:Y:S08]  /*84c0*/  HMMA.16816.F32.BF16 R100, R4, R8.reuse, R100 ;  /* 0x000000080464723c */ /* 0x082ff00000041864 */
[C---:B------:R-:W-:Y:S08]  /*84d0*/  HMMA.16816.F32.BF16 R104, R28.reuse, R8, R104 ;  /* 0x000000081c68723c */ /* 0x040ff00000041868 */
[-C--:B------:R-:W-:Y:S08]  /*84e0*/  HMMA.16816.F32.BF16 R108, R28, R10.reuse, R108 ;  /* 0x0000000a1c6c723c */ /* 0x080ff0000004186c */
[C---:B------:R-:W-:Y:S01]  /*84f0*/  HMMA.16816.F32.BF16 R112, R4.reuse, R10, R112 ;  /* 0x0000000a0470723c */ /* 0x040fe20000041870 */
[----:B------:R-:W1:Y:S07]  /*8500*/  LDSM.16.MT88.4 R8, [R208+0xbc00] ;  /* 0x00bc0000d008783b */ /* 0x000e6e0000004200 */
[C---:B--2---:R-:W-:Y:S08]  /*8510*/  HMMA.16816.F32.BF16 R116, R4.reuse, R24, R116 ;  /* 0x000000180474723c */ /* 0x044ff00000041874 */
[C---:B------:R-:W-:Y:S08]  /*8520*/  HMMA.16816.F32.BF16 R128, R4.reuse, R26, R128 ;  /* 0x0000001a0480723c */ /* 0x040ff00000041880 */
[C---:B---3--:R-:W-:Y:S08]  /*8530*/  HMMA.16816.F32.BF16 R132, R4.reuse, R20, R132 ;  /* 0x000000140484723c */ /* 0x048ff00000041884 */
[C---:B------:R-:W-:Y:S08]  /*8540*/  HMMA.16816.F32.BF16 R144, R4.reuse, R22, R144 ;  /* 0x000000160490723c */ /* 0x040ff00000041890 */
[----:B----4-:R-:W-:Y:S08]  /*8550*/  HMMA.16816.F32.BF16 R148, R4, R16, R148 ;  /* 0x000000100494723c */ /* 0x010ff00000041894 */
[-C--:B-1----:R-:W-:Y:S08]  /*8560*/  HMMA.16816.F32.BF16 R88, R28, R8.reuse, R88 ;  /* 0x000000081c58723c */ /* 0x082ff00000041858 */
[C---:B------:R-:W-:Y:S07]  /*8570*/  HMMA.16816.F32.BF16 R84, R4.reuse, R8, R84 ;  /* 0x000000080454723c */ /* 0x040fee0000041854 */
[----:B------:R-:W-:Y:S01]  /*8580*/  IMAD.WIDE R8, R245, 0x2, R32 ;  /* 0x00000002f5087825 */ /* 0x000fe200078e0220 */
[C---:B------:R-:W-:Y:S04]  /*8590*/  HMMA.16816.F32.BF16 R160, R4.reuse, R18, R160 ;  /* 0x0000001204a0723c */ /* 0x040fe800000418a0 */
[----:B------:R-:W-:Y:S04]  /*85a0*/  STG.E.U16 [R8.64], R176 ;  /* 0x000000b008007986 */ /* 0x000fe8000c101510 */
[----:B------:R-:W-:Y:S01]  /*85b0*/  STG.E.U16 [R8.64+0x2], R175 ;  /* 0x000002af08007986 */ /* 0x000fe2000c101510 */
[C---:B------:R-:W-:Y:S03]  /*85c0*/  HMMA.16816.F32.BF16 R68, R4.reuse, R12, R68 ;  /* 0x0000000c0444723c */ /* 0x040fe60000041844 */
[----:B------:R-:W-:Y:S04]  /*85d0*/  STG.E.U16 [R32.64+0x10], R202 ;  /* 0x000010ca20007986 */ /* 0x000fe8000c101510 */
[----:B------:R-:W-:Y:S01]  /*85e0*/  STG.E.U16 [R32.64+0x12], R201 ;  /* 0x000012c920007986 */ /* 0x000fe2000c101510 */
[C---:B------:R-:W-:Y:S03]  /*85f0*/  HMMA.16816.F32.BF16 R80, R4.reuse, R14, R80 ;  /* 0x0000000e0450723c */ /* 0x040fe60000041850 */
[----:B------:R-:W-:Y:S04]  /*8600*/  STG.E.U16 [R248.64+0x10], R204 ;  /* 0x000010ccf8007986 */ /* 0x000fe8000c101510 */
[----:B------:R-:W-:Y:S01]  /*8610*/  STG.E.U16 [R248.64+0x12], R203 ;  /* 0x000012cbf8007986 */ /* 0x000fe2000c101510 */
[----:B------:R-:W-:Y:S03]  /*8620*/  HMMA.16816.F32.BF16 R96, R4, R10, R96 ;  /* 0x0000000a0460723c */ /* 0x000fe60000041860 */
[----:B------:R-:W-:Y:S04]  /*8630*/  STG.E.U16 [R58.64+0x10], R172 ;  /* 0x000010ac3a007986 */ /* 0x000fe8000c101510 */
[----:B------:R-:W-:Y:S01]  /*8640*/  STG.E.U16 [R58.64+0x12], R171 ;  /* 0x000012ab3a007986 */ /* 0x000fe2000c101510 */
[----:B------:R-:W-:Y:S01]  /*8650*/  FADD.FTZ R4, R223, R224 ;  /* 0x000000e0df047221 */ /* 0x000fe20000010000 */
[----:B------:R-:W-:Y:S01]  /*8660*/  HMMA.16816.F32.BF16 R120, R28, R24, R120 ;  /* 0x000000181c78723c */ /* 0x000fe20000041878 */
[----:B------:R-:W-:Y:S01]  /*8670*/  FADD.FTZ R6, R55, R218 ;  /* 0x000000da37067221 */ /* 0x000fe20000010000 */
[----:B------:R-:W-:Y:S01]  /*8680*/  STG.E.U16 [R8.64+0x10], R174 ;  /* 0x000010ae08007986 */ /* 0x000fe2000c101510 */
[----:B------:R-:W-:-:S03]  /*8690*/  FADD.FTZ R5, R48, R41 ;  /* 0x0000002930057221 */ /* 0x000fc60000010000 */
[----:B------:R-:W-:Y:S02]  /*86a0*/  STG.E.U16 [R8.64+0x12], R173 ;  /* 0x000012ad08007986 */ /* 0x000fe4000c101510 */
[C---:B------:R-:W-:Y:S02]  /*86b0*/  HMMA.16816.F32.BF16 R124, R28.reuse, R26, R124 ;  /* 0x0000001a1c7c723c */ /* 0x040fe4000004187c */
[----:B------:R-:W-:Y:S04]  /*86c0*/  STG.E.U16 [R32.64+0x20], R198 ;  /* 0x000020c620007986 */ /* 0x000fe8000c101510 */
        /* <DEDUP_REMOVED lines=19> */
[----:B------:R-:W-:Y:S02]  /*8800*/  HMMA.16816.F32.BF16 R92, R28, R10, R92 ;  /* 0x0000000a1c5c723c */ /* 0x000fe4000004185c */
[----:B------:R-:W-:Y:S04]  /*8810*/  STG.E.U16 [R8.64+0x30], R166 ;  /* 0x000030a608007986 */ /* 0x000fe8000c101510 */
        /* <DEDUP_REMOVED lines=22> */
[----:B------:R1:W-:Y:S04]  /*8980*/  STL [R1+0xc4], R4 ;  /* 0x0000c40401007387 */ /* 0x0003e80000100800 */
[----:B------:R2:W-:Y:S04]  /*8990*/  STG.E.U16 [R58.64+0x62], R57 ;  /* 0x000062393a007986 */ /* 0x0005e8000c101510 */
[----:B------:R2:W-:Y:S04]  /*89a0*/  STG.E.U16 [R8.64+0x60], R244 ;  /* 0x000060f408007986 */ /* 0x0005e8000c101510 */
[----:B------:R2:W-:Y:S04]  /*89b0*/  STG.E.U16 [R8.64+0x62], R241 ;  /* 0x000062f108007986 */ /* 0x0005e8000c101510 */
[----:B------:R2:W-:Y:S04]  /*89c0*/  STG.E.U16 [R32.64+0x70], R178 ;  /* 0x000070b220007986 */ /* 0x0005e8000c101510 */
[----:B------:R2:W-:Y:S04]  /*89d0*/  STG.E.U16 [R32.64+0x72], R177 ;  /* 0x000072b120007986 */ /* 0x0005e8000c101510 */
[----:B------:R2:W-:Y:S01]  /*89e0*/  STG.E.U16 [R248.64+0x70], R180 ;  /* 0x000070b4f8007986 */ /* 0x0005e2000c101510 */
[----:B-1----:R-:W-:-:S03]  /*89f0*/  FADD.FTZ R4, R44, R243 ;  /* 0x000000f32c047221 */ /* 0x002fc60000010000 */
[----:B------:R2:W-:Y:S04]  /*8a00*/  STG.E.U16 [R248.64+0x72], R179 ;  /* 0x000072b3f8007986 */ /* 0x0005e8000c101510 */
[----:B------:R2:W-:Y:S04]  /*8a10*/  STG.E.U16 [R58.64+0x70], R240 ;  /* 0x000070f03a007986 */ /* 0x0005e8000c101510 */
[----:B------:R2:W-:Y:S04]  /*8a20*/  STL [R1+0xc0], R6 ;  /* 0x0000c00601007387 */ /* 0x0005e80000100800 */
[----:B------:R2:W-:Y:S04]  /*8a30*/  STG.E.U16 [R58.64+0x72], R49 ;  /* 0x000072313a007986 */ /* 0x0005e8000c101510 */
[----:B------:R2:W-:Y:S04]  /*8a40*/  STL [R1+0xc8], R4 ;  /* 0x0000c80401007387 */ /* 0x0005e80000100800 */
[----:B------:R2:W-:Y:S04]  /*8a50*/  STG.E.U16 [R8.64+0x70], R242 ;  /* 0x000070f208007986 */ /* 0x0005e8000c101510 */
[----:B------:R2:W-:Y:S04]  /*8a60*/  STG.E.U16 [R8.64+0x72], R239 ;  /* 0x000072ef08007986 */ /* 0x0005e8000c101510 */
[----:B------:R2:W-:Y:S01]  /*8a70*/  STL [R1+0x94], R5 ;  /* 0x0000940501007387 */ /* 0x0005e20000100800 */
[----:B------:R-:W-:Y:S05]  /*8a80*/  @!P0 BRA `(.L_x_495) ;  /* 0x000072b000008947 */ /* 0x000fea0003800000 */
[----:B------:R-:W3:Y:S01]  /*8a90*/  LDL R250, [R1+0x70] ;  /* 0x0000700001fa7983 */ /* 0x000ee20000100800 */
[----:B------:R-:W-:Y:S01]  /*8aa0*/  IMAD.MOV.U32 R167, RZ, RZ, R0 ;  /* 0x000000ffffa77224 */ /* 0x000fe200078e0000 */
[----:B------:R-:W-:Y:S01]  /*8ab0*/  MOV R165, R2 ;  /* 0x0000000200a57202 */ /* 0x000fe20000000f00 */
[----:B------:R-:W-:Y:S01]  /*8ac0*/  IMAD.MOV.U32 R166, RZ, RZ, R3 ;  /* 0x000000ffffa67224 */ /* 0x000fe200078e0003 */
[----:B------:R-:W4:Y:S01]  /*8ad0*/  LDL R246, [R1+0x6c] ;  /* 0x00006c0001f67983 */ /* 0x000f220000100800 */
[----:B------:R-:W1:Y:S01]  /*8ae0*/  LDC.U8 R0, c[0x0][0x2d8] ;  /* 0x0000b600ff007b82 */ /* 0x000e620000000000 */
[----:B--2---:R-:W-:Y:S01]  /*8af0*/  IMAD.MOV.U32 R6, RZ, RZ, c[0x0][0x228] ;  /* 0x00008a00ff067624 */ /* 0x004fe200078e00ff */
[C---:B------:R-:W-:Y:S01]  /*8b00*/  IADD3 R2, R54.reuse, 0x4, RZ ;  /* 0x0000000436027810 */ /* 0x040fe20007ffe0ff */
[----:B------:R-:W-:Y:S01]  /*8b10*/  IMAD.WIDE.U32 R8, R54, -0x326172a9, RZ ;  /* 0xcd9e8d5736087825 */ /* 0x000fe200078e00ff */
[----:B------:R-:W-:Y:S01]  /*8b20*/  IADD3 R168, P0, R32, -0x80, RZ ;  /* 0xffffff8020a87810 */ /* 0x000fe20007f1e0ff */
[----:B------:R-:W-:Y:S01]  /*8b30*/  UIADD3 UR24, UR6, -0x2, URZ ;  /* 0xfffffffe06187890 */ /* 0x000fe2000fffe03f */
[----:B------:R-:W-:Y:S01]  /*8b40*/  SHF.L.U32 R7, R6, 0x3, RZ ;  /* 0x0000000306077819 */ /* 0x000fe200000006ff */
[----:B------:R-:W-:Y:S01]  /*8b50*/  IMAD.WIDE.U32 R4, R2, -0x326172a9, RZ ;  /* 0xcd9e8d5702047825 */ /* 0x000fe200078e00ff */
[-C--:B------:R-:W-:Y:S01]  /*8b60*/  LOP3.LUT R3, R9, R53.reuse, RZ, 0x3c, !PT ;  /* 0x0000003509037212 */ /* 0x080fe200078e3cff */
[----:B------:R-:W-:Y:S01]  /*8b70*/  STL.64 [R1+0xb0], R8 ;  /* 0x0000b00801007387 */ /* 0x000fe20000100a00 */
[----:B------:R-:W-:Y:S01]  /*8b80*/  IADD3.X R171, R33, -0x1, RZ, P0, !PT ;  /* 0xffffffff21ab7810 */ /* 0x000fe200007fe4ff */
[----:B------:R-:W-:Y:S01]  /*8b90*/  IMAD R2, R6, 0x38, R7 ;  /* 0x0000003806027824 */ /* 0x000fe200078e0207 */
[----:B------:R-:W-:Y:S01]  /*8ba0*/  LOP3.LUT R53, R5, R53, RZ, 0x3c, !PT ;  /* 0x0000003505357212 */ /* 0x000fe200078e3cff */
[----:B------:R-:W-:Y:S01]  /*8bb0*/  IMAD.WIDE.U32 R10, R52, -0x2daee0ad, RZ ;  /* 0xd2511f53340a7825 */ /* 0x000fe200078e00ff */
[----:B------:R2:W-:Y:S01]  /*8bc0*/  STL.64 [R1+0xa0], R4 ;  /* 0x0000a00401007387 */ /* 0x0005e20000100a00 */
[----:B------:R-:W-:-:S02]  /*8bd0*/  ULDC.U8 UR23, c[0x0][0x2d8] ;  /* 0x0000b60000177ab9 */ /* 0x000fc40000000000 */
[----:B------:R-:W-:Y:S01]  /*8be0*/  IMAD.MOV.U32 R169, RZ, RZ, R164 ;  /* 0x000000ffffa97224 */ /* 0x000fe200078e00a4 */
[----:B------:R3:W-:Y:S01]  /*8bf0*/  STL.64 [R1+0xb8], R10 ;  /* 0x0000b80a01007387 */ /* 0x0007e20000100a00 */
[----:B------:R-:W-:Y:S01]  /*8c00*/  ULDC.64 UR4, c[0x0][0x1a0] ;  /* 0x0000680000047ab9 */ /* 0x000fe20000000a00 */
[----:B-1----:R-:W-:Y:S02]  /*8c10*/  PRMT R6, R0, 0x7054, R0 ;  /* 0x0000705400067816 */ /* 0x002fe40000000000 */
[----:B------:R-:W-:Y:S01]  /*8c20*/  IADD3 R0, R2, 0x1, RZ ;  /* 0x0000000102007810 */ /* 0x000fe20007ffe0ff */
[----:B--2---:R-:W-:-:S04]  /*8c30*/  IMAD.WIDE.U32 R4, R3, -0x2daee0ad, RZ ;  /* 0xd2511f5303047825 */ /* 0x004fc800078e00ff */
[----:B------:R-:W-:Y:S01]  /*8c40*/  IMAD.WIDE.U32 R2, R53, -0x2daee0ad, RZ ;  /* 0xd2511f5335027825 */ /* 0x000fe200078e00ff */
[----:B------:R1:W-:Y:S04]  /*8c50*/  STL.64 [R1+0xa8], R4 ;  /* 0x0000a80401007387 */ /* 0x0003e80000100a00 */
[----:B------:R1:W-:Y:S01]  /*8c60*/  STL.64 [R1+0x98], R2 ;  /* 0x0000980201007387 */ /* 0x0003e20000100a00 */
[----:B------:R-:W-:Y:S02]  /*8c70*/  ISETP.GE.AND P3, PT, R60, c[0x0][0x220], PT ;  /* 0x000088003c007a0c */ /* 0x000fe40003f66270 */
[----:B---3--:R-:W-:Y:S02]  /*8c80*/  ISETP.GE.AND P2, PT, R250, c[0x0][0x220], PT ;  /* 0x00008800fa007a0c */ /* 0x008fe40003f46270 */
[----:B----4-:R-:W-:Y:S01]  /*8c90*/  ISETP.GE.AND P1, PT, R246, c[0x0][0x220], PT ;  /* 0x00008800f6007a0c */ /* 0x010fe20003f26270 */
[----:B-1----:R-:W-:Y:S05]  /*8ca0*/  BRA `(.L_x_496) ;  /* 0x0000040000007947 */ /* 0x002fea0003800000 */
.L_x_498:
[----:B------:R-:W2:Y:S01]  /*8cb0*/  LDL.64 R192, [R1+0x80] ;  /* 0x0000800001c07983 */ /* 0x000ea20000100a00 */
[----:B------:R-:W-:Y:S01]  /*8cc0*/  ULDC.64 UR6, c[0x0][0x198] ;  /* 0x0000660000067ab9 */ /* 0x000fe20000000a00 */
[----:B------:R-:W-:Y:S01]  /*8cd0*/  IMAD.MOV.U32 R189, RZ, RZ, R170 ;  /* 0x000000ffffbd7224 */ /* 0x000fe200078e00aa */
[----:B------:R-:W-:Y:S01]  /*8ce0*/  UIADD3 UR26, UR24, -0x1, URZ ;  /* 0xffffffff181a7890 */ /* 0x000fe2000fffe03f */
[----:B------:R-:W3:Y:S03]  /*8cf0*/  LDL.64 R190, [R1+0x88] ;  /* 0x0000880001be7983 */ /* 0x000ee60000100a00 */
[----:B------:R-:W-:Y:S01]  /*8d00*/  USHF.R.S32.HI UR25, URZ, 0x1f, UR26 ;  /* 0x0000001f3f197899 */ /* 0x000fe2000801141a */
[----:B------:R1:W-:Y:S01]  /*8d10*/  @P3 STS [R189+0x6000], RZ ;  /* 0x006000ffbd003388 */ /* 0x0003e20000000800 */
[----:B------:R-:W-:Y:S02]  /*8d20*/  UIMAD.WIDE.U32 UR28, UR26, UR6, URZ ;  /* 0x000000061a1c72a5 */ /* 0x000fe4000f8e003f */
[----:B------:R-:W-:Y:S01]  /*8d30*/  UIMAD UR25, UR25, UR6, URZ ;  /* 0x00000006191972a4 */ /* 0x000fe2000f8e023f */
[----:B------:R1:W-:Y:S01]  /*8d40*/  @P3 STS [R189+0x6004], RZ ;  /* 0x006004ffbd003388 */ /* 0x0003e20000000800 */
[----:B------:R-:W-:Y:S02]  /*8d50*/  USHF.L.U32 UR6, UR6, 0x5, URZ ;  /* 0x0000000506067899 */ /* 0x000fe4000800063f */
[----:B------:R-:W-:Y:S01]  /*8d60*/  UIMAD UR25, UR26, UR7, UR25 ;  /* 0x000000071a1972a4 */ /* 0x000fe2000f8e0219 */
[----:B------:R1:W-:Y:S01]  /*8d70*/  @P3 STS.64 [R189+0x6008], RZ ;  /* 0x006008ffbd003388 */ /* 0x0003e20000000a00 */
[----:B------:R-:W-:Y:S02]  /*8d80*/  IMAD.U32 R164, RZ, RZ, UR28 ;  /* 0x0000001cffa47e24 */ /* 0x000fe4000f8e00ff */
[----:B------:R-:W-:Y:S01]  /*8d90*/  UIADD3 UR25, UR29, UR25, URZ ;  /* 0x000000191d197290 */ /* 0x000fe2000fffe03f */
[----:B------:R-:W-:Y:S05]  /*8da0*/  IMAD.U32 R3, RZ, RZ, UR28 ;  /* 0x0000001cff037e24 */ /* 0x000fea000f8e00ff */
[----:B------:R-:W-:Y:S01]  /*8db0*/  IMAD.U32 R0, RZ, RZ, UR25 ;  /* 0x00000019ff007e24 */ /* 0x000fe2000f8e00ff */
[----:B--2---:R-:W-:Y:S04]  /*8dc0*/  LEA R164, P0, R164, R192, 0x6 ;  /* 0x000000c0a4a47211 */ /* 0x004fe800078030ff */
[C---:B------:R-:W-:Y:S02]  /*8dd0*/  @!P3 LEA R180, P4, R164.reuse, c[0x0][0x168], 0x1 ;  /* 0x00005a00a4b4ba11 */ /* 0x040fe400078808ff */
        /* <DEDUP_REMOVED lines=45> */
.L_x_496:
[----:B------:R-:W2:Y:S01]  /*90b0*/  LDL R170, [R1+0x68] ;  /* 0x0000680001aa7983 */ /* 0x000ea20000100800 */
[----:B------:R-:W-:Y:S04]  /*90c0*/  DEPBAR.LE SB0, 0x0 ;  /* 0x000080000000791a */ /* 0x000fe80000000000 */
[----:B------:R-:W-:Y:S01]  /*90d0*/  USHF.R.S32.HI UR6, URZ, 0x1f, UR24 ;  /* 0x0000001f3f067899 */ /* 0x000fe20008011418 */
[----:B------:R-:W3:Y:S01]  /*90e0*/  LDL.64 R2, [R1+0x78] ;  /* 0x0000780001027983 */ /* 0x000ee20000100a00 */
[----:B------:R-:W-:Y:S01]  /*90f0*/  UIMAD.WIDE.U32 UR26, UR24, UR4, URZ ;  /* 0x00000004181a72a5 */ /* 0x000fe2000f8e003f */
[----:B------:R-:W-:Y:S01]  /*9100*/  IMAD.MOV.U32 R0, RZ, RZ, c[0x0][0x1a0] ;  /* 0x00006800ff007624 */ /* 0x000fe200078e00ff */
[----:B------:R-:W-:Y:S02]  /*9110*/  UIMAD UR6, UR6, UR4, URZ ;  /* 0x00000004060672a4 */ /* 0x000fe4000f8e023f */
[----:B------:R-:W-:Y:S01]  /*9120*/  UISETP.GE.AND UP0, UPT, UR24, 0x1, UPT ;  /* 0x000000011800788c */ /* 0x000fe2000bf06270 */
[----:B------:R-:W4:Y:S01]  /*9130*/  LDL R4, [R1+0x64] ;  /* 0x0000640001047983 */ /* 0x000f220000100800 */
[----:B------:R-:W-:Y:S01]  /*9140*/  UIMAD UR6, UR24, UR5, UR6 ;  /* 0x00000005180672a4 */ /* 0x000fe2000f8e0206 */
[----:B------:R-:W-:Y:S02]  /*9150*/  IMAD.U32 R18, RZ, RZ, UR26 ;  /* 0x0000001aff127e24 */ /* 0x000fe4000f8e00ff */
[----:B------:R-:W-:Y:S01]  /*9160*/  IMAD.U32 R19, RZ, RZ, UR27 ;  /* 0x0000001bff137e24 */ /* 0x000fe2000f8e00ff */
[----:B------:R-:W-:Y:S01]  /*9170*/  UIADD3 UR6, UR27, UR6, URZ ;  /* 0x000000061b067290 */ /* 0x000fe2000fffe03f */
[----:B------:R-:W-:Y:S06]  /*9180*/  BAR.SYNC.DEFER_BLOCKING 0x0 ;  /* 0x0000000000007b1d */ /* 0x000fec0000010000 */
[----:B--2---:R-:W-:Y:S01]  /*9190*/  @P3 STS [R170+0x9000], RZ ;  /* 0x009000ffaa003388 */ /* 0x004fe20000000800 */
[----:B---3--:R-:W-:Y:S01]  /*91a0*/  LEA R164, P0, R18, R2, 0x6 ;  /* 0x0000000212a47211 */ /* 0x008fe200078030ff */
[----:B------:R-:W-:Y:S04]  /*91b0*/  IMAD.U32 R2, RZ, RZ, UR6 ;  /* 0x00000006ff027e24 */ /* 0x000fe8000f8e00ff */
[----:B------:R-:W-:Y:S01]  /*91c0*/  @P3 STS [R170+0x9004], RZ ;  /* 0x009004ffaa003388 */ /* 0x000fe20000000800 */
[----:B------:R-:W-:Y:S02]  /*91d0*/  @!P3 LEA R38, P4, R164, c[0x0][0x170], 0x1 ;  /* 0x00005c00a426ba11 */ /* 0x000fe400078808ff */
[----:B----4-:R-:W-:Y:S01]  /*91e0*/  LEA.HI.X R2, R18, R4, R2, 0x6, P0 ;  /* 0x0000000412027211 */ /* 0x010fe200000f3402 */
[----:B------:R-:W-:Y:S02]  /*91f0*/  IMAD.MOV.U32 R4, RZ, RZ, c[0x0][0x1a4] ;  /* 0x00006900ff047624 */ /* 0x000fe400078e00ff */
[----:B------:R-:W-:Y:S01]  /*9200*/  @P3 STS.64 [R170+0x9008], RZ ;  /* 0x009008ffaa003388 */ /* 0x000fe20000000a00 */
        /* <DEDUP_REMOVED lines=44> */
[----:B------:R-:W1:Y:S06]  /*94d0*/  LDSM.16.M88.4 R176, [R212+0x6000] ;  /* 0x00600000d4b0783b */ /* 0x000e6c0000000200 */
[----:B------:R-:W2:Y:S06]  /*94e0*/  LDSM.16.M88.4 R180, [R213+0x1000] ;  /* 0x00100000d5b4783b */ /* 0x000eac0000000200 */
[----:B------:R-:W5:Y:S06]  /*94f0*/  LDSM.16.M88.4 R184, [R212+0x6400] ;  /* 0x00640000d4b8783b */ /* 0x000f6c0000000200 */
[----:B------:R-:W0:Y:S06]  /*9500*/  LDGDEPBAR ;  /* 0x00000000000079af */ /* 0x000e2c0000000000 */
[----:B------:R-:W3:Y:S06]  /*9510*/  LDSM.16.M88.4 R188, [R212+0x6800] ;  /* 0x00680000d4bc783b */ /* 0x000eec0000000200 */
[----:B------:R-:W3:Y:S06]  /*9520*/  LDSM.16.M88.4 R192, [R212+0x6c00] ;  /* 0x006c0000d4c0783b */ /* 0x000eec0000000200 */
[----:B------:R-:W-:Y:S01]  /*9530*/  LDSM.16.M88.4 R196, [R211] ;  /* 0x00000000d3c4783b */ /* 0x000fe20000000200 */
[-C--:B-1----:R-:W-:Y:S05]  /*9540*/  HMMA.16816.F32.BF16 R4, R172, R176.reuse, RZ ;  /* 0x000000b0ac04723c */ /* 0x082fea00000418ff */
[----:B------:R-:W1:Y:S03]  /*9550*/  LDSM.16.M88.4 R200, [R209+0x6000] ;  /* 0x00600000d1c8783b */ /* 0x000e660000000200 */
[C---:B--2---:R-:W-:Y:S03]  /*9560*/  HMMA.16816.F32.BF16 R8, R180.reuse, R176, RZ ;  /* 0x000000b0b408723c */ /* 0x044fe600000418ff */
[----:B------:R-:W2:Y:S05]  /*9570*/  LDSM.16.M88.4 R204, [R211+0x1000] ;  /* 0x00100000d3cc783b */ /* 0x000eaa0000000200 */
[-C--:B------:R-:W-:Y:S08]  /*9580*/  HMMA.16816.F32.BF16 R12, R180, R178.reuse, RZ ;  /* 0x000000b2b40c723c */ /* 0x080ff000000418ff */
[C---:B------:R-:W-:Y:S01]  /*9590*/  HMMA.16816.F32.BF16 R16, R172.reuse, R178, RZ ;  /* 0x000000b2ac10723c */ /* 0x040fe200000418ff */
[----:B------:R-:W-:Y:S07]  /*95a0*/  LDSM.16.M88.4 R176, [R209+0x6800] ;  /* 0x00680000d1b0783b */ /* 0x000fee0000000200 */
[-C--:B-----5:R-:W-:Y:S08]  /*95b0*/  HMMA.16816.F32.BF16 R20, R172, R184.reuse, RZ ;  /* 0x000000b8ac14723c */ /* 0x0a0ff000000418ff */
[C---:B---3--:R-:W-:Y:S08]  /*95c0*/  HMMA.16816.F32.BF16 R24, R180.reuse, R184, RZ ;  /* 0x000000b8b418723c */ /* 0x048ff000000418ff */
[-C--:B------:R-:W-:Y:S08]  /*95d0*/  HMMA.16816.F32.BF16 R28, R180, R186.reuse, RZ ;  /* 0x000000bab41c723c */ /* 0x080ff000000418ff */
[C---:B----4-:R-:W-:Y:S01]  /*95e0*/  HMMA.16816.F32.BF16 R32, R172.reuse, R186, RZ ;  /* 0x000000baac20723c */ /* 0x050fe200000418ff */
[----:B------:R-:W-:Y:S07]  /*95f0*/  LDSM.16.M88.4 R184, [R212+0x7400] ;  /* 0x00740000d4b8783b */ /* 0x000fee0000000200 */
[-C--:B------:R-:W-:Y:S08]  /*9600*/  HMMA.16816.F32.BF16 R36, R172, R188.reuse, RZ ;  /* 0x000000bcac24723c */ /* 0x080ff000000418ff */
[C---:B------:R-:W-:Y:S08]  /*9610*/  HMMA.16816.F32.BF16 R40, R180.reuse, R188, RZ ;  /* 0x000000bcb428723c */ /* 0x040ff000000418ff */
[-C--:B------:R-:W-:Y:S08]  /*9620*/  HMMA.16816.F32.BF16 R44, R180, R190.reuse, RZ ;  /* 0x000000beb42c723c */ /* 0x080ff000000418ff */
[C---:B------:R-:W-:Y:S08]  /*9630*/  HMMA.16816.F32.BF16 R48, R172.reuse, R190, RZ ;  /* 0x000000beac30723c */ /* 0x040ff000000418ff */
[-C--:B------:R-:W-:Y:S08]  /*9640*/  HMMA.16816.F32.BF16 R52, R172, R192.reuse, RZ ;  /* 0x000000c0ac34723c */ /* 0x080ff000000418ff */
[C---:B------:R-:W-:Y:S08]  /*9650*/  HMMA.16816.F32.BF16 R56, R180.reuse, R192, RZ ;  /* 0x000000c0b438723c */ /* 0x040ff000000418ff */
[-C--:B------:R-:W-:Y:S01]  /*9660*/  HMMA.16816.F32.BF16 R60, R180, R194.reuse, RZ ;  /* 0x000000c2b43c723c */ /* 0x080fe200000418ff */
[----:B------:R-:W-:Y:S07]  /*9670*/  LDSM.16.M88.4 R180, [R212+0x7000] ;  /* 0x00700000d4b4783b */ /* 0x000fee0000000200 */
[----:B------:R-:W-:Y:S01]  /*9680*/  HMMA.16816.F32.BF16 R64, R172, R194, RZ ;  /* 0x000000c2ac40723c */ /* 0x000fe200000418ff */
[----:B------:R-:W3:Y:S07]  /*9690*/  LDSM.16.M88.4 R172, [R209+0x6400] ;  /* 0x00640000d1ac783b */ /* 0x000eee0000000200 */
[-C--:B-1----:R-:W-:Y:S08]  /*96a0*/  HMMA.16816.F32.BF16 R4, R196, R200.reuse, R4 ;  /* 0x000000c8c404723c */ /* 0x082ff00000041804 */
[C---:B--2---:R-:W-:Y:S08]  /*96b0*/  HMMA.16816.F32.BF16 R8, R204.reuse, R200, R8 ;  /* 0x000000c8cc08723c */ /* 0x044ff00000041808 */
[-C--:B------:R-:W-:Y:S08]  /*96c0*/  HMMA.16816.F32.BF16 R12, R204, R202.reuse, R12 ;  /* 0x000000cacc0c723c */ /* 0x080ff0000004180c */
[C---:B------:R-:W-:Y:S07]  /*96d0*/  HMMA.16816.F32.BF16 R16, R196.reuse, R202, R16 ;  /* 0x000000cac410723c */ /* 0x040fee0000041810 */
[----:B------:R-:W-:Y:S01]  /*96e0*/  IMAD.MOV.U32 R202, RZ, RZ, R168 ;  /* 0x000000ffffca7224 */ /* 0x000fe200078e00a8 */
[-C--:B---3--:R-:W-:Y:S04]  /*96f0*/  HMMA.16816.F32.BF16 R20, R196, R172.reuse, R20 ;  /* 0x000000acc414723c */ /* 0x088fe80000041814 */
[----:B------:R-:W-:Y:S04]  /*9700*/  IMAD.MOV.U32 R203, RZ, RZ, R171 ;  /* 0x000000ffffcb7224 */ /* 0x000fe800078e00ab */
        /* <DEDUP_REMOVED lines=8> */
[----:B------:R-:W2:Y:S07]  /*9790*/  LDSM.16.M88.4 R176, [R213+0x2000] ;  /* 0x00200000d5b0783b */ /* 0x000eae0000000200 */
[-C--:B-1----:R-:W-:Y:S08]  /*97a0*/  HMMA.16816.F32.BF16 R52, R196, R172.reuse, R52 ;  /* 0x000000acc434723c */ /* 0x082ff00000041834 */
[C---:B------:R-:W-:Y:S08]  /*97b0*/  HMMA.16816.F32.BF16 R56, R204.reuse, R172, R56 ;  /* 0x000000accc38723c */ /* 0x040ff00000041838 */
[-C--:B------:R-:W-:Y:S08]  /*97c0*/  HMMA.16816.F32.BF16 R60, R204, R174.reuse, R60 ;  /* 0x000000aecc3c723c */ /* 0x080ff0000004183c */
[----:B------:R-:W-:Y:S01]  /*97d0*/  HMMA.16816.F32.BF16 R64, R196, R174, R64 ;  /* 0x000000aec440723c */ /* 0x000fe20000041840 */
[----:B------:R-:W1:Y:S07]  /*97e0*/  LDSM.16.M88.4 R172, [R213+0x3000] ;  /* 0x00300000d5ac783b */ /* 0x000e6e0000000200 */
[-C--:B--2---:R-:W-:Y:S08]  /*97f0*/  HMMA.16816.F32.BF16 R4, R176, R180.reuse, R4 ;  /* 0x000000b4b004723c */ /* 0x084ff00000041804 */
[C---:B-1----:R-:W-:Y:S08]  /*9800*/  HMMA.16816.F32.BF16 R8, R172.reuse, R180, R8 ;  /* 0x000000b4ac08723c */ /* 0x042ff00000041808 */
        /* <DEDUP_REMOVED lines=11> */
[C---:B------:R-:W-:Y:S01]  /*98c0*/  HMMA.16816.F32.BF16 R48, R176.reuse, R182, R48 ;  /* 0x000000b6b030723c */ /* 0x040fe20000041830 */
[----:B------:R-:W-:Y:S07]  /*98d0*/  LDSM.16.M88.4 R180, [R209+0x7000] ;  /* 0x00700000d1b4783b */ /* 0x000fee0000000200 */
[-C--:B--2---:R-:W-:Y:S08]  /*98e0*/  HMMA.16816.F32.BF16 R52, R176, R184.reuse, R52 ;  /* 0x000000b8b034723c */ /* 0x084ff00000041834 */
[C---:B------:R-:W-:Y:S08]  /*98f0*/  HMMA.16816.F32.BF16 R56, R172.reuse, R184, R56 ;  /* 0x000000b8ac38723c */ /* 0x040ff00000041838 */
[-C--:B------:R-:W-:Y:S01]  /*9900*/  HMMA.16816.F32.BF16 R60, R172, R186.reuse, R60 ;  /* 0x000000baac3c723c */ /* 0x080fe2000004183c */
[----:B------:R-:W1:Y:S07]  /*9910*/  LDSM.16.M88.4 R172, [R211+0x2000] ;  /* 0x00200000d3ac783b */ /* 0x000e6e0000000200 */
[----:B------:R-:W-:Y:S01]  /*9920*/  HMMA.16816.F32.BF16 R64, R176, R186, R64 ;  /* 0x000000bab040723c */ /* 0x000fe20000041840 */
[----:B------:R-:W2:Y:S06]  /*9930*/  LDSM.16.M88.4 R176, [R211+0x3000] ;  /* 0x00300000d3b0783b */ /* 0x000eac0000000200 */
[----:B------:R-:W3:Y:S01]  /*9940*/  LDSM.16.M88.4 R184, [R209+0x7400] ;  /* 0x00740000d1b8783b */ /* 0x000ee20000000200 */
[-C--:B-1----:R-:W-:Y:S08]  /*9950*/  HMMA.16816.F32.BF16 R4, R172, R180.reuse, R4 ;  /* 0x000000b4ac04723c */ /* 0x082ff00000041804 */
[C---:B--2---:R-:W-:Y:S08]  /*9960*/  HMMA.16816.F32.BF16 R8, R176.reuse, R180, R8 ;  /* 0x000000b4b008723c */ /* 0x044ff00000041808 */
[-C--:B------:R-:W-:Y:S08]  /*9970*/  HMMA.16816.F32.BF16 R12, R176, R182.reuse, R12 ;  /* 0x000000b6b00c723c */ /* 0x080ff0000004180c */
[C---:B------:R-:W-:Y:S01]  /*9980*/  HMMA.16816.F32.BF16 R16, R172.reuse, R182, R16 ;  /* 0x000000b6ac10723c */ /* 0x040fe20000041810 */
[----:B------:R-:W1:Y:S07]  /*9990*/  LDSM.16.M88.4 R180, [R209+0x7800] ;  /* 0x00780000d1b4783b */ /* 0x000e6e0000000200 */
[-C--:B---3--:R-:W-:Y:S08]  /*99a0*/  HMMA.16816.F32.BF16 R20, R172, R184.reuse, R20 ;  /* 0x000000b8ac14723c */ /* 0x088ff00000041814 */
        /* <DEDUP_REMOVED lines=47> */
[----:B------:R-:W2:Y:S01]  /*9ca0*/  LDSM.16.M88.4 R184, [R209+0x8c00] ;  /* 0x008c0000d1b8783b */ /* 0x000ea20000000200 */
[----:B------:R-:W-:Y:S05]  /*9cb0*/  DEPBAR.LE SB0, 0x0 ;  /* 0x000080000000791a */ /* 0x000fea0000000000 */
[----:B------:R-:W-:Y:S01]  /*9cc0*/  BAR.SYNC.DEFER_BLOCKING 0x0 ;  /* 0x0000000000007b1d */ /* 0x000fe20000010000 */
[-C--:B-1----:R-:W-:Y:S08]  /*9cd0*/  HMMA.16816.F32.BF16 R36, R172, R180.reuse, R36 ;  /* 0x000000b4ac24723c */ /* 0x082ff00000041824 */
        /* <DEDUP_REMOVED lines=8> */
.L_x_497:
[----:B------:R-:W-:Y:S01]  /*9d60*/  FMNMX.FTZ R0, R4, R169, !PT ;  /* 0x000000a904007209 */ /* 0x000fe20007810000 */
[----:B------:R-:W-:Y:S01]  /*9d70*/  STL [R1+0x108], R221 ;  /* 0x000108dd01007387 */ /* 0x000fe20000100800 */
[----:B------:R-:W-:Y:S01]  /*9d80*/  FMNMX.FTZ R168, R6, R166, !PT ;  /* 0x000000a606a87209 */ /* 0x000fe20007810000 */
[----:B------:R-:W-:Y:S01]  /*9d90*/  UIADD3 UR6, UR21, -0x4498517b, URZ ;  /* 0xbb67ae8515067890 */ /* 0x000fe2000fffe03f */
[----:B------:R-:W-:Y:S01]  /*9da0*/  FMNMX.FTZ R3, R5, R0, !PT ;  /* 0x0000000005037209 */ /* 0x000fe20007810000 */
[----:B------:R-:W-:Y:S01]  /*9db0*/  STL [R1+0x104], R220 ;  /* 0x000104dc01007387 */ /* 0x000fe20000100800 */
[----:B------:R-:W-:Y:S01]  /*9dc0*/  FMNMX.FTZ R164, R8, R165, !PT ;  /* 0x000000a508a47209 */ /* 0x000fe20007810000 */
[----:B------:R-:W-:Y:S01]  /*9dd0*/  UIADD3 UR25, UR20, -0x61c88647, URZ ;  /* 0x9e3779b914197890 */ /* 0x000fe2000fffe03f */
[----:B------:R-:W-:Y:S01]  /*9de0*/  FMNMX.FTZ R0, R16, R3, !PT ;  /* 0x0000000310007209 */ /* 0x000fe20007810000 */
[----:B------:R-:W-:Y:S01]  /*9df0*/  STL [R1+0x100], R219 ;  /* 0x000100db01007387 */ /* 0x000fe20000100800 */
[----:B-1----:R-:W-:Y:S01]  /*9e00*/  FMNMX.FTZ R175, R7, R168, !PT ;  /* 0x000000a807af7209 */ /* 0x002fe20007810000 */
[----:B------:R-:W-:Y:S01]  /*9e10*/  UIADD3 UR27, UR21, 0x76cf5d0a, URZ ;  /* 0x76cf5d0a151b7890 */ /* 0x000fe2000fffe03f */
[----:B------:R-:W-:Y:S01]  /*9e20*/  FMNMX.FTZ R3, R17, R0, !PT ;  /* 0x0000000011037209 */ /* 0x000fe20007810000 */
[----:B------:R-:W-:Y:S01]  /*9e30*/  STL [R1+0xfc], R218 ;  /* 0x0000fcda01007387 */ /* 0x000fe20000100800 */
[----:B------:R-:W-:Y:S01]  /*9e40*/  FMNMX.FTZ R0, R10, R167, !PT ;  /* 0x000000a70a007209 */ /* 0x000fe20007810000 */
[----:B------:R-:W-:Y:S01]  /*9e50*/  UIADD3 UR26, UR20, -0x4ab325aa, URZ ;  /* 0xb54cda56141a7890 */ /* 0x000fe2000fffe03f */
[----:B------:R-:W-:Y:S01]  /*9e60*/  FMNMX.FTZ R2, R20, R3, !PT ;  /* 0x0000000314027209 */ /* 0x000fe20007810000 */
[----:B------:R1:W-:Y:S01]  /*9e70*/  STL [R1+0xf8], R208 ;  /* 0x0000f8d001007387 */ /* 0x0003e20000100800 */
[----:B------:R-:W-:Y:S01]  /*9e80*/  FMNMX.FTZ R171, R9, R164, !PT ;  /* 0x000000a409ab7209 */ /* 0x000fe20007810000 */
[----:B------:R-:W-:Y:S01]  /*9e90*/  IMAD.MOV.U32 R196, RZ, RZ, c[0x0][0x228] ;  /* 0x00008a00ffc47624 */ /* 0x000fe200078e00ff */
[----:B------:R-:W-:Y:S01]  /*9ea0*/  FMNMX.FTZ R173, R21, R2, !PT ;  /* 0x0000000215ad7209 */ /* 0x000fe20007810000 */
[----:B------:R2:W-:Y:S01]  /*9eb0*/  STL.64 [R1+0xf0], R216 ;  /* 0x0000f0d801007387 */ /* 0x0005e20000100a00 */
[----:B------:R-:W-:Y:S01]  /*9ec0*/  FMNMX.FTZ R3, R11, R0, !PT ;  /* 0x000000000b037209 */ /* 0x000fe20007810000 */
[----:B------:R-:W-:Y:S01]  /*9ed0*/  USHF.L.U32 UR28, UR24, 0x1, URZ ;  /* 0x00000001181c7899 */ /* 0x000fe2000800063f */
[----:B------:R-:W-:Y:S02]  /*9ee0*/  FMNMX.FTZ R168, R18, R175, !PT ;  /* 0x000000af12a87209 */ /* 0x000fe40007810000 */
[----:B------:R-:W-:Y:S01]  /*9ef0*/  FMNMX.FTZ R164, R32, R173, !PT ;  /* 0x000000ad20a47209 */ /* 0x000fe20007810000 */
[----:B------:R-:W-:Y:S01]  /*9f00*/  ULOP3.LUT UR7, UR28, UR21, URZ, 0x3c, !UPT ;  /* 0x000000151c077292 */ /* 0x000fe2000f8e3c3f */
[----:B------:R-:W-:Y:S01]  /*9f10*/  FMNMX.FTZ R2, R12, R171, !PT ;  /* 0x000000ab0c027209 */ /* 0x000fe20007810000 */
[----:B------:R-:W-:Y:S01]  /*9f20*/  UIADD3 UR28, UR28, 0x1, URZ ;  /* 0x000000011c1c7890 */ /* 0x000fe2000fffe03f */
[----:B------:R-:W-:Y:S02]  /*9f30*/  FMNMX.FTZ R0, R14, R3, !PT ;  /* 0x000000030e007209 */ /* 0x000fe40007810000 */
[----:B------:R-:W-:Y:S01]  /*9f40*/  FMNMX.FTZ R175, R19, R168, !PT ;  /* 0x000000a813af7209 */ /* 0x000fe20007810000 */
[----:B------:R-:W-:Y:S01]  /*9f50*/  ULOP3.LUT UR28, UR28, UR21, URZ, 0x3c, !UPT ;  /* 0x000000151c1c7292 */ /* 0x000fe2000f8e3c3f */
[----:B------:R-:W-:Y:S02]  /*9f60*/  FMNMX.FTZ R173, R33, R164, !PT ;  /* 0x000000a421ad7209 */ /* 0x000fe40007810000 */
[----:B------:R-:W-:Y:S02]  /*9f70*/  FMNMX.FTZ R171, R13, R2, !PT ;  /* 0x000000020dab7209 */ /* 0x000fe40007810000 */
[----:B------:R-:W-:Y:S02]  /*9f80*/  FMNMX.FTZ R3, R15, R0, !PT ;  /* 0x000000000f037209 */ /* 0x000fe40007810000 */
[----:B------:R-:W-:Y:S02]  /*9f90*/  FMNMX.FTZ R168, R22, R175, !PT ;  /* 0x000000af16a87209 */ /* 0x000fe40007810000 */
[----:B------:R-:W-:Y:S01]  /*9fa0*/  FMNMX.FTZ R164, R36, R173, !PT ;  /* 0x000000ad24a47209 */ /* 0x000fe20007810000 */
[----:B-1----:R-:W-:Y:S01]  /*9fb0*/  IMAD.SHL.U32 R208, R196, 0x8, RZ ;  /* 0x00000008c4d07824 */ /* 0x002fe200078e00ff */
[----:B------:R-:W-:Y:S02]  /*9fc0*/  FMNMX.FTZ R2, R24, R171, !PT ;  /* 0x000000ab18027209 */ /* 0x000fe40007810000 */
[----:B------:R-:W-:Y:S02]  /*9fd0*/  FMNMX.FTZ R0, R26, R3, !PT ;  /* 0x000000031a007209 */ /* 0x000fe40007810000 */
[----:B------:R-:W-:Y:S01]  /*9fe0*/  FMNMX.FTZ R175, R23, R168, !PT ;  /* 0x000000a817af7209 */ /* 0x000fe20007810000 */
[----:B--2---:R-:W2:Y:S01]  /*9ff0*/  LDL.64 R216, [R1+0xb8] ;  /* 0x0000b80001d87983 */ /* 0x004ea20000100a00 */
[----:B------:R-:W-:Y:S02]  /*a000*/  FMNMX.FTZ R173, R37, R164, !PT ;  /* 0x000000a425ad7209 */ /* 0x000fe40007810000 */
[----:B------:R-:W-:Y:S02]  /*a010*/  FMNMX.FTZ R171, R25, R2, !PT ;  /* 0x0000000219ab7209 */ /* 0x000fe40007810000 */
[----:B------:R-:W-:Y:S01]  /*a020*/  FMNMX.FTZ R3, R27, R0, !PT ;  /* 0x000000001b037209 */ /* 0x000fe20007810000 */
[----:B------:R1:W-:Y:S01]  /*a030*/  STL.64 [R1+0xe8], R214 ;  /* 0x0000e8d601007387 */ /* 0x0003e20000100a00 */
        /* <DEDUP_REMOVED lines=14> */
[----:B-1----:R-:W3:Y:S01]  /*a120*/  LDL.64 R214, [R1+0xb0] ;  /* 0x0000b00001d67983 */ /* 0x002ee20000100a00 */
[----:B------:R-:W-:Y:S02]  /*a130*/  FMNMX.FTZ R171, R41, R2, !PT ;  /* 0x0000000229ab7209 */ /* 0x000fe40007810000 */
[----:B------:R-:W-:Y:S02]  /*a140*/  FMNMX.FTZ R3, R43, R0, !PT ;  /* 0x000000002b037209 */ /* 0x000fe40007810000 */
[----:B------:R-:W-:Y:S01]  /*a150*/  FMNMX.FTZ R170, R50, R175, !PT ;  /* 0x000000af32aa7209 */ /* 0x000fe20007810000 */
[----:B------:R-:W-:Y:S01]  /*a160*/  STL.64 [R1+0xe0], R210 ;  /* 0x0000e0d201007387 */ /* 0x000fe20000100a00 */
[----:B------:R-:W-:Y:S02]  /*a170*/  FMNMX.FTZ R168, R64, R173, !PT ;  /* 0x000000ad40a87209 */ /* 0x000fe40007810000 */
[----:B------:R-:W-:Y:S02]  /*a180*/  FMNMX.FTZ R164, R44, R171, !PT ;  /* 0x000000ab2ca47209 */ /* 0x000fe40007810000 */
[----:B------:R-:W-:Y:S01]  /*a190*/  FMNMX.FTZ R2, R46, R3, !PT ;  /* 0x000000032e027209 */ /* 0x000fe20007810000 */
[----:B------:R1:W-:Y:S01]  /*a1a0*/  STL.64 [R1+0xd8], R224 ;  /* 0x0000d8e001007387 */ /* 0x0003e20000100a00 */
[----:B------:R-:W-:Y:S02]  /*a1b0*/  FMNMX.FTZ R3, R51, R170, !PT ;  /* 0x000000aa33037209 */ /* 0x000fe40007810000 */
[----:B------:R-:W-:Y:S02]  /*a1c0*/  FMNMX.FTZ R0, R65, R168, !PT ;  /* 0x000000a841007209 */ /* 0x000fe40007810000 */
[----:B------:R-:W-:Y:S02]  /*a1d0*/  FMNMX.FTZ R171, R45, R164, !PT ;  /* 0x000000a42dab7209 */ /* 0x000fe40007810000 */
[----:B------:R-:W-:Y:S01]  /*a1e0*/  FMNMX.FTZ R164, R54, R3, !PT ;  /* 0x0000000336a47209 */ /* 0x000fe20007810000 */
[----:B------:R-:W4:Y:S01]  /*a1f0*/  SHFL.BFLY PT, R175, R0, 0x2, 0x1f ;  /* 0x0c401f0000af7f89 */ /* 0x000f2200000e0000 */
        /* <DEDUP_REMOVED lines=13> */
[----:B----4-:R-:W-:Y:S01]  /*a2d0*/  FMNMX.FTZ R175, R0, R175, !PT ;  /* 0x000000af00af7209 */ /* 0x010fe20007810000 */
[----:B------:R-:W-:Y:S06]  /*a2e0*/  STL.64 [R1+0xd0], R212 ;  /* 0x0000d0d401007387 */ /* 0x000fec0000100a00 */
[----:B------:R-:W-:Y:S04]  /*a2f0*/  STL [R1+0xcc], R209 ;  /* 0x0000ccd101007387 */ /* 0x000fe80000100800 */
[----:B------:R-:W1:Y:S08]  /*a300*/  SHFL.BFLY PT, R168, R177, 0x2, 0x1f ;  /* 0x0c401f00b1a87f89 */ /* 0x000e7000000e0000 */
[----:B------:R-:W4:Y:S08]  /*a310*/  SHFL.BFLY PT, R171, R2, 0x2, 0x1f ;  /* 0x0c401f0002ab7f89 */ /* 0x000f3000000e0000 */
[----:B------:R-:W4:Y:S01]  /*a320*/  SHFL.BFLY PT, R164, R175, 0x1, 0x1f ;  /* 0x0c201f00afa47f89 */ /* 0x000f2200000e0000 */
[----:B-1----:R-:W-:Y:S07]  /*a330*/  FMNMX.FTZ R168, R177, R168, !PT ;  /* 0x000000a8b1a87209 */ /* 0x002fee0007810000 */
[----:B------:R-:W3:Y:S04]  /*a340*/  LDL.LU R209, [R1+0x90] ;  /* 0x0000900001d17983 */ /* 0x000ee80000300800 */
[----:B------:R-:W3:Y:S01]  /*a350*/  LDL.64 R212, [R1+0x98] ;  /* 0x0000980001d47983 */ /* 0x000ee20000100a00 */
[----:B----4-:R-:W-:Y:S05]  /*a360*/  FMNMX.FTZ R171, R2, R171, !PT ;  /* 0x000000ab02ab7209 */ /* 0x010fea0007810000 */
[----:B------:R-:W1:Y:S01]  /*a370*/  SHFL.BFLY PT, R181, R170, 0x2, 0x1f ;  /* 0x0c401f00aab57f89 */ /* 0x000e6200000e0000 */
[----:B------:R-:W-:Y:S04]  /*a380*/  FMNMX.FTZ R164, R175, R164, !PT ;  /* 0x000000a4afa47209 */ /* 0x000fe80007810000 */
[----:B------:R-:W-:Y:S02]  /*a390*/  FSETP.NEU.FTZ.AND P0, PT, R164, -INF , PT ;  /* 0xff800000a400780b */ /* 0x000fe40003f1d000 */
[----:B-1----:R-:W-:Y:S01]  /*a3a0*/  FMNMX.FTZ R181, R170, R181, !PT ;  /* 0x000000b5aab57209 */ /* 0x002fe20007810000 */
[----:B------:R-:W-:Y:S04]  /*a3b0*/  FMUL.FTZ R170, R164, c[0x0][0x23c] ;  /* 0x00008f00a4aa7a20 */ /* 0x000fe80000410000 */
[----:B------:R-:W1:Y:S01]  /*a3c0*/  SHFL.BFLY PT, R2, R181, 0x1, 0x1f ;  /* 0x0c201f00b5027f89 */ /* 0x000e6200000e0000 */
[----:B------:R-:W-:Y:S05]  /*a3d0*/  FSEL R170, R170, RZ, P0 ;  /* 0x000000ffaaaa7208 */ /* 0x000fea0000000000 */
[--C-:B------:R-:W-:Y:S02]  /*a3e0*/  FFMA.FTZ R201, R5, c[0x0][0x23c], -R170.reuse ;  /* 0x00008f0005c97a23 */ /* 0x100fe400000108aa */
[--C-:B------:R-:W-:Y:S02]  /*a3f0*/  FFMA.FTZ R211, R36, c[0x0][0x23c], -R170.reuse ;  /* 0x00008f0024d37a23 */ /* 0x100fe400000108aa */
[--C-:B------:R-:W-:Y:S02]  /*a400*/  FFMA.FTZ R218, R32, c[0x0][0x23c], -R170.reuse ;  /* 0x00008f0020da7a23 */ /* 0x100fe400000108aa */
[--C-:B------:R-:W-:Y:S02]  /*a410*/  FFMA.FTZ R219, R33, c[0x0][0x23c], -R170.reuse ;  /* 0x00008f0021db7a23 */ /* 0x100fe400000108aa */
[--C-:B------:R-:W-:Y:S02]  /*a420*/  FFMA.FTZ R192, R21, c[0x0][0x23c], -R170.reuse ;  /* 0x00008f0015c07a23 */ /* 0x100fe400000108aa */
[--C-:B------:R-:W-:Y:S02]  /*a430*/  FFMA.FTZ R200, R16, c[0x0][0x23c], -R170.reuse ;  /* 0x00008f0010c87a23 */ /* 0x100fe400000108aa */
[--C-:B------:R-:W-:Y:S02]  /*a440*/  FFMA.FTZ R195, R17, c[0x0][0x23c], -R170.reuse ;  /* 0x00008f0011c37a23 */ /* 0x100fe400000108aa */
[--C-:B------:R-:W-:Y:S02]  /*a450*/  FFMA.FTZ R186, R20, c[0x0][0x23c], -R170.reuse ;  /* 0x00008f0014ba7a23 */ /* 0x100fe400000108aa */
[----:B------:R-:W-:Y:S01]  /*a460*/  MUFU.EX2 R200, R200 ;  /* 0x000000c800c87308 */ /* 0x000fe20000000800 */
[--C-:B------:R-:W-:Y:S01]  /*a470*/  FFMA.FTZ R207, R37, c[0x0][0x23c], -R170.reuse ;  /* 0x00008f0025cf7a23 */ /* 0x100fe200000108aa */
[----:B-1----:R-:W-:Y:S01]  /*a480*/  FMNMX.FTZ R2, R181, R2, !PT ;  /* 0x00000002b5027209 */ /* 0x002fe20007810000 */
[--C-:B------:R-:W-:Y:S02]  /*a490*/  FFMA.FTZ R188, R48, c[0x0][0x23c], -R170.reuse ;  /* 0x00008f0030bc7a23 */ /* 0x100fe400000108aa */
[--C-:B------:R-:W-:Y:S02]  /*a4a0*/  FFMA.FTZ R187, R49, c[0x0][0x23c], -R170.reuse ;  /* 0x00008f0031bb7a23 */ /* 0x100fe400000108aa */
[--C-:B------:R-:W-:Y:S02]  /*a4b0*/  FFMA.FTZ R180, R53, c[0x0][0x23c], -R170.reuse ;  /* 0x00008f0035b47a23 */ /* 0x100fe400000108aa */
[----:B------:R-:W-:Y:S01]  /*a4c0*/  FFMA.FTZ R204, R4, c[0x0][0x23c], -R170 ;  /* 0x00008f0004cc7a23 */ /* 0x000fe200000108aa */
[----:B------:R-:W-:Y:S10]  /*a4d0*/  MUFU.EX2 R207, R207 ;  /* 0x000000cf00cf7308 */ /* 0x000ff40000000800 */
[----:B------:R-:W-:Y:S01]  /*a4e0*/  MUFU.EX2 R180, R180 ;  /* 0x000000b400b47308 */ /* 0x000fe20000000800 */
[----:B--2---:R-:W-:Y:S01]  /*a4f0*/  LOP3.LUT R198, R217, UR7, RZ, 0x3c, !PT ;  /* 0x00000007d9c67c12 */ /* 0x004fe2000f8e3cff */
[----:B------:R-:W-:Y:S04]  /*a500*/  UIADD3 UR7, UR20, 0x3c6ef372, URZ ;  /* 0x3c6ef37214077890 */ /* 0x000fe8000fffe03f */
[----:B------:R-:W-:Y:S05]  /*a510*/  IMAD.WIDE.U32 R198, R198, -0x326172a9, RZ ;  /* 0xcd9e8d57c6c67825 */ /* 0x000fea00078e00ff */
[----:B---3--:R-:W-:Y:S05]  /*a520*/  LOP3.LUT R3, R199, UR25, R214, 0x96, !PT ;  /* 0x00000019c7037c12 */ /* 0x008fea000f8e96d6 */
[----:B------:R-:W-:Y:S01]  /*a530*/  IMAD.WIDE.U32 R182, R3, -0x2daee0ad, RZ ;  /* 0xd2511f5303b67825 */ /* 0x000fe200078e00ff */
[----:B------:R-:W-:Y:S04]  /*a540*/  LOP3.LUT R172, R225, UR6, R216, 0x96, !PT ;  /* 0x00000006e1ac7c12 */ /* 0x000fe8000f8e96d8 */
[----:B------:R-:W-:Y:S01]  /*a550*/  LOP3.LUT R0, R183, UR27, R224, 0x96, !PT ;  /* 0x0000001bb7007c12 */ /* 0x000fe2000f8e96e0 */
[----:B------:R-:W-:Y:S04]  /*a560*/  IMAD.WIDE.U32 R172, R172, -0x326172a9, RZ ;  /* 0xcd9e8d57acac7825 */ /* 0x000fe800078e00ff */
[----:B------:R-:W-:Y:S01]  /*a570*/  IMAD.WIDE.U32 R184, R0, -0x326172a9, RZ ;  /* 0xcd9e8d5700b87825 */ /* 0x000fe200078e00ff */
[----:B------:R-:W-:Y:S05]  /*a580*/  LOP3.LUT R3, R173, UR7, R198, 0x96, !PT ;  /* 0x00000007ad037c12 */ /* 0x000fea000f8e96c6 */
[----:B------:R-:W-:Y:S01]  /*a590*/  IMAD.WIDE.U32 R178, R3, -0x2daee0ad, RZ ;  /* 0xd2511f5303b27825 */ /* 0x000fe200078e00ff */
[----:B------:R-:W-:Y:S04]  /*a5a0*/  LOP3.LUT R3, R185, UR22, R172, 0x96, !PT ;  /* 0x00000016b9037c12 */ /* 0x000fe8000f8e96ac */
[----:B------:R-:W-:Y:S01]  /*a5b0*/  LOP3.LUT R0, R179, UR19, R182, 0x96, !PT ;  /* 0x00000013b3007c12 */ /* 0x000fe2000f8e96b6 */
[----:B------:R-:W-:Y:S02]  /*a5c0*/  IMAD.WIDE.U32 R176, R3, -0x2daee0ad, RZ ;  /* 0xd2511f5303b07825 */ /* 0x000fe400078e00ff */
[----:B------:R-:W1:Y:S02]  /*a5d0*/  SHFL.BFLY PT, R3, R168, 0x1, 0x1f ;  /* 0x0c201f00a8037f89 */ /* 0x000e6400000e0000 */
[----:B------:R-:W-:Y:S01]  /*a5e0*/  IMAD.WIDE.U32 R182, R0, -0x326172a9, RZ ;  /* 0xcd9e8d5700b67825 */ /* 0x000fe200078e00ff */
[----:B------:R-:W-:Y:S04]  /*a5f0*/  LOP3.LUT R178, R177, UR14, R178, 0x96, !PT ;  /* 0x0000000eb1b27c12 */ /* 0x000fe8000f8e96b2 */
[----:B------:R-:W-:Y:S01]  /*a600*/  LOP3.LUT R174, R183, UR18, R184, 0x96, !PT ;  /* 0x00000012b7ae7c12 */ /* 0x000fe2000f8e96b8 */
[----:B------:R-:W2:Y:S01]  /*a610*/  SHFL.BFLY PT, R0, R171, 0x1, 0x1f ;  /* 0x0c201f00ab007f89 */ /* 0x000ea200000e0000 */
[----:B------:R-:W-:Y:S04]  /*a620*/  IMAD.WIDE.U32 R178, R178, -0x326172a9, RZ ;  /* 0xcd9e8d57b2b27825 */ /* 0x000fe800078e00ff */
[----:B------:R-:W-:Y:S01]  /*a630*/  IMAD.WIDE.U32 R174, R174, -0x2daee0ad, RZ ;  /* 0xd2511f53aeae7825 */ /* 0x000fe200078e00ff */
[----:B------:R-:W-:Y:S03]  /*a640*/  LOP3.LUT R189, R179, UR13, R182, 0x96, !PT ;  /* 0x0000000db3bd7c12 */ /* 0x000fe6000f8e96b6 */
[----:B------:R-:W-:Y:S01]  /*a650*/  FFMA.FTZ R182, R52, c[0x0][0x23c], -R170 ;  /* 0x00008f0034b67a23 */ /* 0x000fe200000108aa */
[----:B------:R-:W-:Y:S02]  /*a660*/  LOP3.LUT R176, R175, UR10, R176, 0x96, !PT ;  /* 0x0000000aafb07c12 */ /* 0x000fe4000f8e96b0 */
[----:B------:R-:W-:Y:S03]  /*a670*/  LOP3.LUT R209, R209, 0xffffff7f, RZ, 0xc0, !PT ;  /* 0xffffff7fd1d17812 */ /* 0x000fe600078ec0ff */
[----:B------:R-:W-:Y:S01]  /*a680*/  IMAD.WIDE.U32 R176, R176, -0x326172a9, RZ ;  /* 0xcd9e8d57b0b07825 */ /* 0x000fe200078e00ff */
[----:B-1----:R-:W-:Y:S02]  /*a690*/  FMNMX.FTZ R3, R168, R3, !PT ;  /* 0x00000003a8037209 */ /* 0x002fe40007810000 */
[----:B------:R-:W-:Y:S02]  /*a6a0*/  @P3 LOP3.LUT R209, R209, 0x80, RZ, 0xfc, !PT ;  /* 0x00000080d1d13812 */ /* 0x000fe400078efcff */
[----:B------:R-:W-:Y:S02]  /*a6b0*/  LOP3.LUT R179, R177, UR26, R178, 0x96, !PT ;  /* 0x0000001ab1b37c12 */ /* 0x000fe4000f8e96b2 */
[----:B------:R-:W-:Y:S02]  /*a6c0*/  FSETP.NEU.FTZ.AND P0, PT, R3, -INF , PT ;  /* 0xff8000000300780b */ /* 0x000fe40003f1d000 */
[----:B--2---:R-:W-:Y:S02]  /*a6d0*/  FMNMX.FTZ R0, R171, R0, !PT ;  /* 0x00000000ab007209 */ /* 0x004fe40007810000 */
[C---:B------:R-:W-:Y:S02]  /*a6e0*/  LOP3.LUT R171, R179.reuse, 0xffff, RZ, 0xc0, !PT ;  /* 0x0000ffffb3ab7812 */ /* 0x040fe400078ec0ff */
[----:B------:R-:W-:Y:S02]  /*a6f0*/  LOP3.LUT R168, R179, 0xff, RZ, 0xc0, !PT ;  /* 0x000000ffb3a87812 */ /* 0x000fe400078ec0ff */
[----:B------:R-:W-:Y:S01]  /*a700*/  SHF.R.U32.HI R4, RZ, 0x8, R171 ;  /* 0x00000008ff047819 */ /* 0x000fe200000116ab */
[----:B------:R-:W-:Y:S01]  /*a710*/  FMUL.FTZ R171, R3, c[0x0][0x23c] ;  /* 0x00008f0003ab7a20 */ /* 0x000fe20000410000 */
[--C-:B------:R-:W-:Y:S02]  /*a720*/  SHF.R.U32.HI R5, RZ, 0x10, R179.reuse ;  /* 0x00000010ff057819 */ /* 0x100fe400000116b3 */
[----:B------:R-:W-:Y:S02]  /*a730*/  LOP3.LUT R4, R4, 0xffff, RZ, 0xc0, !PT ;  /* 0x0000ffff04047812 */ /* 0x000fe400078ec0ff */
[----:B------:R-:W-:Y:S02]  /*a740*/  FSEL R171, R171, RZ, P0 ;  /* 0x000000ffabab7208 */ /* 0x000fe40000000000 */
[----:B------:R-:W-:Y:S02]  /*a750*/  ISETP.LE.U32.AND P6, PT, R4, UR23, PT ;  /* 0x0000001704007c0c */ /* 0x000fe4000bfc3070 */
[----:B------:R-:W-:Y:S01]  /*a760*/  SHF.R.U32.HI R4, RZ, 0x18, R179 ;  /* 0x00000018ff047819 */ /* 0x000fe200000116b3 */
[--C-:B------:R-:W-:Y:S01]  /*a770*/  FFMA.FTZ R183, R55, c[0x0][0x23c], -R171.reuse ;  /* 0x00008f0037b77a23 */ /* 0x100fe200000108ab */
[----:B------:R-:W-:Y:S01]  /*a780*/  FSETP.NEU.FTZ.AND P0, PT, R2, -INF , PT ;  /* 0xff8000000200780b */ /* 0x000fe20003f1d000 */
[----:B------:R1:W-:Y:S01]  /*a790*/  MUFU.EX2 R55, R201 ;  /* 0x000000c900377308 */ /* 0x0003e20000000800 */
[----:B------:R-:W-:Y:S01]  /*a7a0*/  ISETP.LE.U32.AND P4, PT, R4, UR23, PT ;  /* 0x0000001704007c0c */ /* 0x000fe2000bf83070 */
[----:B------:R-:W-:Y:S01]  /*a7b0*/  FMUL.FTZ R179, R2, c[0x0][0x23c] ;  /* 0x00008f0002b37a20 */ /* 0x000fe20000410000 */
[----:B------:R-:W-:Y:S01]  /*a7c0*/  LOP3.LUT R4, R5, 0xff, RZ, 0xc0, !PT ;  /* 0x000000ff05047812 */ /* 0x000fe200078ec0ff */
[--C-:B------:R-:W-:Y:S01]  /*a7d0*/  FFMA.FTZ R220, R34, c[0x0][0x23c], -R171.reuse ;  /* 0x00008f0022dc7a23 */ /* 0x100fe200000108ab */
[----:B------:R-:W-:Y:S01]  /*a7e0*/  ISETP.LE.U32.AND P3, PT, R168, UR23, PT ;  /* 0x00000017a8007c0c */ /* 0x000fe2000bf63070 */
[--C-:B------:R-:W-:Y:S01]  /*a7f0*/  FFMA.FTZ R221, R39, c[0x0][0x23c], -R171.reuse ;  /* 0x00008f0027dd7a23 */ /* 0x100fe200000108ab */
[----:B------:R-:W-:Y:S01]  /*a800*/  FSEL R179, R179, RZ, P0 ;  /* 0x000000ffb3b37208 */ /* 0x000fe20000000000 */
[----:B------:R-:W-:Y:S01]  /*a810*/  FFMA.FTZ R168, R64, c[0x0][0x23c], -R170 ;  /* 0x00008f0040a87a23 */ /* 0x000fe200000108aa */
[----:B------:R-:W-:Y:S01]  /*a820*/  ISETP.LE.U32.AND P5, PT, R4, UR23, PT ;  /* 0x0000001704007c0c */ /* 0x000fe2000bfa3070 */
[----:B------:R-:W-:Y:S01]  /*a830*/  FFMA.FTZ R17, R6, c[0x0][0x23c], -R171 ;  /* 0x00008f0006117a23 */ /* 0x000fe200000108ab */
[----:B------:R-:W-:Y:S01]  /*a840*/  LEA R196, P0, R208, R202, 0x1 ;  /* 0x000000cad0c47211 */ /* 0x000fe200078008ff */
[----:B------:R-:W-:Y:S01]  /*a850*/  FFMA.FTZ R4, R24, c[0x0][0x23c], -R179 ;  /* 0x00008f0018047a23 */ /* 0x000fe200000108b3 */
[----:B------:R-:W-:Y:S01]  /*a860*/  LOP3.LUT R209, R209, 0xffffffbf, RZ, 0xc0, !PT ;  /* 0xffffffbfd1d17812 */ /* 0x000fe200078ec0ff */
[--C-:B------:R-:W-:Y:S01]  /*a870*/  FFMA.FTZ R16, R7, c[0x0][0x23c], -R171.reuse ;  /* 0x00008f0007107a23 */ /* 0x100fe200000108ab */
[----:B------:R-:W-:Y:S01]  /*a880*/  LEA.HI.X.SX32 R197, R208, R203, 0x1, P0 ;  /* 0x000000cbd0c57211 */ /* 0x000fe200000f0eff */
[--C-:B------:R-:W-:Y:S01]  /*a890*/  FFMA.FTZ R194, R18, c[0x0][0x23c], -R171.reuse ;  /* 0x00008f0012c27a23 */ /* 0x100fe200000108ab */
[----:B------:R-:W-:Y:S01]  /*a8a0*/  FSETP.NEU.FTZ.AND P0, PT, R0, -INF , PT ;  /* 0xff8000000000780b */ /* 0x000fe20003f1d000 */
[--C-:B------:R-:W-:Y:S01]  /*a8b0*/  FFMA.FTZ R19, R19, c[0x0][0x23c], -R171.reuse ;  /* 0x00008f0013137a23 */ /* 0x100fe200000108ab */
[----:B------:R-:W-:Y:S01]  /*a8c0*/  @P2 LOP3.LUT R209, R209, 0x40, RZ, 0xfc, !PT ;  /* 0x00000040d1d12812 */ /* 0x000fe200078efcff */
[--C-:B------:R-:W-:Y:S01]  /*a8d0*/  FFMA.FTZ R193, R22, c[0x0][0x23c], -R171.reuse ;  /* 0x00008f0016c17a23 */ /* 0x100fe200000108ab */
[----:B------:R-:W-:Y:S01]  /*a8e0*/  MUFU.EX2 R18, R17 ;  /* 0x0000001100127308 */ /* 0x000fe20000000800 */
[--C-:B------:R-:W-:Y:S01]  /*a8f0*/  FFMA.FTZ R206, R35, c[0x0][0x23c], -R171.reuse ;  /* 0x00008f0023ce7a23 */ /* 0x100fe200000108ab */
[----:B------:R-:W-:Y:S01]  /*a900*/  LOP3.LUT R209, R209, 0xffffffdf, RZ, 0xc0, !PT ;  /* 0xffffffdfd1d17812 */ /* 0x000fe200078ec0ff */
[----:B-1----:R-:W2:Y:S01]  /*a910*/  LDL.LU R201, [R1+0xc4] ;  /* 0x0000c40001c97983 */ /* 0x002ea20000300800 */
[--C-:B------:R-:W-:Y:S02]  /*a920*/  FFMA.FTZ R205, R38, c[0x0][0x23c], -R171.reuse ;  /* 0x00008f0026cd7a23 */ /* 0x100fe400000108ab */
[----:B------:R-:W-:Y:S01]  /*a930*/  @P1 LOP3.LUT R209, R209, 0x20, RZ, 0xfc, !PT ;  /* 0x00000020d1d11812 */ /* 0x000fe200078efcff */
[--C-:B------:R-:W-:Y:S02]  /*a940*/  FFMA.FTZ R190, R50, c[0x0][0x23c], -R171.reuse ;  /* 0x00008f0032be7a23 */ /* 0x100fe400000108ab */
[--C-:B------:R-:W-:Y:S01]  /*a950*/  FFMA.FTZ R184, R54, c[0x0][0x23c], -R171.reuse ;  /* 0x00008f0036b87a23 */ /* 0x100fe200000108ab */
[----:B------:R-:W-:Y:S01]  /*a960*/  LOP3.LUT R209, R209, 0xfffffeff, RZ, 0xc0, !PT ;  /* 0xfffffeffd1d17812 */ /* 0x000fe200078ec0ff */
[--C-:B------:R-:W-:Y:S01]  /*a970*/  FFMA.FTZ R175, R66, c[0x0][0x23c], -R171.reuse ;  /* 0x00008f0042af7a23 */ /* 0x100fe200000108ab */
[----:B------:R1:W-:Y:S01]  /*a980*/  MUFU.EX2 R22, R204 ;  /* 0x000000cc00167308 */ /* 0x0003e20000000800 */
[--C-:B------:R-:W-:Y:S02]  /*a990*/  FFMA.FTZ R23, R23, c[0x0][0x23c], -R171.reuse ;  /* 0x00008f0017177a23 */ /* 0x100fe400000108ab */
[--C-:B------:R-:W-:Y:S02]  /*a9a0*/  FFMA.FTZ R191, R51, c[0x0][0x23c], -R171.reuse ;  /* 0x00008f0033bf7a23 */ /* 0x100fe400000108ab */
[----:B------:R-:W-:Y:S02]  /*a9b0*/  FFMA.FTZ R171, R67, c[0x0][0x23c], -R171 ;  /* 0x00008f0043ab7a23 */ /* 0x000fe400000108ab */
[--C-:B------:R-:W-:Y:S02]  /*a9c0*/  FFMA.FTZ R67, R9, c[0x0][0x23c], -R179.reuse ;  /* 0x00008f0009437a23 */ /* 0x100fe400000108b3 */
[--C-:B------:R-:W-:Y:S01]  /*a9d0*/  FFMA.FTZ R9, R29, c[0x0][0x23c], -R179.reuse ;  /* 0x00008f001d097a23 */ /* 0x100fe200000108b3 */
[----:B------:R-:W-:Y:S01]  /*a9e0*/  MUFU.EX2 R51, R16 ;  /* 0x0000001000337308 */ /* 0x000fe20000000800 */
[----:B------:R-:W-:Y:S02]  /*a9f0*/  IMAD.MOV.U32 R29, RZ, RZ, R192 ;  /* 0x000000ffff1d7224 */ /* 0x000fe400078e00c0 */
[----:B------:R-:W-:Y:S02]  /*aa00*/  FFMA.FTZ R192, R45, c[0x0][0x23c], -R179 ;  /* 0x00008f002dc07a23 */ /* 0x000fe400000108b3 */
[----:B------:R-:W-:Y:S02]  /*aa10*/  IMAD.MOV.U32 R45, RZ, RZ, R4 ;  /* 0x000000ffff2d7224 */ /* 0x000fe400078e0004 */
[----:B------:R-:W-:Y:S02]  /*aa20*/  FADD.FTZ R4, -R164, R169 ;  /* 0x000000a9a4047221 */ /* 0x000fe40000010100 */
[----:B------:R-:W-:Y:S01]  /*aa30*/  FFMA.FTZ R54, R8, c[0x0][0x23c], -R179 ;  /* 0x00008f0008367a23 */ /* 0x000fe200000108b3 */
[----:B------:R-:W-:Y:S01]  /*aa40*/  MUFU.EX2 R67, R67 ;  /* 0x0000004300437308 */ /* 0x000fe20000000800 */
[----:B------:R-:W-:Y:S02]  /*aa50*/  FMUL.FTZ R8, R4, c[0x0][0x23c] ;  /* 0x00008f0004087a20 */ /* 0x000fe40000410000 */
[----:B------:R-:W-:Y:S02]  /*aa60*/  FADD.FTZ R4, -R2, R165 ;  /* 0x000000a502047221 */ /* 0x000fe40000010100 */
[----:B------:R-:W-:Y:S02]  /*aa70*/  FMUL.FTZ R5, R0, c[0x0][0x23c] ;  /* 0x00008f0000057a20 */ /* 0x000fe40000410000 */
[----:B------:R-:W-:Y:S02]  /*aa80*/  FMUL.FTZ R7, R4, c[0x0][0x23c] ;  /* 0x00008f0004077a20 */ /* 0x000fe40000410000 */
[--C-:B------:R-:W-:Y:S01]  /*aa90*/  FFMA.FTZ R34, R12, c[0x0][0x23c], -R179.reuse ;  /* 0x00008f000c227a23 */ /* 0x100fe200000108b3 */
[----:B------:R-:W-:Y:S01]  /*aaa0*/  FSEL R5, R5, RZ, P0 ;  /* 0x000000ff05057208 */ /* 0x000fe20000000000 */
[----:B------:R-:W3:Y:S01]  /*aab0*/  MUFU.EX2 R8, R8 ;  /* 0x0000000800087308 */ /* 0x000ee20000000800 */
[----:B------:R-:W-:Y:S02]  /*aac0*/  FFMA.FTZ R12, R28, c[0x0][0x23c], -R179 ;  /* 0x00008f001c0c7a23 */ /* 0x000fe400000108b3 */
[----:B------:R-:W-:Y:S02]  /*aad0*/  FADD.FTZ R4, -R0, R167 ;  /* 0x000000a700047221 */ /* 0x000fe40000010100 */
[--C-:B------:R-:W-:Y:S02]  /*aae0*/  FFMA.FTZ R210, R31, c[0x0][0x23c], -R5.reuse ;  /* 0x00008f001fd27a23 */ /* 0x100fe40000010805 */
[----:B------:R-:W-:Y:S02]  /*aaf0*/  FFMA.FTZ R208, R47, c[0x0][0x23c], -R5 ;  /* 0x00008f002fd07a23 */ /* 0x000fe40000010805 */
[----:B------:R-:W-:Y:S01]  /*ab00*/  FFMA.FTZ R35, R13, c[0x0][0x23c], -R179 ;  /* 0x00008f000d237a23 */ /* 0x000fe200000108b3 */
[----:B------:R-:W4:Y:S01]  /*ab10*/  MUFU.EX2 R7, R7 ;  /* 0x0000000700077308 */ /* 0x000f220000000800 */
[----:B------:R-:W-:Y:S02]  /*ab20*/  IMAD.MOV.U32 R13, RZ, RZ, R221 ;  /* 0x000000ffff0d7224 */ /* 0x000fe400078e00dd */
[--C-:B------:R-:W-:Y:S02]  /*ab30*/  FFMA.FTZ R221, R41, c[0x0][0x23c], -R179.reuse ;  /* 0x00008f0029dd7a23 */ /* 0x100fe400000108b3 */
[--C-:B------:R-:W-:Y:S02]  /*ab40*/  FFMA.FTZ R25, R25, c[0x0][0x23c], -R179.reuse ;  /* 0x00008f0019197a23 */ /* 0x100fe400000108b3 */
[--C-:B------:R-:W-:Y:S02]  /*ab50*/  FFMA.FTZ R40, R40, c[0x0][0x23c], -R179.reuse ;  /* 0x00008f0028287a23 */ /* 0x100fe400000108b3 */
[----:B------:R-:W-:Y:S01]  /*ab60*/  FFMA.FTZ R185, R57, c[0x0][0x23c], -R179 ;  /* 0x00008f0039b97a23 */ /* 0x000fe200000108b3 */
[----:B------:R-:W-:Y:S01]  /*ab70*/  MUFU.EX2 R54, R54 ;  /* 0x0000003600367308 */ /* 0x000fe20000000800 */
[----:B------:R-:W-:Y:S02]  /*ab80*/  IMAD.MOV.U32 R57, RZ, RZ, R219 ;  /* 0x000000ffff397224 */ /* 0x000fe400078e00db */
[----:B------:R-:W-:Y:S02]  /*ab90*/  FFMA.FTZ R219, R43, c[0x0][0x23c], -R5 ;  /* 0x00008f002bdb7a23 */ /* 0x000fe40000010805 */
[----:B------:R-:W-:Y:S02]  /*aba0*/  FFMA.FTZ R181, R60, c[0x0][0x23c], -R179 ;  /* 0x00008f003cb57a23 */ /* 0x000fe400000108b3 */
[----:B------:R-:W-:Y:S02]  /*abb0*/  IMAD.MOV.U32 R60, RZ, RZ, R220 ;  /* 0x000000ffff3c7224 */ /* 0x000fe400078e00dc */
[--C-:B------:R-:W-:Y:S01]  /*abc0*/  FFMA.FTZ R220, R42, c[0x0][0x23c], -R5.reuse ;  /* 0x00008f002adc7a23 */ /* 0x100fe20000010805 */
[----:B------:R-:W-:Y:S01]  /*abd0*/  MUFU.EX2 R23, R23 ;  /* 0x0000001700177308 */ /* 0x000fe20000000800 */
[--C-:B------:R-:W-:Y:S02]  /*abe0*/  FFMA.FTZ R39, R10, c[0x0][0x23c], -R5.reuse ;  /* 0x00008f000a277a23 */ /* 0x100fe40000010805 */
[--C-:B------:R-:W-:Y:S02]  /*abf0*/  FFMA.FTZ R66, R11, c[0x0][0x23c], -R5.reuse ;  /* 0x00008f000b427a23 */ /* 0x100fe40000010805 */
[--C-:B------:R-:W-:Y:S02]  /*ac00*/  FFMA.FTZ R50, R14, c[0x0][0x23c], -R5.reuse ;  /* 0x00008f000e327a23 */ /* 0x100fe40000010805 */
[--C-:B------:R-:W-:Y:S02]  /*ac10*/  FFMA.FTZ R38, R15, c[0x0][0x23c], -R5.reuse ;  /* 0x00008f000f267a23 */ /* 0x100fe40000010805 */
[--C-:B------:R-:W-:Y:S01]  /*ac20*/  FFMA.FTZ R24, R26, c[0x0][0x23c], -R5.reuse ;  /* 0x00008f001a187a23 */ /* 0x100fe20000010805 */
[----:B------:R-:W-:Y:S01]  /*ac30*/  MUFU.EX2 R39, R39 ;  /* 0x0000002700277308 */ /* 0x000fe20000000800 */
[--C-:B------:R-:W-:Y:S02]  /*ac40*/  FFMA.FTZ R169, R59, c[0x0][0x23c], -R5.reuse ;  /* 0x00008f003ba97a23 */ /* 0x100fe40000010805 */
[----:B------:R-:W-:Y:S02]  /*ac50*/  FFMA.FTZ R167, R63, c[0x0][0x23c], -R5 ;  /* 0x00008f003fa77a23 */ /* 0x000fe40000010805 */
[----:B------:R-:W-:Y:S02]  /*ac60*/  IMAD.MOV.U32 R28, RZ, RZ, R193 ;  /* 0x000000ffff1c7224 */ /* 0x000fe400078e00c1 */
[----:B------:R-:W-:Y:S02]  /*ac70*/  FFMA.FTZ R193, R44, c[0x0][0x23c], -R179 ;  /* 0x00008f002cc17a23 */ /* 0x000fe400000108b3 */
[----:B------:R-:W-:Y:S01]  /*ac80*/  FFMA.FTZ R44, R30, c[0x0][0x23c], -R5 ;  /* 0x00008f001e2c7a23 */ /* 0x000fe20000010805 */
[----:B------:R-:W-:Y:S01]  /*ac90*/  MUFU.EX2 R66, R66 ;  /* 0x0000004200427308 */ /* 0x000fe20000000800 */
[----:B------:R-:W-:Y:S02]  /*aca0*/  IMAD.MOV.U32 R41, RZ, RZ, R186 ;  /* 0x000000ffff297224 */ /* 0x000fe400078e00ba */
[--C-:B------:R-:W-:Y:S02]  /*acb0*/  FFMA.FTZ R186, R56, c[0x0][0x23c], -R179.reuse ;  /* 0x00008f0038ba7a23 */ /* 0x100fe400000108b3 */
[----:B------:R-:W-:Y:S02]  /*acc0*/  FFMA.FTZ R179, R61, c[0x0][0x23c], -R179 ;  /* 0x00008f003db37a23 */ /* 0x000fe400000108b3 */
[----:B------:R-:W-:Y:S02]  /*acd0*/  IMAD.MOV.U32 R56, RZ, RZ, R218 ;  /* 0x000000ffff387224 */ /* 0x000fe400078e00da */
[--C-:B------:R-:W-:Y:S01]  /*ace0*/  FFMA.FTZ R218, R46, c[0x0][0x23c], -R5.reuse ;  /* 0x00008f002eda7a23 */ /* 0x100fe20000010805 */
[----:B------:R-:W-:Y:S01]  /*acf0*/  MUFU.EX2 R50, R50 ;  /* 0x0000003200327308 */ /* 0x000fe20000000800 */
[----:B------:R-:W-:Y:S02]  /*ad00*/  IMAD.MOV.U32 R61, RZ, RZ, R206 ;  /* 0x000000ffff3d7224 */ /* 0x000fe400078e00ce */
[--C-:B------:R-:W-:Y:S02]  /*ad10*/  FFMA.FTZ R206, R58, c[0x0][0x23c], -R5.reuse ;  /* 0x00008f003ace7a23 */ /* 0x100fe40000010805 */
[----:B------:R-:W-:Y:S02]  /*ad20*/  FMUL.FTZ R6, R4, c[0x0][0x23c] ;  /* 0x00008f0004067a20 */ /* 0x000fe40000410000 */
[----:B------:R-:W-:Y:S02]  /*ad30*/  FADD.FTZ R4, -R3, R166 ;  /* 0x000000a603047221 */ /* 0x000fe40000010100 */
[--C-:B------:R-:W-:Y:S01]  /*ad40*/  FFMA.FTZ R166, R62, c[0x0][0x23c], -R5.reuse ;  /* 0x00008f003ea67a23 */ /* 0x100fe20000010805 */
[----:B------:R-:W-:Y:S01]  /*ad50*/  MUFU.EX2 R190, R190 ;  /* 0x000000be00be7308 */ /* 0x000fe20000000800 */
[----:B-1----:R-:W-:Y:S02]  /*ad60*/  IMAD.MOV.U32 R204, RZ, RZ, R12 ;  /* 0x000000ffffcc7224 */ /* 0x002fe400078e000c */
[----:B------:R-:W-:Y:S02]  /*ad70*/  FFMA.FTZ R12, R27, c[0x0][0x23c], -R5 ;  /* 0x00008f001b0c7a23 */ /* 0x000fe40000010805 */
[----:B---3--:R-:W-:Y:S02]  /*ad80*/  FMUL.FTZ R5, R8, R101 ;  /* 0x0000006508057220 */ /* 0x008fe40000410000 */
[----:B------:R-:W3:Y:S01]  /*ad90*/  LDL.LU R101, [R1+0x94] ;  /* 0x0000940001657983 */ /* 0x000ee20000300800 */
[----:B------:R-:W-:Y:S02]  /*ada0*/  IMAD.MOV.U32 R63, RZ, RZ, R210 ;  /* 0x000000ffff3f7224 */ /* 0x000fe400078e00d2 */
[----:B------:R-:W-:Y:S01]  /*adb0*/  FMUL.FTZ R165, R4, c[0x0][0x23c] ;  /* 0x00008f0004a57a20 */ /* 0x000fe20000410000 */
[----:B------:R-:W1:Y:S01]  /*adc0*/  MUFU.EX2 R6, R6 ;  /* 0x0000000600067308 */ /* 0x000e620000000800 */
[C---:B------:R-:W-:Y:S02]  /*add0*/  FMUL.FTZ R4, R8.reuse, R100 ;  /* 0x0000006408047220 */ /* 0x040fe40000410000 */
[----:B------:R-:W-:Y:S01]  /*ade0*/  IMAD.MOV.U32 R10, RZ, RZ, R9 ;  /* 0x000000ffff0a7224 */ /* 0x000fe200078e0009 */
[----:B------:R-:W-:Y:S01]  /*adf0*/  LOP3.LUT R9, R213, UR6, R216, 0x96, !PT ;  /* 0x00000006d5097c12 */ /* 0x000fe2000f8e96d8 */
[C---:B------:R-:W-:Y:S01]  /*ae00*/  FMUL.FTZ R64, R8.reuse, R160 ;  /* 0x000000a008407220 */ /* 0x040fe20000410000 */
[----:B------:R-:W-:Y:S01]  /*ae10*/  UIADD3 UR6, UR21, 0x646e171e, URZ ;  /* 0x646e171e15067890 */ /* 0x000fe2000fffe03f */
[----:B------:R-:W-:Y:S02]  /*ae20*/  FFMA.FTZ R170, R65, c[0x0][0x23c], -R170 ;  /* 0x00008f0041aa7a23 */ /* 0x000fe400000108aa */
[C---:B------:R-:W-:Y:S01]  /*ae30*/  FMUL.FTZ R65, R8.reuse, R161 ;  /* 0x000000a108417220 */ /* 0x040fe20000410000 */
[----:B------:R-:W2:Y:S01]  /*ae40*/  MUFU.EX2 R165, R165 ;  /* 0x000000a500a57308 */ /* 0x000ea20000000800 */
[----:B------:R-:W-:Y:S04]  /*ae50*/  IMAD.WIDE.U32 R160, R9, -0x326172a9, RZ ;  /* 0xcd9e8d5709a07825 */ /* 0x000fe800078e00ff */
[----:B----4-:R-:W-:Y:S01]  /*ae60*/  FMUL.FTZ R9, R7, R105 ;  /* 0x0000006907097220 */ /* 0x010fe20000410000 */
[----:B------:R-:W-:Y:S01]  /*ae70*/  LOP3.LUT R198, R161, UR7, R198, 0x96, !PT ;  /* 0x00000007a1c67c12 */ /* 0x000fe2000f8e96c6 */
[----:B------:R-:W-:Y:S02]  /*ae80*/  IMAD.MOV.U32 R15, RZ, RZ, R60 ;  /* 0x000000ffff0f7224 */ /* 0x000fe400078e003c */
[C---:B------:R-:W-:Y:S01]  /*ae90*/  FMUL.FTZ R60, R7.reuse, R156 ;  /* 0x0000009c073c7220 */ /* 0x040fe20000410000 */
[----:B------:R-:W-:Y:S01]  /*aea0*/  MUFU.EX2 R191, R191 ;  /* 0x000000bf00bf7308 */ /* 0x000fe20000000800 */
[----:B------:R-:W-:Y:S02]  /*aeb0*/  IMAD.MOV.U32 R58, RZ, RZ, R40 ;  /* 0x000000ffff3a7224 */ /* 0x000fe400078e0028 */
[----:B------:R-:W-:Y:S02]  /*aec0*/  FMUL.FTZ R52, R8, R148 ;  /* 0x0000009408347220 */ /* 0x000fe40000410000 */
[----:B------:R-:W-:Y:S02]  /*aed0*/  IMAD.MOV.U32 R148, RZ, RZ, R58 ;  /* 0x000000ffff947224 */ /* 0x000fe400078e003a */
[----:B-1----:R-:W-:Y:S02]  /*aee0*/  FMUL.FTZ R58, R6, R154 ;  /* 0x0000009a063a7220 */ /* 0x002fe40000410000 */
[C---:B------:R-:W-:Y:S01]  /*aef0*/  FMUL.FTZ R16, R8.reuse, R112 ;  /* 0x0000007008107220 */ /* 0x040fe20000410000 */
[----:B------:R-:W-:Y:S01]  /*af00*/  MUFU.EX2 R170, R170 ;  /* 0x000000aa00aa7308 */ /* 0x000fe20000000800 */
[C---:B------:R-:W-:Y:S02]  /*af10*/  FMUL.FTZ R17, R8.reuse, R113 ;  /* 0x0000007108117220 */ /* 0x040fe40000410000 */
[C---:B------:R-:W-:Y:S02]  /*af20*/  FMUL.FTZ R20, R8.reuse, R116 ;  /* 0x0000007408147220 */ /* 0x040fe40000410000 */
[C---:B------:R-:W-:Y:S02]  /*af30*/  FMUL.FTZ R21, R8.reuse, R117 ;  /* 0x0000007508157220 */ /* 0x040fe40000410000 */
[C---:B------:R-:W-:Y:S02]  /*af40*/  FMUL.FTZ R32, R8.reuse, R128 ;  /* 0x0000008008207220 */ /* 0x040fe40000410000 */
        /* <DEDUP_REMOVED lines=16> */
[----:B------:R-:W-:Y:S02]  /*b050*/  FMUL.FTZ R85, R8, R85 ;  /* 0x0000005508557220 */ /* 0x000fe40000410000 */
[----:B------:R-:W-:Y:S02]  /*b060*/  IMAD.MOV.U32 R11, RZ, RZ, R204 ;  /* 0x000000ffff0b7224 */ /* 0x000fe400078e00cc */
[----:B------:R-:W-:Y:S01]  /*b070*/  IMAD.MOV.U32 R26, RZ, RZ, R57 ;  /* 0x000000ffff1a7224 */ /* 0x000fe200078e0039 */
[----:B------:R-:W-:Y:S01]  /*b080*/  MUFU.EX2 R167, R167 ;  /* 0x000000a700a77308 */ /* 0x000fe20000000800 */
[C---:B------:R-:W-:Y:S02]  /*b090*/  FMUL.FTZ R57, R7.reuse, R153 ;  /* 0x0000009907397220 */ /* 0x040fe40000410000 */
[----:B------:R-:W-:Y:S02]  /*b0a0*/  IMAD.MOV.U32 R27, RZ, RZ, R56 ;  /* 0x000000ffff1b7224 */ /* 0x000fe400078e0038 */
[C---:B------:R-:W-:Y:S02]  /*b0b0*/  FMUL.FTZ R56, R7.reuse, R152 ;  /* 0x0000009807387220 */ /* 0x040fe40000410000 */
[----:B------:R-:W-:Y:S02]  /*b0c0*/  IMAD.MOV.U32 R152, RZ, RZ, R11 ;  /* 0x000000ffff987224 */ /* 0x000fe400078e000b */
[C---:B------:R-:W-:Y:S01]  /*b0d0*/  FMUL.FTZ R11, R6.reuse, R107 ;  /* 0x0000006b060b7220 */ /* 0x040fe20000410000 */
[----:B------:R-:W-:Y:S01]  /*b0e0*/  MUFU.EX2 R175, R175 ;  /* 0x000000af00af7308 */ /* 0x000fe20000000800 */
[----:B------:R-:W-:Y:S02]  /*b0f0*/  IMAD.MOV.U32 R153, RZ, RZ, R10 ;  /* 0x000000ffff997224 */ /* 0x000fe400078e000a */
[C---:B------:R-:W-:Y:S02]  /*b100*/  FMUL.FTZ R10, R6.reuse, R106 ;  /* 0x0000006a060a7220 */ /* 0x040fe40000410000 */
[----:B------:R-:W-:Y:S02]  /*b110*/  IMAD.MOV.U32 R31, RZ, RZ, R44 ;  /* 0x000000ffff1f7224 */ /* 0x000fe400078e002c */
[----:B------:R-:W-:Y:S02]  /*b120*/  IMAD.MOV.U32 R59, RZ, RZ, R13 ;  /* 0x000000ffff3b7224 */ /* 0x000fe400078e000d */
[----:B------:R-:W-:Y:S01]  /*b130*/  IMAD.MOV.U32 R14, RZ, RZ, R61 ;  /* 0x000000ffff0e7224 */ /* 0x000fe200078e003d */
[----:B------:R-:W-:Y:S01]  /*b140*/  MUFU.EX2 R166, R166 ;  /* 0x000000a600a67308 */ /* 0x000fe20000000800 */
[----:B------:R-:W-:Y:S02]  /*b150*/  IMAD.MOV.U32 R30, RZ, RZ, R45 ;  /* 0x000000ffff1e7224 */ /* 0x000fe400078e002d */
[----:B------:R-:W-:Y:S02]  /*b160*/  IMAD.MOV.U32 R42, RZ, RZ, R41 ;  /* 0x000000ffff2a7224 */ /* 0x000fe400078e0029 */
[----:B------:R-:W-:Y:S02]  /*b170*/  IMAD.MOV.U32 R43, RZ, RZ, R29 ;  /* 0x000000ffff2b7224 */ /* 0x000fe400078e001d */
[----:B------:R-:W-:Y:S02]  /*b180*/  IMAD.MOV.U32 R46, RZ, RZ, R28 ;  /* 0x000000ffff2e7224 */ /* 0x000fe400078e001c */
[----:B------:R-:W-:Y:S02]  /*b190*/  IMAD.MOV.U32 R47, RZ, RZ, R24 ;  /* 0x000000ffff2f7224 */ /* 0x000fe400078e0018 */
        /* <DEDUP_REMOVED lines=19> */
[----:B------:R-:W-:Y:S02]  /*b2d0*/  IMAD.MOV.U32 R204, RZ, RZ, R25 ;  /* 0x000000ffffcc7224 */ /* 0x000fe400078e0019 */
[----:B------:R-:W-:Y:S02]  /*b2e0*/  FMUL.FTZ R25, R7, R121 ;  /* 0x0000007907197220 */ /* 0x000fe40000410000 */
        /* <DEDUP_REMOVED lines=18> */
[----:B--2---:R-:W-:Y:S01]  /*b410*/  FFMA.FTZ R100, R8, R201, R22 ;  /* 0x000000c908647223 */ /* 0x004fe20000010016 */
[----:B------:R-:W-:Y:S01]  /*b420*/  F2FP.BF16.PACK_AB R22, R55, R22 ;  /* 0x000000163716723e */ /* 0x000fe200000010ff */
[----:B------:R-:W-:Y:S02]  /*b430*/  IMAD.MOV.U32 R201, RZ, RZ, R211 ;  /* 0x000000ffffc97224 */ /* 0x000fe400078e00d3 */
[----:B------:R-:W2:Y:S01]  /*b440*/  LDL.64 R210, [R1+0xa0] ;  /* 0x0000a00001d27983 */ /* 0x000ea20000100a00 */
[----:B------:R-:W-:Y:S02]  /*b450*/  FMUL.FTZ R8, R7, R104 ;  /* 0x0000006807087220 */ /* 0x000fe40000410000 */
[C---:B------:R-:W-:Y:S02]  /*b460*/  FMUL.FTZ R94, R6.reuse, R94 ;  /* 0x0000005e065e7220 */ /* 0x040fe40000410000 */
[C---:B------:R-:W-:Y:S01]  /*b470*/  FMUL.FTZ R95, R6.reuse, R95 ;  /* 0x0000005f065f7220 */ /* 0x040fe20000410000 */
[----:B------:R-:W4:Y:S01]  /*b480*/  LDL.LU R105, [R1+0xc8] ;  /* 0x0000c80001697983 */ /* 0x000f220000300800 */
[----:B------:R-:W-:Y:S02]  /*b490*/  IMAD.MOV.U32 R128, RZ, RZ, R62 ;  /* 0x000000ffff807224 */ /* 0x000fe400078e003e */
[C---:B------:R-:W-:Y:S01]  /*b4a0*/  FMUL.FTZ R62, R6.reuse, R158 ;  /* 0x0000009e063e7220 */ /* 0x040fe20000410000 */
[----:B------:R-:W4:Y:S01]  /*b4b0*/  LDL.LU R156, [R1+0xc0] ;  /* 0x0000c000019c7983 */ /* 0x000f220000300800 */
[----:B------:R-:W-:Y:S02]  /*b4c0*/  IMAD.MOV.U32 R145, RZ, RZ, R46 ;  /* 0x000000ffff917224 */ /* 0x000fe400078e002e */
[C---:B------:R-:W-:Y:S01]  /*b4d0*/  FMUL.FTZ R46, R6.reuse, R142 ;  /* 0x0000008e062e7220 */ /* 0x040fe20000410000 */
[----:B------:R1:W4:Y:S01]  /*b4e0*/  LDL.S16 R154, [R1+0x60] ;  /* 0x00006000019a7983 */ /* 0x0003220000100600 */
[----:B------:R-:W-:Y:S02]  /*b4f0*/  IMAD.MOV.U32 R112, RZ, RZ, R43 ;  /* 0x000000ffff707224 */ /* 0x000fe400078e002b */
[C---:B------:R-:W-:Y:S01]  /*b500*/  FMUL.FTZ R43, R6.reuse, R139 ;  /* 0x0000008b062b7220 */ /* 0x040fe20000410000 */
[----:B------:R-:W-:Y:S01]  /*b510*/  MUFU.EX2 R145, R145 ;  /* 0x0000009100917308 */ /* 0x000fe20000000800 */
[----:B------:R-:W-:Y:S02]  /*b520*/  IMAD.MOV.U32 R116, RZ, RZ, R42 ;  /* 0x000000ffff747224 */ /* 0x000fe400078e002a */
[C---:B------:R-:W-:Y:S02]  /*b530*/  FMUL.FTZ R42, R6.reuse, R138 ;  /* 0x0000008a062a7220 */ /* 0x040fe40000410000 */
[----:B------:R-:W-:Y:S02]  /*b540*/  IMAD.MOV.U32 R124, RZ, RZ, R26 ;  /* 0x000000ffff7c7224 */ /* 0x000fe400078e001a */
[C---:B------:R-:W-:Y:S02]  /*b550*/  FMUL.FTZ R26, R6.reuse, R122 ;  /* 0x0000007a061a7220 */ /* 0x040fe40000410000 */
[----:B------:R-:W-:Y:S01]  /*b560*/  IMAD.MOV.U32 R125, RZ, RZ, R15 ;  /* 0x000000ffff7d7224 */ /* 0x000fe200078e000f */
[----:B------:R-:W-:Y:S01]  /*b570*/  MUFU.EX2 R116, R116 ;  /* 0x0000007400747308 */ /* 0x000fe20000000800 */
[C---:B------:R-:W-:Y:S02]  /*b580*/  FMUL.FTZ R15, R6.reuse, R111 ;  /* 0x0000006f060f7220 */ /* 0x040fe40000410000 */
[----:B------:R-:W-:Y:S02]  /*b590*/  IMAD.MOV.U32 R141, RZ, RZ, R14 ;  /* 0x000000ffff8d7224 */ /* 0x000fe400078e000e */
[----:B------:R-:W-:Y:S02]  /*b5a0*/  FMUL.FTZ R14, R6, R110 ;  /* 0x0000006e060e7220 */ /* 0x000fe40000410000 */
[----:B------:R-:W-:Y:S02]  /*b5b0*/  IMAD.MOV.U32 R142, RZ, RZ, R152 ;  /* 0x000000ffff8e7224 */ /* 0x000fe400078e0098 */
[----:B------:R-:W-:Y:S01]  /*b5c0*/  IMAD.MOV.U32 R111, RZ, RZ, R121 ;  /* 0x000000ffff6f7224 */ /* 0x000fe200078e0079 */
[----:B------:R-:W-:Y:S01]  /*b5d0*/  MUFU.EX2 R110, R35 ;  /* 0x00000023006e7308 */ /* 0x000fe20000000800 */
[----:B------:R-:W-:Y:S02]  /*b5e0*/  IMAD.MOV.U32 R121, RZ, RZ, R201 ;  /* 0x000000ffff797224 */ /* 0x000fe400078e00c9 */
[----:B------:R-:W-:Y:S02]  /*b5f0*/  IMAD.MOV.U32 R201, RZ, RZ, R205 ;  /* 0x000000ffffc97224 */ /* 0x000fe400078e00cd */
[----:B------:R-:W-:Y:S02]  /*b600*/  IMAD.MOV.U32 R152, RZ, RZ, R128 ;  /* 0x000000ffff987224 */ /* 0x000fe400078e0080 */
[----:B------:R-:W-:Y:S02]  /*b610*/  IMAD.MOV.U32 R128, RZ, RZ, R204 ;  /* 0x000000ffff807224 */ /* 0x000fe400078e00cc */
[----:B------:R-:W-:Y:S01]  /*b620*/  IMAD.MOV.U32 R143, RZ, RZ, R125 ;  /* 0x000000ffff8f7224 */ /* 0x000fe200078e007d */
[----:B------:R-:W-:Y:S01]  /*b630*/  MUFU.EX2 R112, R112 ;  /* 0x0000007000707308 */ /* 0x000fe20000000800 */
[----:B------:R-:W-:Y:S02]  /*b640*/  IMAD.MOV.U32 R122, RZ, RZ, R108 ;  /* 0x000000ffff7a7224 */ /* 0x000fe400078e006c */
[----:B------:R-:W-:Y:S02]  /*b650*/  FADD.FTZ R55, R55, R100 ;  /* 0x0000006437377221 */ /* 0x000fe40000010000 */
[----:B------:R-:W-:Y:S02]  /*b660*/  IMAD.MOV.U32 R123, RZ, RZ, R141 ;  /* 0x000000ffff7b7224 */ /* 0x000fe400078e008d */
[----:B------:R-:W-:Y:S02]  /*b670*/  IMAD.MOV.U32 R141, RZ, RZ, R109 ;  /* 0x000000ffff8d7224 */ /* 0x000fe400078e006d */
[----:B------:R-:W-:Y:S01]  /*b680*/  IMAD.MOV.U32 R139, RZ, RZ, R124 ;  /* 0x000000ffff8b7224 */ /* 0x000fe200078e007c */
[----:B------:R1:W1:Y:S01]  /*b690*/  MUFU.EX2 R125, R34 ;  /* 0x00000022007d7308 */ /* 0x0002620000000800 */
[----:B------:R-:W-:Y:S02]  /*b6a0*/  IMAD.MOV.U32 R124, RZ, RZ, R117 ;  /* 0x000000ffff7c7224 */ /* 0x000fe400078e0075 */
[----:B------:R-:W-:Y:S02]  /*b6b0*/  IMAD.MOV.U32 R155, RZ, RZ, c[0x0][0x228] ;  /* 0x00008a00ff9b7624 */ /* 0x000fe400078e00ff */
[----:B------:R-:W-:Y:S02]  /*b6c0*/  FMUL.FTZ R98, R165, R98 ;  /* 0x00000062a5627220 */ /* 0x000fe40000410000 */
[----:B------:R-:W-:Y:S02]  /*b6d0*/  IMAD.SHL.U32 R155, R155, 0x8, RZ ;  /* 0x000000089b9b7824 */ /* 0x000fe400078e00ff */
[C---:B------:R-:W-:Y:S01]  /*b6e0*/  FMUL.FTZ R99, R165.reuse, R99 ;  /* 0x00000063a5637220 */ /* 0x040fe20000410000 */
[----:B------:R1:W-:Y:S01]  /*b6f0*/  MUFU.EX2 R100, R19 ;  /* 0x0000001300647308 */ /* 0x0003e20000000800 */
[C---:B------:R-:W-:Y:S02]  /*b700*/  FMUL.FTZ R70, R165.reuse, R70 ;  /* 0x00000046a5467220 */ /* 0x040fe40000410000 */
[C---:B------:R-:W-:Y:S02]  /*b710*/  FMUL.FTZ R71, R165.reuse, R71 ;  /* 0x00000047a5477220 */ /* 0x040fe40000410000 */
[C---:B------:R-:W-:Y:S02]  /*b720*/  FMUL.FTZ R82, R165.reuse, R82 ;  /* 0x00000052a5527220 */ /* 0x040fe40000410000 */
[C---:B------:R-:W-:Y:S02]  /*b730*/  FMUL.FTZ R83, R165.reuse, R83 ;  /* 0x00000053a5537220 */ /* 0x040fe40000410000 */
[C---:B------:R-:W-:Y:S01]  /*b740*/  FMUL.FTZ R86, R165.reuse, R86 ;  /* 0x00000056a5567220 */ /* 0x040fe20000410000 */
[----:B------:R-:W-:Y:S01]  /*b750*/  MUFU.EX2 R123, R123 ;  /* 0x0000007b007b7308 */ /* 0x000fe20000000800 */
[----:B------:R-:W-:Y:S02]  /*b760*/  FMUL.FTZ R87, R165, R87 ;  /* 0x00000057a5577220 */ /* 0x000fe40000410000 */
[----:B-1----:R-:W-:Y:S07]  /*b770*/  FADD.FTZ R34, R200, R55 ;  /* 0x00000037c8227221 */ /* 0x002fee0000010000 */
[----:B------:R-:W-:Y:S01]  /*b780*/  MUFU.EX2 R141, R141 ;  /* 0x0000008d008d7308 */ /* 0x000fe20000000800 */
[----:B------:R-:W-:Y:S01]  /*b790*/  PRMT R19, R22, 0x7632, R19 ;  /* 0x0000763216137816 */ /* 0x000fe20000000013 */
[----:B---3--:R-:W-:Y:S08]  /*b7a0*/  FFMA.FTZ R104, R7, R101, R54 ;  /* 0x0000006507687223 */ /* 0x008ff00000010036 */
[----:B------:R-:W1:Y:S01]  /*b7b0*/  MUFU.EX2 R7, R195 ;  /* 0x000000c300077308 */ /* 0x000e620000000800 */
[----:B------:R-:W-:Y:S04]  /*b7c0*/  FADD.FTZ R104, R67, R104 ;  /* 0x0000006843687221 */ /* 0x000fe80000010000 */
[----:B------:R-:W-:Y:S01]  /*b7d0*/  FADD.FTZ R55, R125, R104 ;  /* 0x000000687d377221 */ /* 0x000fe20000010000 */
[C---:B------:R-:W-:Y:S03]  /*b7e0*/  F2FP.BF16.PACK_AB R125, R110.reuse, R125 ;  /* 0x0000007d6e7d723e */ /* 0x040fe600000010ff */
[----:B------:R-:W-:Y:S01]  /*b7f0*/  FADD.FTZ R110, R110, R55 ;  /* 0x000000376e6e7221 */ /* 0x000fe20000010000 */
[C---:B-1----:R-:W-:Y:S01]  /*b800*/  F2FP.BF16.PACK_AB R127, R7.reuse, R200 ;  /* 0x000000c8077f723e */ /* 0x042fe200000010ff */
[----:B------:R-:W-:Y:S03]  /*b810*/  FADD.FTZ R35, R7, R34 ;  /* 0x0000002207237221 */ /* 0x000fe60000010000 */
[----:B------:R-:W-:Y:S01]  /*b820*/  PRMT R120, R127, 0x7632, R120 ;  /* 0x000076327f787816 */ /* 0x000fe20000000078 */
[----:B------:R-:W-:Y:S01]  /*b830*/  FADD.FTZ R35, R116, R35 ;  /* 0x0000002374237221 */ /* 0x000fe20000010000 */
[C---:B------:R-:W-:Y:S03]  /*b840*/  F2FP.BF16.PACK_AB R116, R112.reuse, R116 ;  /* 0x000000747074723e */ /* 0x040fe600000010ff */
[----:B------:R-:W-:Y:S02]  /*b850*/  FADD.FTZ R112, R112, R35 ;  /* 0x0000002370707221 */ /* 0x000fe40000010000 */
[----:B------:R-:W-:Y:S02]  /*b860*/  FMUL.FTZ R35, R165, R131 ;  /* 0x00000083a5237220 */ /* 0x000fe40000410000 */
[----:B------:R-:W-:Y:S01]  /*b870*/  MUFU.EX2 R131, R142 ;  /* 0x0000008e00837308 */ /* 0x000fe20000000800 */
[----:B--2---:R-:W-:Y:S01]  /*b880*/  LOP3.LUT R101, R199, UR25, R210, 0x96, !PT ;  /* 0x00000019c7657c12 */ /* 0x004fe2000f8e96d2 */
[----:B------:R-:W-:Y:S04]  /*b890*/  IMAD.WIDE.U32 R198, R198, -0x2daee0ad, RZ ;  /* 0xd2511f53c6c67825 */ /* 0x000fe800078e00ff */
[----:B------:R-:W-:Y:S04]  /*b8a0*/  IMAD.WIDE.U32 R106, R101, -0x2daee0ad, RZ ;  /* 0xd2511f53656a7825 */ /* 0x000fe800078e00ff */
[----:B----4-:R-:W-:Y:S01]  /*b8b0*/  FFMA.FTZ R105, R6, R105, R39 ;  /* 0x0000006906697223 */ /* 0x010fe20000010027 */
[----:B------:R-:W-:Y:S02]  /*b8c0*/  LOP3.LUT R6, R107, UR27, R212, 0x96, !PT ;  /* 0x0000001b6b067c12 */ /* 0x000fe4000f8e96d4 */
[----:B------:R-:W-:Y:S01]  /*b8d0*/  LOP3.LUT R101, R199, UR19, R106, 0x96, !PT ;  /* 0x00000013c7657c12 */ /* 0x000fe2000f8e966a */
[----:B------:R-:W-:Y:S01]  /*b8e0*/  FFMA.FTZ R106, R165, R156, R18 ;  /* 0x0000009ca56a7223 */ /* 0x000fe20000010012 */
[----:B------:R-:W-:Y:S01]  /*b8f0*/  F2FP.BF16.PACK_AB R18, R51, R18 ;  /* 0x000000123312723e */ /* 0x000fe200000010ff */
[----:B------:R-:W-:Y:S01]  /*b900*/  IMAD.WIDE.U32 R156, R6, -0x326172a9, RZ ;  /* 0xcd9e8d57069c7825 */ /* 0x000fe200078e00ff */
[C---:B------:R-:W-:Y:S01]  /*b910*/  F2FP.BF16.PACK_AB R107, R66.reuse, R39 ;  /* 0x00000027426b723e */ /* 0x040fe200000010ff */
[----:B------:R-:W-:Y:S01]  /*b920*/  @!P3 HFMA2.BF16_V2 R154, -RZ.H0_H0, RZ.H0_H0, -R22.H0_H0 ;  /* 0x200000ffff9ab231 */ /* 0x000fe20000340916 */
[----:B------:R-:W-:Y:S01]  /*b930*/  F2FP.BF16.PACK_AB R6, R67, R54 ;  /* 0x000000364306723e */ /* 0x000fe200000010ff */
[----:B------:R-:W-:Y:S01]  /*b940*/  FADD.FTZ R106, R51, R106 ;  /* 0x0000006a336a7221 */ /* 0x000fe20000010000 */
[----:B------:R-:W-:Y:S01]  /*b950*/  LOP3.LUT R51, R157, UR22, R160, 0x96, !PT ;  /* 0x000000169d337c12 */ /* 0x000fe2000f8e96a0 */
[----:B------:R-:W-:Y:S01]  /*b960*/  IMAD.WIDE.U32 R108, R101, -0x326172a9, RZ ;  /* 0xcd9e8d57656c7825 */ /* 0x000fe200078e00ff */
[----:B------:R-:W-:Y:S01]  /*b970*/  PRMT R104, R107, 0x7632, R104 ;  /* 0x000076326b687816 */ /* 0x000fe20000000068 */
[----:B------:R1:W-:Y:S01]  /*b980*/  @!P3 STL.S16 [R1+0x60], R154 ;  /* 0x0000609a0100b387 */ /* 0x0003e20000100600 */
[----:B------:R-:W2:Y:S01]  /*b990*/  MUFU.EX2 R67, R38 ;  /* 0x0000002600437308 */ /* 0x000ea20000000800 */
[----:B------:R-:W-:Y:S01]  /*b9a0*/  IMAD.WIDE.U32 R204, R51, -0x2daee0ad, RZ ;  /* 0xd2511f5333cc7825 */ /* 0x000fe200078e00ff */
[----:B------:R-:W-:Y:S01]  /*b9b0*/  LOP3.LUT R156, R109, UR18, R156, 0x96, !PT ;  /* 0x000000126d9c7c12 */ /* 0x000fe2000f8e969c */
[----:B------:R3:W4:Y:S02]  /*b9c0*/  LDL.S16 R101, [R1+0x4c] ;  /* 0x00004c0001657983 */ /* 0x0007240000100600 */
[--C-:B------:R-:W-:Y:S01]  /*b9d0*/  FADD.FTZ R51, R66, R105.reuse ;  /* 0x0000006942337221 */ /* 0x100fe20000010000 */
[----:B------:R-:W-:Y:S01]  /*b9e0*/  LOP3.LUT R194, R205, UR14, R198, 0x96, !PT ;  /* 0x0000000ecdc27c12 */ /* 0x000fe2000f8e96c6 */
[----:B------:R3:W3:Y:S01]  /*b9f0*/  LDL.S16 R109, [R1+0x54] ;  /* 0x00005400016d7983 */ /* 0x0006e20000100600 */
[----:B------:R-:W-:Y:S01]  /*ba00*/  PRMT R66, R154, 0x7610, R66 ;  /* 0x000076109a427816 */ /* 0x000fe20000000042 */
[----:B------:R-:W-:Y:S01]  /*ba10*/  FADD.FTZ R7, R113, R106 ;  /* 0x0000006a71077221 */ /* 0x000fe20000010000 */
[----:B------:R-:W-:Y:S01]  /*ba20*/  F2FP.BF16.PACK_AB R113, R100, R113 ;  /* 0x000000716471723e */ /* 0x000fe200000010ff */
[----:B------:R-:W-:Y:S01]  /*ba30*/  IMAD.WIDE.U32 R194, R194, -0x326172a9, RZ ;  /* 0xcd9e8d57c2c27825 */ /* 0x000fe200078e00ff */
[----:B------:R-:W-:Y:S03]  /*ba40*/  PRMT R105, R6, 0x7632, R105 ;  /* 0x0000763206697816 */ /* 0x000fe60000000069 */
[----:B------:R-:W-:Y:S01]  /*ba50*/  IMAD.WIDE.U32 R156, R156, -0x2daee0ad, RZ ;  /* 0xd2511f539c9c7825 */ /* 0x000fe200078e00ff */
[----:B------:R-:W-:Y:S02]  /*ba60*/  LOP3.LUT R117, R195, UR13, R108, 0x96, !PT ;  /* 0x0000000dc3757c12 */ /* 0x000fe4000f8e966c */
[----:B------:R3:W3:Y:S01]  /*ba70*/  LDL.S16 R108, [R1+0x50] ;  /* 0x00005000016c7983 */ /* 0x0006e20000100600 */
[----:B------:R-:W-:Y:S01]  /*ba80*/  FADD.FTZ R34, R100, R7 ;  /* 0x0000000764227221 */ /* 0x000fe20000010000 */
[----:B------:R-:W-:Y:S01]  /*ba90*/  PRMT R100, R22, 0x5410, R19 ;  /* 0x0000541016647816 */ /* 0x000fe20000000013 */
[----:B------:R-:W-:Y:S01]  /*baa0*/  FADD.FTZ R106, R50, R51 ;  /* 0x00000033326a7221 */ /* 0x000fe20000010000 */
[----:B------:R-:W-:Y:S01]  /*bab0*/  @!P3 PRMT R22, R66, 0x5410, RZ ;  /* 0x000054104216b816 */ /* 0x000fe200000000ff */
[----:B------:R-:W-:Y:S01]  /*bac0*/  FADD.FTZ R34, R145, R34 ;  /* 0x0000002291227221 */ /* 0x000fe20000010000 */
[----:B------:R-:W-:Y:S01]  /*bad0*/  LOP3.LUT R204, R157, UR10, R204, 0x96, !PT ;  /* 0x0000000a9dcc7c12 */ /* 0x000fe2000f8e96cc */
[----:B------:R3:W3:Y:S01]  /*bae0*/  LDL.S16 R66, [R1+0x48] ;  /* 0x0000480001427983 */ /* 0x0006e20000100600 */
[----:B--2---:R-:W-:Y:S01]  /*baf0*/  F2FP.BF16.PACK_AB R149, R67, R50 ;  /* 0x000000324395723e */ /* 0x004fe200000010ff */
[----:B-1----:R-:W-:Y:S01]  /*bb00*/  IMAD.MOV.U32 R154, RZ, RZ, R143 ;  /* 0x000000ffff9a7224 */ /* 0x002fe200078e008f */
[----:B------:R-:W-:Y:S01]  /*bb10*/  F2FP.BF16.PACK_AB R145, R23, R145 ;  /* 0x000000911791723e */ /* 0x000fe200000010ff */
[----:B------:R-:W-:Y:S01]  /*bb20*/  IMAD.WIDE.U32 R204, R204, -0x326172a9, RZ ;  /* 0xcd9e8d57cccc7825 */ /* 0x000fe200078e00ff */
[----:B------:R1:W-:Y:S01]  /*bb30*/  STG.E.U16 [R202.64], R22 ;  /* 0x00000016ca007986 */ /* 0x0003e2000c101510 */
[----:B------:R2:W-:Y:S02]  /*bb40*/  MUFU.EX2 R157, R168 ;  /* 0x000000a8009d7308 */ /* 0x0005e40000000800 */
[----:B------:R-:W-:Y:S01]  /*bb50*/  IMAD.MOV.U32 R143, RZ, RZ, R152 ;  /* 0x000000ffff8f7224 */ /* 0x000fe200078e0098 */
[----:B------:R-:W-:Y:S01]  /*bb60*/  LOP3.LUT R39, R205, UR26, R194, 0x96, !PT ;  /* 0x0000001acd277c12 */ /* 0x000fe2000f8e96c2 */
[----:B------:R-:W-:Y:S02]  /*bb70*/  IMAD.MOV.U32 R152, RZ, RZ, R124 ;  /* 0x000000ffff987224 */ /* 0x000fe400078e007c */
[----:B------:R-:W-:Y:S01]  /*bb80*/  IMAD.MOV.U32 R124, RZ, RZ, R128 ;  /* 0x000000ffff7c7224 */ /* 0x000fe200078e0080 */
[----:B------:R-:W-:Y:S01]  /*bb90*/  LOP3.LUT R7, R39, 0xff, RZ, 0xc0, !PT ;  /* 0x000000ff27077812 */ /* 0x000fe200078ec0ff */
[----:B------:R-:W-:Y:S02]  /*bba0*/  IMAD.MOV.U32 R128, RZ, RZ, R201 ;  /* 0x000000ffff807224 */ /* 0x000fe400078e00c9 */
[----:B------:R-:W-:Y:S01]  /*bbb0*/  IMAD.MOV.U32 R201, RZ, RZ, c[0x0][0x228] ;  /* 0x00008a00ffc97624 */ /* 0x000fe200078e00ff */
[----:B------:R-:W-:Y:S01]  /*bbc0*/  ISETP.LE.U32.AND P0, PT, R7, UR23, PT ;  /* 0x0000001707007c0c */ /* 0x000fe2000bf03070 */
[----:B------:R-:W-:Y:S01]  /*bbd0*/  IMAD.MOV.U32 R158, RZ, RZ, R143 ;  /* 0x000000ffff9e7224 */ /* 0x000fe200078e008f */
[----:B------:R-:W-:Y:S01]  /*bbe0*/  PRMT R7, R18, 0x7632, R7 ;  /* 0x0000763212077816 */ /* 0x000fe20000000007 */
[----:B------:R-:W-:Y:S01]  /*bbf0*/  IMAD.MOV.U32 R143, RZ, RZ, R122 ;  /* 0x000000ffff8f7224 */ /* 0x000fe200078e007a */
[----:B------:R-:W-:Y:S01]  /*bc00*/  MUFU.EX2 R124, R124 ;  /* 0x0000007c007c7308 */ /* 0x000fe20000000800 */
[----:B------:R-:W-:Y:S02]  /*bc10*/  FADD.FTZ R106, R67, R106 ;  /* 0x0000006a436a7221 */ /* 0x000fe40000010000 */
[----:B------:R-:W-:Y:S02]  /*bc20*/  FMUL.FTZ R67, R165, R163 ;  /* 0x000000a3a5437220 */ /* 0x000fe40000410000 */
[----:B--2---:R-:W-:Y:S05]  /*bc30*/  IMAD.MOV.U32 R168, RZ, RZ, R212 ;  /* 0x000000ffffa87224 */ /* 0x004fea00078e00d4 */
[----:B------:R-:W-:Y:S01]  /*bc40*/  MUFU.EX2 R143, R143 ;  /* 0x0000008f008f7308 */ /* 0x000fe20000000800 */
[----:B-1----:R-:W-:Y:S01]  /*bc50*/  LOP3.LUT R22, R39, 0xffff, RZ, 0xc0, !PT ;  /* 0x0000ffff27167812 */ /* 0x002fe200078ec0ff */
[----:B----4-:R-:W-:Y:S02]  /*bc60*/  @!P4 HFMA2.BF16_V2 R101, -RZ.H0_H0, RZ.H0_H0, -R7.H0_H0 ;  /* 0x200000ffff65c231 */ /* 0x010fe40000340907 */
[----:B---3--:R-:W-:Y:S03]  /*bc70*/  @!P6 HFMA2.BF16_V2 R109, -RZ.H0_H0, RZ.H0_H0, -R19.H0_H0 ;  /* 0x200000ffff6de231 */ /* 0x008fe60000340913 */
[----:B------:R-:W-:Y:S02]  /*bc80*/  PRMT R55, R101, 0x7610, R55 ;  /* 0x0000761065377816 */ /* 0x000fe40000000037 */
[----:B------:R-:W-:Y:S01]  /*bc90*/  PRMT R38, R109, 0x7610, R38 ;  /* 0x000076106d267816 */ /* 0x000fe20000000026 */
[----:B------:R1:W-:Y:S03]  /*bca0*/  @!P6 STL.S16 [R1+0x54], R109 ;  /* 0x0000546d0100e387 */ /* 0x0003e60000100600 */
[----:B------:R-:W-:Y:S01]  /*bcb0*/  @!P6 PRMT R19, R38, 0x5410, RZ ;  /* 0x000054102613e816 */ /* 0x000fe200000000ff */
[----:B------:R-:W-:Y:S01]  /*bcc0*/  IMAD.MOV.U32 R38, RZ, RZ, c[0x0][0x228] ;  /* 0x00008a00ff267624 */ /* 0x000fe200078e00ff */
[----:B------:R-:W-:Y:S03]  /*bcd0*/  @!P5 HFMA2.BF16_V2 R108, -RZ.H0_H0, RZ.H0_H0, -R18.H0_H0 ;  /* 0x200000ffff6cd231 */ /* 0x000fe60000340912 */
[----:B------:R2:W-:Y:S02]  /*bce0*/  STG.E.U16 [R202.64+0x2], R19 ;  /* 0x00000213ca007986 */ /* 0x0005e4000c101510 */
[----:B------:R-:W-:Y:S02]  /*bcf0*/  PRMT R50, R108, 0x7610, R50 ;  /* 0x000076106c327816 */ /* 0x000fe40000000032 */
[----:B------:R3:W-:Y:S01]  /*bd00*/  @!P5 STL.S16 [R1+0x50], R108 ;  /* 0x0000506c0100d387 */ /* 0x0007e20000100600 */
[----:B------:R-:W-:Y:S03]  /*bd10*/  @!P0 HFMA2.BF16_V2 R66, -RZ.H0_H0, RZ.H0_H0, -R6.H0_H0 ;  /* 0x200000ffff428231 */ /* 0x000fe60000340906 */
[----:B------:R4:W-:Y:S02]  /*bd20*/  @!P4 STL.S16 [R1+0x4c], R101 ;  /* 0x00004c650100c387 */ /* 0x0009e40000100600 */
[----:B------:R-:W-:Y:S02]  /*bd30*/  PRMT R54, R66, 0x7610, R54 ;  /* 0x0000761042367816 */ /* 0x000fe40000000036 */
[----:B------:R4:W-:Y:S01]  /*bd40*/  @!P0 STL.S16 [R1+0x48], R66 ;  /* 0x0000484201008387 */ /* 0x0009e20000100600 */
[----:B-1----:R-:W-:Y:S02]  /*bd50*/  PRMT R109, R107, 0x5410, R104 ;  /* 0x000054106b6d7816 */ /* 0x002fe40000000068 */
[----:B--2---:R-:W-:Y:S01]  /*bd60*/  SHF.R.U32.HI R19, RZ, 0x8, R22 ;  /* 0x00000008ff137819 */ /* 0x004fe20000011616 */
[----:B------:R-:W-:Y:S01]  /*bd70*/  FMUL.FTZ R22, R165, R118 ;  /* 0x00000076a5167220 */ /* 0x000fe20000410000 */
[----:B---3--:R-:W-:Y:S01]  /*bd80*/  PRMT R108, R6, 0x5410, R105 ;  /* 0x00005410066c7816 */ /* 0x008fe20000000069 */
[----:B------:R-:W1:Y:S01]  /*bd90*/  MUFU.EX2 R118, R154 ;  /* 0x0000009a00767308 */ /* 0x000e620000000800 */
[----:B------:R-:W-:Y:S02]  /*bda0*/  @!P0 PRMT R6, R54, 0x5410, RZ ;  /* 0x0000541036068816 */ /* 0x000fe400000000ff */
[----:B------:R-:W-:Y:S01]  /*bdb0*/  LOP3.LUT R19, R19, 0xffff, RZ, 0xc0, !PT ;  /* 0x0000ffff13137812 */ /* 0x000fe200078ec0ff */
[----:B------:R2:W3:Y:S01]  /*bdc0*/  LDL.S16 R54, [R1+0x5c] ;  /* 0x00005c0001367983 */ /* 0x0004e20000100600 */
[----:B----4-:R-:W-:Y:S02]  /*bdd0*/  PRMT R101, R18, 0x5410, R7 ;  /* 0x0000541012657816 */ /* 0x010fe40000000007 */
[----:B------:R-:W-:Y:S01]  /*bde0*/  ISETP.LE.U32.AND P6, PT, R19, UR23, PT ;  /* 0x0000001713007c0c */ /* 0x000fe2000bfc3070 */
[----:B------:R-:W-:Y:S01]  /*bdf0*/  FMUL.FTZ R66, R165, R162 ;  /* 0x000000a2a5427220 */ /* 0x000fe20000410000 */
[----:B------:R-:W-:Y:S01]  /*be00*/  @!P5 PRMT R18, R50, 0x5410, RZ ;  /* 0x000054103212d816 */ /* 0x000fe200000000ff */
[----:B------:R-:W-:Y:S01]  /*be10*/  IMAD.WIDE R50, R38, 0x70, R196 ;  /* 0x0000007026327825 */ /* 0x000fe200078e02c4 */
[----:B------:R-:W-:Y:S02]  /*be20*/  LOP3.LUT R19, R176, 0xff, RZ, 0xc0, !PT ;  /* 0x000000ffb0137812 */ /* 0x000fe400078ec0ff */
[----:B------:R-:W-:Y:S01]  /*be30*/  @!P4 PRMT R7, R55, 0x5410, RZ ;  /* 0x000054103707c816 */ /* 0x000fe200000000ff */
[----:B------:R4:W-:Y:S01]  /*be40*/  STG.E.U16 [R196.64], R18 ;  /* 0x00000012c4007986 */ /* 0x0009e2000c101510 */
[----:B------:R-:W-:Y:S01]  /*be50*/  ISETP.LE.U32.AND P2, PT, R19, UR23, PT ;  /* 0x0000001713007c0c */ /* 0x000fe2000bf43070 */
[----:B------:R-:W-:Y:S02]  /*be60*/  IMAD.WIDE.U32 R162, R117, -0x2daee0ad, RZ ;  /* 0xd2511f5375a27825 */ /* 0x000fe400078e00ff */
[----:B------:R2:W-:Y:S02]  /*be70*/  STG.E.U16 [R196.64+0x2], R7 ;  /* 0x00000207c4007986 */ /* 0x0005e4000c101510 */
[----:B------:R-:W-:Y:S02]  /*be80*/  IMAD R55, R201, 0x38, R155 ;  /* 0x00000038c9377824 */ /* 0x000fe400078e029b */
[----:B------:R2:W-:Y:S01]  /*be90*/  STG.E.U16 [R50.64], R6 ;  /* 0x0000000632007986 */ /* 0x0005e2000c101510 */
[----:B------:R-:W-:Y:S01]  /*bea0*/  IMAD R38, R38, 0x48, RZ ;  /* 0x0000004826267824 */ /* 0x000fe200078e02ff */
[----:B-1----:R-:W-:Y:S01]  /*beb0*/  F2FP.BF16.PACK_AB R137, R123, R118 ;  /* 0x000000767b89723e */ /* 0x002fe200000010ff */
[----:B------:R-:W-:Y:S01]  /*bec0*/  IMAD.MOV.U32 R155, RZ, RZ, R139 ;  /* 0x000000ffff9b7224 */ /* 0x000fe200078e008b */
[----:B------:R-:W-:Y:S01]  /*bed0*/  IADD3 R55, R55, 0x1, RZ ;  /* 0x0000000137377810 */ /* 0x000fe20007ffe0ff */
[----:B------:R-:W-:Y:S02]  /*bee0*/  IMAD.MOV.U32 R139, RZ, RZ, R111 ;  /* 0x000000ffff8b7224 */ /* 0x000fe400078e006f */
[----:B------:R-:W-:Y:S01]  /*bef0*/  FADD.FTZ R111, R23, R34 ;  /* 0x00000022176f7221 */ /* 0x000fe20000010000 */
[----:B------:R-:W-:Y:S01]  /*bf00*/  LEA R198, P0, R55, R202, 0x1 ;  /* 0x000000ca37c67211 */ /* 0x000fe200078008ff */
[C---:B------:R-:W-:Y:S02]  /*bf10*/  FMUL.FTZ R34, R165.reuse, R130 ;  /* 0x00000082a5227220 */ /* 0x040fe40000410000 */
[----:B------:R-:W-:Y:S01]  /*bf20*/  FMUL.FTZ R23, R165, R119 ;  /* 0x00000077a5177220 */ /* 0x000fe20000410000 */
[----:B------:R-:W-:Y:S01]  /*bf30*/  LEA.HI.X.SX32 R199, R55, R203, 0x1, P0 ;  /* 0x000000cb37c77211 */ /* 0x000fe200000f0eff */
[C---:B------:R-:W-:Y:S01]  /*bf40*/  FMUL.FTZ R55, R165.reuse, R151 ;  /* 0x00000097a5377220 */ /* 0x040fe20000410000 */
[C---:B------:R-:W-:Y:S01]  /*bf50*/  LEA R200, P0, R38.reuse, R202, 0x1 ;  /* 0x000000ca26c87211 */ /* 0x040fe200078008ff */
[----:B------:R-:W-:Y:S03]  /*bf60*/  MUFU.EX2 R151, R218 ;  /* 0x000000da00977308 */ /* 0x000fe60000000800 */
[----:B------:R-:W-:Y:S01]  /*bf70*/  LEA.HI.X.SX32 R201, R38, R203, 0x1, P0 ;  /* 0x000000cb26c97211 */ /* 0x000fe200000f0eff */
[C---:B------:R-:W-:Y:S01]  /*bf80*/  FMUL.FTZ R38, R165.reuse, R134 ;  /* 0x00000086a5267220 */ /* 0x040fe20000410000 */
[----:B----4-:R-:W-:Y:S02]  /*bf90*/  SHF.R.U32.HI R18, RZ, 0x18, R176 ;  /* 0x00000018ff127819 */ /* 0x010fe400000116b0 */
[--C-:B--2---:R-:W-:Y:S02]  /*bfa0*/  SHF.R.U32.HI R7, RZ, 0x18, R39.reuse ;  /* 0x00000018ff077819 */ /* 0x104fe40000011627 */
[----:B------:R-:W-:Y:S01]  /*bfb0*/  ISETP.LE.U32.AND P1, PT, R18, UR23, PT ;  /* 0x0000001712007c0c */ /* 0x000fe2000bf23070 */
[----:B------:R-:W1:Y:S01]  /*bfc0*/  MUFU.EX2 R139, R139 ;  /* 0x0000008b008b7308 */ /* 0x000e620000000800 */
[----:B------:R-:W-:Y:S01]  /*bfd0*/  SHF.R.U32.HI R6, RZ, 0x10, R39 ;  /* 0x00000010ff067819 */ /* 0x000fe20000011627 */
[----:B------:R-:W-:Y:S01]  /*bfe0*/  FMUL.FTZ R39, R165, R135 ;  /* 0x00000087a5277220 */ /* 0x000fe20000410000 */
[----:B------:R-:W-:Y:S01]  /*bff0*/  ISETP.LE.U32.AND P4, PT, R7, UR23, PT ;  /* 0x0000001707007c0c */ /* 0x000fe2000bf83070 */
[C---:B------:R-:W-:Y:S01]  /*c000*/  FMUL.FTZ R51, R165.reuse, R147 ;  /* 0x00000093a5337220 */ /* 0x040fe20000410000 */
[----:B------:R-:W-:Y:S01]  /*c010*/  LOP3.LUT R6, R6, 0xff, RZ, 0xc0, !PT ;  /* 0x000000ff06067812 */ /* 0x000fe200078ec0ff */
[----:B------:R-:W-:Y:S01]  /*c020*/  FMUL.FTZ R50, R165, R146 ;  /* 0x00000092a5327220 */ /* 0x000fe20000410000 */
[----:B------:R-:W-:Y:S02]  /*c030*/  PRMT R147, R116, 0x7610, R147 ;  /* 0x0000761074937816 */ /* 0x000fe40000000093 */
[----:B------:R-:W-:Y:S01]  /*c040*/  ISETP.LE.U32.AND P5, PT, R6, UR23, PT ;  /* 0x0000001706007c0c */ /* 0x000fe2000bfa3070 */
[----:B------:R-:W-:Y:S01]  /*c050*/  MUFU.EX2 R135, R129 ;  /* 0x0000008100877308 */ /* 0x000fe20000000800 */
[----:B------:R-:W-:Y:S02]  /*c060*/  LOP3.LUT R6, R176, 0xffff, RZ, 0xc0, !PT ;  /* 0x0000ffffb0067812 */ /* 0x000fe400078ec0ff */
[----:B------:R-:W-:Y:S02]  /*c070*/  PRMT R116, R116, 0x7632, R116 ;  /* 0x0000763274747816 */ /* 0x000fe40000000074 */
[----:B------:R-:W-:Y:S04]  /*c080*/  SHF.R.U32.HI R6, RZ, 0x8, R6 ;  /* 0x00000008ff067819 */ /* 0x000fe80000011606 */
[----:B------:R-:W-:Y:S01]  /*c090*/  LOP3.LUT R6, R6, 0xffff, RZ, 0xc0, !PT ;  /* 0x0000ffff06067812 */ /* 0x000fe200078ec0ff */
[----:B------:R-:W2:Y:S01]  /*c0a0*/  MUFU.EX2 R119, R155 ;  /* 0x0000009b00777308 */ /* 0x000ea20000000800 */
[----:B-1----:R-:W-:Y:S01]  /*c0b0*/  FADD.FTZ R112, R139, R112 ;  /* 0x000000708b707221 */ /* 0x002fe20000010000 */
[C---:B--2---:R-:W-:Y:S03]  /*c0c0*/  F2FP.BF16.PACK_AB R139, R119.reuse, R139 ;  /* 0x0000008b778b723e */ /* 0x044fe600000010ff */
[--C-:B------:R-:W-:Y:S01]  /*c0d0*/  FADD.FTZ R119, R119, R112.reuse ;  /* 0x0000007077777221 */ /* 0x100fe20000010000 */
[----:B------:R-:W-:Y:S01]  /*c0e0*/  PRMT R112, R113, 0x7632, R112 ;  /* 0x0000763271707816 */ /* 0x000fe20000000070 */
[----:B---3--:R-:W-:Y:S05]  /*c0f0*/  @!P6 HFMA2.BF16_V2 R54, -RZ.H0_H0, RZ.H0_H0, -R105.H0_H0 ;  /* 0x200000ffff36e231 */ /* 0x008fea0000340969 */
[----:B------:R-:W-:Y:S01]  /*c100*/  PRMT R7, R54, 0x7610, R7 ;  /* 0x0000761036077816 */ /* 0x000fe20000000007 */
[----:B------:R1:W-:Y:S03]  /*c110*/  @!P6 STL.S16 [R1+0x5c], R54 ;  /* 0x00005c360100e387 */ /* 0x0003e60000100600 */
[----:B------:R-:W-:Y:S01]  /*c120*/  @!P6 PRMT R105, R7, 0x5410, RZ ;  /* 0x000054100769e816 */ /* 0x000fe200000000ff */
[----:B------:R2:W3:Y:S01]  /*c130*/  LDL.S16 R19, [R1+0x58] ;  /* 0x0000580001137983 */ /* 0x0004e20000100600 */
[----:B------:R-:W-:Y:S02]  /*c140*/  SHF.R.U32.HI R7, RZ, 0x10, R176 ;  /* 0x00000010ff077819 */ /* 0x000fe400000116b0 */
[----:B------:R-:W-:Y:S01]  /*c150*/  ISETP.LE.U32.AND P6, PT, R6, UR23, PT ;  /* 0x0000001706007c0c */ /* 0x000fe2000bfc3070 */
[----:B------:R2:W4:Y:S01]  /*c160*/  LDL.S16 R18, [R1+0x44] ;  /* 0x0000440001127983 */ /* 0x0005220000100600 */
[----:B------:R-:W-:Y:S03]  /*c170*/  LOP3.LUT R7, R7, 0xff, RZ, 0xc0, !PT ;  /* 0x000000ff07077812 */ /* 0x000fe600078ec0ff */
[----:B------:R-:W-:Y:S01]  /*c180*/  STG.E.U16 [R198.64], R105 ;  /* 0x00000069c6007986 */ /* 0x000fe2000c101510 */
[----:B------:R-:W-:Y:S01]  /*c190*/  ISETP.LE.U32.AND P0, PT, R7, UR23, PT ;  /* 0x0000001707007c0c */ /* 0x000fe2000bf03070 */
[----:B-1----:R-:W-:Y:S01]  /*c1a0*/  FMUL.FTZ R54, R165, R150 ;  /* 0x00000096a5367220 */ /* 0x002fe20000410000 */
[----:B---3--:R-:W-:Y:S02]  /*c1b0*/  @!P5 HFMA2.BF16_V2 R19, -RZ.H0_H0, RZ.H0_H0, -R107.H0_H0 ;  /* 0x200000ffff13d231 */ /* 0x008fe4000034096b */
[----:B----4-:R-:W-:Y:S03]  /*c1c0*/  @!P4 HFMA2.BF16_V2 R18, -RZ.H0_H0, RZ.H0_H0, -R104.H0_H0 ;  /* 0x200000ffff12c231 */ /* 0x010fe60000340968 */
[----:B------:R-:W-:Y:S01]  /*c1d0*/  PRMT R7, R19, 0x7610, R7 ;  /* 0x0000761013077816 */ /* 0x000fe20000000007 */
[----:B------:R1:W-:Y:S01]  /*c1e0*/  @!P5 STL.S16 [R1+0x58], R19 ;  /* 0x000058130100d387 */ /* 0x0003e20000100600 */
[----:B------:R-:W-:Y:S03]  /*c1f0*/  PRMT R6, R18, 0x7610, R6 ;  /* 0x0000761012067816 */ /* 0x000fe60000000006 */
[----:B------:R3:W-:Y:S01]  /*c200*/  @!P4 STL.S16 [R1+0x44], R18 ;  /* 0x000044120100c387 */ /* 0x0007e20000100600 */
[----:B------:R-:W-:Y:S01]  /*c210*/  @!P5 PRMT R107, R7, 0x5410, RZ ;  /* 0x00005410076bd816 */ /* 0x000fe200000000ff */
[C---:B------:R-:W-:Y:S01]  /*c220*/  FMUL.FTZ R7, R165.reuse, R103 ;  /* 0x00000067a5077220 */ /* 0x040fe20000410000 */
[----:B------:R-:W-:Y:S01]  /*c230*/  @!P4 PRMT R104, R6, 0x5410, RZ ;  /* 0x000054100668c816 */ /* 0x000fe200000000ff */
[----:B------:R2:W4:Y:S01]  /*c240*/  LDL.S16 R122, [R1+0x3c] ;  /* 0x00003c00017a7983 */ /* 0x0005220000100600 */
[----:B------:R-:W-:Y:S02]  /*c250*/  FMUL.FTZ R6, R165, R102 ;  /* 0x00000066a5067220 */ /* 0x000fe40000410000 */
[----:B------:R2:W2:Y:S01]  /*c260*/  MUFU.EX2 R102, R158 ;  /* 0x0000009e00667308 */ /* 0x0004a20000000800 */
[----:B------:R2:W4:Y:S01]  /*c270*/  LDL.S16 R129, [R1+0x38] ;  /* 0x0000380001817983 */ /* 0x0005220000100600 */
[----:B------:R-:W-:Y:S01]  /*c280*/  FADD.FTZ R103, R141, R110 ;  /* 0x0000006e8d677221 */ /* 0x000fe20000010000 */
[C---:B------:R-:W-:Y:S02]  /*c290*/  F2FP.BF16.PACK_AB R141, R124.reuse, R141 ;  /* 0x0000008d7c8d723e */ /* 0x040fe400000010ff */
[----:B------:R-:W-:Y:S01]  /*c2a0*/  STG.E.U16 [R200.64+0x2], R104 ;  /* 0x00000268c8007986 */ /* 0x000fe2000c101510 */
[----:B------:R-:W-:Y:S01]  /*c2b0*/  FADD.FTZ R124, R124, R103 ;  /* 0x000000677c7c7221 */ /* 0x000fe20000010000 */
[C---:B------:R-:W-:Y:S02]  /*c2c0*/  LOP3.LUT R103, R204.reuse, 0xff, RZ, 0xc0, !PT ;  /* 0x000000ffcc677812 */ /* 0x040fe400078ec0ff */
[----:B------:R-:W-:Y:S01]  /*c2d0*/  STG.E.U16 [R200.64], R107 ;  /* 0x0000006bc8007986 */ /* 0x000fe2000c101510 */
[----:B------:R-:W-:Y:S01]  /*c2e0*/  MUFU.EX2 R110, R152 ;  /* 0x00000098006e7308 */ /* 0x000fe20000000800 */
[----:B------:R-:W-:Y:S02]  /*c2f0*/  ISETP.LE.U32.AND P4, PT, R103, UR23, PT ;  /* 0x0000001767007c0c */ /* 0x000fe4000bf83070 */
[----:B------:R-:W-:Y:S01]  /*c300*/  LOP3.LUT R103, R204, 0xffff, RZ, 0xc0, !PT ;  /* 0x0000ffffcc677812 */ /* 0x000fe200078ec0ff */
[C---:B-1----:R-:W-:Y:S02]  /*c310*/  FMUL.FTZ R19, R165.reuse, R115 ;  /* 0x00000073a5137220 */ /* 0x042fe40000410000 */
[----:B------:R1:W4:Y:S01]  /*c320*/  LDL.S16 R115, [R1+0x40] ;  /* 0x0000400001737983 */ /* 0x0003220000100600 */
[----:B------:R-:W-:Y:S01]  /*c330*/  SHF.R.U32.HI R103, RZ, 0x8, R103 ;  /* 0x00000008ff677819 */ /* 0x000fe20000011667 */
[----:B---3--:R-:W-:Y:S01]  /*c340*/  FMUL.FTZ R18, R165, R114 ;  /* 0x00000072a5127220 */ /* 0x008fe20000410000 */
[----:B------:R-:W-:Y:S01]  /*c350*/  F2FP.BF16.PACK_AB R165, R167, R166 ;  /* 0x000000a6a7a5723e */ /* 0x000fe200000010ff */
[----:B------:R-:W3:Y:S01]  /*c360*/  MUFU.EX2 R114, R153 ;  /* 0x0000009900727308 */ /* 0x000ee20000000800 */
[----:B------:R-:W-:Y:S01]  /*c370*/  LOP3.LUT R103, R103, 0xffff, RZ, 0xc0, !PT ;  /* 0x0000ffff67677812 */ /* 0x000fe200078ec0ff */
[----:B--2---:R-:W-:Y:S03]  /*c380*/  IMAD.WIDE.U32 R158, R189, -0x2daee0ad, RZ ;  /* 0xd2511f53bd9e7825 */ /* 0x004fe600078e00ff */
[----:B------:R-:W-:Y:S02]  /*c390*/  ISETP.LE.U32.AND P5, PT, R103, UR23, PT ;  /* 0x0000001767007c0c */ /* 0x000fe4000bfa3070 */
[----:B------:R-:W-:Y:S03]  /*c3a0*/  SHF.R.U32.HI R103, RZ, 0x10, R204 ;  /* 0x00000010ff677819 */ /* 0x000fe600000116cc */
[----:B------:R2:W-:Y:S02]  /*c3b0*/  MUFU.EX2 R189, R186 ;  /* 0x000000ba00bd7308 */ /* 0x0005e40000000800 */
[----:B--2---:R-:W-:Y:S01]  /*c3c0*/  F2FP.BF16.PACK_AB R186, R170, R157 ;  /* 0x0000009daaba723e */ /* 0x004fe200000010ff */
[----:B----4-:R-:W-:Y:S02]  /*c3d0*/  @!P6 HFMA2.BF16_V2 R122, -RZ.H0_H0, RZ.H0_H0, -R120.H0_H0 ;  /* 0x200000ffff7ae231 */ /* 0x010fe40000340978 */
[----:B------:R-:W-:Y:S02]  /*c3e0*/  @!P0 HFMA2.BF16_V2 R129, -RZ.H0_H0, RZ.H0_H0, -R113.H0_H0 ;  /* 0x200000ffff818231 */ /* 0x000fe40000340971 */
[----:B------:R-:W-:Y:S05]  /*c3f0*/  @!P2 HFMA2.BF16_V2 R115, -RZ.H0_H0, RZ.H0_H0, -R127.H0_H0 ;  /* 0x200000ffff73a231 */ /* 0x000fea000034097f */
[----:B------:R-:W-:Y:S01]  /*c400*/  PRMT R126, R115, 0x7610, R126 ;  /* 0x00007610737e7816 */ /* 0x000fe2000000007e */
[----:B------:R2:W-:Y:S04]  /*c410*/  @!P2 STL.S16 [R1+0x40], R115 ;  /* 0x000040730100a387 */ /* 0x0005e80000100600 */
[----:B------:R1:W4:Y:S04]  /*c420*/  LDL.S16 R130, [R1+0x34] ;  /* 0x0000340001827983 */ /* 0x0003280000100600 */
[----:B------:R1:W-:Y:S01]  /*c430*/  @!P6 STL.S16 [R1+0x3c], R122 ;  /* 0x00003c7a0100e387 */ /* 0x0003e20000100600 */
[----:B--2---:R-:W-:Y:S01]  /*c440*/  FADD.FTZ R115, R143, R106 ;  /* 0x0000006a8f737221 */ /* 0x004fe20000010000 */
[C---:B------:R-:W-:Y:S03]  /*c450*/  F2FP.BF16.PACK_AB R143, R102.reuse, R143 ;  /* 0x0000008f668f723e */ /* 0x040fe600000010ff */
[--C-:B------:R-:W-:Y:S01]  /*c460*/  FADD.FTZ R106, R102, R115.reuse ;  /* 0x00000073666a7221 */ /* 0x100fe20000010000 */
[----:B------:R-:W-:Y:S02]  /*c470*/  PRMT R115, R122, 0x7610, R115 ;  /* 0x000076107a737816 */ /* 0x000fe40000000073 */
[----:B------:R-:W-:Y:S01]  /*c480*/  PRMT R102, R127, 0x5410, R120 ;  /* 0x000054107f667816 */ /* 0x000fe20000000078 */
[----:B-1----:R1:W-:Y:S01]  /*c490*/  MUFU.EX2 R122, R121 ;  /* 0x00000079007a7308 */ /* 0x0023e20000000800 */
[----:B------:R-:W-:Y:S01]  /*c4a0*/  @!P2 PRMT R127, R126, 0x5410, RZ ;  /* 0x000054107e7fa816 */ /* 0x000fe200000000ff */
[--C-:B------:R-:W-:Y:S01]  /*c4b0*/  FADD.FTZ R126, R118, R111.reuse ;  /* 0x0000006f767e7221 */ /* 0x100fe20000010000 */
[----:B------:R-:W-:Y:S02]  /*c4c0*/  PRMT R111, R129, 0x7610, R111 ;  /* 0x00007610816f7816 */ /* 0x000fe4000000006f */
[----:B------:R-:W-:Y:S01]  /*c4d0*/  @!P6 PRMT R120, R115, 0x5410, RZ ;  /* 0x000054107378e816 */ /* 0x000fe200000000ff */
[----:B------:R-:W-:Y:S01]  /*c4e0*/  FADD.FTZ R123, R123, R126 ;  /* 0x0000007e7b7b7221 */ /* 0x000fe20000010000 */
[----:B------:R-:W-:Y:S01]  /*c4f0*/  LOP3.LUT R115, R103, 0xff, RZ, 0xc0, !PT ;  /* 0x000000ff67737812 */ /* 0x000fe200078ec0ff */
[----:B------:R-:W-:Y:S01]  /*c500*/  STG.E.U16 [R202.64+0x10], R127 ;  /* 0x0000107fca007986 */ /* 0x000fe2000c101510 */
[----:B------:R-:W-:Y:S01]  /*c510*/  PRMT R103, R113, 0x5410, R112 ;  /* 0x0000541071677816 */ /* 0x000fe20000000070 */
[----:B------:R-:W-:Y:S01]  /*c520*/  MUFU.EX2 R126, R132 ;  /* 0x00000084007e7308 */ /* 0x000fe20000000800 */
[----:B------:R-:W-:Y:S01]  /*c530*/  @!P0 PRMT R113, R111, 0x5410, RZ ;  /* 0x000054106f718816 */ /* 0x000fe200000000ff */
[--C-:B------:R-:W-:Y:S01]  /*c540*/  FADD.FTZ R111, R131, R124.reuse ;  /* 0x0000007c836f7221 */ /* 0x100fe20000010000 */
[C---:B---3--:R-:W-:Y:S01]  /*c550*/  F2FP.BF16.PACK_AB R131, R114.reuse, R131 ;  /* 0x000000837283723e */ /* 0x048fe200000010ff */
[----:B------:R-:W-:Y:S01]  /*c560*/  STG.E.U16 [R202.64+0x12], R120 ;  /* 0x00001278ca007986 */ /* 0x000fe2000c101510 */
[----:B------:R-:W-:Y:S01]  /*c570*/  PRMT R124, R149, 0x7632, R124 ;  /* 0x00007632957c7816 */ /* 0x000fe2000000007c */
[----:B------:R-:W-:Y:S01]  /*c580*/  FADD.FTZ R114, R114, R111 ;  /* 0x0000006f72727221 */ /* 0x000fe20000010000 */
[----:B------:R-:W-:Y:S01]  /*c590*/  SHF.R.U32.HI R111, RZ, 0x18, R204 ;  /* 0x00000018ff6f7819 */ /* 0x000fe200000116cc */
[----:B------:R-:W-:Y:S02]  /*c5a0*/  STG.E.U16 [R196.64+0x10], R113 ;  /* 0x00001071c4007986 */ /* 0x000fe4000c101510 */
[----:B------:R-:W-:Y:S01]  /*c5b0*/  MUFU.EX2 R118, R221 ;  /* 0x000000dd00767308 */ /* 0x000fe20000000800 */
[----:B------:R-:W-:Y:S01]  /*c5c0*/  ISETP.LE.U32.AND P6, PT, R111, UR23, PT ;  /* 0x000000176f007c0c */ /* 0x000fe2000bfc3070 */
[----:B-1----:R1:W2:Y:S04]  /*c5d0*/  LDL.S16 R121, [R1+0x30] ;  /* 0x0000300001797983 */ /* 0x0022a80000100600 */
[----:B------:R3:W-:Y:S01]  /*c5e0*/  @!P0 STL.S16 [R1+0x38], R129 ;  /* 0x0000388101008387 */ /* 0x0007e20000100600 */
[----:B------:R-:W-:Y:S03]  /*c5f0*/  ISETP.LE.U32.AND P0, PT, R115, UR23, PT ;  /* 0x0000001773007c0c */ /* 0x000fe6000bf03070 */
[----:B---3--:R3:W-:Y:S02]  /*c600*/  MUFU.EX2 R129, R128 ;  /* 0x0000008000817308 */ /* 0x0087e40000000800 */
[----:B---3--:R1:W2:Y:S01]  /*c610*/  LDL.S16 R128, [R1+0x2c] ;  /* 0x00002c0001807983 */ /* 0x0082a20000100600 */
[----:B----4-:R-:W-:Y:S05]  /*c620*/  @!P1 HFMA2.BF16_V2 R130, -RZ.H0_H0, RZ.H0_H0, -R112.H0_H0 ;  /* 0x200000ffff829231 */ /* 0x010fea0000340970 */
[----:B------:R-:W-:Y:S01]  /*c630*/  PRMT R115, R130, 0x7610, R115 ;  /* 0x0000761082737816 */ /* 0x000fe20000000073 */
[----:B------:R4:W-:Y:S03]  /*c640*/  @!P1 STL.S16 [R1+0x34], R130 ;  /* 0x0000348201009387 */ /* 0x0009e60000100600 */
[----:B------:R-:W-:Y:S01]  /*c650*/  @!P1 PRMT R112, R115, 0x5410, RZ ;  /* 0x0000541073709816 */ /* 0x000fe200000000ff */
[----:B------:R1:W3:Y:S01]  /*c660*/  LDL.S16 R132, [R1+0x28] ;  /* 0x0000280001847983 */ /* 0x0002e20000100600 */
[--C-:B------:R-:W-:Y:S01]  /*c670*/  FADD.FTZ R115, R135, R106.reuse ;  /* 0x0000006a87737221 */ /* 0x100fe20000010000 */
[C---:B------:R-:W-:Y:S02]  /*c680*/  PRMT R106, R125.reuse, 0x7632, R106 ;  /* 0x000076327d6a7816 */ /* 0x040fe4000000006a */
[C---:B------:R-:W-:Y:S01]  /*c690*/  F2FP.BF16.PACK_AB R135, R110.reuse, R135 ;  /* 0x000000876e87723e */ /* 0x040fe200000010ff */
[----:B------:R-:W-:Y:S01]  /*c6a0*/  FADD.FTZ R115, R110, R115 ;  /* 0x000000736e737221 */ /* 0x000fe20000010000 */
[----:B------:R-:W-:Y:S01]  /*c6b0*/  PRMT R110, R125, 0x5410, R106 ;  /* 0x000054107d6e7816 */ /* 0x000fe2000000006a */
[----:B------:R1:W-:Y:S01]  /*c6c0*/  STG.E.U16 [R196.64+0x12], R112 ;  /* 0x00001270c4007986 */ /* 0x0003e2000c101510 */
[----:B----4-:R-:W-:Y:S04]  /*c6d0*/  LOP3.LUT R130, R159, UR6, R174, 0x96, !PT ;  /* 0x000000069f827c12 */ /* 0x010fe8000f8e96ae */
[C---:B------:R-:W-:Y:S04]  /*c6e0*/  LOP3.LUT R111, R130.reuse, 0xff, RZ, 0xc0, !PT ;  /* 0x000000ff826f7812 */ /* 0x040fe800078ec0ff */
[----:B------:R-:W-:Y:S02]  /*c6f0*/  ISETP.LE.U32.AND P1, PT, R111, UR23, PT ;  /* 0x000000176f007c0c */ /* 0x000fe4000bf23070 */
[----:B------:R-:W-:Y:S02]  /*c700*/  LOP3.LUT R111, R130, 0xffff, RZ, 0xc0, !PT ;  /* 0x0000ffff826f7812 */ /* 0x000fe400078ec0ff */
[----:B-1----:R-:W-:Y:S02]  /*c710*/  SHF.R.U32.HI R112, RZ, 0x10, R158 ;  /* 0x00000010ff707819 */ /* 0x002fe4000001169e */
[----:B------:R-:W-:Y:S02]  /*c720*/  SHF.R.U32.HI R111, RZ, 0x8, R111 ;  /* 0x00000008ff6f7819 */ /* 0x000fe4000001166f */
[----:B------:R-:W-:Y:S02]  /*c730*/  LOP3.LUT R112, R112, 0xff, RZ, 0xc0, !PT ;  /* 0x000000ff70707812 */ /* 0x000fe400078ec0ff */
[----:B------:R-:W-:Y:S01]  /*c740*/  LOP3.LUT R111, R111, 0xffff, RZ, 0xc0, !PT ;  /* 0x0000ffff6f6f7812 */ /* 0x000fe200078ec0ff */
[----:B--2---:R-:W-:Y:S05]  /*c750*/  @!P4 HFMA2.BF16_V2 R121, -RZ.H0_H0, RZ.H0_H0, -R125.H0_H0 ;  /* 0x200000ffff79c231 */ /* 0x004fea000034097d */
[----:B------:R-:W-:Y:S01]  /*c760*/  PRMT R133, R121, 0x7610, R133 ;  /* 0x0000761079857816 */ /* 0x000fe20000000085 */
[----:B------:R1:W-:Y:S03]  /*c770*/  @!P4 STL.S16 [R1+0x30], R121 ;  /* 0x000030790100c387 */ /* 0x0003e60000100600 */
[----:B------:R-:W-:Y:S01]  /*c780*/  @!P4 PRMT R125, R133, 0x5410, RZ ;  /* 0x00005410857dc816 */ /* 0x000fe200000000ff */
[----:B------:R4:W4:Y:S01]  /*c790*/  LDL.S16 R142, [R1+0x24] ;  /* 0x00002400018e7983 */ /* 0x0009220000100600 */
[----:B------:R-:W-:Y:S03]  /*c7a0*/  MUFU.EX2 R133, R219 ;  /* 0x000000db00857308 */ /* 0x000fe60000000800 */
[----:B------:R4:W4:Y:S04]  /*c7b0*/  LDL.LU R221, [R1+0x108] ;  /* 0x0001080001dd7983 */ /* 0x0009280000300800 */
[----:B------:R-:W-:Y:S03]  /*c7c0*/  STG.E.U16 [R198.64+0xe], R125 ;  /* 0x00000e7dc6007986 */ /* 0x000fe6000c101510 */
[----:B-1----:R-:W1:Y:S01]  /*c7d0*/  MUFU.EX2 R121, R148 ;  /* 0x0000009400797308 */ /* 0x002e620000000800 */
[----:B------:R-:W-:Y:S01]  /*c7e0*/  @!P5 HFMA2.BF16_V2 R128, -RZ.H0_H0, RZ.H0_H0, -R106.H0_H0 ;  /* 0x200000ffff80d231 */ /* 0x000fe2000034096a */
[----:B-1----:R-:W-:Y:S04]  /*c7f0*/  F2FP.BF16.PACK_AB R117, R118, R121 ;  /* 0x000000797675723e */ /* 0x002fe800000010ff */
[----:B------:R-:W-:Y:S01]  /*c800*/  PRMT R105, R128, 0x7610, R105 ;  /* 0x0000761080697816 */ /* 0x000fe20000000069 */
[----:B------:R1:W-:Y:S03]  /*c810*/  @!P5 STL.S16 [R1+0x2c], R128 ;  /* 0x00002c800100d387 */ /* 0x0003e60000100600 */
[----:B------:R-:W-:Y:S02]  /*c820*/  @!P5 PRMT R106, R105, 0x5410, RZ ;  /* 0x00005410696ad816 */ /* 0x000fe400000000ff */
[----:B------:R-:W-:Y:S02]  /*c830*/  SHF.R.U32.HI R105, RZ, 0x18, R130 ;  /* 0x00000018ff697819 */ /* 0x000fe40000011682 */
[----:B------:R-:W-:Y:S01]  /*c840*/  ISETP.LE.U32.AND P5, PT, R111, UR23, PT ;  /* 0x000000176f007c0c */ /* 0x000fe2000bfa3070 */
[----:B------:R-:W-:Y:S01]  /*c850*/  STG.E.U16 [R198.64+0x10], R106 ;  /* 0x0000106ac6007986 */ /* 0x000fe2000c101510 */
[----:B------:R-:W-:Y:S02]  /*c860*/  ISETP.LE.U32.AND P4, PT, R105, UR23, PT ;  /* 0x0000001769007c0c */ /* 0x000fe4000bf83070 */
[----:B------:R-:W-:Y:S02]  /*c870*/  PRMT R111, R149, 0x5410, R124 ;  /* 0x00005410956f7816 */ /* 0x000fe4000000007c */
[----:B------:R-:W-:Y:S04]  /*c880*/  SHF.R.U32.HI R130, RZ, 0x10, R130 ;  /* 0x00000010ff827819 */ /* 0x000fe80000011682 */
[----:B------:R-:W-:Y:S01]  /*c890*/  LOP3.LUT R130, R130, 0xff, RZ, 0xc0, !PT ;  /* 0x000000ff82827812 */ /* 0x000fe200078ec0ff */
[----:B-1----:R1:W-:Y:S02]  /*c8a0*/  MUFU.EX2 R128, R220 ;  /* 0x000000dc00807308 */ /* 0x0023e40000000800 */
[----:B-1----:R1:W4:Y:S04]  /*c8b0*/  LDL.LU R220, [R1+0x104] ;  /* 0x0001040001dc7983 */ /* 0x0023280000300800 */
[----:B------:R1:W4:Y:S01]  /*c8c0*/  LDL.S16 R104, [R1+0x20] ;  /* 0x0000200001687983 */ /* 0x0003220000100600 */
[----:B---3--:R-:W-:Y:S05]  /*c8d0*/  @!P0 HFMA2.BF16_V2 R132, -RZ.H0_H0, RZ.H0_H0, -R149.H0_H0 ;  /* 0x200000ffff848231 */ /* 0x008fea0000340995 */
[----:B------:R-:W-:Y:S01]  /*c8e0*/  PRMT R107, R132, 0x7610, R107 ;  /* 0x00007610846b7816 */ /* 0x000fe2000000006b */
[----:B------:R3:W-:Y:S03]  /*c8f0*/  @!P0 STL.S16 [R1+0x28], R132 ;  /* 0x0000288401008387 */ /* 0x0007e60000100600 */
[----:B------:R-:W-:Y:S01]  /*c900*/  @!P0 PRMT R149, R107, 0x5410, RZ ;  /* 0x000054106b958816 */ /* 0x000fe200000000ff */
[----:B------:R1:W2:Y:S01]  /*c910*/  LDL.LU R219, [R1+0x100] ;  /* 0x0001000001db7983 */ /* 0x0002a20000300800 */
[----:B------:R-:W-:Y:S01]  /*c920*/  FADD.FTZ R107, R129, R123 ;  /* 0x0000007b816b7221 */ /* 0x000fe20000010000 */
[C---:B------:R-:W-:Y:S02]  /*c930*/  F2FP.BF16.PACK_AB R123, R126.reuse, R129 ;  /* 0x000000817e7b723e */ /* 0x040fe400000010ff */
[----:B------:R1:W1:Y:S01]  /*c940*/  MUFU.EX2 R129, R188 ;  /* 0x000000bc00817308 */ /* 0x0002620000000800 */
[----:B------:R-:W-:Y:S01]  /*c950*/  FADD.FTZ R107, R126, R107 ;  /* 0x0000006b7e6b7221 */ /* 0x000fe20000010000 */
[----:B------:R-:W-:Y:S08]  /*c960*/  STG.E.U16 [R200.64+0x10], R149 ;  /* 0x00001095c8007986 */ /* 0x000ff0000c101510 */
[----:B------:R4:W2:Y:S01]  /*c970*/  MUFU.EX2 R126, R187 ;  /* 0x000000bb007e7308 */ /* 0x0008a20000000800 */
[----:B---3--:R-:W-:Y:S01]  /*c980*/  FADD.FTZ R132, R122, R119 ;  /* 0x000000777a847221 */ /* 0x008fe20000010000 */
[C---:B------:R-:W-:Y:S03]  /*c990*/  F2FP.BF16.PACK_AB R119, R207.reuse, R122 ;  /* 0x0000007acf77723e */ /* 0x040fe600000010ff */
[----:B------:R-:W-:Y:S02]  /*c9a0*/  FADD.FTZ R122, R207, R132 ;  /* 0x00000084cf7a7221 */ /* 0x000fe40000010000 */
[----:B------:R3:W2:Y:S01]  /*c9b0*/  LDL.S16 R132, [R1+0x1c] ;  /* 0x00001c0001847983 */ /* 0x0006a20000100600 */
[----:B-1----:R-:W-:Y:S01]  /*c9c0*/  F2FP.BF16.PACK_AB R188, R171, R175 ;  /* 0x000000afabbc723e */ /* 0x002fe200000010ff */
[--C-:B------:R-:W-:Y:S01]  /*c9d0*/  FADD.FTZ R153, R129, R122.reuse ;  /* 0x0000007a81997221 */ /* 0x100fe20000010000 */
[----:B------:R-:W-:Y:S01]  /*c9e0*/  PRMT R122, R139, 0x7632, R122 ;  /* 0x000076328b7a7816 */ /* 0x000fe2000000007a */
[----:B------:R-:W-:Y:S01]  /*c9f0*/  IMAD.MOV.U32 R207, RZ, RZ, R211 ;  /* 0x000000ffffcf7224 */ /* 0x000fe200078e00d3 */
[----:B----4-:R-:W-:Y:S01]  /*ca00*/  PRMT R187, R188, 0x7632, R187 ;  /* 0x00007632bcbb7816 */ /* 0x010fe200000000bb */
[----:B------:R-:W-:Y:S05]  /*ca10*/  @!P6 HFMA2.BF16_V2 R142, -RZ.H0_H0, RZ.H0_H0, -R124.H0_H0 ;  /* 0x200000ffff8ee231 */ /* 0x000fea000034097c */
[----:B------:R-:W-:Y:S01]  /*ca20*/  PRMT R105, R142, 0x7610, R105 ;  /* 0x000076108e697816 */ /* 0x000fe20000000069 */
[----:B------:R1:W-:Y:S03]  /*ca30*/  @!P6 STL.S16 [R1+0x24], R142 ;  /* 0x0000248e0100e387 */ /* 0x0003e60000100600 */
[----:B------:R-:W-:Y:S01]  /*ca40*/  @!P6 PRMT R124, R105, 0x5410, RZ ;  /* 0x00005410697ce816 */ /* 0x000fe200000000ff */
[----:B------:R3:W4:Y:S01]  /*ca50*/  LDL.S16 R150, [R1+0x14] ;  /* 0x0000140001967983 */ /* 0x0007220000100600 */
[----:B------:R-:W-:Y:S01]  /*ca60*/  ISETP.LE.U32.AND P6, PT, R130, UR23, PT ;  /* 0x0000001782007c0c */ /* 0x000fe2000bfc3070 */
[----:B------:R-:W-:Y:S01]  /*ca70*/  FADD.FTZ R105, R121, R114 ;  /* 0x0000007279697221 */ /* 0x000fe20000010000 */
[----:B------:R-:W-:Y:S01]  /*ca80*/  PRMT R121, R147, 0x5410, R116 ;  /* 0x0000541093797816 */ /* 0x000fe20000000074 */
[----:B------:R-:W-:Y:S01]  /*ca90*/  FADD.FTZ R130, R128, R115 ;  /* 0x0000007380827221 */ /* 0x000fe20000010000 */
[----:B------:R-:W-:Y:S01]  /*caa0*/  F2FP.BF16.PACK_AB R115, R133, R128 ;  /* 0x000000808573723e */ /* 0x000fe200000010ff */
[----:B------:R-:W-:Y:S01]  /*cab0*/  FADD.FTZ R105, R118, R105 ;  /* 0x0000006976697221 */ /* 0x000fe20000010000 */
[----:B------:R-:W-:Y:S01]  /*cac0*/  PRMT R118, R145, 0x7632, R118 ;  /* 0x0000763291767816 */ /* 0x000fe20000000076 */
[----:B------:R-:W-:Y:S01]  /*cad0*/  FADD.FTZ R128, R133, R130 ;  /* 0x0000008285807221 */ /* 0x000fe20000010000 */
[----:B------:R-:W-:Y:S01]  /*cae0*/  STG.E.U16 [R200.64+0x12], R124 ;  /* 0x0000127cc8007986 */ /* 0x000fe2000c101510 */
[----:B------:R-:W-:Y:S01]  /*caf0*/  MUFU.EX2 R133, R192 ;  /* 0x000000c000857308 */ /* 0x000fe20000000800 */
[----:B------:R-:W-:Y:S01]  /*cb00*/  PRMT R120, R145, 0x5410, R118 ;  /* 0x0000541091787816 */ /* 0x000fe20000000076 */
[----:B------:R-:W-:Y:S01]  /*cb10*/  FADD.FTZ R155, R151, R128 ;  /* 0x00000080979b7221 */ /* 0x000fe20000010000 */
[----:B-1----:R3:W3:Y:S01]  /*cb20*/  LDL.S16 R142, [R1+0x18] ;  /* 0x00001800018e7983 */ /* 0x0026e20000100600 */
[----:B------:R-:W-:Y:S05]  /*cb30*/  @!P1 HFMA2.BF16_V2 R104, -RZ.H0_H0, RZ.H0_H0, -R147.H0_H0 ;  /* 0x200000ffff689231 */ /* 0x000fea0000340993 */
[----:B------:R-:W-:Y:S01]  /*cb40*/  PRMT R146, R104, 0x7610, R146 ;  /* 0x0000761068927816 */ /* 0x000fe20000000092 */
[----:B------:R1:W-:Y:S03]  /*cb50*/  @!P1 STL.S16 [R1+0x20], R104 ;  /* 0x0000206801009387 */ /* 0x0003e60000100600 */
[----:B------:R-:W-:Y:S01]  /*cb60*/  @!P1 PRMT R147, R146, 0x5410, RZ ;  /* 0x0000541092939816 */ /* 0x000fe200000000ff */
[----:B------:R2:W3:Y:S04]  /*cb70*/  LDL.S16 R148, [R1+0x10] ;  /* 0x0000100001947983 */ /* 0x0004e80000100600 */
[----:B------:R2:W3:Y:S04]  /*cb80*/  LDL.S16 R146, [R1+0xc] ;  /* 0x00000c0001927983 */ /* 0x0004e80000100600 */
[----:B------:R-:W-:Y:S01]  /*cb90*/  STG.E.U16 [R202.64+0x20], R147 ;  /* 0x00002093ca007986 */ /* 0x000fe2000c101510 */
[----:B-1----:R-:W-:Y:S04]  /*cba0*/  LOP3.LUT R104, R163, UR6, R156, 0x96, !PT ;  /* 0x00000006a3687c12 */ /* 0x002fe8000f8e969c */
[----:B------:R-:W-:Y:S04]  /*cbb0*/  LOP3.LUT R114, R104, 0xff, RZ, 0xc0, !PT ;  /* 0x000000ff68727812 */ /* 0x000fe800078ec0ff */
[----:B------:R-:W-:Y:S02]  /*cbc0*/  ISETP.LE.U32.AND P0, PT, R114, UR23, PT ;  /* 0x0000001772007c0c */ /* 0x000fe4000bf03070 */
[----:B------:R-:W-:Y:S04]  /*cbd0*/  LOP3.LUT R114, R104, 0xffff, RZ, 0xc0, !PT ;  /* 0x0000ffff68727812 */ /* 0x000fe800078ec0ff */
[----:B------:R-:W-:Y:S04]  /*cbe0*/  SHF.R.U32.HI R114, RZ, 0x8, R114 ;  /* 0x00000008ff727819 */ /* 0x000fe80000011672 */
[----:B------:R-:W-:Y:S01]  /*cbf0*/  LOP3.LUT R114, R114, 0xffff, RZ, 0xc0, !PT ;  /* 0x0000ffff72727812 */ /* 0x000fe200078ec0ff */
[----:B--2---:R-:W-:Y:S05]  /*cc00*/  @!P5 HFMA2.BF16_V2 R132, -RZ.H0_H0, RZ.H0_H0, -R116.H0_H0 ;  /* 0x200000ffff84d231 */ /* 0x004fea0000340974 */
[----:B------:R-:W-:Y:S01]  /*cc10*/  PRMT R130, R132, 0x7610, R130 ;  /* 0x0000761084827816 */ /* 0x000fe20000000082 */
[----:B------:R1:W-:Y:S03]  /*cc20*/  @!P5 STL.S16 [R1+0x1c], R132 ;  /* 0x00001c840100d387 */ /* 0x0003e60000100600 */
[----:B------:R-:W-:Y:S02]  /*cc30*/  @!P5 PRMT R116, R130, 0x5410, RZ ;  /* 0x000054108274d816 */ /* 0x000fe400000000ff */
[----:B------:R-:W-:Y:S01]  /*cc40*/  ISETP.LE.U32.AND P5, PT, R114, UR23, PT ;  /* 0x0000001772007c0c */ /* 0x000fe2000bfa3070 */
[----:B------:R-:W-:Y:S01]  /*cc50*/  MUFU.EX2 R130, R193 ;  /* 0x000000c100827308 */ /* 0x000fe20000000800 */
[--C-:B------:R-:W-:Y:S01]  /*cc60*/  SHF.R.U32.HI R114, RZ, 0x10, R104.reuse ;  /* 0x00000010ff727819 */ /* 0x100fe20000011668 */
[----:B------:R2:W-:Y:S01]  /*cc70*/  STG.E.U16 [R202.64+0x22], R116 ;  /* 0x00002274ca007986 */ /* 0x0005e2000c101510 */
[----:B------:R-:W-:Y:S02]  /*cc80*/  SHF.R.U32.HI R104, RZ, 0x18, R104 ;  /* 0x00000018ff687819 */ /* 0x000fe40000011668 */
[----:B------:R-:W-:Y:S05]  /*cc90*/  LOP3.LUT R114, R114, 0xff, RZ, 0xc0, !PT ;  /* 0x000000ff72727812 */ /* 0x000fea00078ec0ff */
[----:B------:R-:W-:Y:S01]  /*cca0*/  MUFU.EX2 R193, R184 ;  /* 0x000000b800c17308 */ /* 0x000fe20000000800 */
[----:B----4-:R-:W-:Y:S05]  /*ccb0*/  @!P4 HFMA2.BF16_V2 R150, -RZ.H0_H0, RZ.H0_H0, -R118.H0_H0 ;  /* 0x200000ffff96c231 */ /* 0x010fea0000340976 */
[----:B------:R-:W-:Y:S01]  /*ccc0*/  PRMT R134, R150, 0x7610, R134 ;  /* 0x0000761096867816 */ /* 0x000fe20000000086 */
[----:B-1----:R1:W4:Y:S03]  /*ccd0*/  LDL.S16 R132, [R1+0x8] ;  /* 0x0000080001847983 */ /* 0x0023260000100600 */
[----:B------:R-:W-:Y:S05]  /*cce0*/  @!P4 PRMT R118, R134, 0x5410, RZ ;  /* 0x000054108676c816 */ /* 0x000fea00000000ff */
[----:B------:R-:W-:Y:S01]  /*ccf0*/  STG.E.U16 [R196.64+0x22], R118 ;  /* 0x00002276c4007986 */ /* 0x000fe2000c101510 */
[----:B--2---:R-:W-:Y:S01]  /*cd00*/  PRMT R116, R135, 0x7632, R116 ;  /* 0x0000763287747816 */ /* 0x004fe20000000074 */
[----:B---3--:R-:W-:Y:S05]  /*cd10*/  @!P6 HFMA2.BF16_V2 R142, -RZ.H0_H0, RZ.H0_H0, -R145.H0_H0 ;  /* 0x200000ffff8ee231 */ /* 0x008fea0000340991 */
[----:B------:R-:W-:Y:S01]  /*cd20*/  PRMT R127, R142, 0x7610, R127 ;  /* 0x000076108e7f7816 */ /* 0x000fe2000000007f */
[----:B------:R2:W-:Y:S03]  /*cd30*/  @!P6 STL.S16 [R1+0x18], R142 ;  /* 0x0000188e0100e387 */ /* 0x0005e60000100600 */
[----:B------:R-:W-:Y:S02]  /*cd40*/  @!P6 PRMT R145, R127, 0x5410, RZ ;  /* 0x000054107f91e816 */ /* 0x000fe400000000ff */
[----:B------:R-:W-:Y:S02]  /*cd50*/  ISETP.LE.U32.AND P6, PT, R114, UR23, PT ;  /* 0x0000001772007c0c */ /* 0x000fe4000bfc3070 */
[----:B------:R-:W-:Y:S01]  /*cd60*/  PRMT R114, R141, 0x7632, R114 ;  /* 0x000076328d727816 */ /* 0x000fe20000000072 */
[----:B------:R-:W-:Y:S01]  /*cd70*/  STG.E.U16 [R196.64+0x20], R145 ;  /* 0x00002091c4007986 */ /* 0x000fe2000c101510 */
[C---:B------:R-:W-:Y:S03]  /*cd80*/  LOP3.LUT R127, R158.reuse, 0xff, RZ, 0xc0, !PT ;  /* 0x000000ff9e7f7812 */ /* 0x040fe600078ec0ff */
[----:B--2---:R1:W2:Y:S04]  /*cd90*/  LDL.S16 R142, [R1+0x4] ;  /* 0x00000400018e7983 */ /* 0x0042a80000100600 */
[----:B------:R3:W-:Y:S01]  /*cda0*/  @!P4 STL.S16 [R1+0x14], R150 ;  /* 0x000014960100c387 */ /* 0x0007e20000100600 */
[----:B------:R-:W-:Y:S02]  /*cdb0*/  ISETP.LE.U32.AND P4, PT, R127, UR23, PT ;  /* 0x000000177f007c0c */ /* 0x000fe4000bf83070 */
[----:B------:R-:W-:Y:S01]  /*cdc0*/  LOP3.LUT R127, R158, 0xffff, RZ, 0xc0, !PT ;  /* 0x0000ffff9e7f7812 */ /* 0x000fe200078ec0ff */
[----:B------:R1:W2:Y:S03]  /*cdd0*/  LDL.S16 R134, [R1] ;  /* 0x0000000001867983 */ /* 0x0002a60000100600 */
[----:B------:R-:W-:Y:S02]  /*cde0*/  SHF.R.U32.HI R113, RZ, 0x8, R127 ;  /* 0x00000008ff717819 */ /* 0x000fe4000001167f */
[----:B------:R-:W-:Y:S02]  /*cdf0*/  PRMT R127, R141, 0x5410, R114 ;  /* 0x000054108d7f7816 */ /* 0x000fe40000000072 */
[----:B------:R-:W-:Y:S01]  /*ce00*/  LOP3.LUT R113, R113, 0xffff, RZ, 0xc0, !PT ;  /* 0x0000ffff71717812 */ /* 0x000fe200078ec0ff */
[----:B---3--:R-:W-:Y:S01]  /*ce10*/  IMAD.MOV.U32 R150, RZ, RZ, R216 ;  /* 0x000000ffff967224 */ /* 0x008fe200078e00d8 */
[----:B------:R-:W-:Y:S02]  /*ce20*/  @!P0 HFMA2.BF16_V2 R148, -RZ.H0_H0, RZ.H0_H0, -R141.H0_H0 ;  /* 0x200000ffff948231 */ /* 0x000fe4000034098d */
[----:B------:R-:W-:Y:S03]  /*ce30*/  @!P5 HFMA2.BF16_V2 R146, -RZ.H0_H0, RZ.H0_H0, -R114.H0_H0 ;  /* 0x200000ffff92d231 */ /* 0x000fe60000340972 */
[----:B------:R-:W-:Y:S01]  /*ce40*/  PRMT R144, R148, 0x7610, R144 ;  /* 0x0000761094907816 */ /* 0x000fe20000000090 */
[----:B------:R3:W-:Y:S01]  /*ce50*/  @!P0 STL.S16 [R1+0x10], R148 ;  /* 0x0000109401008387 */ /* 0x0007e20000100600 */
[----:B------:R-:W-:Y:S03]  /*ce60*/  PRMT R136, R146, 0x7610, R136 ;  /* 0x0000761092887816 */ /* 0x000fe60000000088 */
[----:B------:R-:W-:Y:S01]  /*ce70*/  @!P5 STL.S16 [R1+0xc], R146 ;  /* 0x00000c920100d387 */ /* 0x000fe20000100600 */
[----:B------:R-:W-:Y:S02]  /*ce80*/  @!P0 PRMT R141, R144, 0x5410, RZ ;  /* 0x00005410908d8816 */ /* 0x000fe400000000ff */
[----:B------:R-:W-:Y:S01]  /*ce90*/  @!P5 PRMT R114, R136, 0x5410, RZ ;  /* 0x000054108872d816 */ /* 0x000fe200000000ff */
[----:B------:R1:W2:Y:S01]  /*cea0*/  LDL.LU R218, [R1+0xfc] ;  /* 0x0000fc0001da7983 */ /* 0x0002a20000300800 */
[----:B------:R-:W-:Y:S01]  /*ceb0*/  ISETP.LE.U32.AND P0, PT, R104, UR23, PT ;  /* 0x0000001768007c0c */ /* 0x000fe2000bf03070 */
[----:B------:R1:W-:Y:S01]  /*cec0*/  MUFU.EX2 R136, R208 ;  /* 0x000000d000887308 */ /* 0x0003e20000000800 */
[----:B------:R-:W-:Y:S01]  /*ced0*/  PRMT R104, R143, 0x7632, R104 ;  /* 0x000076328f687816 */ /* 0x000fe20000000068 */
[----:B------:R-:W-:Y:S01]  /*cee0*/  STG.E.U16 [R198.64+0x20], R114 ;  /* 0x00002072c6007986 */ /* 0x000fe2000c101510 */
[----:B------:R-:W-:Y:S02]  /*cef0*/  ISETP.LE.U32.AND P5, PT, R113, UR23, PT ;  /* 0x0000001771007c0c */ /* 0x000fe4000bfa3070 */
[----:B------:R-:W-:Y:S01]  /*cf00*/  F2FP.BF16.PACK_AB R113, R126, R129 ;  /* 0x000000817e71723e */ /* 0x000fe200000010ff */
[----:B------:R-:W-:Y:S01]  /*cf10*/  STG.E.U16 [R198.64+0x1e], R141 ;  /* 0x00001e8dc6007986 */ /* 0x000fe2000c101510 */
[----:B---3--:R-:W-:Y:S09]  /*cf20*/  IMAD.MOV.U32 R148, RZ, RZ, R150 ;  /* 0x000000ffff947224 */ /* 0x008ff200078e0096 */
[----:B------:R-:W-:Y:S01]  /*cf30*/  @!P5 HFMA2.BF16_V2 R251, -RZ.H0_H0, RZ.H0_H0, -R122.H0_H0 ;  /* 0x200000fffffbd231 */ /* 0x000fe2000034097a */
[----:B------:R-:W-:Y:S01]  /*cf40*/  IMAD.MOV.U32 R150, RZ, RZ, R148 ;  /* 0x000000ffff967224 */ /* 0x000fe200078e0094 */
[----:B----4-:R-:W-:Y:S05]  /*cf50*/  @!P6 HFMA2.BF16_V2 R132, -RZ.H0_H0, RZ.H0_H0, -R143.H0_H0 ;  /* 0x200000ffff84e231 */ /* 0x010fea000034098f */
[----:B------:R-:W-:Y:S01]  /*cf60*/  PRMT R138, R132, 0x7610, R138 ;  /* 0x00007610848a7816 */ /* 0x000fe2000000008a */
[----:B------:R3:W-:Y:S04]  /*cf70*/  @!P6 STL.S16 [R1+0x8], R132 ;  /* 0x000008840100e387 */ /* 0x0007e80000100600 */
[----:B-1----:R-:W4:Y:S01]  /*cf80*/  LDL.LU R208, [R1+0xf8] ;  /* 0x0000f80001d07983 */ /* 0x002f220000300800 */
[----:B---3--:R-:W-:Y:S01]  /*cf90*/  FADD.FTZ R132, R126, R153 ;  /* 0x000000997e847221 */ /* 0x008fe20000010000 */
[----:B------:R-:W-:Y:S01]  /*cfa0*/  PRMT R126, R143, 0x5410, R104 ;  /* 0x000054108f7e7816 */ /* 0x000fe20000000068 */
[----:B------:R-:W1:Y:S01]  /*cfb0*/  MUFU.EX2 R153, R182 ;  /* 0x000000b600997308 */ /* 0x000e620000000800 */
[----:B------:R-:W-:Y:S01]  /*cfc0*/  @!P6 PRMT R143, R138, 0x5410, RZ ;  /* 0x000054108a8fe816 */ /* 0x000fe200000000ff */
[----:B------:R-:W-:Y:S01]  /*cfd0*/  FADD.FTZ R138, R190, R107 ;  /* 0x0000006bbe8a7221 */ /* 0x000fe20000010000 */
[----:B------:R-:W-:Y:S02]  /*cfe0*/  ISETP.LE.U32.AND P6, PT, R112, UR23, PT ;  /* 0x0000001770007c0c */ /* 0x000fe4000bfc3070 */
[----:B------:R-:W-:Y:S01]  /*cff0*/  SHF.R.U32.HI R112, RZ, 0x18, R158 ;  /* 0x00000018ff707819 */ /* 0x000fe2000001169e */
[C---:B------:R-:W-:Y:S01]  /*d000*/  FADD.FTZ R138, R191.reuse, R138 ;  /* 0x0000008abf8a7221 */ /* 0x040fe20000010000 */
[----:B------:R-:W-:Y:S01]  /*d010*/  F2FP.BF16.PACK_AB R107, R191, R190 ;  /* 0x000000bebf6b723e */ /* 0x000fe200000010ff */
[----:B------:R-:W-:Y:S01]  /*d020*/  STG.E.U16 [R200.64+0x20], R143 ;  /* 0x0000208fc8007986 */ /* 0x000fe2000c101510 */
[----:B--2---:R-:W-:Y:S07]  /*d030*/  @!P0 HFMA2.BF16_V2 R142, -RZ.H0_H0, RZ.H0_H0, -R104.H0_H0 ;  /* 0x200000ffff8e8231 */ /* 0x004fee0000340968 */
[----:B------:R-:W-:Y:S01]  /*d040*/  @!P6 HFMA2.BF16_V2 R243, -RZ.H0_H0, RZ.H0_H0, -R137.H0_H0 ;  /* 0x200000fffff3e231 */ /* 0x000fe20000340989 */
[----:B------:R-:W-:Y:S01]  /*d050*/  PRMT R129, R142, 0x7610, R129 ;  /* 0x000076108e817816 */ /* 0x000fe20000000081 */
[----:B------:R2:W-:Y:S01]  /*d060*/  @!P0 STL.S16 [R1+0x4], R142 ;  /* 0x0000048e01008387 */ /* 0x0005e20000100600 */
[----:B------:R-:W-:Y:S02]  /*d070*/  @!P4 HFMA2.BF16_V2 R134, -RZ.H0_H0, RZ.H0_H0, -R139.H0_H0 ;  /* 0x200000ffff86c231 */ /* 0x000fe4000034098b */
[----:B------:R-:W-:Y:S02]  /*d080*/  @!P0 PRMT R104, R129, 0x5410, RZ ;  /* 0x0000541081688816 */ /* 0x000fe400000000ff */
[----:B------:R-:W-:Y:S02]  /*d090*/  PRMT R129, R139, 0x5410, R122 ;  /* 0x000054108b817816 */ /* 0x000fe4000000007a */
[----:B------:R-:W-:Y:S01]  /*d0a0*/  PRMT R140, R134, 0x7610, R140 ;  /* 0x00007610868c7816 */ /* 0x000fe2000000008c */
[----:B------:R3:W-:Y:S01]  /*d0b0*/  @!P4 STL.S16 [R1], R134 ;  /* 0x000000860100c387 */ /* 0x0007e20000100600 */
[----:B------:R-:W-:Y:S02]  /*d0c0*/  ISETP.LE.U32.AND P0, PT, R112, UR23, PT ;  /* 0x0000001770007c0c */ /* 0x000fe4000bf03070 */
[----:B------:R-:W-:Y:S01]  /*d0d0*/  @!P4 PRMT R139, R140, 0x5410, RZ ;  /* 0x000054108c8bc816 */ /* 0x000fe200000000ff */
[----:B------:R2:W-:Y:S01]  /*d0e0*/  STG.E.U16 [R200.64+0x22], R104 ;  /* 0x00002268c8007986 */ /* 0x0005e2000c101510 */
[----:B------:R-:W-:Y:S01]  /*d0f0*/  LOP3.LUT R112, R162, 0xff, RZ, 0xc0, !PT ;  /* 0x000000ffa2707812 */ /* 0x000fe200078ec0ff */
[----:B------:R-:W-:Y:S01]  /*d100*/  MUFU.EX2 R140, R185 ;  /* 0x000000b9008c7308 */ /* 0x000fe20000000800 */
[----:B------:R-:W-:Y:S01]  /*d110*/  @!P5 PRMT R122, R251, 0x5410, RZ ;  /* 0x00005410fb7ad816 */ /* 0x000fe200000000ff */
[----:B------:R-:W-:Y:S01]  /*d120*/  STG.E.U16 [R202.64+0x30], R139 ;  /* 0x0000308bca007986 */ /* 0x000fe2000c101510 */
[----:B------:R-:W-:Y:S02]  /*d130*/  ISETP.LE.U32.AND P4, PT, R112, UR23, PT ;  /* 0x0000001770007c0c */ /* 0x000fe4000bf83070 */
[----:B------:R-:W-:Y:S01]  /*d140*/  LOP3.LUT R112, R162, 0xffff, RZ, 0xc0, !PT ;  /* 0x0000ffffa2707812 */ /* 0x000fe200078ec0ff */
[----:B------:R-:W-:Y:S01]  /*d150*/  STG.E.U16 [R202.64+0x32], R122 ;  /* 0x0000327aca007986 */ /* 0x000fe2000c101510 */
[----:B-1----:R-:W-:Y:S02]  /*d160*/  F2FP.BF16.PACK_AB R191, R180, R153 ;  /* 0x00000099b4bf723e */ /* 0x002fe400000010ff */
[--C-:B------:R-:W-:Y:S02]  /*d170*/  SHF.R.U32.HI R128, RZ, 0x8, R112.reuse ;  /* 0x00000008ff807819 */ /* 0x100fe40000011670 */
[----:B------:R-:W-:Y:S01]  /*d180*/  PRMT R112, R137, 0x7632, R112 ;  /* 0x0000763289707816 */ /* 0x000fe20000000070 */
[----:B--2---:R-:W1:Y:S01]  /*d190*/  MUFU.EX2 R142, R183 ;  /* 0x000000b7008e7308 */ /* 0x004e620000000800 */
[----:B------:R-:W-:Y:S02]  /*d1a0*/  LOP3.LUT R128, R128, 0xffff, RZ, 0xc0, !PT ;  /* 0x0000ffff80807812 */ /* 0x000fe400078ec0ff */
[----:B------:R-:W-:Y:S01]  /*d1b0*/  PRMT R190, R191, 0x7632, R190 ;  /* 0x00007632bfbe7816 */ /* 0x000fe200000000be */
[----:B------:R-:W-:Y:S01]  /*d1c0*/  @!P0 HFMA2.BF16_V2 R242, -RZ.H0_H0, RZ.H0_H0, -R112.H0_H0 ;  /* 0x200000fffff28231 */ /* 0x000fe20000340970 */
[----:B------:R-:W-:Y:S01]  /*d1d0*/  ISETP.LE.U32.AND P5, PT, R128, UR23, PT ;  /* 0x0000001780007c0c */ /* 0x000fe2000bfa3070 */
[----:B------:R-:W-:Y:S01]  /*d1e0*/  @!P4 HFMA2.BF16_V2 R247, -RZ.H0_H0, RZ.H0_H0, -R131.H0_H0 ;  /* 0x200000fffff7c231 */ /* 0x000fe20000340983 */
[----:B---3--:R-:W-:Y:S01]  /*d1f0*/  FADD.FTZ R134, R130, R105 ;  /* 0x0000006982867221 */ /* 0x008fe20000010000 */
[----:B------:R-:W-:Y:S02]  /*d200*/  F2FP.BF16.PACK_AB R105, R133, R130 ;  /* 0x000000828569723e */ /* 0x000fe400000010ff */
[----:B------:R-:W-:Y:S01]  /*d210*/  PRMT R128, R137, 0x5410, R112 ;  /* 0x0000541089807816 */ /* 0x000fe20000000070 */
[----:B------:R-:W-:Y:S01]  /*d220*/  FADD.FTZ R130, R133, R134 ;  /* 0x0000008685827221 */ /* 0x000fe20000010000 */
[C---:B------:R-:W-:Y:S01]  /*d230*/  F2FP.BF16.PACK_AB R133, R136.reuse, R151 ;  /* 0x000000978885723e */ /* 0x040fe200000010ff */
[----:B------:R-:W-:Y:S01]  /*d240*/  IMAD.MOV.U32 R151, RZ, RZ, R217 ;  /* 0x000000ffff977224 */ /* 0x000fe200078e00d9 */
[----:B------:R-:W-:Y:S01]  /*d250*/  SHF.R.U32.HI R134, RZ, 0x10, R162 ;  /* 0x00000010ff867819 */ /* 0x000fe200000116a2 */
[----:B------:R-:W-:Y:S01]  /*d260*/  FADD.FTZ R136, R136, R155 ;  /* 0x0000009b88887221 */ /* 0x000fe20000010000 */
[----:B------:R-:W-:Y:S01]  /*d270*/  @!P6 PRMT R137, R243, 0x5410, RZ ;  /* 0x00005410f389e816 */ /* 0x000fe200000000ff */
[----:B------:R-:W-:Y:S01]  /*d280*/  IMAD.MOV.U32 R149, RZ, RZ, R151 ;  /* 0x000000ffff957224 */ /* 0x000fe200078e0097 */
[----:B------:R-:W-:Y:S01]  /*d290*/  LOP3.LUT R154, R151, UR28, RZ, 0x3c, !PT ;  /* 0x0000001c979a7c12 */ /* 0x000fe2000f8e3cff */
[----:B------:R-:W-:Y:S01]  /*d2a0*/  FADD.FTZ R151, R153, R132 ;  /* 0x0000008499977221 */ /* 0x000fe20000010000 */
[----:B------:R-:W-:Y:S01]  /*d2b0*/  LOP3.LUT R134, R134, 0xff, RZ, 0xc0, !PT ;  /* 0x000000ff86867812 */ /* 0x000fe200078ec0ff */
[----:B------:R-:W-:Y:S01]  /*d2c0*/  FADD.FTZ R153, R193, R138 ;  /* 0x0000008ac1997221 */ /* 0x000fe20000010000 */
[----:B------:R-:W-:Y:S01]  /*d2d0*/  @!P0 PRMT R112, R242, 0x5410, RZ ;  /* 0x00005410f2708816 */ /* 0x000fe200000000ff */
[----:B------:R-:W-:Y:S01]  /*d2e0*/  IMAD.WIDE.U32 R154, R154, -0x326172a9, RZ ;  /* 0xcd9e8d579a9a7825 */ /* 0x000fe200078e00ff */
[----:B------:R-:W-:Y:S01]  /*d2f0*/  ISETP.LE.U32.AND P6, PT, R134, UR23, PT ;  /* 0x0000001786007c0c */ /* 0x000fe2000bfc3070 */
[----:B------:R2:W3:Y:S01]  /*d300*/  LDL.LU.64 R216, [R1+0xf0] ;  /* 0x0000f00001d87983 */ /* 0x0004e20000300a00 */
[----:B------:R-:W-:Y:S01]  /*d310*/  SHF.R.U32.HI R134, RZ, 0x18, R162 ;  /* 0x00000018ff867819 */ /* 0x000fe200000116a2 */
[----:B-1----:R-:W-:Y:S01]  /*d320*/  FADD.FTZ R132, R142, R153 ;  /* 0x000000998e847221 */ /* 0x002fe20000010000 */
[----:B------:R-:W-:Y:S02]  /*d330*/  LOP3.LUT R125, R155, UR25, R214, 0x96, !PT ;  /* 0x000000199b7d7c12 */ /* 0x000fe4000f8e96d6 */
[----:B------:R-:W-:Y:S01]  /*d340*/  ISETP.LE.U32.AND P0, PT, R134, UR23, PT ;  /* 0x0000001786007c0c */ /* 0x000fe2000bf03070 */
[----:B------:R-:W-:Y:S01]  /*d350*/  FADD.FTZ R134, R180, R151 ;  /* 0x00000097b4867221 */ /* 0x000fe20000010000 */
[----:B------:R-:W-:Y:S01]  /*d360*/  LOP3.LUT R124, R173, UR7, R154, 0x96, !PT ;  /* 0x00000007ad7c7c12 */ /* 0x000fe2000f8e969a */
[----:B------:R-:W-:Y:S01]  /*d370*/  IMAD.WIDE.U32 R182, R125, -0x2daee0ad, RZ ;  /* 0xd2511f537db67825 */ /* 0x000fe200078e00ff */
[----:B------:R2:W2:Y:S01]  /*d380*/  LDL.LU.64 R214, [R1+0xe8] ;  /* 0x0000e80001d67983 */ /* 0x0004a20000300a00 */
[----:B------:R1:W-:Y:S01]  /*d390*/  MUFU.EX2 R125, R206 ;  /* 0x000000ce007d7308 */ /* 0x0003e20000000800 */
[----:B------:R-:W-:Y:S01]  /*d3a0*/  F2FP.BF16.PACK_AB R193, R142, R193 ;  /* 0x000000c18ec1723e */ /* 0x000fe200000010ff */
[----:B------:R-:W-:Y:S01]  /*d3b0*/  FADD.FTZ R151, R189, R130 ;  /* 0x00000082bd977221 */ /* 0x000fe20000010000 */
[----:B------:R-:W-:Y:S01]  /*d3c0*/  LOP3.LUT R106, R183, UR27, R224, 0x96, !PT ;  /* 0x0000001bb76a7c12 */ /* 0x000fe2000f8e96e0 */
[----:B------:R-:W-:Y:S01]  /*d3d0*/  IMAD.WIDE.U32 R152, R124, -0x2daee0ad, RZ ;  /* 0xd2511f537c987825 */ /* 0x000fe200078e00ff */
[----:B------:R-:W-:Y:S01]  /*d3e0*/  @!P6 HFMA2.BF16_V2 R246, -RZ.H0_H0, RZ.H0_H0, -R135.H0_H0 ;  /* 0x200000fffff6e231 */ /* 0x000fe20000340987 */
[----:B------:R-:W-:Y:S01]  /*d3f0*/  STG.E.U16 [R196.64+0x30], R137 ;  /* 0x00003089c4007986 */ /* 0x000fe2000c101510 */
[----:B------:R-:W-:Y:S01]  /*d400*/  PRMT R104, R123, 0x7632, R104 ;  /* 0x000076327b687816 */ /* 0x000fe20000000068 */
[----:B------:R-:W-:Y:S01]  /*d410*/  FADD.FTZ R130, R140, R151 ;  /* 0x000000978c827221 */ /* 0x000fe20000010000 */
[----:B------:R-:W-:Y:S01]  /*d420*/  LOP3.LUT R124, R153, UR19, R182, 0x96, !PT ;  /* 0x00000013997c7c12 */ /* 0x000fe2000f8e96b6 */
[----:B------:R-:W-:Y:S01]  /*d430*/  IMAD.MOV.U32 R151, RZ, RZ, R149 ;  /* 0x000000ffff977224 */ /* 0x000fe200078e0095 */
[----:B------:R-:W-:Y:S01]  /*d440*/  @!P0 HFMA2.BF16_V2 R245, -RZ.H0_H0, RZ.H0_H0, -R116.H0_H0 ;  /* 0x200000fffff58231 */ /* 0x000fe20000340974 */
[----:B------:R-:W-:Y:S01]  /*d450*/  IMAD.WIDE.U32 R148, R106, -0x326172a9, RZ ;  /* 0xcd9e8d576a947825 */ /* 0x000fe200078e00ff */
[----:B------:R1:W-:Y:S01]  /*d460*/  STG.E.U16 [R196.64+0x32], R112 ;  /* 0x00003270c4007986 */ /* 0x0003e2000c101510 */
[----:B------:R1:W1:Y:S01]  /*d470*/  MUFU.EX2 R106, R169 ;  /* 0x000000a9006a7308 */ /* 0x0002620000000800 */
[----:B------:R-:W-:Y:S01]  /*d480*/  PRMT R141, R123, 0x5410, R104 ;  /* 0x000054107b8d7816 */ /* 0x000fe20000000068 */
[----:B------:R-:W-:Y:S01]  /*d490*/  IMAD.MOV.U32 R182, RZ, RZ, R168 ;  /* 0x000000ffffb67224 */ /* 0x000fe200078e00a8 */
[----:B------:R-:W-:Y:S01]  /*d4a0*/  LOP3.LUT R172, R149, UR22, R172, 0x96, !PT ;  /* 0x0000001695ac7c12 */ /* 0x000fe2000f8e96ac */
[----:B------:R-:W-:Y:S01]  /*d4b0*/  IMAD.MOV.U32 R168, RZ, RZ, R150 ;  /* 0x000000ffffa87224 */ /* 0x000fe200078e0096 */
[----:B------:R-:W-:Y:S01]  /*d4c0*/  F2FP.BF16.PACK_AB R189, R140, R189 ;  /* 0x000000bd8cbd723e */ /* 0x000fe200000010ff */
[----:B------:R-:W-:Y:S01]  /*d4d0*/  FADD.FTZ R145, R157, R134 ;  /* 0x000000869d917221 */ /* 0x000fe20000010000 */
[----:B------:R-:W-:Y:S01]  /*d4e0*/  PRMT R192, R193, 0x7632, R192 ;  /* 0x00007632c1c07816 */ /* 0x000fe200000000c0 */
[----:B------:R-:W-:Y:S01]  /*d4f0*/  FADD.FTZ R132, R175, R132 ;  /* 0x00000084af847221 */ /* 0x000fe20000010000 */
[----:B------:R-:W-:Y:S01]  /*d500*/  PRMT R185, R186, 0x7632, R185 ;  /* 0x00007632bab97816 */ /* 0x000fe200000000b9 */
[----:B-1----:R-:W-:Y:S02]  /*d510*/  IMAD.MOV.U32 R206, RZ, RZ, R210 ;  /* 0x000000ffffce7224 */ /* 0x002fe400078e00d2 */
[----:B------:R-:W2:Y:S02]  /*d520*/  LDL.LU.64 R210, [R1+0xe0] ;  /* 0x0000e00001d27983 */ /* 0x000ea40000300a00 */
[----:B------:R-:W-:Y:S04]  /*d530*/  IMAD.MOV.U32 R180, RZ, RZ, R206 ;  /* 0x000000ffffb47224 */ /* 0x000fe800078e00ce */
[----:B------:R1:W2:Y:S01]  /*d540*/  LDL.LU.64 R224, [R1+0xd8] ;  /* 0x0000d80001e07983 */ /* 0x0002a20000300a00 */
[----:B------:R-:W-:Y:S01]  /*d550*/  IMAD.MOV.U32 R169, RZ, RZ, R213 ;  /* 0x000000ffffa97224 */ /* 0x000fe200078e00d5 */
[----:B------:R-:W-:Y:S04]  /*d560*/  F2FP.BF16.PACK_AB R184, R106, R125 ;  /* 0x0000007d6ab8723e */ /* 0x000fe800000010ff */
[----:B------:R1:W5:Y:S01]  /*d570*/  LDL.LU.64 R212, [R1+0xd0] ;  /* 0x0000d00001d47983 */ /* 0x0003620000300a00 */
[C---:B------:R-:W-:Y:S01]  /*d580*/  PRMT R112, R115.reuse, 0x7632, R112 ;  /* 0x0000763273707816 */ /* 0x040fe20000000070 */
[----:B------:R-:W-:Y:S02]  /*d590*/  IMAD.MOV.U32 R183, RZ, RZ, R169 ;  /* 0x000000ffffb77224 */ /* 0x000fe400078e00a9 */
[----:B------:R-:W-:Y:S01]  /*d5a0*/  IMAD.MOV.U32 R169, RZ, RZ, R151 ;  /* 0x000000ffffa97224 */ /* 0x000fe200078e0097 */
[----:B------:R-:W-:Y:S01]  /*d5b0*/  PRMT R137, R115, 0x5410, R112 ;  /* 0x0000541073897816 */ /* 0x000fe20000000070 */
[----:B------:R-:W-:Y:S04]  /*d5c0*/  IMAD.WIDE.U32 R150, R172, -0x2daee0ad, RZ ;  /* 0xd2511f53ac967825 */ /* 0x000fe800078e00ff */
[----:B------:R-:W-:Y:S01]  /*d5d0*/  IMAD.WIDE.U32 R172, R124, -0x326172a9, RZ ;  /* 0xcd9e8d577cac7825 */ /* 0x000fe200078e00ff */
[----:B------:R-:W-:Y:S03]  /*d5e0*/  LOP3.LUT R152, R151, UR14, R152, 0x96, !PT ;  /* 0x0000000e97987c12 */ /* 0x000fe6000f8e9698 */
[----:B------:R-:W-:Y:S01]  /*d5f0*/  FADD.FTZ R151, R125, R136 ;  /* 0x000000887d977221 */ /* 0x000fe20000010000 */
[----:B------:R-:W-:Y:S01]  /*d600*/  LOP3.LUT R148, R173, UR18, R148, 0x96, !PT ;  /* 0x00000012ad947c12 */ /* 0x000fe2000f8e9694 */
[----:B------:R-:W-:Y:S04]  /*d610*/  IMAD.WIDE.U32 R152, R152, -0x326172a9, RZ ;  /* 0xcd9e8d5798987825 */ /* 0x000fe800078e00ff */
[----:B------:R-:W-:Y:S01]  /*d620*/  IMAD.WIDE.U32 R148, R148, -0x2daee0ad, RZ ;  /* 0xd2511f5394947825 */ /* 0x000fe200078e00ff */
[----:B------:R-:W-:Y:S04]  /*d630*/  LOP3.LUT R144, R153, UR13, R172, 0x96, !PT ;  /* 0x0000000d99907c12 */ /* 0x000fe8000f8e96ac */
[----:B------:R-:W-:Y:S01]  /*d640*/  LOP3.LUT R150, R149, UR10, R150, 0x96, !PT ;  /* 0x0000000a95967c12 */ /* 0x000fe2000f8e9696 */
[----:B------:R-:W-:Y:S01]  /*d650*/  FADD.FTZ R149, R106, R151 ;  /* 0x000000976a957221 */ /* 0x000fe20000010000 */
[C---:B------:R-:W-:Y:S03]  /*d660*/  PRMT R106, R131.reuse, 0x7632, R106 ;  /* 0x00007632836a7816 */ /* 0x040fe6000000006a */
[----:B------:R-:W-:Y:S01]  /*d670*/  IMAD.WIDE.U32 R150, R150, -0x326172a9, RZ ;  /* 0xcd9e8d5796967825 */ /* 0x000fe200078e00ff */
[----:B------:R-:W-:Y:S01]  /*d680*/  PRMT R125, R131, 0x5410, R106 ;  /* 0x00005410837d7816 */ /* 0x000fe2000000006a */
[----:B------:R-:W-:Y:S01]  /*d690*/  @!P5 HFMA2.BF16_V2 R252, -RZ.H0_H0, RZ.H0_H0, -R106.H0_H0 ;  /* 0x200000fffffcd231 */ /* 0x000fe2000034096a */
[----:B------:R-:W-:Y:S02]  /*d6a0*/  @!P4 PRMT R131, R247, 0x5410, RZ ;  /* 0x00005410f783c816 */ /* 0x000fe400000000ff */
[----:B------:R-:W-:Y:S02]  /*d6b0*/  LOP3.LUT R124, R151, UR26, R152, 0x96, !PT ;  /* 0x0000001a977c7c12 */ /* 0x000fe4000f8e9698 */
[----:B------:R-:W-:Y:S01]  /*d6c0*/  @!P5 PRMT R106, R252, 0x5410, RZ ;  /* 0x00005410fc6ad816 */ /* 0x000fe200000000ff */
[----:B------:R-:W-:Y:S01]  /*d6d0*/  STG.E.U16 [R198.64+0x2e], R131 ;  /* 0x00002e83c6007986 */ /* 0x000fe2000c101510 */
[----:B------:R-:W-:Y:S02]  /*d6e0*/  LOP3.LUT R136, R124, 0xff, RZ, 0xc0, !PT ;  /* 0x000000ff7c887812 */ /* 0x000fe400078ec0ff */
[--C-:B------:R-:W-:Y:S01]  /*d6f0*/  SHF.R.U32.HI R118, RZ, 0x18, R124.reuse ;  /* 0x00000018ff767819 */ /* 0x100fe2000001167c */
[----:B------:R1:W-:Y:S01]  /*d700*/  STG.E.U16 [R198.64+0x30], R106 ;  /* 0x0000306ac6007986 */ /* 0x0003e2000c101510 */
[----:B------:R-:W-:Y:S02]  /*d710*/  ISETP.LE.U32.AND P4, PT, R136, UR23, PT ;  /* 0x0000001788007c0c */ /* 0x000fe4000bf83070 */
[----:B------:R-:W-:Y:S02]  /*d720*/  LOP3.LUT R136, R124, 0xffff, RZ, 0xc0, !PT ;  /* 0x0000ffff7c887812 */ /* 0x000fe400078ec0ff */
[----:B------:R-:W-:Y:S02]  /*d730*/  SHF.R.U32.HI R134, RZ, 0x10, R124 ;  /* 0x00000010ff867819 */ /* 0x000fe4000001167c */
[----:B------:R-:W-:Y:S02]  /*d740*/  SHF.R.U32.HI R136, RZ, 0x8, R136 ;  /* 0x00000008ff887819 */ /* 0x000fe40000011688 */
[----:B------:R-:W-:Y:S02]  /*d750*/  PRMT R124, R135, 0x5410, R116 ;  /* 0x00005410877c7816 */ /* 0x000fe40000000074 */
[----:B------:R-:W-:Y:S02]  /*d760*/  LOP3.LUT R138, R136, 0xffff, RZ, 0xc0, !PT ;  /* 0x0000ffff888a7812 */ /* 0x000fe400078ec0ff */
[----:B------:R-:W1:Y:S01]  /*d770*/  MUFU.EX2 R136, R179 ;  /* 0x000000b300887308 */ /* 0x000e620000000800 */
[----:B------:R-:W-:Y:S01]  /*d780*/  @!P6 PRMT R135, R246, 0x5410, RZ ;  /* 0x00005410f687e816 */ /* 0x000fe200000000ff */
[----:B------:R-:W-:Y:S01]  /*d790*/  @!P4 HFMA2.BF16_V2 R250, -RZ.H0_H0, RZ.H0_H0, -R119.H0_H0 ;  /* 0x200000fffffac231 */ /* 0x000fe20000340977 */
[----:B------:R-:W-:Y:S02]  /*d7a0*/  ISETP.LE.U32.AND P6, PT, R118, UR23, PT ;  /* 0x0000001776007c0c */ /* 0x000fe4000bfc3070 */
[----:B------:R-:W-:Y:S01]  /*d7b0*/  LOP3.LUT R118, R169, UR28, RZ, 0x3c, !PT ;  /* 0x0000001ca9767c12 */ /* 0x000fe2000f8e3cff */
[----:B------:R-:W-:Y:S01]  /*d7c0*/  STG.E.U16 [R200.64+0x30], R135 ;  /* 0x00003087c8007986 */ /* 0x000fe2000c101510 */
[----:B------:R-:W-:Y:S02]  /*d7d0*/  LOP3.LUT R134, R134, 0xff, RZ, 0xc0, !PT ;  /* 0x000000ff86867812 */ /* 0x000fe400078ec0ff */
[----:B------:R-:W-:Y:S01]  /*d7e0*/  ISETP.LE.U32.AND P5, PT, R138, UR23, PT ;  /* 0x000000178a007c0c */ /* 0x000fe2000bfa3070 */
[----:B------:R-:W-:Y:S01]  /*d7f0*/  IMAD.WIDE.U32 R146, R118, -0x326172a9, RZ ;  /* 0xcd9e8d5776927825 */ /* 0x000fe200078e00ff */
[----:B------:R-:W-:Y:S02]  /*d800*/  @!P0 PRMT R116, R245, 0x5410, RZ ;  /* 0x00005410f5748816 */ /* 0x000fe400000000ff */
[----:B------:R-:W-:Y:S01]  /*d810*/  ISETP.LE.U32.AND P0, PT, R134, UR23, PT ;  /* 0x0000001786007c0c */ /* 0x000fe2000bf03070 */
[----:B------:R-:W-:Y:S01]  /*d820*/  FADD.FTZ R138, R170, R145 ;  /* 0x00000091aa8a7221 */ /* 0x000fe20000010000 */
[----:B------:R-:W-:Y:S01]  /*d830*/  LOP3.LUT R118, R161, UR7, R146, 0x96, !PT ;  /* 0x00000007a1767c12 */ /* 0x000fe2000f8e9692 */
[----:B------:R-:W-:Y:S01]  /*d840*/  FADD.FTZ R134, R171, R132 ;  /* 0x00000084ab867221 */ /* 0x000fe20000010000 */
[----:B------:R-:W-:Y:S01]  /*d850*/  LOP3.LUT R132, R147, UR25, R206, 0x96, !PT ;  /* 0x0000001993847c12 */ /* 0x000fe2000f8e96ce */
[----:B------:R-:W-:Y:S01]  /*d860*/  FADD.FTZ R145, R181, R130 ;  /* 0x00000082b5917221 */ /* 0x000fe20000010000 */
[----:B------:R-:W-:Y:S01]  /*d870*/  STL [R1+0xc4], R138 ;  /* 0x0000c48a01007387 */ /* 0x000fe20000100800 */
[----:B------:R-:W-:Y:S01]  /*d880*/  FADD.FTZ R130, R166, R149 ;  /* 0x00000095a6827221 */ /* 0x000fe20000010000 */
[----:B-1----:R-:W-:Y:S01]  /*d890*/  LOP3.LUT R106, R150, 0xffff, RZ, 0xc0, !PT ;  /* 0x0000ffff966a7812 */ /* 0x002fe200078ec0ff */
[----:B------:R-:W-:Y:S01]  /*d8a0*/  IMAD.WIDE.U32 R146, R132, -0x2daee0ad, RZ ;  /* 0xd2511f5384927825 */ /* 0x000fe200078e00ff */
[----:B------:R-:W-:Y:S01]  /*d8b0*/  STL [R1+0xc0], R134 ;  /* 0x0000c08601007387 */ /* 0x000fe20000100800 */
[----:B------:R-:W-:Y:S01]  /*d8c0*/  @!P6 HFMA2.BF16_V2 R244, -RZ.H0_H0, RZ.H0_H0, -R104.H0_H0 ;  /* 0x200000fffff4e231 */ /* 0x000fe20000340968 */
[----:B------:R-:W-:Y:S01]  /*d8d0*/  SHF.R.U32.HI R106, RZ, 0x8, R106 ;  /* 0x00000008ff6a7819 */ /* 0x000fe2000001166a */
[----:B------:R-:W-:Y:S01]  /*d8e0*/  FADD.FTZ R132, R136, R145 ;  /* 0x0000009188847221 */ /* 0x000fe20000010000 */
[----:B------:R-:W-:Y:S01]  /*d8f0*/  @!P0 HFMA2.BF16_V2 R248, -RZ.H0_H0, RZ.H0_H0, -R123.H0_H0 ;  /* 0x200000fffff88231 */ /* 0x000fe2000034097b */
[----:B------:R-:W-:Y:S01]  /*d900*/  FADD.FTZ R130, R167, R130 ;  /* 0x00000082a7827221 */ /* 0x000fe20000010000 */
[----:B------:R-:W-:Y:S01]  /*d910*/  STG.E.U16 [R200.64+0x32], R116 ;  /* 0x00003274c8007986 */ /* 0x000fe2000c101510 */
[----:B------:R-:W-:Y:S01]  /*d920*/  IMAD.WIDE.U32 R166, R118, -0x2daee0ad, RZ ;  /* 0xd2511f5376a67825 */ /* 0x000fe200078e00ff */
[----:B------:R-:W-:Y:S01]  /*d930*/  LOP3.LUT R118, R147, UR27, R182, 0x96, !PT ;  /* 0x0000001b93767c12 */ /* 0x000fe2000f8e96b6 */
[----:B------:R-:W1:Y:S01]  /*d940*/  LDC.U8 R206, c[0x0][0x2d8] ;  /* 0x0000b600ffce7b82 */ /* 0x000e620000000000 */
[----:B------:R-:W-:Y:S01]  /*d950*/  STL [R1+0x94], R132 ;  /* 0x0000948401007387 */ /* 0x000fe20000100800 */
[----:B------:R-:W-:Y:S01]  /*d960*/  @!P0 PRMT R123, R248, 0x5410, RZ ;  /* 0x00005410f87b8816 */ /* 0x000fe200000000ff */
[----:B------:R-:W-:Y:S01]  /*d970*/  IMAD.WIDE.U32 R144, R144, -0x2daee0ad, RZ ;  /* 0xd2511f5390907825 */ /* 0x000fe200078e00ff */
[----:B------:R-:W-:Y:S01]  /*d980*/  LOP3.LUT R131, R106, 0xffff, RZ, 0xc0, !PT ;  /* 0x0000ffff6a837812 */ /* 0x000fe200078ec0ff */
[----:B------:R1:W-:Y:S01]  /*d990*/  STL [R1+0xc8], R130 ;  /* 0x0000c88201007387 */ /* 0x0003e20000100800 */
[----:B------:R-:W-:Y:S01]  /*d9a0*/  @!P6 PRMT R104, R244, 0x5410, RZ ;  /* 0x00005410f468e816 */ /* 0x000fe200000000ff */
[----:B------:R-:W-:Y:S01]  /*d9b0*/  UIADD3 UR7, UR21, 0x646e171e, URZ ;  /* 0x646e171e15077890 */ /* 0x000fe2000fffe03f */
[C---:B------:R-:W-:Y:S01]  /*d9c0*/  PRMT R106, R113.reuse, 0x7632, R106 ;  /* 0x00007632716a7816 */ /* 0x040fe2000000006a */
[----:B------:R-:W-:Y:S01]  /*d9d0*/  UIADD3 UR25, UR20, 0x3c6ef372, URZ ;  /* 0x3c6ef37214197890 */ /* 0x000fe2000fffe03f */
[----:B------:R-:W-:Y:S01]  /*d9e0*/  F2FP.BF16.PACK_AB R195, R136, R181 ;  /* 0x000000b588c3723e */ /* 0x000fe200000010ff */
[----:B------:R-:W-:Y:S01]  /*d9f0*/  IMAD.MOV.U32 R181, RZ, RZ, R207 ;  /* 0x000000ffffb57224 */ /* 0x000fe200078e00cf */
[----:B------:R-:W-:Y:S01]  /*da00*/  PRMT R140, R113, 0x5410, R106 ;  /* 0x00005410718c7816 */ /* 0x000fe2000000006a */
[----:B------:R-:W1:Y:S01]  /*da10*/  LDC.U8 R207, c[0x0][0x2d8] ;  /* 0x0000b600ffcf7b82 */ /* 0x000e620000000000 */
[----:B------:R-:W-:Y:S02]  /*da20*/  LOP3.LUT R156, R163, UR7, R156, 0x96, !PT ;  /* 0x00000007a39c7c12 */ /* 0x000fe4000f8e969c */
[----:B------:R-:W-:Y:S01]  /*da30*/  LOP3.LUT R154, R161, UR25, R154, 0x96, !PT ;  /* 0x00000019a19a7c12 */ /* 0x000fe2000f8e969a */
[----:B------:R-:W-:Y:S01]  /*da40*/  UIADD3 UR25, UR21, 0x76cf5d0a, URZ ;  /* 0x76cf5d0a15197890 */ /* 0x000fe2000fffe03f */
[----:B------:R-:W-:Y:S02]  /*da50*/  LOP3.LUT R174, R159, UR7, R174, 0x96, !PT ;  /* 0x000000079fae7c12 */ /* 0x000fe4000f8e96ae */
[----:B-1----:R-:W-:Y:S01]  /*da60*/  LOP3.LUT R130, R167, UR19, R146, 0x96, !PT ;  /* 0x00000013a7827c12 */ /* 0x002fe2000f8e9692 */
[----:B------:R-:W-:Y:S04]  /*da70*/  IMAD.WIDE.U32 R146, R118, -0x326172a9, RZ ;  /* 0xcd9e8d5776927825 */ /* 0x000fe800078e00ff */
[----:B------:R-:W-:Y:S01]  /*da80*/  IMAD.WIDE.U32 R170, R130, -0x326172a9, RZ ;  /* 0xcd9e8d5782aa7825 */ /* 0x000fe200078e00ff */
[----:B------:R-:W-:Y:S02]  /*da90*/  LOP3.LUT R118, R147, UR22, R160, 0x96, !PT ;  /* 0x0000001693767c12 */ /* 0x000fe4000f8e96a0 */
[----:B------:R-:W-:Y:S02]  /*daa0*/  PRMT R206, R206, 0x7054, R207 ;  /* 0x00007054cece7816 */ /* 0x000fe400000000cf */
[----:B------:R-:W-:Y:S01]  /*dab0*/  LOP3.LUT R146, R171, UR18, R146, 0x96, !PT ;  /* 0x00000012ab927c12 */ /* 0x000fe2000f8e9692 */
[----:B------:R-:W-:Y:S01]  /*dac0*/  IMAD.WIDE.U32 R168, R118, -0x2daee0ad, RZ ;  /* 0xd2511f5376a87825 */ /* 0x000fe200078e00ff */
[----:B------:R-:W-:Y:S03]  /*dad0*/  PRMT R171, R188, 0x5410, R187 ;  /* 0x00005410bcab7816 */ /* 0x000fe600000000bb */
[----:B------:R-:W-:Y:S01]  /*dae0*/  IMAD.WIDE.U32 R146, R146, -0x2daee0ad, RZ ;  /* 0xd2511f5392927825 */ /* 0x000fe200078e00ff */
[----:B------:R-:W-:Y:S04]  /*daf0*/  LOP3.LUT R118, R169, UR14, R166, 0x96, !PT ;  /* 0x0000000ea9767c12 */ /* 0x000fe8000f8e96a6 */
[----:B------:R-:W-:Y:S01]  /*db00*/  LOP3.LUT R166, R147, UR10, R168, 0x96, !PT ;  /* 0x0000000a93a67c12 */ /* 0x000fe2000f8e96a8 */
[----:B------:R-:W-:Y:S01]  /*db10*/  IMAD.WIDE.U32 R168, R118, -0x326172a9, RZ ;  /* 0xcd9e8d5776a87825 */ /* 0x000fe200078e00ff */
[C---:B------:R-:W-:Y:S03]  /*db20*/  PRMT R118, R119.reuse, 0x7632, R118 ;  /* 0x0000763277767816 */ /* 0x040fe60000000076 */
[----:B------:R-:W-:Y:S01]  /*db30*/  IMAD.WIDE.U32 R166, R166, -0x326172a9, RZ ;  /* 0xcd9e8d57a6a67825 */ /* 0x000fe200078e00ff */
[----:B------:R-:W-:Y:S01]  /*db40*/  PRMT R142, R119, 0x5410, R118 ;  /* 0x00005410778e7816 */ /* 0x000fe20000000076 */
[----:B------:R-:W-:Y:S01]  /*db50*/  @!P5 HFMA2.BF16_V2 R249, -RZ.H0_H0, RZ.H0_H0, -R118.H0_H0 ;  /* 0x200000fffff9d231 */ /* 0x000fe20000340976 */
[----:B------:R-:W-:Y:S02]  /*db60*/  @!P4 PRMT R119, R250, 0x5410, RZ ;  /* 0x00005410fa77c816 */ /* 0x000fe400000000ff */
[----:B------:R-:W-:Y:S01]  /*db70*/  LOP3.LUT R132, R167, UR26, R168, 0x96, !PT ;  /* 0x0000001aa7847c12 */ /* 0x000fe2000f8e96a8 */
[----:B------:R-:W-:Y:S01]  /*db80*/  UIADD3 UR26, UR20, -0x61c88647, URZ ;  /* 0x9e3779b9141a7890 */ /* 0x000fe2000fffe03f */
[----:B------:R-:W-:Y:S01]  /*db90*/  @!P5 PRMT R118, R249, 0x5410, RZ ;  /* 0x00005410f976d816 */ /* 0x000fe200000000ff */
[----:B------:R-:W-:Y:S01]  /*dba0*/  STG.E.U16 [R202.64+0x40], R119 ;  /* 0x00004077ca007986 */ /* 0x000fe2000c101510 */
[----:B------:R-:W-:Y:S02]  /*dbb0*/  LOP3.LUT R114, R132, 0xff, RZ, 0xc0, !PT ;  /* 0x000000ff84727812 */ /* 0x000fe400078ec0ff */
[----:B------:R-:W-:Y:S01]  /*dbc0*/  LOP3.LUT R134, R166, 0xff, RZ, 0xc0, !PT ;  /* 0x000000ffa6867812 */ /* 0x000fe200078ec0ff */
[----:B------:R1:W-:Y:S01]  /*dbd0*/  STG.E.U16 [R202.64+0x42], R118 ;  /* 0x00004276ca007986 */ /* 0x0003e2000c101510 */
[----:B------:R-:W-:Y:S02]  /*dbe0*/  ISETP.LE.U32.AND P4, PT, R114, UR23, PT ;  /* 0x0000001772007c0c */ /* 0x000fe4000bf83070 */
[----:B------:R-:W-:Y:S01]  /*dbf0*/  LOP3.LUT R114, R132, 0xffff, RZ, 0xc0, !PT ;  /* 0x0000ffff84727812 */ /* 0x000fe200078ec0ff */
[----:B------:R-:W-:Y:S01]  /*dc00*/  STG.E.U16 [R196.64+0x40], R123 ;  /* 0x0000407bc4007986 */ /* 0x000fe2000c101510 */
[----:B------:R-:W-:Y:S02]  /*dc10*/  ISETP.LE.U32.AND P6, PT, R134, UR23, PT ;  /* 0x0000001786007c0c */ /* 0x000fe4000bfc3070 */
[----:B------:R-:W-:Y:S01]  /*dc20*/  SHF.R.U32.HI R114, RZ, 0x8, R114 ;  /* 0x00000008ff727819 */ /* 0x000fe20000011672 */
[----:B------:R1:W-:Y:S01]  /*dc30*/  STG.E.U16 [R196.64+0x42], R104 ;  /* 0x00004268c4007986 */ /* 0x0003e2000c101510 */
[----:B------:R-:W-:Y:S02]  /*dc40*/  LOP3.LUT R134, R150, 0xff, RZ, 0xc0, !PT ;  /* 0x000000ff96867812 */ /* 0x000fe400078ec0ff */
[----:B------:R-:W-:Y:S02]  /*dc50*/  LOP3.LUT R114, R114, 0xffff, RZ, 0xc0, !PT ;  /* 0x0000ffff72727812 */ /* 0x000fe400078ec0ff */
[----:B------:R-:W-:Y:S01]  /*dc60*/  ISETP.LE.U32.AND P1, PT, R134, UR23, PT ;  /* 0x0000001786007c0c */ /* 0x000fe2000bf23070 */
[----:B------:R-:W-:Y:S01]  /*dc70*/  @!P4 HFMA2.BF16_V2 R241, -RZ.H0_H0, RZ.H0_H0, -R117.H0_H0 ;  /* 0x200000fffff1c231 */ /* 0x000fe20000340975 */
[----:B------:R-:W-:Y:S02]  /*dc80*/  ISETP.LE.U32.AND P5, PT, R114, UR23, PT ;  /* 0x0000001772007c0c */ /* 0x000fe4000bfa3070 */
[--C-:B------:R-:W-:Y:S01]  /*dc90*/  SHF.R.U32.HI R114, RZ, 0x10, R132.reuse ;  /* 0x00000010ff727819 */ /* 0x100fe20000011684 */
[----:B------:R-:W-:Y:S01]  /*dca0*/  @!P6 HFMA2.BF16_V2 R231, -RZ.H0_H0, RZ.H0_H0, -R105.H0_H0 ;  /* 0x200000ffffe7e231 */ /* 0x000fe20000340969 */
[----:B------:R-:W-:Y:S02]  /*dcb0*/  SHF.R.U32.HI R132, RZ, 0x18, R132 ;  /* 0x00000018ff847819 */ /* 0x000fe40000011684 */
[----:B------:R-:W-:Y:S02]  /*dcc0*/  LOP3.LUT R114, R114, 0xff, RZ, 0xc0, !PT ;  /* 0x000000ff72727812 */ /* 0x000fe400078ec0ff */
[----:B------:R-:W-:Y:S02]  /*dcd0*/  LOP3.LUT R130, R169, UR13, R170, 0x96, !PT ;  /* 0x0000000da9827c12 */ /* 0x000fe4000f8e96aa */
[----:B------:R-:W-:Y:S01]  /*dce0*/  ISETP.LE.U32.AND P0, PT, R114, UR23, PT ;  /* 0x0000001772007c0c */ /* 0x000fe2000bf03070 */
[----:B------:R-:W-:Y:S01]  /*dcf0*/  @!P1 HFMA2.BF16_V2 R239, -RZ.H0_H0, RZ.H0_H0, -R113.H0_H0 ;  /* 0x200000ffffef9231 */ /* 0x000fe20000340971 */
[----:B------:R-:W-:Y:S02]  /*dd00*/  PRMT R114, R117, 0x7632, R114 ;  /* 0x0000763275727816 */ /* 0x000fe40000000072 */
[----:B------:R-:W-:Y:S02]  /*dd10*/  PRMT R134, R105, 0x7632, R134 ;  /* 0x0000763269867816 */ /* 0x000fe40000000086 */
[----:B------:R-:W-:Y:S01]  /*dd20*/  @!P1 PRMT R113, R239, 0x5410, RZ ;  /* 0x00005410ef719816 */ /* 0x000fe200000000ff */
[----:B------:R-:W-:Y:S01]  /*dd30*/  @!P5 HFMA2.BF16_V2 R240, -RZ.H0_H0, RZ.H0_H0, -R114.H0_H0 ;  /* 0x200000fffff0d231 */ /* 0x000fe20000340972 */
[----:B------:R-:W-:Y:S02]  /*dd40*/  PRMT R138, R117, 0x5410, R114 ;  /* 0x00005410758a7816 */ /* 0x000fe40000000072 */
[----:B------:R-:W-:Y:S02]  /*dd50*/  @!P4 PRMT R117, R241, 0x5410, RZ ;  /* 0x00005410f175c816 */ /* 0x000fe400000000ff */
[----:B------:R-:W-:Y:S01]  /*dd60*/  ISETP.LE.U32.AND P4, PT, R132, UR23, PT ;  /* 0x0000001784007c0c */ /* 0x000fe2000bf83070 */
[----:B------:R-:W-:Y:S01]  /*dd70*/  @!P0 HFMA2.BF16_V2 R237, -RZ.H0_H0, RZ.H0_H0, -R115.H0_H0 ;  /* 0x200000ffffed8231 */ /* 0x000fe20000340973 */
[----:B------:R-:W-:Y:S01]  /*dd80*/  @!P5 PRMT R114, R240, 0x5410, RZ ;  /* 0x00005410f072d816 */ /* 0x000fe200000000ff */
[----:B------:R1:W-:Y:S01]  /*dd90*/  STG.E.U16 [R198.64+0x3e], R117 ;  /* 0x00003e75c6007986 */ /* 0x0003e2000c101510 */
[----:B------:R-:W-:Y:S02]  /*dda0*/  SHF.R.U32.HI R136, RZ, 0x18, R166 ;  /* 0x00000018ff887819 */ /* 0x000fe400000116a6 */
[----:B------:R-:W-:Y:S01]  /*ddb0*/  @!P0 PRMT R115, R237, 0x5410, RZ ;  /* 0x00005410ed738816 */ /* 0x000fe200000000ff */
[----:B------:R3:W-:Y:S01]  /*ddc0*/  STG.E.U16 [R198.64+0x40], R114 ;  /* 0x00004072c6007986 */ /* 0x0007e2000c101510 */
[----:B------:R-:W-:Y:S02]  /*ddd0*/  ISETP.LE.U32.AND P0, PT, R131, UR23, PT ;  /* 0x0000001783007c0c */ /* 0x000fe4000bf03070 */
[----:B------:R-:W-:Y:S01]  /*dde0*/  SHF.R.U32.HI R131, RZ, 0x10, R150 ;  /* 0x00000010ff837819 */ /* 0x000fe20000011696 */
[----:B------:R-:W-:Y:S01]  /*ddf0*/  STG.E.U16 [R200.64+0x40], R115 ;  /* 0x00004073c8007986 */ /* 0x000fe2000c101510 */
[----:B------:R-:W-:Y:S01]  /*de00*/  LOP3.LUT R122, R166, 0xffff, RZ, 0xc0, !PT ;  /* 0x0000ffffa67a7812 */ /* 0x000fe200078ec0ff */
[----:B------:R-:W-:Y:S01]  /*de10*/  @!P4 HFMA2.BF16_V2 R236, -RZ.H0_H0, RZ.H0_H0, -R112.H0_H0 ;  /* 0x200000ffffecc231 */ /* 0x000fe20000340970 */
[----:B------:R-:W-:Y:S02]  /*de20*/  LOP3.LUT R131, R131, 0xff, RZ, 0xc0, !PT ;  /* 0x000000ff83837812 */ /* 0x000fe400078ec0ff */
[----:B------:R-:W-:Y:S01]  /*de30*/  SHF.R.U32.HI R132, RZ, 0x10, R166 ;  /* 0x00000010ff847819 */ /* 0x000fe200000116a6 */
[----:B------:R-:W-:Y:S01]  /*de40*/  IMAD.WIDE.U32 R166, R130, -0x2daee0ad, RZ ;  /* 0xd2511f5382a67825 */ /* 0x000fe200078e00ff */
[----:B------:R-:W-:Y:S02]  /*de50*/  ISETP.LE.U32.AND P3, PT, R131, UR23, PT ;  /* 0x0000001783007c0c */ /* 0x000fe4000bf63070 */
[----:B------:R-:W-:Y:S01]  /*de60*/  LOP3.LUT R131, R145, UR6, R148, 0x96, !PT ;  /* 0x0000000691837c12 */ /* 0x000fe2000f8e9694 */
[----:B------:R-:W-:Y:S01]  /*de70*/  @!P0 HFMA2.BF16_V2 R238, -RZ.H0_H0, RZ.H0_H0, -R106.H0_H0 ;  /* 0x200000ffffee8231 */ /* 0x000fe2000034096a */
[----:B------:R-:W-:Y:S02]  /*de80*/  @!P4 PRMT R112, R236, 0x5410, RZ ;  /* 0x00005410ec70c816 */ /* 0x000fe400000000ff */
[C---:B------:R-:W-:Y:S02]  /*de90*/  LOP3.LUT R135, R131.reuse, 0xffff, RZ, 0xc0, !PT ;  /* 0x0000ffff83877812 */ /* 0x040fe400078ec0ff */
[----:B------:R-:W-:Y:S01]  /*dea0*/  LOP3.LUT R116, R131, 0xff, RZ, 0xc0, !PT ;  /* 0x000000ff83747812 */ /* 0x000fe200078ec0ff */
[----:B------:R3:W-:Y:S01]  /*deb0*/  STG.E.U16 [R200.64+0x42], R112 ;  /* 0x00004270c8007986 */ /* 0x0007e2000c101510 */
[----:B------:R-:W-:Y:S02]  /*dec0*/  SHF.R.U32.HI R135, RZ, 0x8, R135 ;  /* 0x00000008ff877819 */ /* 0x000fe40000011687 */
[----:B------:R-:W-:Y:S01]  /*ded0*/  @!P0 PRMT R106, R238, 0x5410, RZ ;  /* 0x00005410ee6a8816 */ /* 0x000fe200000000ff */
[----:B------:R-:W-:Y:S01]  /*dee0*/  @!P3 HFMA2.BF16_V2 R235, -RZ.H0_H0, RZ.H0_H0, -R107.H0_H0 ;  /* 0x200000ffffebb231 */ /* 0x000fe2000034096b */
[----:B-1----:R-:W-:Y:S01]  /*def0*/  LOP3.LUT R118, R135, 0xffff, RZ, 0xc0, !PT ;  /* 0x0000ffff87767812 */ /* 0x002fe200078ec0ff */
[----:B------:R-:W-:Y:S01]  /*df00*/  STG.E.U16 [R202.64+0x50], R113 ;  /* 0x00005071ca007986 */ /* 0x000fe2000c101510 */
[----:B------:R-:W-:Y:S02]  /*df10*/  ISETP.LE.U32.AND P0, PT, R136, UR23, PT ;  /* 0x0000001788007c0c */ /* 0x000fe4000bf03070 */
[C---:B------:R-:W-:Y:S01]  /*df20*/  ISETP.LE.U32.AND P1, PT, R118.reuse, UR23, PT ;  /* 0x0000001776007c0c */ /* 0x040fe2000bf23070 */
[----:B------:R1:W-:Y:S01]  /*df30*/  STG.E.U16 [R202.64+0x52], R106 ;  /* 0x0000526aca007986 */ /* 0x0003e2000c101510 */
[----:B------:R-:W-:Y:S02]  /*df40*/  PRMT R136, R105, 0x5410, R134 ;  /* 0x0000541069887816 */ /* 0x000fe40000000086 */
[----:B------:R-:W-:Y:S02]  /*df50*/  @!P6 PRMT R105, R231, 0x5410, RZ ;  /* 0x00005410e769e816 */ /* 0x000fe400000000ff */
[----:B------:R-:W-:Y:S02]  /*df60*/  ISETP.LE.U32.AND P6, PT, R118, UR23, PT ;  /* 0x0000001776007c0c */ /* 0x000fe4000bfc3070 */
[--C-:B------:R-:W-:Y:S02]  /*df70*/  SHF.R.U32.HI R119, RZ, 0x10, R131.reuse ;  /* 0x00000010ff777819 */ /* 0x100fe40000011683 */
[----:B------:R-:W-:Y:S01]  /*df80*/  LOP3.LUT R143, R167, UR6, R146, 0x96, !PT ;  /* 0x00000006a78f7c12 */ /* 0x000fe2000f8e9692 */
[----:B------:R-:W-:Y:S01]  /*df90*/  UIADD3 UR6, UR20, -0x4ab325aa, URZ ;  /* 0xb54cda5614067890 */ /* 0x000fe2000fffe03f */
[----:B------:R-:W-:Y:S02]  /*dfa0*/  LOP3.LUT R104, R119, 0xff, RZ, 0xc0, !PT ;  /* 0x000000ff77687812 */ /* 0x000fe400078ec0ff */
[----:B------:R-:W-:Y:S02]  /*dfb0*/  @P1 LOP3.LUT R209, R209, 0x100, RZ, 0xfc, !PT ;  /* 0x00000100d1d11812 */ /* 0x000fe400078efcff */
[----:B------:R-:W-:Y:S02]  /*dfc0*/  ISETP.LE.U32.AND P1, PT, R116, UR23, PT ;  /* 0x0000001774007c0c */ /* 0x000fe4000bf23070 */
[----:B------:R-:W-:Y:S01]  /*dfd0*/  ISETP.LE.U32.AND P2, PT, R104, UR23, PT ;  /* 0x0000001768007c0c */ /* 0x000fe2000bf43070 */
[----:B------:R-:W-:Y:S01]  /*dfe0*/  STL [R1+0x90], R209 ;  /* 0x000090d101007387 */ /* 0x000fe20000100800 */
[----:B------:R-:W-:Y:S02]  /*dff0*/  PRMT R104, R107, 0x7632, R104 ;  /* 0x000076326b687816 */ /* 0x000fe40000000068 */
[----:B------:R-:W-:Y:S02]  /*e000*/  SHF.R.U32.HI R117, RZ, 0x18, R150 ;  /* 0x00000018ff757819 */ /* 0x000fe40000011696 */
[----:B---3--:R-:W-:Y:S02]  /*e010*/  LOP3.LUT R114, R143, 0xff, RZ, 0xc0, !PT ;  /* 0x000000ff8f727812 */ /* 0x008fe400078ec0ff */
[----:B------:R-:W-:Y:S02]  /*e020*/  PRMT R139, R107, 0x5410, R104 ;  /* 0x000054106b8b7816 */ /* 0x000fe40000000068 */
[----:B------:R-:W-:Y:S01]  /*e030*/  @!P3 PRMT R107, R235, 0x5410, RZ ;  /* 0x00005410eb6bb816 */ /* 0x000fe200000000ff */
[----:B------:R-:W-:Y:S01]  /*e040*/  @!P1 HFMA2.BF16_V2 R234, -RZ.H0_H0, RZ.H0_H0, -R191.H0_H0 ;  /* 0x200000ffffea9231 */ /* 0x000fe200003409bf */
[----:B------:R-:W-:Y:S01]  /*e050*/  LOP3.LUT P1, RZ, R209, 0x100, RZ, 0xc0, !PT ;  /* 0x00000100d1ff7812 */ /* 0x000fe2000782c0ff */
[----:B------:R-:W-:Y:S01]  /*e060*/  @!P2 HFMA2.BF16_V2 R232, -RZ.H0_H0, RZ.H0_H0, -R193.H0_H0 ;  /* 0x200000ffffe8a231 */ /* 0x000fe200003409c1 */
[----:B------:R-:W-:Y:S01]  /*e070*/  ISETP.LE.U32.AND P3, PT, R117, UR23, PT ;  /* 0x0000001775007c0c */ /* 0x000fe2000bf63070 */
[----:B------:R-:W-:Y:S01]  /*e080*/  STG.E.U16 [R196.64+0x50], R107 ;  /* 0x0000506bc4007986 */ /* 0x000fe2000c101510 */
[----:B------:R-:W-:Y:S02]  /*e090*/  PRMT R168, R191, 0x5410, R190 ;  /* 0x00005410bfa87816 */ /* 0x000fe400000000be */
[----:B------:R-:W-:Y:S02]  /*e0a0*/  SHF.R.U32.HI R131, RZ, 0x18, R131 ;  /* 0x00000018ff837819 */ /* 0x000fe40000011683 */
[----:B------:R-:W-:Y:S02]  /*e0b0*/  SHF.R.U32.HI R122, RZ, 0x8, R122 ;  /* 0x00000008ff7a7819 */ /* 0x000fe4000001167a */
[----:B------:R-:W-:Y:S02]  /*e0c0*/  SHF.R.U32.HI R112, RZ, 0x10, R143 ;  /* 0x00000010ff707819 */ /* 0x000fe4000001168f */
[----:B------:R-:W-:Y:S01]  /*e0d0*/  LOP3.LUT R122, R122, 0xffff, RZ, 0xc0, !PT ;  /* 0x0000ffff7a7a7812 */ /* 0x000fe200078ec0ff */
[----:B------:R-:W-:Y:S01]  /*e0e0*/  @!P1 HFMA2.BF16_V2 R233, -RZ.H0_H0, RZ.H0_H0, -R190.H0_H0 ;  /* 0x200000ffffe99231 */ /* 0x000fe200003409be */
[----:B------:R-:W-:Y:S01]  /*e0f0*/  ISETP.LE.U32.AND P1, PT, R131, UR23, PT ;  /* 0x0000001783007c0c */ /* 0x000fe2000bf23070 */
[----:B------:R-:W-:Y:S01]  /*e100*/  @!P3 HFMA2.BF16_V2 R226, -RZ.H0_H0, RZ.H0_H0, -R104.H0_H0 ;  /* 0x200000ffffe2b231 */ /* 0x000fe20000340968 */
[----:B-1----:R-:W-:Y:S02]  /*e110*/  LOP3.LUT R106, R144, 0xff, RZ, 0xc0, !PT ;  /* 0x000000ff906a7812 */ /* 0x002fe400078ec0ff */
[----:B------:R-:W-:Y:S02]  /*e120*/  @!P6 PRMT R190, R233, 0x5410, RZ ;  /* 0x00005410e9bee816 */ /* 0x000fe400000000ff */
[----:B------:R-:W-:Y:S02]  /*e130*/  ISETP.LE.U32.AND P6, PT, R114, UR23, PT ;  /* 0x0000001772007c0c */ /* 0x000fe4000bfc3070 */
[----:B------:R-:W-:Y:S02]  /*e140*/  ISETP.LE.U32.AND P5, PT, R122, UR23, PT ;  /* 0x000000177a007c0c */ /* 0x000fe4000bfa3070 */
[C---:B------:R-:W-:Y:S02]  /*e150*/  LOP3.LUT R130, R166.reuse, 0xff, RZ, 0xc0, !PT ;  /* 0x000000ffa6827812 */ /* 0x040fe400078ec0ff */
[----:B------:R-:W-:Y:S01]  /*e160*/  LOP3.LUT R122, R166, 0xffff, RZ, 0xc0, !PT ;  /* 0x0000ffffa67a7812 */ /* 0x000fe200078ec0ff */
[----:B------:R-:W-:Y:S01]  /*e170*/  @!P1 HFMA2.BF16_V2 R227, -RZ.H0_H0, RZ.H0_H0, -R192.H0_H0 ;  /* 0x200000ffffe39231 */ /* 0x000fe200003409c0 */
[--C-:B------:R-:W-:Y:S02]  /*e180*/  SHF.R.U32.HI R147, RZ, 0x10, R166.reuse ;  /* 0x00000010ff937819 */ /* 0x100fe400000116a6 */
[--C-:B------:R-:W-:Y:S02]  /*e190*/  SHF.R.U32.HI R146, RZ, 0x18, R166.reuse ;  /* 0x00000018ff927819 */ /* 0x100fe400000116a6 */
[----:B------:R-:W-:Y:S01]  /*e1a0*/  PRMT R166, R189, 0x7632, R166 ;  /* 0x00007632bda67816 */ /* 0x000fe200000000a6 */
[----:B------:R-:W-:Y:S01]  /*e1b0*/  @!P6 HFMA2.BF16_V2 R223, -RZ.H0_H0, RZ.H0_H0, -R189.H0_H0 ;  /* 0x200000ffffdfe231 */ /* 0x000fe200003409bd */
[----:B------:R-:W-:Y:S01]  /*e1c0*/  LOP3.LUT R112, R112, 0xff, RZ, 0xc0, !PT ;  /* 0x000000ff70707812 */ /* 0x000fe200078ec0ff */
[----:B------:R-:W-:Y:S01]  /*e1d0*/  @!P5 HFMA2.BF16_V2 R230, -RZ.H0_H0, RZ.H0_H0, -R134.H0_H0 ;  /* 0x200000ffffe6d231 */ /* 0x000fe20000340986 */
[----:B------:R-:W-:Y:S02]  /*e1e0*/  PRMT R169, R193, 0x5410, R192 ;  /* 0x00005410c1a97816 */ /* 0x000fe400000000c0 */
[----:B------:R-:W-:Y:S02]  /*e1f0*/  @!P2 PRMT R193, R232, 0x5410, RZ ;  /* 0x00005410e8c1a816 */ /* 0x000fe400000000ff */
[----:B------:R-:W-:Y:S02]  /*e200*/  ISETP.LE.U32.AND P2, PT, R106, UR23, PT ;  /* 0x000000176a007c0c */ /* 0x000fe4000bf43070 */
[----:B------:R-:W-:Y:S02]  /*e210*/  LOP3.LUT R106, R144, 0xffff, RZ, 0xc0, !PT ;  /* 0x0000ffff906a7812 */ /* 0x000fe400078ec0ff */
[----:B------:R-:W-:Y:S02]  /*e220*/  @!P3 PRMT R104, R226, 0x5410, RZ ;  /* 0x00005410e268b816 */ /* 0x000fe400000000ff */
[----:B------:R-:W-:Y:S02]  /*e230*/  PRMT R172, R189, 0x5410, R166 ;  /* 0x00005410bdac7816 */ /* 0x000fe400000000a6 */
[----:B------:R-:W-:Y:S01]  /*e240*/  @!P6 PRMT R189, R223, 0x5410, RZ ;  /* 0x00005410dfbde816 */ /* 0x000fe200000000ff */
[----:B------:R1:W-:Y:S01]  /*e250*/  STG.E.U16 [R196.64+0x52], R104 ;  /* 0x00005268c4007986 */ /* 0x0003e2000c101510 */
[----:B------:R-:W-:Y:S02]  /*e260*/  ISETP.LE.U32.AND P6, PT, R112, UR23, PT ;  /* 0x0000001770007c0c */ /* 0x000fe4000bfc3070 */
[----:B------:R-:W-:Y:S01]  /*e270*/  SHF.R.U32.HI R106, RZ, 0x8, R106 ;  /* 0x00000008ff6a7819 */ /* 0x000fe2000001166a */
[----:B------:R3:W-:Y:S01]  /*e280*/  STG.E.U16 [R198.64+0x4e], R105 ;  /* 0x00004e69c6007986 */ /* 0x0007e2000c101510 */
[----:B------:R-:W-:Y:S01]  /*e290*/  @!P1 PRMT R192, R227, 0x5410, RZ ;  /* 0x00005410e3c09816 */ /* 0x000fe200000000ff */
[----:B------:R-:W-:Y:S01]  /*e2a0*/  @!P2 HFMA2.BF16_V2 R220, -RZ.H0_H0, RZ.H0_H0, -R186.H0_H0 ;  /* 0x200000ffffdca231 */ /* 0x000fe200003409ba */
[----:B------:R-:W-:Y:S02]  /*e2b0*/  LOP3.LUT R106, R106, 0xffff, RZ, 0xc0, !PT ;  /* 0x0000ffff6a6a7812 */ /* 0x000fe400078ec0ff */
[----:B------:R-:W-:Y:S02]  /*e2c0*/  PRMT R167, R184, 0x7632, R167 ;  /* 0x00007632b8a77816 */ /* 0x000fe400000000a7 */
[----:B------:R-:W-:Y:S02]  /*e2d0*/  ISETP.LE.U32.AND P1, PT, R106, UR23, PT ;  /* 0x000000176a007c0c */ /* 0x000fe4000bf23070 */
[----:B------:R-:W-:Y:S01]  /*e2e0*/  SHF.R.U32.HI R106, RZ, 0x10, R144 ;  /* 0x00000010ff6a7819 */ /* 0x000fe20000011690 */
[----:B------:R-:W-:Y:S01]  /*e2f0*/  @!P6 HFMA2.BF16_V2 R221, -RZ.H0_H0, RZ.H0_H0, -R184.H0_H0 ;  /* 0x200000ffffdde231 */ /* 0x000fe200003409b8 */
[----:B------:R-:W-:Y:S02]  /*e300*/  PRMT R173, R184, 0x5410, R167 ;  /* 0x00005410b8ad7816 */ /* 0x000fe400000000a7 */
[----:B------:R-:W-:Y:S02]  /*e310*/  LOP3.LUT R106, R106, 0xff, RZ, 0xc0, !PT ;  /* 0x000000ff6a6a7812 */ /* 0x000fe400078ec0ff */
[----:B------:R-:W-:Y:S02]  /*e320*/  @!P6 PRMT R184, R221, 0x5410, RZ ;  /* 0x00005410ddb8e816 */ /* 0x000fe400000000ff */
[----:B------:R-:W-:Y:S02]  /*e330*/  ISETP.LE.U32.AND P6, PT, R106, UR23, PT ;  /* 0x000000176a007c0c */ /* 0x000fe4000bfc3070 */
[----:B------:R-:W-:Y:S01]  /*e340*/  LOP3.LUT R113, R177, UR6, R178, 0x96, !PT ;  /* 0x00000006b1717c12 */ /* 0x000fe2000f8e96b2 */
[----:B------:R-:W-:Y:S01]  /*e350*/  @!P1 HFMA2.BF16_V2 R219, -RZ.H0_H0, RZ.H0_H0, -R185.H0_H0 ;  /* 0x200000ffffdb9231 */ /* 0x000fe200003409b9 */
[----:B------:R-:W-:Y:S02]  /*e360*/  SHF.R.U32.HI R106, RZ, 0x18, R144 ;  /* 0x00000018ff6a7819 */ /* 0x000fe40000011690 */
[C---:B-1----:R-:W-:Y:S02]  /*e370*/  LOP3.LUT R104, R113.reuse, 0xffff, RZ, 0xc0, !PT ;  /* 0x0000ffff71687812 */ /* 0x042fe400078ec0ff */
[----:B------:R-:W-:Y:S02]  /*e380*/  LOP3.LUT R132, R132, 0xff, RZ, 0xc0, !PT ;  /* 0x000000ff84847812 */ /* 0x000fe400078ec0ff */
[----:B------:R-:W-:Y:S02]  /*e390*/  SHF.R.U32.HI R107, RZ, 0x8, R104 ;  /* 0x00000008ff6b7819 */ /* 0x000fe40000011668 */
[----:B------:R-:W-:Y:S01]  /*e3a0*/  LOP3.LUT R104, R176, 0xffff, RZ, 0xc0, !PT ;  /* 0x0000ffffb0687812 */ /* 0x000fe200078ec0ff */
[----:B------:R-:W-:Y:S01]  /*e3b0*/  @!P6 HFMA2.BF16_V2 R216, -RZ.H0_H0, RZ.H0_H0, -R188.H0_H0 ;  /* 0x200000ffffd8e231 */ /* 0x000fe200003409bc */
[----:B------:R-:W-:Y:S02]  /*e3c0*/  ISETP.LE.U32.AND P4, PT, R132, UR23, PT ;  /* 0x0000001784007c0c */ /* 0x000fe4000bf83070 */
[----:B------:R-:W-:Y:S02]  /*e3d0*/  LOP3.LUT R112, R204, 0xffff, RZ, 0xc0, !PT ;  /* 0x0000ffffcc707812 */ /* 0x000fe400078ec0ff */
[----:B------:R-:W-:Y:S02]  /*e3e0*/  @!P6 PRMT R188, R216, 0x5410, RZ ;  /* 0x00005410d8bce816 */ /* 0x000fe400000000ff */
[----:B------:R-:W-:Y:S02]  /*e3f0*/  ISETP.LE.U32.AND P6, PT, R106, UR23, PT ;  /* 0x000000176a007c0c */ /* 0x000fe4000bfc3070 */
[----:B------:R-:W-:Y:S02]  /*e400*/  LOP3.LUT R106, R113, 0xff, RZ, 0xc0, !PT ;  /* 0x000000ff716a7812 */ /* 0x000fe400078ec0ff */
[----:B------:R-:W-:Y:S02]  /*e410*/  SHF.R.U32.HI R112, RZ, 0x8, R112 ;  /* 0x00000008ff707819 */ /* 0x000fe40000011670 */
[----:B---3--:R-:W-:Y:S01]  /*e420*/  PRMT R105, R106, 0x5410, R107 ;  /* 0x000054106a697816 */ /* 0x008fe2000000006b */
[----:B------:R-:W-:Y:S01]  /*e430*/  @!P4 HFMA2.BF16_V2 R229, -RZ.H0_H0, RZ.H0_H0, -R133.H0_H0 ;  /* 0x200000ffffe5c231 */ /* 0x000fe20000340985 */
[----:B------:R-:W-:Y:S02]  /*e440*/  SHF.R.U32.HI R107, RZ, 0x8, R104 ;  /* 0x00000008ff6b7819 */ /* 0x000fe40000011668 */
[--C-:B------:R-:W-:Y:S01]  /*e450*/  SHF.R.U32.HI R104, RZ, 0x10, R113.reuse ;  /* 0x00000010ff687819 */ /* 0x100fe20000011671 */
[--C-:B------:R-:W-:Y:S01]  /*e460*/  HSET2.LE.AND R105, R105, R206.reuse, PT ;  /* 0x000000ce69697233 */ /* 0x100fe20003803000 */
[----:B------:R-:W-:Y:S01]  /*e470*/  LOP3.LUT R106, R176, 0xff, RZ, 0xc0, !PT ;  /* 0x000000ffb06a7812 */ /* 0x000fe200078ec0ff */
[----:B--2---:R-:W-:Y:S01]  /*e480*/  @!P6 HFMA2.BF16_V2 R214, -RZ.H0_H0, RZ.H0_H0, -R187.H0_H0 ;  /* 0x200000ffffd6e231 */ /* 0x004fe200003409bb */
[----:B------:R-:W-:Y:S02]  /*e490*/  SHF.R.U32.HI R113, RZ, 0x18, R113 ;  /* 0x00000018ff717819 */ /* 0x000fe40000011671 */
[----:B------:R-:W-:Y:S02]  /*e4a0*/  LOP3.LUT R104, R104, 0xff, RZ, 0xc0, !PT ;  /* 0x000000ff68687812 */ /* 0x000fe400078ec0ff */
[----:B------:R-:W-:Y:S02]  /*e4b0*/  PRMT R106, R106, 0x5410, R107 ;  /* 0x000054106a6a7816 */ /* 0x000fe4000000006b */
[----:B------:R-:W-:Y:S02]  /*e4c0*/  LOP3.LUT R107, R205, UR6, R194, 0x96, !PT ;  /* 0x00000006cd6b7c12 */ /* 0x000fe4000f8e96c2 */
[----:B------:R-:W-:Y:S02]  /*e4d0*/  PRMT R104, R104, 0x5410, R113 ;  /* 0x0000541068687816 */ /* 0x000fe40000000071 */
[----:B------:R-:W-:Y:S02]  /*e4e0*/  LOP3.LUT R113, R204, 0xff, RZ, 0xc0, !PT ;  /* 0x000000ffcc717812 */ /* 0x000fe400078ec0ff */
[----:B------:R-:W-:Y:S01]  /*e4f0*/  LOP3.LUT R100, R105, R100, RZ, 0xc0, !PT ;  /* 0x0000006469647212 */ /* 0x000fe200078ec0ff */
[--C-:B------:R-:W-:Y:S01]  /*e500*/  HSET2.LE.AND R104, R104, R206.reuse, PT ;  /* 0x000000ce68687233 */ /* 0x100fe20003803000 */
[----:B------:R-:W-:Y:S01]  /*e510*/  PRMT R113, R113, 0x5410, R112 ;  /* 0x0000541071717816 */ /* 0x000fe20000000070 */
[--C-:B------:R-:W-:Y:S01]  /*e520*/  HSET2.LE.AND R105, R106, R206.reuse, PT ;  /* 0x000000ce6a697233 */ /* 0x100fe20003803000 */
[--C-:B------:R-:W-:Y:S02]  /*e530*/  SHF.R.U32.HI R112, RZ, 0x10, R107.reuse ;  /* 0x00000010ff707819 */ /* 0x100fe4000001166b */
[C---:B------:R-:W-:Y:S01]  /*e540*/  LOP3.LUT R118, R107.reuse, 0xffff, RZ, 0xc0, !PT ;  /* 0x0000ffff6b767812 */ /* 0x040fe200078ec0ff */
[----:B------:R-:W-:Y:S01]  /*e550*/  HSET2.LE.AND R113, R113, R206, PT ;  /* 0x000000ce71717233 */ /* 0x000fe20003803000 */
[----:B------:R-:W-:Y:S02]  /*e560*/  LOP3.LUT R115, R107, 0xff, RZ, 0xc0, !PT ;  /* 0x000000ff6b737812 */ /* 0x000fe400078ec0ff */
[----:B------:R-:W-:Y:S02]  /*e570*/  SHF.R.U32.HI R107, RZ, 0x18, R107 ;  /* 0x00000018ff6b7819 */ /* 0x000fe4000001166b */
[----:B------:R-:W-:Y:S02]  /*e580*/  LOP3.LUT R112, R112, 0xff, RZ, 0xc0, !PT ;  /* 0x000000ff70707812 */ /* 0x000fe400078ec0ff */
[----:B------:R-:W-:Y:S02]  /*e590*/  PRMT R132, R133, 0x7632, R132 ;  /* 0x0000763285847816 */ /* 0x000fe40000000084 */
[----:B------:R-:W-:Y:S02]  /*e5a0*/  PRMT R112, R112, 0x5410, R107 ;  /* 0x0000541070707816 */ /* 0x000fe4000000006b */
[----:B------:R-:W-:Y:S01]  /*e5b0*/  LOP3.LUT R101, R104, R101, RZ, 0xc0, !PT ;  /* 0x0000006568657212 */ /* 0x000fe200078ec0ff */
[----:B------:R-:W-:Y:S01]  /*e5c0*/  @!P0 HFMA2.BF16_V2 R228, -RZ.H0_H0, RZ.H0_H0, -R132.H0_H0 ;  /* 0x200000ffffe48231 */ /* 0x000fe20000340984 */
[----:B------:R-:W-:Y:S01]  /*e5d0*/  LOP3.LUT R102, R105, R102, RZ, 0xc0, !PT ;  /* 0x0000006669667212 */ /* 0x000fe200078ec0ff */
[--C-:B------:R-:W-:Y:S01]  /*e5e0*/  HSET2.LE.AND R112, R112, R206.reuse, PT ;  /* 0x000000ce70707233 */ /* 0x100fe20003803000 */
[----:B------:R-:W-:Y:S01]  /*e5f0*/  PRMT R135, R133, 0x5410, R132 ;  /* 0x0000541085877816 */ /* 0x000fe20000000084 */
[----:B------:R-:W1:Y:S01]  /*e600*/  LDSM.16.MT88.4 R104, [R210+0x9000] ;  /* 0x00900000d268783b */ /* 0x000e620000004200 */
[----:B------:R-:W-:Y:S02]  /*e610*/  @!P4 PRMT R133, R229, 0x5410, RZ ;  /* 0x00005410e585c816 */ /* 0x000fe400000000ff */
[----:B------:R-:W-:Y:S02]  /*e620*/  ISETP.LE.U32.AND P4, PT, R116, UR23, PT ;  /* 0x0000001774007c0c */ /* 0x000fe4000bf83070 */
[----:B------:R-:W-:Y:S02]  /*e630*/  LOP3.LUT R114, R143, 0xffff, RZ, 0xc0, !PT ;  /* 0x0000ffff8f727812 */ /* 0x000fe400078ec0ff */
[----:B------:R-:W-:Y:S02]  /*e640*/  SHF.R.U32.HI R177, RZ, 0x18, R176 ;  /* 0x00000018ffb17819 */ /* 0x000fe400000116b0 */
[----:B------:R-:W-:Y:S02]  /*e650*/  SHF.R.U32.HI R114, RZ, 0x8, R114 ;  /* 0x00000008ff727819 */ /* 0x000fe40000011672 */
[----:B------:R-:W-:Y:S02]  /*e660*/  SHF.R.U32.HI R118, RZ, 0x8, R118 ;  /* 0x00000008ff767819 */ /* 0x000fe40000011676 */
[----:B------:R-:W-:Y:S02]  /*e670*/  LOP3.LUT R114, R114, 0xffff, RZ, 0xc0, !PT ;  /* 0x0000ffff72727812 */ /* 0x000fe400078ec0ff */
[----:B------:R-:W-:Y:S02]  /*e680*/  PRMT R115, R115, 0x5410, R118 ;  /* 0x0000541073737816 */ /* 0x000fe40000000076 */
[----:B------:R-:W-:Y:S02]  /*e690*/  @!P4 PRMT R191, R234, 0x5410, RZ ;  /* 0x00005410eabfc816 */ /* 0x000fe400000000ff */
[----:B------:R-:W-:Y:S01]  /*e6a0*/  ISETP.LE.U32.AND P4, PT, R114, UR23, PT ;  /* 0x0000001772007c0c */ /* 0x000fe2000bf83070 */
[--C-:B------:R-:W-:Y:S01]  /*e6b0*/  HSET2.LE.AND R115, R115, R206.reuse, PT ;  /* 0x000000ce73737233 */ /* 0x100fe20003803000 */
[----:B------:R-:W-:Y:S02]  /*e6c0*/  SHF.R.U32.HI R114, RZ, 0x10, R176 ;  /* 0x00000010ff727819 */ /* 0x000fe400000116b0 */
[--C-:B------:R-:W-:Y:S02]  /*e6d0*/  SHF.R.U32.HI R117, RZ, 0x10, R204.reuse ;  /* 0x00000010ff757819 */ /* 0x100fe400000116cc */
[----:B------:R-:W-:Y:S02]  /*e6e0*/  LOP3.LUT R114, R114, 0xff, RZ, 0xc0, !PT ;  /* 0x000000ff72727812 */ /* 0x000fe400078ec0ff */
[----:B------:R-:W-:Y:S02]  /*e6f0*/  LOP3.LUT R117, R117, 0xff, RZ, 0xc0, !PT ;  /* 0x000000ff75757812 */ /* 0x000fe400078ec0ff */
[----:B------:R-:W-:Y:S02]  /*e700*/  PRMT R114, R114, 0x5410, R177 ;  /* 0x0000541072727816 */ /* 0x000fe400000000b1 */
[----:B------:R-:W-:Y:S01]  /*e710*/  SHF.R.U32.HI R116, RZ, 0x18, R204 ;  /* 0x00000018ff747819 */ /* 0x000fe200000116cc */
[----:B------:R-:W-:Y:S01]  /*e720*/  LDSM.16.MT88.4 R176, [R210+0xbc00] ;  /* 0x00bc0000d2b0783b */ /* 0x000fe20000004200 */
[----:B------:R-:W-:Y:S01]  /*e730*/  LOP3.LUT R108, R115, R108, RZ, 0xc0, !PT ;  /* 0x0000006c736c7212 */ /* 0x000fe200078ec0ff */
[----:B------:R-:W-:Y:S01]  /*e740*/  HSET2.LE.AND R114, R114, R206, PT ;  /* 0x000000ce72727233 */ /* 0x000fe20003803000 */
[----:B------:R-:W-:Y:S01]  /*e750*/  LOP3.LUT R109, R112, R109, RZ, 0xc0, !PT ;  /* 0x0000006d706d7212 */ /* 0x000fe200078ec0ff */
[----:B------:R-:W-:Y:S01]  /*e760*/  @!P4 HFMA2.BF16_V2 R222, -RZ.H0_H0, RZ.H0_H0, -R166.H0_H0 ;  /* 0x200000ffffdec231 */ /* 0x000fe200003409a6 */
[----:B------:R-:W-:Y:S02]  /*e770*/  LOP3.LUT R110, R113, R110, RZ, 0xc0, !PT ;  /* 0x0000006e716e7212 */ /* 0x000fe400078ec0ff */
[----:B------:R-:W-:Y:S02]  /*e780*/  LOP3.LUT R103, R114, R103, RZ, 0xc0, !PT ;  /* 0x0000006772677212 */ /* 0x000fe400078ec0ff */
[----:B------:R-:W-:Y:S01]  /*e790*/  PRMT R116, R117, 0x5410, R116 ;  /* 0x0000541075747816 */ /* 0x000fe20000000074 */
[----:B----4-:R-:W2:Y:S01]  /*e7a0*/  LDSM.16.MT88.4 R112, [R208+0x9000] ;  /* 0x00900000d070783b */ /* 0x010ea20000004200 */
[----:B------:R-:W-:Y:S02]  /*e7b0*/  @!P4 PRMT R166, R222, 0x5410, RZ ;  /* 0x00005410dea6c816 */ /* 0x000fe400000000ff */
[----:B------:R-:W-:Y:S01]  /*e7c0*/  @!P0 PRMT R132, R228, 0x5410, RZ ;  /* 0x00005410e4848816 */ /* 0x000fe200000000ff */
[-C--:B-1----:R-:W-:Y:S01]  /*e7d0*/  HMMA.16816.F32.BF16 R4, R100, R104.reuse, R4 ;  /* 0x000000686404723c */ /* 0x082fe20000041804 */
[----:B------:R-:W-:Y:S01]  /*e7e0*/  HSET2.LE.AND R116, R116, R206, PT ;  /* 0x000000ce74747233 */ /* 0x000fe20003803000 */
[----:B------:R-:W-:Y:S02]  /*e7f0*/  @!P5 PRMT R134, R230, 0x5410, RZ ;  /* 0x00005410e686d816 */ /* 0x000fe400000000ff */
[----:B------:R-:W-:Y:S02]  /*e800*/  SHF.R.U32.HI R122, RZ, 0x8, R122 ;  /* 0x00000008ff7a7819 */ /* 0x000fe4000001167a */
[----:B------:R-:W-:Y:S01]  /*e810*/  LOP3.LUT R111, R116, R111, RZ, 0xc0, !PT ;  /* 0x0000006f746f7212 */ /* 0x000fe200078ec0ff */
[----:B------:R-:W-:Y:S01]  /*e820*/  STG.E.U16 [R198.64+0x50], R134 ;  /* 0x00005086c6007986 */ /* 0x000fe2000c101510 */
[----:B------:R-:W-:Y:S02]  /*e830*/  LOP3.LUT R148, R145, UR7, R148, 0x96, !PT ;  /* 0x0000000791947c12 */ /* 0x000fe4000f8e9694 */
[----:B------:R-:W-:Y:S01]  /*e840*/  LOP3.LUT P3, RZ, R209, 0x80, RZ, 0xc0, !PT ;  /* 0x00000080d1ff7812 */ /* 0x000fe2000786c0ff */
[----:B------:R-:W-:Y:S01]  /*e850*/  STG.E.U16 [R200.64+0x50], R133 ;  /* 0x00005085c8007986 */ /* 0x000fe2000c101510 */
[----:B------:R-:W-:Y:S01]  /*e860*/  @!P6 PRMT R187, R214, 0x5410, RZ ;  /* 0x00005410d6bbe816 */ /* 0x000fe200000000ff */
[C---:B------:R-:W-:Y:S01]  /*e870*/  HMMA.16816.F32.BF16 R8, R108.reuse, R104, R8 ;  /* 0x000000686c08723c */ /* 0x040fe20000041808 */
[----:B------:R-:W-:Y:S01]  /*e880*/  SHF.R.U32.HI R116, RZ, 0x10, R158 ;  /* 0x00000010ff747819 */ /* 0x000fe2000001169e */
[----:B------:R-:W-:Y:S01]  /*e890*/  STG.E.U16 [R200.64+0x52], R132 ;  /* 0x00005284c8007986 */ /* 0x000fe2000c101510 */
[----:B------:R-:W-:Y:S02]  /*e8a0*/  SHF.R.U32.HI R143, RZ, 0x18, R143 ;  /* 0x00000018ff8f7819 */ /* 0x000fe4000001168f */
[----:B------:R-:W-:Y:S01]  /*e8b0*/  LOP3.LUT R116, R116, 0xff, RZ, 0xc0, !PT ;  /* 0x000000ff74747812 */ /* 0x000fe200078ec0ff */
[----:B------:R-:W-:Y:S01]  /*e8c0*/  STG.E.U16 [R202.64+0x60], R191 ;  /* 0x000060bfca007986 */ /* 0x000fe2000c101510 */
[----:B------:R-:W-:Y:S01]  /*e8d0*/  ISETP.LE.U32.AND P4, PT, R143, UR23, PT ;  /* 0x000000178f007c0c */ /* 0x000fe2000bf83070 */
[-C--:B------:R-:W-:Y:S01]  /*e8e0*/  HMMA.16816.F32.BF16 R12, R108, R106.reuse, R12 ;  /* 0x0000006a6c0c723c */ /* 0x080fe2000004180c */
[----:B------:R-:W-:Y:S01]  /*e8f0*/  LOP3.LUT R143, R122, 0xffff, RZ, 0xc0, !PT ;  /* 0x0000ffff7a8f7812 */ /* 0x000fe200078ec0ff */
[----:B------:R-:W-:Y:S01]  /*e900*/  STG.E.U16 [R202.64+0x62], R190 ;  /* 0x000062beca007986 */ /* 0x000fe2000c101510 */
[----:B------:R-:W-:Y:S02]  /*e910*/  ISETP.LE.U32.AND P0, PT, R146, UR23, PT ;  /* 0x0000001792007c0c */ /* 0x000fe4000bf03070 */
[----:B------:R-:W-:Y:S01]  /*e920*/  LOP3.LUT R131, R162, 0xff, RZ, 0xc0, !PT ;  /* 0x000000ffa2837812 */ /* 0x000fe200078ec0ff */
[----:B------:R-:W-:Y:S01]  /*e930*/  STG.E.U16 [R196.64+0x60], R193 ;  /* 0x000060c1c4007986 */ /* 0x000fe2000c101510 */
[----:B------:R-:W-:Y:S01]  /*e940*/  SHF.R.U32.HI R146, RZ, 0x10, R156 ;  /* 0x00000010ff927819 */ /* 0x000fe2000001169c */
[C---:B------:R-:W-:Y:S01]  /*e950*/  HMMA.16816.F32.BF16 R16, R100.reuse, R106, R16 ;  /* 0x0000006a6410723c */ /* 0x040fe20000041810 */
[----:B------:R-:W-:Y:S01]  /*e960*/  PRMT R170, R186, 0x5410, R185 ;  /* 0x00005410baaa7816 */ /* 0x000fe200000000b9 */
[----:B------:R-:W1:Y:S01]  /*e970*/  LDSM.16.MT88.4 R104, [R210+0xa000] ;  /* 0x00a00000d268783b */ /* 0x000e620000004200 */
[----:B------:R-:W-:Y:S01]  /*e980*/  ISETP.LE.U32.AND P6, PT, R143, UR23, PT ;  /* 0x000000178f007c0c */ /* 0x000fe2000bfc3070 */
[----:B------:R-:W-:Y:S01]  /*e990*/  @!P4 HFMA2.BF16_V2 R218, -RZ.H0_H0, RZ.H0_H0, -R167.H0_H0 ;  /* 0x200000ffffdac231 */ /* 0x000fe200003409a7 */
[----:B------:R-:W-:Y:S02]  /*e9a0*/  @!P2 PRMT R186, R220, 0x5410, RZ ;  /* 0x00005410dcbaa816 */ /* 0x000fe400000000ff */
[----:B------:R-:W-:Y:S01]  /*e9b0*/  LOP3.LUT P2, RZ, R209, 0x40, RZ, 0xc0, !PT ;  /* 0x00000040d1ff7812 */ /* 0x000fe2000784c0ff */
[-C--:B--2---:R-:W-:Y:S01]  /*e9c0*/  HMMA.16816.F32.BF16 R20, R100, R112.reuse, R20 ;  /* 0x000000706414723c */ /* 0x084fe20000041814 */
[----:B------:R-:W-:Y:S01]  /*e9d0*/  @!P4 PRMT R167, R218, 0x5410, RZ ;  /* 0x00005410daa7c816 */ /* 0x000fe200000000ff */
[----:B------:R-:W-:Y:S01]  /*e9e0*/  STG.E.U16 [R196.64+0x62], R192 ;  /* 0x000062c0c4007986 */ /* 0x000fe2000c101510 */
[----:B------:R-:W-:Y:S01]  /*e9f0*/  ISETP.LE.U32.AND P4, PT, R130, UR23, PT ;  /* 0x0000001782007c0c */ /* 0x000fe2000bf83070 */
[----:B------:R-:W-:Y:S01]  /*ea00*/  @!P0 HFMA2.BF16_V2 R224, -RZ.H0_H0, RZ.H0_H0, -R165.H1_H1 ;  /* 0x200000ffffe08231 */ /* 0x000fe200003609a5 */
[----:B------:R-:W-:Y:S01]  /*ea10*/  SHF.R.U32.HI R130, RZ, 0x10, R162 ;  /* 0x00000010ff827819 */ /* 0x000fe200000116a2 */
[----:B------:R-:W-:Y:S01]  /*ea20*/  STG.E.U16 [R198.64+0x5e], R189 ;  /* 0x00005ebdc6007986 */ /* 0x000fe2000c101510 */
[----:B------:R-:W-:Y:S01]  /*ea30*/  @!P1 PRMT R185, R219, 0x5410, RZ ;  /* 0x00005410dbb99816 */ /* 0x000fe200000000ff */
[C---:B------:R-:W-:Y:S01]  /*ea40*/  HMMA.16816.F32.BF16 R24, R108.reuse, R112, R24 ;  /* 0x000000706c18723c */ /* 0x040fe20000041818 */
[----:B------:R-:W-:Y:S01]  /*ea50*/  LOP3.LUT P1, RZ, R209, 0x20, RZ, 0xc0, !PT ;  /* 0x00000020d1ff7812 */ /* 0x000fe2000782c0ff */
[----:B------:R2:W-:Y:S02]  /*ea60*/  STG.E.U16 [R198.64+0x60], R166 ;  /* 0x000060a6c6007986 */ /* 0x0005e4000c101510 */
[----:B------:R-:W-:Y:S02]  /*ea70*/  LOP3.LUT R146, R146, 0xff, RZ, 0xc0, !PT ;  /* 0x000000ff92927812 */ /* 0x000fe400078ec0ff */
[----:B------:R3:W5:Y:S01]  /*ea80*/  LDL.LU R209, [R1+0xcc] ;  /* 0x0000cc0001d17983 */ /* 0x0007620000300800 */
[----:B------:R-:W-:Y:S01]  /*ea90*/  PRMT R194, R195, 0x7632, R194 ;  /* 0x00007632c3c27816 */ /* 0x000fe200000000c2 */
[-C--:B------:R-:W-:Y:S01]  /*eaa0*/  HMMA.16816.F32.BF16 R28, R108, R114.reuse, R28 ;  /* 0x000000726c1c723c */ /* 0x080fe2000004181c */
[----:B------:R-:W-:Y:S01]  /*eab0*/  @!P4 HFMA2.BF16_V2 R217, -RZ.H0_H0, RZ.H0_H0, -R195.H0_H0 ;  /* 0x200000ffffd9c231 */ /* 0x000fe200003409c3 */
[----:B------:R-:W-:Y:S02]  /*eac0*/  STG.E.U16 [R200.64+0x60], R184 ;  /* 0x000060b8c8007986 */ /* 0x000fe4000c101510 */
[----:B------:R-:W-:Y:S01]  /*ead0*/  @!P6 HFMA2.BF16_V2 R215, -RZ.H0_H0, RZ.H0_H0, -R194.H0_H0 ;  /* 0x200000ffffd7e231 */ /* 0x000fe200003409c2 */
[----:B------:R-:W-:Y:S01]  /*eae0*/  LOP3.LUT R147, R147, 0xff, RZ, 0xc0, !PT ;  /* 0x000000ff93937812 */ /* 0x000fe200078ec0ff */
[----:B------:R4:W-:Y:S02]  /*eaf0*/  STG.E.U16 [R200.64+0x62], R167 ;  /* 0x000062a7c8007986 */ /* 0x0009e4000c101510 */
[C---:B------:R-:W-:Y:S01]  /*eb00*/  HMMA.16816.F32.BF16 R32, R100.reuse, R114, R32 ;  /* 0x000000726420723c */ /* 0x040fe20000041820 */
[----:B------:R-:W-:Y:S01]  /*eb10*/  ISETP.LE.U32.AND P5, PT, R147, UR23, PT ;  /* 0x0000001793007c0c */ /* 0x000fe2000bfa3070 */
[----:B------:R-:W3:Y:S02]  /*eb20*/  LDSM.16.MT88.4 R112, [R208+0xa000] ;  /* 0x00a00000d070783b */ /* 0x000ee40000004200 */
[----:B------:R-:W-:Y:S04]  /*eb30*/  LOP3.LUT R147, R156, 0xff, RZ, 0xc0, !PT ;  /* 0x000000ff9c937812 */ /* 0x000fe800078ec0ff */
[-C--:B-1----:R-:W-:Y:S02]  /*eb40*/  HMMA.16816.F32.BF16 R36, R100, R104.reuse, R36 ;  /* 0x000000686424723c */ /* 0x082fe40000041824 */
[----:B------:R-:W-:Y:S02]  /*eb50*/  STG.E.U16 [R202.64+0x70], R186 ;  /* 0x000070baca007986 */ /* 0x000fe4000c101510 */
[----:B--2---:R-:W-:Y:S02]  /*eb60*/  IMAD.MOV.U32 R166, RZ, RZ, R3 ;  /* 0x000000ffffa67224 */ /* 0x004fe400078e0003 */
[----:B------:R-:W-:Y:S01]  /*eb70*/  @!P5 HFMA2.BF16_V2 R225, -RZ.H0_H0, RZ.H0_H0, -R165.H0_H0 ;  /* 0x200000ffffe1d231 */ /* 0x000fe200003409a5 */
[----:B------:R-:W-:Y:S01]  /*eb80*/  STG.E.U16 [R202.64+0x72], R185 ;  /* 0x000072b9ca007986 */ /* 0x000fe2000c101510 */
[C---:B------:R-:W-:Y:S03]  /*eb90*/  HMMA.16816.F32.BF16 R40, R108.reuse, R104, R40 ;  /* 0x000000686c28723c */ /* 0x040fe60000041828 */
[----:B------:R-:W-:Y:S04]  /*eba0*/  STG.E.U16 [R196.64+0x70], R188 ;  /* 0x000070bcc4007986 */ /* 0x000fe8000c101510 */
[----:B------:R-:W-:Y:S01]  /*ebb0*/  STG.E.U16 [R196.64+0x72], R187 ;  /* 0x000072bbc4007986 */ /* 0x000fe2000c101510 */
[----:B----4-:R-:W-:Y:S01]  /*ebc0*/  IMAD.MOV.U32 R167, RZ, RZ, R0 ;  /* 0x000000ffffa77224 */ /* 0x010fe200078e0000 */
[-C--:B------:R-:W-:Y:S08]  /*ebd0*/  HMMA.16816.F32.BF16 R44, R108, R106.reuse, R44 ;  /* 0x0000006a6c2c723c */ /* 0x080ff0000004182c */
[C---:B------:R-:W-:Y:S01]  /*ebe0*/  HMMA.16816.F32.BF16 R48, R100.reuse, R106, R48 ;  /* 0x0000006a6430723c */ /* 0x040fe20000041830 */
[----:B------:R-:W1:Y:S07]  /*ebf0*/  LDSM.16.MT88.4 R104, [R210+0xb000] ;  /* 0x00b00000d268783b */ /* 0x000e6e0000004200 */
[-C--:B---3--:R-:W-:Y:S08]  /*ec00*/  HMMA.16816.F32.BF16 R52, R100, R112.reuse, R52 ;  /* 0x000000706434723c */ /* 0x088ff00000041834 */
        /* <DEDUP_REMOVED lines=9> */
[C---:B------:R-:W-:Y:S04]  /*eca0*/  LOP3.LUT R105, R158.reuse, 0xffff, RZ, 0xc0, !PT ;  /* 0x0000ffff9e697812 */ /* 0x040fe800078ec0ff */
[C---:B------:R-:W-:Y:S01]  /*ecb0*/  HMMA.16816.F32.BF16 R80, R100.reuse, R106, R80 ;  /* 0x0000006a6450723c */ /* 0x040fe20000041850 */
[----:B------:R-:W-:Y:S06]  /*ecc0*/  SHF.R.U32.HI R105, RZ, 0x8, R105 ;  /* 0x00000008ff697819 */ /* 0x000fec0000011669 */
[----:B------:R-:W-:Y:S01]  /*ecd0*/  SHF.R.U32.HI R107, RZ, 0x18, R158 ;  /* 0x00000018ff6b7819 */ /* 0x000fe2000001169e */
[-C--:B--2---:R-:W-:Y:S01]  /*ece0*/  HMMA.16816.F32.BF16 R84, R100, R112.reuse, R84 ;  /* 0x000000706454723c */ /* 0x084fe20000041854 */
[----:B------:R-:W-:Y:S03]  /*ecf0*/  LOP3.LUT R106, R158, 0xff, RZ, 0xc0, !PT ;  /* 0x000000ff9e6a7812 */ /* 0x000fe600078ec0ff */
[----:B------:R-:W-:Y:S02]  /*ed00*/  PRMT R107, R116, 0x5410, R107 ;  /* 0x00005410746b7816 */ /* 0x000fe4000000006b */
[----:B------:R-:W1:Y:S01]  /*ed10*/  LDSM.16.MT88.4 R116, [R210+0x9400] ;  /* 0x00940000d274783b */ /* 0x000e620000004200 */
[----:B------:R-:W-:Y:S01]  /*ed20*/  PRMT R106, R106, 0x5410, R105 ;  /* 0x000054106a6a7816 */ /* 0x000fe20000000069 */
[C---:B------:R-:W-:Y:S01]  /*ed30*/  HMMA.16816.F32.BF16 R88, R108.reuse, R112, R88 ;  /* 0x000000706c58723c */ /* 0x040fe20000041858 */
[--C-:B------:R-:W-:Y:S03]  /*ed40*/  HSET2.LE.AND R107, R107, R206.reuse, PT ;  /* 0x000000ce6b6b7233 */ /* 0x100fe60003803000 */
[--C-:B------:R-:W-:Y:S01]  /*ed50*/  HSET2.LE.AND R106, R106, R206.reuse, PT ;  /* 0x000000ce6a6a7233 */ /* 0x100fe20003803000 */
[----:B------:R-:W-:Y:S02]  /*ed60*/  SHF.R.U32.HI R105, RZ, 0x10, R174 ;  /* 0x00000010ff697819 */ /* 0x000fe400000116ae */
[----:B------:R-:W-:Y:S01]  /*ed70*/  LOP3.LUT R107, R107, R128, RZ, 0xc0, !PT ;  /* 0x000000806b6b7212 */ /* 0x000fe200078ec0ff */
[-C--:B------:R-:W-:Y:S01]  /*ed80*/  HMMA.16816.F32.BF16 R92, R108, R114.reuse, R92 ;  /* 0x000000726c5c723c */ /* 0x080fe2000004185c */
[C---:B------:R-:W-:Y:S01]  /*ed90*/  LOP3.LUT R113, R174.reuse, 0xffff, RZ, 0xc0, !PT ;  /* 0x0000ffffae717812 */ /* 0x040fe200078ec0ff */
[----:B------:R-:W2:Y:S02]  /*eda0*/  LDSM.16.MT88.4 R108, [R208+0x9400] ;  /* 0x00940000d06c783b */ /* 0x000ea40000004200 */
[----:B------:R-:W-:Y:S02]  /*edb0*/  SHF.R.U32.HI R112, RZ, 0x8, R104 ;  /* 0x00000008ff707819 */ /* 0x000fe40000011668 */
[----:B------:R-:W-:Y:S02]  /*edc0*/  SHF.R.U32.HI R113, RZ, 0x8, R113 ;  /* 0x00000008ff717819 */ /* 0x000fe40000011671 */
[----:B------:R-:W-:Y:S01]  /*edd0*/  HMMA.16816.F32.BF16 R96, R100, R114, R96 ;  /* 0x000000726460723c */ /* 0x000fe20000041860 */
[----:B------:R-:W-:Y:S03]  /*ede0*/  LOP3.LUT R104, R174, 0xff, RZ, 0xc0, !PT ;  /* 0x000000ffae687812 */ /* 0x000fe600078ec0ff */
[----:B------:R-:W-:Y:S02]  /*edf0*/  SHF.R.U32.HI R174, RZ, 0x18, R174 ;  /* 0x00000018ffae7819 */ /* 0x000fe400000116ae */
[----:B------:R-:W-:Y:S02]  /*ee00*/  LOP3.LUT R105, R105, 0xff, RZ, 0xc0, !PT ;  /* 0x000000ff69697812 */ /* 0x000fe400078ec0ff */
[----:B------:R-:W-:Y:S04]  /*ee10*/  PRMT R131, R131, 0x5410, R112 ;  /* 0x0000541083837816 */ /* 0x000fe80000000070 */
[----:B------:R-:W-:Y:S01]  /*ee20*/  PRMT R104, R104, 0x5410, R113 ;  /* 0x0000541068687816 */ /* 0x000fe20000000071 */
[--C-:B------:R-:W-:Y:S01]  /*ee30*/  HSET2.LE.AND R102, R131, R206.reuse, PT ;  /* 0x000000ce83667233 */ /* 0x100fe20003803000 */
[----:B------:R-:W-:Y:S02]  /*ee40*/  LOP3.LUT R112, R156, 0xffff, RZ, 0xc0, !PT ;  /* 0x0000ffff9c707812 */ /* 0x000fe400078ec0ff */
[----:B------:R-:W-:Y:S01]  /*ee50*/  PRMT R105, R105, 0x5410, R174 ;  /* 0x0000541069697816 */ /* 0x000fe200000000ae */
[--C-:B------:R-:W-:Y:S01]  /*ee60*/  HSET2.LE.AND R104, R104, R206.reuse, PT ;  /* 0x000000ce68687233 */ /* 0x100fe20003803000 */
[----:B------:R-:W-:Y:S02]  /*ee70*/  SHF.R.U32.HI R113, RZ, 0x18, R156 ;  /* 0x00000018ff717819 */ /* 0x000fe4000001169c */
[----:B------:R-:W-:Y:S01]  /*ee80*/  SHF.R.U32.HI R112, RZ, 0x8, R112 ;  /* 0x00000008ff707819 */ /* 0x000fe20000011670 */
[--C-:B------:R-:W-:Y:S01]  /*ee90*/  HSET2.LE.AND R105, R105, R206.reuse, PT ;  /* 0x000000ce69697233 */ /* 0x100fe20003803000 */
[----:B------:R-:W-:Y:S02]  /*eea0*/  LOP3.LUT R103, R130, 0xff, RZ, 0xc0, !PT ;  /* 0x000000ff82677812 */ /* 0x000fe400078ec0ff */
[----:B------:R-:W-:Y:S02]  /*eeb0*/  PRMT R147, R147, 0x5410, R112 ;  /* 0x0000541093937816 */ /* 0x000fe40000000070 */
[----:B------:R-:W-:Y:S02]  /*eec0*/  PRMT R146, R146, 0x5410, R113 ;  /* 0x0000541092927816 */ /* 0x000fe40000000071 */
[----:B------:R-:W-:Y:S01]  /*eed0*/  PRMT R103, R103, 0x5410, R162 ;  /* 0x0000541067677816 */ /* 0x000fe200000000a2 */
[--C-:B------:R-:W-:Y:S01]  /*eee0*/  HSET2.LE.AND R100, R147, R206.reuse, PT ;  /* 0x000000ce93647233 */ /* 0x100fe20003803000 */
[----:B------:R-:W-:Y:S01]  /*eef0*/  LOP3.LUT R104, R104, R121, RZ, 0xc0, !PT ;  /* 0x0000007968687212 */ /* 0x000fe200078ec0ff */
[--C-:B------:R-:W-:Y:S01]  /*ef00*/  HSET2.LE.AND R101, R146, R206.reuse, PT ;  /* 0x000000ce92657233 */ /* 0x100fe20003803000 */
[----:B------:R-:W-:Y:S01]  /*ef10*/  LOP3.LUT R105, R105, R120, RZ, 0xc0, !PT ;  /* 0x0000007869697212 */ /* 0x000fe200078ec0ff */
[--C-:B------:R-:W-:Y:S01]  /*ef20*/  HSET2.LE.AND R103, R103, R206.reuse, PT ;  /* 0x000000ce67677233 */ /* 0x100fe20003803000 */
[----:B------:R-:W-:Y:S01]  /*ef30*/  LOP3.LUT R106, R106, R129, RZ, 0xc0, !PT ;  /* 0x000000816a6a7212 */ /* 0x000fe200078ec0ff */
[----:B------:R-:W3:Y:S01]  /*ef40*/  LDSM.16.MT88.4 R120, [R210+0xa400] ;  /* 0x00a40000d278783b */ /* 0x000ee20000004200 */
[----:B------:R-:W-:Y:S02]  /*ef50*/  LOP3.LUT R100, R100, R127, RZ, 0xc0, !PT ;  /* 0x0000007f64647212 */ /* 0x000fe400078ec0ff */
[----:B------:R-:W-:Y:S02]  /*ef60*/  LOP3.LUT R101, R101, R126, RZ, 0xc0, !PT ;  /* 0x0000007e65657212 */ /* 0x000fe400078ec0ff */
[----:B------:R-:W-:Y:S01]  /*ef70*/  LOP3.LUT R102, R102, R125, RZ, 0xc0, !PT ;  /* 0x0000007d66667212 */ /* 0x000fe200078ec0ff */
[-C--:B-1----:R-:W-:Y:S01]  /*ef80*/  HMMA.16816.F32.BF16 R4, R104, R116.reuse, R4 ;  /* 0x000000746804723c */ /* 0x082fe20000041804 */
[----:B------:R-:W-:Y:S01]  /*ef90*/  LOP3.LUT R103, R103, R124, RZ, 0xc0, !PT ;  /* 0x0000007c67677212 */ /* 0x000fe200078ec0ff */
[----:B------:R-:W1:Y:S06]  /*efa0*/  LDSM.16.MT88.4 R112, [R208+0xa400] ;  /* 0x00a40000d070783b */ /* 0x000e6c0000004200 */
[C---:B------:R-:W-:Y:S02]  /*efb0*/  HMMA.16816.F32.BF16 R8, R100.reuse, R116, R8 ;  /* 0x000000746408723c */ /* 0x040fe40000041808 */
[----:B------:R-:W-:Y:S06]  /*efc0*/  LDSM.16.MT88.4 R128, [R210+0xb800] ;  /* 0x00b80000d280783b */ /* 0x000fec0000004200 */
[-C--:B------:R-:W-:Y:S08]  /*efd0*/  HMMA.16816.F32.BF16 R12, R100, R118.reuse, R12 ;  /* 0x00000076640c723c */ /* 0x080ff0000004180c */
[C---:B------:R-:W-:Y:S01]  /*efe0*/  HMMA.16816.F32.BF16 R16, R104.reuse, R118, R16 ;  /* 0x000000766810723c */ /* 0x040fe20000041810 */
[----:B------:R-:W4:Y:S07]  /*eff0*/  LDSM.16.MT88.4 R116, [R210+0xb400] ;  /* 0x00b40000d274783b */ /* 0x000f2e0000004200 */
[-C--:B--2---:R-:W-:Y:S08]  /*f000*/  HMMA.16816.F32.BF16 R20, R104, R108.reuse, R20 ;  /* 0x0000006c6814723c */ /* 0x084ff00000041814 */
[C---:B------:R-:W-:Y:S08]  /*f010*/  HMMA.16816.F32.BF16 R24, R100.reuse, R108, R24 ;  /* 0x0000006c6418723c */ /* 0x040ff00000041818 */
[-C--:B------:R-:W-:Y:S08]  /*f020*/  HMMA.16816.F32.BF16 R28, R100, R110.reuse, R28 ;  /* 0x0000006e641c723c */ /* 0x080ff0000004181c */
[C---:B------:R-:W-:Y:S01]  /*f030*/  HMMA.16816.F32.BF16 R32, R104.reuse, R110, R32 ;  /* 0x0000006e6820723c */ /* 0x040fe20000041820 */
[----:B------:R-:W2:Y:S07]  /*f040*/  LDSM.16.MT88.4 R108, [R208+0xb400] ;  /* 0x00b40000d06c783b */ /* 0x000eae0000004200 */
[-C--:B---3--:R-:W-:Y:S08]  /*f050*/  HMMA.16816.F32.BF16 R36, R104, R120.reuse, R36 ;  /* 0x000000786824723c */ /* 0x088ff00000041824 */
[C---:B------:R-:W-:Y:S07]  /*f060*/  HMMA.16816.F32.BF16 R40, R100.reuse, R120, R40 ;  /* 0x000000786428723c */ /* 0x040fee0000041828 */
[----:B------:R-:W-:Y:S01]  /*f070*/  LOP3.LUT R120, R155, UR26, R180, 0x96, !PT ;  /* 0x0000001a9b787c12 */ /* 0x000fe2000f8e96b4 */
[-C--:B------:R-:W-:Y:S08]  /*f080*/  HMMA.16816.F32.BF16 R44, R100, R122.reuse, R44 ;  /* 0x0000007a642c723c */ /* 0x080ff0000004182c */
[C---:B------:R-:W-:Y:S07]  /*f090*/  HMMA.16816.F32.BF16 R48, R104.reuse, R122, R48 ;  /* 0x0000007a6830723c */ /* 0x040fee0000041830 */
[----:B------:R-:W-:Y:S01]  /*f0a0*/  IMAD.WIDE.U32 R122, R120, -0x2daee0ad, RZ ;  /* 0xd2511f53787a7825 */ /* 0x000fe200078e00ff */
[-C--:B-1----:R-:W-:Y:S04]  /*f0b0*/  HMMA.16816.F32.BF16 R52, R104, R112.reuse, R52 ;  /* 0x000000706834723c */ /* 0x082fe80000041834 */
[----:B------:R-:W-:Y:S02]  /*f0c0*/  LOP3.LUT R120, R123, UR25, R182, 0x96, !PT ;  /* 0x000000197b787c12 */ /* 0x000fe4000f8e96b6 */
[----:B------:R-:W-:Y:S02]  /*f0d0*/  LDSM.16.MT88.4 R180, [R208+0xbc00] ;  /* 0x00bc0000d0b4783b */ /* 0x000fe40000004200 */
[C---:B------:R-:W-:Y:S01]  /*f0e0*/  HMMA.16816.F32.BF16 R56, R100.reuse, R112, R56 ;  /* 0x000000706438723c */ /* 0x040fe20000041838 */
[----:B------:R-:W-:Y:S05]  /*f0f0*/  IMAD.WIDE.U32 R120, R120, -0x326172a9, RZ ;  /* 0xcd9e8d5778787825 */ /* 0x000fea00078e00ff */
[----:B------:R-:W-:Y:S01]  /*f100*/  LOP3.LUT R160, R121, UR22, R160, 0x96, !PT ;  /* 0x0000001679a07c12 */ /* 0x000fe2000f8e96a0 */
[----:B------:R-:W-:Y:S01]  /*f110*/  IMAD.WIDE.U32 R112, R154, -0x2daee0ad, RZ ;  /* 0xd2511f539a707825 */ /* 0x000fe200078e00ff */
[-C--:B------:R-:W-:Y:S04]  /*f120*/  HMMA.16816.F32.BF16 R60, R100, R114.reuse, R60 ;  /* 0x00000072643c723c */ /* 0x080fe8000004183c */
[----:B------:R-:W-:Y:S01]  /*f130*/  LOP3.LUT R154, R113, UR19, R122, 0x96, !PT ;  /* 0x00000013719a7c12 */ /* 0x000fe2000f8e967a */
[----:B------:R-:W-:Y:S03]  /*f140*/  IMAD.WIDE.U32 R160, R160, -0x2daee0ad, RZ ;  /* 0xd2511f53a0a07825 */ /* 0x000fe600078e00ff */
[C---:B------:R-:W-:Y:S01]  /*f150*/  HMMA.16816.F32.BF16 R64, R104.reuse, R114, R64 ;  /* 0x000000726840723c */ /* 0x040fe20000041840 */
[----:B------:R-:W-:Y:S03]  /*f160*/  IMAD.WIDE.U32 R154, R154, -0x326172a9, RZ ;  /* 0xcd9e8d579a9a7825 */ /* 0x000fe600078e00ff */
[----:B------:R-:W-:Y:S02]  /*f170*/  LOP3.LUT R153, R161, UR14, R112, 0x96, !PT ;  /* 0x0000000ea1997c12 */ /* 0x000fe4000f8e9670 */
[----:B------:R-:W-:Y:S02]  /*f180*/  LOP3.LUT R146, R155, UR18, R120, 0x96, !PT ;  /* 0x000000129b927c12 */ /* 0x000fe4000f8e9678 */
[-C--:B----4-:R-:W-:Y:S01]  /*f190*/  HMMA.16816.F32.BF16 R68, R104, R116.reuse, R68 ;  /* 0x000000746844723c */ /* 0x090fe20000041844 */
[----:B------:R-:W-:Y:S03]  /*f1a0*/  LOP3.LUT R120, R151, UR6, R152, 0x96, !PT ;  /* 0x0000000697787c12 */ /* 0x000fe6000f8e9698 */
[----:B------:R-:W-:Y:S01]  /*f1b0*/  IMAD.WIDE.U32 R146, R146, -0x2daee0ad, RZ ;  /* 0xd2511f5392927825 */ /* 0x000fe200078e00ff */
[C---:B------:R-:W-:Y:S02]  /*f1c0*/  LOP3.LUT R125, R120.reuse, 0xffff, RZ, 0xc0, !PT ;  /* 0x0000ffff787d7812 */ /* 0x040fe400078ec0ff */
[----:B------:R-:W-:Y:S01]  /*f1d0*/  LOP3.LUT R156, R120, 0xff, RZ, 0xc0, !PT ;  /* 0x000000ff789c7812 */ /* 0x000fe200078ec0ff */
[C---:B------:R-:W-:Y:S01]  /*f1e0*/  HMMA.16816.F32.BF16 R72, R100.reuse, R116, R72 ;  /* 0x000000746448723c */ /* 0x040fe20000041848 */
[----:B------:R-:W-:Y:S02]  /*f1f0*/  LOP3.LUT R113, R147, UR10, R160, 0x96, !PT ;  /* 0x0000000a93717c12 */ /* 0x000fe4000f8e96a0 */
[----:B------:R-:W-:Y:S01]  /*f200*/  LDSM.16.MT88.4 R160, [R208+0xac00] ;  /* 0x00ac0000d0a0783b */ /* 0x000fe20000004200 */
[----:B------:R-:W-:Y:S01]  /*f210*/  SHF.R.U32.HI R123, RZ, 0x18, R120 ;  /* 0x00000018ff7b7819 */ /* 0x000fe20000011678 */
[----:B------:R-:W-:Y:S01]  /*f220*/  IMAD.WIDE.U32 R152, R153, -0x326172a9, RZ ;  /* 0xcd9e8d5799987825 */ /* 0x000fe200078e00ff */
[----:B------:R-:W-:Y:S02]  /*f230*/  SHF.R.U32.HI R125, RZ, 0x8, R125 ;  /* 0x00000008ff7d7819 */ /* 0x000fe4000001167d */
[-C--:B------:R-:W-:Y:S01]  /*f240*/  HMMA.16816.F32.BF16 R76, R100, R118.reuse, R76 ;  /* 0x00000076644c723c */ /* 0x080fe2000004184c */
[----:B------:R-:W-:Y:S03]  /*f250*/  IMAD.WIDE.U32 R116, R113, -0x326172a9, RZ ;  /* 0xcd9e8d5771747825 */ /* 0x000fe600078e00ff */
[----:B------:R-:W-:Y:S02]  /*f260*/  PRMT R156, R156, 0x5410, R125 ;  /* 0x000054109c9c7816 */ /* 0x000fe4000000007d */
[----:B------:R-:W-:Y:S02]  /*f270*/  LOP3.LUT R113, R116, 0xffff, RZ, 0xc0, !PT ;  /* 0x0000ffff74717812 */ /* 0x000fe400078ec0ff */
[C---:B------:R-:W-:Y:S01]  /*f280*/  HMMA.16816.F32.BF16 R80, R104.reuse, R118, R80 ;  /* 0x000000766850723c */ /* 0x040fe20000041850 */
[----:B------:R-:W-:Y:S03]  /*f290*/  LOP3.LUT R114, R150, 0xffff, RZ, 0xc0, !PT ;  /* 0x0000ffff96727812 */ /* 0x000fe600078ec0ff */
[----:B------:R-:W-:Y:S02]  /*f2a0*/  SHF.R.U32.HI R112, RZ, 0x10, R150 ;  /* 0x00000010ff707819 */ /* 0x000fe40000011696 */
[----:B------:R-:W-:Y:S02]  /*f2b0*/  LOP3.LUT R149, R116, 0xff, RZ, 0xc0, !PT ;  /* 0x000000ff74957812 */ /* 0x000fe400078ec0ff */
[-C--:B--2---:R-:W-:Y:S01]  /*f2c0*/  HMMA.16816.F32.BF16 R84, R104, R108.reuse, R84 ;  /* 0x0000006c6854723c */ /* 0x084fe20000041854 */
[----:B------:R-:W-:Y:S03]  /*f2d0*/  LOP3.LUT R121, R117, UR6, R152, 0x96, !PT ;  /* 0x0000000675797c12 */ /* 0x000fe6000f8e9698 */
[----:B------:R-:W-:Y:S02]  /*f2e0*/  SHF.R.U32.HI R114, RZ, 0x8, R114 ;  /* 0x00000008ff727819 */ /* 0x000fe40000011672 */
[----:B------:R-:W-:Y:S02]  /*f2f0*/  LOP3.LUT R155, R150, 0xff, RZ, 0xc0, !PT ;  /* 0x000000ff969b7812 */ /* 0x000fe400078ec0ff */
[C---:B------:R-:W-:Y:S01]  /*f300*/  HMMA.16816.F32.BF16 R88, R100.reuse, R108, R88 ;  /* 0x0000006c6458723c */ /* 0x040fe20000041858 */
[----:B------:R-:W-:Y:S03]  /*f310*/  LOP3.LUT R152, R112, 0xff, RZ, 0xc0, !PT ;  /* 0x000000ff70987812 */ /* 0x000fe600078ec0ff */
[----:B------:R-:W-:Y:S02]  /*f320*/  SHF.R.U32.HI R112, RZ, 0x8, R113 ;  /* 0x00000008ff707819 */ /* 0x000fe40000011671 */
[----:B------:R-:W-:Y:S02]  /*f330*/  PRMT R155, R155, 0x5410, R114 ;  /* 0x000054109b9b7816 */ /* 0x000fe40000000072 */
[-C--:B------:R-:W-:Y:S01]  /*f340*/  HMMA.16816.F32.BF16 R92, R100, R110.reuse, R92 ;  /* 0x0000006e645c723c */ /* 0x080fe2000004185c */
[----:B------:R-:W-:Y:S02]  /*f350*/  PRMT R149, R149, 0x5410, R112 ;  /* 0x0000541095957816 */ /* 0x000fe40000000070 */
[----:B------:R-:W1:Y:S01]  /*f360*/  LDSM.16.MT88.4 R112, [R210+0x9800] ;  /* 0x00980000d270783b */ /* 0x000e620000004200 */
[----:B------:R-:W-:Y:S02]  /*f370*/  SHF.R.U32.HI R108, RZ, 0x10, R120 ;  /* 0x00000010ff6c7819 */ /* 0x000fe40000011678 */
[----:B------:R-:W-:Y:S01]  /*f380*/  SHF.R.U32.HI R151, RZ, 0x18, R150 ;  /* 0x00000018ff977819 */ /* 0x000fe20000011696 */
[--C-:B------:R-:W-:Y:S01]  /*f390*/  HSET2.LE.AND R101, R156, R206.reuse, PT ;  /* 0x000000ce9c657233 */ /* 0x100fe20003803000 */
[----:B------:R-:W-:Y:S01]  /*f3a0*/  HMMA.16816.F32.BF16 R96, R104, R110, R96 ;  /* 0x0000006e6860723c */ /* 0x000fe20000041860 */
[----:B------:R-:W-:Y:S03]  /*f3b0*/  LOP3.LUT R108, R108, 0xff, RZ, 0xc0, !PT ;  /* 0x000000ff6c6c7812 */ /* 0x000fe600078ec0ff */
[----:B------:R-:W-:Y:S01]  /*f3c0*/  PRMT R152, R152, 0x5410, R151 ;  /* 0x0000541098987816 */ /* 0x000fe20000000097 */
[--C-:B------:R-:W-:Y:S01]  /*f3d0*/  HSET2.LE.AND R103, R155, R206.reuse, PT ;  /* 0x000000ce9b677233 */ /* 0x100fe20003803000 */
[----:B------:R-:W-:Y:S01]  /*f3e0*/  PRMT R108, R108, 0x5410, R123 ;  /* 0x000054106c6c7816 */ /* 0x000fe2000000007b */
[--C-:B------:R-:W-:Y:S01]  /*f3f0*/  HSET2.LE.AND R107, R149, R206.reuse, PT ;  /* 0x000000ce956b7233 */ /* 0x100fe20003803000 */
[--C-:B------:R-:W-:Y:S04]  /*f400*/  SHF.R.U32.HI R150, RZ, 0x10, R116.reuse ;  /* 0x00000010ff967819 */ /* 0x100fe80000011674 */
[C---:B------:R-:W-:Y:S01]  /*f410*/  LOP3.LUT R126, R121.reuse, 0xffff, RZ, 0xc0, !PT ;  /* 0x0000ffff797e7812 */ /* 0x040fe200078ec0ff */
[--C-:B------:R-:W-:Y:S01]  /*f420*/  HSET2.LE.AND R102, R108, R206.reuse, PT ;  /* 0x000000ce6c667233 */ /* 0x100fe20003803000 */
[--C-:B------:R-:W-:Y:S01]  /*f430*/  SHF.R.U32.HI R109, RZ, 0x10, R121.reuse ;  /* 0x00000010ff6d7819 */ /* 0x100fe20000011679 */
[--C-:B------:R-:W-:Y:S01]  /*f440*/  HSET2.LE.AND R108, R152, R206.reuse, PT ;  /* 0x000000ce986c7233 */ /* 0x100fe20003803000 */
[----:B------:R-:W-:Y:S02]  /*f450*/  SHF.R.U32.HI R147, RZ, 0x18, R116 ;  /* 0x00000018ff937819 */ /* 0x000fe40000011674 */
[----:B------:R-:W-:Y:S01]  /*f460*/  LOP3.LUT R151, R121, 0xff, RZ, 0xc0, !PT ;  /* 0x000000ff79977812 */ /* 0x000fe200078ec0ff */
[----:B------:R-:W2:Y:S01]  /*f470*/  LDSM.16.MT88.4 R116, [R208+0x9800] ;  /* 0x00980000d074783b */ /* 0x000ea20000004200 */
[----:B------:R-:W-:Y:S02]  /*f480*/  SHF.R.U32.HI R124, RZ, 0x18, R121 ;  /* 0x00000018ff7c7819 */ /* 0x000fe40000011679 */
[----:B------:R-:W-:Y:S02]  /*f490*/  SHF.R.U32.HI R126, RZ, 0x8, R126 ;  /* 0x00000008ff7e7819 */ /* 0x000fe4000001167e */
[----:B------:R-:W-:Y:S02]  /*f4a0*/  LOP3.LUT R109, R109, 0xff, RZ, 0xc0, !PT ;  /* 0x000000ff6d6d7812 */ /* 0x000fe400078ec0ff */
[----:B------:R-:W-:Y:S01]  /*f4b0*/  LOP3.LUT R150, R150, 0xff, RZ, 0xc0, !PT ;  /* 0x000000ff96967812 */ /* 0x000fe200078ec0ff */
[----:B------:R-:W3:Y:S01]  /*f4c0*/  LDSM.16.MT88.4 R120, [R210+0xa800] ;  /* 0x00a80000d278783b */ /* 0x000ee20000004200 */
[----:B------:R-:W-:Y:S02]  /*f4d0*/  PRMT R151, R151, 0x5410, R126 ;  /* 0x0000541097977816 */ /* 0x000fe4000000007e */
[----:B------:R-:W-:Y:S02]  /*f4e0*/  PRMT R109, R109, 0x5410, R124 ;  /* 0x000054106d6d7816 */ /* 0x000fe4000000007c */
[----:B------:R-:W-:Y:S01]  /*f4f0*/  LOP3.LUT R100, R101, R142, RZ, 0xc0, !PT ;  /* 0x0000008e65647212 */ /* 0x000fe200078ec0ff */
[--C-:B------:R-:W-:Y:S01]  /*f500*/  HSET2.LE.AND R105, R151, R206.reuse, PT ;  /* 0x000000ce97697233 */ /* 0x100fe20003803000 */
[----:B------:R-:W-:Y:S01]  /*f510*/  LOP3.LUT R101, R102, R141, RZ, 0xc0, !PT ;  /* 0x0000008d66657212 */ /* 0x000fe200078ec0ff */
[--C-:B------:R-:W-:Y:S01]  /*f520*/  HSET2.LE.AND R106, R109, R206.reuse, PT ;  /* 0x000000ce6d6a7233 */ /* 0x100fe20003803000 */
[----:B------:R-:W-:Y:S01]  /*f530*/  LOP3.LUT R102, R103, R140, RZ, 0xc0, !PT ;  /* 0x0000008c67667212 */ /* 0x000fe200078ec0ff */
[----:B------:R-:W4:Y:S01]  /*f540*/  LDSM.16.MT88.4 R124, [R208+0xa800] ;  /* 0x00a80000d07c783b */ /* 0x000f220000004200 */
[----:B------:R-:W-:Y:S02]  /*f550*/  LOP3.LUT R103, R108, R139, RZ, 0xc0, !PT ;  /* 0x0000008b6c677212 */ /* 0x000fe400078ec0ff */
[----:B------:R-:W-:Y:S02]  /*f560*/  PRMT R108, R150, 0x5410, R147 ;  /* 0x00005410966c7816 */ /* 0x000fe40000000093 */
[----:B------:R-:W-:Y:S02]  /*f570*/  LOP3.LUT R104, R105, R138, RZ, 0xc0, !PT ;  /* 0x0000008a69687212 */ /* 0x000fe400078ec0ff */
[----:B------:R-:W-:Y:S01]  /*f580*/  LOP3.LUT R105, R106, R137, RZ, 0xc0, !PT ;  /* 0x000000896a697212 */ /* 0x000fe200078ec0ff */
[-C--:B-1----:R-:W-:Y:S01]  /*f590*/  HMMA.16816.F32.BF16 R4, R100, R112.reuse, R4 ;  /* 0x000000706404723c */ /* 0x082fe20000041804 */
[--C-:B------:R-:W-:Y:S01]  /*f5a0*/  HSET2.LE.AND R108, R108, R206.reuse, PT ;  /* 0x000000ce6c6c7233 */ /* 0x100fe20003803000 */
[----:B------:R-:W-:Y:S02]  /*f5b0*/  LOP3.LUT R106, R107, R136, RZ, 0xc0, !PT ;  /* 0x000000886b6a7212 */ /* 0x000fe400078ec0ff */
[----:B------:R-:W-:Y:S02]  /*f5c0*/  LOP3.LUT R152, R153, UR13, R154, 0x96, !PT ;  /* 0x0000000d99987c12 */ /* 0x000fe4000f8e969a */
[----:B------:R-:W-:Y:S02]  /*f5d0*/  LOP3.LUT R107, R108, R135, RZ, 0xc0, !PT ;  /* 0x000000876c6b7212 */ /* 0x000fe400078ec0ff */
[----:B------:R-:W1:Y:S01]  /*f5e0*/  LDSM.16.MT88.4 R108, [R208+0xb800] ;  /* 0x00b80000d06c783b */ /* 0x000e620000004200 */
[----:B------:R-:W-:Y:S04]  /*f5f0*/  IMAD.WIDE.U32 R152, R152, -0x2daee0ad, RZ ;  /* 0xd2511f5398987825 */ /* 0x000fe800078e00ff */
[C---:B------:R-:W-:Y:S01]  /*f600*/  HMMA.16816.F32.BF16 R8, R104.reuse, R112, R8 ;  /* 0x000000706808723c */ /* 0x040fe20000041808 */
[----:B------:R-:W-:Y:S02]  /*f610*/  LOP3.LUT R146, R153, UR7, R146, 0x96, !PT ;  /* 0x0000000799927c12 */ /* 0x000fe4000f8e9692 */
[----:B------:R-:W-:Y:S04]  /*f620*/  LOP3.LUT R174, R152, 0xff, RZ, 0xc0, !PT ;  /* 0x000000ff98ae7812 */ /* 0x000fe800078ec0ff */
[----:B------:R-:W-:Y:S01]  /*f630*/  LOP3.LUT R113, R144, 0xffff, RZ, 0xc0, !PT ;  /* 0x0000ffff90717812 */ /* 0x000fe200078ec0ff */
[-C--:B------:R-:W-:Y:S01]  /*f640*/  HMMA.16816.F32.BF16 R12, R104, R114.reuse, R12 ;  /* 0x00000072680c723c */ /* 0x080fe2000004180c */
[----:B------:R-:W-:Y:S03]  /*f650*/  LOP3.LUT R112, R152, 0xffff, RZ, 0xc0, !PT ;  /* 0x0000ffff98707812 */ /* 0x000fe600078ec0ff */
[----:B------:R-:W-:Y:S04]  /*f660*/  SHF.R.U32.HI R113, RZ, 0x8, R113 ;  /* 0x00000008ff717819 */ /* 0x000fe80000011671 */
[C---:B------:R-:W-:Y:S07]  /*f670*/  HMMA.16816.F32.BF16 R16, R100.reuse, R114, R16 ;  /* 0x000000726410723c */ /* 0x040fee0000041810 */
[----:B------:R-:W-:Y:S01]  /*f680*/  SHF.R.U32.HI R114, RZ, 0x10, R152 ;  /* 0x00000010ff727819 */ /* 0x000fe20000011698 */
[-C--:B--2---:R-:W-:Y:S04]  /*f690*/  HMMA.16816.F32.BF16 R20, R100, R116.reuse, R20 ;  /* 0x000000746414723c */ /* 0x084fe80000041814 */
[----:B------:R-:W-:Y:S04]  /*f6a0*/  LOP3.LUT R115, R114, 0xff, RZ, 0xc0, !PT ;  /* 0x000000ff72737812 */ /* 0x000fe800078ec0ff */
[C---:B------:R-:W-:Y:S07]  /*f6b0*/  HMMA.16816.F32.BF16 R24, R104.reuse, R116, R24 ;  /* 0x000000746818723c */ /* 0x040fee0000041818 */
[----:B------:R-:W-:Y:S01]  /*f6c0*/  SHF.R.U32.HI R117, RZ, 0x8, R112 ;  /* 0x00000008ff757819 */ /* 0x000fe20000011670 */
[-C--:B------:R-:W-:Y:S01]  /*f6d0*/  HMMA.16816.F32.BF16 R28, R104, R118.reuse, R28 ;  /* 0x00000076681c723c */ /* 0x080fe2000004181c */
[----:B------:R-:W-:Y:S03]  /*f6e0*/  SHF.R.U32.HI R116, RZ, 0x18, R148 ;  /* 0x00000018ff747819 */ /* 0x000fe60000011694 */
[----:B------:R-:W-:Y:S02]  /*f6f0*/  PRMT R174, R174, 0x5410, R117 ;  /* 0x00005410aeae7816 */ /* 0x000fe40000000075 */
[----:B------:R-:W-:Y:S02]  /*f700*/  LOP3.LUT R117, R148, 0xff, RZ, 0xc0, !PT ;  /* 0x000000ff94757812 */ /* 0x000fe400078ec0ff */
[C---:B------:R-:W-:Y:S01]  /*f710*/  HMMA.16816.F32.BF16 R32, R100.reuse, R118, R32 ;  /* 0x000000766420723c */ /* 0x040fe20000041820 */
[--C-:B------:R-:W-:Y:S06]  /*f720*/  HSET2.LE.AND R174, R174, R206.reuse, PT ;  /* 0x000000ceaeae7233 */ /* 0x100fec0003803000 */
[----:B------:R-:W-:Y:S01]  /*f730*/  SHF.R.U32.HI R118, RZ, 0x18, R152 ;  /* 0x00000018ff767819 */ /* 0x000fe20000011698 */
[-C--:B---3--:R-:W-:Y:S01]  /*f740*/  HMMA.16816.F32.BF16 R36, R100, R120.reuse, R36 ;  /* 0x000000786424723c */ /* 0x088fe20000041824 */
[----:B------:R-:W-:Y:S03]  /*f750*/  SHF.R.U32.HI R119, RZ, 0x10, R146 ;  /* 0x00000010ff777819 */ /* 0x000fe60000011692 */
[----:B------:R-:W-:Y:S02]  /*f760*/  PRMT R118, R115, 0x5410, R118 ;  /* 0x0000541073767816 */ /* 0x000fe40000000076 */
[----:B------:R-:W-:Y:S02]  /*f770*/  LOP3.LUT R119, R119, 0xff, RZ, 0xc0, !PT ;  /* 0x000000ff77777812 */ /* 0x000fe400078ec0ff */
[C---:B------:R-:W-:Y:S07]  /*f780*/  HMMA.16816.F32.BF16 R40, R104.reuse, R120, R40 ;  /* 0x000000786828723c */ /* 0x040fee0000041828 */
[--C-:B------:R-:W-:Y:S01]  /*f790*/  SHF.R.U32.HI R121, RZ, 0x10, R144.reuse ;  /* 0x00000010ff797819 */ /* 0x100fe20000011690 */
[-C--:B------:R-:W-:Y:S01]  /*f7a0*/  HMMA.16816.F32.BF16 R44, R104, R122.reuse, R44 ;  /* 0x0000007a682c723c */ /* 0x080fe2000004182c */
[----:B------:R-:W-:Y:S03]  /*f7b0*/  LOP3.LUT R120, R146, 0xff, RZ, 0xc0, !PT ;  /* 0x000000ff92787812 */ /* 0x000fe600078ec0ff */
[----:B------:R-:W-:Y:S04]  /*f7c0*/  LOP3.LUT R121, R121, 0xff, RZ, 0xc0, !PT ;  /* 0x000000ff79797812 */ /* 0x000fe800078ec0ff */
[C---:B------:R-:W-:Y:S07]  /*f7d0*/  HMMA.16816.F32.BF16 R48, R100.reuse, R122, R48 ;  /* 0x0000007a6430723c */ /* 0x040fee0000041830 */
[----:B------:R-:W-:Y:S01]  /*f7e0*/  LOP3.LUT R122, R144, 0xff, RZ, 0xc0, !PT ;  /* 0x000000ff907a7812 */ /* 0x000fe200078ec0ff */
[-C--:B----4-:R-:W-:Y:S01]  /*f7f0*/  HMMA.16816.F32.BF16 R52, R100, R124.reuse, R52 ;  /* 0x0000007c6434723c */ /* 0x090fe20000041834 */
[----:B------:R-:W-:Y:S03]  /*f800*/  SHF.R.U32.HI R144, RZ, 0x18, R144 ;  /* 0x00000018ff907819 */ /* 0x000fe60000011690 */
[----:B------:R-:W-:Y:S02]  /*f810*/  PRMT R122, R122, 0x5410, R113 ;  /* 0x000054107a7a7816 */ /* 0x000fe40000000071 */
[----:B------:R-:W2:Y:S01]  /*f820*/  LDSM.16.MT88.4 R112, [R210+0x9c00] ;  /* 0x009c0000d270783b */ /* 0x000ea20000004200 */
[----:B------:R-:W-:Y:S01]  /*f830*/  PRMT R121, R121, 0x5410, R144 ;  /* 0x0000541079797816 */ /* 0x000fe20000000090 */
[C---:B------:R-:W-:Y:S01]  /*f840*/  HMMA.16816.F32.BF16 R56, R104.reuse, R124, R56 ;  /* 0x0000007c6838723c */ /* 0x040fe20000041838 */
[----:B------:R-:W-:Y:S03]  /*f850*/  LOP3.LUT R123, R146, 0xffff, RZ, 0xc0, !PT ;  /* 0x0000ffff927b7812 */ /* 0x000fe600078ec0ff */
[----:B------:R-:W-:Y:S02]  /*f860*/  SHF.R.U32.HI R146, RZ, 0x18, R146 ;  /* 0x00000018ff927819 */ /* 0x000fe40000011692 */
[----:B------:R-:W-:Y:S02]  /*f870*/  SHF.R.U32.HI R123, RZ, 0x8, R123 ;  /* 0x00000008ff7b7819 */ /* 0x000fe4000001167b */
[-C--:B------:R-:W-:Y:S01]  /*f880*/  HMMA.16816.F32.BF16 R60, R104, R126.reuse, R60 ;  /* 0x0000007e683c723c */ /* 0x080fe2000004183c */
[----:B------:R-:W-:Y:S02]  /*f890*/  PRMT R119, R119, 0x5410, R146 ;  /* 0x0000541077777816 */ /* 0x000fe40000000092 */
[----:B------:R-:W-:Y:S01]  /*f8a0*/  LDSM.16.MT88.4 R144, [R210+0xac00] ;  /* 0x00ac0000d290783b */ /* 0x000fe20000004200 */
[----:B------:R-:W-:Y:S02]  /*f8b0*/  PRMT R120, R120, 0x5410, R123 ;  /* 0x0000541078787816 */ /* 0x000fe4000000007b */
[----:B------:R-:W-:Y:S02]  /*f8c0*/  LOP3.LUT R124, R148, 0xffff, RZ, 0xc0, !PT ;  /* 0x0000ffff947c7812 */ /* 0x000fe400078ec0ff */
[C---:B------:R-:W-:Y:S01]  /*f8d0*/  HMMA.16816.F32.BF16 R64, R100.reuse, R126, R64 ;  /* 0x0000007e6440723c */ /* 0x040fe20000041840 */
[----:B------:R-:W-:Y:S03]  /*f8e0*/  SHF.R.U32.HI R125, RZ, 0x10, R148 ;  /* 0x00000010ff7d7819 */ /* 0x000fe60000011694 */
[----:B------:R-:W-:Y:S02]  /*f8f0*/  SHF.R.U32.HI R124, RZ, 0x8, R124 ;  /* 0x00000008ff7c7819 */ /* 0x000fe4000001167c */
[----:B------:R-:W-:Y:S02]  /*f900*/  LOP3.LUT R125, R125, 0xff, RZ, 0xc0, !PT ;  /* 0x000000ff7d7d7812 */ /* 0x000fe400078ec0ff */
[-C--:B------:R-:W-:Y:S01]  /*f910*/  HMMA.16816.F32.BF16 R68, R100, R128.reuse, R68 ;  /* 0x000000806444723c */ /* 0x080fe20000041844 */
[----:B------:R-:W-:Y:S03]  /*f920*/  PRMT R117, R117, 0x5410, R124 ;  /* 0x0000541075757816 */ /* 0x000fe6000000007c */
[----:B------:R-:W-:Y:S02]  /*f930*/  PRMT R116, R125, 0x5410, R116 ;  /* 0x000054107d747816 */ /* 0x000fe40000000074 */
[--C-:B------:R-:W-:Y:S02]  /*f940*/  HSET2.LE.AND R117, R117, R206.reuse, PT ;  /* 0x000000ce75757233 */ /* 0x100fe40003803000 */
[C---:B------:R-:W-:Y:S01]  /*f950*/  HMMA.16816.F32.BF16 R72, R104.reuse, R128, R72 ;  /* 0x000000806848723c */ /* 0x040fe20000041848 */
[--C-:B------:R-:W-:Y:S03]  /*f960*/  HSET2.LE.AND R116, R116, R206.reuse, PT ;  /* 0x000000ce74747233 */ /* 0x100fe60003803000 */
[----:B------:R-:W-:Y:S02]  /*f970*/  LOP3.LUT R168, R117, R168, RZ, 0xc0, !PT ;  /* 0x000000a875a87212 */ /* 0x000fe400078ec0ff */
[----:B------:R-:W-:Y:S02]  /*f980*/  LOP3.LUT R169, R116, R169, RZ, 0xc0, !PT ;  /* 0x000000a974a97212 */ /* 0x000fe400078ec0ff */
[-C--:B------:R-:W-:Y:S08]  /*f990*/  HMMA.16816.F32.BF16 R76, R104, R130.reuse, R76 ;  /* 0x00000082684c723c */ /* 0x080ff0000004184c */
[C---:B------:R-:W-:Y:S01]  /*f9a0*/  HMMA.16816.F32.BF16 R80, R100.reuse, R130, R80 ;  /* 0x000000826450723c */ /* 0x040fe20000041850 */
[----:B------:R-:W3:Y:S07]  /*f9b0*/  LDSM.16.MT88.4 R128, [R208+0x9c00] ;  /* 0x009c0000d080783b */ /* 0x000eee0000004200 */
[-C--:B-1----:R-:W-:Y:S08]  /*f9c0*/  HMMA.16816.F32.BF16 R84, R100, R108.reuse, R84 ;  /* 0x0000006c6454723c */ /* 0x082ff00000041854 */
[C---:B------:R-:W-:Y:S07]  /*f9d0*/  HMMA.16816.F32.BF16 R88, R104.reuse, R108, R88 ;  /* 0x0000006c6858723c */ /* 0x040fee0000041858 */
[--C-:B------:R-:W-:Y:S01]  /*f9e0*/  HSET2.LE.AND R109, R122, R206.reuse, PT ;  /* 0x000000ce7a6d7233 */ /* 0x100fe20003803000 */
[-C--:B------:R-:W-:Y:S01]  /*f9f0*/  HMMA.16816.F32.BF16 R92, R104, R110.reuse, R92 ;  /* 0x0000006e685c723c */ /* 0x080fe2000004185c */
[--C-:B------:R-:W-:Y:S03]  /*fa00*/  HSET2.LE.AND R108, R121, R206.reuse, PT ;  /* 0x000000ce796c7233 */ /* 0x100fe60003803000 */
[----:B------:R-:W-:Y:S02]  /*fa10*/  LOP3.LUT R170, R109, R170, RZ, 0xc0, !PT ;  /* 0x000000aa6daa7212 */ /* 0x000fe400078ec0ff */
[----:B------:R-:W-:Y:S01]  /*fa20*/  LOP3.LUT R171, R108, R171, RZ, 0xc0, !PT ;  /* 0x000000ab6cab7212 */ /* 0x000fe200078ec0ff */
[--C-:B------:R-:W-:Y:S01]  /*fa30*/  HSET2.LE.AND R105, R120, R206.reuse, PT ;  /* 0x000000ce78697233 */ /* 0x100fe20003803000 */
[----:B------:R-:W-:Y:S01]  /*fa40*/  HMMA.16816.F32.BF16 R96, R100, R110, R96 ;  /* 0x0000006e6460723c */ /* 0x000fe20000041860 */
[--C-:B------:R-:W-:Y:S03]  /*fa50*/  HSET2.LE.AND R104, R118, R206.reuse, PT ;  /* 0x000000ce76687233 */ /* 0x100fe60003803000 */
[----:B------:R-:W-:Y:S02]  /*fa60*/  LOP3.LUT R172, R105, R172, RZ, 0xc0, !PT ;  /* 0x000000ac69ac7212 */ /* 0x000fe400078ec0ff */
[----:B------:R-:W-:Y:S01]  /*fa70*/  PRMT R105, R195, 0x5410, R194 ;  /* 0x00005410c3697816 */ /* 0x000fe200000000c2 */
[----:B------:R-:W-:Y:S01]  /*fa80*/  HSET2.LE.AND R100, R119, R206, PT ;  /* 0x000000ce77647233 */ /* 0x000fe20003803000 */
[----:B------:R-:W-:Y:S04]  /*fa90*/  LOP3.LUT R175, R104, R165, RZ, 0xc0, !PT ;  /* 0x000000a568af7212 */ /* 0x000fe800078ec0ff */
[----:B------:R-:W-:Y:S02]  /*faa0*/  LOP3.LUT R173, R100, R173, RZ, 0xc0, !PT ;  /* 0x000000ad64ad7212 */ /* 0x000fe400078ec0ff */
[-C--:B--2---:R-:W-:Y:S01]  /*fab0*/  HMMA.16816.F32.BF16 R100, R168, R112.reuse, R4 ;  /* 0x00000070a864723c */ /* 0x084fe20000041804 */
[----:B------:R-:W-:Y:S02]  /*fac0*/  LOP3.LUT R174, R174, R105, RZ, 0xc0, !PT ;  /* 0x00000069aeae7212 */ /* 0x000fe400078ec0ff */
[----:B------:R-:W-:Y:S02]  /*fad0*/  @!P4 PRMT R195, R217, 0x5410, RZ ;  /* 0x00005410d9c3c816 */ /* 0x000fe400000000ff */
[----:B------:R-:W-:Y:S02]  /*fae0*/  @!P6 PRMT R194, R215, 0x5410, RZ ;  /* 0x00005410d7c2e816 */ /* 0x000fe400000000ff */
[----:B------:R-:W-:Y:S01]  /*faf0*/  @P0 PRMT R5, R165, 0x7632, R5 ;  /* 0x00007632a5050816 */ /* 0x000fe20000000005 */
[C---:B------:R-:W-:Y:S01]  /*fb00*/  HMMA.16816.F32.BF16 R104, R172.reuse, R112, R8 ;  /* 0x00000070ac68723c */ /* 0x040fe20000041808 */
[----:B------:R-:W-:Y:S01]  /*fb10*/  STG.E.U16 [R198.64+0x6e], R195 ;  /* 0x00006ec3c6007986 */ /* 0x000fe2000c101510 */
[----:B------:R-:W-:Y:S01]  /*fb20*/  ISETP.LT.AND P4, PT, RZ, UR24, PT ;  /* 0x00000018ff007c0c */ /* 0x000fe2000bf81270 */
[----:B------:R-:W-:Y:S01]  /*fb30*/  UIADD3 UR24, UR24, -0x1, URZ ;  /* 0xffffffff18187890 */ /* 0x000fe2000fffe03f */
[----:B------:R-:W-:Y:S01]  /*fb40*/  @!P5 PRMT R165, R225, 0x5410, RZ ;  /* 0x00005410e1a5d816 */ /* 0x000fe200000000ff */
[----:B------:R-:W-:Y:S01]  /*fb50*/  STG.E.U16 [R198.64+0x70], R194 ;  /* 0x000070c2c6007986 */ /* 0x000fe2000c101510 */
[----:B------:R-:W-:Y:S02]  /*fb60*/  @!P0 PRMT R5, R224, 0x5410, RZ ;  /* 0x00005410e0058816 */ /* 0x000fe400000000ff */
[-C--:B------:R-:W-:Y:S01]  /*fb70*/  HMMA.16816.F32.BF16 R108, R172, R114.reuse, R12 ;  /* 0x00000072ac6c723c */ /* 0x080fe2000004180c */
[----:B------:R1:W-:Y:S04]  /*fb80*/  STG.E.U16 [R200.64+0x70], R165 ;  /* 0x000070a5c8007986 */ /* 0x0003e8000c101510 */
[----:B------:R2:W-:Y:S03]  /*fb90*/  STG.E.U16 [R200.64+0x72], R5 ;  /* 0x00007205c8007986 */ /* 0x0005e6000c101510 */
[C---:B------:R-:W-:Y:S08]  /*fba0*/  HMMA.16816.F32.BF16 R112, R168.reuse, R114, R16 ;  /* 0x00000072a870723c */ /* 0x040ff00000041810 */
[-C--:B---3--:R-:W-:Y:S08]  /*fbb0*/  HMMA.16816.F32.BF16 R116, R168, R128.reuse, R20 ;  /* 0x00000080a874723c */ /* 0x088ff00000041814 */
[C---:B------:R-:W-:Y:S01]  /*fbc0*/  HMMA.16816.F32.BF16 R120, R172.reuse, R128, R24 ;  /* 0x00000080ac78723c */ /* 0x040fe20000041818 */
[----:B-1----:R-:W-:Y:S07]  /*fbd0*/  IMAD.MOV.U32 R165, RZ, RZ, R2 ;  /* 0x000000ffffa57224 */ /* 0x002fee00078e0002 */
        /* <DEDUP_REMOVED lines=17> */
[----:B------:R-:W-:Y:S07]  /*fcf0*/  HMMA.16816.F32.BF16 R96, R168, R182, R96 ;  /* 0x000000b6a860723c */ /* 0x000fee0000041860 */
[----:B------:R-:W-:Y:S01]  /*fd00*/  IADD3 R168, P0, R202, -0x80, RZ ;  /* 0xffffff80caa87810 */ /* 0x000fe20007f1e0ff */
[----:B------:R-:W-:Y:S04]  /*fd10*/  IMAD.MOV.U32 R169, RZ, RZ, R164 ;  /* 0x000000ffffa97224 */ /* 0x000fe800078e00a4 */
[----:B------:R-:W-:Y:S01]  /*fd20*/  IADD3.X R171, R203, -0x1, RZ, P0, !PT ;  /* 0xffffffffcbab7810 */ /* 0x000fe200007fe4ff */
[----:B--2--5:R-:W-:-:S05]  /*fd30*/  @P4 BRA `(.L_x_496) ;  /* 0xffff937000004947 */ /* 0x024fca000383ffff */
.L_x_495:
[----:B--2---:R-:W2:Y:S01]  /*fd40*/  LDL.LU R5, [R1+0xc4] ;  /* 0x0000c40001057983 */ /* 0x004ea20000300800 */
[----:B------:R-:W1:Y:S01]  /*fd50*/  S2UR UR6, SR_CTAID.Y ;  /* 0x00000000000679c3 */ /* 0x000e620000002600 */
[----:B------:R-:W-:-:S02]  /*fd60*/  UISETP.NE.AND UP0, UPT, UR8, -0x1, UPT ;  /* 0xffffffff0800788c */ /* 0x000fc4000bf05270 */
[----:B------:R-:W3:Y:S01]  /*fd70*/  LDL.LU R4, [R1+0xc0] ;  /* 0x0000c00001047983 */ /* 0x000ee20000300800 */
[----:B------:R-:W-:-:S03]  /*fd80*/  ULDC.64 UR4, c[0x0][0x1e8] ;  /* 0x00007a0000047ab9 */ /* 0x000fc60000000a00 */
[----:B------:R-:W4:Y:S04]  /*fd90*/  LDL.LU R12, [R1+0x94] ;  /* 0x00009400010c7983 */ /* 0x000f280000300800 */
[----:B------:R-:W5:Y:S04]  /*fda0*/  LDL.LU R11, [R1+0xc8] ;  /* 0x0000c800010b7983 */ /* 0x000f680000300800 */
[----:B------:R-:W5:Y:S01]  /*fdb0*/  LDL.LU R9, [R1+0x68] ;  /* 0x0000680001097983 */ /* 0x000f620000300800 */
[----:B------:R-:W-:Y:S01]  /*fdc0*/  @UP0 UIMAD.WIDE.U32 UR18, UR8, UR4, URZ ;  /* 0x00000004081202a5 */ /* 0x000fe2000f8e003f */
[----:B------:R-:W1:Y:S01]  /*fdd0*/  S2UR UR10, SR_CTAID.X ;  /* 0x00000000000a79c3 */ /* 0x000e620000002500 */
[----:B------:R-:W-:Y:S01]  /*fde0*/  ULDC UR9, c[0x0][0x214] ;  /* 0x0000850000097ab9 */ /* 0x000fe20000000800 */
[----:B------:R-:W-:Y:S01]  /*fdf0*/  BSSY B0, `(.L_x_499) ;  /* 0x0000176000007945 */ /* 0x000fe20003800000 */
[----:B------:R-:W-:-:S02]  /*fe00*/  @UP0 UIMAD UR7, UR8, UR5, UR19 ;  /* 0x00000005080702a4 */ /* 0x000fc4000f8e0213 */
[----:B------:R-:W-:Y:S02]  /*fe10*/  UMOV UR26, URZ ;  /* 0x0000003f001a7c82 */ /* 0x000fe40008000000 */
[----:B-1----:R-:W-:Y:S01]  /*fe20*/  @!UP0 USHF.R.S32.HI UR14, URZ, 0x1f, UR6 ;  /* 0x0000001f3f0e8899 */ /* 0x002fe20008011406 */
[----:B------:R-:W1:Y:S01]  /*fe30*/  S2UR UR13, SR_CTAID.Z ;  /* 0x00000000000d79c3 */ /* 0x000e620000002700 */
[----:B------:R-:W-:Y:S02]  /*fe40*/  ULDC.64 UR4, c[0x0][0x1e0] ;  /* 0x0000780000047ab9 */ /* 0x000fe40000000a00 */
[----:B------:R-:W-:Y:S02]  /*fe50*/  @!UP0 UIMAD UR14, UR14, UR4, URZ ;  /* 0x000000040e0e82a4 */ /* 0x000fe4000f8e023f */
[----:B------:R-:W-:Y:S02]  /*fe60*/  @!UP0 UIMAD.WIDE.U32 UR24, UR6, UR4, URZ ;  /* 0x00000004061882a5 */ /* 0x000fe4000f8e003f */
[----:B------:R-:W-:-:S02]  /*fe70*/  @!UP0 UIMAD UR14, UR6, UR5, UR14 ;  /* 0x00000005060e82a4 */ /* 0x000fc4000f8e020e */
[----:B------:R-:W-:Y:S02]  /*fe80*/  ULDC.U8 UR4, c[0x0][0x329] ;  /* 0x0000ca4000047ab9 */ /* 0x000fe40000000000 */
[----:B------:R-:W-:Y:S02]  /*fe90*/  UISETP.NE.AND UP1, UPT, UR4, URZ, UPT ;  /* 0x0000003f0400728c */ /* 0x000fe4000bf25270 */
[----:B------:R-:W-:Y:S02]  /*fea0*/  ULDC.U8 UR5, c[0x0][0x328] ;  /* 0x0000ca0000057ab9 */ /* 0x000fe40000000000 */
[----:B------:R-:W-:Y:S02]  /*feb0*/  UISETP.NE.AND UP2, UPT, UR5, URZ, UPT ;  /* 0x0000003f0500728c */ /* 0x000fe4000bf45270 */
[----:B------:R-:W-:Y:S02]  /*fec0*/  UMOV UR27, URZ ;  /* 0x0000003f001b7c82 */ /* 0x000fe40008000000 */
[----:B------:R-:W-:-:S02]  /*fed0*/  UISETP.NE.OR UP3, UPT, UR4, URZ, !UP2 ;  /* 0x0000003f0400728c */ /* 0x000fc4000d765670 */
[----:B------:R-:W-:Y:S02]  /*fee0*/  ULDC UR5, c[0x0][0x234] ;  /* 0x00008d0000057ab9 */ /* 0x000fe40000000800 */
[----:B------:R-:W-:Y:S02]  /*fef0*/  @UP1 ULDC UR19, c[0x0][0x210] ;  /* 0x0000840000131ab9 */ /* 0x000fe40000000800 */
[----:B------:R-:W-:Y:S02]  /*ff00*/  @UP1 UIMAD UR19, UR19, UR9, URZ ;  /* 0x00000009131312a4 */ /* 0x000fe4000f8e023f */
[----:B------:R-:W-:Y:S02]  /*ff10*/  @!UP1 USEL UR19, UR9, UR5, !UP2 ;  /* 0x0000000509139287 */ /* 0x000fe4000d000000 */
[----:B------:R-:W-:Y:S02]  /*ff20*/  ULDC UR4, c[0x0][0x1c0] ;  /* 0x0000700000047ab9 */ /* 0x000fe40000000800 */
[----:B------:R-:W-:-:S02]  /*ff30*/  @UP1 UMOV UR20, 0x1 ;  /* 0x0000000100141882 */ /* 0x000fc40000000000 */
[----:B------:R-:W-:Y:S02]  /*ff40*/  @!UP1 UIMAD UR20, UR19, UR4, URZ ;  /* 0x00000004131492a4 */ /* 0x000fe4000f8e023f */
[----:B------:R-:W-:Y:S02]  /*ff50*/  @!UP3 UIMAD UR22, UR6, UR9, URZ ;  /* 0x000000090616b2a4 */ /* 0x000fe4000f8e023f */
[----:B------:R-:W-:Y:S02]  /*ff60*/  @UP1 ULDC UR21, c[0x0][0x210] ;  /* 0x0000840000151ab9 */ /* 0x000fe40000000800 */
[----:B------:R-:W-:Y:S02]  /*ff70*/  UIMAD UR5, UR6, UR20, URZ ;  /* 0x00000014060572a4 */ /* 0x000fe4000f8e023f */
[----:B------:R-:W-:Y:S02]  /*ff80*/  @!UP1 UMOV UR21, 0x1 ;  /* 0x0000000100159882 */ /* 0x000fe40000000000 */
[----:B------:R-:W-:-:S02]  /*ff90*/  @!UP3 USEL UR22, UR22, UR8, !UP0 ;  /* 0x000000081616b287 */ /* 0x000fc4000c000000 */
[----:B------:R-:W-:Y:S02]  /*ffa0*/  UIMAD UR4, UR10, UR21, URZ ;  /* 0x000000150a0472a4 */ /* 0x000fe4000f8e023f */
[----:B------:R-:W-:Y:S02]  /*ffb0*/  USEL UR5, UR5, URZ, UP3 ;  /* 0x0000003f05057287 */ /* 0x000fe40009800000 */
[----:B------:R-:W-:Y:S02]  /*ffc0*/  USHF.L.U32 UR4, UR4, 0x7, URZ ;  /* 0x0000000704047899 */ /* 0x000fe4000800063f */
[----:B-1----:R-:W-:Y:S02]  /*ffd0*/  UIMAD UR19, UR13, UR19, UR5 ;  /* 0x000000130d1372a4 */ /* 0x002fe4000f8e0205 */
[----:B------:R-:W-:Y:S02]  /*ffe0*/  @!UP3 UMOV UR26, UR22 ;  /* 0x00000016001abc82 */ /* 0x000fe40008000000 */
[----:B------:R-:W-:-:S02]  /*fff0*/  USHF.R.S32.HI UR5, URZ, 0x1f, UR4 ;  /* 0x0000001f3f057899 */ /* 0x000fc40008011404 */
[----:B------:R-:W-:Y:S02]  /*10000*/  @!UP3 USHF.R.S32.HI UR27, URZ, 0x1f, UR22 ;  /* 0x0000001f3f1bb899 */ /* 0x000fe40008011416 */
[----:B------:R-:W-:Y:S02]  /*10010*/  USHF.R.S32.HI UR6, URZ, 0x1f, UR19 ;  /* 0x0000001f3f067899 */ /* 0x000fe40008011413 */
[----:B------:R-:W-:Y:S02]  /*10020*/  UIADD3 UR4, UP2, UP1, UR4, UR26, UR19 ;  /* 0x0000001a04047290 */ /* 0x000fe4000f95e013 */
[----:B------:R-:W-:Y:S02]  /*10030*/  @!UP0 UIADD3 UR7, UR25, UR14, URZ ;  /* 0x0000000e19078290 */ /* 0x000fe4000fffe03f */
[----:B------:R-:W-:Y:S02]  /*10040*/  UIADD3.X UR5, UR5, UR27, UR6, UP2, UP1 ;  /* 0x0000001b05057290 */ /* 0x000fe400097e2406 */
[----:B------:R-:W-:Y:S01]  /*10050*/  @!UP0 UMOV UR18, UR24 ;  /* 0x0000001800128c82 */ /* 0x000fe20008000000 */
[----:B--2---:R-:W1:Y:S04]  /*10060*/  SHFL.BFLY PT, R7, R5, 0x2, 0x1f ;  /* 0x0c401f0005077f89 */ /* 0x004e6800000e0000 */
[----:B---3--:R-:W2:Y:S04]  /*10070*/  SHFL.BFLY PT, R8, R4, 0x2, 0x1f ;  /* 0x0c401f0004087f89 */ /* 0x008ea800000e0000 */
[----:B----4-:R-:W3:Y:S04]  /*10080*/  SHFL.BFLY PT, R6, R12, 0x2, 0x1f ;  /* 0x0c401f000c067f89 */ /* 0x010ee800000e0000 */
[----:B-----5:R-:W4:Y:S01]  /*10090*/  SHFL.BFLY PT, R10, R11, 0x2, 0x1f ;  /* 0x0c401f000b0a7f89 */ /* 0x020f2200000e0000 */
[----:B------:R-:W-:Y:S01]  /*100a0*/  MOV R64, R9 ;  /* 0x0000000900407202 */ /* 0x000fe20000000f00 */
        /* <DEDUP_REMOVED lines=10> */
[----:B--2---:R-:W-:Y:S01]  /*10150*/  FADD.FTZ R5, R8, R5 ;  /* 0x0000000508057221 */ /* 0x004fe20000010000 */
[----:B------:R-:W-:Y:S02]  /*10160*/  MOV R8, 0x3f800000 ;  /* 0x3f80000000087802 */ /* 0x000fe40000000f00 */
[----:B------:R-:W-:Y:S01]  /*10170*/  FSETP.NE.FTZ.AND P5, PT, R4, RZ, PT ;  /* 0x000000ff0400720b */ /* 0x000fe20003fb5000 */
[----:B---3--:R-:W-:Y:S01]  /*10180*/  FADD.FTZ R11, R6, R11 ;  /* 0x0000000b060b7221 */ /* 0x008fe20000010000 */
[----:B------:R-:W-:-:S02]  /*10190*/  MOV R6, 0x3f800000 ;  /* 0x3f80000000067802 */ /* 0x000fc40000000f00 */
[----:B------:R-:W-:Y:S01]  /*101a0*/  FSETP.NE.FTZ.AND P4, PT, R5, RZ, PT ;  /* 0x000000ff0500720b */ /* 0x000fe20003f95000 */
[----:B----4-:R-:W-:Y:S01]  /*101b0*/  FADD.FTZ R9, R10, R9 ;  /* 0x000000090a097221 */ /* 0x010fe20000010000 */
[----:B------:R-:W-:Y:S02]  /*101c0*/  FSETP.NE.FTZ.AND P3, PT, R11, RZ, PT ;  /* 0x000000ff0b00720b */ /* 0x000fe40003f75000 */
[----:B------:R-:W-:Y:S02]  /*101d0*/  MOV R10, 0x3f800000 ;  /* 0x3f800000000a7802 */ /* 0x000fe40000000f00 */
[----:B------:R-:W-:-:S03]  /*101e0*/  FSETP.NE.FTZ.AND P2, PT, R9, RZ, PT ;  /* 0x000000ff0900720b */ /* 0x000fc60003f55000 */
[----:B------:R-:W1:Y:S08]  /*101f0*/  @P5 MUFU.RCP R7, R4 ;  /* 0x0000000400075308 */ /* 0x000e700000001000 */
[----:B------:R-:W2:Y:S08]  /*10200*/  @P3 MUFU.RCP R6, R11 ;  /* 0x0000000b00063308 */ /* 0x000eb00000001000 */
[----:B------:R-:W3:Y:S01]  /*10210*/  @P4 MUFU.RCP R8, R5 ;  /* 0x0000000500084308 */ /* 0x000ee20000001000 */
[----:B-1----:R-:W-:-:S04]  /*10220*/  FMUL.FTZ R7, R7, c[0x0][0x2dc] ;  /* 0x0000b70007077a20 */ /* 0x002fc80000410000 */
[C---:B------:R-:W-:Y:S02]  /*10230*/  FMUL.FTZ R100, R7.reuse, R100 ;  /* 0x0000006407647220 */ /* 0x040fe40000410000 */
[C---:B------:R-:W-:Y:S01]  /*10240*/  FMUL.FTZ R101, R7.reuse, R101 ;  /* 0x0000006507657220 */ /* 0x040fe20000410000 */
[----:B------:R-:W1:Y:S01]  /*10250*/  @P2 MUFU.RCP R10, R9 ;  /* 0x00000009000a2308 */ /* 0x000e620000001000 */
[----:B--2---:R-:W-:Y:S02]  /*10260*/  FMUL.FTZ R6, R6, c[0x0][0x2dc] ;  /* 0x0000b70006067a20 */ /* 0x004fe40000410000 */
[----:B------:R-:W-:Y:S01]  /*10270*/  FMUL.FTZ R112, R7, R112 ;  /* 0x0000007007707220 */ /* 0x000fe20000410000 */
[----:B------:R-:W-:Y:S01]  /*10280*/  F2FP.BF16.PACK_AB R100, R101, R100 ;  /* 0x000000646564723e */ /* 0x000fe200000010ff */
[C---:B------:R-:W-:Y:S02]  /*10290*/  FMUL.FTZ R104, R6.reuse, R104 ;  /* 0x0000006806687220 */ /* 0x040fe40000410000 */
[C---:B------:R-:W-:Y:S01]  /*102a0*/  FMUL.FTZ R105, R6.reuse, R105 ;  /* 0x0000006906697220 */ /* 0x040fe20000410000 */
[----:B------:R-:W-:Y:S01]  /*102b0*/  @P5 MUFU.LG2 R4, R4 ;  /* 0x0000000400045308 */ /* 0x000fe20000000c00 */
[----:B------:R-:W-:-:S02]  /*102c0*/  FMUL.FTZ R108, R6, R108 ;  /* 0x0000006c066c7220 */ /* 0x000fc40000410000 */
[C---:B------:R-:W-:Y:S01]  /*102d0*/  FMUL.FTZ R109, R6.reuse, R109 ;  /* 0x0000006d066d7220 */ /* 0x040fe20000410000 */
[----:B------:R-:W-:Y:S01]  /*102e0*/  F2FP.BF16.PACK_AB R104, R105, R104 ;  /* 0x000000686968723e */ /* 0x000fe200000010ff */
[C---:B------:R-:W-:Y:S02]  /*102f0*/  FMUL.FTZ R120, R6.reuse, R120 ;  /* 0x0000007806787220 */ /* 0x040fe40000410000 */
[C---:B------:R-:W-:Y:S01]  /*10300*/  FMUL.FTZ R121, R6.reuse, R121 ;  /* 0x0000007906797220 */ /* 0x040fe20000410000 */
[----:B------:R-:W-:Y:S01]  /*10310*/  F2FP.BF16.PACK_AB R108, R109, R108 ;  /* 0x0000006c6d6c723e */ /* 0x000fe200000010ff */
[C---:B------:R-:W-:Y:S01]  /*10320*/  FMUL.FTZ R124, R6.reuse, R124 ;  /* 0x0000007c067c7220 */ /* 0x040fe20000410000 */
[----:B------:R-:W-:Y:S01]  /*10330*/  @P4 MUFU.LG2 R5, R5 ;  /* 0x0000000500054308 */ /* 0x000fe20000000c00 */
[C---:B------:R-:W-:Y:S01]  /*10340*/  FMUL.FTZ R125, R6.reuse, R125 ;  /* 0x0000007d067d7220 */ /* 0x040fe20000410000 */
[----:B------:R-:W-:Y:S01]  /*10350*/  F2FP.BF16.PACK_AB R120, R121, R120 ;  /* 0x000000787978723e */ /* 0x000fe200000010ff */
[----:B------:R-:W-:-:S02]  /*10360*/  FMUL.FTZ R136, R6, R136 ;  /* 0x0000008806887220 */ /* 0x000fc40000410000 */
[C---:B------:R-:W-:Y:S01]  /*10370*/  FMUL.FTZ R137, R6.reuse, R137 ;  /* 0x0000008906897220 */ /* 0x040fe20000410000 */
[----:B------:R-:W-:Y:S01]  /*10380*/  F2FP.BF16.PACK_AB R124, R125, R124 ;  /* 0x0000007c7d7c723e */ /* 0x000fe200000010ff */
[C---:B------:R-:W-:Y:S01]  /*10390*/  FMUL.FTZ R140, R6.reuse, R140 ;  /* 0x0000008c068c7220 */ /* 0x040fe20000410000 */
[----:B------:R-:W2:Y:S01]  /*103a0*/  @P3 MUFU.LG2 R11, R11 ;  /* 0x0000000b000b3308 */ /* 0x000ea20000000c00 */
[C---:B------:R-:W-:Y:S01]  /*103b0*/  FMUL.FTZ R141, R6.reuse, R141 ;  /* 0x0000008d068d7220 */ /* 0x040fe20000410000 */
[----:B------:R-:W-:Y:S01]  /*103c0*/  F2FP.BF16.PACK_AB R136, R137, R136 ;  /* 0x000000888988723e */ /* 0x000fe200000010ff */
[C---:B------:R-:W-:Y:S02]  /*103d0*/  FMUL.FTZ R152, R6.reuse, R152 ;  /* 0x0000009806987220 */ /* 0x040fe40000410000 */
[C---:B------:R-:W-:Y:S01]  /*103e0*/  FMUL.FTZ R153, R6.reuse, R153 ;  /* 0x0000009906997220 */ /* 0x040fe20000410000 */
[----:B------:R-:W-:Y:S01]  /*103f0*/  F2FP.BF16.PACK_AB R140, R141, R140 ;  /* 0x0000008c8d8c723e */ /* 0x000fe200000010ff */
[C---:B------:R-:W-:Y:S01]  /*10400*/  FMUL.FTZ R156, R6.reuse, R156 ;  /* 0x0000009c069c7220 */ /* 0x040fe20000410000 */
[----:B------:R-:W4:Y:S01]  /*10410*/  @P2 MUFU.LG2 R9, R9 ;  /* 0x0000000900092308 */ /* 0x000f220000000c00 */
        /* <DEDUP_REMOVED lines=14> */
[----:B------:R-:W5:Y:S01]  /*10500*/  S2R R6, SR_TID.X ;  /* 0x0000000000067919 */ /* 0x000f620000002100 */
[----:B---3--:R-:W-:Y:S02]  /*10510*/  FMUL.FTZ R8, R8, c[0x0][0x2dc] ;  /* 0x0000b70008087a20 */ /* 0x008fe40000410000 */
[----:B-1----:R-:W-:Y:S01]  /*10520*/  FMUL.FTZ R10, R10, c[0x0][0x2dc] ;  /* 0x0000b7000a0a7a20 */ /* 0x002fe20000410000 */
[----:B------:R-:W-:Y:S01]  /*10530*/  F2FP.BF16.PACK_AB R92, R93, R92 ;  /* 0x0000005c5d5c723e */ /* 0x000fe200000010ff */
[C---:B------:R-:W-:Y:S02]  /*10540*/  FMUL.FTZ R102, R8.reuse, R102 ;  /* 0x0000006608667220 */ /* 0x040fe40000410000 */
[C---:B------:R-:W-:Y:S02]  /*10550*/  FMUL.FTZ R103, R8.reuse, R103 ;  /* 0x0000006708677220 */ /* 0x040fe40000410000 */
        /* <DEDUP_REMOVED lines=11> */
[----:B-----5:R-:W-:Y:S01]  /*10610*/  SHF.R.S32.HI R13, RZ, 0x1f, R6 ;  /* 0x0000001fff0d7819 */ /* 0x020fe20000011406 */
        /* <DEDUP_REMOVED lines=21> */
[C---:B------:R-:W-:Y:S01]  /*10770*/  LEA.HI R8, R13.reuse, R6, RZ, 0x2 ;  /* 0x000000060d087211 */ /* 0x040fe200078f10ff */
[C---:B------:R-:W-:Y:S01]  /*10780*/  FMUL.FTZ R106, R10.reuse, R106 ;  /* 0x0000006a0a6a7220 */ /* 0x040fe20000410000 */
[----:B------:R-:W-:Y:S01]  /*10790*/  LEA.HI R13, R13, R6, RZ, 0x5 ;  /* 0x000000060d0d7211 */ /* 0x000fe200078f28ff */
[----:B------:R-:W-:Y:S01]  /*107a0*/  FMUL.FTZ R107, R10, R107 ;  /* 0x0000006b0a6b7220 */ /* 0x000fe20000410000 */
[----:B------:R-:W-:Y:S01]  /*107b0*/  LOP3.LUT R17, R8, 0xfffffffc, RZ, 0xc0, !PT ;  /* 0xfffffffc08117812 */ /* 0x000fe200078ec0ff */
[C---:B------:R-:W-:Y:S01]  /*107c0*/  FMUL.FTZ R110, R10.reuse, R110 ;  /* 0x0000006e0a6e7220 */ /* 0x040fe20000410000 */
[----:B------:R-:W-:Y:S01]  /*107d0*/  SHF.R.S32.HI R14, RZ, 0x5, R13 ;  /* 0x00000005ff0e7819 */ /* 0x000fe2000001140d */
[C---:B------:R-:W-:Y:S01]  /*107e0*/  FMUL.FTZ R111, R10.reuse, R111 ;  /* 0x0000006f0a6f7220 */ /* 0x040fe20000410000 */
[----:B------:R-:W-:Y:S01]  /*107f0*/  IADD3 R17, -R17, R6, RZ ;  /* 0x0000000611117210 */ /* 0x000fe20007ffe1ff */
        /* <DEDUP_REMOVED lines=13> */
[----:B------:R-:W-:Y:S01]  /*108d0*/  LOP3.LUT R13, R13, 0xffffffe0, RZ, 0xc0, !PT ;  /* 0xffffffe00d0d7812 */ /* 0x000fe200078ec0ff */
[C---:B------:R-:W-:Y:S01]  /*108e0*/  FMUL.FTZ R143, R10.reuse, R143 ;  /* 0x0000008f0a8f7220 */ /* 0x040fe20000410000 */
[----:B------:R-:W-:Y:S01]  /*108f0*/  F2FP.BF16.PACK_AB R138, R139, R138 ;  /* 0x0000008a8b8a723e */ /* 0x000fe200000010ff */
[C---:B------:R-:W-:Y:S01]  /*10900*/  FMUL.FTZ R154, R10.reuse, R154 ;  /* 0x0000009a0a9a7220 */ /* 0x040fe20000410000 */
[----:B------:R-:W-:Y:S01]  /*10910*/  IADD3 R13, -R13, R6, RZ ;  /* 0x000000060d0d7210 */ /* 0x000fe20007ffe1ff */
[C---:B------:R-:W-:Y:S01]  /*10920*/  FMUL.FTZ R155, R10.reuse, R155 ;  /* 0x0000009b0a9b7220 */ /* 0x040fe20000410000 */
[----:B------:R-:W-:Y:S01]  /*10930*/  F2FP.BF16.PACK_AB R142, R143, R142 ;  /* 0x0000008e8f8e723e */ /* 0x000fe200000010ff */
[C---:B------:R-:W-:Y:S01]  /*10940*/  FMUL.FTZ R158, R10.reuse, R158 ;  /* 0x0000009e0a9e7220 */ /* 0x040fe20000410000 */
[----:B------:R-:W-:Y:S01]  /*10950*/  MOV R6, 0x7f800000 ;  /* 0x7f80000000067802 */ /* 0x000fe20000000f00 */
        /* <DEDUP_REMOVED lines=13> */
[----:B------:R-:W-:Y:S01]  /*10a30*/  SHF.R.S32.HI R10, RZ, 0x2, R8 ;  /* 0x00000002ff0a7819 */ /* 0x000fe20000011408 */
[----:B------:R-:W-:Y:S01]  /*10a40*/  FMUL.FTZ R113, R7, R113 ;  /* 0x0000007107717220 */ /* 0x000fe20000410000 */
[----:B------:R-:W-:Y:S01]  /*10a50*/  F2FP.BF16.PACK_AB R90, R91, R90 ;  /* 0x0000005a5b5a723e */ /* 0x000fe200000010ff */
[C---:B------:R-:W-:Y:S01]  /*10a60*/  FMUL.FTZ R116, R7.reuse, R116 ;  /* 0x0000007407747220 */ /* 0x040fe20000410000 */
        /* <DEDUP_REMOVED lines=9> */
[----:B------:R-:W-:Y:S01]  /*10b00*/  FMUL.FTZ R133, R7, R133 ;  /* 0x0000008507857220 */ /* 0x000fe20000410000 */
[----:B------:R-:W-:Y:S01]  /*10b10*/  F2FP.BF16.PACK_AB R128, R129, R128 ;  /* 0x000000808180723e */ /* 0x000fe200000010ff */
[C---:B------:R-:W-:Y:S01]  /*10b20*/  FMUL.FTZ R144, R7.reuse, R144 ;  /* 0x0000009007907220 */ /* 0x040fe20000410000 */
        /* <DEDUP_REMOVED lines=12> */
[----:B------:R-:W-:Y:S01]  /*10bf0*/  SHF.L.U32 R18, R16, 0x6, RZ ;  /* 0x0000000610127819 */ /* 0x000fe200000006ff */
[----:B------:R-:W-:Y:S01]  /*10c00*/  FMUL.FTZ R69, R7, R69 ;  /* 0x0000004507457220 */ /* 0x000fe20000410000 */
[----:B------:R-:W-:Y:S01]  /*10c10*/  IADD3 R12, R15, -R12, RZ ;  /* 0x8000000c0f0c7210 */ /* 0x000fe20007ffe0ff */
[C---:B------:R-:W-:Y:S01]  /*10c20*/  FMUL.FTZ R80, R7.reuse, R80 ;  /* 0x0000005007507220 */ /* 0x040fe20000410000 */
[----:B------:R-:W-:Y:S01]  /*10c30*/  LEA R15, R14, R17, 0x8 ;  /* 0x000000110e0f7211 */ /* 0x000fe200078e40ff */
[C---:B------:R-:W-:Y:S01]  /*10c40*/  FMUL.FTZ R81, R7.reuse, R81 ;  /* 0x0000005107517220 */ /* 0x040fe20000410000 */
[----:B------:R-:W-:Y:S01]  /*10c50*/  LOP3.LUT R18, R18, 0xc0, RZ, 0xc0, !PT ;  /* 0x000000c012127812 */ /* 0x000fe200078ec0ff */
[C---:B------:R-:W-:Y:S01]  /*10c60*/  FMUL.FTZ R84, R7.reuse, R84 ;  /* 0x0000005407547220 */ /* 0x040fe20000410000 */
[----:B------:R-:W-:Y:S01]  /*10c70*/  LOP3.LUT R14, R16, 0x1, RZ, 0xc0, !PT ;  /* 0x00000001100e7812 */ /* 0x000fe200078ec0ff */
[C---:B------:R-:W-:Y:S01]  /*10c80*/  FMUL.FTZ R85, R7.reuse, R85 ;  /* 0x0000005507557220 */ /* 0x040fe20000410000 */
[----:B------:R-:W-:Y:S01]  /*10c90*/  LEA R12, R12, R15, 0x4 ;  /* 0x0000000f0c0c7211 */ /* 0x000fe200078e20ff */
[C---:B------:R-:W-:Y:S01]  /*10ca0*/  FMUL.FTZ R96, R7.reuse, R96 ;  /* 0x0000006007607220 */ /* 0x040fe20000410000 */
[----:B------:R-:W-:Y:S01]  /*10cb0*/  LEA.HI R15, R18, R18, RZ, 0x1d ;  /* 0x00000012120f7211 */ /* 0x000fe200078fe8ff */
[----:B------:R-:W-:Y:S01]  /*10cc0*/  FMUL.FTZ R7, R7, R97 ;  /* 0x0000006107077220 */ /* 0x000fe20000410000 */
[----:B------:R-:W-:Y:S01]  /*10cd0*/  ISETP.NE.U32.AND P1, PT, R14, 0x1, PT ;  /* 0x000000010e00780c */ /* 0x000fe20003f25070 */
[----:B--2---:R-:W-:Y:S01]  /*10ce0*/  @P3 FMUL.FTZ R11, R11, 0.69314718246459960938 ;  /* 0x3f3172180b0b3820 */ /* 0x004fe20000410000 */
[----:B------:R-:W-:Y:S01]  /*10cf0*/  LEA R12, R12, R15, 0x1 ;  /* 0x0000000f0c0c7211 */ /* 0x000fe200078e08ff */
[----:B----4-:R-:W-:Y:S01]  /*10d00*/  @P2 FMUL.FTZ R9, R9, 0.69314718246459960938 ;  /* 0x3f31721809092820 */ /* 0x010fe20000410000 */
[----:B------:R-:W-:Y:S01]  /*10d10*/  LOP3.LUT P0, RZ, R16, 0x2, RZ, 0xc0, !PT ;  /* 0x0000000210ff7812 */ /* 0x000fe2000780c0ff */
[----:B------:R-:W-:Y:S01]  /*10d20*/  @P3 FFMA.FTZ R6, R2, c[0x0][0x238], R11 ;  /* 0x00008e0002063a23 */ /* 0x000fe2000001000b */
        /* <DEDUP_REMOVED lines=20> */
[----:B------:R-:W-:Y:S01]  /*10e70*/  LOP3.LUT P0, RZ, R13, 0x3, RZ, 0xc0, !PT ;  /* 0x000000030dff7812 */ /* 0x000fe2000780c0ff */
[----:B------:R-:W-:Y:S01]  /*10e80*/  STS [R19+0x1000], R108 ;  /* 0x0010006c13007388 */ /* 0x000fe20000000800 */
[----:B------:R-:W-:Y:S02]  /*10e90*/  MOV R12, 0x7f800000 ;  /* 0x7f800000000c7802 */ /* 0x000fe40000000f00 */
[----:B------:R-:W-:Y:S01]  /*10ea0*/  MOV R13, 0x7f800000 ;  /* 0x7f800000000d7802 */ /* 0x000fe20000000f00 */
        /* <DEDUP_REMOVED lines=35> */
[----:B------:R2:W-:Y:S04]  /*110e0*/  STS [R23+0x4000], R7 ;  /* 0x0040000717007388 */ /* 0x0005e80000000800 */
[----:B------:R3:W-:Y:S01]  /*110f0*/  STS [R23+0x4200], R98 ;  /* 0x0042006217007388 */ /* 0x0007e20000000800 */
[----:B-1----:R-:W-:-:S02]  /*11100*/  @P5 FMUL.FTZ R15, R4, 0.69314718246459960938 ;  /* 0x3f317218040f5820 */ /* 0x002fc40000410000 */
[----:B------:R-:W-:Y:S01]  /*11110*/  @P4 FMUL.FTZ R4, R5, 0.69314718246459960938 ;  /* 0x3f31721805044820 */ /* 0x000fe20000410000 */
[----:B------:R3:W-:Y:S01]  /*11120*/  STS [R21+0x5000], R88 ;  /* 0x0050005815007388 */ /* 0x0007e20000000800 */
[----:B------:R-:W-:Y:S02]  /*11130*/  @P5 FFMA.FTZ R12, R164, c[0x0][0x238], R15 ;  /* 0x00008e00a40c5a23 */ /* 0x000fe4000001000f */
[----:B------:R-:W-:Y:S01]  /*11140*/  @P4 FFMA.FTZ R13, R3, c[0x0][0x238], R4 ;  /* 0x00008e00030d4a23 */ /* 0x000fe20000010004 */
[----:B------:R3:W-:Y:S04]  /*11150*/  STS [R21+0x5200], R90 ;  /* 0x0052005a15007388 */ /* 0x0007e80000000800 */
[----:B------:R3:W-:Y:S04]  /*11160*/  STS [R23+0x5000], R92 ;  /* 0x0050005c17007388 */ /* 0x0007e80000000800 */
[----:B------:R3:W-:Y:S04]  /*11170*/  STS [R23+0x5200], R94 ;  /* 0x0052005e17007388 */ /* 0x0007e80000000800 */
[----:B------:R-:W-:Y:S01]  /*11180*/  BAR.SYNC.DEFER_BLOCKING 0x0 ;  /* 0x0000000000007b1d */ /* 0x000fe20000010000 */
[----:B--2---:R-:W-:Y:S01]  /*11190*/  MOV R7, 0x7f800000 ;  /* 0x7f80000000077802 */ /* 0x004fe20000000f00 */
[----:B------:R-:W-:-:S04]  /*111a0*/  @P2 FFMA.FTZ R7, R0, c[0x0][0x238], R9 ;  /* 0x00008e0000072a23 */ /* 0x000fc80000010009 */
[----:B------:R3:W1:Y:S04]  /*111b0*/  LDS.128 R60, [R64] ;  /* 0x00000000403c7984 */ /* 0x0006680000000c00 */
[----:B------:R3:W2:Y:S04]  /*111c0*/  LDS.128 R56, [R64+0x800] ;  /* 0x0008000040387984 */ /* 0x0006a80000000c00 */
[----:B------:R3:W4:Y:S04]  /*111d0*/  LDS.128 R52, [R64+0x1000] ;  /* 0x0010000040347984 */ /* 0x0007280000000c00 */
[----:B------:R3:W1:Y:S04]  /*111e0*/  LDS.128 R48, [R64+0x1800] ;  /* 0x0018000040307984 */ /* 0x0006680000000c00 */
[----:B------:R3:W1:Y:S04]  /*111f0*/  LDS.128 R44, [R64+0x2000] ;  /* 0x00200000402c7984 */ /* 0x0006680000000c00 */
[----:B------:R3:W1:Y:S04]  /*11200*/  LDS.128 R40, [R64+0x2800] ;  /* 0x0028000040287984 */ /* 0x0006680000000c00 */
[----:B------:R3:W1:Y:S04]  /*11210*/  LDS.128 R36, [R64+0x3000] ;  /* 0x0030000040247984 */ /* 0x0006680000000c00 */
[----:B------:R3:W1:Y:S04]  /*11220*/  LDS.128 R32, [R64+0x3800] ;  /* 0x0038000040207984 */ /* 0x0006680000000c00 */
[----:B------:R3:W1:Y:S04]  /*11230*/  LDS.128 R28, [R64+0x4000] ;  /* 0x00400000401c7984 */ /* 0x0006680000000c00 */
[----:B------:R3:W1:Y:S04]  /*11240*/  LDS.128 R24, [R64+0x4800] ;  /* 0x0048000040187984 */ /* 0x0006680000000c00 */
[----:B------:R3:W1:Y:S04]  /*11250*/  LDS.128 R20, [R64+0x5000] ;  /* 0x0050000040147984 */ /* 0x0006680000000c00 */
[----:B------:R-:W1:Y:S01]  /*11260*/  LDS.128 R64, [R64+0x5800] ;  /* 0x0058000040407984 */ /* 0x000e620000000c00 */
[----:B------:R-:W-:Y:S05]  /*11270*/  @P0 BRA `(.L_x_500) ;  /* 0x000002d000000947 */ /* 0x000fea0003800000 */
[----:B--2---:R-:W2:Y:S02]  /*11280*/  S2R R0, SR_TID.X ;  /* 0x0000000000007919 */ /* 0x004ea40000002100 */
[----:B--2---:R-:W-:-:S04]  /*11290*/  SHF.R.S32.HI R3, RZ, 0x1f, R0 ;  /* 0x0000001fff037819 */ /* 0x004fc80000011400 */
[----:B------:R-:W-:-:S04]  /*112a0*/  LEA.HI R2, R3, R0, RZ, 0x5 ;  /* 0x0000000003027211 */ /* 0x000fc800078f28ff */
[----:B------:R-:W-:Y:S02]  /*112b0*/  LOP3.LUT R5, R2, 0xffffffe0, RZ, 0xc0, !PT ;  /* 0xffffffe002057812 */ /* 0x000fe400078ec0ff */
[--C-:B------:R-:W-:Y:S02]  /*112c0*/  SHF.R.S32.HI R3, RZ, 0x5, R2.reuse ;  /* 0x00000005ff037819 */ /* 0x100fe40000011402 */
[----:B------:R-:W-:Y:S01]  /*112d0*/  SHF.R.S32.HI R2, RZ, 0x1f, R2 ;  /* 0x0000001fff027819 */ /* 0x000fe20000011402 */
[----:B------:R-:W-:-:S03]  /*112e0*/  IMAD.IADD R5, R0, 0x1, -R5 ;  /* 0x0000000100057824 */ /* 0x000fc600078e0a05 */
[----:B------:R-:W-:Y:S02]  /*112f0*/  LEA.HI R2, R2, R3, RZ, 0x2 ;  /* 0x0000000302027211 */ /* 0x000fe400078f10ff */
[----:B------:R-:W-:Y:S02]  /*11300*/  SHF.R.S32.HI R0, RZ, 0x1f, R5 ;  /* 0x0000001fff007819 */ /* 0x000fe40000011405 */
[----:B------:R-:W-:Y:S02]  /*11310*/  LOP3.LUT R2, R2, 0xffffffc, RZ, 0xc0, !PT ;  /* 0x0ffffffc02027812 */ /* 0x000fe400078ec0ff */
[----:B------:R-:W-:-:S03]  /*11320*/  LEA.HI R0, R0, R5, RZ, 0x2 ;  /* 0x0000000500007211 */ /* 0x000fc600078f10ff */
[----:B------:R-:W-:Y:S01]  /*11330*/  IMAD.IADD R2, R3, 0x1, -R2 ;  /* 0x0000000103027824 */ /* 0x000fe200078e0a02 */
        /* <DEDUP_REMOVED lines=16> */
[C---:B------:R-:W-:Y:S02]  /*11440*/  @!P5 IADD3 R3, P0, R2.reuse, UR4, RZ ;  /* 0x000000040203dc10 */ /* 0x040fe4000ff1e0ff */
[----:B------:R-:W-:Y:S02]  /*11450*/  @!P6 LEA.HI.X R15, R11, c[0x0][0x204], R0, 0x2, P1 ;  /* 0x000081000b0fea11 */ /* 0x000fe400008f1400 */
[----:B------:R-:W-:Y:S02]  /*11460*/  @!P5 LEA.HI.X.SX32 R0, R2, UR5, 0x1, P0 ;  /* 0x000000050200dc11 */ /* 0x000fe400080f0eff */
[----:B------:R-:W-:Y:S01]  /*11470*/  @!P4 IADD3 R2, P1, R9, UR4, RZ ;  /* 0x000000040902cc10 */ /* 0x000fe2000ff3e0ff */
[----:B------:R2:W-:Y:S01]  /*11480*/  @!P6 STG.E [R14.64], R12 ;  /* 0x0000000c0e00e986 */ /* 0x0005e2000c101910 */
[----:B------:R-:W-:-:S02]  /*11490*/  @!P3 IADD3 R4, P0, R5, UR4, RZ ;  /* 0x000000040504bc10 */ /* 0x000fc4000ff1e0ff */
[----:B------:R-:W-:Y:S02]  /*114a0*/  @!P5 LEA R18, P2, R3, c[0x0][0x200], 0x2 ;  /* 0x000080000312da11 */ /* 0x000fe400078410ff */
[----:B------:R-:W-:Y:S02]  /*114b0*/  @!P4 LEA.HI.X.SX32 R9, R9, UR5, 0x1, P1 ;  /* 0x000000050909cc11 */ /* 0x000fe400088f0eff */
[----:B------:R-:W-:Y:S02]  /*114c0*/  @!P3 LEA.HI.X.SX32 R5, R5, UR5, 0x1, P0 ;  /* 0x000000050505bc11 */ /* 0x000fe400080f0eff */
        /* <DEDUP_REMOVED lines=8> */
.L_x_500:
[----:B--2---:R-:W-:Y:S05]  /*11550*/  BSYNC B0 ;  /* 0x0000000000007941 */ /* 0x004fea0003800000 */
.L_x_499:
[----:B------:R2:W5:Y:S04]  /*11560*/  LDL R14, [R1+0x70] ;  /* 0x00007000010e7983 */ /* 0x0005680000100800 */
[----:B------:R2:W5:Y:S01]  /*11570*/  LDL R9, [R1+0x6c] ;  /* 0x00006c0001097983 */ /* 0x0005620000100800 */
[----:B------:R-:W-:Y:S01]  /*11580*/  IMAD.SHL.U32 R17, R17, 0x8, RZ ;  /* 0x0000000811117824 */ /* 0x000fe200078e00ff */
[----:B------:R-:W-:Y:S01]  /*11590*/  UIMAD UR10, UR10, -0x80, UR15 ;  /* 0xffffff800a0a78a4 */ /* 0x000fe2000f8e020f */
[----:B------:R-:W-:Y:S01]  /*115a0*/  BSSY B0, `(.L_x_501) ;  /* 0x0000020000007945 */ /* 0x000fe20003800000 */
[----:B------:R-:W3:Y:S01]  /*115b0*/  S2R R2, SR_TID.X ;  /* 0x0000000000027919 */ /* 0x000ee20000002100 */
[----:B------:R-:W-:Y:S01]  /*115c0*/  USHF.R.S32.HI UR6, URZ, 0x1f, UR13 ;  /* 0x0000001f3f067899 */ /* 0x000fe2000801140d */
[C---:B------:R-:W-:Y:S01]  /*115d0*/  IADD3 R4, P0, R17.reuse, UR18, RZ ;  /* 0x0000001211047c10 */ /* 0x040fe2000ff1e0ff */
[----:B------:R-:W-:Y:S01]  /*115e0*/  ULDC.64 UR4, c[0x0][0x1f0] ;  /* 0x00007c0000047ab9 */ /* 0x000fe20000000a00 */
[----:B------:R-:W4:Y:S01]  /*115f0*/  S2R R0, SR_CTAID.Z ;  /* 0x0000000000007919 */ /* 0x000f220000002700 */
[----:B------:R-:W-:Y:S01]  /*11600*/  UIMAD UR4, UR6, UR4, URZ ;  /* 0x00000004060472a4 */ /* 0x000fe2000f8e023f */
[----:B------:R-:W-:-:S02]  /*11610*/  LEA.HI.X.SX32 R5, R17, UR7, 0x1, P0 ;  /* 0x0000000711057c11 */ /* 0x000fc400080f0eff */
[----:B------:R-:W-:Y:S01]  /*11620*/  ISETP.GE.AND P0, PT, R10, UR10, PT ;  /* 0x0000000a0a007c0c */ /* 0x000fe2000bf06270 */
[----:B------:R-:W-:Y:S01]  /*11630*/  UIMAD UR4, UR13, UR5, UR4 ;  /* 0x000000050d0472a4 */ /* 0x000fe2000f8e0204 */
[----:B---3--:R-:W-:-:S04]  /*11640*/  SHF.R.S32.HI R3, RZ, 0x1f, R2 ;  /* 0x0000001fff037819 */ /* 0x008fc80000011402 */
[----:B------:R-:W-:Y:S01]  /*11650*/  LEA.HI R3, R3, R2, RZ, 0x2 ;  /* 0x0000000203037211 */ /* 0x000fe200078f10ff */
[----:B----4-:R-:W-:-:S03]  /*11660*/  IMAD.WIDE.U32 R4, R0, c[0x0][0x1f0], R4 ;  /* 0x00007c0000047a25 */ /* 0x010fc600078e0004 */
[----:B------:R-:W-:Y:S01]  /*11670*/  SHF.R.S32.HI R2, RZ, 0x2, R3 ;  /* 0x00000002ff027819 */ /* 0x000fe20000011403 */
[----:B------:R-:W-:Y:S01]  /*11680*/  IMAD.U32 R0, RZ, RZ, UR11 ;  /* 0x0000000bff007e24 */ /* 0x000fe2000f8e00ff */
[----:B------:R-:W-:Y:S02]  /*11690*/  IADD3 R7, R5, UR4, RZ ;  /* 0x0000000405077c10 */ /* 0x000fe4000fffe0ff */
[----:B------:R-:W-:-:S05]  /*116a0*/  SHF.R.S32.HI R3, RZ, 0x1f, R2 ;  /* 0x0000001fff037819 */ /* 0x000fca0000011402 */
[----:B------:R-:W-:Y:S01]  /*116b0*/  IMAD.WIDE R10, R0, 0x80, R2 ;  /* 0x00000080000a7825 */ /* 0x000fe200078e0202 */
[----:B------:R-:W-:Y:S05]  /*116c0*/  @P0 BRA `(.L_x_502) ;  /* 0x000000d000000947 */ /* 0x000fea0003800000 */
[----:B--2---:R-:W-:Y:S01]  /*116d0*/  IMAD R0, R11, c[0x0][0x1e8], RZ ;  /* 0x00007a000b007a24 */ /* 0x004fe200078e02ff */
        /* <DEDUP_REMOVED lines=12> */
.L_x_502:
[----:B--2---:R-:W-:Y:S05]  /*117a0*/  BSYNC B0 ;  /* 0x0000000000007941 */ /* 0x004fea0003800000 */
.L_x_501:
[----:B------:R-:W-:Y:S01]  /*117b0*/  LEA.HI.SX32 R0, R8, 0x20, 0x1e ;  /* 0x0000002008007811 */ /* 0x000fe200078ff2ff */
[----:B------:R-:W-:Y:S03]  /*117c0*/  BSSY B0, `(.L_x_503) ;  /* 0x0000013000007945 */ /* 0x000fe60003800000 */
[----:B------:R-:W-:-:S13]  /*117d0*/  ISETP.GE.AND P0, PT, R0, UR10, PT ;  /* 0x0000000a00007c0c */ /* 0x000fda000bf06270 */
[----:B------:R-:W-:Y:S05]  /*117e0*/  @P0 BRA `(.L_x_504) ;  /* 0x0000010000000947 */ /* 0x000fea0003800000 */
[----:B------:R-:W-:Y:S01]  /*117f0*/  IADD3 R2, P0, R10, 0x20, RZ ;  /* 0x000000200a027810 */ /* 0x000fe20007f1e0ff */
[----:B-1----:R-:W-:Y:S01]  /*11800*/  IMAD.MOV.U32 R12, RZ, RZ, R4 ;  /* 0x000000ffff0c7224 */ /* 0x002fe200078e0004 */
        /* <DEDUP_REMOVED lines=14> */
.L_x_504:
[----:B------:R-:W-:Y:S05]  /*118f0*/  BSYNC B0 ;  /* 0x0000000000007941 */ /* 0x000fea0003800000 */
.L_x_503:
[----:B------:R-:W-:Y:S01]  /*11900*/  LEA.HI.SX32 R0, R8, 0x40, 0x1e ;  /* 0x0000004008007811 */ /* 0x000fe200078ff2ff */
        /* <DEDUP_REMOVED lines=19> */
.L_x_506:
[----:B------:R-:W-:Y:S05]  /*11a40*/  BSYNC B0 ;  /* 0x0000000000007941 */ /* 0x000fea0003800000 */
.L_x_505:
[----:B------:R-:W-:-:S04]  /*11a50*/  LEA.HI.SX32 R8, R8, 0x60, 0x1e ;  /* 0x0000006008087811 */ /* 0x000fc800078ff2ff */
[----:B------:R-:W-:-:S13]  /*11a60*/  ISETP.GE.AND P0, PT, R8, UR10, PT ;  /* 0x0000000a08007c0c */ /* 0x000fda000bf06270 */
[----:B------:R-:W-:Y:S05]  /*11a70*/  @P0 EXIT ;  /* 0x000000000000094d */ /* 0x000fea0003800000 */
[----:B------:R-:W-:Y:S01]  /*11a80*/  IADD3 R0, P0, R10, 0x60, RZ ;  /* 0x000000600a007810 */ /* 0x000fe20007f1e0ff */
[----:B------:R-:W-:Y:S01]  /*11a90*/  IMAD.MOV.U32 R5, RZ, RZ, R7 ;  /* 0x000000ffff057224 */ /* 0x000fe200078e0007 */
[----:B------:R-:W-:-:S03]  /*11aa0*/  ISETP.GE.AND P1, PT, R17, c[0x0][0x220], PT ;  /* 0x0000880011007a0c */ /* 0x000fc60003f26270 */
[----:B------:R-:W-:Y:S01]  /*11ab0*/  IMAD.X R10, RZ, RZ, R11, P0 ;  /* 0x000000ffff0a7224 */ /* 0x000fe200000e060b */
[----:B-----5:R-:W-:Y:S01]  /*11ac0*/  ISETP.GE.AND P0, PT, R14, c[0x0][0x220], PT ;  /* 0x000088000e007a0c */ /* 0x020fe20003f06270 */
[----:B------:R-:W-:-:S04]  /*11ad0*/  IMAD.WIDE.U32 R4, R0, c[0x0][0x1e8], R4 ;  /* 0x00007a0000047a25 */ /* 0x000fc800078e0004 */
[----:B-1----:R-:W-:Y:S01]  /*11ae0*/  IMAD R3, R10, c[0x0][0x1e8], RZ ;  /* 0x00007a000a037a24 */ /* 0x002fe200078e02ff */
[----:B------:R-:W-:-:S03]  /*11af0*/  LEA R2, P2, R4, c[0x0][0x1d0], 0x1 ;  /* 0x0000740004027a11 */ /* 0x000fc600078408ff */
[----:B------:R-:W-:-:S04]  /*11b00*/  IMAD R3, R0, c[0x0][0x1ec], R3 ;  /* 0x00007b0000037a24 */ /* 0x000fc800078e0203 */
        /* <DEDUP_REMOVED lines=8> */
.L_x_473:
        /* <DEDUP_REMOVED lines=9> */
[----:B------:R-:W-:Y:S01]  /*11c20*/  IMAD.U32 R15, RZ, RZ, UR11 ;  /* 0x0000000bff0f7e24 */ /* 0x000fe2000f8e00ff */
[----:B------:R-:W-:Y:S01]  /*11c30*/  UISETP.NE.AND UP4, UPT, UR21, URZ, UPT ;  /* 0x0000003f1500728c */ /* 0x000fe2000bf85270 */
[----:B------:R-:W-:Y:S01]  /*11c40*/  IMAD.IADD R53, R53, 0x1, -R0 ;  /* 0x0000000135357824 */ /* 0x000fe200078e0a00 */
[----:B------:R-:W-:Y:S01]  /*11c50*/  @UP3 UIMAD.WIDE.U32 UR18, UR8, UR6, URZ ;  /* 0x00000006081232a5 */ /* 0x000fe2000f8e003f */
[--C-:B------:R-:W-:Y:S01]  /*11c60*/  SHF.R.S32.HI R13, RZ, 0x1f, R12.reuse ;  /* 0x0000001fff0d7819 */ /* 0x100fe2000001140c */
[----:B------:R-:W-:Y:S01]  /*11c70*/  @!UP3 USHF.R.S32.HI UR22, URZ, 0x1f, UR10 ;  /* 0x0000001f3f16b899 */ /* 0x000fe2000801140a */
[----:B------:R-:W-:Y:S01]  /*11c80*/  IMAD.SHL.U32 R6, R53, 0x8, RZ ;  /* 0x0000000835067824 */ /* 0x000fe200078e00ff */
[----:B------:R-:W-:Y:S01]  /*11c90*/  ULDC.64 UR4, c[0x0][0x1e0] ;  /* 0x0000780000047ab9 */ /* 0x000fe20000000a00 */
[----:B------:R-:W-:Y:S01]  /*11ca0*/  BSSY B0, `(.L_x_507) ;  /* 0x000003d000007945 */ /* 0x000fe20003800000 */
[----:B------:R-:W-:Y:S01]  /*11cb0*/  @!UP3 UIMAD UR22, UR22, UR4, URZ ;  /* 0x000000041616b2a4 */ /* 0x000fe2000f8e023f */
[----:B------:R-:W-:Y:S01]  /*11cc0*/  IMAD.WIDE R14, R15, 0x80, R12 ;  /* 0x000000800f0e7825 */ /* 0x000fe200078e020c */
[----:B------:R-:W-:Y:S01]  /*11cd0*/  @UP3 UIMAD UR7, UR8, UR7, UR19 ;  /* 0x00000007080732a4 */ /* 0x000fe2000f8e0213 */
[C---:B------:R-:W-:Y:S01]  /*11ce0*/  IADD3 R5, R6.reuse, 0x20, RZ ;  /* 0x0000002006057810 */ /* 0x040fe20007ffe0ff */
[----:B------:R-:W-:Y:S01]  /*11cf0*/  USHF.R.S32.HI UR19, URZ, 0x1f, UR9 ;  /* 0x0000001f3f137899 */ /* 0x000fe20008011409 */
[----:B------:R-:W-:Y:S01]  /*11d00*/  IADD3 R4, R6, 0x40, RZ ;  /* 0x0000004006047810 */ /* 0x000fe20007ffe0ff */
[----:B------:R-:W-:-:S02]  /*11d10*/  @UP3 UMOV UR23, UR18 ;  /* 0x0000001200173c82 */ /* 0x000fc40008000000 */
[----:B------:R-:W-:Y:S02]  /*11d20*/  UISETP.EQ.AND UP4, UPT, UR20, URZ, UP4 ;  /* 0x0000003f1400728c */ /* 0x000fe4000a782270 */
[----:B------:R-:W-:Y:S02]  /*11d30*/  @!UP2 UISETP.NE.AND UP1, UPT, UR21, URZ, UPT ;  /* 0x0000003f1500a28c */ /* 0x000fe4000bf25270 */
[----:B------:R-:W-:Y:S02]  /*11d40*/  ULDC UR14, c[0x0][0x214] ;  /* 0x00008500000e7ab9 */ /* 0x000fe40000000800 */
[----:B------:R-:W-:Y:S02]  /*11d50*/  @UP2 ULDC UR18, c[0x0][0x210] ;  /* 0x0000840000122ab9 */ /* 0x000fe40000000800 */
[----:B------:R-:W-:Y:S02]  /*11d60*/  @!UP3 UIMAD.WIDE.U32 UR24, UR10, UR4, URZ ;  /* 0x000000040a18b2a5 */ /* 0x000fe4000f8e003f */
[----:B------:R-:W-:-:S02]  /*11d70*/  ULDC UR13, c[0x0][0x234] ;  /* 0x00008d00000d7ab9 */ /* 0x000fc40000000800 */
[----:B------:R-:W-:Y:S02]  /*11d80*/  @!UP3 UIMAD UR22, UR10, UR5, UR22 ;  /* 0x000000050a16b2a4 */ /* 0x000fe4000f8e0216 */
[----:B------:R-:W-:Y:S02]  /*11d90*/  @UP2 UIMAD UR18, UR18, UR14, URZ ;  /* 0x0000000e121222a4 */ /* 0x000fe4000f8e023f */
[----:B------:R-:W-:Y:S02]  /*11da0*/  ULDC.64 UR4, c[0x0][0x1f0] ;  /* 0x00007c0000047ab9 */ /* 0x000fe40000000a00 */
[----:B------:R-:W-:Y:S02]  /*11db0*/  UISETP.NE.OR UP0, UPT, UR8, -0x1, !UP4 ;  /* 0xffffffff0800788c */ /* 0x000fe4000e705670 */
[----:B------:R-:W-:Y:S02]  /*11dc0*/  @!UP2 USEL UR18, UR14, UR13, !UP1 ;  /* 0x0000000d0e12a287 */ /* 0x000fe4000c800000 */
[----:B------:R-:W-:-:S02]  /*11dd0*/  ULDC UR6, c[0x0][0x1c0] ;  /* 0x0000700000067ab9 */ /* 0x000fc40000000800 */
[----:B------:R-:W-:Y:S02]  /*11de0*/  UIMAD UR4, UR19, UR4, URZ ;  /* 0x00000004130472a4 */ /* 0x000fe4000f8e023f */
[----:B------:R-:W-:Y:S02]  /*11df0*/  @!UP3 UMOV UR23, UR24 ;  /* 0x000000180017bc82 */ /* 0x000fe40008000000 */
[----:B------:R-:W-:Y:S01]  /*11e00*/  @UP2 UMOV UR19, 0x1 ;  /* 0x0000000100132882 */ /* 0x000fe20000000000 */
[----:B------:R-:W-:Y:S01]  /*11e10*/  IADD3 R2, P0, R6, UR23, RZ ;  /* 0x0000001706027c10 */ /* 0x000fe2000ff1e0ff */
[----:B------:R-:W-:Y:S02]  /*11e20*/  @!UP2 UIMAD UR19, UR18, UR6, URZ ;  /* 0x000000061213a2a4 */ /* 0x000fe4000f8e023f */
[----:B------:R-:W-:Y:S02]  /*11e30*/  @!UP3 UIADD3 UR7, UR25, UR22, URZ ;  /* 0x000000161907b290 */ /* 0x000fe4000fffe03f */
[----:B------:R-:W-:-:S02]  /*11e40*/  UIADD3 UR15, -UR12, UR15, URZ ;  /* 0x0000000f0c0f7290 */ /* 0x000fc4000fffe13f */
[----:B------:R-:W-:Y:S02]  /*11e50*/  UIMAD UR19, UR10, UR19, URZ ;  /* 0x000000130a1372a4 */ /* 0x000fe4000f8e023f */
[----:B------:R-:W-:Y:S01]  /*11e60*/  @!UP0 UIMAD UR8, UR10, UR14, URZ ;  /* 0x0000000e0a0882a4 */ /* 0x000fe2000f8e023f */
[----:B------:R-:W-:Y:S01]  /*11e70*/  LEA.HI.X.SX32 R3, R6, UR7, 0x1, P0 ;  /* 0x0000000706037c11 */ /* 0x000fe200080f0eff */
[----:B------:R-:W-:Y:S01]  /*11e80*/  @UP2 ULDC UR26, c[0x0][0x210] ;  /* 0x00008400001a2ab9 */ /* 0x000fe20000000800 */
[----:B------:R-:W-:Y:S01]  /*11e90*/  ISETP.GE.AND P0, PT, R12, UR15, PT ;  /* 0x0000000f0c007c0c */ /* 0x000fe2000bf06270 */
[----:B------:R-:W-:Y:S02]  /*11ea0*/  USEL UR19, UR19, URZ, !UP4 ;  /* 0x0000003f13137287 */ /* 0x000fe4000e000000 */
[----:B------:R-:W-:Y:S01]  /*11eb0*/  @!UP2 UMOV UR26, 0x1 ;  /* 0x00000001001aa882 */ /* 0x000fe20000000000 */
[----:B-1----:R-:W-:Y:S01]  /*11ec0*/  IMAD.WIDE.U32 R10, R10, c[0x0][0x1f0], R2 ;  /* 0x00007c000a0a7a25 */ /* 0x002fe200078e0002 */
[----:B------:R-:W-:-:S02]  /*11ed0*/  UIMAD UR12, UR12, UR26, URZ ;  /* 0x0000001a0c0c72a4 */ /* 0x000fc4000f8e023f */
[----:B------:R-:W-:Y:S02]  /*11ee0*/  UIMAD UR18, UR9, UR18, UR19 ;  /* 0x00000012091272a4 */ /* 0x000fe4000f8e0213 */
[----:B------:R-:W-:Y:S02]  /*11ef0*/  @!UP4 UMOV UR20, URZ ;  /* 0x0000003f0014cc82 */ /* 0x000fe40008000000 */
[----:B------:R-:W-:Y:S02]  /*11f00*/  @UP4 UMOV UR20, UR8 ;  /* 0x0000000800144c82 */ /* 0x000fe40008000000 */
[----:B------:R-:W-:Y:S02]  /*11f10*/  UIMAD UR4, UR9, UR5, UR4 ;  /* 0x00000005090472a4 */ /* 0x000fe4000f8e0204 */
[----:B------:R-:W-:Y:S02]  /*11f20*/  @!UP4 UMOV UR21, URZ ;  /* 0x0000003f0015cc82 */ /* 0x000fe40008000000 */
[----:B------:R-:W-:-:S02]  /*11f30*/  USHF.R.S32.HI UR6, URZ, 0x1f, UR12 ;  /* 0x0000001f3f067899 */ /* 0x000fc4000801140c */
        /* <DEDUP_REMOVED lines=19> */
.L_x_508:
[----:B------:R-:W-:Y:S05]  /*12070*/  BSYNC B0 ;  /* 0x0000000000007941 */ /* 0x000fea0003800000 */
.L_x_507:
[----:B-1----:R-:W-:Y:S01]  /*12080*/  IADD3 R3, R12, 0x20, RZ ;  /* 0x000000200c037810 */ /* 0x002fe20007ffe0ff */
[----:B------:R-:W-:Y:S03]  /*12090*/  BSSY B0, `(.L_x_509) ;  /* 0x0000013000007945 */ /* 0x000fe60003800000 */
[----:B------:R-:W-:-:S13]  /*120a0*/  ISETP.GE.AND P0, PT, R3, UR15, PT ;  /* 0x0000000f03007c0c */ /* 0x000fda000bf06270 */
[----:B------:R-:W-:Y:S05]  /*120b0*/  @P0 BRA `(.L_x_510) ;  /* 0x0000010000000947 */ /* 0x000fea0003800000 */
[----:B------:R-:W-:Y:S01]  /*120c0*/  IADD3 R7, P0, R14, 0x20, RZ ;  /* 0x000000200e077810 */ /* 0x000fe20007f1e0ff */
[----:B------:R-:W-:Y:S01]  /*120d0*/  IMAD.MOV.U32 R16, RZ, RZ, R10 ;  /* 0x000000ffff107224 */ /* 0x000fe200078e000a */
        /* <DEDUP_REMOVED lines=14> */
.L_x_510:
[----:B------:R-:W-:Y:S05]  /*121c0*/  BSYNC B0 ;  /* 0x0000000000007941 */ /* 0x000fea0003800000 */
.L_x_509:
        /* <DEDUP_REMOVED lines=13> */
[----:B-1----:R-:W-:-:S03]  /*122a0*/  LEA R18, P3, R16, c[0x0][0x1d0], 0x1 ;  /* 0x0000740010127a11 */ /* 0x002fc600078608ff */
[----:B------:R-:W-:-:S04]  /*122b0*/  IMAD R0, R7, c[0x0][0x1ec], R0 ;  /* 0x00007b0007007a24 */ /* 0x000fc800078e0200 */
[----:B------:R-:W-:-:S05]  /*122c0*/  IMAD.IADD R0, R17, 0x1, R0 ;  /* 0x0000000111007824 */ /* 0x000fca00078e0200 */
[----:B------:R-:W-:-:S05]  /*122d0*/  LEA.HI.X R19, R16, c[0x0][0x1d4], R0, 0x1, P3 ;  /* 0x0000750010137a11 */ /* 0x000fca00018f0c00 */
[----:B------:R1:W-:Y:S04]  /*122e0*/  @!P2 STG.E.128 [R18.64], RZ ;  /* 0x000000ff1200a986 */ /* 0x0003e8000c101d10 */
[----:B------:R1:W-:Y:S04]  /*122f0*/  @!P1 STG.E.128 [R18.64+0x40], RZ ;  /* 0x000040ff12009986 */ /* 0x0003e8000c101d10 */
[----:B------:R1:W-:Y:S02]  /*12300*/  @!P0 STG.E.128 [R18.64+0x80], RZ ;  /* 0x000080ff12008986 */ /* 0x0003e4000c101d10 */
.L_x_512:
[----:B------:R-:W-:Y:S05]  /*12310*/  BSYNC B0 ;  /* 0x0000000000007941 */ /* 0x000fea0003800000 */
.L_x_511:
[----:B------:R-:W-:Y:S01]  /*12320*/  IADD3 R0, R12, 0x60, RZ ;  /* 0x000000600c007810 */ /* 0x000fe20007ffe0ff */
[----:B------:R-:W-:Y:S03]  /*12330*/  BSSY B0, `(.L_x_513) ;  /* 0x0000012000007945 */ /* 0x000fe60003800000 */
[----:B------:R-:W-:-:S13]  /*12340*/  ISETP.GE.AND P0, PT, R0, UR15, PT ;  /* 0x0000000f00007c0c */ /* 0x000fda000bf06270 */
        /* <DEDUP_REMOVED lines=16> */
.L_x_514:
[----:B------:R-:W-:Y:S05]  /*12450*/  BSYNC B0 ;  /* 0x0000000000007941 */ /* 0x000fea0003800000 */
.L_x_513:
[----:B------:R-:W-:-:S04]  /*12460*/  ISETP.NE.AND P6, PT, R53, RZ, PT ;  /* 0x000000ff3500720c */ /* 0x000fc80003fc5270 */
[----:B------:R-:W-:Y:S02]  /*12470*/  ISETP.GE.OR P5, PT, R12, UR15, P6 ;  /* 0x0000000f0c007c0c */ /* 0x000fe4000b7a6670 */
[----:B------:R-:W-:Y:S02]  /*12480*/  ISETP.GE.OR P4, PT, R3, UR15, P6 ;  /* 0x0000000f03007c0c */ /* 0x000fe4000b786670 */
[----:B------:R-:W-:Y:S02]  /*12490*/  ISETP.GE.OR P3, PT, R2, UR15, P6 ;  /* 0x0000000f02007c0c */ /* 0x000fe4000b766670 */
[----:B------:R-:W-:-:S07]  /*124a0*/  ISETP.GE.OR P6, PT, R0, UR15, P6 ;  /* 0x0000000f00007c0c */ /* 0x000fce000b7c6670 */
[----:B------:R-:W-:Y:S02]  /*124b0*/  @!P5 IMAD R7, R12, UR26, RZ ;  /* 0x0000001a0c07dc24 */ /* 0x000fe4000f8e02ff */
[----:B------:R-:W-:Y:S02]  /*124c0*/  @!P4 IMAD R8, R3, UR26, RZ ;  /* 0x0000001a0308cc24 */ /* 0x000fe4000f8e02ff */
[----:B--2---:R-:W-:Y:S01]  /*124d0*/  @!P3 IMAD R4, R2, UR26, RZ ;  /* 0x0000001a0204bc24 */ /* 0x004fe2000f8e02ff */
        /* <DEDUP_REMOVED lines=19> */
[----:B------:R-:W-:Y:S02]  /*12610*/  IMAD R0, R0, UR26, RZ ;  /* 0x0000001a00007c24 */ /* 0x000fe4000f8e02ff */
[----:B--2---:R-:W-:-:S03]  /*12620*/  IMAD.MOV.U32 R5, RZ, RZ, 0x7f800000 ;  /* 0x7f800000ff057424 */ /* 0x004fc600078e00ff */
[----:B------:R-:W-:-:S04]  /*12630*/  IADD3 R3, P0, R0, UR12, RZ ;  /* 0x0000000c00037c10 */ /* 0x000fc8000ff1e0ff */
[----:B------:R-:W-:Y:S02]  /*12640*/  LEA.HI.X.SX32 R0, R0, UR6, 0x1, P0 ;  /* 0x0000000600007c11 */ /* 0x000fe400080f0eff */
[----:B------:R-:W-:-:S04]  /*12650*/  LEA R2, P0, R3, c[0x0][0x200], 0x2 ;  /* 0x0000800003027a11 */ /* 0x000fc800078010ff */
[----:B------:R-:W-:-:S05]  /*12660*/  LEA.HI.X R3, R3, c[0x0][0x204], R0, 0x2, P0 ;  /* 0x0000810003037a11 */ /* 0x000fca00000f1400 */
[----:B------:R-:W-:Y:S01]  /*12670*/  STG.E [R2.64], R5 ;  /* 0x0000000502007986 */ /* 0x000fe2000c101910 */
[----:B------:R-:W-:Y:S05]  /*12680*/  EXIT ;  /* 0x000000000000794d */ /* 0x000fea0003800000 */
.L_x_515:
        /* <DEDUP_REMOVED lines=15> */
.L_x_1039:


//--------------------- .text._ZN5flash16flash_fwd_kernelI23Flash_fwd_kernel_traitsILi96ELi128ELi64ELi4ELb0ELb0EN7cutlass10bfloat16_tE19Flash_kernel_traitsILi96ELi128ELi64ELi4ES3_EELb0ELb0ELb0ELb0ELb0ELb0ELb1ELb0EEEvNS_16Flash_fwd_paramsE --------------------------
	.section	.text._ZN5flash16flash_fwd_kernelI23Flash_fwd_kernel_traitsILi96ELi128ELi64ELi4ELb0ELb0EN7cutlass10bfloat16_tE19Flash_kernel_traitsILi96ELi128ELi64ELi4ES3_EELb0ELb0ELb0ELb0ELb0ELb0ELb1ELb0EEEvNS_16Flash_fwd_paramsE,"ax",@progbits
	.sectioninfo	@"SHI_REGISTERS=255"
	.align	128
        .global         _ZN5flash16flash_fwd_kernelI23Flash_fwd_kernel_traitsILi96ELi128ELi64ELi4ELb0ELb0EN7cutlass10bfloat16_tE19Flash_kernel_traitsILi96ELi128ELi64ELi4ES3_EELb0ELb0ELb0ELb0ELb0ELb0ELb1ELb0EEEvNS_16Flash_fwd_paramsE
        .type           _ZN5flash16flash_fwd_kernelI23Flash_fwd_kernel_traitsILi96ELi128ELi64ELi4ELb0ELb0EN7cutlass10bfloat16_tE19Flash_kernel_traitsILi96ELi128ELi64ELi4ES3_EELb0ELb0ELb0ELb0ELb0ELb0ELb1ELb0EEEvNS_16Flash_fwd_paramsE,@function
        .size           _ZN5flash16flash_fwd_kernelI23Flash_fwd_kernel_traitsILi96ELi128ELi64ELi4ELb0ELb0EN7cutlass10bfloat16_tE19Flash_kernel_traitsILi96ELi128ELi64ELi4ES3_EELb0ELb0ELb0ELb0ELb0ELb0ELb1ELb0EEEvNS_16Flash_fwd_paramsE,(.L_x_1040 - _ZN5flash16flash_fwd_kernelI23Flash_fwd_kernel_traitsILi96ELi128ELi64ELi4ELb0ELb0EN7cutlass10bfloat16_tE19Flash_kernel_traitsILi96ELi128ELi64ELi4ES3_EELb0ELb0ELb0ELb0ELb0ELb0ELb1ELb0EEEvNS_16Flash_fwd_paramsE)
        .other          _ZN5flash16flash_fwd_kernelI23Flash_fwd_kernel_traitsILi96ELi128ELi64ELi4ELb0ELb0EN7cutlass10bfloat16_tE19Flash_kernel_traitsILi96ELi128ELi64ELi4ES3_EELb0ELb0ELb0ELb0ELb0ELb0ELb1ELb0EEEvNS_16Flash_fwd_paramsE,@"STO_CUDA_ENTRY STV_DEFAULT"
_ZN5flash16flash_fwd_kernelI23Flash_fwd_kernel_traitsILi96ELi128ELi64ELi4ELb0ELb0EN7cutlass10bfloat16_tE19Flash_kernel_traitsILi96ELi128ELi64ELi4ES3_EELb0ELb0ELb0ELb0ELb0ELb0ELb1ELb0EEEvNS_16Flash_fwd_paramsE:
.text._ZN5flash16flash_fwd_kernelI23Flash_fwd_kernel_traitsILi96ELi128ELi64ELi4ELb0ELb0EN7cutlass10bfloat16_tE19Flash_kernel_traitsILi96ELi128ELi64ELi4ES3_EELb0ELb0ELb0ELb0ELb0ELb0ELb1ELb0EEEvNS_16Flash_fwd_paramsE:
        /* <DEDUP_REMOVED lines=36> */
.L_x_516:
[----:B-1----:R-:W-:Y:S02]  /*0240*/  MOV R0, c[0x0][0x218] ;  /* 0x0000860000007a02 */ /* 0x002fe40000000f00 */
.L_x_517:
        /* <DEDUP_REMOVED lines=44> */
.L_x_519:
        /* <DEDUP_REMOVED lines=42> */
.L_x_520:
        /* <DEDUP_REMOVED lines=16> */
[----:B------:R-:W-:Y:S02]  /*08b0*/  SHF.R.S32.HI R29, RZ, 0x1f, R28 ;  /* 0x0000001fff1d7819 */ /* 0x000fe4000001141c */
[----:B------:R-:W-:-:S02]  /*08c0*/  LOP3.LUT R0, R0, 0xc0, RZ, 0xc0, !PT ;  /* 0x000000c000007812 */ /* 0x000fc400078ec0ff */
[----:B------:R-:W-:Y:S01]  /*08d0*/  LEA.HI R19, R5, R166, RZ, 0x5 ;  /* 0x000000a605137211 */ /* 0x000fe200078f28ff */
[----:B------:R-:W-:Y:S01]  /*08e0*/  IMAD.WIDE R34, R18, 0x80, R28 ;  /* 0x0000008012227825 */ /* 0x000fe200078e021c */
[----:B------:R-:W-:Y:S01]  /*08f0*/  LOP3.LUT R4, R0, 0x18, R184, 0xf8, !PT ;  /* 0x0000001800047812 */ /* 0x000fe200078ef8b8 */
[----:B------:R1:W-:Y:S01]  /*0900*/  STL.64 [R1+0x30], R28 ;  /* 0x0000301c01007387 */ /* 0x0003e20000100a00 */
[----:B------:R-:W-:Y:S02]  /*0910*/  SHF.R.U32.HI R2, RZ, 0x3, R0 ;  /* 0x00000003ff027819 */ /* 0x000fe40000011600 */
[----:B------:R-:W-:Y:S01]  /*0920*/  LOP3.LUT R3, R3, 0x7fffffe, RZ, 0xc0, !PT ;  /* 0x07fffffe03037812 */ /* 0x000fe200078ec0ff */
[----:B------:R1:W-:Y:S01]  /*0930*/  STL [R1+0x50], R36 ;  /* 0x0000502401007387 */ /* 0x0003e20000100800 */
[----:B------:R-:W-:Y:S02]  /*0940*/  LOP3.LUT R0, R22, 0xfffffff0, RZ, 0xc0, !PT ;  /* 0xfffffff016007812 */ /* 0x000fe400078ec0ff */
[----:B------:R-:W-:Y:S01]  /*0950*/  SHF.R.S32.HI R23, RZ, 0x5, R19 ;  /* 0x00000005ff177819 */ /* 0x000fe20000011413 */
[----:B------:R-:W-:Y:S01]  /*0960*/  IMAD.IADD R3, R28, 0x1, -R3 ;  /* 0x000000011c037824 */ /* 0x000fe200078e0a03 */
[----:B------:R-:W-:Y:S01]  /*0970*/  LOP3.LUT R4, R4, R2, RZ, 0x3c, !PT ;  /* 0x0000000204047212 */ /* 0x000fe200078e3cff */
[----:B------:R-:W-:Y:S01]  /*0980*/  IMAD.IADD R18, R166, 0x1, -R0 ;  /* 0x00000001a6127824 */ /* 0x000fe200078e0a00 */
[----:B------:R-:W-:Y:S01]  /*0990*/  IADD3 R2, P0, R184, R9, RZ ;  /* 0x00000009b8027210 */ /* 0x000fe20007f1e0ff */
[----:B------:R-:W-:Y:S01]  /*09a0*/  IMAD R0, R23, 0x8, R3 ;  /* 0x0000000817007824 */ /* 0x000fe200078e0203 */
[----:B------:R-:W-:Y:S01]  /*09b0*/  SHF.R.S32.HI R185, RZ, 0x1f, R184 ;  /* 0x0000001fffb97819 */ /* 0x000fe200000114b8 */
[----:B------:R-:W-:Y:S01]  /*09c0*/  IMAD R9, R29, c[0x0][0x198], RZ ;  /* 0x000066001d097a24 */ /* 0x000fe200078e02ff */
[----:B------:R-:W-:Y:S01]  /*09d0*/  LEA.HI R20, R18, R18, RZ, 0x1 ;  /* 0x0000001212147211 */ /* 0x000fe200078f08ff */
[----:B------:R-:W-:Y:S01]  /*09e0*/  IMAD.U32 R226, R0, 0x20, R4 ;  /* 0x0000002000e27824 */ /* 0x000fe200078e0004 */
[----:B------:R1:W-:Y:S01]  /*09f0*/  STL.64 [R1+0x40], R34 ;  /* 0x0000402201007387 */ /* 0x0003e20000100a00 */
[----:B------:R-:W-:Y:S01]  /*0a00*/  IMAD.X R3, R185, 0x1, R10, P0 ;  /* 0x00000001b9037824 */ /* 0x000fe200000e060a */
[----:B------:R-:W-:Y:S01]  /*0a10*/  SHF.R.S32.HI R7, RZ, 0x1, R20 ;  /* 0x00000001ff077819 */ /* 0x000fe20000011414 */
[----:B------:R-:W-:Y:S01]  /*0a20*/  IMAD.WIDE.U32 R4, R28, c[0x0][0x198], R184 ;  /* 0x000066001c047a25 */ /* 0x000fe200078e00b8 */
[----:B------:R-:W-:Y:S01]  /*0a30*/  SHF.R.S32.HI R0, RZ, 0x1f, R20 ;  /* 0x0000001fff007819 */ /* 0x000fe20000011414 */
[----:B------:R1:W-:Y:S01]  /*0a40*/  STL.64 [R1+0x10], R184 ;  /* 0x000010b801007387 */ /* 0x0003e20000100a00 */
        /* <DEDUP_REMOVED lines=8> */
[C---:B------:R-:W-:Y:S01]  /*0ad0*/  IMAD R9, R28.reuse, c[0x0][0x19c], R9 ;  /* 0x000067001c097a24 */ /* 0x040fe200078e0209 */
[----:B------:R-:W-:Y:S01]  /*0ae0*/  IADD3 R2, P0, R11, R2, RZ ;  /* 0x000000020b027210 */ /* 0x000fe20007f1e0ff */
[----:B------:R-:W-:Y:S02]  /*0af0*/  IMAD.IADD R16, R7, 0x1, -R0 ;  /* 0x0000000107107824 */ /* 0x000fe400078e0a00 */
[----:B------:R-:W-:Y:S01]  /*0b00*/  IMAD R0, R28, c[0x0][0x1a4], R10 ;  /* 0x000069001c007a24 */ /* 0x000fe200078e020a */
[----:B------:R-:W-:Y:S01]  /*0b10*/  IADD3.X R5, R17, R5, R9, P1, !PT ;  /* 0x0000000511057210 */ /* 0x000fe20000ffe409 */
[----:B------:R-:W-:Y:S01]  /*0b20*/  IMAD R7, R6, c[0x0][0x1b0], RZ ;  /* 0x00006c0006077a24 */ /* 0x000fe200078e02ff */
[----:B------:R-:W-:Y:S01]  /*0b30*/  LOP3.LUT P1, RZ, R16, 0x2, RZ, 0xc0, !PT ;  /* 0x0000000210ff7812 */ /* 0x000fe2000782c0ff */
[----:B------:R-:W-:Y:S01]  /*0b40*/  IMAD R6, R6, c[0x0][0x1b8], RZ ;  /* 0x00006e0006067a24 */ /* 0x000fe200078e02ff */
[----:B------:R-:W-:Y:S01]  /*0b50*/  IADD3.X R3, R14, R3, R0, P0, !PT ;  /* 0x000000030e037210 */ /* 0x000fe200007fe400 */
[----:B------:R-:W-:Y:S01]  /*0b60*/  IMAD.WIDE.U32 R30, R8, c[0x0][0x1b0], R4 ;  /* 0x00006c00081e7a25 */ /* 0x000fe200078e0004 */
[----:B------:R-:W-:-:S02]  /*0b70*/  LOP3.LUT R0, R19, 0xffffffe0, RZ, 0xc0, !PT ;  /* 0xffffffe013007812 */ /* 0x000fc400078ec0ff */
[----:B------:R-:W-:Y:S01]  /*0b80*/  ISETP.GE.AND P0, PT, R28, R36, PT ;  /* 0x000000241c00720c */ /* 0x000fe20003f06270 */
[C---:B------:R-:W-:Y:S01]  /*0b90*/  IMAD R6, R8.reuse, c[0x0][0x1bc], R6 ;  /* 0x00006f0008067a24 */ /* 0x040fe200078e0206 */
[----:B------:R1:W-:Y:S01]  /*0ba0*/  STL.64 [R1+0x28], R30 ;  /* 0x0000281e01007387 */ /* 0x0003e20000100a00 */
[----:B------:R-:W-:-:S04]  /*0bb0*/  IMAD.WIDE.U32 R26, R8, c[0x0][0x1b8], R2 ;  /* 0x00006e00081a7a25 */ /* 0x000fc800078e0002 */
[----:B------:R-:W-:Y:S01]  /*0bc0*/  IMAD R7, R8, c[0x0][0x1b4], R7 ;  /* 0x00006d0008077a24 */ /* 0x000fe200078e0207 */
[----:B------:R1:W-:Y:S01]  /*0bd0*/  STL.64 [R1+0x20], R26 ;  /* 0x0000201a01007387 */ /* 0x0003e20000100a00 */
[----:B------:R-:W-:Y:S02]  /*0be0*/  IMAD.IADD R0, R166, 0x1, -R0 ;  /* 0x00000001a6007824 */ /* 0x000fe400078e0a00 */
[----:B------:R-:W-:Y:S02]  /*0bf0*/  IMAD.IADD R17, R27, 0x1, R6 ;  /* 0x000000011b117824 */ /* 0x000fe400078e0206 */
[----:B------:R-:W-:Y:S01]  /*0c00*/  IMAD.IADD R33, R31, 0x1, R7 ;  /* 0x000000011f217824 */ /* 0x000fe200078e0207 */
[----:B------:R1:W-:Y:S01]  /*0c10*/  STL [R1+0x58], R0 ;  /* 0x0000580001007387 */ /* 0x0003e20000100800 */
[----:B------:R-:W-:Y:S02]  /*0c20*/  IMAD.MOV.U32 R4, RZ, RZ, 0x10 ;  /* 0x00000010ff047424 */ /* 0x000fe400078e00ff */
[----:B------:R-:W-:Y:S01]  /*0c30*/  IMAD.SHL.U32 R226, R226, 0x2, RZ ;  /* 0x00000002e2e27824 */ /* 0x000fe200078e00ff */
[----:B------:R1:W-:Y:S01]  /*0c40*/  STL [R1+0x48], R170 ;  /* 0x000048aa01007387 */ /* 0x0003e20000100800 */
[----:B------:R-:W-:Y:S01]  /*0c50*/  IMAD.IADD R11, R13, 0x1, R15 ;  /* 0x000000010d0b7824 */ /* 0x000fe200078e020f */
[----:B------:R-:W-:-:S02]  /*0c60*/  SEL R4, R4, 0xfffffff0, !P1 ;  /* 0xfffffff004047807 */ /* 0x000fc40004800000 */
[----:B------:R1:W-:Y:S04]  /*0c70*/  STL [R1+0x4c], R167 ;  /* 0x00004ca701007387 */ /* 0x0003e80000100800 */
[----:B------:R1:W-:Y:S04]  /*0c80*/  STL [R1+0x38], R17 ;  /* 0x0000381101007387 */ /* 0x0003e80000100800 */
[----:B------:R1:W-:Y:S01]  /*0c90*/  STL [R1+0x1c], R33 ;  /* 0x00001c2101007387 */ /* 0x0003e20000100800 */
        /* <DEDUP_REMOVED lines=33> */
.L_x_522:
[----:B------:R-:W-:Y:S05]  /*0eb0*/  BSYNC B0 ;  /* 0x0000000000007941 */ /* 0x000fea0003800000 */
.L_x_521:
[----:B------:R-:W-:Y:S01]  /*0ec0*/  IADD3 R14, R28, 0x20, RZ ;  /* 0x000000201c0e7810 */ /* 0x000fe20007ffe0ff */
[----:B------:R-:W-:Y:S03]  /*0ed0*/  BSSY B0, `(.L_x_523) ;  /* 0x0000025000007945 */ /* 0x000fe60003800000 */
[----:B------:R-:W-:Y:S01]  /*0ee0*/  ISETP.GE.AND P0, PT, R14, R36, PT ;  /* 0x000000240e00720c */ /* 0x000fe20003f06270 */
[----:B------:R2:W-:-:S12]  /*0ef0*/  STL [R1+0x54], R14 ;  /* 0x0000540e01007387 */ /* 0x0005d80000100800 */
        /* <DEDUP_REMOVED lines=34> */
.L_x_524:
[----:B------:R-:W-:Y:S05]  /*1120*/  BSYNC B0 ;  /* 0x0000000000007941 */ /* 0x000fea0003800000 */
.L_x_523:
        /* <DEDUP_REMOVED lines=38> */
.L_x_526:
[----:B------:R-:W-:Y:S05]  /*1390*/  BSYNC B0 ;  /* 0x0000000000007941 */ /* 0x000fea0003800000 */
.L_x_525:
        /* <DEDUP_REMOVED lines=42> */
.L_x_528:
[----:B------:R-:W-:Y:S05]  /*1640*/  BSYNC B0 ;  /* 0x0000000000007941 */ /* 0x000fea0003800000 */
.L_x_527:
[----:B------:R-:W-:Y:S01]  /*1650*/  MOV R168, R32 ;  /* 0x0000002000a87202 */ /* 0x000fe20000000f00 */
[----:B------:R-:W-:Y:S01]  /*1660*/  BSSY B0, `(.L_x_529) ;  /* 0x0000028000007945 */ /* 0x000fe20003800000 */
[----:B------:R-:W-:Y:S02]  /*1670*/  MOV R169, R33 ;  /* 0x0000002100a97202 */ /* 0x000fe40000000f00 */
[----:B------:R-:W-:Y:S02]  /*1680*/  LEA.HI.SX32 R45, R227, 0xffffffff, 0x1a ;  /* 0xffffffffe32d7811 */ /* 0x000fe400078fd2ff */
[----:B------:R-:W-:Y:S02]  /*1690*/  MOV R168, R30 ;  /* 0x0000001e00a87202 */ /* 0x000fe40000000f00 */
[----:B------:R-:W-:Y:S01]  /*16a0*/  SHF.R.S32.HI R5, RZ, 0x1f, R45 ;  /* 0x0000001fff057819 */ /* 0x000fe2000001142d */
[C---:B------:R-:W-:Y:S02]  /*16b0*/  IMAD R10, R45.reuse, -0x40, R44 ;  /* 0xffffffc02d0a7824 */ /* 0x040fe400078e022c */
[----:B------:R3:W-:Y:S01]  /*16c0*/  STL.64 [R1+0x18], R168 ;  /* 0x000018a801007387 */ /* 0x0007e20000100a00 */
[----:B-1----:R-:W-:-:S02]  /*16d0*/  IMAD R0, R45, UR7, RZ ;  /* 0x000000072d007c24 */ /* 0x002fc4000f8e02ff */
        /* <DEDUP_REMOVED lines=32> */
.L_x_530:
[----:B------:R-:W-:Y:S05]  /*18e0*/  BSYNC B0 ;  /* 0x0000000000007941 */ /* 0x000fea0003800000 */
.L_x_529:
        /* <DEDUP_REMOVED lines=34> */
.L_x_532:
[----:B------:R-:W-:Y:S05]  /*1b10*/  BSYNC B0 ;  /* 0x0000000000007941 */ /* 0x000fea0003800000 */
.L_x_531:
        /* <DEDUP_REMOVED lines=44> */
.L_x_534:
[----:B------:R-:W-:Y:S05]  /*1de0*/  BSYNC B0 ;  /* 0x0000000000007941 */ /* 0x000fea0003800000 */
.L_x_533:
        /* <DEDUP_REMOVED lines=36> */
.L_x_536:
[----:B------:R-:W-:Y:S05]  /*2030*/  BSYNC B0 ;  /* 0x0000000000007941 */ /* 0x000fea0003800000 */
.L_x_535:
        /* <DEDUP_REMOVED lines=41> */
[----:B------:R-:W1:Y:S04]  /*22d0*/  LDSM.16.M88.4 R8, [R221+0x6000] ;  /* 0x00600000dd08783b */ /* 0x000e680000000200 */
[----:B--2---:R-:W2:Y:S04]  /*22e0*/  LDSM.16.M88.4 R12, [R224+0x1000] ;  /* 0x00100000e00c783b */ /* 0x004ea80000000200 */
[----:B------:R-:W5:Y:S04]  /*22f0*/  LDSM.16.M88.4 R24, [R221+0x6400] ;  /* 0x00640000dd18783b */ /* 0x000f680000000200 */
[----:B------:R-:W3:Y:S04]  /*2300*/  LDSM.16.M88.4 R20, [R221+0x6800] ;  /* 0x00680000dd14783b */ /* 0x000ee80000000200 */
[----:B------:R-:W4:Y:S04]  /*2310*/  LDSM.16.M88.4 R28, [R221+0x6c00] ;  /* 0x006c0000dd1c783b */ /* 0x000f280000000200 */
[----:B------:R-:W-:Y:S04]  /*2320*/  LDSM.16.M88.4 R40, [R225] ;  /* 0x00000000e128783b */ /* 0x000fe80000000200 */
[----:B------:R-:W3:Y:S04]  /*2330*/  LDSM.16.M88.4 R48, [R223+0x6000] ;  /* 0x00600000df30783b */ /* 0x000ee80000000200 */
[----:B------:R-:W-:Y:S04]  /*2340*/  LDSM.16.M88.4 R36, [R224+0x2000] ;  /* 0x00200000e024783b */ /* 0x000fe80000000200 */
[----:B------:R-:W-:Y:S04]  /*2350*/  LDSM.16.M88.4 R80, [R221+0x7000] ;  /* 0x00700000dd50783b */ /* 0x000fe80000000200 */
[----:B------:R-:W-:Y:S01]  /*2360*/  LDSM.16.M88.4 R88, [R223+0x6400] ;  /* 0x00640000df58783b */ /* 0x000fe20000000200 */
[-C--:B-1----:R-:W-:Y:S03]  /*2370*/  HMMA.16816.F32.BF16 R32, R16, R8.reuse, RZ ;  /* 0x000000081020723c */ /* 0x082fe600000418ff */
[----:B------:R-:W-:Y:S04]  /*2380*/  LDSM.16.M88.4 R100, [R223+0x6800] ;  /* 0x00680000df64783b */ /* 0x000fe80000000200 */
[----:B------:R-:W-:Y:S01]  /*2390*/  LDSM.16.M88.4 R128, [R223+0x6c00] ;  /* 0x006c0000df80783b */ /* 0x000fe20000000200 */
[C---:B--2---:R-:W-:Y:S03]  /*23a0*/  HMMA.16816.F32.BF16 R60, R12.reuse, R8, RZ ;  /* 0x000000080c3c723c */ /* 0x044fe600000418ff */
[----:B------:R-:W-:Y:S05]  /*23b0*/  LDSM.16.M88.4 R52, [R223+0x7000] ;  /* 0x00700000df34783b */ /* 0x000fea0000000200 */
[-C--:B------:R-:W-:Y:S08]  /*23c0*/  HMMA.16816.F32.BF16 R92, R12, R10.reuse, RZ ;  /* 0x0000000a0c5c723c */ /* 0x080ff000000418ff */
[----:B------:R-:W-:Y:S01]  /*23d0*/  HMMA.16816.F32.BF16 R96, R16, R10, RZ ;  /* 0x0000000a1060723c */ /* 0x000fe200000418ff */
[----:B------:R-:W1:Y:S07]  /*23e0*/  LDSM.16.M88.4 R8, [R225+0x1000] ;  /* 0x00100000e108783b */ /* 0x000e6e0000000200 */
[C---:B-----5:R-:W-:Y:S08]  /*23f0*/  HMMA.16816.F32.BF16 R84, R12.reuse, R24, RZ ;  /* 0x000000180c54723c */ /* 0x060ff000000418ff */
[C---:B---3--:R-:W-:Y:S08]  /*2400*/  HMMA.16816.F32.BF16 R72, R12.reuse, R20, RZ ;  /* 0x000000140c48723c */ /* 0x048ff000000418ff */
[C---:B----4-:R-:W-:Y:S08]  /*2410*/  HMMA.16816.F32.BF16 R64, R12.reuse, R28, RZ ;  /* 0x0000001c0c40723c */ /* 0x050ff000000418ff */
[C---:B------:R-:W-:Y:S08]  /*2420*/  HMMA.16816.F32.BF16 R76, R12.reuse, R26, RZ ;  /* 0x0000001a0c4c723c */ /* 0x040ff000000418ff */
[C---:B------:R-:W-:Y:S08]  /*2430*/  HMMA.16816.F32.BF16 R68, R12.reuse, R22, RZ ;  /* 0x000000160c44723c */ /* 0x040ff000000418ff */
[----:B------:R-:W-:Y:S08]  /*2440*/  HMMA.16816.F32.BF16 R56, R12, R30, RZ ;  /* 0x0000001e0c38723c */ /* 0x000ff000000418ff */
[----:B------:R-:W-:Y:S01]  /*2450*/  HMMA.16816.F32.BF16 R12, R40, R48, R32 ;  /* 0x00000030280c723c */ /* 0x000fe20000041820 */
[----:B------:R-:W2:Y:S07]  /*2460*/  LDSM.16.M88.4 R32, [R224+0x3000] ;  /* 0x00300000e020783b */ /* 0x000eae0000000200 */
[C---:B------:R-:W-:Y:S08]  /*2470*/  HMMA.16816.F32.BF16 R108, R16.reuse, R28, RZ ;  /* 0x0000001c106c723c */ /* 0x040ff000000418ff */
[C---:B------:R-:W-:Y:S01]  /*2480*/  HMMA.16816.F32.BF16 R152, R16.reuse, R30, RZ ;  /* 0x0000001e1098723c */ /* 0x040fe200000418ff */
[----:B------:R-:W3:Y:S07]  /*2490*/  LDSM.16.M88.4 R28, [R225+0x2000] ;  /* 0x00200000e11c783b */ /* 0x000eee0000000200 */
[C---:B------:R-:W-:Y:S08]  /*24a0*/  HMMA.16816.F32.BF16 R112, R16.reuse, R20, RZ ;  /* 0x000000141070723c */ /* 0x040ff000000418ff */
[----:B------:R-:W-:Y:S08]  /*24b0*/  HMMA.16816.F32.BF16 R120, R16, R22, RZ ;  /* 0x000000161078723c */ /* 0x000ff000000418ff */
[----:B-1----:R-:W-:Y:S01]  /*24c0*/  HMMA.16816.F32.BF16 R20, R8, R48, R60 ;  /* 0x000000300814723c */ /* 0x002fe2000004183c */
[----:B------:R-:W-:Y:S07]  /*24d0*/  LDSM.16.M88.4 R60, [R221+0x8000] ;  /* 0x00800000dd3c783b */ /* 0x000fee0000000200 */
[C---:B------:R-:W-:Y:S08]  /*24e0*/  HMMA.16816.F32.BF16 R104, R16.reuse, R24, RZ ;  /* 0x000000181068723c */ /* 0x040ff000000418ff */
[----:B------:R-:W-:Y:S01]  /*24f0*/  HMMA.16816.F32.BF16 R124, R16, R26, RZ ;  /* 0x0000001a107c723c */ /* 0x000fe200000418ff */
[----:B------:R-:W-:Y:S07]  /*2500*/  LDSM.16.M88.4 R24, [R224+0x5000] ;  /* 0x00500000e018783b */ /* 0x000fee0000000200 */
        /* <DEDUP_REMOVED lines=9> */
[----:B------:R-:W4:Y:S07]  /*25a0*/  LDSM.16.M88.4 R8, [R224+0x4000] ;  /* 0x00400000e008783b */ /* 0x000f2e0000000200 */
[----:B--2---:R-:W-:Y:S01]  /*25b0*/  HMMA.16816.F32.BF16 R56, R32, R80, R20 ;  /* 0x000000502038723c */ /* 0x004fe20000041814 */
[----:B------:R-:W-:Y:S07]  /*25c0*/  LDSM.16.M88.4 R20, [R225+0x4000] ;  /* 0x00400000e114783b */ /* 0x000fee0000000200 */
[----:B------:R-:W-:Y:S01]  /*25d0*/  HMMA.16816.F32.BF16 R72, R40, R50, R96 ;  /* 0x000000322848723c */ /* 0x000fe20000041860 */
[----:B------:R-:W2:Y:S07]  /*25e0*/  LDSM.16.M88.4 R48, [R223+0x8000] ;  /* 0x00800000df30783b */ /* 0x000eae0000000200 */
[-C--:B---3--:R-:W-:Y:S01]  /*25f0*/  HMMA.16816.F32.BF16 R68, R28, R52.reuse, R16 ;  /* 0x000000341c44723c */ /* 0x088fe20000041810 */
[----:B------:R-:W-:Y:S07]  /*2600*/  LDSM.16.M88.4 R16, [R225+0x5000] ;  /* 0x00500000e110783b */ /* 0x000fee0000000200 */
[----:B-1----:R-:W-:Y:S01]  /*2610*/  HMMA.16816.F32.BF16 R64, R12, R52, R56 ;  /* 0x000000340c40723c */ /* 0x002fe20000041838 */
[----:B------:R-:W1:Y:S07]  /*2620*/  LDSM.16.M88.4 R56, [R221+0x7400] ;  /* 0x00740000dd38783b */ /* 0x000e6e0000000200 */
[----:B------:R-:W-:Y:S08]  /*2630*/  HMMA.16816.F32.BF16 R72, R36, R82, R72 ;  /* 0x000000522448723c */ /* 0x000ff00000041848 */
[----:B----4-:R-:W-:Y:S08]  /*2640*/  HMMA.16816.F32.BF16 R76, R8, R60, R68 ;  /* 0x0000003c084c723c */ /* 0x010ff00000041844 */
[----:B------:R-:W-:Y:S08]  /*2650*/  HMMA.16816.F32.BF16 R80, R32, R82, R92 ;  /* 0x000000522050723c */ /* 0x000ff0000004185c */
[----:B------:R-:W-:Y:S08]  /*2660*/  HMMA.16816.F32.BF16 R96, R40, R88, R104 ;  /* 0x000000582860723c */ /* 0x000ff00000041868 */
[----:B------:R-:W-:Y:S01]  /*2670*/  HMMA.16816.F32.BF16 R68, R24, R60, R64 ;  /* 0x0000003c1844723c */ /* 0x000fe20000041840 */
[----:B------:R-:W3:Y:S07]  /*2680*/  LDSM.16.M88.4 R64, [R223+0x7400] ;  /* 0x00740000df40783b */ /* 0x000eee0000000200 */
[----:B------:R-:W-:Y:S08]  /*2690*/  HMMA.16816.F32.BF16 R72, R28, R54, R72 ;  /* 0x000000361c48723c */ /* 0x000ff00000041848 */
[----:B--2---:R-:W-:Y:S08]  /*26a0*/  HMMA.16816.F32.BF16 R84, R20, R48, R76 ;  /* 0x000000301454723c */ /* 0x004ff0000004184c */
[----:B------:R-:W-:Y:S01]  /*26b0*/  HMMA.16816.F32.BF16 R76, R12, R54, R80 ;  /* 0x000000360c4c723c */ /* 0x000fe20000041850 */
[----:B------:R-:W2:Y:S07]  /*26c0*/  LDSM.16.M88.4 R52, [R221+0x8400] ;  /* 0x00840000dd34783b */ /* 0x000eae0000000200 */
[----:B-1----:R-:W-:Y:S08]  /*26d0*/  HMMA.16816.F32.BF16 R80, R36, R56, R96 ;  /* 0x000000382450723c */ /* 0x002ff00000041860 */
[----:B------:R-:W-:Y:S01]  /*26e0*/  HMMA.16816.F32.BF16 R72, R8, R62, R72 ;  /* 0x0000003e0848723c */ /* 0x000fe20000041848 */
[----:B------:R-:W-:-:S04]  /*26f0*/  FMUL.FTZ R0, R84, c[0x0][0x2ec] ;  /* 0x0000bb0054007a20 */ /* 0x000fc80000410000 */
[----:B------:R1:W-:Y:S03]  /*2700*/  MUFU.TANH R164, R0 ;  /* 0x0000000000a47308 */ /* 0x0003e60000002400 */
[----:B------:R-:W-:Y:S08]  /*2710*/  HMMA.16816.F32.BF16 R92, R16, R48, R68 ;  /* 0x00000030105c723c */ /* 0x000ff00000041844 */
[----:B------:R-:W-:Y:S01]  /*2720*/  HMMA.16816.F32.BF16 R68, R32, R56, R116 ;  /* 0x000000382044723c */ /* 0x000fe20000041874 */
[----:B-1----:R-:W-:-:S07]  /*2730*/  FMUL.FTZ R0, R85, c[0x0][0x2ec] ;  /* 0x0000bb0055007a20 */ /* 0x002fce0000410000 */
[----:B------:R-:W-:Y:S01]  /*2740*/  HMMA.16816.F32.BF16 R76, R24, R62, R76 ;  /* 0x0000003e184c723c */ /* 0x000fe2000004184c */
[----:B------:R1:W-:Y:S01]  /*2750*/  MUFU.TANH R165, R0 ;  /* 0x0000000000a57308 */ /* 0x0003e20000002400 */
[----:B------:R-:W-:Y:S06]  /*2760*/  LDSM.16.M88.4 R60, [R223+0x8400] ;  /* 0x00840000df3c783b */ /* 0x000fec0000000200 */
[----:B------:R-:W-:Y:S08]  /*2770*/  HMMA.16816.F32.BF16 R104, R40, R90, R124 ;  /* 0x0000005a2868723c */ /* 0x000ff0000004187c */
[----:B---3--:R-:W-:Y:S01]  /*2780*/  HMMA.16816.F32.BF16 R80, R28, R64, R80 ;  /* 0x000000401c50723c */ /* 0x008fe20000041850 */
[----:B-1----:R-:W-:-:S04]  /*2790*/  FMUL.FTZ R0, R86, c[0x0][0x2ec] ;  /* 0x0000bb0056007a20 */ /* 0x002fc80000410000 */
[----:B------:R1:W-:Y:S03]  /*27a0*/  MUFU.TANH R162, R0 ;  /* 0x0000000000a27308 */ /* 0x0003e60000002400 */
[----:B------:R-:W-:Y:S08]  /*27b0*/  HMMA.16816.F32.BF16 R88, R20, R50, R72 ;  /* 0x000000321458723c */ /* 0x000ff00000041848 */
[----:B------:R-:W-:Y:S01]  /*27c0*/  HMMA.16816.F32.BF16 R72, R12, R64, R68 ;  /* 0x000000400c48723c */ /* 0x000fe20000041844 */
[----:B------:R-:W3:Y:S01]  /*27d0*/  LDSM.16.M88.4 R68, [R221+0x7800] ;  /* 0x00780000dd44783b */ /* 0x000ee20000000200 */
[----:B-1----:R-:W-:-:S06]  /*27e0*/  FMUL.FTZ R0, R87, c[0x0][0x2ec] ;  /* 0x0000bb0057007a20 */ /* 0x002fcc0000410000 */
[----:B------:R-:W-:Y:S01]  /*27f0*/  HMMA.16816.F32.BF16 R96, R16, R50, R76 ;  /* 0x000000321060723c */ /* 0x000fe2000004184c */
[----:B------:R1:W-:Y:S07]  /*2800*/  MUFU.TANH R163, R0 ;  /* 0x0000000000a37308 */ /* 0x0003ee0000002400 */
[----:B------:R-:W-:Y:S08]  /*2810*/  HMMA.16816.F32.BF16 R76, R36, R58, R104 ;  /* 0x0000003a244c723c */ /* 0x000ff00000041868 */
[----:B--2---:R-:W-:Y:S01]  /*2820*/  HMMA.16816.F32.BF16 R80, R8, R52, R80 ;  /* 0x000000340850723c */ /* 0x004fe20000041850 */
[----:B-1----:R-:W-:-:S04]  /*2830*/  FMUL.FTZ R0, R92, c[0x0][0x2ec] ;  /* 0x0000bb005c007a20 */ /* 0x002fc80000410000 */
[----:B------:R1:W-:Y:S03]  /*2840*/  MUFU.TANH R160, R0 ;  /* 0x0000000000a07308 */ /* 0x0003e60000002400 */
[----:B------:R-:W-:Y:S01]  /*2850*/  HMMA.16816.F32.BF16 R84, R32, R58, R132 ;  /* 0x0000003a2054723c */ /* 0x000fe20000041884 */
[----:B------:R-:W2:Y:S07]  /*2860*/  LDSM.16.M88.4 R56, [R223+0x7800] ;  /* 0x00780000df38783b */ /* 0x000eae0000000200 */
[----:B------:R-:W-:Y:S01]  /*2870*/  HMMA.16816.F32.BF16 R112, R40, R100, R112 ;  /* 0x000000642870723c */ /* 0x000fe20000041870 */
[----:B-1----:R-:W-:-:S07]  /*2880*/  FMUL.FTZ R0, R93, c[0x0][0x2ec] ;  /* 0x0000bb005d007a20 */ /* 0x002fce0000410000 */
[----:B------:R-:W-:Y:S01]  /*2890*/  HMMA.16816.F32.BF16 R48, R24, R52, R72 ;  /* 0x000000341830723c */ /* 0x000fe20000041848 */
[----:B------:R1:W-:Y:S07]  /*28a0*/  MUFU.TANH R161, R0 ;  /* 0x0000000000a17308 */ /* 0x0003ee0000002400 */
[----:B------:R-:W-:Y:S08]  /*28b0*/  HMMA.16816.F32.BF16 R72, R28, R66, R76 ;  /* 0x000000421c48723c */ /* 0x000ff0000004184c */
[----:B---3--:R-:W-:Y:S01]  /*28c0*/  HMMA.16816.F32.BF16 R76, R36, R68, R112 ;  /* 0x00000044244c723c */ /* 0x008fe20000041870 */
[----:B-1----:R-:W-:-:S04]  /*28d0*/  FMUL.FTZ R0, R94, c[0x0][0x2ec] ;  /* 0x0000bb005e007a20 */ /* 0x002fc80000410000 */
[----:B------:R1:W3:Y:S03]  /*28e0*/  MUFU.TANH R149, R0 ;  /* 0x0000000000957308 */ /* 0x0002e60000002400 */
[----:B------:R-:W-:Y:S08]  /*28f0*/  HMMA.16816.F32.BF16 R120, R40, R102, R120 ;  /* 0x000000662878723c */ /* 0x000ff00000041878 */
[----:B------:R-:W-:Y:S01]  /*2900*/  HMMA.16816.F32.BF16 R72, R8, R54, R72 ;  /* 0x000000360848723c */ /* 0x000fe20000041848 */
[----:B-1----:R-:W-:-:S07]  /*2910*/  FMUL.FTZ R0, R95, c[0x0][0x2ec] ;  /* 0x0000bb005f007a20 */ /* 0x002fce0000410000 */
[----:B------:R-:W-:Y:S01]  /*2920*/  HMMA.16816.F32.BF16 R92, R16, R60, R48 ;  /* 0x0000003c105c723c */ /* 0x000fe20000041830 */
[----:B------:R1:W4:Y:S07]  /*2930*/  MUFU.TANH R150, R0 ;  /* 0x0000000000967308 */ /* 0x00032e0000002400 */
[----:B------:R-:W-:Y:S08]  /*2940*/  HMMA.16816.F32.BF16 R48, R32, R68, R136 ;  /* 0x000000442030723c */ /* 0x000ff00000041888 */
[----:B--2---:R-:W-:Y:S01]  /*2950*/  HMMA.16816.F32.BF16 R76, R28, R56, R76 ;  /* 0x000000381c4c723c */ /* 0x004fe2000004184c */
[----:B-1----:R-:W-:-:S04]  /*2960*/  FMUL.FTZ R0, R88, c[0x0][0x2ec] ;  /* 0x0000bb0058007a20 */ /* 0x002fc80000410000 */
[----:B------:R1:W-:Y:S03]  /*2970*/  MUFU.TANH R151, R0 ;  /* 0x0000000000977308 */ /* 0x0003e60000002400 */
[----:B------:R-:W-:Y:S01]  /*2980*/  HMMA.16816.F32.BF16 R108, R40, R128, R108 ;  /* 0x00000080286c723c */ /* 0x000fe2000004186c */
[----:B-1----:R-:W-:-:S04]  /*2990*/  FMUL.FTZ R0, R89, c[0x0][0x2ec] ;  /* 0x0000bb0059007a20 */ /* 0x002fc80000410000 */
[----:B------:R1:W-:Y:S02]  /*29a0*/  MUFU.TANH R132, R0 ;  /* 0x0000000000847308 */ /* 0x0003e40000002400 */
[----:B-1----:R-:W-:-:S06]  /*29b0*/  FMUL.FTZ R0, R90, c[0x0][0x2ec] ;  /* 0x0000bb005a007a20 */ /* 0x002fcc0000410000 */
[----:B------:R1:W-:Y:S02]  /*29c0*/  MUFU.TANH R118, R0 ;  /* 0x0000000000767308 */ /* 0x0003e40000002400 */
[----:B-1----:R-:W-:Y:S02]  /*29d0*/  FMUL.FTZ R0, R91, c[0x0][0x2ec] ;  /* 0x0000bb005b007a20 */ /* 0x002fe40000410000 */
[----:B------:R-:W-:Y:S04]  /*29e0*/  HMMA.16816.F32.BF16 R88, R20, R60, R80 ;  /* 0x0000003c1458723c */ /* 0x000fe80000041850 */
[----:B------:R1:W-:Y:S04]  /*29f0*/  MUFU.TANH R119, R0 ;  /* 0x0000000000777308 */ /* 0x0003e80000002400 */
[----:B------:R-:W-:Y:S01]  /*2a00*/  HMMA.16816.F32.BF16 R80, R12, R66, R84 ;  /* 0x000000420c50723c */ /* 0x000fe20000041854 */
[----:B------:R-:W2:Y:S07]  /*2a10*/  LDSM.16.M88.4 R64, [R221+0x8800] ;  /* 0x00880000dd40783b */ /* 0x000eae0000000200 */
[----:B------:R-:W-:Y:S01]  /*2a20*/  HMMA.16816.F32.BF16 R84, R20, R62, R72 ;  /* 0x0000003e1454723c */ /* 0x000fe20000041848 */
[----:B-1----:R-:W-:-:S04]  /*2a30*/  FMUL.FTZ R0, R96, c[0x0][0x2ec] ;  /* 0x0000bb0060007a20 */ /* 0x002fc80000410000 */
[----:B------:R1:W-:Y:S03]  /*2a40*/  MUFU.TANH R117, R0 ;  /* 0x0000000000757308 */ /* 0x0003e60000002400 */
[----:B------:R-:W-:Y:S01]  /*2a50*/  HMMA.16816.F32.BF16 R72, R12, R56, R48 ;  /* 0x000000380c48723c */ /* 0x000fe20000041830 */
[----:B------:R-:W5:Y:S07]  /*2a60*/  LDSM.16.M88.4 R48, [R223+0x8800] ;  /* 0x00880000df30783b */ /* 0x000f6e0000000200 */
[----:B------:R-:W-:Y:S01]  /*2a70*/  HMMA.16816.F32.BF16 R52, R24, R54, R80 ;  /* 0x000000361834723c */ /* 0x000fe20000041850 */
[----:B-1----:R-:W-:-:S07]  /*2a80*/  FMUL.FTZ R0, R97, c[0x0][0x2ec] ;  /* 0x0000bb0061007a20 */ /* 0x002fce0000410000 */
[----:B------:R-:W-:Y:S01]  /*2a90*/  HMMA.16816.F32.BF16 R80, R32, R70, R140 ;  /* 0x000000462050723c */ /* 0x000fe2000004188c */
[----:B------:R1:W-:Y:S07]  /*2aa0*/  MUFU.TANH R116, R0 ;  /* 0x0000000000747308 */ /* 0x0003ee0000002400 */
[----:B--2---:R-:W-:Y:S01]  /*2ab0*/  HMMA.16816.F32.BF16 R76, R8, R64, R76 ;  /* 0x00000040084c723c */ /* 0x004fe2000004184c */
[----:B-1----:R-:W-:-:S04]  /*2ac0*/  FMUL.FTZ R0, R98, c[0x0][0x2ec] ;  /* 0x0000bb0062007a20 */ /* 0x002fc80000410000 */
[----:B------:R1:W2:Y:S11]  /*2ad0*/  MUFU.TANH R7, R0 ;  /* 0x0000000000077308 */ /* 0x0002b60000002400 */
[----:B------:R-:W-:Y:S01]  /*2ae0*/  HMMA.16816.F32.BF16 R80, R12, R58, R80 ;  /* 0x0000003a0c50723c */ /* 0x000fe20000041850 */
[----:B-1----:R-:W-:-:S07]  /*2af0*/  FMUL.FTZ R0, R99, c[0x0][0x2ec] ;  /* 0x0000bb0063007a20 */ /* 0x002fce0000410000 */
[----:B------:R-:W-:Y:S01]  /*2b00*/  HMMA.16816.F32.BF16 R96, R16, R62, R52 ;  /* 0x0000003e1060723c */ /* 0x000fe20000041834 */
[----:B------:R-:W1:Y:S01]  /*2b10*/  LDSM.16.M88.4 R52, [R221+0x7c00] ;  /* 0x007c0000dd34783b */ /* 0x000e620000000200 */
[----:B------:R2:W1:Y:S06]  /*2b20*/  MUFU.TANH R106, R0 ;  /* 0x00000000006a7308 */ /* 0x00046c0000002400 */
[----:B------:R-:W-:Y:S08]  /*2b30*/  HMMA.16816.F32.BF16 R60, R36, R70, R120 ;  /* 0x00000046243c723c */ /* 0x000ff00000041878 */
[----:B------:R-:W-:Y:S01]  /*2b40*/  HMMA.16816.F32.BF16 R68, R24, R64, R72 ;  /* 0x000000401844723c */ /* 0x000fe20000041848 */
[----:B--2---:R-:W-:-:S04]  /*2b50*/  FMUL.FTZ R0, R88, c[0x0][0x2ec] ;  /* 0x0000bb0058007a20 */ /* 0x004fc80000410000 */
[----:B------:R2:W-:Y:S03]  /*2b60*/  MUFU.TANH R112, R0 ;  /* 0x0000000000707308 */ /* 0x0005e60000002400 */
[----:B------:R-:W-:Y:S08]  /*2b70*/  HMMA.16816.F32.BF16 R80, R24, R66, R80 ;  /* 0x000000421850723c */ /* 0x000ff00000041850 */
[----:B------:R-:W-:Y:S01]  /*2b80*/  HMMA.16816.F32.BF16 R72, R28, R58, R60 ;  /* 0x0000003a1c48723c */ /* 0x000fe2000004183c */
[----:B------:R-:W1:Y:S04]  /*2b90*/  LDSM.16.M88.4 R60, [R223+0x7c00] ;  /* 0x007c0000df3c783b */ /* 0x000e680000000200 */
[----:B------:R-:W1:Y:S01]  /*2ba0*/  LDSM.16.M88.4 R56, [R221+0x8c00] ;  /* 0x008c0000dd38783b */ /* 0x000e620000000200 */
[----:B--2---:R-:W-:-:S04]  /*2bb0*/  FMUL.FTZ R0, R89, c[0x0][0x2ec] ;  /* 0x0000bb0059007a20 */ /* 0x004fc80000410000 */
[----:B------:R2:W-:Y:S06]  /*2bc0*/  MUFU.TANH R107, R0 ;  /* 0x00000000006b7308 */ /* 0x0005ec0000002400 */
[----:B-----5:R-:W-:Y:S01]  /*2bd0*/  HMMA.16816.F32.BF16 R80, R16, R50, R80 ;  /* 0x000000321050723c */ /* 0x020fe20000041850 */
[----:B--2---:R-:W-:-:S04]  /*2be0*/  FMUL.FTZ R0, R90, c[0x0][0x2ec] ;  /* 0x0000bb005a007a20 */ /* 0x004fc80000410000 */
[----:B------:R2:W-:Y:S11]  /*2bf0*/  MUFU.TANH R129, R0 ;  /* 0x0000000000817308 */ /* 0x0005f60000002400 */
[----:B------:R-:W-:Y:S08]  /*2c00*/  @!UPT UIADD3 URZ, URZ, URZ, URZ ;  /* 0x0000003f3f3ff290 */ /* 0x000ff0000fffe03f */
[----:B------:R-:W-:Y:S02]  /*2c10*/  FMUL.FTZ R80, R80, c[0x0][0x2ec] ;  /* 0x0000bb0050507a20 */ /* 0x000fe40000410000 */
[----:B------:R-:W-:Y:S02]  /*2c20*/  FMUL.FTZ R81, R81, c[0x0][0x2ec] ;  /* 0x0000bb0051517a20 */ /* 0x000fe40000410000 */
[----:B--2---:R-:W-:Y:S02]  /*2c30*/  FMUL.FTZ R0, R91, c[0x0][0x2ec] ;  /* 0x0000bb005b007a20 */ /* 0x004fe40000410000 */
[----:B------:R-:W-:Y:S01]  /*2c40*/  MUFU.TANH R80, R80 ;  /* 0x0000005000507308 */ /* 0x000fe20000002400 */
[----:B------:R-:W-:Y:S07]  /*2c50*/  HMMA.16816.F32.BF16 R88, R20, R48, R76 ;  /* 0x000000301458723c */ /* 0x000fee000004184c */
[----:B------:R2:W-:Y:S01]  /*2c60*/  MUFU.TANH R128, R0 ;  /* 0x0000000000807308 */ /* 0x0005e20000002400 */
[----:B-1----:R-:W-:Y:S07]  /*2c70*/  HMMA.16816.F32.BF16 R76, R36, R52, R108 ;  /* 0x00000034244c723c */ /* 0x002fee000004186c */
[----:B------:R-:W-:Y:S01]  /*2c80*/  MUFU.TANH R81, R81 ;  /* 0x0000005100517308 */ /* 0x000fe20000002400 */
[----:B--2---:R-:W-:-:S07]  /*2c90*/  FMUL.FTZ R0, R92, c[0x0][0x2ec] ;  /* 0x0000bb005c007a20 */ /* 0x004fce0000410000 */
[----:B------:R1:W-:Y:S02]  /*2ca0*/  MUFU.TANH R105, R0 ;  /* 0x0000000000697308 */ /* 0x0003e40000002400 */
[----:B-1----:R-:W-:-:S06]  /*2cb0*/  FMUL.FTZ R0, R93, c[0x0][0x2ec] ;  /* 0x0000bb005d007a20 */ /* 0x002fcc0000410000 */
[----:B------:R1:W-:Y:S02]  /*2cc0*/  MUFU.TANH R104, R0 ;  /* 0x0000000000687308 */ /* 0x0003e40000002400 */
[----:B-1----:R-:W-:-:S06]  /*2cd0*/  FMUL.FTZ R0, R94, c[0x0][0x2ec] ;  /* 0x0000bb005e007a20 */ /* 0x002fcc0000410000 */
[----:B------:R1:W2:Y:S02]  /*2ce0*/  MUFU.TANH R100, R0 ;  /* 0x0000000000647308 */ /* 0x0002a40000002400 */
[----:B-1----:R-:W-:Y:S02]  /*2cf0*/  FMUL.FTZ R0, R95, c[0x0][0x2ec] ;  /* 0x0000bb005f007a20 */ /* 0x002fe40000410000 */
[----:B------:R-:W-:Y:S04]  /*2d00*/  HMMA.16816.F32.BF16 R92, R16, R48, R68 ;  /* 0x00000030105c723c */ /* 0x000fe80000041844 */
[----:B------:R1:W5:Y:S04]  /*2d10*/  MUFU.TANH R101, R0 ;  /* 0x0000000000657308 */ /* 0x0003680000002400 */
[----:B------:R-:W-:Y:S08]  /*2d20*/  HMMA.16816.F32.BF16 R68, R8, R66, R72 ;  /* 0x000000420844723c */ /* 0x000ff00000041848 */
[----:B------:R-:W-:Y:S01]  /*2d30*/  HMMA.16816.F32.BF16 R72, R28, R60, R76 ;  /* 0x0000003c1c48723c */ /* 0x000fe2000004184c */
[----:B-1----:R-:W-:-:S04]  /*2d40*/  FMUL.FTZ R0, R84, c[0x0][0x2ec] ;  /* 0x0000bb0054007a20 */ /* 0x002fc80000410000 */
[----:B------:R1:W-:Y:S03]  /*2d50*/  MUFU.TANH R125, R0 ;  /* 0x00000000007d7308 */ /* 0x0003e60000002400 */
[----:B------:R-:W-:Y:S01]  /*2d60*/  HMMA.16816.F32.BF16 R64, R40, R130, R152 ;  /* 0x000000822840723c */ /* 0x000fe20000041898 */
[----:B------:R-:W2:Y:S01]  /*2d70*/  LDSM.16.M88.4 R40, [R223+0x8c00] ;  /* 0x008c0000df28783b */ /* 0x000ea20000000200 */
[----:B------:R-:W-:-:S06]  /*2d80*/  DEPBAR.LE SB0, 0x0 ;  /* 0x000080000000791a */ /* 0x000fcc0000000000 */
[----:B------:R-:W-:Y:S01]  /*2d90*/  HMMA.16816.F32.BF16 R76, R20, R50, R68 ;  /* 0x00000032144c723c */ /* 0x000fe20000041844 */
[----:B-1----:R-:W-:-:S07]  /*2da0*/  FMUL.FTZ R0, R85, c[0x0][0x2ec] ;  /* 0x0000bb0055007a20 */ /* 0x002fce0000410000 */
[----:B------:R-:W-:Y:S01]  /*2db0*/  HMMA.16816.F32.BF16 R72, R8, R56, R72 ;  /* 0x000000380848723c */ /* 0x000fe20000041848 */
[----:B------:R1:W-:Y:S07]  /*2dc0*/  MUFU.TANH R124, R0 ;  /* 0x00000000007c7308 */ /* 0x0003ee0000002400 */
[----:B------:R-:W-:Y:S08]  /*2dd0*/  HMMA.16816.F32.BF16 R36, R36, R54, R64 ;  /* 0x000000362424723c */ /* 0x000ff00000041840 */
[----:B------:R-:W-:-:S02]  /*2de0*/  FMUL.FTZ R79, R79, c[0x0][0x2ec] ;  /* 0x0000bb004f4f7a20 */ /* 0x000fc40000410000 */
[----:B-1----:R-:W-:-:S04]  /*2df0*/  FMUL.FTZ R0, R86, c[0x0][0x2ec] ;  /* 0x0000bb0056007a20 */ /* 0x002fc80000410000 */
[----:B------:R1:W-:Y:S02]  /*2e00*/  MUFU.TANH R127, R0 ;  /* 0x00000000007f7308 */ /* 0x0003e40000002400 */
[----:B--2---:R-:W-:Y:S06]  /*2e10*/  HMMA.16816.F32.BF16 R72, R20, R40, R72 ;  /* 0x000000281448723c */ /* 0x004fec0000041848 */
[----:B------:R-:W-:Y:S02]  /*2e20*/  MUFU.TANH R79, R79 ;  /* 0x0000004f004f7308 */ /* 0x000fe40000002400 */
[----:B------:R-:W-:Y:S01]  /*2e30*/  HMMA.16816.F32.BF16 R28, R28, R62, R36 ;  /* 0x0000003e1c1c723c */ /* 0x000fe20000041824 */
[----:B-1----:R-:W-:-:S07]  /*2e40*/  FMUL.FTZ R0, R87, c[0x0][0x2ec] ;  /* 0x0000bb0057007a20 */ /* 0x002fce0000410000 */
[C---:B------:R-:W-:Y:S01]  /*2e50*/  HMMA.16816.F32.BF16 R84, R32.reuse, R52, R144 ;  /* 0x000000342054723c */ /* 0x040fe20000041890 */
[----:B------:R1:W-:Y:S07]  /*2e60*/  MUFU.TANH R126, R0 ;  /* 0x00000000007e7308 */ /* 0x0003ee0000002400 */
[----:B------:R-:W-:Y:S01]  /*2e70*/  HMMA.16816.F32.BF16 R32, R32, R54, R156 ;  /* 0x000000362020723c */ /* 0x000fe2000004189c */
[----:B------:R-:W-:-:S06]  /*2e80*/  FMUL.FTZ R74, R74, c[0x0][0x2ec] ;  /* 0x0000bb004a4a7a20 */ /* 0x000fcc0000410000 */
[----:B------:R-:W-:Y:S01]  /*2e90*/  MUFU.TANH R74, R74 ;  /* 0x0000004a004a7308 */ /* 0x000fe20000002400 */
[----:B------:R-:W-:Y:S01]  /*2ea0*/  HMMA.16816.F32.BF16 R8, R8, R58, R28 ;  /* 0x0000003a0808723c */ /* 0x000fe2000004181c */
[----:B-1----:R-:W-:-:S06]  /*2eb0*/  FMUL.FTZ R0, R96, c[0x0][0x2ec] ;  /* 0x0000bb0060007a20 */ /* 0x002fcc0000410000 */
[----:B------:R1:W-:Y:S01]  /*2ec0*/  MUFU.TANH R103, R0 ;  /* 0x0000000000677308 */ /* 0x0003e20000002400 */
[----:B------:R-:W-:Y:S01]  /*2ed0*/  HMMA.16816.F32.BF16 R68, R12, R60, R84 ;  /* 0x0000003c0c44723c */ /* 0x000fe20000041854 */
[----:B------:R-:W-:-:S07]  /*2ee0*/  IMAD R28, R47, 0x20, R46 ;  /* 0x000000202f1c7824 */ /* 0x000fce00078e022e */
[----:B------:R-:W-:Y:S01]  /*2ef0*/  HMMA.16816.F32.BF16 R12, R12, R62, R32 ;  /* 0x0000003e0c0c723c */ /* 0x000fe20000041820 */
[----:B-1----:R-:W-:-:S07]  /*2f00*/  FMUL.FTZ R0, R97, c[0x0][0x2ec] ;  /* 0x0000bb0061007a20 */ /* 0x002fce0000410000 */
[----:B------:R-:W-:Y:S01]  /*2f10*/  HMMA.16816.F32.BF16 R8, R20, R42, R8 ;  /* 0x0000002a1408723c */ /* 0x000fe20000041808 */
[----:B------:R1:W-:Y:S07]  /*2f20*/  MUFU.TANH R102, R0 ;  /* 0x0000000000667308 */ /* 0x0003ee0000002400 */
[C---:B------:R-:W-:Y:S08]  /*2f30*/  HMMA.16816.F32.BF16 R48, R24.reuse, R56, R68 ;  /* 0x000000381830723c */ /* 0x040ff00000041844 */
[----:B------:R-:W-:Y:S01]  /*2f40*/  HMMA.16816.F32.BF16 R24, R24, R58, R12 ;  /* 0x0000003a1818723c */ /* 0x000fe2000004180c */
[----:B-1----:R-:W-:-:S04]  /*2f50*/  FMUL.FTZ R0, R98, c[0x0][0x2ec] ;  /* 0x0000bb0062007a20 */ /* 0x002fc80000410000 */
[----:B------:R1:W2:Y:S03]  /*2f60*/  MUFU.TANH R6, R0 ;  /* 0x0000000000067308 */ /* 0x0002a60000002400 */
[----:B------:R-:W-:-:S06]  /*2f70*/  FMUL.FTZ R8, R8, c[0x0][0x2ec] ;  /* 0x0000bb0008087a20 */ /* 0x000fcc0000410000 */
[----:B------:R-:W-:Y:S02]  /*2f80*/  MUFU.TANH R8, R8 ;  /* 0x0000000800087308 */ /* 0x000fe40000002400 */
[----:B------:R-:W-:Y:S01]  /*2f90*/  HMMA.16816.F32.BF16 R48, R16, R40, R48 ;  /* 0x000000281030723c */ /* 0x000fe20000041830 */
[----:B-1----:R-:W-:-:S07]  /*2fa0*/  FMUL.FTZ R0, R99, c[0x0][0x2ec] ;  /* 0x0000bb0063007a20 */ /* 0x002fce0000410000 */
[----:B------:R-:W-:Y:S01]  /*2fb0*/  HMMA.16816.F32.BF16 R16, R16, R42, R24 ;  /* 0x0000002a1010723c */ /* 0x000fe20000041818 */
[----:B------:R1:W1:Y:S11]  /*2fc0*/  MUFU.TANH R96, R0 ;  /* 0x0000000000607308 */ /* 0x0002760000002400 */
[----:B------:R-:W-:Y:S04]  /*2fd0*/  @!UPT UIADD3 URZ, URZ, URZ, URZ ;  /* 0x0000003f3f3ff290 */ /* 0x000fe8000fffe03f */
[----:B------:R-:W-:Y:S02]  /*2fe0*/  FMUL.FTZ R2, R48, c[0x0][0x2ec] ;  /* 0x0000bb0030027a20 */ /* 0x000fe40000410000 */
[----:B------:R-:W-:Y:S02]  /*2ff0*/  FMUL.FTZ R50, R50, c[0x0][0x2ec] ;  /* 0x0000bb0032327a20 */ /* 0x000fe40000410000 */
[----:B-1----:R-:W-:Y:S01]  /*3000*/  FMUL.FTZ R0, R88, c[0x0][0x2ec] ;  /* 0x0000bb0058007a20 */ /* 0x002fe20000410000 */
[----:B------:R-:W-:Y:S03]  /*3010*/  MUFU.TANH R34, R2 ;  /* 0x0000000200227308 */ /* 0x000fe60000002400 */
[----:B------:R-:W-:Y:S02]  /*3020*/  FMUL.FTZ R16, R16, c[0x0][0x2ec] ;  /* 0x0000bb0010107a20 */ /* 0x000fe40000410000 */
[----:B------:R-:W-:-:S03]  /*3030*/  FMUL.FTZ R18, R18, c[0x0][0x2ec] ;  /* 0x0000bb0012127a20 */ /* 0x000fc60000410000 */
[----:B------:R1:W-:Y:S08]  /*3040*/  MUFU.TANH R98, R0 ;  /* 0x0000000000627308 */ /* 0x0003f00000002400 */
[----:B------:R-:W-:Y:S01]  /*3050*/  MUFU.TANH R50, R50 ;  /* 0x0000003200327308 */ /* 0x000fe20000002400 */
[----:B-1----:R-:W-:-:S07]  /*3060*/  FMUL.FTZ R0, R89, c[0x0][0x2ec] ;  /* 0x0000bb0059007a20 */ /* 0x002fce0000410000 */
[----:B------:R-:W-:Y:S08]  /*3070*/  MUFU.TANH R16, R16 ;  /* 0x0000001000107308 */ /* 0x000ff00000002400 */
[----:B------:R1:W-:Y:S08]  /*3080*/  MUFU.TANH R97, R0 ;  /* 0x0000000000617308 */ /* 0x0003f00000002400 */
[----:B------:R-:W-:Y:S01]  /*3090*/  MUFU.TANH R18, R18 ;  /* 0x0000001200127308 */ /* 0x000fe20000002400 */
[----:B-1----:R-:W-:-:S07]  /*30a0*/  FMUL.FTZ R0, R90, c[0x0][0x2ec] ;  /* 0x0000bb005a007a20 */ /* 0x002fce0000410000 */
[----:B------:R1:W-:Y:S02]  /*30b0*/  MUFU.TANH R90, R0 ;  /* 0x00000000005a7308 */ /* 0x0003e40000002400 */
[----:B-1----:R-:W-:-:S06]  /*30c0*/  FMUL.FTZ R0, R91, c[0x0][0x2ec] ;  /* 0x0000bb005b007a20 */ /* 0x002fcc0000410000 */
[----:B------:R1:W-:Y:S02]  /*30d0*/  MUFU.TANH R91, R0 ;  /* 0x00000000005b7308 */ /* 0x0003e40000002400 */
[----:B-1----:R-:W-:-:S06]  /*30e0*/  FMUL.FTZ R0, R92, c[0x0][0x2ec] ;  /* 0x0000bb005c007a20 */ /* 0x002fcc0000410000 */
[----:B------:R1:W-:Y:S02]  /*30f0*/  MUFU.TANH R89, R0 ;  /* 0x0000000000597308 */ /* 0x0003e40000002400 */
[----:B-1----:R-:W-:-:S06]  /*3100*/  FMUL.FTZ R0, R93, c[0x0][0x2ec] ;  /* 0x0000bb005d007a20 */ /* 0x002fcc0000410000 */
[----:B------:R1:W-:Y:S02]  /*3110*/  MUFU.TANH R88, R0 ;  /* 0x0000000000587308 */ /* 0x0003e40000002400 */
[----:B-1----:R-:W-:-:S06]  /*3120*/  FMUL.FTZ R0, R94, c[0x0][0x2ec] ;  /* 0x0000bb005e007a20 */ /* 0x002fcc0000410000 */
[----:B------:R1:W1:Y:S02]  /*3130*/  MUFU.TANH R84, R0 ;  /* 0x0000000000547308 */ /* 0x0002640000002400 */
[----:B-1----:R-:W-:-:S06]  /*3140*/  FMUL.FTZ R0, R95, c[0x0][0x2ec] ;  /* 0x0000bb005f007a20 */ /* 0x002fcc0000410000 */
[----:B------:R1:W1:Y:S02]  /*3150*/  MUFU.TANH R61, R0 ;  /* 0x00000000003d7308 */ /* 0x0002640000002400 */
        /* <DEDUP_REMOVED lines=11> */
[----:B------:R1:W1:Y:S02]  /*3210*/  MUFU.TANH R35, R0 ;  /* 0x0000000000237308 */ /* 0x0002640000002400 */
[----:B-1----:R-:W-:-:S05]  /*3220*/  IMAD.SHL.U32 R0, R166, 0x2, RZ ;  /* 0x00000002a6007824 */ /* 0x002fca00078e00ff */
[----:B------:R-:W-:-:S05]  /*3230*/  LOP3.LUT R0, R0, 0x6, RZ, 0xc0, !PT ;  /* 0x0000000600007812 */ /* 0x000fca00078ec0ff */
[----:B------:R-:W-:-:S05]  /*3240*/  IMAD R0, R45, 0x40, R0 ;  /* 0x000000402d007824 */ /* 0x000fca00078e0200 */
[C---:B------:R-:W-:Y:S01]  /*3250*/  IADD3 R2, R0.reuse, 0x1, RZ ;  /* 0x0000000100027810 */ /* 0x040fe20007ffe0ff */
[----:B------:R-:W-:Y:S01]  /*3260*/  BAR.SYNC.DEFER_BLOCKING 0x0 ;  /* 0x0000000000007b1d */ /* 0x000fe20000010000 */
[-C--:B------:R-:W-:Y:S02]  /*3270*/  ISETP.GE.AND P1, PT, R0, R44.reuse, PT ;  /* 0x0000002c0000720c */ /* 0x080fe40003f26270 */
[-C--:B------:R-:W-:Y:S02]  /*3280*/  ISETP.GE.AND P5, PT, R2, R44.reuse, PT ;  /* 0x0000002c0200720c */ /* 0x080fe40003fa6270 */
[----:B------:R-:W-:Y:S02]  /*3290*/  IADD3 R2, R0, 0x10, RZ ;  /* 0x0000001000027810 */ /* 0x000fe40007ffe0ff */
[----:B---3--:R-:W-:Y:S02]  /*32a0*/  FSEL R31, R149, -INF , !P1 ;  /* 0xff800000951f7808 */ /* 0x008fe40004800000 */
[----:B------:R-:W-:-:S02]  /*32b0*/  ISETP.GE.AND P4, PT, R2, R44, PT ;  /* 0x0000002c0200720c */ /* 0x000fc40003f86270 */
[----:B------:R-:W-:Y:S02]  /*32c0*/  IADD3 R2, R0, 0x18, RZ ;  /* 0x0000001800027810 */ /* 0x000fe40007ffe0ff */
[----:B------:R-:W-:Y:S02]  /*32d0*/  FSEL R29, R160, -INF , !P1 ;  /* 0xff800000a01d7808 */ /* 0x000fe40004800000 */
[----:B------:R-:W-:Y:S02]  /*32e0*/  ISETP.GE.AND P2, PT, R2, R44, PT ;  /* 0x0000002c0200720c */ /* 0x000fe40003f46270 */
[----:B------:R-:W-:Y:S02]  /*32f0*/  IADD3 R2, R0, 0x19, RZ ;  /* 0x0000001900027810 */ /* 0x000fe40007ffe0ff */
[----:B------:R-:W-:Y:S02]  /*3300*/  FSEL R46, R162, -INF , !P1 ;  /* 0xff800000a22e7808 */ /* 0x000fe40004800000 */
[----:B------:R-:W-:-:S02]  /*3310*/  FSEL R33, R164, -INF , !P1 ;  /* 0xff800000a4217808 */ /* 0x000fc40004800000 */
[----:B------:R-:W-:Y:S02]  /*3320*/  ISETP.GE.AND P1, PT, R2, R44, PT ;  /* 0x0000002c0200720c */ /* 0x000fe40003f26270 */
[C---:B------:R-:W-:Y:S02]  /*3330*/  IADD3 R5, R0.reuse, 0x8, RZ ;  /* 0x0000000800057810 */ /* 0x040fe40007ffe0ff */
[----:B------:R-:W-:Y:S02]  /*3340*/  IADD3 R2, R0, 0x20, RZ ;  /* 0x0000002000027810 */ /* 0x000fe40007ffe0ff */
[----:B----4-:R-:W-:Y:S02]  /*3350*/  FSEL R23, R150, -INF , !P5 ;  /* 0xff80000096177808 */ /* 0x010fe40006800000 */
[----:B------:R-:W-:Y:S02]  /*3360*/  FSEL R20, R161, -INF , !P5 ;  /* 0xff800000a1147808 */ /* 0x000fe40006800000 */
[----:B------:R-:W-:-:S02]  /*3370*/  FSEL R42, R163, -INF , !P5 ;  /* 0xff800000a32a7808 */ /* 0x000fc40006800000 */
[----:B------:R-:W-:Y:S02]  /*3380*/  FSEL R36, R165, -INF , !P5 ;  /* 0xff800000a5247808 */ /* 0x000fe40006800000 */
[-C--:B------:R-:W-:Y:S01]  /*3390*/  ISETP.GE.AND P0, PT, R5, R44.reuse, PT ;  /* 0x0000002c0500720c */ /* 0x080fe20003f06270 */
[----:B------:R-:W-:Y:S01]  /*33a0*/  FMUL.FTZ R5, R73, c[0x0][0x2ec] ;  /* 0x0000bb0049057a20 */ /* 0x000fe20000410000 */
[----:B------:R-:W-:Y:S02]  /*33b0*/  ISETP.GE.AND P5, PT, R2, R44, PT ;  /* 0x0000002c0200720c */ /* 0x000fe40003fa6270 */
[C---:B------:R-:W-:Y:S01]  /*33c0*/  IADD3 R3, R0.reuse, 0x9, RZ ;  /* 0x0000000900037810 */ /* 0x040fe20007ffe0ff */
[----:B------:R1:W-:Y:S01]  /*33d0*/  MUFU.TANH R15, R5 ;  /* 0x00000005000f7308 */ /* 0x0003e20000002400 */
[----:B------:R-:W-:Y:S02]  /*33e0*/  IADD3 R2, R0, 0x21, RZ ;  /* 0x0000002100027810 */ /* 0x000fe40007ffe0ff */
[----:B------:R-:W-:-:S02]  /*33f0*/  FSEL R30, R7, -INF , !P0 ;  /* 0xff800000071e7808 */ /* 0x000fc40004000000 */
[----:B------:R-:W-:Y:S02]  /*3400*/  FSEL R22, R117, -INF , !P0 ;  /* 0xff80000075167808 */ /* 0x000fe40004000000 */
[----:B------:R-:W-:Y:S02]  /*3410*/  FSEL R45, R118, -INF , !P0 ;  /* 0xff800000762d7808 */ /* 0x000fe40004000000 */
[----:B------:R-:W-:Y:S02]  /*3420*/  FSEL R41, R151, -INF , !P0 ;  /* 0xff80000097297808 */ /* 0x000fe40004000000 */
[-C--:B------:R-:W-:Y:S02]  /*3430*/  ISETP.GE.AND P6, PT, R3, R44.reuse, PT ;  /* 0x0000002c0300720c */ /* 0x080fe40003fc6270 */
[----:B------:R-:W-:Y:S02]  /*3440*/  ISETP.GE.AND P0, PT, R2, R44, PT ;  /* 0x0000002c0200720c */ /* 0x000fe40003f06270 */
[----:B------:R-:W-:Y:S01]  /*3450*/  IADD3 R2, R0, 0x28, RZ ;  /* 0x0000002800027810 */ /* 0x000fe20007ffe0ff */
[----:B-1----:R-:W-:Y:S01]  /*3460*/  FMUL.FTZ R5, R49, c[0x0][0x2ec] ;  /* 0x0000bb0031057a20 */ /* 0x002fe20000410000 */
[----:B------:R-:W-:-:S02]  /*3470*/  FSEL R32, R106, -INF , !P6 ;  /* 0xff8000006a207808 */ /* 0x000fc40007000000 */
[----:B------:R-:W-:Y:S01]  /*3480*/  FSEL R21, R116, -INF , !P6 ;  /* 0xff80000074157808 */ /* 0x000fe20007000000 */
[----:B------:R-:W-:Y:S01]  /*3490*/  MUFU.TANH R13, R5 ;  /* 0x00000005000d7308 */ /* 0x000fe20000002400 */
        /* <DEDUP_REMOVED lines=9> */
[-C--:B------:R-:W-:Y:S01]  /*3530*/  ISETP.GE.AND P3, PT, R3, R44.reuse, PT ;  /* 0x0000002c0300720c */ /* 0x080fe20003f66270 */
[----:B------:R-:W-:Y:S01]  /*3540*/  FMUL.FTZ R3, R75, c[0x0][0x2ec] ;  /* 0x0000bb004b037a20 */ /* 0x000fe20000410000 */
[----:B------:R-:W-:-:S02]  /*3550*/  ISETP.GE.AND P4, PT, R2, R44, PT ;  /* 0x0000002c0200720c */ /* 0x000fc40003f86270 */
[----:B------:R-:W-:Y:S01]  /*3560*/  IADD3 R2, R0, 0x30, RZ ;  /* 0x0000003000027810 */ /* 0x000fe20007ffe0ff */
[----:B------:R1:W-:Y:S01]  /*3570*/  MUFU.TANH R14, R3 ;  /* 0x00000003000e7308 */ /* 0x0003e20000002400 */
[----:B-----5:R-:W-:Y:S02]  /*3580*/  FSEL R100, R101, -INF , !P3 ;  /* 0xff80000065647808 */ /* 0x020fe40005800000 */
[----:B------:R-:W-:Y:S02]  /*3590*/  FSEL R49, R104, -INF , !P3 ;  /* 0xff80000068317808 */ /* 0x000fe40005800000 */
[----:B------:R-:W-:Y:S02]  /*35a0*/  FSEL R128, R128, -INF , !P3 ;  /* 0xff80000080807808 */ /* 0x000fe40005800000 */
[----:B------:R-:W-:Y:S02]  /*35b0*/  FSEL R107, R107, -INF , !P3 ;  /* 0xff8000006b6b7808 */ /* 0x000fe40005800000 */
[----:B------:R-:W-:-:S02]  /*35c0*/  ISETP.GE.AND P3, PT, R2, R44, PT ;  /* 0x0000002c0200720c */ /* 0x000fc40003f66270 */
[----:B------:R-:W-:Y:S02]  /*35d0*/  IADD3 R2, R0, 0x31, RZ ;  /* 0x0000003100027810 */ /* 0x000fe40007ffe0ff */
[----:B--2---:R-:W-:Y:S02]  /*35e0*/  FSEL R101, R6, -INF , !P2 ;  /* 0xff80000006657808 */ /* 0x004fe40005000000 */
[----:B------:R-:W-:Y:S01]  /*35f0*/  FSEL R47, R103, -INF , !P2 ;  /* 0xff800000672f7808 */ /* 0x000fe20005000000 */
[----:B-1----:R-:W-:Y:S01]  /*3600*/  FMUL.FTZ R3, R51, c[0x0][0x2ec] ;  /* 0x0000bb0033037a20 */ /* 0x002fe20000410000 */
[----:B------:R-:W-:Y:S02]  /*3610*/  FSEL R127, R127, -INF , !P2 ;  /* 0xff8000007f7f7808 */ /* 0x000fe40005000000 */
[----:B------:R-:W-:Y:S01]  /*3620*/  FSEL R125, R125, -INF , !P2 ;  /* 0xff8000007d7d7808 */ /* 0x000fe20005000000 */
[----:B------:R1:W2:Y:S01]  /*3630*/  MUFU.TANH R12, R3 ;  /* 0x00000003000c7308 */ /* 0x0002a20000002400 */
[----:B------:R-:W-:-:S02]  /*3640*/  ISETP.GE.AND P2, PT, R2, R44, PT ;  /* 0x0000002c0200720c */ /* 0x000fc40003f46270 */
[----:B------:R-:W-:Y:S02]  /*3650*/  IADD3 R2, R0, 0x38, RZ ;  /* 0x0000003800027810 */ /* 0x000fe40007ffe0ff */
[----:B------:R-:W-:Y:S02]  /*3660*/  FSEL R105, R96, -INF , !P1 ;  /* 0xff80000060697808 */ /* 0x000fe40004800000 */
[----:B------:R-:W-:Y:S02]  /*3670*/  FSEL R51, R102, -INF , !P1 ;  /* 0xff80000066337808 */ /* 0x000fe40004800000 */
[----:B------:R-:W-:Y:S02]  /*3680*/  FSEL R126, R126, -INF , !P1 ;  /* 0xff8000007e7e7808 */ /* 0x000fe40004800000 */
[----:B------:R-:W-:Y:S02]  /*3690*/  FSEL R124, R124, -INF , !P1 ;  /* 0xff8000007c7c7808 */ /* 0x000fe40004800000 */
[----:B------:R-:W-:Y:S01]  /*36a0*/  ISETP.GE.AND P1, PT, R2, R44, PT ;  /* 0x0000002c0200720c */ /* 0x000fe20003f26270 */
[----:B------:R-:W-:Y:S01]  /*36b0*/  FMUL.FTZ R2, R11, c[0x0][0x2ec] ;  /* 0x0000bb000b027a20 */ /* 0x000fe20000410000 */
[----:B------:R-:W-:Y:S01]  /*36c0*/  FSEL R176, R84, -INF , !P5 ;  /* 0xff80000054b07808 */ /* 0x000fe20006800000 */
[----:B-1----:R-:W-:Y:S01]  /*36d0*/  FMUL.FTZ R3, R10, c[0x0][0x2ec] ;  /* 0x0000bb000a037a20 */ /* 0x002fe20000410000 */
[----:B------:R-:W-:Y:S01]  /*36e0*/  FSEL R174, R89, -INF , !P5 ;  /* 0xff80000059ae7808 */ /* 0x000fe20006800000 */
[----:B------:R1:W-:Y:S01]  /*36f0*/  MUFU.TANH R5, R2 ;  /* 0x0000000200057308 */ /* 0x0003e20000002400 */
[----:B------:R-:W-:-:S02]  /*3700*/  FSEL R190, R90, -INF , !P5 ;  /* 0xff8000005abe7808 */ /* 0x000fc40006800000 */
[----:B------:R-:W-:Y:S02]  /*3710*/  FSEL R180, R98, -INF , !P5 ;  /* 0xff80000062b47808 */ /* 0x000fe40006800000 */
[----:B------:R-:W-:Y:S02]  /*3720*/  ISETP.GE.AND P5, PT, R44, 0x41, PT ;  /* 0x000000412c00780c */ /* 0x000fe40003fa6270 */
[----:B------:R-:W-:Y:S01]  /*3730*/  IADD3 R0, R0, 0x39, RZ ;  /* 0x0000003900007810 */ /* 0x000fe20007ffe0ff */
[----:B------:R3:W4:Y:S01]  /*3740*/  MUFU.TANH R7, R3 ;  /* 0x0000000300077308 */ /* 0x0007220000002400 */
[----:B------:R-:W-:Y:S02]  /*3750*/  FSEL R177, R61, -INF , !P0 ;  /* 0xff8000003db17808 */ /* 0x000fe40004000000 */
[----:B------:R-:W-:Y:S02]  /*3760*/  FSEL R175, R88, -INF , !P0 ;  /* 0xff80000058af7808 */ /* 0x000fe40004000000 */
[----:B------:R-:W-:-:S02]  /*3770*/  FSEL R191, R91, -INF , !P0 ;  /* 0xff8000005bbf7808 */ /* 0x000fc40004000000 */
[----:B------:R-:W-:Y:S01]  /*3780*/  FSEL R181, R97, -INF , !P0 ;  /* 0xff80000061b57808 */ /* 0x000fe20004000000 */
[----:B-1----:R-:W-:Y:S01]  /*3790*/  FMUL.FTZ R2, R17, c[0x0][0x2ec] ;  /* 0x0000bb0011027a20 */ /* 0x002fe20000410000 */
[----:B------:R-:W-:Y:S01]  /*37a0*/  ISETP.GE.AND P0, PT, R0, R44, PT ;  /* 0x0000002c0000720c */ /* 0x000fe20003f06270 */
[----:B------:R-:W-:Y:S01]  /*37b0*/  IMAD.IADD R0, R148, 0x1, R28 ;  /* 0x0000000194007824 */ /* 0x000fe200078e021c */
[----:B------:R-:W-:Y:S02]  /*37c0*/  FSEL R178, R38, -INF , !P6 ;  /* 0xff80000026b27808 */ /* 0x000fe40007000000 */
[----:B------:R-:W-:Y:S02]  /*37d0*/  FSEL R172, R80, -INF , !P6 ;  /* 0xff80000050ac7808 */ /* 0x000fe40007000000 */
[----:B------:R-:W-:Y:S01]  /*37e0*/  FSEL R188, R53, -INF , !P6 ;  /* 0xff80000035bc7808 */ /* 0x000fe20007000000 */
[----:B---3--:R-:W-:Y:S01]  /*37f0*/  FMUL.FTZ R3, R9, c[0x0][0x2ec] ;  /* 0x0000bb0009037a20 */ /* 0x008fe20000410000 */
[----:B------:R-:W-:-:S02]  /*3800*/  FSEL R182, R76, -INF , !P6 ;  /* 0xff8000004cb67808 */ /* 0x000fc40007000000 */
[----:B------:R-:W-:Y:S01]  /*3810*/  FSEL R179, R37, -INF , !P4 ;  /* 0xff80000025b37808 */ /* 0x000fe20006000000 */
[----:B------:R-:W-:Y:S01]  /*3820*/  MUFU.TANH R6, R3 ;  /* 0x0000000300067308 */ /* 0x000fe20000002400 */
[----:B------:R-:W-:Y:S02]  /*3830*/  FSEL R173, R81, -INF , !P4 ;  /* 0xff80000051ad7808 */ /* 0x000fe40006000000 */
[----:B------:R-:W-:Y:S02]  /*3840*/  FSEL R189, R79, -INF , !P4 ;  /* 0xff8000004fbd7808 */ /* 0x000fe40006000000 */
[----:B------:R-:W-:Y:S02]  /*3850*/  FSEL R183, R60, -INF , !P4 ;  /* 0xff8000003cb77808 */ /* 0x000fe40006000000 */
[----:B------:R-:W-:Y:S01]  /*3860*/  FSEL R196, R50, -INF , !P3 ;  /* 0xff80000032c47808 */ /* 0x000fe20005800000 */
[----:B------:R1:W3:Y:S01]  /*3870*/  MUFU.TANH R3, R2 ;  /* 0x0000000200037308 */ /* 0x0002e20000002400 */
[----:B------:R-:W-:-:S02]  /*3880*/  FSEL R192, R34, -INF , !P3 ;  /* 0xff80000022c07808 */ /* 0x000fc40005800000 */
[----:B------:R-:W-:Y:S02]  /*3890*/  FSEL R204, R74, -INF , !P3 ;  /* 0xff8000004acc7808 */ /* 0x000fe40005800000 */
[----:B------:R-:W-:Y:S02]  /*38a0*/  FSEL R201, R35, -INF , !P3 ;  /* 0xff80000023c97808 */ /* 0x000fe40005800000 */
[----:B--2---:R-:W-:Y:S02]  /*38b0*/  FSEL R198, R12, -INF , !P2 ;  /* 0xff8000000cc67808 */ /* 0x004fe40005000000 */
[----:B------:R-:W-:Y:S02]  /*38c0*/  FSEL R193, R13, -INF , !P2 ;  /* 0xff8000000dc17808 */ /* 0x000fe40005000000 */
[----:B------:R-:W-:Y:S02]  /*38d0*/  FSEL R205, R14, -INF , !P2 ;  /* 0xff8000000ecd7808 */ /* 0x000fe40005000000 */
[----:B------:R-:W-:-:S02]  /*38e0*/  FSEL R200, R15, -INF , !P2 ;  /* 0xff8000000fc87808 */ /* 0x000fc40005000000 */
[----:B------:R-:W-:Y:S01]  /*38f0*/  FSEL R197, R18, -INF , !P1 ;  /* 0xff80000012c57808 */ /* 0x000fe20004800000 */
[----:B-1----:R-:W-:Y:S01]  /*3900*/  FMUL.FTZ R2, R19, c[0x0][0x2ec] ;  /* 0x0000bb0013027a20 */ /* 0x002fe20000410000 */
[----:B------:R-:W-:Y:S02]  /*3910*/  FSEL R194, R16, -INF , !P1 ;  /* 0xff80000010c27808 */ /* 0x000fe40004800000 */
[----:B----4-:R-:W-:Y:S02]  /*3920*/  FSEL R206, R7, -INF , !P1 ;  /* 0xff80000007ce7808 */ /* 0x010fe40004800000 */
[----:B------:R-:W-:Y:S01]  /*3930*/  FSEL R202, R8, -INF , !P1 ;  /* 0xff80000008ca7808 */ /* 0x000fe20004800000 */
[----:B------:R-:W1:Y:S01]  /*3940*/  MUFU.TANH R2, R2 ;  /* 0x0000000200027308 */ /* 0x000e620000002400 */
[----:B---3--:R-:W-:Y:S02]  /*3950*/  FSEL R195, R3, -INF , !P0 ;  /* 0xff80000003c37808 */ /* 0x008fe40004000000 */
[----:B------:R-:W-:-:S02]  /*3960*/  FSEL R207, R5, -INF , !P0 ;  /* 0xff80000005cf7808 */ /* 0x000fc40004000000 */
[----:B------:R-:W-:Y:S02]  /*3970*/  FSEL R203, R6, -INF , !P0 ;  /* 0xff80000006cb7808 */ /* 0x000fe40004000000 */
[----:B-1----:R-:W-:Y:S01]  /*3980*/  FSEL R199, R2, -INF , !P0 ;  /* 0xff80000002c77808 */ /* 0x002fe20004000000 */
        /* <DEDUP_REMOVED lines=58> */
.L_x_539:
[----:B------:R-:W-:Y:S05]  /*3d30*/  BSYNC B0 ;  /* 0x0000000000007941 */ /* 0x000fea0003800000 */
.L_x_538:
[----:B------:R-:W0:Y:S02]  /*3d40*/  LDGDEPBAR ;  /* 0x00000000000079af */ /* 0x000e240000000000 */
.L_x_537:
        /* <DEDUP_REMOVED lines=61> */
[----:B-1----:R-:W-:Y:S01]  /*4120*/  FMNMX.FTZ R6, R6, R5, !PT ;  /* 0x0000000506067209 */ /* 0x002fe20007810000 */
[----:B------:R-:W1:Y:S01]  /*4130*/  SHFL.BFLY PT, R7, R3, 0x2, 0x1f ;  /* 0x0c401f0003077f89 */ /* 0x000e6200000e0000 */
[----:B------:R-:W-:-:S02]  /*4140*/  FMNMX.FTZ R2, R191, R2, !PT ;  /* 0x00000002bf027209 */ /* 0x000fc40007810000 */
[----:B--2---:R-:W-:Y:S02]  /*4150*/  FMNMX.FTZ R102, R102, R8, !PT ;  /* 0x0000000866667209 */ /* 0x004fe40007810000 */
[----:B------:R-:W2:Y:S01]  /*4160*/  SHFL.BFLY PT, R8, R6, 0x1, 0x1f ;  /* 0x0c201f0006087f89 */ /* 0x000ea200000e0000 */
[----:B------:R-:W-:Y:S02]  /*4170*/  FMNMX.FTZ R2, R188, R2, !PT ;  /* 0x00000002bc027209 */ /* 0x000fe40007810000 */
[C---:B------:R-:W-:Y:S01]  /*4180*/  FMUL.FTZ R12, R102.reuse, c[0x0][0x23c] ;  /* 0x00008f00660c7a20 */ /* 0x040fe20000410000 */
[----:B------:R-:W-:Y:S02]  /*4190*/  FSETP.NEU.FTZ.AND P0, PT, R102, -INF , PT ;  /* 0xff8000006600780b */ /* 0x000fe40003f1d000 */
[----:B------:R-:W-:Y:S02]  /*41a0*/  FMNMX.FTZ R2, R189, R2, !PT ;  /* 0x00000002bd027209 */ /* 0x000fe40007810000 */
[----:B------:R-:W-:-:S02]  /*41b0*/  FSEL R12, R12, RZ, P0 ;  /* 0x000000ff0c0c7208 */ /* 0x000fc40000000000 */
[----:B------:R-:W-:-:S04]  /*41c0*/  FMNMX.FTZ R2, R204, R2, !PT ;  /* 0x00000002cc027209 */ /* 0x000fc80007810000 */
[----:B------:R-:W-:Y:S01]  /*41d0*/  FMNMX.FTZ R5, R205, R2, !PT ;  /* 0x00000002cd057209 */ /* 0x000fe20007810000 */
[----:B------:R-:W-:-:S03]  /*41e0*/  FFMA.FTZ R2, R29, c[0x0][0x23c], -R12 ;  /* 0x00008f001d027a23 */ /* 0x000fc6000001080c */
[----:B------:R-:W-:Y:S01]  /*41f0*/  FMNMX.FTZ R5, R206, R5, !PT ;  /* 0x00000005ce057209 */ /* 0x000fe20007810000 */
[----:B------:R3:W-:Y:S01]  /*4200*/  MUFU.EX2 R15, R2 ;  /* 0x00000002000f7308 */ /* 0x0007e20000000800 */
[----:B-1----:R-:W-:Y:S02]  /*4210*/  FMNMX.FTZ R7, R3, R7, !PT ;  /* 0x0000000703077209 */ /* 0x002fe40007810000 */
[----:B------:R-:W-:Y:S02]  /*4220*/  FMNMX.FTZ R5, R207, R5, !PT ;  /* 0x00000005cf057209 */ /* 0x000fe40007810000 */
[----:B--2---:R-:W-:Y:S01]  /*4230*/  FMNMX.FTZ R3, R6, R8, !PT ;  /* 0x0000000806037209 */ /* 0x004fe20007810000 */
[----:B------:R-:W1:Y:S01]  /*4240*/  SHFL.BFLY PT, R9, R7, 0x1, 0x1f ;  /* 0x0c201f0007097f89 */ /* 0x000e6200000e0000 */
[--C-:B------:R-:W-:Y:S02]  /*4250*/  FFMA.FTZ R6, R22, c[0x0][0x23c], -R12.reuse ;  /* 0x00008f0016067a23 */ /* 0x100fe4000001080c */
[----:B------:R-:W-:Y:S01]  /*4260*/  FSETP.NEU.FTZ.AND P0, PT, R3, -INF , PT ;  /* 0xff8000000300780b */ /* 0x000fe20003f1d000 */
[----:B------:R-:W2:Y:S01]  /*4270*/  SHFL.BFLY PT, R8, R5, 0x2, 0x1f ;  /* 0x0c401f0005087f89 */ /* 0x000ea200000e0000 */
[----:B------:R4:W-:Y:S01]  /*4280*/  MUFU.EX2 R50, R6 ;  /* 0x0000000600327308 */ /* 0x0009e20000000800 */
[----:B---3--:R-:W-:-:S07]  /*4290*/  FFMA.FTZ R2, R20, c[0x0][0x23c], -R12 ;  /* 0x00008f0014027a23 */ /* 0x008fce000001080c */
[----:B------:R3:W-:Y:S01]  /*42a0*/  MUFU.EX2 R14, R2 ;  /* 0x00000002000e7308 */ /* 0x0007e20000000800 */
[----:B----4-:R-:W-:Y:S01]  /*42b0*/  FFMA.FTZ R6, R21, c[0x0][0x23c], -R12 ;  /* 0x00008f0015067a23 */ /* 0x010fe2000001080c */
[----:B-1----:R-:W-:-:S06]  /*42c0*/  FMNMX.FTZ R104, R7, R9, !PT ;  /* 0x0000000907687209 */ /* 0x002fcc0007810000 */
[----:B------:R1:W-:Y:S01]  /*42d0*/  MUFU.EX2 R130, R6 ;  /* 0x0000000600827308 */ /* 0x0003e20000000800 */
[----:B--2---:R-:W-:Y:S01]  /*42e0*/  FMNMX.FTZ R5, R5, R8, !PT ;  /* 0x0000000805057209 */ /* 0x004fe20007810000 */
[----:B---3--:R-:W-:-:S05]  /*42f0*/  FMUL.FTZ R2, R3, c[0x0][0x23c] ;  /* 0x00008f0003027a20 */ /* 0x008fca0000410000 */
[----:B------:R-:W-:Y:S02]  /*4300*/  FSEL R2, R2, RZ, P0 ;  /* 0x000000ff02027208 */ /* 0x000fe40000000000 */
[----:B------:R-:W-:-:S03]  /*4310*/  FSETP.NEU.FTZ.AND P0, PT, R104, -INF , PT ;  /* 0xff8000006800780b */ /* 0x000fc60003f1d000 */
[--C-:B------:R-:W-:Y:S02]  /*4320*/  FFMA.FTZ R0, R23, c[0x0][0x23c], -R2.reuse ;  /* 0x00008f0017007a23 */ /* 0x100fe40000010802 */
[--C-:B------:R-:W-:Y:S01]  /*4330*/  FFMA.FTZ R4, R32, c[0x0][0x23c], -R2.reuse ;  /* 0x00008f0020047a23 */ /* 0x100fe20000010802 */
[----:B------:R-:W-:Y:S01]  /*4340*/  LDSM.16.MT88.4 R20, [R220+0xa000] ;  /* 0x00a00000dc14783b */ /* 0x000fe20000004200 */
[----:B------:R2:W-:Y:S01]  /*4350*/  MUFU.EX2 R252, R0 ;  /* 0x0000000000fc7308 */ /* 0x0005e20000000800 */
[----:B-1----:R-:W-:-:S07]  /*4360*/  FFMA.FTZ R6, R31, c[0x0][0x23c], -R2 ;  /* 0x00008f001f067a23 */ /* 0x002fce0000010802 */
[----:B------:R-:W-:Y:S01]  /*4370*/  MUFU.EX2 R44, R4 ;  /* 0x00000004002c7308 */ /* 0x000fe20000000800 */
[----:B--2---:R-:W-:-:S07]  /*4380*/  FFMA.FTZ R0, R30, c[0x0][0x23c], -R2 ;  /* 0x00008f001e007a23 */ /* 0x004fce0000010802 */
[----:B------:R1:W-:Y:S01]  /*4390*/  MUFU.EX2 R131, R6 ;  /* 0x0000000600837308 */ /* 0x0003e20000000800 */
[----:B------:R-:W-:Y:S07]  /*43a0*/  LDSM.16.MT88.4 R28, [R222+0xa000] ;  /* 0x00a00000de1c783b */ /* 0x000fee0000004200 */
[----:B------:R2:W3:Y:S01]  /*43b0*/  MUFU.EX2 R251, R0 ;  /* 0x0000000000fb7308 */ /* 0x0004e20000000800 */
[----:B-1----:R-:W1:Y:S01]  /*43c0*/  SHFL.BFLY PT, R6, R5, 0x1, 0x1f ;  /* 0x0c201f0005067f89 */ /* 0x002e6200000e0000 */
[----:B--2---:R-:W-:Y:S01]  /*43d0*/  FMUL.FTZ R0, R104, c[0x0][0x23c] ;  /* 0x00008f0068007a20 */ /* 0x004fe20000410000 */
[----:B---3--:R-:W-:-:S04]  /*43e0*/  F2FP.BF16.PACK_AB R7, R44, R251 ;  /* 0x000000fb2c07723e */ /* 0x008fc800000010ff */
[----:B------:R-:W-:-:S05]  /*43f0*/  FSEL R0, R0, RZ, P0 ;  /* 0x000000ff00007208 */ /* 0x000fca0000000000 */
[--C-:B------:R-:W-:Y:S02]  /*4400*/  FFMA.FTZ R4, R33, c[0x0][0x23c], -R0.reuse ;  /* 0x00008f0021047a23 */ /* 0x100fe40000010800 */
[----:B------:R-:W2:Y:S01]  /*4410*/  LDSM.16.MT88.4 R32, [R220+0xb000] ;  /* 0x00b00000dc20783b */ /* 0x000ea20000004200 */
[--C-:B------:R-:W-:Y:S01]  /*4420*/  FFMA.FTZ R9, R41, c[0x0][0x23c], -R0.reuse ;  /* 0x00008f0029097a23 */ /* 0x100fe20000010800 */
[----:B------:R3:W-:Y:S01]  /*4430*/  MUFU.EX2 R248, R4 ;  /* 0x0000000400f87308 */ /* 0x0007e20000000800 */
[----:B-1----:R-:W-:Y:S02]  /*4440*/  FMNMX.FTZ R103, R5, R6, !PT ;  /* 0x0000000605677209 */ /* 0x002fe40007810000 */
[----:B------:R-:W-:Y:S02]  /*4450*/  F2FP.BF16.PACK_AB R6, R130, R50 ;  /* 0x000000328206723e */ /* 0x000fe400000010ff */
[C---:B------:R-:W-:Y:S01]  /*4460*/  FSETP.NEU.FTZ.AND P0, PT, R103.reuse, -INF , PT ;  /* 0xff8000006700780b */ /* 0x040fe20003f1d000 */
[----:B------:R-:W-:Y:S01]  /*4470*/  FMUL.FTZ R8, R103, c[0x0][0x23c] ;  /* 0x00008f0067087a20 */ /* 0x000fe20000410000 */
[----:B------:R-:W-:Y:S01]  /*4480*/  F2FP.BF16.PACK_AB R5, R252, R131 ;  /* 0x00000083fc05723e */ /* 0x000fe200000010ff */
[----:B------:R-:W-:Y:S03]  /*4490*/  MUFU.EX2 R249, R9 ;  /* 0x0000000900f97308 */ /* 0x000fe60000000800 */
[----:B------:R-:W-:Y:S01]  /*44a0*/  FSEL R13, R8, RZ, P0 ;  /* 0x000000ff080d7208 */ /* 0x000fe20000000000 */
[----:B------:R-:W-:-:S02]  /*44b0*/  FFMA.FTZ R8, R40, c[0x0][0x23c], -R0 ;  /* 0x00008f0028087a23 */ /* 0x000fc40000010800 */
[----:B---3--:R-:W-:Y:S02]  /*44c0*/  FFMA.FTZ R4, R36, c[0x0][0x23c], -R0 ;  /* 0x00008f0024047a23 */ /* 0x008fe40000010800 */
[----:B------:R1:W3:Y:S01]  /*44d0*/  MUFU.EX2 R250, R8 ;  /* 0x0000000800fa7308 */ /* 0x0002e20000000800 */
[----:B------:R-:W4:Y:S07]  /*44e0*/  LDSM.16.MT88.4 R36, [R222+0xb000] ;  /* 0x00b00000de24783b */ /* 0x000f2e0000004200 */
[----:B------:R5:W-:Y:S01]  /*44f0*/  MUFU.EX2 R243, R4 ;  /* 0x0000000400f37308 */ /* 0x000be20000000800 */
[----:B-1----:R-:W-:Y:S01]  /*4500*/  FFMA.FTZ R8, R46, c[0x0][0x23c], -R13 ;  /* 0x00008f002e087a23 */ /* 0x002fe2000001080d */
[----:B---3--:R-:W-:-:S06]  /*4510*/  F2FP.BF16.PACK_AB R10, R250, R249 ;  /* 0x000000f9fa0a723e */ /* 0x008fcc00000010ff */
[----:B------:R1:W-:Y:S01]  /*4520*/  MUFU.EX2 R240, R8 ;  /* 0x0000000800f07308 */ /* 0x0003e20000000800 */
[----:B-----5:R-:W-:-:S07]  /*4530*/  F2FP.BF16.PACK_AB R4, R14, R15 ;  /* 0x0000000f0e04723e */ /* 0x020fce00000010ff */
[----:B------:R-:W-:Y:S01]  /*4540*/  HMMA.16816.F32.BF16 R120, R4, R24, RZ ;  /* 0x000000180478723c */ /* 0x000fe200000418ff */
[----:B-1----:R-:W-:-:S07]  /*4550*/  FFMA.FTZ R8, R42, c[0x0][0x23c], -R13 ;  /* 0x00008f002a087a23 */ /* 0x002fce000001080d */
[C---:B------:R-:W-:Y:S01]  /*4560*/  HMMA.16816.F32.BF16 R116, R4.reuse, R16, RZ ;  /* 0x000000100474723c */ /* 0x040fe200000418ff */
[----:B------:R1:W3:Y:S07]  /*4570*/  MUFU.EX2 R239, R8 ;  /* 0x0000000800ef7308 */ /* 0x0002ee0000000800 */
[C---:B------:R-:W-:Y:S08]  /*4580*/  HMMA.16816.F32.BF16 R112, R4.reuse, R20, RZ ;  /* 0x000000140470723c */ /* 0x040ff000000418ff */
[----:B------:R-:W-:Y:S01]  /*4590*/  HMMA.16816.F32.BF16 R108, R4, R28, RZ ;  /* 0x0000001c046c723c */ /* 0x000fe200000418ff */
[----:B-1----:R-:W-:Y:S01]  /*45a0*/  FFMA.FTZ R8, R45, c[0x0][0x23c], -R13 ;  /* 0x00008f002d087a23 */ /* 0x002fe2000001080d */
[----:B---3--:R-:W-:-:S03]  /*45b0*/  F2FP.BF16.PACK_AB R9, R239, R240 ;  /* 0x000000f0ef09723e */ /* 0x008fc600000010ff */
[----:B------:R1:W-:Y:S03]  /*45c0*/  MUFU.EX2 R242, R8 ;  /* 0x0000000800f27308 */ /* 0x0003e60000000800 */
[C---:B--2---:R-:W-:Y:S08]  /*45d0*/  HMMA.16816.F32.BF16 R96, R4.reuse, R32, RZ ;  /* 0x000000200460723c */ /* 0x044ff000000418ff */
[----:B----4-:R-:W-:Y:S01]  /*45e0*/  HMMA.16816.F32.BF16 R92, R4, R36, RZ ;  /* 0x00000024045c723c */ /* 0x010fe200000418ff */
[----:B-1----:R-:W-:-:S02]  /*45f0*/  FFMA.FTZ R8, R43, c[0x0][0x23c], -R13 ;  /* 0x00008f002b087a23 */ /* 0x002fc4000001080d */
[----:B------:R-:W-:Y:S05]  /*4600*/  LDSM.16.MT88.4 R40, [R222+0xb400] ;  /* 0x00b40000de28783b */ /* 0x000fea0000004200 */
        /* <DEDUP_REMOVED lines=26> */
[----:B---3--:R-:W-:-:S04]  /*47b0*/  FFMA.FTZ R4, R51, c[0x0][0x23c], -R12 ;  /* 0x00008f0033047a23 */ /* 0x008fc8000001080c */
[----:B------:R3:W4:Y:S03]  /*47c0*/  MUFU.EX2 R244, R4 ;  /* 0x0000000400f47308 */ /* 0x0007260000000800 */
[----:B------:R-:W-:Y:S01]  /*47d0*/  HMMA.16816.F32.BF16 R156, R8, R38, RZ ;  /* 0x00000026089c723c */ /* 0x000fe200000418ff */
[----:B---3--:R-:W-:Y:S01]  /*47e0*/  FFMA.FTZ R4, R52, c[0x0][0x23c], -R2 ;  /* 0x00008f0034047a23 */ /* 0x008fe20000010802 */
[----:B----4-:R-:W-:-:S06]  /*47f0*/  F2FP.BF16.PACK_AB R6, R244, R245 ;  /* 0x000000f5f406723e */ /* 0x010fcc00000010ff */
[----:B------:R-:W-:Y:S01]  /*4800*/  HMMA.16816.F32.BF16 R52, R8, R28, RZ ;  /* 0x0000001c0834723c */ /* 0x000fe200000418ff */
[----:B------:R-:W-:Y:S01]  /*4810*/  LDSM.16.MT88.4 R28, [R222+0xa400] ;  /* 0x00a40000de1c783b */ /* 0x000fe20000004200 */
[----:B------:R3:W-:Y:S02]  /*4820*/  MUFU.EX2 R235, R4 ;  /* 0x0000000400eb7308 */ /* 0x0007e40000000800 */
[----:B---3--:R-:W-:Y:S01]  /*4830*/  FFMA.FTZ R4, R100, c[0x0][0x23c], -R2 ;  /* 0x00008f0064047a23 */ /* 0x008fe20000010802 */
[----:B------:R-:W-:-:S05]  /*4840*/  MOV R100, R131 ;  /* 0x0000008300647202 */ /* 0x000fca0000000f00 */
[----:B------:R3:W4:Y:S02]  /*4850*/  MUFU.EX2 R238, R4 ;  /* 0x0000000400ee7308 */ /* 0x0007240000000800 */
[--C-:B---3--:R-:W-:Y:S01]  /*4860*/  FFMA.FTZ R4, R101, c[0x0][0x23c], -R2.reuse ;  /* 0x00008f0065047a23 */ /* 0x108fe20000010802 */
[----:B------:R-:W-:Y:S02]  /*4870*/  MOV R101, R50 ;  /* 0x0000003200657202 */ /* 0x000fe40000000f00 */
[----:B------:R-:W-:Y:S03]  /*4880*/  HMMA.16816.F32.BF16 R48, R8, R32, RZ ;  /* 0x000000200830723c */ /* 0x000fe600000418ff */
[----:B------:R3:W-:Y:S01]  /*4890*/  MUFU.EX2 R237, R4 ;  /* 0x0000000400ed7308 */ /* 0x0007e20000000800 */
[----:B------:R-:W5:Y:S01]  /*48a0*/  LDSM.16.MT88.4 R32, [R220+0xb400] ;  /* 0x00b40000dc20783b */ /* 0x000f620000004200 */
[----:B----4-:R-:W-:Y:S01]  /*48b0*/  F2FP.BF16.PACK_AB R5, R238, R235 ;  /* 0x000000ebee05723e */ /* 0x010fe200000010ff */
[----:B---3--:R-:W-:Y:S01]  /*48c0*/  FFMA.FTZ R4, R105, c[0x0][0x23c], -R2 ;  /* 0x00008f0069047a23 */ /* 0x008fe20000010802 */
[----:B------:R-:W-:-:S04]  /*48d0*/  MOV R105, R130 ;  /* 0x0000008200697202 */ /* 0x000fc80000000f00 */
[----:B------:R3:W4:Y:S02]  /*48e0*/  MUFU.EX2 R236, R4 ;  /* 0x0000000400ec7308 */ /* 0x0007240000000800 */
[--C-:B---3--:R-:W-:Y:S01]  /*48f0*/  FFMA.FTZ R4, R106, c[0x0][0x23c], -R0.reuse ;  /* 0x00008f006a047a23 */ /* 0x108fe20000010800 */
[----:B------:R-:W-:Y:S02]  /*4900*/  MOV R106, R44 ;  /* 0x0000002c006a7202 */ /* 0x000fe40000000f00 */
[----:B------:R-:W-:Y:S03]  /*4910*/  HMMA.16816.F32.BF16 R44, R8, R36, RZ ;  /* 0x00000024082c723c */ /* 0x000fe600000418ff */
[----:B------:R3:W-:Y:S01]  /*4920*/  MUFU.EX2 R234, R4 ;  /* 0x0000000400ea7308 */ /* 0x0007e20000000800 */
[----:B----4-:R-:W-:Y:S01]  /*4930*/  F2FP.BF16.PACK_AB R7, R236, R237 ;  /* 0x000000edec07723e */ /* 0x010fe200000010ff */
[----:B------:R-:W-:Y:S02]  /*4940*/  LDSM.16.MT88.4 R36, [R222+0xb800] ;  /* 0x00b80000de24783b */ /* 0x000fe40000004200 */
[----:B------:R-:W-:Y:S01]  /*4950*/  FFMA.FTZ R8, R125, c[0x0][0x23c], -R0 ;  /* 0x00008f007d087a23 */ /* 0x000fe20000010800 */
[----:B------:R-:W-:-:S03]  /*4960*/  MOV R9, R100 ;  /* 0x0000006400097202 */ /* 0x000fc60000000f00 */
[----:B------:R4:W-:Y:S02]  /*4970*/  MUFU.EX2 R232, R8 ;  /* 0x0000000800e87308 */ /* 0x0009e40000000800 */
[----:B------:R-:W-:Y:S02]  /*4980*/  FADD.FTZ R9, R9, R252 ;  /* 0x000000fc09097221 */ /* 0x000fe40000010000 */
[--C-:B---3--:R-:W-:Y:S02]  /*4990*/  FFMA.FTZ R4, R107, c[0x0][0x23c], -R0.reuse ;  /* 0x00008f006b047a23 */ /* 0x108fe40000010800 */
[----:B------:R-:W-:Y:S02]  /*49a0*/  FADD.FTZ R9, R251, R9 ;  /* 0x00000009fb097221 */ /* 0x000fe40000010000 */
[----:B------:R3:W1:Y:S01]  /*49b0*/  MUFU.EX2 R233, R4 ;  /* 0x0000000400e97308 */ /* 0x0006620000000800 */
[----:B----4-:R-:W-:-:S07]  /*49c0*/  FFMA.FTZ R8, R124, c[0x0][0x23c], -R0 ;  /* 0x00008f007c087a23 */ /* 0x010fce0000010800 */
[----:B------:R4:W-:Y:S01]  /*49d0*/  MUFU.EX2 R231, R8 ;  /* 0x0000000800e77308 */ /* 0x0009e20000000800 */
[----:B---3--:R-:W-:-:S07]  /*49e0*/  F2FP.BF16.PACK_AB R4, R246, R241 ;  /* 0x000000f1f604723e */ /* 0x008fce00000010ff */
[----:B--2---:R-:W-:Y:S01]  /*49f0*/  HMMA.16816.F32.BF16 R168, R4, R24, R120 ;  /* 0x0000001804a8723c */ /* 0x004fe20000041878 */
[----:B----4-:R-:W-:-:S04]  /*4a00*/  FFMA.FTZ R8, R129, c[0x0][0x23c], -R13 ;  /* 0x00008f0081087a23 */ /* 0x010fc8000001080d */
[----:B------:R2:W-:Y:S03]  /*4a10*/  MUFU.EX2 R229, R8 ;  /* 0x0000000800e57308 */ /* 0x0005e60000000800 */
[C---:B-1----:R-:W-:Y:S08]  /*4a20*/  HMMA.16816.F32.BF16 R164, R4.reuse, R20, R116 ;  /* 0x0000001404a4723c */ /* 0x042ff00000041874 */
[----:B-----5:R-:W-:Y:S01]  /*4a30*/  HMMA.16816.F32.BF16 R116, R4, R32, R96 ;  /* 0x000000200474723c */ /* 0x020fe20000041860 */
[----:B--2---:R-:W-:-:S07]  /*4a40*/  FFMA.FTZ R8, R128, c[0x0][0x23c], -R13 ;  /* 0x00008f0080087a23 */ /* 0x004fce000001080d */
        /* <DEDUP_REMOVED lines=10> */
[----:B------:R-:W-:Y:S01]  /*4af0*/  LDSM.16.MT88.4 R124, [R220+0x9c00] ;  /* 0x009c0000dc7c783b */ /* 0x000fe20000004200 */
[----:B------:R1:W3:Y:S06]  /*4b00*/  MUFU.EX2 R219, R8 ;  /* 0x0000000800db7308 */ /* 0x0002ec0000000800 */
[C---:B------:R-:W-:Y:S08]  /*4b10*/  HMMA.16816.F32.BF16 R92, R4.reuse, R30, R76 ;  /* 0x0000001e045c723c */ /* 0x040ff0000004184c */
[----:B------:R-:W-:Y:S01]  /*4b20*/  HMMA.16816.F32.BF16 R88, R4, R34, R72 ;  /* 0x000000220458723c */ /* 0x000fe20000041848 */
[----:B-1----:R-:W-:-:S04]  /*4b30*/  FFMA.FTZ R8, R174, c[0x0][0x23c], -R12 ;  /* 0x00008f00ae087a23 */ /* 0x002fc8000001080c */
[----:B------:R1:W-:Y:S03]  /*4b40*/  MUFU.EX2 R218, R8 ;  /* 0x0000000800da7308 */ /* 0x0003e60000000800 */
[----:B------:R-:W-:Y:S07]  /*4b50*/  HMMA.16816.F32.BF16 R84, R4, R42, R64 ;  /* 0x0000002a0454723c */ /* 0x000fee0000041840 */
[----:B------:R-:W-:-:S02]  /*4b60*/  F2FP.BF16.PACK_AB R4, R233, R234 ;  /* 0x000000eae904723e */ /* 0x000fc400000010ff */
[----:B--2---:R-:W-:Y:S02]  /*4b70*/  F2FP.BF16.PACK_AB R5, R230, R229 ;  /* 0x000000e5e605723e */ /* 0x004fe400000010ff */
[----:B------:R-:W-:Y:S02]  /*4b80*/  F2FP.BF16.PACK_AB R6, R231, R232 ;  /* 0x000000e8e706723e */ /* 0x000fe400000010ff */
[----:B---3--:R-:W-:Y:S01]  /*4b90*/  F2FP.BF16.PACK_AB R7, R219, R228 ;  /* 0x000000e4db07723e */ /* 0x008fe200000010ff */
[----:B-1----:R-:W-:-:S04]  /*4ba0*/  FFMA.FTZ R8, R175, c[0x0][0x23c], -R12 ;  /* 0x00008f00af087a23 */ /* 0x002fc8000001080c */
[----:B------:R1:W2:Y:S02]  /*4bb0*/  MUFU.EX2 R217, R8 ;  /* 0x0000000800d97308 */ /* 0x0002a40000000800 */
[C---:B------:R-:W-:Y:S08]  /*4bc0*/  HMMA.16816.F32.BF16 R80, R4.reuse, R24, R68 ;  /* 0x000000180450723c */ /* 0x040ff00000041844 */
[----:B------:R-:W-:Y:S01]  /*4bd0*/  HMMA.16816.F32.BF16 R76, R4, R20, R60 ;  /* 0x00000014044c723c */ /* 0x000fe2000004183c */
[----:B-1----:R-:W-:-:S07]  /*4be0*/  FFMA.FTZ R8, R172, c[0x0][0x23c], -R12 ;  /* 0x00008f00ac087a23 */ /* 0x002fce000001080c */
[C---:B------:R-:W-:Y:S01]  /*4bf0*/  HMMA.16816.F32.BF16 R64, R4.reuse, R32, R48 ;  /* 0x000000200440723c */ /* 0x040fe20000041830 */
[----:B------:R1:W-:Y:S07]  /*4c00*/  MUFU.EX2 R216, R8 ;  /* 0x0000000800d87308 */ /* 0x0003ee0000000800 */
[C---:B------:R-:W-:Y:S08]  /*4c10*/  HMMA.16816.F32.BF16 R72, R4.reuse, R16, R56 ;  /* 0x000000100448723c */ /* 0x040ff00000041838 */
[----:B------:R-:W-:Y:S01]  /*4c20*/  HMMA.16816.F32.BF16 R68, R4, R28, R52 ;  /* 0x0000001c0444723c */ /* 0x000fe20000041834 */
[----:B-1----:R-:W-:-:S02]  /*4c30*/  FFMA.FTZ R8, R173, c[0x0][0x23c], -R12 ;  /* 0x00008f00ad087a23 */ /* 0x002fc4000001080c */
[----:B------:R-:W-:Y:S02]  /*4c40*/  LDSM.16.MT88.4 R172, [R222+0xac00] ;  /* 0x00ac0000deac783b */ /* 0x000fe40000004200 */
[----:B------:R1:W-:Y:S03]  /*4c50*/  MUFU.EX2 R215, R8 ;  /* 0x0000000800d77308 */ /* 0x0003e60000000800 */
[C---:B------:R-:W-:Y:S08]  /*4c60*/  HMMA.16816.F32.BF16 R184, R4.reuse, R40, R44 ;  /* 0x0000002804b8723c */ /* 0x040ff0000004182c */
[----:B------:R-:W-:Y:S01]  /*4c70*/  HMMA.16816.F32.BF16 R60, R4, R26, R144 ;  /* 0x0000001a043c723c */ /* 0x000fe20000041890 */
[----:B------:R-:W3:Y:S01]  /*4c80*/  LDSM.16.MT88.4 R24, [R220+0x9800] ;  /* 0x00980000dc18783b */ /* 0x000ee20000004200 */
[----:B-1----:R-:W-:-:S06]  /*4c90*/  FFMA.FTZ R8, R176, c[0x0][0x23c], -R2 ;  /* 0x00008f00b0087a23 */ /* 0x002fcc0000010802 */
[C---:B------:R-:W-:Y:S01]  /*4ca0*/  HMMA.16816.F32.BF16 R48, R4.reuse, R18, R132 ;  /* 0x000000120430723c */ /* 0x040fe20000041884 */
[----:B------:R-:W1:Y:S01]  /*4cb0*/  LDSM.16.MT88.4 R16, [R222+0x9800] ;  /* 0x00980000de10783b */ /* 0x000e620000004200 */
[----:B------:R4:W-:Y:S06]  /*4cc0*/  MUFU.EX2 R214, R8 ;  /* 0x0000000800d67308 */ /* 0x0009ec0000000800 */
[C---:B------:R-:W-:Y:S01]  /*4cd0*/  HMMA.16816.F32.BF16 R52, R4.reuse, R22, R140 ;  /* 0x000000160434723c */ /* 0x040fe2000004188c */
[----:B------:R-:W5:Y:S04]  /*4ce0*/  LDSM.16.MT88.4 R20, [R220+0xa800] ;  /* 0x00a80000dc14783b */ /* 0x000f680000004200 */
[----:B------:R-:W-:Y:S03]  /*4cf0*/  LDSM.16.MT88.4 R140, [R222+0x9c00] ;  /* 0x009c0000de8c783b */ /* 0x000fe60000004200 */
[----:B------:R-:W-:Y:S01]  /*4d00*/  HMMA.16816.F32.BF16 R44, R4, R30, R148 ;  /* 0x0000001e042c723c */ /* 0x000fe20000041894 */
[----:B------:R-:W1:Y:S01]  /*4d10*/  LDSM.16.MT88.4 R28, [R222+0xa800] ;  /* 0x00a80000de1c783b */ /* 0x000e620000004200 */
[----:B----4-:R-:W-:-:S04]  /*4d20*/  FFMA.FTZ R8, R177, c[0x0][0x23c], -R2 ;  /* 0x00008f00b1087a23 */ /* 0x010fc80000010802 */
[----:B------:R4:W2:Y:S02]  /*4d30*/  MUFU.EX2 R213, R8 ;  /* 0x0000000800d57308 */ /* 0x0008a40000000800 */
[C---:B------:R-:W-:Y:S01]  /*4d40*/  HMMA.16816.F32.BF16 R56, R4.reuse, R34, R152 ;  /* 0x000000220438723c */ /* 0x040fe20000041898 */
[----:B------:R-:W1:Y:S07]  /*4d50*/  LDSM.16.MT88.4 R32, [R220+0xb800] ;  /* 0x00b80000dc20783b */ /* 0x000e6e0000004200 */
[----:B------:R-:W-:Y:S01]  /*4d60*/  HMMA.16816.F32.BF16 R40, R4, R42, R156 ;  /* 0x0000002a0428723c */ /* 0x000fe2000004189c */
[----:B------:R-:W1:Y:S01]  /*4d70*/  LDSM.16.MT88.4 R156, [R220+0xac00] ;  /* 0x00ac0000dc9c783b */ /* 0x000e620000004200 */
[----:B----4-:R-:W-:-:S05]  /*4d80*/  FFMA.FTZ R8, R178, c[0x0][0x23c], -R2 ;  /* 0x00008f00b2087a23 */ /* 0x010fca0000010802 */
[----:B--2---:R-:W-:Y:S02]  /*4d90*/  F2FP.BF16.PACK_AB R4, R217, R218 ;  /* 0x000000dad904723e */ /* 0x004fe400000010ff */
[----:B------:R-:W-:Y:S01]  /*4da0*/  F2FP.BF16.PACK_AB R5, R213, R214 ;  /* 0x000000d6d505723e */ /* 0x000fe200000010ff */
[----:B------:R2:W-:Y:S01]  /*4db0*/  MUFU.EX2 R211, R8 ;  /* 0x0000000800d37308 */ /* 0x0005e20000000800 */
[----:B------:R-:W-:Y:S01]  /*4dc0*/  F2FP.BF16.PACK_AB R6, R215, R216 ;  /* 0x000000d8d706723e */ /* 0x000fe200000010ff */
[----:B--2---:R-:W-:-:S06]  /*4dd0*/  FFMA.FTZ R8, R179, c[0x0][0x23c], -R2 ;  /* 0x00008f00b3087a23 */ /* 0x004fcc0000010802 */
[----:B------:R2:W4:Y:S02]  /*4de0*/  MUFU.EX2 R212, R8 ;  /* 0x0000000800d47308 */ /* 0x0005240000000800 */
[----:B--2---:R-:W-:Y:S01]  /*4df0*/  FFMA.FTZ R8, R180, c[0x0][0x23c], -R0 ;  /* 0x00008f00b4087a23 */ /* 0x004fe20000010800 */
[----:B----4-:R-:W-:-:S05]  /*4e00*/  F2FP.BF16.PACK_AB R7, R212, R211 ;  /* 0x000000d3d407723e */ /* 0x010fca00000010ff */
[----:B------:R2:W-:Y:S02]  /*4e10*/  MUFU.EX2 R210, R8 ;  /* 0x0000000800d27308 */ /* 0x0005e40000000800 */
[C---:B---3--:R-:W-:Y:S08]  /*4e20*/  HMMA.16816.F32.BF16 R112, R4.reuse, R24, R168 ;  /* 0x000000180470723c */ /* 0x048ff000000418a8 */
[----:B-1----:R-:W-:Y:S01]  /*4e30*/  HMMA.16816.F32.BF16 R132, R4, R16, R164 ;  /* 0x000000100484723c */ /* 0x002fe200000418a4 */
[----:B--2---:R-:W-:-:S04]  /*4e40*/  FFMA.FTZ R8, R181, c[0x0][0x23c], -R0 ;  /* 0x00008f00b5087a23 */ /* 0x004fc80000010800 */
[----:B------:R1:W2:Y:S03]  /*4e50*/  MUFU.EX2 R209, R8 ;  /* 0x0000000800d17308 */ /* 0x0002a60000000800 */
[C---:B-----5:R-:W-:Y:S08]  /*4e60*/  HMMA.16816.F32.BF16 R160, R4.reuse, R20, R160 ;  /* 0x0000001404a0723c */ /* 0x060ff000000418a0 */
[----:B------:R-:W-:Y:S01]  /*4e70*/  HMMA.16816.F32.BF16 R164, R4, R28, R128 ;  /* 0x0000001c04a4723c */ /* 0x000fe20000041880 */
[----:B-1----:R-:W-:-:S07]  /*4e80*/  FFMA.FTZ R8, R182, c[0x0][0x23c], -R0 ;  /* 0x00008f00b6087a23 */ /* 0x002fce0000010800 */
        /* <DEDUP_REMOVED lines=15> */
[----:B------:R-:W-:-:S03]  /*4f80*/  MOV R191, R105 ;  /* 0x0000006900bf7202 */ /* 0x000fc60000000f00 */
[----:B------:R1:W4:Y:S02]  /*4f90*/  MUFU.EX2 R105, R8 ;  /* 0x0000000800697308 */ /* 0x0003240000000800 */
[----:B--2---:R-:W-:Y:S02]  /*4fa0*/  F2FP.BF16.PACK_AB R4, R209, R210 ;  /* 0x000000d2d104723e */ /* 0x004fe400000010ff */
[----:B---3--:R-:W-:Y:S01]  /*4fb0*/  F2FP.BF16.PACK_AB R6, R107, R208 ;  /* 0x000000d06b06723e */ /* 0x008fe200000010ff */
[--C-:B-1----:R-:W-:Y:S01]  /*4fc0*/  FFMA.FTZ R8, R188, c[0x0][0x23c], -R13.reuse ;  /* 0x00008f00bc087a23 */ /* 0x102fe2000001080d */
[----:B------:R-:W-:Y:S02]  /*4fd0*/  MOV R188, R101 ;  /* 0x0000006500bc7202 */ /* 0x000fe40000000f00 */
[----:B----4-:R-:W-:Y:S01]  /*4fe0*/  F2FP.BF16.PACK_AB R5, R105, R106 ;  /* 0x0000006a6905723e */ /* 0x010fe200000010ff */
[----:B------:R1:W-:Y:S02]  /*4ff0*/  MUFU.EX2 R101, R8 ;  /* 0x0000000800657308 */ /* 0x0003e40000000800 */
[----:B-1----:R-:W-:Y:S01]  /*5000*/  FFMA.FTZ R8, R189, c[0x0][0x23c], -R13 ;  /* 0x00008f00bd087a23 */ /* 0x002fe2000001080d */
[----:B------:R-:W-:-:S05]  /*5010*/  MOV R189, R15 ;  /* 0x0000000f00bd7202 */ /* 0x000fca0000000f00 */
[----:B------:R-:W1:Y:S02]  /*5020*/  MUFU.EX2 R100, R8 ;  /* 0x0000000800647308 */ /* 0x000e640000000800 */
[----:B-1----:R-:W-:Y:S01]  /*5030*/  F2FP.BF16.PACK_AB R7, R100, R101 ;  /* 0x000000656407723e */ /* 0x002fe200000010ff */
[----:B------:R-:W-:-:S06]  /*5040*/  FFMA.FTZ R8, R192, c[0x0][0x23c], -R12 ;  /* 0x00008f00c0087a23 */ /* 0x000fcc000001080c */
[C---:B------:R-:W-:Y:S01]  /*5050*/  HMMA.16816.F32.BF16 R60, R4.reuse, R26, R60 ;  /* 0x0000001a043c723c */ /* 0x040fe2000004183c */
[----:B------:R1:W-:Y:S06]  /*5060*/  MUFU.EX2 R26, R8 ;  /* 0x00000008001a7308 */ /* 0x0003ec0000000800 */
[----:B------:R-:W-:Y:S01]  /*5070*/  MOV R27, R14 ;  /* 0x0000000e001b7202 */ /* 0x000fe20000000f00 */
        /* <DEDUP_REMOVED lines=21> */
[----:B------:R-:W-:Y:S01]  /*51d0*/  HMMA.16816.F32.BF16 R40, R4, R38, R40 ;  /* 0x000000260428723c */ /* 0x000fe20000041828 */
[----:B------:R-:W3:Y:S01]  /*51e0*/  LDSM.16.MT88.4 R4, [R222+0xbc00] ;  /* 0x00bc0000de04783b */ /* 0x000ee20000004200 */
[----:B-1----:R-:W-:-:S04]  /*51f0*/  FFMA.FTZ R8, R198, c[0x0][0x23c], -R2 ;  /* 0x00008f00c6087a23 */ /* 0x002fc80000010802 */
[----:B------:R1:W4:Y:S02]  /*5200*/  MUFU.EX2 R21, R8 ;  /* 0x0000000800157308 */ /* 0x0003240000000800 */
[--C-:B-1----:R-:W-:Y:S01]  /*5210*/  FFMA.FTZ R8, R197, c[0x0][0x23c], -R2.reuse ;  /* 0x00008f00c5087a23 */ /* 0x102fe20000010802 */
[----:B----4-:R-:W-:Y:S01]  /*5220*/  F2FP.BF16.PACK_AB R93, R21, R22 ;  /* 0x00000016155d723e */ /* 0x010fe200000010ff */
[----:B------:R-:W-:-:S04]  /*5230*/  FFMA.FTZ R2, R199, c[0x0][0x23c], -R2 ;  /* 0x00008f00c7027a23 */ /* 0x000fc80000010802 */
[----:B------:R1:W-:Y:S08]  /*5240*/  MUFU.EX2 R19, R8 ;  /* 0x0000000800137308 */ /* 0x0003f00000000800 */
[----:B------:R4:W5:Y:S01]  /*5250*/  MUFU.EX2 R20, R2 ;  /* 0x0000000200147308 */ /* 0x0009620000000800 */
[----:B-1----:R-:W-:-:S04]  /*5260*/  FADD.FTZ R8, R189, R27 ;  /* 0x0000001bbd087221 */ /* 0x002fc80000010000 */
[----:B------:R-:W-:Y:S02]  /*5270*/  FADD.FTZ R8, R188, R8 ;  /* 0x00000008bc087221 */ /* 0x000fe40000010000 */
[----:B----4-:R-:W-:Y:S01]  /*5280*/  FFMA.FTZ R2, R201, c[0x0][0x23c], -R0 ;  /* 0x00008f00c9027a23 */ /* 0x010fe20000010800 */
[----:B-----5:R-:W-:-:S03]  /*5290*/  F2FP.BF16.PACK_AB R95, R20, R19 ;  /* 0x00000013145f723e */ /* 0x020fc600000010ff */
[----:B------:R1:W-:Y:S04]  /*52a0*/  MUFU.EX2 R18, R2 ;  /* 0x0000000200127308 */ /* 0x0003e80000000800 */
[C---:B------:R-:W-:Y:S08]  /*52b0*/  HMMA.16816.F32.BF16 R152, R92.reuse, R158, R96 ;  /* 0x0000009e5c98723c */ /* 0x040ff00000041860 */
[----:B--2---:R-:W-:Y:S01]  /*52c0*/  HMMA.16816.F32.BF16 R76, R92, R82, R88 ;  /* 0x000000525c4c723c */ /* 0x004fe20000041858 */
[----:B-1----:R-:W-:-:S04]  /*52d0*/  FFMA.FTZ R2, R200, c[0x0][0x23c], -R0 ;  /* 0x00008f00c8027a23 */ /* 0x002fc80000010800 */
[----:B------:R1:W2:Y:S03]  /*52e0*/  MUFU.EX2 R17, R2 ;  /* 0x0000000200117308 */ /* 0x0002a60000000800 */
[C---:B---3--:R-:W-:Y:S08]  /*52f0*/  HMMA.16816.F32.BF16 R88, R92.reuse, R4, R180 ;  /* 0x000000045c58723c */ /* 0x048ff000000418b4 */
[----:B------:R-:W-:Y:S01]  /*5300*/  HMMA.16816.F32.BF16 R148, R92, R156, R160 ;  /* 0x0000009c5c94723c */ /* 0x000fe200000418a0 */
        /* <DEDUP_REMOVED lines=97> */
[----:B------:R-:W2:Y:S01]  /*5920*/  LDL R191, [R1+0x48] ;  /* 0x0000480001bf7983 */ /* 0x000ea20000100800 */
[----:B------:R-:W-:Y:S01]  /*5930*/  LEA.HI.SX32 R227, R227, 0xfffffffe, 0x1a ;  /* 0xfffffffee3e37811 */ /* 0x000fe200078fd2ff */
[----:B------:R-:W-:-:S02]  /*5940*/  IMAD.MOV.U32 R105, RZ, RZ, R103 ;  /* 0x000000ffff697224 */ /* 0x000fc400078e0067 */
[----:B------:R-:W3:Y:S01]  /*5950*/  LDL R190, [R1+0x4c] ;  /* 0x00004c0001be7983 */ /* 0x000ee20000100800 */
[----:B------:R-:W-:Y:S02]  /*5960*/  IMAD.MOV.U32 R100, RZ, RZ, R104 ;  /* 0x000000ffff647224 */ /* 0x000fe400078e0068 */
[----:B------:R-:W-:Y:S01]  /*5970*/  IMAD.MOV.U32 R107, RZ, RZ, R3 ;  /* 0x000000ffff6b7224 */ /* 0x000fe200078e0003 */
[----:B------:R-:W4:Y:S01]  /*5980*/  LDL.64 R188, [R1+0x10] ;  /* 0x0000100001bc7983 */ /* 0x000f220000100a00 */
[----:B------:R-:W-:Y:S01]  /*5990*/  IMAD.MOV.U32 R106, RZ, RZ, R102 ;  /* 0x000000ffff6a7224 */ /* 0x000fe200078e0066 */
[----:B--2---:R-:W-:Y:S02]  /*59a0*/  ISETP.GE.AND P3, PT, R191, c[0x0][0x220], PT ;  /* 0x00008800bf007a0c */ /* 0x004fe40003f66270 */
[----:B---3--:R-:W-:Y:S02]  /*59b0*/  ISETP.GE.AND P2, PT, R190, c[0x0][0x220], PT ;  /* 0x00008800be007a0c */ /* 0x008fe40003f46270 */
[----:B----4-:R-:W-:Y:S01]  /*59c0*/  ISETP.GE.AND P4, PT, R188, c[0x0][0x220], PT ;  /* 0x00008800bc007a0c */ /* 0x010fe20003f86270 */
[----:B------:R-:W-:Y:S05]  /*59d0*/  BRA `(.L_x_541) ;  /* 0x000003a000007947 */ /* 0x000fea0003800000 */
.L_x_543:
        /* <DEDUP_REMOVED lines=58> */
.L_x_541:
[----:B------:R-:W2:Y:S01]  /*5d80*/  LDL.64 R8, [R1+0x20] ;  /* 0x0000200001087983 */ /* 0x000ea20000100a00 */
[----:B------:R-:W-:Y:S04]  /*5d90*/  DEPBAR.LE SB0, 0x0 ;  /* 0x000080000000791a */ /* 0x000fe80000000000 */
[----:B-1----:R-:W-:Y:S01]  /*5da0*/  SHF.R.S32.HI R0, RZ, 0x1f, R227 ;  /* 0x0000001fff007819 */ /* 0x002fe200000114e3 */
[----:B------:R-:W3:Y:S01]  /*5db0*/  LDL R7, [R1+0x38] ;  /* 0x0000380001077983 */ /* 0x000ee20000100800 */
[C---:B------:R-:W-:Y:S01]  /*5dc0*/  IMAD.WIDE.U32 R4, R227.reuse, c[0x0][0x1a0], RZ ;  /* 0x00006800e3047a25 */ /* 0x040fe200078e00ff */
[----:B------:R-:W-:Y:S02]  /*5dd0*/  MOV R6, c[0x0][0x1a0] ;  /* 0x0000680000067a02 */ /* 0x000fe40000000f00 */
[----:B------:R-:W-:Y:S01]  /*5de0*/  BAR.SYNC.DEFER_BLOCKING 0x0 ;  /* 0x0000000000007b1d */ /* 0x000fe20000010000 */
[----:B------:R-:W-:Y:S04]  /*5df0*/  IMAD R0, R0, c[0x0][0x1a0], RZ ;  /* 0x0000680000007a24 */ /* 0x000fe800078e02ff */
[----:B------:R-:W-:Y:S05]  /*5e00*/  IMAD R2, R227, c[0x0][0x1a4], R0 ;  /* 0x00006900e3027a24 */ /* 0x000fea00078e0200 */
[----:B------:R-:W-:Y:S01]  /*5e10*/  IADD3 R3, R5, R2, RZ ;  /* 0x0000000205037210 */ /* 0x000fe20007ffe0ff */
[----:B------:R-:W-:Y:S06]  /*5e20*/  @P4 STS.64 [R226+0x9008], RZ ;  /* 0x009008ffe2004388 */ /* 0x000fec0000000a00 */
[----:B------:R-:W-:Y:S04]  /*5e30*/  @P4 STS [R226+0x9000], RZ ;  /* 0x009000ffe2004388 */ /* 0x000fe80000000800 */
[----:B------:R-:W-:Y:S01]  /*5e40*/  @P4 STS [R226+0x9004], RZ ;  /* 0x009004ffe2004388 */ /* 0x000fe20000000800 */
[----:B--2---:R-:W-:Y:S04]  /*5e50*/  LEA R0, P0, R4, R8, 0x6 ;  /* 0x0000000804007211 */ /* 0x004fe800078030ff */
[----:B------:R-:W-:Y:S02]  /*5e60*/  @!P4 LEA R16, P1, R0, c[0x0][0x170], 0x1 ;  /* 0x00005c000010ca11 */ /* 0x000fe400078208ff */
[----:B---3--:R-:W-:Y:S02]  /*5e70*/  LEA.HI.X R3, R4, R7, R3, 0x6, P0 ;  /* 0x0000000704037211 */ /* 0x008fe400000f3403 */
        /* <DEDUP_REMOVED lines=10> */
[----:B------:R-:W-:Y:S02]  /*5f20*/  MOV R7, c[0x0][0x1a4] ;  /* 0x0000690000077a02 */ /* 0x000fe40000000f00 */
[----:B------:R-:W-:Y:S01]  /*5f30*/  @!P3 LEA R8, P1, R2, c[0x0][0x170], 0x1 ;  /* 0x00005c000208ba11 */ /* 0x000fe200078208ff */
[----:B------:R-:W-:Y:S01]  /*5f40*/  @P3 STS.128 [R226+0xa000], RZ ;  /* 0x00a000ffe2003388 */ /* 0x000fe20000000c00 */
[----:B------:R-:W-:Y:S02]  /*5f50*/  LEA.HI.X R4, R6, R3, R7, 0x5, P6 ;  /* 0x0000000306047211 */ /* 0x000fe400030f2c07 */
[C---:B------:R-:W-:Y:S02]  /*5f60*/  @!P4 LEA R14, P6, R2.reuse, c[0x0][0x170], 0x1 ;  /* 0x00005c00020eca11 */ /* 0x040fe400078c08ff */
[C-C-:B------:R-:W-:Y:S02]  /*5f70*/  @!P3 LEA.HI.X R9, R2.reuse, c[0x0][0x174], R4.reuse, 0x1, P1 ;  /* 0x00005d000209ba11 */ /* 0x140fe400008f0c04 */
[C-C-:B------:R-:W-:Y:S01]  /*5f80*/  @!P4 LEA.HI.X R15, R2.reuse, c[0x0][0x174], R4.reuse, 0x1, P6 ;  /* 0x00005d00020fca11 */ /* 0x140fe200030f0c04 */
[----:B------:R-:W-:Y:S01]  /*5f90*/  @!PT LDS RZ, [RZ] ;  /* 0x00000000fffff984 */ /* 0x000fe20000000800 */
[----:B------:R-:W-:Y:S01]  /*5fa0*/  @!PT LDS RZ, [RZ] ;  /* 0x00000000fffff984 */ /* 0x000fe20000000800 */
[----:B------:R-:W-:Y:S01]  /*5fb0*/  @!PT LDS RZ, [RZ] ;  /* 0x00000000fffff984 */ /* 0x000fe20000000800 */
[----:B------:R2:W-:Y:S01]  /*5fc0*/  @!P3 LDGSTS.E.BYPASS.LTC128B.128 [R226+0xa000], [R12.64+0x40] ;  /* 0x0a0000400ce2bfae */ /* 0x0005e2000b901d4a */
[C---:B------:R-:W-:Y:S02]  /*5fd0*/  @!P2 LEA R6, P0, R2.reuse, c[0x0][0x170], 0x1 ;  /* 0x00005c000206aa11 */ /* 0x040fe400078008ff */
[----:B------:R-:W-:Y:S02]  /*5fe0*/  ISETP.GT.AND P5, PT, R227, RZ, PT ;  /* 0x000000ffe300720c */ /* 0x000fe40003fa4270 */
[----:B------:R-:W-:Y:S03]  /*5ff0*/  @!P2 LEA.HI.X R7, R2, c[0x0][0x174], R4, 0x1, P0 ;  /* 0x00005d000207aa11 */ /* 0x000fe600000f0c04 */
[----:B------:R-:W-:Y:S08]  /*6000*/  @P2 STS.128 [R226+0xb000], RZ ;  /* 0x00b000ffe2002388 */ /* 0x000ff00000000c00 */
[----:B------:R-:W-:Y:S01]  /*6010*/  @!PT LDS RZ, [RZ] ;  /* 0x00000000fffff984 */ /* 0x000fe20000000800 */
[----:B------:R-:W-:Y:S01]  /*6020*/  @!PT LDS RZ, [RZ] ;  /* 0x00000000fffff984 */ /* 0x000fe20000000800 */
[----:B------:R-:W-:Y:S01]  /*6030*/  @!PT LDS RZ, [RZ] ;  /* 0x00000000fffff984 */ /* 0x000fe20000000800 */
[----:B------:R3:W-:Y:S08]  /*6040*/  @!P2 LDGSTS.E.BYPASS.LTC128B.128 [R226+0xb000], [R10.64+0x80] ;  /* 0x0b0000800ae2afae */ /* 0x0007f0000b901d4a */
[----:B------:R-:W-:Y:S08]  /*6050*/  @P4 STS.128 [R226+0x9800], RZ ;  /* 0x009800ffe2004388 */ /* 0x000ff00000000c00 */
[----:B------:R-:W-:Y:S01]  /*6060*/  @!PT LDS RZ, [RZ] ;  /* 0x00000000fffff984 */ /* 0x000fe20000000800 */
[----:B------:R-:W-:Y:S01]  /*6070*/  @!PT LDS RZ, [RZ] ;  /* 0x00000000fffff984 */ /* 0x000fe20000000800 */
[----:B------:R-:W-:Y:S01]  /*6080*/  @!PT LDS RZ, [RZ] ;  /* 0x00000000fffff984 */ /* 0x000fe20000000800 */
[----:B------:R2:W-:Y:S08]  /*6090*/  @!P4 LDGSTS.E.BYPASS.LTC128B.128 [R226+0x9800], [R14.64] ;  /* 0x098000000ee2cfae */ /* 0x0005f0000b901d4a */
        /* <DEDUP_REMOVED lines=9> */
[----:B------:R4:W-:Y:S08]  /*6130*/  @!P2 LDGSTS.E.BYPASS.LTC128B.128 [R226+0xb800], [R6.64+0x80] ;  /* 0x0b80008006e2afae */ /* 0x0009f0000b901d4a */
[----:B------:R-:W-:Y:S08]  /*6140*/  LDSM.16.M88.4 R64, [R224] ;  /* 0x00000000e040783b */ /* 0x000ff00000000200 */
[----:B-1----:R-:W4:Y:S08]  /*6150*/  LDSM.16.M88.4 R16, [R221+0x6000] ;  /* 0x00600000dd10783b */ /* 0x002f300000000200 */
[----:B------:R-:W3:Y:S08]  /*6160*/  LDSM.16.M88.4 R60, [R224+0x1000] ;  /* 0x00100000e03c783b */ /* 0x000ef00000000200 */
[----:B------:R-:W1:Y:S08]  /*6170*/  LDSM.16.M88.4 R32, [R221+0x6400] ;  /* 0x00640000dd20783b */ /* 0x000e700000000200 */
[----:B------:R-:W0:Y:S08]  /*6180*/  LDGDEPBAR ;  /* 0x00000000000079af */ /* 0x000e300000000000 */
[----:B------:R-:W5:Y:S01]  /*6190*/  LDSM.16.M88.4 R48, [R221+0x6800] ;  /* 0x00680000dd30783b */ /* 0x000f620000000200 */
[-C--:B----4-:R-:W-:Y:S07]  /*61a0*/  HMMA.16816.F32.BF16 R4, R64, R16.reuse, RZ ;  /* 0x000000104004723c */ /* 0x090fee00000418ff */
[----:B------:R-:W4:Y:S01]  /*61b0*/  LDSM.16.M88.4 R108, [R221+0x6c00] ;  /* 0x006c0000dd6c783b */ /* 0x000f220000000200 */
[C---:B---3--:R-:W-:Y:S07]  /*61c0*/  HMMA.16816.F32.BF16 R8, R60.reuse, R16, RZ ;  /* 0x000000103c08723c */ /* 0x048fee00000418ff */
[----:B------:R-:W-:Y:S01]  /*61d0*/  LDSM.16.M88.4 R176, [R225] ;  /* 0x00000000e1b0783b */ /* 0x000fe20000000200 */
[-C--:B--2---:R-:W-:Y:S07]  /*61e0*/  HMMA.16816.F32.BF16 R12, R60, R18.reuse, RZ ;  /* 0x000000123c0c723c */ /* 0x084fee00000418ff */
[----:B------:R-:W2:Y:S01]  /*61f0*/  LDSM.16.M88.4 R180, [R223+0x6000] ;  /* 0x00600000dfb4783b */ /* 0x000ea20000000200 */
[C---:B------:R-:W-:Y:S07]  /*6200*/  HMMA.16816.F32.BF16 R16, R64.reuse, R18, RZ ;  /* 0x000000124010723c */ /* 0x040fee00000418ff */
[----:B------:R-:W3:Y:S01]  /*6210*/  LDSM.16.M88.4 R184, [R225+0x1000] ;  /* 0x00100000e1b8783b */ /* 0x000ee20000000200 */
[-C--:B-1----:R-:W-:Y:S07]  /*6220*/  HMMA.16816.F32.BF16 R20, R64, R32.reuse, RZ ;  /* 0x000000204014723c */ /* 0x082fee00000418ff */
[----:B------:R-:W1:Y:S01]  /*6230*/  LDSM.16.M88.4 R188, [R223+0x6400] ;  /* 0x00640000dfbc783b */ /* 0x000e620000000200 */
        /* <DEDUP_REMOVED lines=14> */
[-C--:B----4-:R-:W-:Y:S08]  /*6320*/  HMMA.16816.F32.BF16 R52, R64, R108.reuse, RZ ;  /* 0x0000006c4034723c */ /* 0x090ff000000418ff */
[C---:B------:R-:W-:Y:S08]  /*6330*/  HMMA.16816.F32.BF16 R56, R60.reuse, R108, RZ ;  /* 0x0000006c3c38723c */ /* 0x040ff000000418ff */
[-C--:B------:R-:W-:Y:S08]  /*6340*/  HMMA.16816.F32.BF16 R60, R60, R110.reuse, RZ ;  /* 0x0000006e3c3c723c */ /* 0x080ff000000418ff */
[----:B------:R-:W-:Y:S01]  /*6350*/  HMMA.16816.F32.BF16 R64, R64, R110, RZ ;  /* 0x0000006e4040723c */ /* 0x000fe200000418ff */
[----:B------:R-:W-:Y:S07]  /*6360*/  LDSM.16.M88.4 R108, [R224+0x2000] ;  /* 0x00200000e06c783b */ /* 0x000fee0000000200 */
[-C--:B--2---:R-:W-:Y:S08]  /*6370*/  HMMA.16816.F32.BF16 R4, R176, R180.reuse, R4 ;  /* 0x000000b4b004723c */ /* 0x084ff00000041804 */
[C---:B---3--:R-:W-:Y:S08]  /*6380*/  HMMA.16816.F32.BF16 R8, R184.reuse, R180, R8 ;  /* 0x000000b4b808723c */ /* 0x048ff00000041808 */
[-C--:B------:R-:W-:Y:S08]  /*6390*/  HMMA.16816.F32.BF16 R12, R184, R182.reuse, R12 ;  /* 0x000000b6b80c723c */ /* 0x080ff0000004180c */
[C---:B------:R-:W-:Y:S01]  /*63a0*/  HMMA.16816.F32.BF16 R16, R176.reuse, R182, R16 ;  /* 0x000000b6b010723c */ /* 0x040fe20000041810 */
[----:B------:R-:W2:Y:S07]  /*63b0*/  LDSM.16.M88.4 R180, [R221+0x7000] ;  /* 0x00700000ddb4783b */ /* 0x000eae0000000200 */
        /* <DEDUP_REMOVED lines=16> */
[-C--:B--2---:R-:W-:Y:S01]  /*64c0*/  HMMA.16816.F32.BF16 R4, R108, R180.reuse, R4 ;  /* 0x000000b46c04723c */ /* 0x084fe20000041804 */
[----:B------:R-:W-:Y:S07]  /*64d0*/  LDSM.16.M88.4 R196, [R224+0x5000] ;  /* 0x00500000e0c4783b */ /* 0x000fee0000000200 */
[C---:B-1----:R-:W-:Y:S08]  /*64e0*/  HMMA.16816.F32.BF16 R8, R188.reuse, R180, R8 ;  /* 0x000000b4bc08723c */ /* 0x042ff00000041808 */
        /* <DEDUP_REMOVED lines=73> */
[----:B------:R-:W-:Y:S02]  /*6980*/  FMUL.FTZ R17, R17, c[0x0][0x2ec] ;  /* 0x0000bb0011117a20 */ /* 0x000fe40000410000 */
[----:B------:R-:W-:Y:S02]  /*6990*/  FMUL.FTZ R14, R14, c[0x0][0x2ec] ;  /* 0x0000bb000e0e7a20 */ /* 0x000fe40000410000 */
[----:B------:R-:W-:Y:S03]  /*69a0*/  FMUL.FTZ R15, R15, c[0x0][0x2ec] ;  /* 0x0000bb000f0f7a20 */ /* 0x000fe60000410000 */
        /* <DEDUP_REMOVED lines=10> */
[----:B------:R4:W2:Y:S01]  /*6a50*/  MUFU.TANH R190, R13 ;  /* 0x0000000d00be7308 */ /* 0x0008a20000002400 */
[C---:B------:R-:W-:Y:S04]  /*6a60*/  HMMA.16816.F32.BF16 R24, R108.reuse, R4, R24 ;  /* 0x000000046c18723c */ /* 0x040fe80000041818 */
[----:B-1----:R-:W-:Y:S02]  /*6a70*/  FMUL.FTZ R16, R18, c[0x0][0x2ec] ;  /* 0x0000bb0012107a20 */ /* 0x002fe40000410000 */
[----:B------:R-:W-:Y:S03]  /*6a80*/  FMUL.FTZ R18, R19, c[0x0][0x2ec] ;  /* 0x0000bb0013127a20 */ /* 0x000fe60000410000 */
[----:B------:R4:W1:Y:S01]  /*6a90*/  MUFU.TANH R189, R14 ;  /* 0x0000000e00bd7308 */ /* 0x0008620000002400 */
[-C--:B------:R-:W-:Y:S08]  /*6aa0*/  HMMA.16816.F32.BF16 R28, R108, R6.reuse, R28 ;  /* 0x000000066c1c723c */ /* 0x080ff0000004181c */
[C---:B------:R-:W-:Y:S01]  /*6ab0*/  HMMA.16816.F32.BF16 R32, R176.reuse, R6, R32 ;  /* 0x00000006b020723c */ /* 0x040fe20000041820 */
[----:B------:R4:W1:Y:S01]  /*6ac0*/  MUFU.TANH R188, R15 ;  /* 0x0000000f00bc7308 */ /* 0x0008620000002400 */
[----:B------:R-:W1:Y:S01]  /*6ad0*/  LDSM.16.M88.4 R4, [R223+0x8c00] ;  /* 0x008c0000df04783b */ /* 0x000e620000000200 */
[----:B------:R-:W-:Y:S04]  /*6ae0*/  DEPBAR.LE SB0, 0x0 ;  /* 0x000080000000791a */ /* 0x000fe80000000000 */
[----:B------:R-:W-:Y:S02]  /*6af0*/  FMUL.FTZ R20, R20, c[0x0][0x2ec] ;  /* 0x0000bb0014147a20 */ /* 0x000fe40000410000 */
[----:B------:R-:W-:Y:S02]  /*6b00*/  FMUL.FTZ R21, R21, c[0x0][0x2ec] ;  /* 0x0000bb0015157a20 */ /* 0x000fe40000410000 */
[----:B------:R-:W1:Y:S01]  /*6b10*/  MUFU.TANH R17, R17 ;  /* 0x0000001100117308 */ /* 0x000e620000002400 */
[----:B------:R-:W-:Y:S01]  /*6b20*/  BAR.SYNC.DEFER_BLOCKING 0x0 ;  /* 0x0000000000007b1d */ /* 0x000fe20000010000 */
[----:B------:R-:W-:Y:S01]  /*6b30*/  FMUL.FTZ R22, R22, c[0x0][0x2ec] ;  /* 0x0000bb0016167a20 */ /* 0x000fe20000410000 */
[-C--:B-----5:R-:W-:Y:S05]  /*6b40*/  HMMA.16816.F32.BF16 R36, R176, R8.reuse, R36 ;  /* 0x00000008b024723c */ /* 0x0a0fea0000041824 */
[----:B------:R-:W-:Y:S02]  /*6b50*/  FMUL.FTZ R23, R23, c[0x0][0x2ec] ;  /* 0x0000bb0017177a20 */ /* 0x000fe40000410000 */
[----:B------:R-:W1:Y:S01]  /*6b60*/  MUFU.TANH R16, R16 ;  /* 0x0000001000107308 */ /* 0x000e620000002400 */
[----:B------:R-:W-:Y:S01]  /*6b70*/  FMUL.FTZ R24, R24, c[0x0][0x2ec] ;  /* 0x0000bb0018187a20 */ /* 0x000fe20000410000 */
[C---:B------:R-:W-:Y:S04]  /*6b80*/  HMMA.16816.F32.BF16 R40, R108.reuse, R8, R40 ;  /* 0x000000086c28723c */ /* 0x040fe80000041828 */
[----:B------:R-:W-:Y:S02]  /*6b90*/  FMUL.FTZ R25, R25, c[0x0][0x2ec] ;  /* 0x0000bb0019197a20 */ /* 0x000fe40000410000 */
[----:B------:R-:W-:Y:S02]  /*6ba0*/  FMUL.FTZ R26, R26, c[0x0][0x2ec] ;  /* 0x0000bb001a1a7a20 */ /* 0x000fe40000410000 */
[----:B------:R-:W2:Y:S01]  /*6bb0*/  MUFU.TANH R18, R18 ;  /* 0x0000001200127308 */ /* 0x000ea20000002400 */
[-C--:B------:R-:W-:Y:S03]  /*6bc0*/  HMMA.16816.F32.BF16 R44, R108, R10.reuse, R44 ;  /* 0x0000000a6c2c723c */ /* 0x080fe6000004182c */
[----:B------:R-:W-:Y:S02]  /*6bd0*/  FMUL.FTZ R27, R27, c[0x0][0x2ec] ;  /* 0x0000bb001b1b7a20 */ /* 0x000fe40000410000 */
[----:B------:R-:W-:Y:S02]  /*6be0*/  FMUL.FTZ R28, R28, c[0x0][0x2ec] ;  /* 0x0000bb001c1c7a20 */ /* 0x000fe40000410000 */
[----:B------:R-:W-:Y:S01]  /*6bf0*/  FMUL.FTZ R29, R29, c[0x0][0x2ec] ;  /* 0x0000bb001d1d7a20 */ /* 0x000fe20000410000 */
[C---:B------:R-:W-:Y:S01]  /*6c00*/  HMMA.16816.F32.BF16 R48, R176.reuse, R10, R48 ;  /* 0x0000000ab030723c */ /* 0x040fe20000041830 */
[----:B------:R4:W2:Y:S03]  /*6c10*/  MUFU.TANH R193, R20 ;  /* 0x0000001400c17308 */ /* 0x0008a60000002400 */
[----:B------:R-:W-:Y:S02]  /*6c20*/  FMUL.FTZ R30, R30, c[0x0][0x2ec] ;  /* 0x0000bb001e1e7a20 */ /* 0x000fe40000410000 */
[----:B------:R-:W-:Y:S02]  /*6c30*/  FMUL.FTZ R31, R31, c[0x0][0x2ec] ;  /* 0x0000bb001f1f7a20 */ /* 0x000fe40000410000 */
[-C--:B-1----:R-:W-:Y:S03]  /*6c40*/  HMMA.16816.F32.BF16 R52, R176, R4.reuse, R52 ;  /* 0x00000004b034723c */ /* 0x082fe60000041834 */
        /* <DEDUP_REMOVED lines=47> */
[----:B------:R-:W-:Y:S05]  /*6f40*/  FMUL.FTZ R67, R67, c[0x0][0x2ec] ;  /* 0x0000bb0043437a20 */ /* 0x000fea0000410000 */
        /* <DEDUP_REMOVED lines=39> */
.L_x_542:
[----:B------:R-:W-:Y:S01]  /*71c0*/  FMNMX.FTZ R0, R181, R100, !PT ;  /* 0x00000064b5007209 */ /* 0x000fe20007810000 */
[----:B------:R-:W-:Y:S01]  /*71d0*/  LDSM.16.MT88.4 R20, [R220+0x9000] ;  /* 0x00900000dc14783b */ /* 0x000fe20000004200 */
[----:B------:R-:W-:Y:S02]  /*71e0*/  IADD3 R227, R227, -0x1, RZ ;  /* 0xffffffffe3e37810 */ /* 0x000fe40007ffe0ff */
[----:B------:R-:W-:Y:S02]  /*71f0*/  FMNMX.FTZ R2, R186, R0, !PT ;  /* 0x00000000ba027209 */ /* 0x000fe40007810000 */
[----:B------:R-:W-:Y:S02]  /*7200*/  FMNMX.FTZ R0, R182, R105, !PT ;  /* 0x00000069b6007209 */ /* 0x000fe40007810000 */
[----:B------:R-:W-:Y:S01]  /*7210*/  FMNMX.FTZ R3, R180, R2, !PT ;  /* 0x00000002b4037209 */ /* 0x000fe20007810000 */
[----:B------:R-:W-:Y:S01]  /*7220*/  LDSM.16.MT88.4 R36, [R222+0x9000] ;  /* 0x00900000de24783b */ /* 0x000fe20000004200 */
[----:B------:R-:W-:Y:S02]  /*7230*/  FMNMX.FTZ R2, R187, R0, !PT ;  /* 0x00000000bb027209 */ /* 0x000fe40007810000 */
[----:B-1----:R-:W-:Y:S02]  /*7240*/  FMNMX.FTZ R4, R17, R3, !PT ;  /* 0x0000000311047209 */ /* 0x002fe40007810000 */
        /* <DEDUP_REMOVED lines=73> */
[----:B----4-:R-:W-:Y:S01]  /*76e0*/  FMNMX.FTZ R4, R4, R5, !PT ;  /* 0x0000000504047209 */ /* 0x010fe20007810000 */
[----:B------:R3:W4:Y:S06]  /*76f0*/  MUFU.EX2 R101, R0 ;  /* 0x0000000000657308 */ /* 0x00072c0000000800 */
        /* <DEDUP_REMOVED lines=11> */
[----:B----4-:R-:W-:Y:S02]  /*77b0*/  FMUL.FTZ R48, R101, R156 ;  /* 0x0000009c65307220 */ /* 0x010fe40000410000 */
[--C-:B------:R-:W-:Y:S02]  /*77c0*/  FFMA.FTZ R4, R181, c[0x0][0x23c], -R105.reuse ;  /* 0x00008f00b5047a23 */ /* 0x100fe40000010869 */
[--C-:B------:R-:W-:Y:S02]  /*77d0*/  FFMA.FTZ R5, R186, c[0x0][0x23c], -R105.reuse ;  /* 0x00008f00ba057a23 */ /* 0x100fe40000010869 */
[--C-:B------:R-:W-:Y:S02]  /*77e0*/  FFMA.FTZ R41, R193, c[0x0][0x23c], -R105.reuse ;  /* 0x00008f00c1297a23 */ /* 0x100fe40000010869 */
[----:B------:R3:W-:Y:S01]  /*77f0*/  MUFU.EX2 R9, R4 ;  /* 0x0000000400097308 */ /* 0x0007e20000000800 */
[--C-:B------:R-:W-:Y:S02]  /*7800*/  FFMA.FTZ R44, R195, c[0x0][0x23c], -R105.reuse ;  /* 0x00008f00c32c7a23 */ /* 0x100fe40000010869 */
[--C-:B------:R-:W-:Y:S02]  /*7810*/  FFMA.FTZ R57, R194, c[0x0][0x23c], -R105.reuse ;  /* 0x00008f00c2397a23 */ /* 0x100fe40000010869 */
[----:B------:R-:W-:Y:S02]  /*7820*/  FFMA.FTZ R60, R196, c[0x0][0x23c], -R105 ;  /* 0x00008f00c43c7a23 */ /* 0x000fe40000010869 */
[C---:B------:R-:W-:Y:S02]  /*7830*/  FMUL.FTZ R64, R101.reuse, R172 ;  /* 0x000000ac65407220 */ /* 0x040fe40000410000 */
[C---:B------:R-:W-:Y:S01]  /*7840*/  FMUL.FTZ R68, R101.reuse, R68 ;  /* 0x0000004465447220 */ /* 0x040fe20000410000 */
[----:B------:R4:W-:Y:S01]  /*7850*/  MUFU.EX2 R186, R5 ;  /* 0x0000000500ba7308 */ /* 0x0009e20000000800 */
[C---:B------:R-:W-:Y:S02]  /*7860*/  FMUL.FTZ R69, R101.reuse, R69 ;  /* 0x0000004565457220 */ /* 0x040fe40000410000 */
[----:B------:R-:W-:Y:S02]  /*7870*/  FMUL.FTZ R80, R101, R80 ;  /* 0x0000005065507220 */ /* 0x000fe40000410000 */
[----:B-1----:R-:W-:Y:S02]  /*7880*/  FADD.FTZ R0, -R102, R106 ;  /* 0x0000006a66007221 */ /* 0x002fe40000010100 */
[----:B------:R-:W-:Y:S02]  /*7890*/  FMUL.FTZ R106, R103, c[0x0][0x23c] ;  /* 0x00008f00676a7a20 */ /* 0x000fe40000410000 */
[----:B------:R-:W-:Y:S02]  /*78a0*/  FMUL.FTZ R0, R0, c[0x0][0x23c] ;  /* 0x00008f0000007a20 */ /* 0x000fe40000410000 */
[----:B--2---:R-:W-:Y:S01]  /*78b0*/  FMUL.FTZ R19, R100, R127 ;  /* 0x0000007f64137220 */ /* 0x004fe20000410000 */
[----:B------:R-:W-:Y:S01]  /*78c0*/  FSEL R106, R106, RZ, P0 ;  /* 0x000000ff6a6a7208 */ /* 0x000fe20000000000 */
[----:B------:R1:W2:Y:S01]  /*78d0*/  MUFU.EX2 R2, R0 ;  /* 0x0000000000027308 */ /* 0x0002a20000000800 */
[----:B------:R-:W-:Y:S01]  /*78e0*/  FSETP.NEU.FTZ.AND P0, PT, R102, -INF , PT ;  /* 0xff8000006600780b */ /* 0x000fe20003f1d000 */
[----:B------:R-:W-:Y:S02]  /*78f0*/  FMUL.FTZ R50, R100, R158 ;  /* 0x0000009e64327220 */ /* 0x000fe40000410000 */
[--C-:B---3--:R-:W-:Y:S02]  /*7900*/  FFMA.FTZ R4, R182, c[0x0][0x23c], -R106.reuse ;  /* 0x00008f00b6047a23 */ /* 0x108fe4000001086a */
[--C-:B------:R-:W-:Y:S02]  /*7910*/  FFMA.FTZ R111, R200, c[0x0][0x23c], -R106.reuse ;  /* 0x00008f00c86f7a23 */ /* 0x100fe4000001086a */
[--C-:B------:R-:W-:Y:S02]  /*7920*/  FFMA.FTZ R49, R197, c[0x0][0x23c], -R106.reuse ;  /* 0x00008f00c5317a23 */ /* 0x100fe4000001086a */
[----:B------:R3:W-:Y:S01]  /*7930*/  MUFU.EX2 R8, R4 ;  /* 0x0000000400087308 */ /* 0x0007e20000000800 */
[--C-:B----4-:R-:W-:Y:S02]  /*7940*/  FFMA.FTZ R5, R18, c[0x0][0x23c], -R106.reuse ;  /* 0x00008f0012057a23 */ /* 0x110fe4000001086a */
[C---:B------:R-:W-:Y:S02]  /*7950*/  FMUL.FTZ R18, R100.reuse, R126 ;  /* 0x0000007e64127220 */ /* 0x040fe40000410000 */
[----:B------:R-:W-:Y:S02]  /*7960*/  FMUL.FTZ R51, R100, R159 ;  /* 0x0000009f64337220 */ /* 0x000fe40000410000 */
[--C-:B------:R-:W-:Y:S02]  /*7970*/  FFMA.FTZ R65, R198, c[0x0][0x23c], -R106.reuse ;  /* 0x00008f00c6417a23 */ /* 0x100fe4000001086a */
[C---:B------:R-:W-:Y:S01]  /*7980*/  FMUL.FTZ R66, R100.reuse, R174 ;  /* 0x000000ae64427220 */ /* 0x040fe20000410000 */
[----:B------:R-:W4:Y:S01]  /*7990*/  MUFU.EX2 R31, R5 ;  /* 0x00000005001f7308 */ /* 0x000f220000000800 */
        /* <DEDUP_REMOVED lines=10> */
[--C-:B---3--:R-:W-:Y:S02]  /*7a40*/  FFMA.FTZ R4, R187, c[0x0][0x23c], -R106.reuse ;  /* 0x00008f00bb047a23 */ /* 0x108fe4000001086a */
[----:B------:R-:W-:Y:S01]  /*7a50*/  FMUL.FTZ R24, R2, R132 ;  /* 0x0000008402187220 */ /* 0x000fe20000410000 */
[----:B------:R-:W-:Y:S01]  /*7a60*/  FSEL R110, R110, RZ, P0 ;  /* 0x000000ff6e6e7208 */ /* 0x000fe20000000000 */
[C---:B------:R-:W-:Y:S01]  /*7a70*/  FMUL.FTZ R25, R2.reuse, R133 ;  /* 0x0000008502197220 */ /* 0x040fe20000410000 */
[----:B------:R2:W-:Y:S01]  /*7a80*/  MUFU.EX2 R187, R4 ;  /* 0x0000000400bb7308 */ /* 0x0005e20000000800 */
[C---:B------:R-:W-:Y:S02]  /*7a90*/  FMUL.FTZ R28, R2.reuse, R136 ;  /* 0x00000088021c7220 */ /* 0x040fe40000410000 */
[C---:B------:R-:W-:Y:S01]  /*7aa0*/  FMUL.FTZ R29, R2.reuse, R137 ;  /* 0x00000089021d7220 */ /* 0x040fe20000410000 */
[----:B----4-:R-:W-:Y:S01]  /*7ab0*/  MOV R136, R31 ;  /* 0x0000001f00887202 */ /* 0x010fe20000000f00 */
[C---:B------:R-:W-:Y:S02]  /*7ac0*/  FMUL.FTZ R40, R2.reuse, R148 ;  /* 0x0000009402287220 */ /* 0x040fe40000410000 */
[C---:B------:R-:W-:Y:S02]  /*7ad0*/  FMUL.FTZ R45, R2.reuse, R153 ;  /* 0x00000099022d7220 */ /* 0x040fe40000410000 */
[C---:B------:R-:W-:Y:S01]  /*7ae0*/  FMUL.FTZ R56, R2.reuse, R164 ;  /* 0x000000a402387220 */ /* 0x040fe20000410000 */
[----:B------:R-:W3:Y:S01]  /*7af0*/  MUFU.EX2 R0, R0 ;  /* 0x0000000000007308 */ /* 0x000ee20000000800 */
[----:B------:R-:W-:Y:S02]  /*7b00*/  FMUL.FTZ R61, R2, R169 ;  /* 0x000000a9023d7220 */ /* 0x000fe40000410000 */
[----:B------:R-:W-:Y:S02]  /*7b10*/  FMUL.FTZ R71, R100, R71 ;  /* 0x0000004764477220 */ /* 0x000fe40000410000 */
[C---:B-1----:R-:W-:Y:S02]  /*7b20*/  FMUL.FTZ R65, R101.reuse, R173 ;  /* 0x000000ad65417220 */ /* 0x042fe40000410000 */
[C---:B------:R-:W-:Y:S01]  /*7b30*/  FMUL.FTZ R72, R2.reuse, R72 ;  /* 0x0000004802487220 */ /* 0x040fe20000410000 */
[----:B------:R-:W-:Y:S01]  /*7b40*/  LDSM.16.MT88.4 R172, [R222+0xac00] ;  /* 0x00ac0000deac783b */ /* 0x000fe20000004200 */
[C---:B------:R-:W-:Y:S02]  /*7b50*/  FMUL.FTZ R73, R2.reuse, R73 ;  /* 0x0000004902497220 */ /* 0x040fe40000410000 */
[C---:B------:R-:W-:Y:S02]  /*7b60*/  FMUL.FTZ R76, R2.reuse, R76 ;  /* 0x0000004c024c7220 */ /* 0x040fe40000410000 */
[----:B------:R-:W-:Y:S02]  /*7b70*/  FMUL.FTZ R77, R2, R77 ;  /* 0x0000004d024d7220 */ /* 0x000fe40000410000 */
[----:B--2---:R-:W-:Y:S01]  /*7b80*/  FFMA.FTZ R4, R180, c[0x0][0x23c], -R105 ;  /* 0x00008f00b4047a23 */ /* 0x004fe20000010869 */
[----:B------:R-:W-:Y:S01]  /*7b90*/  MOV R180, R9 ;  /* 0x0000000900b47202 */ /* 0x000fe20000000f00 */
[----:B------:R-:W-:Y:S02]  /*7ba0*/  FFMA.FTZ R9, R190, c[0x0][0x23c], -R107 ;  /* 0x00008f00be097a23 */ /* 0x000fe4000001086b */
[----:B------:R1:W-:Y:S01]  /*7bb0*/  MUFU.EX2 R7, R4 ;  /* 0x0000000400077308 */ /* 0x0003e20000000800 */
[----:B------:R-:W-:Y:S02]  /*7bc0*/  FMUL.FTZ R81, R101, R81 ;  /* 0x0000005165517220 */ /* 0x000fe40000410000 */
[----:B------:R-:W-:Y:S02]  /*7bd0*/  FMUL.FTZ R82, R100, R82 ;  /* 0x0000005264527220 */ /* 0x000fe40000410000 */
[C---:B---3--:R-:W-:Y:S02]  /*7be0*/  FMUL.FTZ R10, R0.reuse, R114 ;  /* 0x00000072000a7220 */ /* 0x048fe40000410000 */
[C---:B------:R-:W-:Y:S02]  /*7bf0*/  FMUL.FTZ R11, R0.reuse, R115 ;  /* 0x00000073000b7220 */ /* 0x040fe40000410000 */
[C---:B------:R-:W-:Y:S01]  /*7c00*/  FMUL.FTZ R14, R0.reuse, R122 ;  /* 0x0000007a000e7220 */ /* 0x040fe20000410000 */
[----:B------:R2:W3:Y:S01]  /*7c10*/  MUFU.EX2 R30, R9 ;  /* 0x00000009001e7308 */ /* 0x0004e20000000800 */
[C---:B------:R-:W-:Y:S02]  /*7c20*/  FMUL.FTZ R15, R0.reuse, R123 ;  /* 0x0000007b000f7220 */ /* 0x040fe40000410000 */
[C---:B------:R-:W-:Y:S01]  /*7c30*/  FMUL.FTZ R26, R0.reuse, R134 ;  /* 0x00000086001a7220 */ /* 0x040fe20000410000 */
[----:B------:R-:W4:Y:S01]  /*7c40*/  LDSM.16.MT88.4 R120, [R222+0xa000] ;  /* 0x00a00000de78783b */ /* 0x000f220000004200 */
[C---:B------:R-:W-:Y:S02]  /*7c50*/  FMUL.FTZ R27, R0.reuse, R135 ;  /* 0x00000087001b7220 */ /* 0x040fe40000410000 */
[C---:B------:R-:W-:Y:S02]  /*7c60*/  FMUL.FTZ R42, R0.reuse, R150 ;  /* 0x00000096002a7220 */ /* 0x040fe40000410000 */
[C---:B------:R-:W-:Y:S02]  /*7c70*/  FMUL.FTZ R43, R0.reuse, R151 ;  /* 0x00000097002b7220 */ /* 0x040fe40000410000 */
[C---:B------:R-:W-:Y:S02]  /*7c80*/  FMUL.FTZ R46, R0.reuse, R154 ;  /* 0x0000009a002e7220 */ /* 0x040fe40000410000 */
[C---:B------:R-:W-:Y:S02]  /*7c90*/  FMUL.FTZ R47, R0.reuse, R155 ;  /* 0x0000009b002f7220 */ /* 0x040fe40000410000 */
[----:B-1----:R-:W-:Y:S02]  /*7ca0*/  FFMA.FTZ R4, R17, c[0x0][0x23c], -R105 ;  /* 0x00008f0011047a23 */ /* 0x002fe40000010869 */
[C---:B------:R-:W-:Y:S02]  /*7cb0*/  FMUL.FTZ R17, R101.reuse, R125 ;  /* 0x0000007d65117220 */ /* 0x040fe40000410000 */
[----:B------:R-:W1:Y:S01]  /*7cc0*/  MUFU.EX2 R32, R4 ;  /* 0x0000000400207308 */ /* 0x000e620000000800 */
[C---:B------:R-:W-:Y:S02]  /*7cd0*/  FMUL.FTZ R58, R0.reuse, R166 ;  /* 0x000000a6003a7220 */ /* 0x040fe40000410000 */
[----:B------:R-:W-:Y:S02]  /*7ce0*/  FMUL.FTZ R59, R0, R167 ;  /* 0x000000a7003b7220 */ /* 0x000fe40000410000 */
[----:B--2---:R-:W-:Y:S01]  /*7cf0*/  FMUL.FTZ R9, R2, R113 ;  /* 0x0000007102097220 */ /* 0x004fe20000410000 */
[----:B---3--:R-:W-:Y:S01]  /*7d00*/  MOV R137, R30 ;  /* 0x0000001e00897202 */ /* 0x008fe20000000f00 */
[C---:B------:R-:W-:Y:S02]  /*7d10*/  FMUL.FTZ R62, R0.reuse, R170 ;  /* 0x000000aa003e7220 */ /* 0x040fe40000410000 */
[C---:B------:R-:W-:Y:S02]  /*7d20*/  FMUL.FTZ R63, R0.reuse, R171 ;  /* 0x000000ab003f7220 */ /* 0x040fe40000410000 */
[C---:B------:R-:W-:Y:S02]  /*7d30*/  FMUL.FTZ R74, R0.reuse, R74 ;  /* 0x0000004a004a7220 */ /* 0x040fe40000410000 */
[C---:B------:R-:W-:Y:S02]  /*7d40*/  FMUL.FTZ R75, R0.reuse, R75 ;  /* 0x0000004b004b7220 */ /* 0x040fe40000410000 */
[C---:B------:R-:W-:Y:S02]  /*7d50*/  FMUL.FTZ R78, R0.reuse, R78 ;  /* 0x0000004e004e7220 */ /* 0x040fe40000410000 */
[----:B------:R-:W-:Y:S02]  /*7d60*/  FMUL.FTZ R79, R0, R79 ;  /* 0x0000004f004f7220 */ /* 0x000fe40000410000 */
[----:B------:R-:W-:Y:S02]  /*7d70*/  FMUL.FTZ R83, R100, R83 ;  /* 0x0000005364537220 */ /* 0x000fe40000410000 */
[C---:B------:R-:W-:Y:S02]  /*7d80*/  FMUL.FTZ R84, R101.reuse, R84 ;  /* 0x0000005465547220 */ /* 0x040fe40000410000 */
[C---:B------:R-:W-:Y:S01]  /*7d90*/  FMUL.FTZ R85, R101.reuse, R85 ;  /* 0x0000005565557220 */ /* 0x040fe20000410000 */
[----:B-1----:R-:W-:Y:S01]  /*7da0*/  MOV R135, R32 ;  /* 0x0000002000877202 */ /* 0x002fe20000000f00 */
[----:B------:R-:W-:Y:S02]  /*7db0*/  FFMA.FTZ R4, R16, c[0x0][0x23c], -R106 ;  /* 0x00008f0010047a23 */ /* 0x000fe4000001086a */
[C---:B------:R-:W-:Y:S02]  /*7dc0*/  FMUL.FTZ R16, R101.reuse, R124 ;  /* 0x0000007c65107220 */ /* 0x040fe40000410000 */
[----:B------:R1:W-:Y:S01]  /*7dd0*/  MUFU.EX2 R6, R4 ;  /* 0x0000000400067308 */ /* 0x0003e20000000800 */
[----:B------:R-:W2:Y:S01]  /*7de0*/  LDSM.16.MT88.4 R124, [R220+0xb000] ;  /* 0x00b00000dc7c783b */ /* 0x000ea20000004200 */
[C---:B------:R-:W-:Y:S02]  /*7df0*/  FMUL.FTZ R86, R100.reuse, R86 ;  /* 0x0000005664567220 */ /* 0x040fe40000410000 */
[----:B------:R-:W-:Y:S02]  /*7e00*/  FMUL.FTZ R87, R100, R87 ;  /* 0x0000005764577220 */ /* 0x000fe40000410000 */
        /* <DEDUP_REMOVED lines=9> */
[----:B-1----:R-:W-:Y:S01]  /*7ea0*/  FFMA.FTZ R4, R184, c[0x0][0x23c], -R107 ;  /* 0x00008f00b8047a23 */ /* 0x002fe2000001086b */
[----:B------:R-:W-:Y:S01]  /*7eb0*/  MOV R184, R8 ;  /* 0x0000000800b87202 */ /* 0x000fe20000000f00 */
[----:B------:R-:W-:Y:S02]  /*7ec0*/  FMUL.FTZ R8, R2, R112 ;  /* 0x0000007002087220 */ /* 0x000fe40000410000 */
[----:B------:R1:W-:Y:S01]  /*7ed0*/  MUFU.EX2 R182, R4 ;  /* 0x0000000400b67308 */ /* 0x0003e20000000800 */
[----:B------:R-:W-:Y:S02]  /*7ee0*/  FMUL.FTZ R97, R101, R97 ;  /* 0x0000006165617220 */ /* 0x000fe40000410000 */
[C---:B------:R-:W-:Y:S02]  /*7ef0*/  FMUL.FTZ R98, R100.reuse, R98 ;  /* 0x0000006264627220 */ /* 0x040fe40000410000 */
[----:B------:R-:W-:Y:S02]  /*7f00*/  FMUL.FTZ R99, R100, R99 ;  /* 0x0000006364637220 */ /* 0x000fe40000410000 */
[----:B------:R-:W-:Y:S02]  /*7f10*/  FFMA.FTZ R132, R210, c[0x0][0x23c], -R105 ;  /* 0x00008f00d2847a23 */ /* 0x000fe40000010869 */
[--C-:B------:R-:W-:Y:S02]  /*7f20*/  FFMA.FTZ R108, R108, c[0x0][0x23c], -R110.reuse ;  /* 0x00008f006c6c7a23 */ /* 0x100fe4000001086e */
[--C-:B-1----:R-:W-:Y:S04]  /*7f30*/  FFMA.FTZ R4, R191, c[0x0][0x23c], -R107.reuse ;  /* 0x00008f00bf047a23 */ /* 0x102fe8000001086b */
[----:B------:R1:W3:Y:S02]  /*7f40*/  MUFU.EX2 R5, R4 ;  /* 0x0000000400057308 */ /* 0x0002e40000000800 */
[--C-:B-1----:R-:W-:Y:S08]  /*7f50*/  FFMA.FTZ R4, R183, c[0x0][0x23c], -R110.reuse ;  /* 0x00008f00b7047a23 */ /* 0x102ff0000001086e */
[----:B------:R1:W-:Y:S10]  /*7f60*/  MUFU.EX2 R183, R60 ;  /* 0x0000003c00b77308 */ /* 0x0003f40000000800 */
[----:B------:R5:W-:Y:S01]  /*7f70*/  MUFU.EX2 R191, R4 ;  /* 0x0000000400bf7308 */ /* 0x000be20000000800 */
[----:B-1----:R-:W-:Y:S02]  /*7f80*/  FMUL.FTZ R60, R2, R168 ;  /* 0x000000a8023c7220 */ /* 0x002fe40000410000 */
[--C-:B-----5:R-:W-:Y:S01]  /*7f90*/  FFMA.FTZ R4, R192, c[0x0][0x23c], -R110.reuse ;  /* 0x00008f00c0047a23 */ /* 0x120fe2000001086e */
[----:B---3--:R-:W-:Y:S06]  /*7fa0*/  MOV R192, R5 ;  /* 0x0000000500c07202 */ /* 0x008fec0000000f00 */
[----:B------:R1:W3:Y:S01]  /*7fb0*/  MUFU.EX2 R5, R4 ;  /* 0x0000000400057308 */ /* 0x0002e20000000800 */
[----:B------:R-:W-:Y:S01]  /*7fc0*/  F2FP.BF16.PACK_AB R112, R192, R182 ;  /* 0x000000b6c070723e */ /* 0x000fe200000010ff */
[--C-:B-1----:R-:W-:Y:S01]  /*7fd0*/  FFMA.FTZ R4, R185, c[0x0][0x23c], -R107.reuse ;  /* 0x00008f00b9047a23 */ /* 0x102fe2000001086b */
[----:B---3--:R-:W-:Y:S07]  /*7fe0*/  MOV R190, R5 ;  /* 0x0000000500be7202 */ /* 0x008fee0000000f00 */
[----:B------:R1:W-:Y:S01]  /*7ff0*/  MUFU.EX2 R185, R111 ;  /* 0x0000006f00b97308 */ /* 0x0003e20000000800 */
[----:B------:R-:W-:Y:S01]  /*8000*/  FMUL.FTZ R5, R101, R117 ;  /* 0x0000007565057220 */ /* 0x000fe20000410000 */
[----:B------:R-:W-:Y:S02]  /*8010*/  F2FP.BF16.PACK_AB R117, R187, R184 ;  /* 0x000000b8bb75723e */ /* 0x000fe400000010ff */
[----:B------:R-:W-:Y:S06]  /*8020*/  F2FP.BF16.PACK_AB R113, R190, R191 ;  /* 0x000000bfbe71723e */ /* 0x000fec00000010ff */
[----:B------:R3:W5:Y:S01]  /*8030*/  MUFU.EX2 R34, R4 ;  /* 0x0000000400227308 */ /* 0x0007620000000800 */
[--C-:B-1----:R-:W-:Y:S09]  /*8040*/  FFMA.FTZ R111, R201, c[0x0][0x23c], -R107.reuse ;  /* 0x00008f00c96f7a23 */ /* 0x102ff2000001086b */
[----:B------:R1:W-:Y:S01]  /*8050*/  MUFU.EX2 R252, R111 ;  /* 0x0000006f00fc7308 */ /* 0x0003e20000000800 */
[--C-:B---3--:R-:W-:Y:S01]  /*8060*/  FFMA.FTZ R4, R189, c[0x0][0x23c], -R110.reuse ;  /* 0x00008f00bd047a23 */ /* 0x108fe2000001086e */
[----:B------:R-:W-:Y:S01]  /*8070*/  MOV R189, R7 ;  /* 0x0000000700bd7202 */ /* 0x000fe20000000f00 */
[----:B------:R-:W-:Y:S01]  /*8080*/  FMUL.FTZ R7, R100, R119 ;  /* 0x0000007764077220 */ /* 0x000fe20000410000 */
[----:B-----5:R-:W-:Y:S06]  /*8090*/  F2FP.BF16.PACK_AB R114, R30, R34 ;  /* 0x000000221e72723e */ /* 0x020fec00000010ff */
[----:B------:R3:W5:Y:S01]  /*80a0*/  MUFU.EX2 R33, R4 ;  /* 0x0000000400217308 */ /* 0x0007620000000800 */
[----:B------:R-:W-:Y:S01]  /*80b0*/  FMUL.FTZ R30, R0, R138 ;  /* 0x0000008a001e7220 */ /* 0x000fe20000410000 */
[----:B------:R-:W-:Y:S01]  /*80c0*/  MOV R133, R34 ;  /* 0x0000002200857202 */ /* 0x000fe20000000f00 */
[----:B------:R-:W-:Y:S02]  /*80d0*/  FMUL.FTZ R34, R100, R142 ;  /* 0x0000008e64227220 */ /* 0x000fe40000410000 */
[--C-:B-1----:R-:W-:Y:S05]  /*80e0*/  FFMA.FTZ R111, R202, c[0x0][0x23c], -R107.reuse ;  /* 0x00008f00ca6f7a23 */ /* 0x102fea000001086b */
[----:B------:R1:W-:Y:S01]  /*80f0*/  MUFU.EX2 R251, R111 ;  /* 0x0000006f00fb7308 */ /* 0x0003e20000000800 */
[--C-:B---3--:R-:W-:Y:S01]  /*8100*/  FFMA.FTZ R4, R188, c[0x0][0x23c], -R110.reuse ;  /* 0x00008f00bc047a23 */ /* 0x108fe2000001086e */
[----:B------:R-:W-:Y:S01]  /*8110*/  MOV R188, R6 ;  /* 0x0000000600bc7202 */ /* 0x000fe20000000f00 */
[----:B------:R-:W-:Y:S01]  /*8120*/  FMUL.FTZ R6, R100, R118 ;  /* 0x0000007664067220 */ /* 0x000fe20000410000 */
[----:B------:R-:W-:Y:S06]  /*8130*/  F2FP.BF16.PACK_AB R118, R32, R189 ;  /* 0x000000bd2076723e */ /* 0x000fec00000010ff */
[----:B------:R3:W2:Y:S01]  /*8140*/  MUFU.EX2 R35, R4 ;  /* 0x0000000400237308 */ /* 0x0006a20000000800 */
[----:B------:R-:W-:Y:S01]  /*8150*/  F2FP.BF16.PACK_AB R119, R31, R188 ;  /* 0x000000bc1f77723e */ /* 0x000fe200000010ff */
[----:B------:R-:W-:Y:S01]  /*8160*/  FMUL.FTZ R31, R0, R139 ;  /* 0x0000008b001f7220 */ /* 0x000fe20000410000 */
[-C--:B-----5:R-:W-:Y:S01]  /*8170*/  MOV R134, R33.reuse ;  /* 0x0000002100867202 */ /* 0x0a0fe20000000f00 */
[----:B------:R-:W-:Y:S06]  /*8180*/  FMUL.FTZ R32, R101, R140 ;  /* 0x0000008c65207220 */ /* 0x000fec0000410000 */
[----:B------:R5:W-:Y:S01]  /*8190*/  MUFU.EX2 R139, R41 ;  /* 0x00000029008b7308 */ /* 0x000be20000000800 */
[--C-:B-1----:R-:W-:Y:S09]  /*81a0*/  FFMA.FTZ R111, R203, c[0x0][0x23c], -R110.reuse ;  /* 0x00008f00cb6f7a23 */ /* 0x102ff2000001086e */
[----:B------:R1:W-:Y:S01]  /*81b0*/  MUFU.EX2 R250, R111 ;  /* 0x0000006f00fa7308 */ /* 0x0003e20000000800 */
[----:B---3--:R-:W-:Y:S01]  /*81c0*/  FMUL.FTZ R4, R101, R116 ;  /* 0x0000007465047220 */ /* 0x008fe20000410000 */
[----:B------:R-:W-:Y:S02]  /*81d0*/  F2FP.BF16.PACK_AB R116, R186, R180 ;  /* 0x000000b4ba74723e */ /* 0x000fe400000010ff */
[----:B--2---:R-:W-:Y:S01]  /*81e0*/  F2FP.BF16.PACK_AB R115, R35, R33 ;  /* 0x000000212373723e */ /* 0x004fe200000010ff */
[C---:B------:R-:W-:Y:S01]  /*81f0*/  FMUL.FTZ R33, R101.reuse, R141 ;  /* 0x0000008d65217220 */ /* 0x040fe20000410000 */
[----:B------:R-:W-:Y:S04]  /*8200*/  MOV R138, R35 ;  /* 0x00000023008a7202 */ /* 0x000fe80000000f00 */
[----:B------:R2:W-:Y:S01]  /*8210*/  MUFU.EX2 R141, R44 ;  /* 0x0000002c008d7308 */ /* 0x0005e20000000800 */
[----:B------:R-:W-:Y:S01]  /*8220*/  FMUL.FTZ R35, R100, R143 ;  /* 0x0000008f64237220 */ /* 0x000fe20000410000 */
[-C--:B------:R-:W-:Y:S05]  /*8230*/  HMMA.16816.F32.BF16 R4, R116, R20.reuse, R4 ;  /* 0x000000147404723c */ /* 0x080fea0000041804 */
[----:B-----5:R-:W-:Y:S03]  /*8240*/  FMUL.FTZ R41, R2, R149 ;  /* 0x0000009502297220 */ /* 0x020fe60000410000 */
[C---:B------:R-:W-:Y:S01]  /*8250*/  HMMA.16816.F32.BF16 R8, R112.reuse, R20, R8 ;  /* 0x000000147008723c */ /* 0x040fe20000041808 */
[----:B------:R3:W-:Y:S03]  /*8260*/  MUFU.EX2 R140, R49 ;  /* 0x00000031008c7308 */ /* 0x0007e60000000800 */
[----:B-1----:R-:W-:Y:S03]  /*8270*/  FFMA.FTZ R111, R206, c[0x0][0x23c], -R110 ;  /* 0x00008f00ce6f7a23 */ /* 0x002fe6000001086e */
[C---:B------:R-:W-:Y:S01]  /*8280*/  FMUL.FTZ R20, R101.reuse, R128 ;  /* 0x0000008065147220 */ /* 0x040fe20000410000 */
[-C--:B------:R-:W-:Y:S03]  /*8290*/  HMMA.16816.F32.BF16 R12, R112, R22.reuse, R12 ;  /* 0x00000016700c723c */ /* 0x080fe6000004180c */
[----:B------:R1:W-:Y:S01]  /*82a0*/  MUFU.EX2 R249, R111 ;  /* 0x0000006f00f97308 */ /* 0x0003e20000000800 */
[C---:B------:R-:W-:Y:S02]  /*82b0*/  FMUL.FTZ R21, R101.reuse, R129 ;  /* 0x0000008165157220 */ /* 0x040fe40000410000 */
[----:B--2---:R-:W-:Y:S02]  /*82c0*/  FMUL.FTZ R44, R2, R152 ;  /* 0x00000098022c7220 */ /* 0x004fe40000410000 */
[C---:B------:R-:W-:Y:S05]  /*82d0*/  HMMA.16816.F32.BF16 R16, R116.reuse, R22, R16 ;  /* 0x000000167410723c */ /* 0x040fea0000041810 */
[----:B------:R-:W2:Y:S02]  /*82e0*/  MUFU.EX2 R143, R57 ;  /* 0x00000039008f7308 */ /* 0x000ea40000000800 */
[C---:B------:R-:W-:Y:S02]  /*82f0*/  FMUL.FTZ R22, R100.reuse, R130 ;  /* 0x0000008264167220 */ /* 0x040fe40000410000 */
[----:B------:R-:W-:Y:S02]  /*8300*/  FMUL.FTZ R23, R100, R131 ;  /* 0x0000008364177220 */ /* 0x000fe40000410000 */
[----:B------:R-:W-:Y:S01]  /*8310*/  LDSM.16.MT88.4 R128, [R222+0x9400] ;  /* 0x00940000de80783b */ /* 0x000fe20000004200 */
[C---:B---3--:R-:W-:Y:S04]  /*8320*/  FMUL.FTZ R49, R101.reuse, R157 ;  /* 0x0000009d65317220 */ /* 0x048fe80000410000 */
[-C--:B------:R-:W-:Y:S03]  /*8330*/  HMMA.16816.F32.BF16 R20, R116, R36.reuse, R20 ;  /* 0x000000247414723c */ /* 0x080fe60000041814 */
[--C-:B-1----:R-:W-:Y:S01]  /*8340*/  FFMA.FTZ R111, R204, c[0x0][0x23c], -R107.reuse ;  /* 0x00008f00cc6f7a23 */ /* 0x102fe2000001086b */
[----:B------:R-:W-:Y:S03]  /*8350*/  LDSM.16.MT88.4 R156, [R220+0xac00] ;  /* 0x00ac0000dc9c783b */ /* 0x000fe60000004200 */
[----:B------:R1:W-:Y:S01]  /*8360*/  MUFU.EX2 R248, R111 ;  /* 0x0000006f00f87308 */ /* 0x0003e20000000800 */
[C---:B------:R-:W-:Y:S04]  /*8370*/  HMMA.16816.F32.BF16 R24, R112.reuse, R36, R24 ;  /* 0x000000247018723c */ /* 0x040fe80000041818 */
[----:B--2---:R-:W-:Y:S01]  /*8380*/  MOV R210, R143 ;  /* 0x0000008f00d27202 */ /* 0x004fe20000000f00 */
[----:B------:R-:W-:Y:S03]  /*8390*/  FMUL.FTZ R57, R2, R165 ;  /* 0x000000a502397220 */ /* 0x000fe60000410000 */
[-C--:B------:R-:W-:Y:S04]  /*83a0*/  HMMA.16816.F32.BF16 R28, R112, R38.reuse, R28 ;  /* 0x00000026701c723c */ /* 0x080fe8000004181c */
[C---:B------:R-:W-:Y:S02]  /*83b0*/  FMUL.FTZ R36, R101.reuse, R144 ;  /* 0x0000009065247220 */ /* 0x040fe40000410000 */
[----:B------:R-:W-:Y:S02]  /*83c0*/  FMUL.FTZ R37, R101, R145 ;  /* 0x0000009165257220 */ /* 0x000fe40000410000 */
[C---:B------:R-:W-:Y:S04]  /*83d0*/  HMMA.16816.F32.BF16 R32, R116.reuse, R38, R32 ;  /* 0x000000267420723c */ /* 0x040fe80000041820 */
[----:B-1----:R-:W-:Y:S03]  /*83e0*/  FFMA.FTZ R111, R205, c[0x0][0x23c], -R107 ;  /* 0x00008f00cd6f7a23 */ /* 0x002fe6000001086b */
[C---:B------:R-:W-:Y:S01]  /*83f0*/  FMUL.FTZ R38, R100.reuse, R146 ;  /* 0x0000009264267220 */ /* 0x040fe20000410000 */
[----:B------:R1:W-:Y:S01]  /*8400*/  MUFU.EX2 R247, R111 ;  /* 0x0000006f00f77308 */ /* 0x0003e20000000800 */
[C---:B------:R-:W-:Y:S07]  /*8410*/  FMUL.FTZ R39, R100.reuse, R147 ;  /* 0x0000009364277220 */ /* 0x040fee0000410000 */
[-C--:B------:R-:W-:Y:S08]  /*8420*/  HMMA.16816.F32.BF16 R36, R116, R52.reuse, R36 ;  /* 0x000000347424723c */ /* 0x080ff00000041824 */
[C---:B------:R-:W-:Y:S07]  /*8430*/  HMMA.16816.F32.BF16 R40, R112.reuse, R52, R40 ;  /* 0x000000347028723c */ /* 0x040fee0000041828 */
[----:B------:R-:W-:Y:S01]  /*8440*/  FFMA.FTZ R52, R199, c[0x0][0x23c], -R106 ;  /* 0x00008f00c7347a23 */ /* 0x000fe2000001086a */
[-C--:B------:R-:W-:Y:S03]  /*8450*/  HMMA.16816.F32.BF16 R44, R112, R54.reuse, R44 ;  /* 0x00000036702c723c */ /* 0x080fe6000004182c */
[----:B------:R2:W3:Y:S01]  /*8460*/  MUFU.EX2 R142, R52 ;  /* 0x00000034008e7308 */ /* 0x0004e20000000800 */
[--C-:B-1----:R-:W-:Y:S02]  /*8470*/  FFMA.FTZ R111, R207, c[0x0][0x23c], -R110.reuse ;  /* 0x00008f00cf6f7a23 */ /* 0x102fe4000001086e */
[C---:B------:R-:W-:Y:S02]  /*8480*/  FMUL.FTZ R53, R101.reuse, R161 ;  /* 0x000000a165357220 */ /* 0x040fe40000410000 */
[C---:B------:R-:W-:Y:S05]  /*8490*/  HMMA.16816.F32.BF16 R48, R116.reuse, R54, R48 ;  /* 0x000000367430723c */ /* 0x040fea0000041830 */
[----:B------:R1:W-:Y:S02]  /*84a0*/  MUFU.EX2 R246, R111 ;  /* 0x0000006f00f67308 */ /* 0x0003e40000000800 */
[C---:B------:R-:W-:Y:S02]  /*84b0*/  FMUL.FTZ R54, R100.reuse, R162 ;  /* 0x000000a264367220 */ /* 0x040fe40000410000 */
[----:B------:R-:W-:Y:S06]  /*84c0*/  FMUL.FTZ R55, R100, R163 ;  /* 0x000000a364377220 */ /* 0x000fec0000410000 */
[----:B------:R-:W-:Y:S01]  /*84d0*/  MUFU.EX2 R207, R132 ;  /* 0x0000008400cf7308 */ /* 0x000fe20000000800 */
[----:B--2---:R-:W-:Y:S07]  /*84e0*/  FMUL.FTZ R52, R101, R160 ;  /* 0x000000a065347220 */ /* 0x004fee0000410000 */
[-C--:B----4-:R-:W-:Y:S03]  /*84f0*/  HMMA.16816.F32.BF16 R52, R116, R120.reuse, R52 ;  /* 0x000000787434723c */ /* 0x090fe60000041834 */
[----:B-1----:R-:W-:Y:S04]  /*8500*/  FFMA.FTZ R111, R208, c[0x0][0x23c], -R110 ;  /* 0x00008f00d06f7a23 */ /* 0x002fe8000001086e */
[----:B------:R1:W2:Y:S01]  /*8510*/  MUFU.EX2 R245, R111 ;  /* 0x0000006f00f57308 */ /* 0x0002a20000000800 */
[C---:B------:R-:W-:Y:S08]  /*8520*/  HMMA.16816.F32.BF16 R56, R112.reuse, R120, R56 ;  /* 0x000000787038723c */ /* 0x040ff00000041838 */
[-C--:B------:R-:W-:Y:S08]  /*8530*/  HMMA.16816.F32.BF16 R60, R112, R122.reuse, R60 ;  /* 0x0000007a703c723c */ /* 0x080ff0000004183c */
[C---:B------:R-:W-:Y:S01]  /*8540*/  HMMA.16816.F32.BF16 R64, R116.reuse, R122, R64 ;  /* 0x0000007a7440723c */ /* 0x040fe20000041840 */
[----:B------:R-:W4:Y:S03]  /*8550*/  LDSM.16.MT88.4 R120, [R222+0xb000] ;  /* 0x00b00000de78783b */ /* 0x000f260000004200 */
[--C-:B-1----:R-:W-:Y:S04]  /*8560*/  FFMA.FTZ R111, R213, c[0x0][0x23c], -R105.reuse ;  /* 0x00008f00d56f7a23 */ /* 0x102fe80000010869 */
[-C--:B------:R-:W-:Y:S01]  /*8570*/  HMMA.16816.F32.BF16 R68, R116, R124.reuse, R68 ;  /* 0x0000007c7444723c */ /* 0x080fe20000041844 */
[----:B------:R1:W-:Y:S07]  /*8580*/  MUFU.EX2 R244, R111 ;  /* 0x0000006f00f47308 */ /* 0x0003ee0000000800 */
[C---:B------:R-:W-:Y:S08]  /*8590*/  HMMA.16816.F32.BF16 R72, R112.reuse, R124, R72 ;  /* 0x0000007c7048723c */ /* 0x040ff00000041848 */
[-C--:B------:R-:W-:Y:S08]  /*85a0*/  HMMA.16816.F32.BF16 R76, R112, R126.reuse, R76 ;  /* 0x0000007e704c723c */ /* 0x080ff0000004184c */
[C---:B------:R-:W-:Y:S01]  /*85b0*/  HMMA.16816.F32.BF16 R80, R116.reuse, R126, R80 ;  /* 0x0000007e7450723c */ /* 0x040fe20000041850 */
[----:B------:R-:W5:Y:S03]  /*85c0*/  LDSM.16.MT88.4 R124, [R220+0x9400] ;  /* 0x00940000dc7c783b */ /* 0x000f660000004200 */
[--C-:B-1----:R-:W-:Y:S04]  /*85d0*/  FFMA.FTZ R111, R214, c[0x0][0x23c], -R105.reuse ;  /* 0x00008f00d66f7a23 */ /* 0x102fe80000010869 */
[----:B------:R1:W-:Y:S01]  /*85e0*/  MUFU.EX2 R243, R111 ;  /* 0x0000006f00f37308 */ /* 0x0003e20000000800 */
[-C--:B----4-:R-:W-:Y:S08]  /*85f0*/  HMMA.16816.F32.BF16 R84, R116, R120.reuse, R84 ;  /* 0x000000787454723c */ /* 0x090ff00000041854 */
[C---:B------:R-:W-:Y:S08]  /*8600*/  HMMA.16816.F32.BF16 R88, R112.reuse, R120, R88 ;  /* 0x000000787058723c */ /* 0x040ff00000041858 */
[-C--:B------:R-:W-:Y:S04]  /*8610*/  HMMA.16816.F32.BF16 R92, R112, R122.reuse, R92 ;  /* 0x0000007a705c723c */ /* 0x080fe8000004185c */
[--C-:B-1----:R-:W-:Y:S04]  /*8620*/  FFMA.FTZ R111, R215, c[0x0][0x23c], -R106.reuse ;  /* 0x00008f00d76f7a23 */ /* 0x102fe8000001086a */
[----:B------:R-:W-:Y:S01]  /*8630*/  HMMA.16816.F32.BF16 R96, R116, R122, R96 ;  /* 0x0000007a7460723c */ /* 0x000fe20000041860 */
[----:B------:R-:W1:Y:S01]  /*8640*/  LDSM.16.MT88.4 R120, [R220+0xa400] ;  /* 0x00a40000dc78783b */ /* 0x000e620000004200 */
[----:B------:R4:W-:Y:S02]  /*8650*/  MUFU.EX2 R214, R111 ;  /* 0x0000006f00d67308 */ /* 0x0009e40000000800 */
[----:B------:R-:W-:Y:S02]  /*8660*/  F2FP.BF16.PACK_AB R112, R141, R139 ;  /* 0x0000008b8d70723e */ /* 0x000fe400000010ff */
[----:B---3--:R-:W-:Y:S02]  /*8670*/  F2FP.BF16.PACK_AB R113, R142, R140 ;  /* 0x0000008c8e71723e */ /* 0x008fe400000010ff */
[----:B------:R-:W-:Y:S04]  /*8680*/  F2FP.BF16.PACK_AB R114, R183, R143 ;  /* 0x0000008fb772723e */ /* 0x000fe800000010ff */
[----:B------:R-:W-:Y:S02]  /*8690*/  F2FP.BF16.PACK_AB R115, R185, R181 ;  /* 0x000000b5b973723e */ /* 0x000fe400000010ff */
[----:B------:R-:W-:Y:S02]  /*86a0*/  F2FP.BF16.PACK_AB R116, R251, R252 ;  /* 0x000000fcfb74723e */ /* 0x000fe400000010ff */
[----:B------:R-:W-:Y:S02]  /*86b0*/  F2FP.BF16.PACK_AB R117, R249, R250 ;  /* 0x000000faf975723e */ /* 0x000fe400000010ff */
[----:B------:R-:W-:Y:S01]  /*86c0*/  F2FP.BF16.PACK_AB R118, R247, R248 ;  /* 0x000000f8f776723e */ /* 0x000fe200000010ff */
[-C--:B-----5:R-:W-:Y:S05]  /*86d0*/  HMMA.16816.F32.BF16 R4, R112, R124.reuse, R4 ;  /* 0x0000007c7004723c */ /* 0x0a0fea0000041804 */
[----:B--2---:R-:W-:Y:S02]  /*86e0*/  F2FP.BF16.PACK_AB R119, R245, R246 ;  /* 0x000000f6f577723e */ /* 0x004fe400000010ff */
[----:B------:R-:W-:Y:S01]  /*86f0*/  MOV R215, R185 ;  /* 0x000000b900d77202 */ /* 0x000fe20000000f00 */
[--C-:B----4-:R-:W-:Y:S01]  /*8700*/  FFMA.FTZ R111, R216, c[0x0][0x23c], -R106.reuse ;  /* 0x00008f00d86f7a23 */ /* 0x110fe2000001086a */
[----:B------:R-:W-:Y:S03]  /*8710*/  MOV R216, R183 ;  /* 0x000000b700d87202 */ /* 0x000fe60000000f00 */
[C---:B------:R-:W-:Y:S01]  /*8720*/  HMMA.16816.F32.BF16 R8, R116.reuse, R124, R8 ;  /* 0x0000007c7408723c */ /* 0x040fe20000041808 */
[----:B------:R2:W-:Y:S07]  /*8730*/  MUFU.EX2 R213, R111 ;  /* 0x0000006f00d57308 */ /* 0x0005ee0000000800 */
[-C--:B------:R-:W-:Y:S08]  /*8740*/  HMMA.16816.F32.BF16 R12, R116, R126.reuse, R12 ;  /* 0x0000007e740c723c */ /* 0x080ff0000004180c */
[C---:B------:R-:W-:Y:S01]  /*8750*/  HMMA.16816.F32.BF16 R16, R112.reuse, R126, R16 ;  /* 0x0000007e7010723c */ /* 0x040fe20000041810 */
[----:B------:R-:W3:Y:S07]  /*8760*/  LDSM.16.MT88.4 R124, [R222+0xa400] ;  /* 0x00a40000de7c783b */ /* 0x000eee0000004200 */
[-C--:B------:R-:W-:Y:S04]  /*8770*/  HMMA.16816.F32.BF16 R20, R112, R128.reuse, R20 ;  /* 0x000000807014723c */ /* 0x080fe80000041814 */
[----:B--2---:R-:W-:Y:S01]  /*8780*/  FFMA.FTZ R111, R209, c[0x0][0x23c], -R105 ;  /* 0x00008f00d16f7a23 */ /* 0x004fe20000010869 */
[----:B------:R-:W-:Y:S03]  /*8790*/  MOV R209, R181 ;  /* 0x000000b500d17202 */ /* 0x000fe60000000f00 */
[C---:B------:R-:W-:Y:S01]  /*87a0*/  HMMA.16816.F32.BF16 R24, R116.reuse, R128, R24 ;  /* 0x000000807418723c */ /* 0x040fe20000041818 */
[----:B------:R2:W-:Y:S07]  /*87b0*/  MUFU.EX2 R208, R111 ;  /* 0x0000006f00d07308 */ /* 0x0005ee0000000800 */
[-C--:B------:R-:W-:Y:S08]  /*87c0*/  HMMA.16816.F32.BF16 R28, R116, R130.reuse, R28 ;  /* 0x00000082741c723c */ /* 0x080ff0000004181c */
[C---:B------:R-:W-:Y:S01]  /*87d0*/  HMMA.16816.F32.BF16 R32, R112.reuse, R130, R32 ;  /* 0x000000827020723c */ /* 0x040fe20000041820 */
[----:B------:R-:W4:Y:S07]  /*87e0*/  LDSM.16.MT88.4 R128, [R220+0xb400] ;  /* 0x00b40000dc80783b */ /* 0x000f2e0000004200 */
[-C--:B-1----:R-:W-:Y:S04]  /*87f0*/  HMMA.16816.F32.BF16 R36, R112, R120.reuse, R36 ;  /* 0x000000787024723c */ /* 0x082fe80000041824 */
[--C-:B--2---:R-:W-:Y:S01]  /*8800*/  FFMA.FTZ R111, R211, c[0x0][0x23c], -R106.reuse ;  /* 0x00008f00d36f7a23 */ /* 0x104fe2000001086a */
[----:B------:R-:W-:Y:S03]  /*8810*/  MOV R211, R142 ;  /* 0x0000008e00d37202 */ /* 0x000fe60000000f00 */
[C---:B------:R-:W-:Y:S01]  /*8820*/  HMMA.16816.F32.BF16 R40, R116.reuse, R120, R40 ;  /* 0x000000787428723c */ /* 0x040fe20000041828 */
[----:B------:R1:W-:Y:S07]  /*8830*/  MUFU.EX2 R206, R111 ;  /* 0x0000006f00ce7308 */ /* 0x0003ee0000000800 */
[-C--:B------:R-:W-:Y:S08]  /*8840*/  HMMA.16816.F32.BF16 R44, R116, R122.reuse, R44 ;  /* 0x0000007a742c723c */ /* 0x080ff0000004182c */
[C---:B------:R-:W-:Y:S01]  /*8850*/  HMMA.16816.F32.BF16 R48, R112.reuse, R122, R48 ;  /* 0x0000007a7030723c */ /* 0x040fe20000041830 */
[----:B------:R-:W2:Y:S07]  /*8860*/  LDSM.16.MT88.4 R120, [R222+0xb400] ;  /* 0x00b40000de78783b */ /* 0x000eae0000004200 */
[-C--:B---3--:R-:W-:Y:S04]  /*8870*/  HMMA.16816.F32.BF16 R52, R112, R124.reuse, R52 ;  /* 0x0000007c7034723c */ /* 0x088fe80000041834 */
[----:B-1----:R-:W-:Y:S01]  /*8880*/  FFMA.FTZ R111, R212, c[0x0][0x23c], -R106 ;  /* 0x00008f00d46f7a23 */ /* 0x002fe2000001086a */
[----:B------:R-:W-:Y:S03]  /*8890*/  MOV R212, R141 ;  /* 0x0000008d00d47202 */ /* 0x000fe60000000f00 */
[C---:B------:R-:W-:Y:S01]  /*88a0*/  HMMA.16816.F32.BF16 R56, R116.reuse, R124, R56 ;  /* 0x0000007c7438723c */ /* 0x040fe20000041838 */
[----:B------:R1:W-:Y:S06]  /*88b0*/  MUFU.EX2 R205, R111 ;  /* 0x0000006f00cd7308 */ /* 0x0003ec0000000800 */
[--C-:B------:R-:W-:Y:S01]  /*88c0*/  FFMA.FTZ R124, R218, c[0x0][0x23c], -R107.reuse ;  /* 0x00008f00da7c7a23 */ /* 0x100fe2000001086b */
[-C--:B------:R-:W-:Y:S03]  /*88d0*/  HMMA.16816.F32.BF16 R60, R116, R126.reuse, R60 ;  /* 0x0000007e743c723c */ /* 0x080fe6000004183c */
[----:B------:R3:W-:Y:S01]  /*88e0*/  MUFU.EX2 R203, R124 ;  /* 0x0000007c00cb7308 */ /* 0x0007e20000000800 */
[----:B------:R-:W-:Y:S04]  /*88f0*/  MOV R218, R139 ;  /* 0x0000008b00da7202 */ /* 0x000fe80000000f00 */
[C---:B------:R-:W-:Y:S08]  /*8900*/  HMMA.16816.F32.BF16 R64, R112.reuse, R126, R64 ;  /* 0x0000007e7040723c */ /* 0x040ff00000041840 */
[-C--:B----4-:R-:W-:Y:S04]  /*8910*/  HMMA.16816.F32.BF16 R68, R112, R128.reuse, R68 ;  /* 0x000000807044723c */ /* 0x090fe80000041844 */
[--C-:B-1----:R-:W-:Y:S01]  /*8920*/  FFMA.FTZ R111, R217, c[0x0][0x23c], -R107.reuse ;  /* 0x00008f00d96f7a23 */ /* 0x102fe2000001086b */
[----:B------:R-:W-:Y:S02]  /*8930*/  MOV R217, R140 ;  /* 0x0000008c00d97202 */ /* 0x000fe40000000f00 */
[----:B------:R-:W-:Y:S01]  /*8940*/  LDSM.16.MT88.4 R140, [R222+0x9c00] ;  /* 0x009c0000de8c783b */ /* 0x000fe20000004200 */
[C---:B------:R-:W-:Y:S01]  /*8950*/  HMMA.16816.F32.BF16 R72, R116.reuse, R128, R72 ;  /* 0x000000807448723c */ /* 0x040fe20000041848 */
[----:B------:R1:W4:Y:S06]  /*8960*/  MUFU.EX2 R204, R111 ;  /* 0x0000006f00cc7308 */ /* 0x00032c0000000800 */
[----:B---3--:R-:W3:Y:S01]  /*8970*/  LDSM.16.MT88.4 R124, [R220+0x9800] ;  /* 0x00980000dc7c783b */ /* 0x008ee20000004200 */
[-C--:B------:R-:W-:Y:S08]  /*8980*/  HMMA.16816.F32.BF16 R76, R116, R130.reuse, R76 ;  /* 0x00000082744c723c */ /* 0x080ff0000004184c */
[C---:B------:R-:W-:Y:S01]  /*8990*/  HMMA.16816.F32.BF16 R80, R112.reuse, R130, R80 ;  /* 0x000000827050723c */ /* 0x040fe20000041850 */
[----:B------:R-:W5:Y:S07]  /*89a0*/  LDSM.16.MT88.4 R128, [R222+0x9800] ;  /* 0x00980000de80783b */ /* 0x000f6e0000004200 */
[-C--:B--2---:R-:W-:Y:S04]  /*89b0*/  HMMA.16816.F32.BF16 R84, R112, R120.reuse, R84 ;  /* 0x000000787054723c */ /* 0x084fe80000041854 */
[--C-:B-1----:R-:W-:Y:S01]  /*89c0*/  FFMA.FTZ R111, R219, c[0x0][0x23c], -R110.reuse ;  /* 0x00008f00db6f7a23 */ /* 0x102fe2000001086e */
[----:B------:R-:W-:Y:S03]  /*89d0*/  MOV R219, R138 ;  /* 0x0000008a00db7202 */ /* 0x000fe60000000f00 */
[C---:B------:R-:W-:Y:S01]  /*89e0*/  HMMA.16816.F32.BF16 R88, R116.reuse, R120, R88 ;  /* 0x000000787458723c */ /* 0x040fe20000041858 */
[----:B------:R1:W-:Y:S07]  /*89f0*/  MUFU.EX2 R201, R111 ;  /* 0x0000006f00c97308 */ /* 0x0003ee0000000800 */
[-C--:B------:R-:W-:Y:S07]  /*8a00*/  HMMA.16816.F32.BF16 R92, R116, R122.reuse, R92 ;  /* 0x0000007a745c723c */ /* 0x080fee000004185c */
[----:B----4-:R-:W-:Y:S01]  /*8a10*/  F2FP.BF16.PACK_AB R116, R203, R204 ;  /* 0x000000cccb74723e */ /* 0x010fe200000010ff */
[----:B------:R-:W-:Y:S01]  /*8a20*/  HMMA.16816.F32.BF16 R96, R112, R122, R96 ;  /* 0x0000007a7060723c */ /* 0x000fe20000041860 */
[----:B------:R-:W2:Y:S06]  /*8a30*/  LDSM.16.MT88.4 R120, [R220+0xa800] ;  /* 0x00a80000dc78783b */ /* 0x000eac0000004200 */
[----:B------:R-:W-:Y:S01]  /*8a40*/  F2FP.BF16.PACK_AB R112, R243, R244 ;  /* 0x000000f4f370723e */ /* 0x000fe200000010ff */
[--C-:B-1----:R-:W-:Y:S01]  /*8a50*/  FFMA.FTZ R111, R228, c[0x0][0x23c], -R110.reuse ;  /* 0x00008f00e46f7a23 */ /* 0x102fe2000001086e */
[----:B------:R-:W-:Y:S03]  /*8a60*/  F2FP.BF16.PACK_AB R113, R213, R214 ;  /* 0x000000d6d571723e */ /* 0x000fe600000010ff */
[----:B------:R1:W4:Y:S01]  /*8a70*/  MUFU.EX2 R202, R111 ;  /* 0x0000006f00ca7308 */ /* 0x0003220000000800 */
[----:B------:R-:W-:Y:S02]  /*8a80*/  F2FP.BF16.PACK_AB R114, R207, R208 ;  /* 0x000000d0cf72723e */ /* 0x000fe400000010ff */
[----:B------:R-:W-:Y:S02]  /*8a90*/  F2FP.BF16.PACK_AB R115, R205, R206 ;  /* 0x000000cecd73723e */ /* 0x000fe400000010ff */
[----:B------:R-:W-:Y:S05]  /*8aa0*/  MOV R228, R137 ;  /* 0x0000008900e47202 */ /* 0x000fea0000000f00 */
[-C--:B---3--:R-:W-:Y:S03]  /*8ab0*/  HMMA.16816.F32.BF16 R4, R112, R124.reuse, R4 ;  /* 0x0000007c7004723c */ /* 0x088fe60000041804 */
[--C-:B-1----:R-:W-:Y:S01]  /*8ac0*/  FFMA.FTZ R111, R229, c[0x0][0x23c], -R107.reuse ;  /* 0x00008f00e56f7a23 */ /* 0x102fe2000001086b */
[----:B----4-:R-:W-:Y:S02]  /*8ad0*/  F2FP.BF16.PACK_AB R117, R202, R201 ;  /* 0x000000c9ca75723e */ /* 0x010fe400000010ff */
[----:B------:R-:W-:Y:S01]  /*8ae0*/  MOV R229, R136 ;  /* 0x0000008800e57202 */ /* 0x000fe20000000f00 */
[----:B------:R1:W-:Y:S02]  /*8af0*/  MUFU.EX2 R199, R111 ;  /* 0x0000006f00c77308 */ /* 0x0003e40000000800 */
[----:B-1----:R-:W-:Y:S03]  /*8b00*/  FFMA.FTZ R111, R230, c[0x0][0x23c], -R107 ;  /* 0x00008f00e66f7a23 */ /* 0x002fe6000001086b */
[----:B------:R-:W-:Y:S05]  /*8b10*/  MOV R230, R135 ;  /* 0x0000008700e67202 */ /* 0x000fea0000000f00 */
[----:B------:R1:W3:Y:S02]  /*8b20*/  MUFU.EX2 R200, R111 ;  /* 0x0000006f00c87308 */ /* 0x0002e40000000800 */
[--C-:B-1----:R-:W-:Y:S01]  /*8b30*/  FFMA.FTZ R111, R231, c[0x0][0x23c], -R110.reuse ;  /* 0x00008f00e76f7a23 */ /* 0x102fe2000001086e */
[----:B---3--:R-:W-:Y:S02]  /*8b40*/  F2FP.BF16.PACK_AB R118, R200, R199 ;  /* 0x000000c7c876723e */ /* 0x008fe400000010ff */
[----:B------:R-:W-:Y:S05]  /*8b50*/  MOV R231, R134 ;  /* 0x0000008600e77202 */ /* 0x000fea0000000f00 */
[----:B------:R1:W-:Y:S01]  /*8b60*/  MUFU.EX2 R198, R111 ;  /* 0x0000006f00c67308 */ /* 0x0003e20000000800 */
[----:B------:R-:W-:Y:S01]  /*8b70*/  MOV R134, R180 ;  /* 0x000000b400867202 */ /* 0x000fe20000000f00 */
[----:B-1----:R-:W-:Y:S01]  /*8b80*/  FFMA.FTZ R111, R232, c[0x0][0x23c], -R110 ;  /* 0x00008f00e86f7a23 */ /* 0x002fe2000001086e */
[----:B------:R-:W-:Y:S02]  /*8b90*/  MOV R232, R133 ;  /* 0x0000008500e87202 */ /* 0x000fe40000000f00 */
[----:B------:R-:W-:Y:S05]  /*8ba0*/  MOV R133, R191 ;  /* 0x000000bf00857202 */ /* 0x000fea0000000f00 */
[----:B------:R1:W3:Y:S02]  /*8bb0*/  MUFU.EX2 R197, R111 ;  /* 0x0000006f00c57308 */ /* 0x0002e40000000800 */
[--C-:B-1----:R-:W-:Y:S01]  /*8bc0*/  FFMA.FTZ R111, R234, c[0x0][0x23c], -R105.reuse ;  /* 0x00008f00ea6f7a23 */ /* 0x102fe20000010869 */
[----:B---3--:R-:W-:Y:S02]  /*8bd0*/  F2FP.BF16.PACK_AB R119, R197, R198 ;  /* 0x000000c6c577723e */ /* 0x008fe400000010ff */
[----:B------:R-:W-:Y:S05]  /*8be0*/  MOV R234, R188 ;  /* 0x000000bc00ea7202 */ /* 0x000fea0000000f00 */
[----:B------:R1:W-:Y:S01]  /*8bf0*/  MUFU.EX2 R196, R111 ;  /* 0x0000006f00c47308 */ /* 0x0003e20000000800 */
[C---:B------:R-:W-:Y:S08]  /*8c00*/  HMMA.16816.F32.BF16 R8, R116.reuse, R124, R8 ;  /* 0x0000007c7408723c */ /* 0x040ff00000041808 */
[-C--:B------:R-:W-:Y:S08]  /*8c10*/  HMMA.16816.F32.BF16 R12, R116, R126.reuse, R12 ;  /* 0x0000007e740c723c */ /* 0x080ff0000004180c */
[C---:B------:R-:W-:Y:S01]  /*8c20*/  HMMA.16816.F32.BF16 R16, R112.reuse, R126, R16 ;  /* 0x0000007e7010723c */ /* 0x040fe20000041810 */
[----:B------:R-:W3:Y:S03]  /*8c30*/  LDSM.16.MT88.4 R124, [R222+0xa800] ;  /* 0x00a80000de7c783b */ /* 0x000ee60000004200 */
[--C-:B-1----:R-:W-:Y:S01]  /*8c40*/  FFMA.FTZ R111, R233, c[0x0][0x23c], -R105.reuse ;  /* 0x00008f00e96f7a23 */ /* 0x102fe20000010869 */
[----:B------:R-:W-:Y:S03]  /*8c50*/  MOV R233, R189 ;  /* 0x000000bd00e97202 */ /* 0x000fe60000000f00 */
[-C--:B-----5:R-:W-:Y:S01]  /*8c60*/  HMMA.16816.F32.BF16 R20, R112, R128.reuse, R20 ;  /* 0x000000807014723c */ /* 0x0a0fe20000041814 */
[----:B------:R1:W-:Y:S07]  /*8c70*/  MUFU.EX2 R195, R111 ;  /* 0x0000006f00c37308 */ /* 0x0003ee0000000800 */
[C---:B------:R-:W-:Y:S08]  /*8c80*/  HMMA.16816.F32.BF16 R24, R116.reuse, R128, R24 ;  /* 0x000000807418723c */ /* 0x040ff00000041818 */
[-C--:B------:R-:W-:Y:S08]  /*8c90*/  HMMA.16816.F32.BF16 R28, R116, R130.reuse, R28 ;  /* 0x00000082741c723c */ /* 0x080ff0000004181c */
[C---:B------:R-:W-:Y:S01]  /*8ca0*/  HMMA.16816.F32.BF16 R32, R112.reuse, R130, R32 ;  /* 0x000000827020723c */ /* 0x040fe20000041820 */
[----:B------:R-:W4:Y:S03]  /*8cb0*/  LDSM.16.MT88.4 R128, [R220+0xb800] ;  /* 0x00b80000dc80783b */ /* 0x000f260000004200 */
[--C-:B-1----:R-:W-:Y:S01]  /*8cc0*/  FFMA.FTZ R111, R235, c[0x0][0x23c], -R106.reuse ;  /* 0x00008f00eb6f7a23 */ /* 0x102fe2000001086a */
[----:B------:R-:W-:Y:S03]  /*8cd0*/  MOV R235, R190 ;  /* 0x000000be00eb7202 */ /* 0x000fe60000000f00 */
[-C--:B--2---:R-:W-:Y:S01]  /*8ce0*/  HMMA.16816.F32.BF16 R36, R112, R120.reuse, R36 ;  /* 0x000000787024723c */ /* 0x084fe20000041824 */
[----:B------:R1:W-:Y:S07]  /*8cf0*/  MUFU.EX2 R193, R111 ;  /* 0x0000006f00c17308 */ /* 0x0003ee0000000800 */
[C---:B------:R-:W-:Y:S08]  /*8d00*/  HMMA.16816.F32.BF16 R40, R116.reuse, R120, R40 ;  /* 0x000000787428723c */ /* 0x040ff00000041828 */
[-C--:B------:R-:W-:Y:S08]  /*8d10*/  HMMA.16816.F32.BF16 R44, R116, R122.reuse, R44 ;  /* 0x0000007a742c723c */ /* 0x080ff0000004182c */
[C---:B------:R-:W-:Y:S01]  /*8d20*/  HMMA.16816.F32.BF16 R48, R112.reuse, R122, R48 ;  /* 0x0000007a7030723c */ /* 0x040fe20000041830 */
[----:B------:R-:W2:Y:S03]  /*8d30*/  LDSM.16.MT88.4 R120, [R222+0xb800] ;  /* 0x00b80000de78783b */ /* 0x000ea60000004200 */
[--C-:B-1----:R-:W-:Y:S01]  /*8d40*/  FFMA.FTZ R111, R236, c[0x0][0x23c], -R106.reuse ;  /* 0x00008f00ec6f7a23 */ /* 0x102fe2000001086a */
[----:B------:R-:W-:Y:S03]  /*8d50*/  MOV R236, R192 ;  /* 0x000000c000ec7202 */ /* 0x000fe60000000f00 */
[-C--:B---3--:R-:W-:Y:S01]  /*8d60*/  HMMA.16816.F32.BF16 R52, R112, R124.reuse, R52 ;  /* 0x0000007c7034723c */ /* 0x088fe20000041834 */
[----:B------:R1:W-:Y:S07]  /*8d70*/  MUFU.EX2 R194, R111 ;  /* 0x0000006f00c27308 */ /* 0x0003ee0000000800 */
[C---:B------:R-:W-:Y:S08]  /*8d80*/  HMMA.16816.F32.BF16 R56, R116.reuse, R124, R56 ;  /* 0x0000007c7438723c */ /* 0x040ff00000041838 */
[-C--:B------:R-:W-:Y:S08]  /*8d90*/  HMMA.16816.F32.BF16 R60, R116, R126.reuse, R60 ;  /* 0x0000007e743c723c */ /* 0x080ff0000004183c */
[C---:B------:R-:W-:Y:S01]  /*8da0*/  HMMA.16816.F32.BF16 R64, R112.reuse, R126, R64 ;  /* 0x0000007e7040723c */ /* 0x040fe20000041840 */
[----:B------:R-:W3:Y:S03]  /*8db0*/  LDSM.16.MT88.4 R124, [R220+0x9c00] ;  /* 0x009c0000dc7c783b */ /* 0x000ee60000004200 */
[--C-:B-1----:R-:W-:Y:S02]  /*8dc0*/  FFMA.FTZ R111, R176, c[0x0][0x23c], -R105.reuse ;  /* 0x00008f00b06f7a23 */ /* 0x102fe40000010869 */
[----:B------:R-:W-:Y:S02]  /*8dd0*/  FFMA.FTZ R105, R177, c[0x0][0x23c], -R105 ;  /* 0x00008f00b1697a23 */ /* 0x000fe40000010869 */
[-C--:B----4-:R-:W-:Y:S01]  /*8de0*/  HMMA.16816.F32.BF16 R68, R112, R128.reuse, R68 ;  /* 0x000000807044723c */ /* 0x090fe20000041844 */
[----:B------:R-:W-:Y:S07]  /*8df0*/  MUFU.EX2 R192, R111 ;  /* 0x0000006f00c07308 */ /* 0x000fee0000000800 */
[C---:B------:R-:W-:Y:S03]  /*8e00*/  HMMA.16816.F32.BF16 R72, R116.reuse, R128, R72 ;  /* 0x000000807448723c */ /* 0x040fe60000041848 */
[----:B------:R1:W-:Y:S05]  /*8e10*/  MUFU.EX2 R191, R105 ;  /* 0x0000006900bf7308 */ /* 0x0003ea0000000800 */
[-C--:B------:R-:W-:Y:S08]  /*8e20*/  HMMA.16816.F32.BF16 R76, R116, R130.reuse, R76 ;  /* 0x00000082744c723c */ /* 0x080ff0000004184c */
[C---:B------:R-:W-:Y:S08]  /*8e30*/  HMMA.16816.F32.BF16 R80, R112.reuse, R130, R80 ;  /* 0x000000827050723c */ /* 0x040ff00000041850 */
[-C--:B--2---:R-:W-:Y:S04]  /*8e40*/  HMMA.16816.F32.BF16 R84, R112, R120.reuse, R84 ;  /* 0x000000787054723c */ /* 0x084fe80000041854 */
[--C-:B-1----:R-:W-:Y:S02]  /*8e50*/  FFMA.FTZ R105, R178, c[0x0][0x23c], -R106.reuse ;  /* 0x00008f00b2697a23 */ /* 0x102fe4000001086a */
[----:B------:R-:W-:Y:S02]  /*8e60*/  FFMA.FTZ R106, R179, c[0x0][0x23c], -R106 ;  /* 0x00008f00b36a7a23 */ /* 0x000fe4000001086a */
[C---:B------:R-:W-:Y:S01]  /*8e70*/  HMMA.16816.F32.BF16 R88, R116.reuse, R120, R88 ;  /* 0x000000787458723c */ /* 0x040fe20000041858 */
[----:B------:R1:W-:Y:S07]  /*8e80*/  MUFU.EX2 R190, R105 ;  /* 0x0000006900be7308 */ /* 0x0003ee0000000800 */
[-C--:B------:R-:W-:Y:S03]  /*8e90*/  HMMA.16816.F32.BF16 R92, R116, R122.reuse, R92 ;  /* 0x0000007a745c723c */ /* 0x080fe6000004185c */
[----:B------:R-:W2:Y:S05]  /*8ea0*/  MUFU.EX2 R189, R106 ;  /* 0x0000006a00bd7308 */ /* 0x000eaa0000000800 */
[----:B------:R-:W-:Y:S05]  /*8eb0*/  HMMA.16816.F32.BF16 R96, R112, R122, R96 ;  /* 0x0000007a7060723c */ /* 0x000fea0000041860 */
[----:B------:R4:W-:Y:S01]  /*8ec0*/  MUFU.EX2 R106, R108 ;  /* 0x0000006c006a7308 */ /* 0x0009e20000000800 */
[--C-:B-1----:R-:W-:Y:S01]  /*8ed0*/  FFMA.FTZ R105, R237, c[0x0][0x23c], -R107.reuse ;  /* 0x00008f00ed697a23 */ /* 0x102fe2000001086b */
[----:B------:R-:W-:Y:S08]  /*8ee0*/  MOV R237, R187 ;  /* 0x000000bb00ed7202 */ /* 0x000ff00000000f00 */
[----:B------:R1:W-:Y:S01]  /*8ef0*/  MUFU.EX2 R188, R105 ;  /* 0x0000006900bc7308 */ /* 0x0003e20000000800 */
[----:B--2---:R-:W-:Y:S02]  /*8f00*/  F2FP.BF16.PACK_AB R111, R189, R190 ;  /* 0x000000bebd6f723e */ /* 0x004fe400000010ff */
[----:B----4-:R-:W-:Y:S01]  /*8f10*/  F2FP.BF16.PACK_AB R108, R195, R196 ;  /* 0x000000c4c36c723e */ /* 0x010fe200000010ff */
[--C-:B-1----:R-:W-:Y:S01]  /*8f20*/  FFMA.FTZ R105, R238, c[0x0][0x23c], -R107.reuse ;  /* 0x00008f00ee697a23 */ /* 0x102fe2000001086b */
[----:B------:R-:W-:Y:S05]  /*8f30*/  MOV R238, R186 ;  /* 0x000000ba00ee7202 */ /* 0x000fea0000000f00 */
[----:B------:R1:W2:Y:S02]  /*8f40*/  MUFU.EX2 R187, R105 ;  /* 0x0000006900bb7308 */ /* 0x0002a40000000800 */
[--C-:B-1----:R-:W-:Y:S01]  /*8f50*/  FFMA.FTZ R105, R240, c[0x0][0x23c], -R110.reuse ;  /* 0x00008f00f0697a23 */ /* 0x102fe2000001086e */
[----:B--2---:R-:W-:Y:S01]  /*8f60*/  F2FP.BF16.PACK_AB R176, R187, R188 ;  /* 0x000000bcbbb0723e */ /* 0x004fe200000010ff */
[----:B------:R-:W2:Y:S06]  /*8f70*/  LDL.LU R240, [R1+0xc] ;  /* 0x00000c0001f07983 */ /* 0x000eac0000300800 */
[----:B------:R1:W-:Y:S02]  /*8f80*/  MUFU.EX2 R186, R105 ;  /* 0x0000006900ba7308 */ /* 0x0003e40000000800 */
[--C-:B-1----:R-:W-:Y:S01]  /*8f90*/  FFMA.FTZ R105, R241, c[0x0][0x23c], -R110.reuse ;  /* 0x00008f00f1697a23 */ /* 0x102fe2000001086e */
[----:B------:R-:W-:Y:S01]  /*8fa0*/  MOV R241, R133 ;  /* 0x0000008500f17202 */ /* 0x000fe20000000f00 */
[----:B------:R-:W-:Y:S01]  /*8fb0*/  FFMA.FTZ R110, R109, c[0x0][0x23c], -R110 ;  /* 0x00008f006d6e7a23 */ /* 0x000fe2000001086e */
[----:B------:R-:W-:Y:S05]  /*8fc0*/  MOV R133, R184 ;  /* 0x000000b800857202 */ /* 0x000fea0000000f00 */
[----:B------:R1:W4:Y:S01]  /*8fd0*/  MUFU.EX2 R185, R105 ;  /* 0x0000006900b97308 */ /* 0x0003220000000800 */
[----:B------:R-:W-:Y:S01]  /*8fe0*/  F2FP.BF16.PACK_AB R109, R194, R193 ;  /* 0x000000c1c26d723e */ /* 0x000fe200000010ff */
[--C-:B-1----:R-:W-:Y:S01]  /*8ff0*/  FFMA.FTZ R105, R242, c[0x0][0x23c], -R107.reuse ;  /* 0x00008f00f2697a23 */ /* 0x102fe2000001086b */
[----:B----4-:R-:W-:Y:S01]  /*9000*/  F2FP.BF16.PACK_AB R177, R185, R186 ;  /* 0x000000bab9b1723e */ /* 0x010fe200000010ff */
[----:B------:R-:W-:Y:S01]  /*9010*/  FFMA.FTZ R107, R239, c[0x0][0x23c], -R107 ;  /* 0x00008f00ef6b7a23 */ /* 0x000fe2000001086b */
[----:B------:R-:W4:Y:S05]  /*9020*/  LDL.LU R242, [R1+0x8] ;  /* 0x0000080001f27983 */ /* 0x000f2a0000300800 */
[----:B------:R-:W-:Y:S01]  /*9030*/  MUFU.EX2 R184, R105 ;  /* 0x0000006900b87308 */ /* 0x000fe20000000800 */
[----:B------:R-:W-:Y:S02]  /*9040*/  MOV R239, R182 ;  /* 0x000000b600ef7202 */ /* 0x000fe40000000f00 */
[----:B------:R-:W1:Y:S07]  /*9050*/  LDSM.16.MT88.4 R180, [R220+0xbc00] ;  /* 0x00bc0000dcb4783b */ /* 0x000e6e0000004200 */
[----:B------:R5:W3:Y:S10]  /*9060*/  MUFU.EX2 R105, R110 ;  /* 0x0000006e00697308 */ /* 0x000af40000000800 */
[----:B------:R-:W1:Y:S01]  /*9070*/  MUFU.EX2 R107, R107 ;  /* 0x0000006b006b7308 */ /* 0x000e620000000800 */
[----:B-----5:R-:W-:Y:S02]  /*9080*/  F2FP.BF16.PACK_AB R110, R191, R192 ;  /* 0x000000c0bf6e723e */ /* 0x020fe400000010ff */
[----:B---3--:R-:W-:Y:S05]  /*9090*/  F2FP.BF16.PACK_AB R179, R105, R106 ;  /* 0x0000006a69b3723e */ /* 0x008fea00000010ff */
[-C--:B------:R-:W-:Y:S01]  /*90a0*/  HMMA.16816.F32.BF16 R116, R108, R124.reuse, R4 ;  /* 0x0000007c6c74723c */ /* 0x080fe20000041804 */
[----:B------:R-:W3:Y:S04]  /*90b0*/  LDSM.16.MT88.4 R4, [R222+0xbc00] ;  /* 0x00bc0000de04783b */ /* 0x000ee80000004200 */
[----:B-1----:R-:W-:Y:S07]  /*90c0*/  F2FP.BF16.PACK_AB R178, R107, R184 ;  /* 0x000000b86bb2723e */ /* 0x002fee00000010ff */
[C---:B------:R-:W-:Y:S01]  /*90d0*/  HMMA.16816.F32.BF16 R112, R176.reuse, R124, R8 ;  /* 0x0000007cb070723c */ /* 0x040fe20000041808 */
[----:B------:R-:W5:Y:S04]  /*90e0*/  LDL.LU R9, [R1] ;  /* 0x0000000001097983 */ /* 0x000f680000300800 */
[----:B------:R-:W5:Y:S02]  /*90f0*/  LDL.LU R11, [R1+0x4] ;  /* 0x00000400010b7983 */ /* 0x000f640000300800 */
        /* <DEDUP_REMOVED lines=21> */
[C---:B------:R-:W-:Y:S08]  /*9250*/  HMMA.16816.F32.BF16 R88, R176.reuse, R4, R88 ;  /* 0x00000004b058723c */ /* 0x040ff00000041858 */
[-C--:B------:R-:W-:Y:S08]  /*9260*/  HMMA.16816.F32.BF16 R92, R176, R6.reuse, R92 ;  /* 0x00000006b05c723c */ /* 0x080ff0000004185c */
[----:B------:R-:W-:Y:S04]  /*9270*/  HMMA.16816.F32.BF16 R96, R108, R6, R96 ;  /* 0x000000066c60723c */ /* 0x000fe80000041860 */
[----:B--2---:R-:W-:Y:S04]  /*9280*/  FFMA.FTZ R0, R0, R240, R241 ;  /* 0x000000f000007223 */ /* 0x004fe800000100f1 */
[----:B------:R-:W-:Y:S04]  /*9290*/  FADD.FTZ R0, R235, R0 ;  /* 0x00000000eb007221 */ /* 0x000fe80000010000 */
[----:B------:R-:W-:Y:S04]  /*92a0*/  FADD.FTZ R0, R231, R0 ;  /* 0x00000000e7007221 */ /* 0x000fe80000010000 */
[----:B------:R-:W-:Y:S04]  /*92b0*/  FADD.FTZ R0, R219, R0 ;  /* 0x00000000db007221 */ /* 0x000fe80000010000 */
[----:B------:R-:W-:Y:S04]  /*92c0*/  FADD.FTZ R0, R250, R0 ;  /* 0x00000000fa007221 */ /* 0x000fe80000010000 */
[----:B------:R-:W-:Y:S04]  /*92d0*/  FADD.FTZ R0, R249, R0 ;  /* 0x00000000f9007221 */ /* 0x000fe80000010000 */
[----:B------:R-:W-:Y:S02]  /*92e0*/  FADD.FTZ R0, R246, R0 ;  /* 0x00000000f6007221 */ /* 0x000fe40000010000 */
[----:B----4-:R-:W-:Y:S04]  /*92f0*/  FFMA.FTZ R2, R2, R242, R239 ;  /* 0x000000f202027223 */ /* 0x010fe800000100ef */
[----:B------:R-:W-:Y:S04]  /*9300*/  FADD.FTZ R2, R236, R2 ;  /* 0x00000002ec027221 */ /* 0x000fe80000010000 */
[----:B------:R-:W-:Y:S04]  /*9310*/  FADD.FTZ R2, R232, R2 ;  /* 0x00000002e8027221 */ /* 0x000fe80000010000 */
[----:B------:R-:W-:Y:S04]  /*9320*/  FADD.FTZ R2, R228, R2 ;  /* 0x00000002e4027221 */ /* 0x000fe80000010000 */
[----:B------:R-:W-:Y:S04]  /*9330*/  FADD.FTZ R2, R252, R2 ;  /* 0x00000002fc027221 */ /* 0x000fe80000010000 */
[----:B------:R-:W-:Y:S04]  /*9340*/  FADD.FTZ R2, R251, R2 ;  /* 0x00000002fb027221 */ /* 0x000fe80000010000 */
[----:B------:R-:W-:Y:S02]  /*9350*/  FADD.FTZ R2, R248, R2 ;  /* 0x00000002f8027221 */ /* 0x000fe40000010000 */
[----:B-----5:R-:W-:Y:S02]  /*9360*/  FFMA.FTZ R101, R101, R9, R8 ;  /* 0x0000000965657223 */ /* 0x020fe40000010008 */
        /* <DEDUP_REMOVED lines=58> */
.L_x_540:
        /* <DEDUP_REMOVED lines=271> */
[----:B-1----:R-:W-:-:S03]  /*a800*/  @!P2 IMAD R2, R26, c[0x0][0x214], RZ ;  /* 0x000085001a02aa24 */ /* 0x002fc600078e02ff */
[----:B------:R1:W-:Y:S01]  /*a810*/  STS [R4+0x5000], R7 ;  /* 0x0050000704007388 */ /* 0x0003e20000000800 */
[----:B------:R-:W-:Y:S01]  /*a820*/  @P5 MUFU.LG2 R15, R50 ;  /* 0x00000032000f5308 */ /* 0x000fe20000000c00 */
[----:B------:R-:W-:Y:S02]  /*a830*/  @!P2 SEL R2, R2, R52, !P0 ;  /* 0x000000340202a207 */ /* 0x000fe40004000000 */
[----:B------:R3:W-:Y:S04]  /*a840*/  STS [R4+0x5200], R6 ;  /* 0x0052000604007388 */ /* 0x0007e80000000800 */
[----:B------:R-:W-:Y:S06]  /*a850*/  BAR.SYNC.DEFER_BLOCKING 0x0 ;  /* 0x0000000000007b1d */ /* 0x000fec0000010000 */
[----:B----4-:R-:W4:Y:S04]  /*a860*/  S2R R9, SR_CTAID.X ;  /* 0x0000000000097919 */ /* 0x010f280000002500 */
[----:B------:R-:W4:Y:S01]  /*a870*/  S2R R19, SR_CTAID.Z ;  /* 0x0000000000137919 */ /* 0x000f220000002700 */
[----:B-1----:R1:W1:Y:S01]  /*a880*/  @P6 MUFU.LG2 R7, R49 ;  /* 0x0000003100076308 */ /* 0x0022620000000c00 */
[----:B------:R-:W-:-:S02]  /*a890*/  @P1 MOV R0, 0x1 ;  /* 0x0000000100001802 */ /* 0x000fc40000000f00 */
[----:B---3--:R-:W-:Y:S01]  /*a8a0*/  @!P0 SHF.R.S32.HI R4, RZ, 0x1f, R26 ;  /* 0x0000001fff048819 */ /* 0x008fe2000001141a */
        /* <DEDUP_REMOVED lines=12> */
[----:B------:R-:W-:-:S02]  /*a970*/  @!P1 IMAD R0, R10, c[0x0][0x1c0], RZ ;  /* 0x000070000a009a24 */ /* 0x000fc400078e02ff */
[----:B------:R-:W-:Y:S01]  /*a980*/  @!P0 IMAD R4, R4, c[0x0][0x1e0], RZ ;  /* 0x0000780004048a24 */ /* 0x000fe200078e02ff */
[----:B------:R-:W3:Y:S01]  /*a990*/  @P4 MUFU.LG2 R14, R100 ;  /* 0x00000064000e4308 */ /* 0x000ee20000000c00 */
[C---:B------:R-:W-:Y:S01]  /*a9a0*/  IMAD R0, R26.reuse, R0, RZ ;  /* 0x000000001a007224 */ /* 0x040fe200078e02ff */
[----:B------:R-:W-:Y:S01]  /*a9b0*/  @P1 MOV R6, c[0x0][0x210] ;  /* 0x0000840000061a02 */ /* 0x000fe20000000f00 */
[----:B------:R-:W-:Y:S01]  /*a9c0*/  @!P0 IMAD R8, R26, c[0x0][0x1e4], R4 ;  /* 0x000079001a088a24 */ /* 0x000fe200078e0204 */
[----:B------:R-:W-:Y:S01]  /*a9d0*/  @!P1 MOV R6, 0x1 ;  /* 0x0000000100069802 */ /* 0x000fe20000000f00 */
[----:B------:R-:W-:-:S03]  /*a9e0*/  CS2R R4, SRZ ;  /* 0x0000000000047805 */ /* 0x000fc6000001ff00 */
[----:B------:R-:W3:Y:S01]  /*a9f0*/  @P3 MUFU.LG2 R11, R101 ;  /* 0x00000065000b3308 */ /* 0x000ee20000000c00 */
[----:B------:R-:W-:Y:S02]  /*aa00*/  @!P2 SHF.R.S32.HI R5, RZ, 0x1f, R2 ;  /* 0x0000001fff05a819 */ /* 0x000fe40000011402 */
[----:B------:R-:W-:Y:S02]  /*aa10*/  SEL R0, R0, RZ, P2 ;  /* 0x000000ff00007207 */ /* 0x000fe40001000000 */
[----:B------:R-:W-:Y:S01]  /*aa20*/  @!P2 MOV R4, R2 ;  /* 0x000000020004a202 */ /* 0x000fe20000000f00 */
[----:B----4-:R-:W-:Y:S02]  /*aa30*/  IMAD R2, R9, R6, RZ ;  /* 0x0000000609027224 */ /* 0x010fe400078e02ff */
[----:B------:R-:W-:-:S03]  /*aa40*/  @!P0 IMAD.WIDE.U32 R12, R26, c[0x0][0x1e0], RZ ;  /* 0x000078001a0c8a25 */ /* 0x000fc600078e00ff */
[----:B------:R-:W-:Y:S01]  /*aa50*/  SHF.L.U32 R9, R2, 0x7, RZ ;  /* 0x0000000702097819 */ /* 0x000fe200000006ff */
[----:B------:R-:W-:Y:S02]  /*aa60*/  IMAD R0, R19, R10, R0 ;  /* 0x0000000a13007224 */ /* 0x000fe400078e0200 */
[----:B------:R-:W-:Y:S01]  /*aa70*/  @P6 FMUL.FTZ R7, R7, 0.69314718246459960938 ;  /* 0x3f31721807076820 */ /* 0x000fe20000410000 */
[----:B------:R-:W-:Y:S02]  /*aa80*/  MOV R18, 0x7f800000 ;  /* 0x7f80000000127802 */ /* 0x000fe40000000f00 */
[----:B------:R-:W-:Y:S01]  /*aa90*/  @!P0 MOV R105, R12 ;  /* 0x0000000c00698202 */ /* 0x000fe20000000f00 */
[----:B------:R-:W-:Y:S01]  /*aaa0*/  @P6 FFMA.FTZ R18, R104, c[0x0][0x238], R7 ;  /* 0x00008e0068126a23 */ /* 0x000fe20000010007 */
[----:B------:R-:W-:Y:S01]  /*aab0*/  @!P0 IADD3 R106, R13, R8, RZ ;  /* 0x000000080d6a8210 */ /* 0x000fe20007ffe0ff */
[----:B------:R-:W-:Y:S01]  /*aac0*/  @P5 FMUL.FTZ R8, R15, 0.69314718246459960938 ;  /* 0x3f3172180f085820 */ /* 0x000fe20000410000 */
[--C-:B------:R-:W-:Y:S01]  /*aad0*/  IADD3 R10, P1, P0, R9, R4, R0.reuse ;  /* 0x00000004090a7210 */ /* 0x100fe2000783e000 */
[----:B---3--:R-:W-:Y:S01]  /*aae0*/  @P4 FMUL.FTZ R7, R14, 0.69314718246459960938 ;  /* 0x3f3172180e074820 */ /* 0x008fe20000410000 */
        /* <DEDUP_REMOVED lines=10> */
[----:B------:R-:W-:-:S02]  /*ab90*/  IADD3.X R11, R4, R5, R0, P1, P0 ;  /* 0x00000005040b7210 */ /* 0x000fc40000fe0400 */
        /* <DEDUP_REMOVED lines=41> */
.L_x_545:
[----:B-1----:R-:W-:Y:S05]  /*ae30*/  BSYNC B0 ;  /* 0x0000000000007941 */ /* 0x002fea0003800000 */
.L_x_544:
[----:B------:R-:W2:Y:S04]  /*ae40*/  LDL.LU.64 R4, [R1+0x30] ;  /* 0x0000300001047983 */ /* 0x000ea80000300a00 */
[----:B------:R-:W3:Y:S04]  /*ae50*/  LDL.64 R14, [R1+0x10] ;  /* 0x00001000010e7983 */ /* 0x000ee80000100a00 */
[----:B------:R1:W5:Y:S04]  /*ae60*/  LDL.64 R16, [R1+0x40] ;  /* 0x0000400001107983 */ /* 0x0003680000100a00 */
[----:B------:R1:W5:Y:S04]  /*ae70*/  LDL R12, [R1+0x48] ;  /* 0x00004800010c7983 */ /* 0x0003680000100800 */
[----:B------:R1:W5:Y:S01]  /*ae80*/  LDL R11, [R1+0x4c] ;  /* 0x00004c00010b7983 */ /* 0x0003620000100800 */
[----:B------:R-:W-:-:S05]  /*ae90*/  SHF.R.S32.HI R0, RZ, 0x1f, R19 ;  /* 0x0000001fff007819 */ /* 0x000fca0000011413 */
[----:B------:R-:W-:Y:S01]  /*aea0*/  IMAD R0, R0, c[0x0][0x1f0], RZ ;  /* 0x00007c0000007a24 */ /* 0x000fe200078e02ff */
[----:B------:R-:W-:Y:S03]  /*aeb0*/  BSSY B0, `(.L_x_546) ;  /* 0x0000015000007945 */ /* 0x000fe60003800000 */
[----:B------:R-:W-:Y:S01]  /*aec0*/  IMAD R0, R19, c[0x0][0x1f4], R0 ;  /* 0x00007d0013007a24 */ /* 0x000fe200078e0200 */
[----:B---3--:R-:W-:-:S04]  /*aed0*/  IADD3 R2, P0, R14, R105, RZ ;  /* 0x000000690e027210 */ /* 0x008fc80007f1e0ff */
[----:B------:R-:W-:Y:S02]  /*aee0*/  IADD3.X R3, R15, R106, RZ, P0, !PT ;  /* 0x0000006a0f037210 */ /* 0x000fe400007fe4ff */
[----:B--2--5:R-:W-:-:S03]  /*aef0*/  ISETP.GE.AND P0, PT, R4, R25, PT ;  /* 0x000000190400720c */ /* 0x024fc60003f06270 */
[----:B------:R-:W-:-:S05]  /*af00*/  IMAD.WIDE.U32 R8, R19, c[0x0][0x1f0], R2 ;  /* 0x00007c0013087a25 */ /* 0x000fca00078e0002 */
[----:B------:R-:W-:-:S05]  /*af10*/  IADD3 R7, R9, R0, RZ ;  /* 0x0000000009077210 */ /* 0x000fca0007ffe0ff */
        /* <DEDUP_REMOVED lines=14> */
.L_x_547:
[----:B-1----:R-:W-:Y:S05]  /*b000*/  BSYNC B0 ;  /* 0x0000000000007941 */ /* 0x002fea0003800000 */
.L_x_546:
[----:B------:R-:W2:Y:S01]  /*b010*/  LDL.LU R0, [R1+0x54] ;  /* 0x0000540001007983 */ /* 0x000ea20000300800 */
[----:B------:R-:W-:Y:S01]  /*b020*/  BSSY B0, `(.L_x_548) ;  /* 0x0000013000007945 */ /* 0x000fe20003800000 */
[----:B--2---:R-:W-:-:S13]  /*b030*/  ISETP.GE.AND P0, PT, R0, R25, PT ;  /* 0x000000190000720c */ /* 0x004fda0003f06270 */
        /* <DEDUP_REMOVED lines=14> */
[----:B------:R1:W-:Y:S04]  /*b120*/  @!P2 STG.E.128 [R2.64], R44 ;  /* 0x0000002c0200a986 */ /* 0x0003e8000c101d0a */
[----:B------:R1:W-:Y:S04]  /*b130*/  @!P1 STG.E.128 [R2.64+0x40], R40 ;  /* 0x0000402802009986 */ /* 0x0003e8000c101d0a */
[----:B------:R1:W-:Y:S02]  /*b140*/  @!P0 STG.E.128 [R2.64+0x80], R36 ;  /* 0x0000802402008986 */ /* 0x0003e4000c101d0a */
.L_x_549:
[----:B------:R-:W-:Y:S05]  /*b150*/  BSYNC B0 ;  /* 0x0000000000007941 */ /* 0x000fea0003800000 */
.L_x_548:
[----:B------:R-:W2:Y:S01]  /*b160*/  LDL.LU R0, [R1+0x60] ;  /* 0x0000600001007983 */ /* 0x000ea20000300800 */
[----:B------:R-:W-:Y:S01]  /*b170*/  BSSY B0, `(.L_x_550) ;  /* 0x0000013000007945 */ /* 0x000fe20003800000 */
[----:B--2---:R-:W-:-:S13]  /*b180*/  ISETP.GE.AND P0, PT, R0, R25, PT ;  /* 0x000000190000720c */ /* 0x004fda0003f06270 */
        /* <DEDUP_REMOVED lines=17> */
.L_x_551:
[----:B------:R-:W-:Y:S05]  /*b2a0*/  BSYNC B0 ;  /* 0x0000000000007941 */ /* 0x000fea0003800000 */
.L_x_550:
[----:B------:R-:W2:Y:S02]  /*b2b0*/  LDL.LU R0, [R1+0x5c] ;  /* 0x00005c0001007983 */ /* 0x000ea40000300800 */
[----:B--2---:R-:W-:-:S13]  /*b2c0*/  ISETP.GE.AND P0, PT, R0, R25, PT ;  /* 0x000000190000720c */ /* 0x004fda0003f06270 */
[----:B------:R-:W-:Y:S05]  /*b2d0*/  @P0 EXIT ;  /* 0x000000000000094d */ /* 0x000fea0003800000 */
[----:B------:R-:W-:Y:S01]  /*b2e0*/  IADD3 R6, P0, R16, 0x60, RZ ;  /* 0x0000006010067810 */ /* 0x000fe20007f1e0ff */
[----:B-1----:R-:W-:Y:S01]  /*b2f0*/  IMAD.MOV.U32 R2, RZ, RZ, R8 ;  /* 0x000000ffff027224 */ /* 0x002fe200078e0008 */
        /* <DEDUP_REMOVED lines=16> */
.L_x_518:
[----:B------:R-:W2:Y:S01]  /*b400*/  LDL.LU R9, [R1+0x3c] ;  /* 0x00003c0001097983 */ /* 0x000ea20000300800 */
[----:B------:R-:W3:Y:S01]  /*b410*/  LDC.U8 R2, c[0x0][0x329] ;  /* 0x0000ca40ff027b82 */ /* 0x000ee20000000000 */
[----:B------:R-:W-:Y:S01]  /*b420*/  SHF.R.S32.HI R10, RZ, 0x1f, R166 ;  /* 0x0000001fff0a7819 */ /* 0x000fe200000114a6 */
[----:B------:R-:W-:Y:S01]  /*b430*/  BSSY B0, `(.L_x_552) ;  /* 0x0000044000007945 */ /* 0x000fe20003800000 */
[----:B------:R-:W-:-:S02]  /*b440*/  IADD3 R15, -R13, R15, RZ ;  /* 0x0000000f0d0f7210 */ /* 0x000fc40007ffe1ff */
[----:B------:R-:W-:-:S03]  /*b450*/  LEA.HI R10, R10, R166, RZ, 0x2 ;  /* 0x000000a60a0a7211 */ /* 0x000fc600078f10ff */
[----:B------:R-:W4:Y:S01]  /*b460*/  LDC.U8 R3, c[0x0][0x328] ;  /* 0x0000ca00ff037b82 */ /* 0x000f220000000000 */
[----:B------:R-:W-:Y:S02]  /*b470*/  LOP3.LUT R8, R10, 0xfffffffc, RZ, 0xc0, !PT ;  /* 0xfffffffc0a087812 */ /* 0x000fe400078ec0ff */
[----:B------:R-:W-:-:S03]  /*b480*/  SHF.R.S32.HI R10, RZ, 0x2, R10 ;  /* 0x00000002ff0a7819 */ /* 0x000fc6000001140a */
[----:B------:R-:W-:Y:S01]  /*b490*/  IMAD.IADD R20, R166, 0x1, -R8 ;  /* 0x00000001a6147824 */ /* 0x000fe200078e0a08 */
[----:B------:R-:W-:Y:S02]  /*b4a0*/  SHF.R.S32.HI R8, RZ, 0x1f, R25 ;  /* 0x0000001fff087819 */ /* 0x000fe40000011419 */
[----:B------:R-:W-:Y:S01]  /*b4b0*/  SHF.R.S32.HI R11, RZ, 0x1f, R10 ;  /* 0x0000001fff0b7819 */ /* 0x000fe2000001140a */
[----:B------:R-:W-:Y:S02]  /*b4c0*/  IMAD.SHL.U32 R14, R20, 0x8, RZ ;  /* 0x00000008140e7824 */ /* 0x000fe400078e00ff */
[----:B------:R-:W-:-:S03]  /*b4d0*/  IMAD R8, R8, c[0x0][0x1f0], RZ ;  /* 0x00007c0008087a24 */ /* 0x000fc600078e02ff */
[----:B------:R-:W-:Y:S01]  /*b4e0*/  IADD3 R24, R14, 0x20, RZ ;  /* 0x000000200e187810 */ /* 0x000fe20007ffe0ff */
[----:B------:R-:W-:Y:S01]  /*b4f0*/  IMAD R8, R25, c[0x0][0x1f4], R8 ;  /* 0x00007d0019087a24 */ /* 0x000fe200078e0208 */
[----:B---3--:R-:W-:Y:S02]  /*b500*/  ISETP.NE.AND P1, PT, R2, RZ, PT ;  /* 0x000000ff0200720c */ /* 0x008fe40003f25270 */
[----:B------:R-:W-:Y:S02]  /*b510*/  IADD3 R23, R14, 0x40, RZ ;  /* 0x000000400e177810 */ /* 0x000fe40007ffe0ff */
[----:B----4-:R-:W-:-:S04]  /*b520*/  ISETP.NE.AND P0, PT, R3, RZ, PT ;  /* 0x000000ff0300720c */ /* 0x010fc80003f05270 */
[----:B------:R-:W-:-:S05]  /*b530*/  ISETP.NE.OR P2, PT, R2, RZ, !P0 ;  /* 0x000000ff0200720c */ /* 0x000fca0004745670 */
[----:B------:R-:W-:Y:S02]  /*b540*/  @P1 IMAD.MOV.U32 R0, RZ, RZ, c[0x0][0x210] ;  /* 0x00008400ff001624 */ /* 0x000fe400078e00ff */
[----:B-1----:R-:W-:Y:S02]  /*b550*/  @!P1 IMAD.MOV.U32 R4, RZ, RZ, c[0x0][0x214] ;  /* 0x00008500ff049624 */ /* 0x002fe400078e00ff */
[----:B------:R-:W-:Y:S02]  /*b560*/  @P1 IMAD R0, R0, c[0x0][0x214], RZ ;  /* 0x0000850000001a24 */ /* 0x000fe400078e02ff */
[----:B------:R-:W-:Y:S01]  /*b570*/  @P1 IMAD.MOV.U32 R19, RZ, RZ, c[0x0][0x210] ;  /* 0x00008400ff131624 */ /* 0x000fe200078e00ff */
[----:B------:R-:W-:Y:S01]  /*b580*/  @!P1 SEL R0, R4, c[0x0][0x234], !P0 ;  /* 0x00008d0004009a07 */ /* 0x000fe20004000000 */
[----:B------:R-:W-:Y:S02]  /*b590*/  @P1 IMAD.MOV.U32 R4, RZ, RZ, 0x1 ;  /* 0x00000001ff041424 */ /* 0x000fe400078e00ff */
[----:B------:R-:W-:-:S02]  /*b5a0*/  @!P1 IMAD.MOV.U32 R19, RZ, RZ, 0x1 ;  /* 0x00000001ff139424 */ /* 0x000fc400078e00ff */
[----:B------:R-:W-:Y:S01]  /*b5b0*/  @!P1 IMAD R4, R0, c[0x0][0x1c0], RZ ;  /* 0x0000700000049a24 */ /* 0x000fe200078e02ff */
[C---:B--2---:R-:W-:Y:S02]  /*b5c0*/  ISETP.NE.AND P3, PT, R9.reuse, -0x1, PT ;  /* 0xffffffff0900780c */ /* 0x044fe40003f65270 */
[----:B------:R-:W-:-:S11]  /*b5d0*/  ISETP.NE.OR P0, PT, R9, -0x1, P2 ;  /* 0xffffffff0900780c */ /* 0x000fd60001705670 */
[----:B------:R-:W-:Y:S01]  /*b5e0*/  @P3 IMAD.WIDE.U32 R2, R9, c[0x0][0x1e8], RZ ;  /* 0x00007a0009023a25 */ /* 0x000fe200078e00ff */
[----:B------:R-:W-:-:S03]  /*b5f0*/  @!P3 SHF.R.S32.HI R5, RZ, 0x1f, R12 ;  /* 0x0000001fff05b819 */ /* 0x000fc6000001140c */
[----:B------:R-:W-:Y:S02]  /*b600*/  @P3 IMAD R7, R9, c[0x0][0x1ec], R3 ;  /* 0x00007b0009073a24 */ /* 0x000fe400078e0203 */
[----:B------:R-:W-:Y:S02]  /*b610*/  @!P3 IMAD R6, R5, c[0x0][0x1e0], RZ ;  /* 0x000078000506ba24 */ /* 0x000fe400078e02ff */
[C---:B------:R-:W-:Y:S02]  /*b620*/  IMAD R3, R12.reuse, R4, RZ ;  /* 0x000000040c037224 */ /* 0x040fe400078e02ff */
[----:B------:R-:W-:-:S03]  /*b630*/  @!P3 IMAD.WIDE.U32 R4, R12, c[0x0][0x1e0], RZ ;  /* 0x000078000c04ba25 */ /* 0x000fc600078e00ff */
[----:B------:R-:W-:Y:S01]  /*b640*/  SEL R3, R3, RZ, P2 ;  /* 0x000000ff03037207 */ /* 0x000fe20001000000 */
[C---:B------:R-:W-:Y:S01]  /*b650*/  @!P0 IMAD R9, R12.reuse, c[0x0][0x214], RZ ;  /* 0x000085000c098a24 */ /* 0x040fe200078e02ff */
[----:B------:R-:W-:Y:S01]  /*b660*/  @!P3 MOV R2, R4 ;  /* 0x000000040002b202 */ /* 0x000fe20000000f00 */
[----:B------:R-:W-:-:S03]  /*b670*/  @!P3 IMAD R6, R12, c[0x0][0x1e4], R6 ;  /* 0x000079000c06ba24 */ /* 0x000fc600078e0206 */
[----:B------:R1:W-:Y:S01]  /*b680*/  @!P0 STL [R1+0x3c], R9 ;  /* 0x00003c0901008387 */ /* 0x0003e20000100800 */
[----:B------:R-:W-:Y:S01]  /*b690*/  @!P3 IMAD.IADD R7, R5, 0x1, R6 ;  /* 0x000000010507b824 */ /* 0x000fe200078e0206 */
[C---:B------:R-:W-:Y:S01]  /*b6a0*/  IADD3 R4, P0, R14.reuse, R2, RZ ;  /* 0x000000020e047210 */ /* 0x040fe20007f1e0ff */
[----:B------:R-:W-:Y:S02]  /*b6b0*/  IMAD R6, R25, R0, R3 ;  /* 0x0000000019067224 */ /* 0x000fe400078e0203 */
[----:B------:R-:W-:Y:S01]  /*b6c0*/  CS2R R2, SRZ ;  /* 0x0000000000027805 */ /* 0x000fe2000001ff00 */
[----:B------:R-:W-:Y:S01]  /*b6d0*/  LEA.HI.X.SX32 R5, R14, R7, 0x1, P0 ;  /* 0x000000070e057211 */ /* 0x000fe200000f0eff */
[----:B------:R-:W-:Y:S01]  /*b6e0*/  IMAD R0, R13, R19, RZ ;  /* 0x000000130d007224 */ /* 0x000fe200078e02ff */
[----:B------:R-:W-:Y:S02]  /*b6f0*/  @!P2 SHF.R.S32.HI R3, RZ, 0x1f, R9 ;  /* 0x0000001fff03a819 */ /* 0x000fe40000011409 */
[----:B------:R-:W-:Y:S01]  /*b700*/  @!P2 MOV R2, R9 ;  /* 0x000000090002a202 */ /* 0x000fe20000000f00 */
[----:B------:R-:W-:Y:S01]  /*b710*/  IMAD.WIDE.U32 R12, R25, c[0x0][0x1f0], R4 ;  /* 0x00007c00190c7a25 */ /* 0x000fe200078e0004 */
[----:B------:R-:W-:-:S02]  /*b720*/  ISETP.GE.AND P2, PT, R10, R15, PT ;  /* 0x0000000f0a00720c */ /* 0x000fc40003f46270 */
[----:B------:R-:W-:Y:S02]  /*b730*/  SHF.R.S32.HI R4, RZ, 0x1f, R0 ;  /* 0x0000001fff047819 */ /* 0x000fe40000011400 */
[--C-:B------:R-:W-:Y:S02]  /*b740*/  IADD3 R22, P1, P0, R0, R2, R6.reuse ;  /* 0x0000000200167210 */ /* 0x100fe4000783e006 */
[----:B------:R-:W-:Y:S01]  /*b750*/  SHF.R.S32.HI R0, RZ, 0x1f, R6 ;  /* 0x0000001fff007819 */ /* 0x000fe20000011406 */
[----:B------:R-:W-:-:S03]  /*b760*/  IMAD.WIDE R6, R18, 0x80, R10 ;  /* 0x0000008012067825 */ /* 0x000fc600078e020a */
[----:B------:R-:W-:Y:S01]  /*b770*/  IADD3.X R21, R4, R3, R0, P1, P0 ;  /* 0x0000000304157210 */ /* 0x000fe20000fe0400 */
[----:B-1----:R-:W-:Y:S02]  /*b780*/  IMAD.IADD R9, R8, 0x1, R13 ;  /* 0x0000000108097824 */ /* 0x002fe400078e020d */
        /* <DEDUP_REMOVED lines=14> */
.L_x_553:
[----:B------:R-:W-:Y:S05]  /*b870*/  BSYNC B0 ;  /* 0x0000000000007941 */ /* 0x000fea0003800000 */
.L_x_552:
        /* <DEDUP_REMOVED lines=20> */
.L_x_555:
[----:B------:R-:W-:Y:S05]  /*b9c0*/  BSYNC B0 ;  /* 0x0000000000007941 */ /* 0x000fea0003800000 */
.L_x_554:
        /* <DEDUP_REMOVED lines=20> */
.L_x_557:
[----:B------:R-:W-:Y:S05]  /*bb10*/  BSYNC B0 ;  /* 0x0000000000007941 */ /* 0x000fea0003800000 */
.L_x_556:
        /* <DEDUP_REMOVED lines=20> */
.L_x_559:
[----:B------:R-:W-:Y:S05]  /*bc60*/  BSYNC B0 ;  /* 0x0000000000007941 */ /* 0x000fea0003800000 */
.L_x_558:
        /* <DEDUP_REMOVED lines=35> */
.L_x_560:
        /* <DEDUP_REMOVED lines=14> */
.L_x_1040:


//--------------------- .text._ZN5flash16flash_fwd_kernelI23Flash_fwd_kernel_traitsILi96ELi128ELi64ELi4ELb0ELb0EN7cutlass10bfloat16_tE19Flash_kernel_traitsILi96ELi128ELi64ELi4ES3_EELb1ELb0ELb0ELb1ELb0ELb0ELb0ELb1EEEvNS_16Flash_fwd_paramsE --------------------------
	.section	.text._ZN5flash16flash_fwd_kernelI23Flash_fwd_kernel_traitsILi96ELi128ELi64ELi4ELb0ELb0EN7cutlass10bfloat16_tE19Flash_kernel_traitsILi96ELi128ELi64ELi4ES3_EELb1ELb0ELb0ELb1ELb0ELb0ELb0ELb1EEEvNS_16Flash_fwd_paramsE,"ax",@progbits
	.sectioninfo	@"SHI_REGISTERS=255"
	.align	128
        .global         _ZN5flash16flash_fwd_kernelI23Flash_fwd_kernel_traitsILi96ELi128ELi64ELi4ELb0ELb0EN7cutlass10bfloat16_tE19Flash_kernel_traitsILi96ELi128ELi64ELi4ES3_EELb1ELb0ELb0ELb1ELb0ELb0ELb0ELb1EEEvNS_16Flash_fwd_paramsE
        .type           _ZN5flash16flash_fwd_kernelI23Flash_fwd_kernel_traitsILi96ELi128ELi64ELi4ELb0ELb0EN7cutlass10bfloat16_tE19Flash_kernel_traitsILi96ELi128ELi64ELi4ES3_EELb1ELb0ELb0ELb1ELb0ELb0ELb0ELb1EEEvNS_16Flash_fwd_paramsE,@function
        .size           _ZN5flash16flash_fwd_kernelI23Flash_fwd_kernel_traitsILi96ELi128ELi64ELi4ELb0ELb0EN7cutlass10bfloat16_tE19Flash_kernel_traitsILi96ELi128ELi64ELi4ES3_EELb1ELb0ELb0ELb1ELb0ELb0ELb0ELb1EEEvNS_16Flash_fwd_paramsE,(.L_x_1041 - _ZN5flash16flash_fwd_kernelI23Flash_fwd_kernel_traitsILi96ELi128ELi64ELi4ELb0ELb0EN7cutlass10bfloat16_tE19Flash_kernel_traitsILi96ELi128ELi64ELi4ES3_EELb1ELb0ELb0ELb1ELb0ELb0ELb0ELb1EEEvNS_16Flash_fwd_paramsE)
        .other          _ZN5flash16flash_fwd_kernelI23Flash_fwd_kernel_traitsILi96ELi128ELi64ELi4ELb0ELb0EN7cutlass10bfloat16_tE19Flash_kernel_traitsILi96ELi128ELi64ELi4ES3_EELb1ELb0ELb0ELb1ELb0ELb0ELb0ELb1EEEvNS_16Flash_fwd_paramsE,@"STO_CUDA_ENTRY STV_DEFAULT"
_ZN5flash16flash_fwd_kernelI23Flash_fwd_kernel_traitsILi96ELi128ELi64ELi4ELb0ELb0EN7cutlass10bfloat16_tE19Flash_kernel_traitsILi96ELi128ELi64ELi4ES3_EELb1ELb0ELb0ELb1ELb0ELb0ELb0ELb1EEEvNS_16Flash_fwd_paramsE:
.text._ZN5flash16flash_fwd_kernelI23Flash_fwd_kernel_traitsILi96ELi128ELi64ELi4ELb0ELb0EN7cutlass10bfloat16_tE19Flash_kernel_traitsILi96ELi128ELi64ELi4ES3_EELb1ELb0ELb0ELb1ELb0ELb0ELb0ELb1EEEvNS_16Flash_fwd_paramsE:
        /* <DEDUP_REMOVED lines=36> */
[----:B------:R-:W-:Y:S02]  /*0240*/  UISETP.EQ.OR.EX UP1, UPT, URZ, UR7, !UP3, UP1 ;  /* 0x000000073f00728c */ /* 0x000fe4000df22710 */
[----:B------:R-:W-:Y:S02]  /*0250*/  @UP0 UIMAD.WIDE UR4, UR15, UR8, UR4 ;  /* 0x000000080f0402a5 */ /* 0x000fe4000f8e0204 */
[----:B------:R-:W-:Y:S02]  /*0260*/  ULDC.64 UR6, c[0x0][0x248] ;  /* 0x0000920000067ab9 */ /* 0x000fe40000000a00 */
[----:B------:R-:W-:Y:S02]  /*0270*/  @!P3 IMAD.MOV.U32 R6, RZ, RZ, c[0x0][0x308] ;  /* 0x0000c200ff06b624 */ /* 0x000fe400078e00ff */
[----:B------:R-:W-:Y:S01]  /*0280*/  @!P3 IMAD.MOV.U32 R7, RZ, RZ, c[0x0][0x30c] ;  /* 0x0000c300ff07b624 */ /* 0x000fe200078e00ff */
[----:B------:R-:W-:Y:S01]  /*0290*/  UIMAD.WIDE UR6, UR15, UR8, UR6 ;  /* 0x000000080f0672a5 */ /* 0x000fe2000f8e0206 */
        /* <DEDUP_REMOVED lines=9> */
[----:B------:R-:W2:Y:S04]  /*0330*/  @P0 LDG.E R10, [R12.64] ;  /* 0x000000100c0a0981 */ /* 0x000ea8000c1e1900 */
[----:B------:R-:W3:Y:S01]  /*0340*/  @P0 LDG.E R0, [R12.64+0x4] ;  /* 0x000004100c000981 */ /* 0x000ee2000c1e1900 */
[----:B------:R-:W-:Y:S01]  /*0350*/  PLOP3.LUT P1, PT, PT, PT, UP0, 0x80, 0x0 ;  /* 0x000000000000781c */ /* 0x000fe20003f2f008 */
[----:B------:R-:W-:Y:S01]  /*0360*/  IMAD.U32 R8, RZ, RZ, UR6 ;  /* 0x00000006ff087e24 */ /* 0x000fe2000f8e00ff */
[----:B------:R-:W-:-:S02]  /*0370*/  PLOP3.LUT P2, PT, PT, PT, UP1, 0x80, 0x0 ;  /* 0x000000000000781c */ /* 0x000fc40003f4f018 */
[----:B------:R-:W-:Y:S01]  /*0380*/  MOV R9, UR7 ;  /* 0x0000000700097c02 */ /* 0x000fe20008000f00 */
[----:B-1----:R-:W-:-:S10]  /*0390*/  IMAD.U32 R5, RZ, RZ, UR5 ;  /* 0x00000005ff057e24 */ /* 0x002fd4000f8e00ff */
[----:B------:R-:W4:Y:S01]  /*03a0*/  @!P2 LDG.E R7, [R8.64] ;  /* 0x000000100807a981 */ /* 0x000f22000c1e1900 */
[----:B------:R-:W-:-:S05]  /*03b0*/  IMAD.U32 R4, RZ, RZ, UR4 ;  /* 0x00000004ff047e24 */ /* 0x000fca000f8e00ff */
[----:B------:R1:W5:Y:S01]  /*03c0*/  @P1 LDG.E R5, [R4.64] ;  /* 0x0000001004051981 */ /* 0x000362000c1e1900 */
[----:B------:R-:W-:Y:S01]  /*03d0*/  UMOV UR9, 0xffffffff ;  /* 0xffffffff00097882 */ /* 0x000fe20000000000 */
[----:B------:R-:W2:Y:S01]  /*03e0*/  LDC.U8 R6, c[0x0][0x2d8] ;  /* 0x0000b600ff067b82 */ /* 0x000ea20000000000 */
[----:B------:R-:W-:Y:S01]  /*03f0*/  SHF.R.S32.HI R2, RZ, 0x1f, R53 ;  /* 0x0000001fff027819 */ /* 0x000fe20000011435 */
[----:B------:R-:W-:Y:S02]  /*0400*/  UMOV UR23, URZ ;  /* 0x0000003f00177c82 */ /* 0x000fe40008000000 */
[----:B------:R-:W-:Y:S01]  /*0410*/  UMOV UR24, 0xffffffff ;  /* 0xffffffff00187882 */ /* 0x000fe20000000000 */
[----:B-1----:R-:W-:-:S03]  /*0420*/  LEA.HI R4, R2, R53, RZ, 0x5 ;  /* 0x0000003502047211 */ /* 0x002fc600078f28ff */
[----:B--2---:R-:W1:Y:S08]  /*0430*/  @P0 R2UR UR9, R10 ;  /* 0x000000000a0903c2 */ /* 0x004e7000000e0000 */
[----:B---3--:R-:W1:Y:S01]  /*0440*/  @P0 R2UR UR13, R0 ;  /* 0x00000000000d03c2 */ /* 0x008e6200000e0000 */
[----:B------:R-:W-:-:S04]  /*0450*/  ISETP.NE.U32.AND P0, PT, RZ, c[0x0][0x248], PT ;  /* 0x00009200ff007a0c */ /* 0x000fc80003f05070 */
[----:B------:R-:W-:Y:S01]  /*0460*/  ISETP.NE.AND.EX P0, PT, RZ, c[0x0][0x24c], PT, P0 ;  /* 0x00009300ff007a0c */ /* 0x000fe20003f05300 */
[----:B-1----:R-:W-:Y:S01]  /*0470*/  @UP2 UIADD3 UR13, UR13, -UR9, URZ ;  /* 0x800000090d0d2290 */ /* 0x002fe2000fffe03f */
[----:B------:R-:W-:Y:S01]  /*0480*/  LOP3.LUT R0, R4, 0xffffffe0, RZ, 0xc0, !PT ;  /* 0xffffffe004007812 */ /* 0x000fe200078ec0ff */
[----:B-----5:R1:W2:Y:S05]  /*0490*/  @P1 R2UR UR23, R5 ;  /* 0x00000000051713c2 */ /* 0x0202aa00000e0000 */
[----:B------:R-:W-:-:S03]  /*04a0*/  @!UP2 ULDC UR13, c[0x0][0x214] ;  /* 0x00008500000daab9 */ /* 0x000fc60000000800 */
[----:B----4-:R1:W3:Y:S01]  /*04b0*/  @!P2 R2UR UR24, R7 ;  /* 0x000000000718a3c2 */ /* 0x0102e200000e0000 */
[----:B------:R-:W-:Y:S01]  /*04c0*/  IMAD.IADD R125, R53, 0x1, -R0 ;  /* 0x00000001357d7824 */ /* 0x000fe200078e0a00 */
[----:B-123--:R-:W-:Y:S06]  /*04d0*/  @!P0 BRA `(.L_x_561) ;  /* 0x0000007000008947 */ /* 0x00efec0003800000 */
[----:B------:R-:W-:-:S13]  /*04e0*/  PLOP3.LUT P0, PT, PT, PT, UP3, 0x80, 0x0 ;  /* 0x000000000000781c */ /* 0x000fda0003f0f038 */
[----:B------:R-:W2:Y:S04]  /*04f0*/  @P0 LDG.E R0, [R8.64+0x4] ;  /* 0x0000041008000981 */ /* 0x000ea8000c1e1900 */
[----:B------:R-:W3:Y:S01]  /*0500*/  @!P0 LDG.E R5, [R8.64] ;  /* 0x0000001008058981 */ /* 0x000ee2000c1e1900 */
[----:B--2---:R-:W1:Y:S02]  /*0510*/  @P0 R2UR UR6, R0 ;  /* 0x00000000000603c2 */ /* 0x004e6400000e0000 */
[----:B-1----:R-:W-:-:S11]  /*0520*/  @UP3 UIADD3 UR6, UR6, -UR24, URZ ;  /* 0x8000001806063290 */ /* 0x002fd6000fffe03f */
[----:B---3--:R1:W2:Y:S02]  /*0530*/  @!P0 R2UR UR6, R5 ;  /* 0x00000000050683c2 */ /* 0x0082a400000e0000 */
[----:B-12---:R-:W-:Y:S05]  /*0540*/  BRA `(.L_x_562) ;  /* 0x0000001000007947 */ /* 0x006fea0003800000 */
.L_x_561:
[----:B------:R-:W-:Y:S02]  /*0550*/  ULDC UR6, c[0x0][0x218] ;  /* 0x0000860000067ab9 */ /* 0x000fe40000000800 */
.L_x_562:
        /* <DEDUP_REMOVED lines=39> */
[----:B------:R-:W-:Y:S02]  /*07d0*/  @UP0 UIMAD.WIDE.U32 UR28, UR20, UR4, URZ ;  /* 0x00000004141c02a5 */ /* 0x000fe4000f8e003f */
[----:B------:R-:W-:Y:S02]  /*07e0*/  @!UP1 UIMAD.WIDE.U32 UR30, UR15, UR6, URZ ;  /* 0x000000060f1e92a5 */ /* 0x000fe4000f8e003f */
[----:B------:R-:W-:Y:S02]  /*07f0*/  @!UP1 UIMAD UR4, UR15, UR7, UR21 ;  /* 0x000000070f0492a4 */ /* 0x000fe4000f8e0215 */
[----:B------:R-:W-:Y:S02]  /*0800*/  ULDC UR6, c[0x0][0x1c0] ;  /* 0x0000700000067ab9 */ /* 0x000fe40000000800 */
[----:B------:R-:W-:Y:S02]  /*0810*/  UIMAD UR6, UR15, UR6, UR14 ;  /* 0x000000060f0672a4 */ /* 0x000fe4000f8e020e */
[----:B------:R-:W-:-:S02]  /*0820*/  @UP0 UIMAD UR7, UR20, UR5, UR29 ;  /* 0x00000005140702a4 */ /* 0x000fc4000f8e021d */
[----:B------:R-:W-:Y:S02]  /*0830*/  USHF.R.S32.HI UR21, URZ, 0x1f, UR14 ;  /* 0x0000001f3f157899 */ /* 0x000fe4000801140e */
[----:B------:R-:W-:Y:S02]  /*0840*/  ULDC UR5, c[0x0][0x224] ;  /* 0x0000890000057ab9 */ /* 0x000fe40000000800 */
[----:B------:R-:W-:Y:S02]  /*0850*/  UIMAD UR5, UR6, UR5, UR11 ;  /* 0x00000005060572a4 */ /* 0x000fe4000f8e020b */
        /* <DEDUP_REMOVED lines=19> */
[----:B------:R-:W-:Y:S02]  /*0990*/  UIMAD.WIDE.U32 UR28, UR15, UR4, UR26 ;  /* 0x000000040f1c72a5 */ /* 0x000fe4000f8e001a */
[----:B------:R-:W-:-:S04]  /*09a0*/  UIMAD UR7, UR15, UR5, UR7 ;  /* 0x000000050f0772a4 */ /* 0x000fc8000f8e0207 */
[----:B------:R-:W-:Y:S02]  /*09b0*/  UIADD3 UR7, UR29, UR7, URZ ;  /* 0x000000071d077290 */ /* 0x000fe4000fffe03f */
.L_x_564:
[----:B------:R-:W-:Y:S01]  /*09c0*/  IABS R7, c[0x0][0x1c8] ;  /* 0x0000720000077a13 */ /* 0x000fe20000000000 */
[----:B------:R-:W1:Y:S01]  /*09d0*/  S2R R3, SR_CTAID.Z ;  /* 0x0000000000037919 */ /* 0x000e620000002700 */
[----:B------:R-:W-:Y:S01]  /*09e0*/  IMAD.MOV.U32 R8, RZ, RZ, RZ ;  /* 0x000000ffff087224 */ /* 0x000fe200078e00ff */
[----:B------:R-:W-:Y:S01]  /*09f0*/  ULDC UR4, c[0x0][0x1c8] ;  /* 0x0000720000047ab9 */ /* 0x000fe20000000800 */
        /* <DEDUP_REMOVED lines=8> */
[----:B-1----:R-:W-:Y:S02]  /*0a80*/  IABS R3, R3 ;  /* 0x0000000300037213 */ /* 0x002fe40000000000 */
[----:B--2---:R-:W-:-:S06]  /*0a90*/  IADD3 R9, R9, 0xffffffe, RZ ;  /* 0x0ffffffe09097810 */ /* 0x004fcc0007ffe0ff */
[----:B------:R-:W1:Y:S02]  /*0aa0*/  F2I.FTZ.U32.TRUNC.NTZ R9, R9 ;  /* 0x0000000900097305 */ /* 0x000e64000021f000 */
[----:B-1----:R-:W-:-:S04]  /*0ab0*/  IMAD.MOV R5, RZ, RZ, -R9 ;  /* 0x000000ffff057224 */ /* 0x002fc800078e0a09 */
        /* <DEDUP_REMOVED lines=23> */
[----:B------:R-:W-:Y:S02]  /*0c30*/  UMOV UR24, UR26 ;  /* 0x0000001a00187c82 */ /* 0x000fe40008000000 */
[----:B------:R-:W-:-:S02]  /*0c40*/  UIMAD UR5, UR15, UR5, UR23 ;  /* 0x000000050f0572a4 */ /* 0x000fc4000f8e0217 */
[----:B------:R-:W-:-:S04]  /*0c50*/  UIMAD.WIDE.U32 UR26, UR15, UR4, UR24 ;  /* 0x000000040f1a72a5 */ /* 0x000fc8000f8e0018 */
[----:B------:R-:W-:Y:S02]  /*0c60*/  UIADD3 UR5, UR27, UR5, URZ ;  /* 0x000000051b057290 */ /* 0x000fe4000fffe03f */
.L_x_565:
[CC--:B------:R-:W-:Y:S01]  /*0c70*/  LEA.HI R11, R2.reuse, R53.reuse, RZ, 0x4 ;  /* 0x00000035020b7211 */ /* 0x0c0fe200078f20ff */
[----:B------:R-:W1:Y:S01]  /*0c80*/  S2R R16, SR_CTAID.Z ;  /* 0x0000000000107919 */ /* 0x000e620000002700 */
[CC--:B------:R-:W-:Y:S01]  /*0c90*/  LEA.HI R17, R2.reuse, R53.reuse, RZ, 0x2 ;  /* 0x0000003502117211 */ /* 0x0c0fe200078f10ff */
[----:B------:R-:W-:Y:S01]  /*0ca0*/  IMAD.U32 R21, RZ, RZ, UR10 ;  /* 0x0000000aff157e24 */ /* 0x000fe2000f8e00ff */
[----:B------:R-:W-:Y:S01]  /*0cb0*/  LEA.HI R12, R2, R53, RZ, 0x3 ;  /* 0x00000035020c7211 */ /* 0x000fe200078f18ff */
[----:B------:R-:W-:Y:S01]  /*0cc0*/  BSSY B0, `(.L_x_566) ;  /* 0x000006e000007945 */ /* 0x000fe20003800000 */
[----:B------:R-:W-:Y:S02]  /*0cd0*/  LOP3.LUT R2, R11, 0xfffffff0, RZ, 0xc0, !PT ;  /* 0xfffffff00b027812 */ /* 0x000fe400078ec0ff */
[----:B------:R-:W-:Y:S02]  /*0ce0*/  LOP3.LUT R60, R17, 0xfffffffc, RZ, 0xc0, !PT ;  /* 0xfffffffc113c7812 */ /* 0x000fe400078ec0ff */
[----:B------:R-:W-:Y:S01]  /*0cf0*/  SHF.R.S32.HI R5, RZ, 0x3, R12 ;  /* 0x00000003ff057819 */ /* 0x000fe2000001140c */
[C---:B------:R-:W-:Y:S01]  /*0d00*/  IMAD.IADD R9, R53.reuse, 0x1, -R2 ;  /* 0x0000000135097824 */ /* 0x040fe200078e0a02 */
[----:B------:R-:W-:Y:S01]  /*0d10*/  SHF.R.S32.HI R14, RZ, 0x2, R17 ;  /* 0x00000002ff0e7819 */ /* 0x000fe20000011411 */
[----:B------:R-:W-:Y:S01]  /*0d20*/  IMAD.IADD R60, R53, 0x1, -R60 ;  /* 0x00000001353c7824 */ /* 0x000fe200078e0a3c */
[----:B------:R-:W-:Y:S01]  /*0d30*/  SHF.R.S32.HI R7, RZ, 0x5, R4 ;  /* 0x00000005ff077819 */ /* 0x000fe20000011404 */
[----:B------:R-:W-:Y:S01]  /*0d40*/  IMAD.SHL.U32 R19, R5, 0x40, RZ ;  /* 0x0000004005137824 */ /* 0x000fe200078e00ff */
[----:B------:R-:W-:Y:S01]  /*0d50*/  LEA.HI R10, R9, R9, RZ, 0x1 ;  /* 0x00000009090a7211 */ /* 0x000fe200078f08ff */
[----:B------:R-:W-:Y:S01]  /*0d60*/  IMAD.SHL.U32 R60, R60, 0x8, RZ ;  /* 0x000000083c3c7824 */ /* 0x000fe200078e00ff */
[----:B------:R-:W-:-:S02]  /*0d70*/  LEA.HI R17, R17, R14, RZ, 0x1 ;  /* 0x0000000e11117211 */ /* 0x000fc400078f08ff */
[--C-:B------:R-:W-:Y:S02]  /*0d80*/  SHF.R.S32.HI R3, RZ, 0x1, R10.reuse ;  /* 0x00000001ff037819 */ /* 0x100fe4000001140a */
[----:B------:R-:W-:Y:S02]  /*0d90*/  SHF.R.S32.HI R8, RZ, 0x1f, R10 ;  /* 0x0000001fff087819 */ /* 0x000fe4000001140a */
[----:B------:R-:W-:Y:S02]  /*0da0*/  LOP3.LUT R19, R19, 0xc0, RZ, 0xc0, !PT ;  /* 0x000000c013137812 */ /* 0x000fe400078ec0ff */
[----:B------:R-:W-:Y:S02]  /*0db0*/  LEA.HI R8, R8, R3, RZ, 0x2 ;  /* 0x0000000308087211 */ /* 0x000fe400078f10ff */
[----:B------:R-:W-:Y:S02]  /*0dc0*/  LOP3.LUT R17, R17, 0x7fffffe, RZ, 0xc0, !PT ;  /* 0x07fffffe11117812 */ /* 0x000fe400078ec0ff */
[----:B------:R-:W-:-:S02]  /*0dd0*/  LOP3.LUT R8, R8, 0xfffffffc, RZ, 0xc0, !PT ;  /* 0xfffffffc08087812 */ /* 0x000fc400078ec0ff */
[----:B------:R-:W-:Y:S01]  /*0de0*/  SHF.R.S32.HI R15, RZ, 0x1f, R14 ;  /* 0x0000001fff0f7819 */ /* 0x000fe2000001140e */
[----:B------:R-:W-:Y:S01]  /*0df0*/  IMAD.IADD R20, R14, 0x1, -R17 ;  /* 0x000000010e147824 */ /* 0x000fe200078e0a11 */
[----:B------:R-:W-:Y:S01]  /*0e00*/  LOP3.LUT R13, R19, 0x18, R60, 0xf8, !PT ;  /* 0x00000018130d7812 */ /* 0x000fe200078ef83c */
[----:B------:R-:W-:Y:S01]  /*0e10*/  IMAD.IADD R8, R3, 0x1, -R8 ;  /* 0x0000000103087824 */ /* 0x000fe200078e0a08 */
[----:B------:R-:W-:Y:S01]  /*0e20*/  SHF.R.U32.HI R2, RZ, 0x3, R19 ;  /* 0x00000003ff027819 */ /* 0x000fe20000011613 */
[C---:B------:R-:W-:Y:S01]  /*0e30*/  IMAD R3, R15.reuse, c[0x0][0x198], RZ ;  /* 0x000066000f037a24 */ /* 0x040fe200078e02ff */
[----:B------:R-:W-:Y:S01]  /*0e40*/  SHF.R.S32.HI R61, RZ, 0x1f, R60 ;  /* 0x0000001fff3d7819 */ /* 0x000fe2000001143c */
[----:B------:R-:W-:Y:S01]  /*0e50*/  IMAD R17, R15, c[0x0][0x1a0], RZ ;  /* 0x000068000f117a24 */ /* 0x000fe200078e02ff */
[----:B------:R-:W-:Y:S01]  /*0e60*/  LOP3.LUT R2, R13, R2, RZ, 0x3c, !PT ;  /* 0x000000020d027212 */ /* 0x000fe200078e3cff */
[----:B------:R-:W-:Y:S01]  /*0e70*/  IMAD R13, R7, 0x8, R20 ;  /* 0x00000008070d7824 */ /* 0x000fe200078e0214 */
[----:B------:R-:W-:Y:S01]  /*0e80*/  IADD3 R26, P0, R60, UR6, RZ ;  /* 0x000000063c1a7c10 */ /* 0x000fe2000ff1e0ff */
[----:B------:R-:W-:Y:S01]  /*0e90*/  IMAD.WIDE.U32 R24, R14, c[0x0][0x198], R60 ;  /* 0x000066000e187a25 */ /* 0x000fe200078e003c */
[----:B------:R-:W-:-:S02]  /*0ea0*/  SHF.R.S32.HI R19, RZ, 0x1f, R18 ;  /* 0x0000001fff137819 */ /* 0x000fc40000011412 */
[----:B------:R-:W-:Y:S01]  /*0eb0*/  IADD3.X R27, R61, UR22, RZ, P0, !PT ;  /* 0x000000163d1b7c10 */ /* 0x000fe200087fe4ff */
[----:B------:R-:W-:Y:S01]  /*0ec0*/  IMAD.WIDE.U32 R22, R14, c[0x0][0x1a0], R60 ;  /* 0x000068000e167a25 */ /* 0x000fe200078e003c */
[----:B------:R-:W-:Y:S01]  /*0ed0*/  IADD3 R24, P1, R24, UR28, RZ ;  /* 0x0000001c18187c10 */ /* 0x000fe2000ff3e0ff */
[----:B------:R-:W-:Y:S01]  /*0ee0*/  UIADD3 UR22, -UR11, UR13, URZ ;  /* 0x0000000d0b167290 */ /* 0x000fe2000fffe13f */
[----:B------:R-:W-:Y:S01]  /*0ef0*/  IADD3 R166, R60, 0x20, RZ ;  /* 0x000000203ca67810 */ /* 0x000fe20007ffe0ff */
[----:B------:R-:W-:Y:S01]  /*0f00*/  IMAD.U32 R13, R13, 0x20, R2 ;  /* 0x000000200d0d7824 */ /* 0x000fe200078e0002 */
[----:B------:R-:W-:Y:S01]  /*0f10*/  IADD3 R22, P0, R22, UR26, RZ ;  /* 0x0000001a16167c10 */ /* 0x000fe2000ff1e0ff */
[----:B------:R-:W-:Y:S01]  /*0f20*/  IMAD R3, R14, c[0x0][0x19c], R3 ;  /* 0x000067000e037a24 */ /* 0x000fe200078e0203 */
[----:B------:R-:W-:Y:S01]  /*0f30*/  IADD3 R163, R60, 0x40, RZ ;  /* 0x000000403ca37810 */ /* 0x000fe20007ffe0ff */
[----:B------:R-:W-:Y:S01]  /*0f40*/  IMAD R2, R14, c[0x0][0x1a4], R17 ;  /* 0x000069000e027a24 */ /* 0x000fe200078e0211 */
[----:B------:R-:W-:Y:S01]  /*0f50*/  SHF.R.S32.HI R4, RZ, 0x1f, R4 ;  /* 0x0000001fff047819 */ /* 0x000fe20000011404 */
[----:B------:R-:W-:Y:S01]  /*0f60*/  IMAD.SHL.U32 R162, R13, 0x2, RZ ;  /* 0x000000020da27824 */ /* 0x000fe200078e00ff */
[----:B------:R-:W-:Y:S01]  /*0f70*/  IADD3.X R25, R25, UR7, R3, P1, !PT ;  /* 0x0000000719197c10 */ /* 0x000fe20008ffe403 */
[----:B------:R-:W-:Y:S01]  /*0f80*/  IMAD R3, R19, c[0x0][0x1b0], RZ ;  /* 0x00006c0013037a24 */ /* 0x000fe200078e02ff */
[----:B------:R-:W-:Y:S01]  /*0f90*/  IADD3.X R23, R23, UR5, R2, P0, !PT ;  /* 0x0000000517177c10 */ /* 0x000fe200087fe402 */
[----:B------:R-:W-:Y:S01]  /*0fa0*/  IMAD R19, R19, c[0x0][0x1b8], RZ ;  /* 0x00006e0013137a24 */ /* 0x000fe200078e02ff */
[----:B------:R-:W-:Y:S01]  /*0fb0*/  SHF.R.S32.HI R124, RZ, 0x1f, R125 ;  /* 0x0000001fff7c7819 */ /* 0x000fe2000001147d */
[----:B------:R-:W-:Y:S01]  /*0fc0*/  IMAD.WIDE.U32 R32, R18, c[0x0][0x1b0], R24 ;  /* 0x00006c0012207a25 */ /* 0x000fe200078e0018 */
[----:B------:R-:W-:Y:S01]  /*0fd0*/  LEA.HI R4, R4, R7, RZ, 0x2 ;  /* 0x0000000704047211 */ /* 0x000fe200078f10ff */
[----:B------:R-:W-:Y:S01]  /*0fe0*/  ULDC.64 UR4, c[0x0][0x1a8] ;  /* 0x00006a0000047ab9 */ /* 0x000fe20000000a00 */
[----:B------:R-:W-:Y:S01]  /*0ff0*/  ISETP.GE.AND P0, PT, R14, UR22, PT ;  /* 0x000000160e007c0c */ /* 0x000fe2000bf06270 */
[C---:B------:R-:W-:Y:S01]  /*1000*/  IMAD R2, R18.reuse, c[0x0][0x1bc], R19 ;  /* 0x00006f0012027a24 */ /* 0x040fe200078e0213 */
[----:B------:R2:W-:Y:S01]  /*1010*/  STL.64 [R1+0x80], R32 ;  /* 0x0000802001007387 */ /* 0x0005e20000100a00 */
[----:B------:R-:W-:Y:S01]  /*1020*/  IMAD.WIDE.U32 R30, R18, c[0x0][0x1b8], R22 ;  /* 0x00006e00121e7a25 */ /* 0x000fe200078e0016 */
[----:B------:R-:W-:Y:S01]  /*1030*/  UIMAD UR4, UR21, UR4, URZ ;  /* 0x00000004150472a4 */ /* 0x000fe2000f8e023f */
[----:B------:R-:W-:-:S02]  /*1040*/  LEA.HI R124, R124, R125, RZ, 0x2 ;  /* 0x0000007d7c7c7211 */ /* 0x000fc400078f10ff */
[----:B------:R-:W-:Y:S01]  /*1050*/  IMAD R3, R18, c[0x0][0x1b4], R3 ;  /* 0x00006d0012037a24 */ /* 0x000fe200078e0203 */
[----:B------:R2:W-:Y:S01]  /*1060*/  STL.64 [R1+0x78], R30 ;  /* 0x0000781e01007387 */ /* 0x0005e20000100a00 */
[----:B------:R-:W-:Y:S01]  /*1070*/  IMAD.IADD R28, R31, 0x1, R2 ;  /* 0x000000011f1c7824 */ /* 0x000fe200078e0202 */
[----:B------:R-:W-:Y:S01]  /*1080*/  LOP3.LUT R4, R4, 0xffffffc, RZ, 0xc0, !PT ;  /* 0x0ffffffc04047812 */ /* 0x000fe200078ec0ff */
[----:B------:R-:W-:Y:S01]  /*1090*/  IMAD.IADD R35, R33, 0x1, R3 ;  /* 0x0000000121237824 */ /* 0x000fe200078e0203 */
[----:B------:R2:W-:Y:S01]  /*10a0*/  STL [R1+0x70], R166 ;  /* 0x000070a601007387 */ /* 0x0005e20000100800 */
[----:B------:R-:W-:Y:S01]  /*10b0*/  SHF.R.S32.HI R126, RZ, 0x2, R124 ;  /* 0x00000002ff7e7819 */ /* 0x000fe2000001147c */
[----:B------:R-:W-:Y:S01]  /*10c0*/  UIMAD UR4, UR14, UR5, UR4 ;  /* 0x000000050e0472a4 */ /* 0x000fe2000f8e0204 */
[----:B-1----:R-:W-:Y:S01]  /*10d0*/  IMAD.WIDE.U32 R16, R16, c[0x0][0x1a8], R26 ;  /* 0x00006a0010107a25 */ /* 0x002fe200078e001a */
[----:B------:R2:W-:Y:S01]  /*10e0*/  STL [R1+0x6c], R163 ;  /* 0x00006ca301007387 */ /* 0x0005e20000100800 */
[----:B------:R-:W-:-:S02]  /*10f0*/  LOP3.LUT P1, RZ, R8, 0x2, RZ, 0xc0, !PT ;  /* 0x0000000208ff7812 */ /* 0x000fc4000782c0ff */
[----:B------:R-:W-:Y:S01]  /*1100*/  IMAD.IADD R19, R7, 0x1, -R4 ;  /* 0x0000000107137824 */ /* 0x000fe200078e0a04 */
[----:B------:R2:W-:Y:S01]  /*1110*/  STL [R1+0x68], R162 ;  /* 0x000068a201007387 */ /* 0x0005e20000100800 */
[----:B------:R-:W-:Y:S02]  /*1120*/  IMAD.MOV.U32 R4, RZ, RZ, 0x10 ;  /* 0x00000010ff047424 */ /* 0x000fe400078e00ff */
[----:B------:R-:W-:Y:S01]  /*1130*/  IMAD R62, R19, 0x10, R126 ;  /* 0x00000010133e7824 */ /* 0x000fe200078e027e */
[----:B------:R2:W-:Y:S01]  /*1140*/  STL [R1+0x64], R28 ;  /* 0x0000641c01007387 */ /* 0x0005e20000100800 */
[----:B------:R-:W-:Y:S01]  /*1150*/  IADD3 R19, R17, UR4, RZ ;  /* 0x0000000411137c10 */ /* 0x000fe2000fffe0ff */
[----:B------:R-:W-:Y:S01]  /*1160*/  IMAD.WIDE R20, R21, 0x80, R14 ;  /* 0x0000008015147825 */ /* 0x000fe200078e020e */
[----:B------:R-:W-:Y:S01]  /*1170*/  SEL R4, R4, 0xfffffff0, !P1 ;  /* 0xfffffff004047807 */ /* 0x000fe20004800000 */
        /* <DEDUP_REMOVED lines=34> */
.L_x_567:
[----:B------:R-:W-:Y:S05]  /*13a0*/  BSYNC B0 ;  /* 0x0000000000007941 */ /* 0x000fea0003800000 */
.L_x_566:
[----:B------:R-:W-:Y:S01]  /*13b0*/  IADD3 R3, R14, 0x20, RZ ;  /* 0x000000200e037810 */ /* 0x000fe20007ffe0ff */
[----:B------:R-:W-:Y:S03]  /*13c0*/  BSSY B0, `(.L_x_568) ;  /* 0x0000024000007945 */ /* 0x000fe60003800000 */
[----:B------:R-:W-:-:S13]  /*13d0*/  ISETP.GE.AND P0, PT, R3, UR22, PT ;  /* 0x0000001603007c0c */ /* 0x000fda000bf06270 */
        /* <DEDUP_REMOVED lines=11> */
[C---:B-1----:R-:W-:Y:S01]  /*1490*/  @!P3 LEA R24, P4, R22.reuse, c[0x0][0x160], 0x1 ;  /* 0x000058001618ba11 */ /* 0x042fe200078808ff */
        /* <DEDUP_REMOVED lines=22> */
.L_x_569:
[----:B------:R-:W-:Y:S05]  /*1600*/  BSYNC B0 ;  /* 0x0000000000007941 */ /* 0x000fea0003800000 */
.L_x_568:
        /* <DEDUP_REMOVED lines=37> */
.L_x_571:
[----:B------:R-:W-:Y:S05]  /*1860*/  BSYNC B0 ;  /* 0x0000000000007941 */ /* 0x000fea0003800000 */
.L_x_570:
[----:B------:R-:W-:Y:S01]  /*1870*/  IADD3 R2, R14, 0x60, RZ ;  /* 0x000000600e027810 */ /* 0x000fe20007ffe0ff */
[----:B------:R-:W-:Y:S01]  /*1880*/  UMOV UR26, 0x6 ;  /* 0x00000006001a7882 */ /* 0x000fe20000000000 */
[----:B------:R-:W-:Y:S01]  /*1890*/  BSSY B0, `(.L_x_572) ;  /* 0x0000027000007945 */ /* 0x000fe20003800000 */
[----:B------:R-:W-:Y:S01]  /*18a0*/  ULDC.64 UR4, c[0x0][0x198] ;  /* 0x0000660000047ab9 */ /* 0x000fe20000000a00 */
[----:B------:R-:W-:Y:S01]  /*18b0*/  ISETP.GE.AND P0, PT, R2, UR22, PT ;  /* 0x0000001602007c0c */ /* 0x000fe2000bf06270 */
[----:B------:R-:W-:Y:S02]  /*18c0*/  USHF.R.S32.HI UR23, URZ, 0x6, UR8 ;  /* 0x000000063f177899 */ /* 0x000fe40008011408 */
[----:B------:R-:W-:Y:S02]  /*18d0*/  USHF.L.U64.HI UR26, UR4, UR26, UR5 ;  /* 0x0000001a041a7299 */ /* 0x000fe40008010205 */
[----:B------:R-:W-:-:S08]  /*18e0*/  USHF.L.U32 UR27, UR4, 0x6, URZ ;  /* 0x00000006041b7899 */ /* 0x000fd0000800063f */
        /* <DEDUP_REMOVED lines=33> */
.L_x_573:
[----:B------:R-:W-:Y:S05]  /*1b00*/  BSYNC B0 ;  /* 0x0000000000007941 */ /* 0x000fea0003800000 */
.L_x_572:
        /* <DEDUP_REMOVED lines=11> */
[----:B---3--:R-:W-:Y:S01]  /*1bc0*/  IMAD.WIDE.U32 R18, R2, UR25, R164 ;  /* 0x0000001902127c25 */ /* 0x008fe2000f8e00a4 */
        /* <DEDUP_REMOVED lines=30> */
.L_x_575:
[----:B------:R-:W-:Y:S05]  /*1db0*/  BSYNC B0 ;  /* 0x0000000000007941 */ /* 0x000fea0003800000 */
.L_x_574:
        /* <DEDUP_REMOVED lines=9> */
[----:B---3--:R-:W-:Y:S02]  /*1e50*/  IADD3 R16, P1, R18, UR28, RZ ;  /* 0x0000001c12107c10 */ /* 0x008fe4000ff3e0ff */
        /* <DEDUP_REMOVED lines=24> */
.L_x_577:
[----:B------:R-:W-:Y:S05]  /*1fe0*/  BSYNC B0 ;  /* 0x0000000000007941 */ /* 0x000fea0003800000 */
.L_x_576:
[----:B------:R-:W-:Y:S01]  /*1ff0*/  ULDC.64 UR6, c[0x0][0x318] ;  /* 0x0000c60000067ab9 */ /* 0x000fe20000000a00 */
[----:B------:R-:W0:Y:S01]  /*2000*/  LDGDEPBAR ;  /* 0x00000000000079af */ /* 0x000e220000000000 */
[----:B------:R-:W-:Y:S02]  /*2010*/  UISETP.NE.U32.AND UP1, UPT, URZ, UR6, UPT ;  /* 0x000000063f00728c */ /* 0x000fe4000bf25070 */
[----:B------:R-:W-:Y:S02]  /*2020*/  ULDC.64 UR4, c[0x0][0x320] ;  /* 0x0000c80000047ab9 */ /* 0x000fe40000000a00 */
[----:B------:R-:W-:-:S06]  /*2030*/  UISETP.NE.AND.EX UP1, UPT, URZ, UR7, UPT, UP1 ;  /* 0x000000073f00728c */ /* 0x000fcc000bf25310 */
[----:B------:R-:W-:-:S05]  /*2040*/  PLOP3.LUT P0, PT, PT, PT, UP1, 0x80, 0x0 ;  /* 0x000000000000781c */ /* 0x000fca0003f0f018 */
[----:B------:R-:W-:Y:S02]  /*2050*/  @UP1 USHF.R.S32.HI UR31, URZ, 0x1f, UR15 ;  /* 0x0000001f3f1f1899 */ /* 0x000fe4000801140f */
[----:B------:R-:W-:Y:S02]  /*2060*/  @UP1 UMOV UR32, UR14 ;  /* 0x0000000e00201c82 */ /* 0x000fe40008000000 */
[----:B------:R-:W-:Y:S02]  /*2070*/  @UP1 UIMAD UR31, UR31, UR4, URZ ;  /* 0x000000041f1f12a4 */ /* 0x000fe4000f8e023f */
[----:B------:R-:W-:Y:S02]  /*2080*/  @UP1 UMOV UR33, UR21 ;  /* 0x0000001500211c82 */ /* 0x000fe40008000000 */
[----:B------:R-:W-:Y:S01]  /*2090*/  @UP1 UIMAD.WIDE.U32 UR32, UR15, UR4, UR32 ;  /* 0x000000040f2012a5 */ /* 0x000fe2000f8e0020 */
[----:B------:R-:W-:-:S04]  /*20a0*/  DEPBAR.LE SB0, 0x0 ;  /* 0x000080000000791a */ /* 0x000fc80000000000 */
[----:B------:R-:W-:Y:S02]  /*20b0*/  @UP1 UIMAD UR5, UR15, UR5, UR31 ;  /* 0x000000050f0512a4 */ /* 0x000fe4000f8e021f */
[----:B------:R-:W-:Y:S02]  /*20c0*/  @UP1 ULEA UR6, UP0, UR32, UR6, 0x2 ;  /* 0x0000000620061291 */ /* 0x000fe4000f80103f */
[----:B------:R-:W-:-:S04]  /*20d0*/  @UP1 UIADD3 UR5, UR33, UR5, URZ ;  /* 0x0000000521051290 */ /* 0x000fc8000fffe03f */
[----:B------:R-:W-:Y:S01]  /*20e0*/  @UP1 ULEA.HI.X UR7, UR32, UR7, UR5, 0x2, UP0 ;  /* 0x0000000720071291 */ /* 0x000fe200080f1405 */
[----:B---3--:R-:W-:Y:S01]  /*20f0*/  IMAD.U32 R16, RZ, RZ, UR6 ;  /* 0x00000006ff107e24 */ /* 0x008fe2000f8e00ff */
[----:B------:R-:W3:Y:S01]  /*2100*/  @P0 MUFU.RCP R13, c[0x0][0x238] ;  /* 0x00008e00000d0b08 */ /* 0x000ee20000001000 */
[----:B------:R-:W-:Y:S01]  /*2110*/  ISETP.GE.AND P1, PT, R14, UR24, PT ;  /* 0x000000180e007c0c */ /* 0x000fe2000bf26270 */
[----:B------:R-:W-:Y:S02]  /*2120*/  ULDC.64 UR4, c[0x0][0x1a0] ;  /* 0x0000680000047ab9 */ /* 0x000fe40000000a00 */
[----:B------:R-:W-:-:S05]  /*2130*/  IMAD.U32 R17, RZ, RZ, UR7 ;  /* 0x00000007ff117e24 */ /* 0x000fca000f8e00ff */
[----:B------:R5:W3:Y:S01]  /*2140*/  @P0 LDG.E R16, [R16.64] ;  /* 0x0000001010100981 */ /* 0x000ae2000c1e1900 */
[----:B------:R-:W-:Y:S01]  /*2150*/  UIMAD.WIDE.U32 UR14, UR25, UR4, URZ ;  /* 0x00000004190e72a5 */ /* 0x000fe2000f8e003f */
[----:B------:R-:W-:Y:S01]  /*2160*/  BSSY B0, `(.L_x_578) ;  /* 0x000002f000007945 */ /* 0x000fe20003800000 */
[----:B------:R-:W-:Y:S01]  /*2170*/  UIMAD UR4, UR29, UR4, URZ ;  /* 0x000000041d0472a4 */ /* 0x000fe2000f8e023f */
[----:B------:R-:W-:Y:S03]  /*2180*/  BAR.SYNC.DEFER_BLOCKING 0x0 ;  /* 0x0000000000007b1d */ /* 0x000fe60000010000 */
[----:B------:R-:W-:-:S04]  /*2190*/  UIMAD UR4, UR25, UR5, UR4 ;  /* 0x00000005190472a4 */ /* 0x000fc8000f8e0204 */
[----:B------:R-:W-:Y:S01]  /*21a0*/  UIADD3 UR4, UR15, UR4, URZ ;  /* 0x000000040f047290 */ /* 0x000fe2000fffe03f */
[----:B-----5:R-:W-:Y:S01]  /*21b0*/  IMAD.U32 R17, RZ, RZ, UR15 ;  /* 0x0000000fff117e24 */ /* 0x020fe2000f8e00ff */
[----:B------:R1:W-:Y:S04]  /*21c0*/  @P1 STS [R162+0x9000], RZ ;  /* 0x009000ffa2001388 */ /* 0x0003e80000000800 */
[----:B------:R1:W-:Y:S04]  /*21d0*/  @P1 STS [R162+0x9004], RZ ;  /* 0x009004ffa2001388 */ /* 0x0003e80000000800 */
[----:B------:R1:W-:Y:S04]  /*21e0*/  @P1 STS.64 [R162+0x9008], RZ ;  /* 0x009008ffa2001388 */ /* 0x0003e80000000a00 */
[----:B------:R1:W-:Y:S04]  /*21f0*/  @P1 STS.128 [R162+0xa000], RZ ;  /* 0x00a000ffa2001388 */ /* 0x0003e80000000c00 */
[----:B------:R1:W-:Y:S01]  /*2200*/  @P1 STS.128 [R162+0xb000], RZ ;  /* 0x00b000ffa2001388 */ /* 0x0003e20000000c00 */
[----:B---3--:R-:W-:Y:S01]  /*2210*/  @P0 FMUL.FTZ R13, R16, R13 ;  /* 0x0000000d100d0220 */ /* 0x008fe20000410000 */
[----:B------:R-:W-:-:S03]  /*2220*/  MOV R16, UR14 ;  /* 0x0000000e00107c02 */ /* 0x000fc60008000f00 */
[----:B------:R3:W5:Y:S01]  /*2230*/  @P0 R2UR UR6, R13 ;  /* 0x000000000d0603c2 */ /* 0x00076200000e0000 */
[C---:B------:R-:W-:Y:S02]  /*2240*/  LEA R14, P0, R16.reuse, R30, 0x6 ;  /* 0x0000001e100e7211 */ /* 0x040fe400078030ff */
[----:B---3--:R-:W-:Y:S01]  /*2250*/  MOV R13, UR4 ;  /* 0x00000004000d7c02 */ /* 0x008fe20008000f00 */
[----:B------:R-:W-:Y:S02]  /*2260*/  UMOV UR4, URZ ;  /* 0x0000003f00047c82 */ /* 0x000fe40008000000 */
[----:B-----5:R-:W-:Y:S01]  /*2270*/  @UP1 UMOV UR4, UR6 ;  /* 0x0000000600041c82 */ /* 0x020fe20008000000 */
[----:B------:R-:W-:Y:S01]  /*2280*/  LEA.HI.X R13, R16, R28, R13, 0x6, P0 ;  /* 0x0000001c100d7211 */ /* 0x000fe200000f340d */
        /* <DEDUP_REMOVED lines=28> */
.L_x_579:
[----:B-1----:R-:W-:Y:S05]  /*2450*/  BSYNC B0 ;  /* 0x0000000000007941 */ /* 0x002fea0003800000 */
.L_x_578:
        /* <DEDUP_REMOVED lines=36> */
.L_x_581:
[----:B------:R-:W-:Y:S05]  /*26a0*/  BSYNC B0 ;  /* 0x0000000000007941 */ /* 0x000fea0003800000 */
.L_x_580:
[----:B------:R-:W-:Y:S01]  /*26b0*/  LOP3.LUT R212, R12, 0xfffffff8, RZ, 0xc0, !PT ;  /* 0xfffffff80cd47812 */ /* 0x000fe200078ec0ff */
[----:B------:R-:W-:Y:S01]  /*26c0*/  IMAD.SHL.U32 R8, R8, 0x40, RZ ;  /* 0x0000004008087824 */ /* 0x000fe200078e00ff */
[----:B------:R-:W-:Y:S01]  /*26d0*/  SHF.R.S32.HI R12, RZ, 0x4, R11 ;  /* 0x00000004ff0c7819 */ /* 0x000fe2000001140b */
[----:B------:R-:W-:Y:S01]  /*26e0*/  IMAD R55, R7, 0x10, R126 ;  /* 0x0000001007377824 */ /* 0x000fe200078e027e */
[----:B------:R-:W-:Y:S01]  /*26f0*/  LOP3.LUT R14, R10, 0x7fffffe, RZ, 0xc0, !PT ;  /* 0x07fffffe0a0e7812 */ /* 0x000fe200078ec0ff */
[----:B------:R-:W-:Y:S01]  /*2700*/  IMAD.IADD R212, R53, 0x1, -R212 ;  /* 0x0000000135d47824 */ /* 0x000fe200078e0ad4 */
[----:B------:R-:W-:Y:S01]  /*2710*/  SHF.R.S32.HI R10, RZ, 0x1f, R9 ;  /* 0x0000001fff0a7819 */ /* 0x000fe20000011409 */
[----:B------:R-:W-:Y:S01]  /*2720*/  IMAD.U32 R140, RZ, RZ, UR12 ;  /* 0x0000000cff8c7e24 */ /* 0x000fe2000f8e00ff */
[----:B------:R-:W-:Y:S01]  /*2730*/  LEA.HI R11, R11, R12, RZ, 0x1 ;  /* 0x0000000c0b0b7211 */ /* 0x000fe200078f08ff */
[----:B------:R-:W-:Y:S01]  /*2740*/  IMAD.IADD R63, R9, 0x1, -R14 ;  /* 0x00000001093f7824 */ /* 0x000fe200078e0a0e */
[----:B---3--:R-:W-:Y:S01]  /*2750*/  LEA.HI R16, R212, R212, RZ, 0x1 ;  /* 0x000000d4d4107211 */ /* 0x008fe200078f08ff */
[----:B------:R-:W-:Y:S01]  /*2760*/  ULEA UR5, UR23, UR20, 0x6 ;  /* 0x0000001417057291 */ /* 0x000fe2000f8e303f */
[----:B------:R-:W-:Y:S01]  /*2770*/  LEA.HI R9, R10, R9, RZ, 0x3 ;  /* 0x000000090a097211 */ /* 0x000fe200078f18ff */
[----:B------:R-:W0:Y:S01]  /*2780*/  LDGDEPBAR ;  /* 0x00000000000079af */ /* 0x000e220000000000 */
[----:B------:R-:W-:Y:S01]  /*2790*/  LOP3.LUT R13, R16, 0x3fffffe, RZ, 0xc0, !PT ;  /* 0x03fffffe100d7812 */ /* 0x000fe200078ec0ff */
[----:B------:R-:W-:Y:S01]  /*27a0*/  UIADD3 UR5, UR5, -0x40, URZ ;  /* 0xffffffc005057890 */ /* 0x000fe2000fffe03f */
[----:B------:R-:W-:Y:S01]  /*27b0*/  LOP3.LUT R11, R11, 0xfffffffe, RZ, 0xc0, !PT ;  /* 0xfffffffe0b0b7812 */ /* 0x000fe200078ec0ff */
[----:B------:R-:W-:Y:S01]  /*27c0*/  IMAD.SHL.U32 R54, R9, 0x20, RZ ;  /* 0x0000002009367824 */ /* 0x000fe200078e00ff */
[----:B------:R-:W-:Y:S01]  /*27d0*/  SHF.R.S32.HI R16, RZ, 0x1, R16 ;  /* 0x00000001ff107819 */ /* 0x000fe20000011410 */
[----:B------:R-:W-:Y:S01]  /*27e0*/  IMAD.IADD R212, R212, 0x1, -R13 ;  /* 0x00000001d4d47824 */ /* 0x000fe200078e0a0d */
[----:B------:R-:W-:Y:S01]  /*27f0*/  IADD3 R55, R55, UR11, RZ ;  /* 0x0000000b37377c10 */ /* 0x000fe2000fffe0ff */
[----:B------:R-:W-:Y:S01]  /*2800*/  IMAD.IADD R11, R12, 0x1, -R11 ;  /* 0x000000010c0b7824 */ /* 0x000fe200078e0a0b */
[----:B------:R-:W-:Y:S01]  /*2810*/  LOP3.LUT R12, R8, 0xc0, RZ, 0xc0, !PT ;  /* 0x000000c0080c7812 */ /* 0x000fe200078ec0ff */
[----:B------:R-:W-:Y:S01]  /*2820*/  IMAD.SHL.U32 R9, R16, 0x40, RZ ;  /* 0x0000004010097824 */ /* 0x000fe200078e00ff */
[----:B------:R-:W-:Y:S01]  /*2830*/  LOP3.LUT R54, R54, 0xffffff00, RZ, 0xc0, !PT ;  /* 0xffffff0036367812 */ /* 0x000fe200078ec0ff */
[----:B------:R-:W-:Y:S01]  /*2840*/  IMAD.SHL.U32 R13, R11, 0x8, RZ ;  /* 0x000000080b0d7824 */ /* 0x000fe200078e00ff */
[----:B------:R-:W-:Y:S01]  /*2850*/  LOP3.LUT P0, RZ, R16, 0x2, RZ, 0xc0, !PT ;  /* 0x0000000210ff7812 */ /* 0x000fe2000780c0ff */
[----:B------:R-:W-:Y:S01]  /*2860*/  IMAD.SHL.U32 R8, R5, 0x8, RZ ;  /* 0x0000000805087824 */ /* 0x000fe200078e00ff */
[----:B------:R-:W-:Y:S01]  /*2870*/  LOP3.LUT R9, R9, 0xc0, RZ, 0xc0, !PT ;  /* 0x000000c009097812 */ /* 0x000fe200078ec0ff */
[----:B------:R-:W-:Y:S01]  /*2880*/  IMAD R10, R7, 0x200, R54 ;  /* 0x00000200070a7824 */ /* 0x000fe200078e0236 */
[----:B------:R-:W-:Y:S01]  /*2890*/  LOP3.LUT R5, R12, 0x8, R13, 0xf8, !PT ;  /* 0x000000080c057812 */ /* 0x000fe200078ef80d */
[----:B------:R-:W-:Y:S01]  /*28a0*/  IMAD R212, R11, 0x8, R212 ;  /* 0x000000080bd47824 */ /* 0x000fe200078e02d4 */
[----:B------:R-:W-:Y:S01]  /*28b0*/  LOP3.LUT R8, R9, 0x8, R8, 0xf8, !PT ;  /* 0x0000000809087812 */ /* 0x000fe200078ef808 */
[C---:B------:R-:W-:Y:S01]  /*28c0*/  IMAD R10, R63.reuse, 0x20, R10 ;  /* 0x000000203f0a7824 */ /* 0x040fe200078e020a */
[----:B------:R-:W-:Y:S01]  /*28d0*/  SHF.R.U32.HI R12, RZ, 0x3, R12 ;  /* 0x00000003ff0c7819 */ /* 0x000fe2000001160c */
[----:B------:R-:W-:Y:S01]  /*28e0*/  UISETP.GE.AND UP0, UPT, UR12, 0x41, UPT ;  /* 0x000000410c00788c */ /* 0x000fe2000bf06270 */
[----:B------:R-:W-:Y:S01]  /*28f0*/  SHF.R.U32.HI R9, RZ, 0x3, R9 ;  /* 0x00000003ff097819 */ /* 0x000fe20000011609 */
[----:B------:R-:W-:Y:S01]  /*2900*/  IMAD R54, R63, 0x20, R54 ;  /* 0x000000203f367824 */ /* 0x000fe200078e0236 */
[----:B------:R-:W-:-:S02]  /*2910*/  LOP3.LUT R5, R5, R12, RZ, 0x3c, !PT ;  /* 0x0000000c05057212 */ /* 0x000fc400078e3cff */
[----:B------:R-:W-:Y:S02]  /*2920*/  LOP3.LUT R9, R8, R9, RZ, 0x3c, !PT ;  /* 0x0000000908097212 */ /* 0x000fe400078e3cff */
[----:B------:R-:W-:Y:S01]  /*2930*/  SEL R3, R3, 0xffffffe0, !P0 ;  /* 0xffffffe003037807 */ /* 0x000fe20004000000 */
[----:B------:R-:W-:Y:S01]  /*2940*/  IMAD.IADD R213, R5, 0x1, R10 ;  /* 0x0000000105d57824 */ /* 0x000fe200078e020a */
[----:B------:R-:W-:Y:S01]  /*2950*/  IADD3 R140, R140, -UR13, R55 ;  /* 0x8000000d8c8c7c10 */ /* 0x000fe2000fffe037 */
[----:B------:R-:W-:Y:S01]  /*2960*/  IMAD.U32 R212, R212, 0x20, R9 ;  /* 0x00000020d4d47824 */ /* 0x000fe200078e0009 */
[----:B------:R-:W-:Y:S01]  /*2970*/  LOP3.LUT R124, R124, 0x7ffffffc, RZ, 0xc0, !PT ;  /* 0x7ffffffc7c7c7812 */ /* 0x000fe200078ec0ff */
[----:B------:R-:W-:Y:S01]  /*2980*/  IMAD.SHL.U32 R213, R213, 0x2, RZ ;  /* 0x00000002d5d57824 */ /* 0x000fe200078e00ff */
[----:B------:R-:W-:Y:S01]  /*2990*/  IADD3 R141, R140, 0x8, RZ ;  /* 0x000000088c8d7810 */ /* 0x000fe20007ffe0ff */
[----:B------:R-:W-:Y:S01]  /*29a0*/  IMAD.SHL.U32 R212, R212, 0x2, RZ ;  /* 0x00000002d4d47824 */ /* 0x000fe200078e00ff */
[----:B------:R-:W-:Y:S01]  /*29b0*/  IADD3 R142, R140, 0x40, RZ ;  /* 0x000000408c8e7810 */ /* 0x000fe20007ffe0ff */
[----:B------:R-:W-:Y:S01]  /*29c0*/  IMAD R211, R4, 0x2, R213 ;  /* 0x0000000204d37824 */ /* 0x000fe200078e02d5 */
[----:B------:R-:W-:Y:S01]  /*29d0*/  LDSM.16.M88.4 R12, [R213+0x1000] ;  /* 0x00100000d50c783b */ /* 0x000fe20000000200 */
[----:B------:R-:W-:-:S02]  /*29e0*/  IMAD.IADD R209, R212, 0x1, R3 ;  /* 0x00000001d4d17824 */ /* 0x000fc400078e0203 */
[----:B------:R-:W-:Y:S01]  /*29f0*/  IMAD.IADD R124, R125, 0x1, -R124 ;  /* 0x000000017d7c7824 */ /* 0x000fe200078e0a7c */
[----:B------:R-:W3:Y:S01]  /*2a00*/  LDSM.16.M88.4 R100, [R212+0x6000] ;  /* 0x00600000d464783b */ /* 0x000ee20000000200 */
[----:B------:R-:W-:Y:S02]  /*2a10*/  IMAD.IADD R5, R5, 0x1, R54 ;  /* 0x0000000105057824 */ /* 0x000fe400078e0236 */
[----:B------:R-:W-:Y:S01]  /*2a20*/  IMAD.SHL.U32 R161, R124, 0x2, RZ ;  /* 0x000000027ca17824 */ /* 0x000fe200078e00ff */
[----:B------:R-:W5:Y:S03]  /*2a30*/  LDSM.16.M88.4 R92, [R212+0x6400] ;  /* 0x00640000d45c783b */ /* 0x000f660000000200 */
[----:B------:R-:W-:Y:S01]  /*2a40*/  IMAD R62, R62, c[0x0][0x228], R161 ;  /* 0x00008a003e3e7a24 */ /* 0x000fe200078e02a1 */
[----:B------:R-:W1:Y:S04]  /*2a50*/  LDSM.16.M88.4 R84, [R212+0x6800] ;  /* 0x00680000d454783b */ /* 0x000e680000000200 */
[----:B------:R-:W2:Y:S04]  /*2a60*/  LDSM.16.M88.4 R44, [R212+0x6c00] ;  /* 0x006c0000d42c783b */ /* 0x000ea80000000200 */
[----:B------:R-:W4:Y:S04]  /*2a70*/  LDSM.16.M88.4 R76, [R213] ;  /* 0x00000000d54c783b */ /* 0x000f280000000200 */
[----:B------:R-:W-:Y:S04]  /*2a80*/  LDSM.16.M88.4 R72, [R211+0x1000] ;  /* 0x00100000d348783b */ /* 0x000fe80000000200 */
[----:B------:R-:W1:Y:S04]  /*2a90*/  LDSM.16.M88.4 R116, [R209+0x6000] ;  /* 0x00600000d174783b */ /* 0x000e680000000200 */
[----:B------:R-:W2:Y:S04]  /*2aa0*/  LDSM.16.M88.4 R112, [R209+0x6400] ;  /* 0x00640000d170783b */ /* 0x000ea80000000200 */
[----:B------:R-:W2:Y:S04]  /*2ab0*/  LDSM.16.M88.4 R108, [R209+0x6800] ;  /* 0x00680000d16c783b */ /* 0x000ea80000000200 */
[----:B------:R-:W4:Y:S01]  /*2ac0*/  LDSM.16.M88.4 R104, [R209+0x6c00] ;  /* 0x006c0000d168783b */ /* 0x000f220000000200 */
[C---:B---3--:R-:W-:Y:S03]  /*2ad0*/  HMMA.16816.F32.BF16 R40, R12.reuse, R100, RZ ;  /* 0x000000640c28723c */ /* 0x048fe600000418ff */
[----:B------:R-:W3:Y:S04]  /*2ae0*/  LDSM.16.M88.4 R120, [R211] ;  /* 0x00000000d378783b */ /* 0x000ee80000000200 */
[----:B------:R-:W-:Y:S01]  /*2af0*/  LDSM.16.M88.4 R68, [R213+0x3000] ;  /* 0x00300000d544783b */ /* 0x000fe20000000200 */
[C---:B------:R-:W-:Y:S03]  /*2b00*/  HMMA.16816.F32.BF16 R36, R12.reuse, R102, RZ ;  /* 0x000000660c24723c */ /* 0x040fe600000418ff */
[----:B------:R-:W3:Y:S04]  /*2b10*/  LDSM.16.M88.4 R56, [R212+0x7400] ;  /* 0x00740000d438783b */ /* 0x000ee80000000200 */
[----:B------:R-:W-:Y:S01]  /*2b20*/  LDSM.16.M88.4 R64, [R212+0x7000] ;  /* 0x00700000d440783b */ /* 0x000fe20000000200 */
[C---:B--2--5:R-:W-:Y:S03]  /*2b30*/  HMMA.16816.F32.BF16 R32, R12.reuse, R92, RZ ;  /* 0x0000005c0c20723c */ /* 0x064fe600000418ff */
[----:B------:R-:W-:Y:S05]  /*2b40*/  LDSM.16.M88.4 R48, [R212+0x7800] ;  /* 0x00780000d430783b */ /* 0x000fea0000000200 */
[C---:B-1----:R-:W-:Y:S08]  /*2b50*/  HMMA.16816.F32.BF16 R24, R12.reuse, R84, RZ ;  /* 0x000000540c18723c */ /* 0x042ff000000418ff */
[C---:B------:R-:W-:Y:S08]  /*2b60*/  HMMA.16816.F32.BF16 R16, R12.reuse, R44, RZ ;  /* 0x0000002c0c10723c */ /* 0x040ff000000418ff */
[C---:B------:R-:W-:Y:S08]  /*2b70*/  HMMA.16816.F32.BF16 R28, R12.reuse, R94, RZ ;  /* 0x0000005e0c1c723c */ /* 0x040ff000000418ff */
[C---:B------:R-:W-:Y:S08]  /*2b80*/  HMMA.16816.F32.BF16 R20, R12.reuse, R86, RZ ;  /* 0x000000560c14723c */ /* 0x040ff000000418ff */
[----:B------:R-:W-:Y:S08]  /*2b90*/  HMMA.16816.F32.BF16 R12, R12, R46, RZ ;  /* 0x0000002e0c0c723c */ /* 0x000ff000000418ff */
[----:B----4-:R-:W-:Y:S08]  /*2ba0*/  HMMA.16816.F32.BF16 R96, R76, R92, RZ ;  /* 0x0000005c4c60723c */ /* 0x010ff000000418ff */
        /* <DEDUP_REMOVED lines=9> */
[C---:B------:R-:W-:Y:S08]  /*2c40*/  HMMA.16816.F32.BF16 R8, R76.reuse, R100, RZ ;  /* 0x000000644c08723c */ /* 0x040ff000000418ff */
[C---:B------:R-:W-:Y:S08]  /*2c50*/  HMMA.16816.F32.BF16 R88, R76.reuse, R84, RZ ;  /* 0x000000544c58723c */ /* 0x040ff000000418ff */
[C---:B------:R-:W-:Y:S08]  /*2c60*/  HMMA.16816.F32.BF16 R100, R76.reuse, R102, RZ ;  /* 0x000000664c64723c */ /* 0x040ff000000418ff */
[C---:B------:R-:W-:Y:S08]  /*2c70*/  HMMA.16816.F32.BF16 R92, R76.reuse, R94, RZ ;  /* 0x0000005e4c5c723c */ /* 0x040ff000000418ff */
[C---:B------:R-:W-:Y:S08]  /*2c80*/  HMMA.16816.F32.BF16 R84, R76.reuse, R86, RZ ;  /* 0x000000564c54723c */ /* 0x040ff000000418ff */
[C---:B------:R-:W-:Y:S08]  /*2c90*/  HMMA.16816.F32.BF16 R80, R76.reuse, R44, RZ ;  /* 0x0000002c4c50723c */ /* 0x040ff000000418ff */
[----:B------:R-:W-:Y:S01]  /*2ca0*/  HMMA.16816.F32.BF16 R76, R76, R46, RZ ;  /* 0x0000002e4c4c723c */ /* 0x000fe200000418ff */
[----:B------:R-:W2:Y:S07]  /*2cb0*/  LDSM.16.M88.4 R44, [R212+0x7c00] ;  /* 0x007c0000d42c783b */ /* 0x000eae0000000200 */
[C---:B---3--:R-:W-:Y:S07]  /*2cc0*/  HMMA.16816.F32.BF16 R96, R120.reuse, R112, R96 ;  /* 0x000000707860723c */ /* 0x048fee0000041860 */
[----:B------:R-:W-:Y:S01]  /*2cd0*/  IMAD.U32 R113, RZ, RZ, UR25 ;  /* 0x00000019ff717e24 */ /* 0x000fe2000f8e00ff */
        /* <DEDUP_REMOVED lines=9> */
[-C--:B------:R-:W-:Y:S08]  /*2d70*/  HMMA.16816.F32.BF16 R32, R68, R56.reuse, R32 ;  /* 0x000000384420723c */ /* 0x080ff00000041820 */
[----:B-1----:R-:W-:Y:S07]  /*2d80*/  HMMA.16816.F32.BF16 R96, R72, R56, R96 ;  /* 0x000000384860723c */ /* 0x002fee0000041860 */
[----:B------:R-:W-:Y:S01]  /*2d90*/  IMAD.SHL.U32 R56, R53, 0x2, RZ ;  /* 0x0000000235387824 */ /* 0x000fe200078e00ff */
[----:B------:R-:W-:Y:S04]  /*2da0*/  HMMA.16816.F32.BF16 R40, R68, R64, R40 ;  /* 0x000000404428723c */ /* 0x000fe80000041828 */
[----:B------:R-:W-:-:S04]  /*2db0*/  LOP3.LUT R56, R56, 0x6, RZ, 0xc0, !PT ;  /* 0x0000000638387812 */ /* 0x000fc800078ec0ff */
[----:B------:R-:W-:Y:S01]  /*2dc0*/  HMMA.16816.F32.BF16 R24, R68, R48, R24 ;  /* 0x000000304418723c */ /* 0x000fe20000041818 */
[----:B------:R-:W-:-:S04]  /*2dd0*/  IMAD R113, R113, 0x40, R56 ;  /* 0x0000004071717824 */ /* 0x000fc800078e0238 */
[--C-:B------:R-:W-:Y:S01]  /*2de0*/  IMAD.IADD R111, R140, 0x1, -R113.reuse ;  /* 0x000000018c6f7824 */ /* 0x100fe200078e0a71 */
[C---:B------:R-:W-:Y:S01]  /*2df0*/  IADD3 R112, R113.reuse, 0x1, RZ ;  /* 0x0000000171707810 */ /* 0x040fe20007ffe0ff */
[----:B------:R-:W-:Y:S01]  /*2e00*/  IMAD.IADD R131, R142, 0x1, -R113 ;  /* 0x000000018e837824 */ /* 0x000fe200078e0a71 */
[C---:B--2---:R-:W-:Y:S01]  /*2e10*/  HMMA.16816.F32.BF16 R16, R68.reuse, R44, R16 ;  /* 0x0000002c4410723c */ /* 0x044fe20000041810 */
[C---:B------:R-:W-:Y:S02]  /*2e20*/  IADD3 R114, R113.reuse, 0x8, RZ ;  /* 0x0000000871727810 */ /* 0x040fe40007ffe0ff */
[--C-:B------:R-:W-:Y:S01]  /*2e30*/  IMAD.IADD R3, R140, 0x1, -R112.reuse ;  /* 0x000000018c037824 */ /* 0x100fe200078e0a70 */
[----:B------:R-:W-:Y:S01]  /*2e40*/  IADD3 R116, R113, 0x9, RZ ;  /* 0x0000000971747810 */ /* 0x000fe20007ffe0ff */
[----:B------:R-:W-:Y:S01]  /*2e50*/  IMAD.IADD R144, R141, 0x1, -R112 ;  /* 0x000000018d907824 */ /* 0x000fe200078e0a70 */
[----:B------:R-:W-:Y:S02]  /*2e60*/  IADD3 R115, R113, 0x10, RZ ;  /* 0x0000001071737810 */ /* 0x000fe40007ffe0ff */
[----:B------:R-:W-:Y:S01]  /*2e70*/  HMMA.16816.F32.BF16 R36, R68, R66, R36 ;  /* 0x000000424424723c */ /* 0x000fe20000041824 */
[----:B------:R-:W-:Y:S01]  /*2e80*/  IABS R3, R3 ;  /* 0x0000000300037213 */ /* 0x000fe20000000000 */
[----:B------:R-:W-:Y:S01]  /*2e90*/  IMAD.IADD R148, R141, 0x1, -R116 ;  /* 0x000000018d947824 */ /* 0x000fe200078e0a74 */
[----:B------:R-:W-:-:S02]  /*2ea0*/  IADD3 R117, R113, 0x11, RZ ;  /* 0x0000001171757810 */ /* 0x000fc40007ffe0ff */
[C---:B------:R-:W-:Y:S01]  /*2eb0*/  IADD3 R118, R113.reuse, 0x18, RZ ;  /* 0x0000001871767810 */ /* 0x040fe20007ffe0ff */
[----:B------:R-:W-:Y:S01]  /*2ec0*/  IMAD.MOV.U32 R110, RZ, RZ, R3 ;  /* 0x000000ffff6e7224 */ /* 0x000fe200078e0003 */
[C---:B------:R-:W-:Y:S01]  /*2ed0*/  IADD3 R129, R113.reuse, 0x21, RZ ;  /* 0x0000002171817810 */ /* 0x040fe20007ffe0ff */
[C---:B------:R-:W-:Y:S01]  /*2ee0*/  HMMA.16816.F32.BF16 R28, R68.reuse, R58, R28 ;  /* 0x0000003a441c723c */ /* 0x040fe2000004181c */
[C---:B------:R-:W-:Y:S01]  /*2ef0*/  IADD3 R126, R113.reuse, 0x29, RZ ;  /* 0x00000029717e7810 */ /* 0x040fe20007ffe0ff */
[C---:B------:R-:W-:Y:S01]  /*2f00*/  IMAD.IADD R156, R142.reuse, 0x1, -R117 ;  /* 0x000000018e9c7824 */ /* 0x040fe200078e0a75 */
[----:B------:R-:W-:Y:S01]  /*2f10*/  IADD3 R127, R113, 0x19, RZ ;  /* 0x00000019717f7810 */ /* 0x000fe20007ffe0ff */
[--C-:B------:R-:W-:Y:S01]  /*2f20*/  IMAD.IADD R157, R141, 0x1, -R118.reuse ;  /* 0x000000018d9d7824 */ /* 0x100fe200078e0a76 */
[C---:B------:R-:W-:Y:S01]  /*2f30*/  IADD3 R128, R113.reuse, 0x28, RZ ;  /* 0x0000002871807810 */ /* 0x040fe20007ffe0ff */
[C---:B------:R-:W-:Y:S01]  /*2f40*/  IMAD.IADD R158, R142.reuse, 0x1, -R118 ;  /* 0x000000018e9e7824 */ /* 0x040fe200078e0a76 */
[C---:B------:R-:W-:Y:S01]  /*2f50*/  IADD3 R119, R113.reuse, 0x30, RZ ;  /* 0x0000003071777810 */ /* 0x040fe20007ffe0ff */
[----:B------:R-:W-:Y:S01]  /*2f60*/  HMMA.16816.F32.BF16 R20, R68, R50, R20 ;  /* 0x000000324414723c */ /* 0x000fe20000041814 */
[C---:B------:R-:W-:Y:S01]  /*2f70*/  IADD3 R132, R113.reuse, 0x31, RZ ;  /* 0x0000003171847810 */ /* 0x040fe20007ffe0ff */
[----:B------:R-:W-:Y:S01]  /*2f80*/  IMAD.IADD R124, R142, 0x1, -R127 ;  /* 0x000000018e7c7824 */ /* 0x000fe200078e0a7f */
[C---:B------:R-:W-:Y:S01]  /*2f90*/  IADD3 R137, R113.reuse, 0x39, RZ ;  /* 0x0000003971897810 */ /* 0x040fe20007ffe0ff */
[----:B------:R-:W-:Y:S01]  /*2fa0*/  I2F R110, R110 ;  /* 0x0000006e006e7306 */ /* 0x000fe20000201400 */
[----:B------:R-:W-:-:S02]  /*2fb0*/  IADD3 R130, R113, 0x20, RZ ;  /* 0x0000002071827810 */ /* 0x000fc40007ffe0ff */
[C---:B------:R-:W-:Y:S01]  /*2fc0*/  IADD3 R135, R113.reuse, 0x38, RZ ;  /* 0x0000003871877810 */ /* 0x040fe20007ffe0ff */
[----:B------:R-:W-:Y:S01]  /*2fd0*/  HMMA.16816.F32.BF16 R12, R68, R46, R12 ;  /* 0x0000002e440c723c */ /* 0x000fe2000004180c */
[----:B------:R-:W1:Y:S01]  /*2fe0*/  LDSM.16.M88.4 R68, [R209+0x7400] ;  /* 0x00740000d144783b */ /* 0x000e620000000200 */
[----:B------:R-:W-:Y:S02]  /*2ff0*/  IABS R156, R156 ;  /* 0x0000009c009c7213 */ /* 0x000fe40000000000 */
[----:B------:R-:W-:Y:S01]  /*3000*/  IMAD.IADD R139, R140, 0x1, -R135 ;  /* 0x000000018c8b7824 */ /* 0x000fe200078e0a87 */
[----:B------:R-:W-:Y:S02]  /*3010*/  IABS R111, R111 ;  /* 0x0000006f006f7213 */ /* 0x000fe40000000000 */
[----:B------:R-:W-:Y:S01]  /*3020*/  IABS R131, R131 ;  /* 0x0000008300837213 */ /* 0x000fe20000000000 */
[----:B------:R-:W-:Y:S01]  /*3030*/  HMMA.16816.F32.BF16 R92, R72, R58, R92 ;  /* 0x0000003a485c723c */ /* 0x000fe2000004185c */
[----:B------:R-:W-:Y:S01]  /*3040*/  LDSM.16.M88.4 R56, [R211+0x2000] ;  /* 0x00200000d338783b */ /* 0x000fe20000000200 */
[----:B------:R-:W-:Y:S01]  /*3050*/  ISETP.GE.AND P2, PT, R113, UR12, PT ;  /* 0x0000000c71007c0c */ /* 0x000fe2000bf46270 */
[----:B------:R-:W-:Y:S01]  /*3060*/  I2F R111, R111 ;  /* 0x0000006f006f7306 */ /* 0x000fe20000201400 */
[----:B------:R-:W-:-:S02]  /*3070*/  ISETP.GE.AND P6, PT, R116, UR12, PT ;  /* 0x0000000c74007c0c */ /* 0x000fc4000bfc6270 */
[----:B------:R-:W-:Y:S02]  /*3080*/  ISETP.GE.AND P5, PT, R115, UR12, PT ;  /* 0x0000000c73007c0c */ /* 0x000fe4000bfa6270 */
[C---:B------:R-:W-:Y:S01]  /*3090*/  HMMA.16816.F32.BF16 R80, R72.reuse, R44, R80 ;  /* 0x0000002c4850723c */ /* 0x040fe20000041850 */
[----:B------:R-:W-:Y:S02]  /*30a0*/  ISETP.GE.AND P0, PT, R114, UR12, PT ;  /* 0x0000000c72007c0c */ /* 0x000fe4000bf06270 */
[----:B------:R-:W-:Y:S01]  /*30b0*/  I2F R131, R131 ;  /* 0x0000008300837306 */ /* 0x000fe20000201400 */
[----:B------:R-:W-:Y:S02]  /*30c0*/  ISETP.GE.AND P1, PT, R112, UR12, PT ;  /* 0x0000000c70007c0c */ /* 0x000fe4000bf26270 */
[----:B------:R-:W-:Y:S02]  /*30d0*/  ISETP.GE.AND P4, PT, R117, UR12, PT ;  /* 0x0000000c75007c0c */ /* 0x000fe4000bf86270 */
[----:B------:R-:W-:Y:S01]  /*30e0*/  HMMA.16816.F32.BF16 R120, R72, R46, R120 ;  /* 0x0000002e4878723c */ /* 0x000fe20000041878 */
[----:B------:R-:W2:Y:S01]  /*30f0*/  LDSM.16.M88.4 R44, [R209+0x7800] ;  /* 0x00780000d12c783b */ /* 0x000ea20000000200 */
[----:B------:R-:W-:-:S02]  /*3100*/  ISETP.GE.AND P3, PT, R118, UR12, PT ;  /* 0x0000000c76007c0c */ /* 0x000fc4000bf66270 */
[----:B------:R-:W-:Y:S02]  /*3110*/  IABS R148, R148 ;  /* 0x0000009400947213 */ /* 0x000fe40000000000 */
[----:B------:R-:W-:Y:S02]  /*3120*/  IABS R139, R139 ;  /* 0x0000008b008b7213 */ /* 0x000fe40000000000 */
[C---:B------:R-:W-:Y:S02]  /*3130*/  HMMA.16816.F32.BF16 R88, R72.reuse, R48, R88 ;  /* 0x000000304858723c */ /* 0x040fe40000041858 */
[----:B------:R-:W3:Y:S06]  /*3140*/  I2F R148, R148 ;  /* 0x0000009400947306 */ /* 0x000eec0000201400 */
[C---:B------:R-:W-:Y:S01]  /*3150*/  HMMA.16816.F32.BF16 R84, R72.reuse, R50, R84 ;  /* 0x000000324854723c */ /* 0x040fe20000041854 */
[----:B------:R-:W4:Y:S01]  /*3160*/  LDSM.16.M88.4 R48, [R209+0x7c00] ;  /* 0x007c0000d130783b */ /* 0x000f220000000200 */
[----:B------:R-:W-:Y:S06]  /*3170*/  I2F R139, R139 ;  /* 0x0000008b008b7306 */ /* 0x000fec0000201400 */
[C---:B------:R-:W-:Y:S07]  /*3180*/  HMMA.16816.F32.BF16 R8, R72.reuse, R64, R8 ;  /* 0x000000404808723c */ /* 0x040fee0000041808 */
[C---:B------:R-:W-:Y:S01]  /*3190*/  IMAD.IADD R64, R140.reuse, 0x1, -R114 ;  /* 0x000000018c407824 */ /* 0x040fe200078e0a72 */
[----:B------:R-:W-:Y:S01]  /*31a0*/  HMMA.16816.F32.BF16 R100, R72, R66, R100 ;  /* 0x000000424864723c */ /* 0x000fe20000041864 */
[C---:B------:R-:W-:Y:S01]  /*31b0*/  IMAD.IADD R65, R140.reuse, 0x1, -R118 ;  /* 0x000000018c417824 */ /* 0x040fe200078e0a76 */
[----:B------:R-:W-:Y:S02]  /*31c0*/  LDSM.16.M88.4 R72, [R213+0x5000] ;  /* 0x00500000d548783b */ /* 0x000fe40000000200 */
[----:B------:R-:W-:Y:S01]  /*31d0*/  IABS R3, R64 ;  /* 0x0000004000037213 */ /* 0x000fe20000000000 */
[----:B------:R-:W-:-:S03]  /*31e0*/  IMAD.IADD R64, R140, 0x1, -R116 ;  /* 0x000000018c407824 */ /* 0x000fc600078e0a74 */
[----:B-1----:R-:W-:Y:S01]  /*31f0*/  HMMA.16816.F32.BF16 R32, R104, R68, R32 ;  /* 0x000000446820723c */ /* 0x002fe20000041820 */
[----:B------:R-:W-:Y:S01]  /*3200*/  IMAD.MOV.U32 R109, RZ, RZ, R3 ;  /* 0x000000ffff6d7224 */ /* 0x000fe200078e0003 */
[----:B------:R-:W-:Y:S01]  /*3210*/  IABS R3, R64 ;  /* 0x0000004000037213 */ /* 0x000fe20000000000 */
[----:B------:R-:W-:-:S04]  /*3220*/  IMAD.IADD R64, R140, 0x1, -R115 ;  /* 0x000000018c407824 */ /* 0x000fc800078e0a73 */
[----:B------:R-:W-:Y:S01]  /*3230*/  IMAD.MOV.U32 R108, RZ, RZ, R3 ;  /* 0x000000ffff6c7224 */ /* 0x000fe200078e0003 */
[----:B------:R-:W-:Y:S01]  /*3240*/  IABS R3, R64 ;  /* 0x0000004000037213 */ /* 0x000fe20000000000 */
[----:B------:R-:W-:Y:S01]  /*3250*/  IMAD.IADD R64, R140, 0x1, -R117 ;  /* 0x000000018c407824 */ /* 0x000fe200078e0a75 */
[----:B--2---:R-:W-:Y:S01]  /*3260*/  HMMA.16816.F32.BF16 R24, R104, R44, R24 ;  /* 0x0000002c6818723c */ /* 0x004fe20000041818 */
[----:B------:R-:W-:Y:S03]  /*3270*/  I2F R109, R109 ;  /* 0x0000006d006d7306 */ /* 0x000fe60000201400 */
[----:B------:R-:W-:-:S04]  /*3280*/  IABS R64, R64 ;  /* 0x0000004000407213 */ /* 0x000fc80000000000 */
[C---:B------:R-:W-:Y:S01]  /*3290*/  HMMA.16816.F32.BF16 R96, R56.reuse, R68, R96 ;  /* 0x000000443860723c */ /* 0x040fe20000041860 */
[----:B------:R-:W-:Y:S06]  /*32a0*/  I2F R3, R3 ;  /* 0x0000000300037306 */ /* 0x000fec0000201400 */
[C---:B------:R-:W-:Y:S01]  /*32b0*/  IMAD.IADD R68, R140.reuse, 0x1, -R129 ;  /* 0x000000018c447824 */ /* 0x040fe200078e0a81 */
[----:B------:R-:W-:Y:S01]  /*32c0*/  HMMA.16816.F32.BF16 R88, R56, R44, R88 ;  /* 0x0000002c3858723c */ /* 0x000fe20000041858 */
[----:B------:R-:W-:Y:S01]  /*32d0*/  IMAD.IADD R69, R140, 0x1, -R128 ;  /* 0x000000018c457824 */ /* 0x000fe200078e0a80 */
[----:B------:R-:W-:Y:S02]  /*32e0*/  I2F R108, R108 ;  /* 0x0000006c006c7306 */ /* 0x000fe40000201400 */
[----:B------:R-:W-:-:S03]  /*32f0*/  IABS R68, R68 ;  /* 0x0000004400447213 */ /* 0x000fc60000000000 */
[C---:B------:R-:W-:Y:S01]  /*3300*/  IMAD.IADD R44, R140.reuse, 0x1, -R126 ;  /* 0x000000018c2c7824 */ /* 0x040fe200078e0a7e */
[----:B------:R-:W-:Y:S01]  /*3310*/  HMMA.16816.F32.BF16 R40, R104, R76, R40 ;  /* 0x0000004c6828723c */ /* 0x000fe20000041828 */
[----:B------:R-:W-:-:S03]  /*3320*/  IMAD.IADD R45, R140, 0x1, -R119 ;  /* 0x000000018c2d7824 */ /* 0x000fc600078e0a77 */
[----:B------:R-:W-:-:S04]  /*3330*/  IABS R44, R44 ;  /* 0x0000002c002c7213 */ /* 0x000fc80000000000 */
[C---:B------:R-:W-:Y:S08]  /*3340*/  HMMA.16816.F32.BF16 R36, R104.reuse, R78, R36 ;  /* 0x0000004e6824723c */ /* 0x040ff00000041824 */
[C---:B------:R-:W-:Y:S08]  /*3350*/  HMMA.16816.F32.BF16 R28, R104.reuse, R70, R28 ;  /* 0x00000046681c723c */ /* 0x040ff0000004181c */
[C---:B----4-:R-:W-:Y:S08]  /*3360*/  HMMA.16816.F32.BF16 R16, R104.reuse, R48, R16 ;  /* 0x000000306810723c */ /* 0x050ff00000041810 */
[C---:B------:R-:W-:Y:S08]  /*3370*/  HMMA.16816.F32.BF16 R20, R104.reuse, R46, R20 ;  /* 0x0000002e6814723c */ /* 0x040ff00000041814 */
[----:B------:R-:W-:Y:S07]  /*3380*/  HMMA.16816.F32.BF16 R12, R104, R50, R12 ;  /* 0x00000032680c723c */ /* 0x000fee000004180c */
[----:B------:R-:W-:Y:S01]  /*3390*/  IMAD.MOV.U32 R104, RZ, RZ, R64 ;  /* 0x000000ffff687224 */ /* 0x000fe200078e0040 */
[----:B------:R-:W-:Y:S01]  /*33a0*/  IABS R64, R65 ;  /* 0x0000004100407213 */ /* 0x000fe20000000000 */
[----:B------:R-:W-:Y:S01]  /*33b0*/  HMMA.16816.F32.BF16 R80, R56, R48, R80 ;  /* 0x000000303850723c */ /* 0x000fe20000041850 */
[----:B------:R-:W-:-:S02]  /*33c0*/  IMAD.IADD R65, R140, 0x1, -R127 ;  /* 0x000000018c417824 */ /* 0x000fc400078e0a7f */
[----:B------:R-:W-:Y:S01]  /*33d0*/  IMAD.MOV.U32 R106, RZ, RZ, R44 ;  /* 0x000000ffff6a7224 */ /* 0x000fe200078e002c */
[----:B------:R-:W-:Y:S01]  /*33e0*/  IABS R44, R45 ;  /* 0x0000002d002c7213 */ /* 0x000fe20000000000 */
[C---:B------:R-:W-:Y:S01]  /*33f0*/  IMAD.IADD R105, R140.reuse, 0x1, -R130 ;  /* 0x000000018c697824 */ /* 0x040fe200078e0a82 */
[----:B------:R-:W-:Y:S01]  /*3400*/  I2F R104, R104 ;  /* 0x0000006800687306 */ /* 0x000fe20000201400 */
[----:B------:R-:W-:Y:S01]  /*3410*/  IMAD.IADD R48, R140, 0x1, -R132 ;  /* 0x000000018c307824 */ /* 0x000fe200078e0a84 */
[C---:B------:R-:W-:Y:S01]  /*3420*/  HMMA.16816.F32.BF16 R8, R56.reuse, R76, R8 ;  /* 0x0000004c3808723c */ /* 0x040fe20000041808 */
[----:B------:R-:W-:Y:S01]  /*3430*/  IMAD.MOV.U32 R133, RZ, RZ, R44 ;  /* 0x000000ffff857224 */ /* 0x000fe200078e002c */
[----:B------:R-:W-:Y:S01]  /*3440*/  IABS R105, R105 ;  /* 0x0000006900697213 */ /* 0x000fe20000000000 */
[----:B------:R-:W-:Y:S01]  /*3450*/  IMAD.IADD R107, R141, 0x1, -R113 ;  /* 0x000000018d6b7824 */ /* 0x000fe200078e0a71 */
[----:B------:R-:W-:Y:S02]  /*3460*/  IABS R48, R48 ;  /* 0x0000003000307213 */ /* 0x000fe40000000000 */
[----:B------:R-:W-:Y:S01]  /*3470*/  I2F R106, R106 ;  /* 0x0000006a006a7306 */ /* 0x000fe20000201400 */
[----:B------:R-:W-:Y:S01]  /*3480*/  IMAD.MOV.U32 R77, RZ, RZ, R64 ;  /* 0x000000ffff4d7224 */ /* 0x000fe200078e0040 */
[----:B------:R-:W-:Y:S01]  /*3490*/  HMMA.16816.F32.BF16 R100, R56, R78, R100 ;  /* 0x0000004e3864723c */ /* 0x000fe20000041864 */
[----:B------:R-:W-:-:S02]  /*34a0*/  IABS R64, R65 ;  /* 0x0000004100407213 */ /* 0x000fc40000000000 */
[----:B------:R-:W-:-:S03]  /*34b0*/  IABS R107, R107 ;  /* 0x0000006b006b7213 */ /* 0x000fc60000000000 */
[----:B------:R1:W-:Y:S01]  /*34c0*/  I2F R76, R64 ;  /* 0x00000040004c7306 */ /* 0x0003e20000201400 */
[----:B------:R-:W-:Y:S01]  /*34d0*/  IMAD.MOV.U32 R78, RZ, RZ, R68 ;  /* 0x000000ffff4e7224 */ /* 0x000fe200078e0044 */
[----:B------:R-:W-:Y:S01]  /*34e0*/  HMMA.16816.F32.BF16 R92, R56, R70, R92 ;  /* 0x00000046385c723c */ /* 0x000fe2000004185c */
[----:B------:R-:W-:-:S05]  /*34f0*/  IABS R68, R69 ;  /* 0x0000004500447213 */ /* 0x000fca0000000000 */
[----:B------:R-:W-:Y:S01]  /*3500*/  IMAD.MOV.U32 R79, RZ, RZ, R68 ;  /* 0x000000ffff4f7224 */ /* 0x000fe200078e0044 */
[----:B------:R2:W-:Y:S01]  /*3510*/  I2F R136, R48 ;  /* 0x0000003000887306 */ /* 0x0005e20000201400 */
[C---:B------:R-:W-:Y:S01]  /*3520*/  HMMA.16816.F32.BF16 R84, R56.reuse, R46, R84 ;  /* 0x0000002e3854723c */ /* 0x040fe20000041854 */
[----:B------:R-:W4:Y:S04]  /*3530*/  LDSM.16.M88.4 R68, [R212+0x8400] ;  /* 0x00840000d444783b */ /* 0x000f280000000200 */
[----:B------:R-:W-:Y:S02]  /*3540*/  LDSM.16.M88.4 R44, [R212+0x8800] ;  /* 0x00880000d42c783b */ /* 0x000fe40000000200 */
[----:B------:R-:W-:Y:S01]  /*3550*/  I2F R107, R107 ;  /* 0x0000006b006b7306 */ /* 0x000fe20000201400 */
[----:B------:R-:W-:Y:S01]  /*3560*/  HMMA.16816.F32.BF16 R120, R56, R50, R120 ;  /* 0x000000323878723c */ /* 0x000fe20000041878 */
[----:B-1----:R-:W1:Y:S06]  /*3570*/  LDSM.16.M88.4 R64, [R212+0x8000] ;  /* 0x00800000d440783b */ /* 0x002e6c0000000200 */
[C---:B------:R-:W-:Y:S01]  /*3580*/  IMAD.IADD R56, R140.reuse, 0x1, -R137 ;  /* 0x000000018c387824 */ /* 0x040fe200078e0a89 */
[----:B--2---:R-:W2:Y:S01]  /*3590*/  LDSM.16.M88.4 R48, [R212+0x8c00] ;  /* 0x008c0000d430783b */ /* 0x004ea20000000200 */
[----:B------:R-:W-:Y:S01]  /*35a0*/  IADD3 R140, R140, 0x48, RZ ;  /* 0x000000488c8c7810 */ /* 0x000fe20007ffe0ff */
[----:B------:R-:W-:Y:S02]  /*35b0*/  I2F R77, R77 ;  /* 0x0000004d004d7306 */ /* 0x000fe40000201400 */
[----:B------:R-:W-:-:S02]  /*35c0*/  IABS R56, R56 ;  /* 0x0000003800387213 */ /* 0x000fc40000000000 */
[C---:B------:R-:W-:Y:S02]  /*35d0*/  IMAD.IADD R145, R140.reuse, 0x1, -R112 ;  /* 0x000000018c917824 */ /* 0x040fe400078e0a70 */
[----:B------:R-:W-:Y:S02]  /*35e0*/  IMAD.IADD R134, R140, 0x1, -R113 ;  /* 0x000000018c867824 */ /* 0x000fe400078e0a71 */
[----:B------:R5:W-:Y:S01]  /*35f0*/  I2F R138, R56 ;  /* 0x00000038008a7306 */ /* 0x000be20000201400 */
[----:B------:R-:W-:Y:S02]  /*3600*/  IABS R145, R145 ;  /* 0x0000009100917213 */ /* 0x000fe40000000000 */
[----:B------:R-:W-:-:S05]  /*3610*/  IABS R134, R134 ;  /* 0x0000008600867213 */ /* 0x000fca0000000000 */
[----:B------:R-:W-:Y:S01]  /*3620*/  I2F R146, R145 ;  /* 0x0000009100927306 */ /* 0x000fe20000201400 */
[----:B------:R-:W-:Y:S01]  /*3630*/  IMAD.MOV.U32 R143, RZ, RZ, R134 ;  /* 0x000000ffff8f7224 */ /* 0x000fe200078e0086 */
[----:B------:R-:W-:Y:S01]  /*3640*/  IABS R134, R144 ;  /* 0x0000009000867213 */ /* 0x000fe20000000000 */
[----:B------:R-:W-:Y:S01]  /*3650*/  IMAD.IADD R144, R142, 0x1, -R112 ;  /* 0x000000018e907824 */ /* 0x000fe200078e0a70 */
[----:B----4-:R-:W-:Y:S01]  /*3660*/  HMMA.16816.F32.BF16 R32, R72, R68, R32 ;  /* 0x000000444820723c */ /* 0x010fe20000041820 */
[----:B-----5:R-:W4:Y:S03]  /*3670*/  LDSM.16.M88.4 R56, [R213+0x4000] ;  /* 0x00400000d538783b */ /* 0x020f260000000200 */
[----:B------:R-:W5:Y:S01]  /*3680*/  I2F R143, R143 ;  /* 0x0000008f008f7306 */ /* 0x000f620000201400 */
[----:B------:R-:W-:-:S03]  /*3690*/  IABS R144, R144 ;  /* 0x0000009000907213 */ /* 0x000fc60000000000 */
[C---:B-1----:R-:W-:Y:S04]  /*36a0*/  HMMA.16816.F32.BF16 R40, R72.reuse, R64, R40 ;  /* 0x000000404828723c */ /* 0x042fe80000041828 */
[----:B------:R-:W-:Y:S04]  /*36b0*/  I2F R144, R144 ;  /* 0x0000009000907306 */ /* 0x000fe80000201400 */
[C---:B------:R-:W-:Y:S04]  /*36c0*/  HMMA.16816.F32.BF16 R36, R72.reuse, R66, R36 ;  /* 0x000000424824723c */ /* 0x040fe80000041824 */
[----:B------:R-:W-:Y:S04]  /*36d0*/  I2F R134, R134 ;  /* 0x0000008600867306 */ /* 0x000fe80000201400 */
[C---:B------:R-:W-:Y:S04]  /*36e0*/  HMMA.16816.F32.BF16 R28, R72.reuse, R70, R28 ;  /* 0x00000046481c723c */ /* 0x040fe8000004181c */
[----:B------:R-:W-:Y:S04]  /*36f0*/  I2F R105, R105 ;  /* 0x0000006900697306 */ /* 0x000fe80000201400 */
[C---:B------:R-:W-:Y:S04]  /*3700*/  HMMA.16816.F32.BF16 R24, R72.reuse, R44, R24 ;  /* 0x0000002c4818723c */ /* 0x040fe80000041818 */
[----:B------:R-:W-:Y:S04]  /*3710*/  I2F R78, R78 ;  /* 0x0000004e004e7306 */ /* 0x000fe80000201400 */
[C---:B------:R-:W-:Y:S04]  /*3720*/  HMMA.16816.F32.BF16 R20, R72.reuse, R46, R20 ;  /* 0x0000002e4814723c */ /* 0x040fe80000041814 */
[----:B------:R-:W-:Y:S04]  /*3730*/  I2F R79, R79 ;  /* 0x0000004f004f7306 */ /* 0x000fe80000201400 */
[C---:B--2---:R-:W-:Y:S04]  /*3740*/  HMMA.16816.F32.BF16 R16, R72.reuse, R48, R16 ;  /* 0x000000304810723c */ /* 0x044fe80000041810 */
[----:B------:R-:W-:Y:S04]  /*3750*/  I2F R133, R133 ;  /* 0x0000008500857306 */ /* 0x000fe80000201400 */
[----:B------:R-:W-:Y:S07]  /*3760*/  HMMA.16816.F32.BF16 R12, R72, R50, R12 ;  /* 0x00000032480c723c */ /* 0x000fee000004180c */
[----:B------:R-:W-:Y:S01]  /*3770*/  IMAD.IADD R72, R141, 0x1, -R114 ;  /* 0x000000018d487824 */ /* 0x000fe200078e0a72 */
[----:B----4-:R-:W-:Y:S04]  /*3780*/  HMMA.16816.F32.BF16 R8, R56, R64, R8 ;  /* 0x000000403808723c */ /* 0x010fe80000041808 */
[----:B------:R-:W-:-:S03]  /*3790*/  IABS R72, R72 ;  /* 0x0000004800487213 */ /* 0x000fc60000000000 */
[--C-:B------:R-:W-:Y:S01]  /*37a0*/  IMAD.IADD R64, R142, 0x1, -R114.reuse ;  /* 0x000000018e407824 */ /* 0x100fe200078e0a72 */
[----:B------:R1:W-:Y:S01]  /*37b0*/  I2F R145, R72 ;  /* 0x0000004800917306 */ /* 0x0003e20000201400 */
[----:B------:R-:W-:Y:S01]  /*37c0*/  IMAD.IADD R65, R140, 0x1, -R114 ;  /* 0x000000018c417824 */ /* 0x000fe200078e0a72 */
[----:B------:R-:W-:Y:S02]  /*37d0*/  HMMA.16816.F32.BF16 R100, R56, R66, R100 ;  /* 0x000000423864723c */ /* 0x000fe40000041864 */
[----:B------:R-:W-:-:S05]  /*37e0*/  IABS R64, R64 ;  /* 0x0000004000407213 */ /* 0x000fca0000000000 */
[----:B------:R-:W-:Y:S01]  /*37f0*/  IMAD.MOV.U32 R147, RZ, RZ, R64 ;  /* 0x000000ffff937224 */ /* 0x000fe200078e0040 */
[----:B------:R-:W-:Y:S01]  /*3800*/  IABS R64, R65 ;  /* 0x0000004100407213 */ /* 0x000fe20000000000 */
[----:B------:R-:W-:Y:S03]  /*3810*/  HMMA.16816.F32.BF16 R96, R56, R68, R96 ;  /* 0x000000443860723c */ /* 0x000fe60000041860 */
[----:B------:R2:W-:Y:S01]  /*3820*/  I2F R149, R64 ;  /* 0x0000004000957306 */ /* 0x0005e20000201400 */
[----:B-1----:R-:W-:-:S04]  /*3830*/  IMAD.IADD R72, R142, 0x1, -R116 ;  /* 0x000000018e487824 */ /* 0x002fc800078e0a74 */
[C---:B------:R-:W-:Y:S01]  /*3840*/  HMMA.16816.F32.BF16 R92, R56.reuse, R70, R92 ;  /* 0x00000046385c723c */ /* 0x040fe2000004185c */
[----:B------:R-:W-:Y:S01]  /*3850*/  LDSM.16.M88.4 R68, [R209+0x8000] ;  /* 0x00800000d144783b */ /* 0x000fe20000000200 */
[----:B------:R-:W-:Y:S01]  /*3860*/  IABS R72, R72 ;  /* 0x0000004800487213 */ /* 0x000fe20000000000 */
[----:B------:R-:W-:Y:S04]  /*3870*/  I2F R147, R147 ;  /* 0x0000009300937306 */ /* 0x000fe80000201400 */
[----:B------:R-:W-:Y:S01]  /*3880*/  IMAD.MOV.U32 R150, RZ, RZ, R72 ;  /* 0x000000ffff967224 */ /* 0x000fe200078e0048 */
[C---:B------:R-:W-:Y:S01]  /*3890*/  HMMA.16816.F32.BF16 R88, R56.reuse, R44, R88 ;  /* 0x0000002c3858723c */ /* 0x040fe20000041858 */
[----:B------:R-:W1:Y:S04]  /*38a0*/  LDSM.16.M88.4 R72, [R211+0x4000] ;  /* 0x00400000d348783b */ /* 0x000e680000000200 */
[----:B--2---:R-:W2:Y:S01]  /*38b0*/  LDSM.16.M88.4 R64, [R211+0x5000] ;  /* 0x00500000d340783b */ /* 0x004ea20000000200 */
[----:B------:R-:W-:Y:S01]  /*38c0*/  I2F R150, R150 ;  /* 0x0000009600967306 */ /* 0x000fe20000201400 */
[----:B------:R-:W-:Y:S01]  /*38d0*/  IMAD.IADD R44, R140, 0x1, -R116 ;  /* 0x000000018c2c7824 */ /* 0x000fe200078e0a74 */
[----:B------:R-:W-:Y:S01]  /*38e0*/  HMMA.16816.F32.BF16 R84, R56, R46, R84 ;  /* 0x0000002e3854723c */ /* 0x000fe20000041854 */
[----:B------:R-:W-:-:S03]  /*38f0*/  IMAD.IADD R45, R141, 0x1, -R115 ;  /* 0x000000018d2d7824 */ /* 0x000fc600078e0a73 */
[----:B------:R-:W-:Y:S02]  /*3900*/  IABS R44, R44 ;  /* 0x0000002c002c7213 */ /* 0x000fe40000000000 */
[----:B------:R-:W-:Y:S02]  /*3910*/  IABS R153, R45 ;  /* 0x0000002d00997213 */ /* 0x000fe40000000000 */
[C---:B------:R-:W-:Y:S01]  /*3920*/  HMMA.16816.F32.BF16 R80, R56.reuse, R48, R80 ;  /* 0x000000303850723c */ /* 0x040fe20000041850 */
[----:B------:R-:W-:Y:S02]  /*3930*/  IMAD.MOV.U32 R152, RZ, RZ, R44 ;  /* 0x000000ffff987224 */ /* 0x000fe400078e002c */
[--C-:B------:R-:W-:Y:S01]  /*3940*/  IMAD.IADD R44, R142, 0x1, -R115.reuse ;  /* 0x000000018e2c7824 */ /* 0x100fe200078e0a73 */
[----:B------:R-:W-:Y:S03]  /*3950*/  I2F R153, R153 ;  /* 0x0000009900997306 */ /* 0x000fe60000201400 */
[----:B------:R-:W-:Y:S01]  /*3960*/  IMAD.IADD R49, R140, 0x1, -R115 ;  /* 0x000000018c317824 */ /* 0x000fe200078e0a73 */
[----:B------:R-:W-:Y:S01]  /*3970*/  HMMA.16816.F32.BF16 R120, R56, R50, R120 ;  /* 0x000000323878723c */ /* 0x000fe20000041878 */
[----:B------:R-:W-:-:S02]  /*3980*/  IABS R48, R44 ;  /* 0x0000002c00307213 */ /* 0x000fc40000000000 */
[----:B------:R-:W4:Y:S01]  /*3990*/  LDSM.16.M88.4 R44, [R209+0x8400] ;  /* 0x00840000d12c783b */ /* 0x000f220000000200 */
[----:B------:R-:W2:Y:S02]  /*39a0*/  I2F R152, R152 ;  /* 0x0000009800987306 */ /* 0x000ea40000201400 */
[----:B------:R-:W-:Y:S01]  /*39b0*/  IMAD.MOV.U32 R151, RZ, RZ, R48 ;  /* 0x000000ffff977224 */ /* 0x000fe200078e0030 */
[----:B------:R-:W-:Y:S01]  /*39c0*/  IABS R48, R49 ;  /* 0x0000003100307213 */ /* 0x000fe20000000000 */
[----:B------:R-:W-:-:S04]  /*39d0*/  IMAD.IADD R56, R141, 0x1, -R117 ;  /* 0x000000018d387824 */ /* 0x000fc800078e0a75 */
[----:B------:R3:W-:Y:S01]  /*39e0*/  I2F R155, R48 ;  /* 0x00000030009b7306 */ /* 0x0007e20000201400 */
[----:B------:R-:W-:Y:S01]  /*39f0*/  IABS R56, R56 ;  /* 0x0000003800387213 */ /* 0x000fe20000000000 */
[----:B-1----:R-:W-:Y:S06]  /*3a00*/  HMMA.16816.F32.BF16 R100, R72, R70, R100 ;  /* 0x000000464864723c */ /* 0x002fec0000041864 */
[----:B------:R1:W-:Y:S02]  /*3a10*/  I2F R154, R56 ;  /* 0x00000038009a7306 */ /* 0x0003e40000201400 */
[C---:B--2---:R-:W-:Y:S01]  /*3a20*/  HMMA.16816.F32.BF16 R40, R64.reuse, R68, R40 ;  /* 0x000000444028723c */ /* 0x044fe20000041828 */
[----:B---3--:R-:W2:Y:S05]  /*3a30*/  LDSM.16.M88.4 R48, [R209+0x8800] ;  /* 0x00880000d130783b */ /* 0x008eaa0000000200 */
[----:B------:R-:W3:Y:S02]  /*3a40*/  I2F R151, R151 ;  /* 0x0000009700977306 */ /* 0x000ee40000201400 */
[----:B------:R-:W-:Y:S07]  /*3a50*/  HMMA.16816.F32.BF16 R36, R64, R70, R36 ;  /* 0x000000464024723c */ /* 0x000fee0000041824 */
[----:B------:R-:W-:Y:S01]  /*3a60*/  IMAD.IADD R70, R142, 0x1, -R130 ;  /* 0x000000018e467824 */ /* 0x000fe200078e0a82 */
[----:B-1----:R-:W-:Y:S01]  /*3a70*/  HMMA.16816.F32.BF16 R56, R72, R68, R8 ;  /* 0x000000444838723c */ /* 0x002fe20000041808 */
[----:B------:R-:W1:Y:S01]  /*3a80*/  LDSM.16.M88.4 R8, [R209+0x8c00] ;  /* 0x008c0000d108783b */ /* 0x000e620000000200 */
[----:B------:R-:W-:Y:S01]  /*3a90*/  FFMA.FTZ R103, R148, -UR4, R103 ;  /* 0x8000000494677c23 */ /* 0x000fe20008010067 */
[----:B------:R-:W-:-:S04]  /*3aa0*/  DEPBAR.LE SB0, 0x0 ;  /* 0x000080000000791a */ /* 0x000fc80000000000 */
[----:B------:R-:W-:Y:S01]  /*3ab0*/  IMAD.IADD R69, R140, 0x1, -R117 ;  /* 0x000000018c457824 */ /* 0x000fe200078e0a75 */
[C---:B----4-:R-:W-:Y:S01]  /*3ac0*/  HMMA.16816.F32.BF16 R96, R72.reuse, R44, R96 ;  /* 0x0000002c4860723c */ /* 0x050fe20000041860 */
[----:B------:R-:W-:Y:S01]  /*3ad0*/  IMAD.MOV.U32 R68, RZ, RZ, R156 ;  /* 0x000000ffff447224 */ /* 0x000fe200078e009c */
[----:B------:R-:W-:Y:S01]  /*3ae0*/  IABS R70, R70 ;  /* 0x0000004600467213 */ /* 0x000fe20000000000 */
[----:B-----5:R-:W-:Y:S01]  /*3af0*/  FFMA.FTZ R42, R143, -UR4, R42 ;  /* 0x800000048f2a7c23 */ /* 0x020fe2000801002a */
[----:B------:R-:W-:Y:S01]  /*3b00*/  IABS R69, R69 ;  /* 0x0000004500457213 */ /* 0x000fe20000000000 */
[----:B------:R-:W-:Y:S02]  /*3b10*/  FFMA.FTZ R43, R146, -UR4, R43 ;  /* 0x80000004922b7c23 */ /* 0x000fe4000801002b */
[----:B------:R-:W-:Y:S01]  /*3b20*/  I2F R68, R68 ;  /* 0x0000004400447306 */ /* 0x000fe20000201400 */
[----:B------:R-:W-:Y:S01]  /*3b30*/  HMMA.16816.F32.BF16 R92, R72, R46, R92 ;  /* 0x0000002e485c723c */ /* 0x000fe2000004185c */
[----:B------:R-:W-:Y:S01]  /*3b40*/  IMAD.MOV.U32 R156, RZ, RZ, R69 ;  /* 0x000000ffff9c7224 */ /* 0x000fe200078e0045 */
[----:B------:R-:W-:Y:S01]  /*3b50*/  IABS R69, R157 ;  /* 0x0000009d00457213 */ /* 0x000fe20000000000 */
[----:B------:R-:W-:Y:S01]  /*3b60*/  FFMA.FTZ R39, R152, -UR4, R39 ;  /* 0x8000000498277c23 */ /* 0x000fe20008010027 */
[----:B------:R-:W-:Y:S01]  /*3b70*/  FSEL R152, R103, -INF , !P6 ;  /* 0xff80000067987808 */ /* 0x000fe20007000000 */
[----:B------:R-:W-:-:S02]  /*3b80*/  FFMA.FTZ R115, R150, -UR4, R37 ;  /* 0x8000000496737c23 */ /* 0x000fc40008010025 */
[----:B------:R-:W-:Y:S01]  /*3b90*/  IMAD.MOV.U32 R157, RZ, RZ, R69 ;  /* 0x000000ffff9d7224 */ /* 0x000fe200078e0045 */
[----:B------:R-:W-:Y:S01]  /*3ba0*/  IABS R69, R158 ;  /* 0x0000009e00457213 */ /* 0x000fe20000000000 */
[C---:B------:R-:W-:Y:S01]  /*3bb0*/  IMAD.IADD R158, R140.reuse, 0x1, -R118 ;  /* 0x000000018c9e7824 */ /* 0x040fe200078e0a76 */
[----:B------:R-:W-:Y:S01]  /*3bc0*/  HMMA.16816.F32.BF16 R32, R64, R44, R32 ;  /* 0x0000002c4020723c */ /* 0x000fe20000041820 */
[----:B------:R-:W-:Y:S01]  /*3bd0*/  FFMA.FTZ R56, R111, -UR4, R56 ;  /* 0x800000046f387c23 */ /* 0x000fe20008010038 */
[----:B------:R-:W4:Y:S01]  /*3be0*/  I2F R156, R156 ;  /* 0x0000009c009c7306 */ /* 0x000f220000201400 */
[----:B------:R-:W-:Y:S01]  /*3bf0*/  IMAD.MOV.U32 R159, RZ, RZ, R69 ;  /* 0x000000ffff9f7224 */ /* 0x000fe200078e0045 */
[----:B------:R-:W-:Y:S01]  /*3c00*/  IABS R69, R158 ;  /* 0x0000009e00457213 */ /* 0x000fe20000000000 */
[----:B------:R-:W-:Y:S01]  /*3c10*/  IMAD.IADD R158, R141, 0x1, -R127 ;  /* 0x000000018d9e7824 */ /* 0x000fe200078e0a7f */
[----:B------:R-:W-:Y:S01]  /*3c20*/  FSEL R115, R115, -INF , !P6 ;  /* 0xff80000073737808 */ /* 0x000fe20007000000 */
[----:B------:R-:W-:Y:S01]  /*3c30*/  FFMA.FTZ R58, R107, -UR4, R58 ;  /* 0x800000046b3a7c23 */ /* 0x000fe2000801003a */
[C---:B--2---:R-:W-:Y:S01]  /*3c40*/  HMMA.16816.F32.BF16 R88, R72.reuse, R48, R88 ;  /* 0x000000304858723c */ /* 0x044fe20000041858 */
[----:B------:R-:W-:Y:S01]  /*3c50*/  IMAD.MOV.U32 R160, RZ, RZ, R69 ;  /* 0x000000ffffa07224 */ /* 0x000fe200078e0045 */
[----:B------:R-:W-:Y:S01]  /*3c60*/  IABS R69, R158 ;  /* 0x0000009e00457213 */ /* 0x000fe20000000000 */
[----:B------:R-:W-:Y:S01]  /*3c70*/  FFMA.FTZ R107, R131, -UR4, R40 ;  /* 0x80000004836b7c23 */ /* 0x000fe20008010028 */
[----:B------:R-:W-:Y:S01]  /*3c80*/  I2F R159, R159 ;  /* 0x0000009f009f7306 */ /* 0x000fe20000201400 */
[----:B------:R-:W-:Y:S01]  /*3c90*/  IMAD.IADD R40, R141, 0x1, -R129 ;  /* 0x000000018d287824 */ /* 0x000fe200078e0a81 */
[----:B------:R-:W-:Y:S01]  /*3ca0*/  FSEL R45, R43, -INF , !P1 ;  /* 0xff8000002b2d7808 */ /* 0x000fe20004800000 */
[----:B------:R-:W-:Y:S01]  /*3cb0*/  IMAD.MOV.U32 R158, RZ, RZ, R69 ;  /* 0x000000ffff9e7224 */ /* 0x000fe200078e0045 */
[----:B------:R-:W-:Y:S01]  /*3cc0*/  IABS R69, R124 ;  /* 0x0000007c00457213 */ /* 0x000fe20000000000 */
[----:B------:R-:W-:Y:S01]  /*3cd0*/  IMAD.IADD R124, R140, 0x1, -R127 ;  /* 0x000000018c7c7824 */ /* 0x000fe200078e0a7f */
[C---:B------:R-:W-:Y:S01]  /*3ce0*/  HMMA.16816.F32.BF16 R84, R72.reuse, R50, R84 ;  /* 0x000000324854723c */ /* 0x040fe20000041854 */
[----:B------:R-:W-:Y:S01]  /*3cf0*/  FSEL R107, R107, -INF , !P2 ;  /* 0xff8000006b6b7808 */ /* 0x000fe20005000000 */
[----:B------:R-:W2:Y:S01]  /*3d00*/  I2F R157, R157 ;  /* 0x0000009d009d7306 */ /* 0x000ea20000201400 */
[----:B------:R-:W-:Y:S01]  /*3d10*/  IMAD.MOV.U32 R113, RZ, RZ, R69 ;  /* 0x000000ffff717224 */ /* 0x000fe200078e0045 */
[----:B------:R-:W-:Y:S01]  /*3d20*/  IABS R69, R124 ;  /* 0x0000007c00457213 */ /* 0x000fe20000000000 */
[----:B------:R-:W-:Y:S01]  /*3d30*/  FFMA.FTZ R57, R110, -UR4, R57 ;  /* 0x800000046e397c23 */ /* 0x000fe20008010039 */
[----:B------:R-:W-:Y:S01]  /*3d40*/  FSEL R124, R42, -INF , !P2 ;  /* 0xff8000002a7c7808 */ /* 0x000fe20005000000 */
[----:B------:R-:W-:Y:S01]  /*3d50*/  IMAD.IADD R42, R142, 0x1, -R129 ;  /* 0x000000018e2a7824 */ /* 0x000fe200078e0a81 */
[----:B-1----:R-:W-:Y:S01]  /*3d60*/  HMMA.16816.F32.BF16 R80, R72, R8, R80 ;  /* 0x000000084850723c */ /* 0x002fe20000041850 */
[----:B---3--:R-:W-:Y:S01]  /*3d70*/  FFMA.FTZ R32, R151, -UR4, R32 ;  /* 0x8000000497207c23 */ /* 0x008fe20008010020 */
[----:B------:R-:W1:Y:S01]  /*3d80*/  I2F R125, R160 ;  /* 0x000000a0007d7306 */ /* 0x000e620000201400 */
[----:B------:R-:W-:Y:S01]  /*3d90*/  FFMA.FTZ R112, R155, -UR4, R34 ;  /* 0x800000049b707c23 */ /* 0x000fe20008010022 */
[----:B------:R-:W-:Y:S01]  /*3da0*/  IABS R40, R40 ;  /* 0x0000002800287213 */ /* 0x000fe20000000000 */
[----:B------:R-:W-:-:S02]  /*3db0*/  FFMA.FTZ R59, R134, -UR4, R59 ;  /* 0x80000004863b7c23 */ /* 0x000fc4000801003b */
[----:B----4-:R-:W-:Y:S01]  /*3dc0*/  FFMA.FTZ R35, R156, -UR4, R35 ;  /* 0x800000049c237c23 */ /* 0x010fe20008010023 */
[----:B------:R-:W-:Y:S01]  /*3dd0*/  HMMA.16816.F32.BF16 R120, R72, R10, R120 ;  /* 0x0000000a4878723c */ /* 0x000fe20000041878 */
[----:B------:R-:W-:Y:S01]  /*3de0*/  FFMA.FTZ R68, R68, -UR4, R33 ;  /* 0x8000000444447c23 */ /* 0x000fe20008010021 */
[----:B------:R-:W3:Y:S01]  /*3df0*/  I2F R158, R158 ;  /* 0x0000009e009e7306 */ /* 0x000ee20000201400 */
[----:B------:R-:W-:Y:S01]  /*3e00*/  FFMA.FTZ R96, R3, -UR4, R96 ;  /* 0x8000000403607c23 */ /* 0x000fe20008010060 */
[----:B------:R-:W-:Y:S01]  /*3e10*/  FSEL R134, R35, -INF , !P4 ;  /* 0xff80000023867808 */ /* 0x000fe20006000000 */
[----:B------:R-:W-:Y:S01]  /*3e20*/  FFMA.FTZ R92, R77, -UR4, R92 ;  /* 0x800000044d5c7c23 */ /* 0x000fe2000801005c */
[----:B------:R-:W-:Y:S01]  /*3e30*/  FSEL R131, R68, -INF , !P4 ;  /* 0xff80000044837808 */ /* 0x000fe20006000000 */
[C---:B------:R-:W-:Y:S01]  /*3e40*/  IMAD.IADD R73, R141.reuse, 0x1, -R130 ;  /* 0x000000018d497824 */ /* 0x040fe200078e0a82 */
[C---:B------:R-:W-:Y:S01]  /*3e50*/  HMMA.16816.F32.BF16 R28, R64.reuse, R46, R28 ;  /* 0x0000002e401c723c */ /* 0x040fe2000004181c */
[----:B------:R-:W-:Y:S01]  /*3e60*/  IMAD.MOV.U32 R72, RZ, RZ, R69 ;  /* 0x000000ffff487224 */ /* 0x000fe200078e0045 */
[----:B------:R-:W4:Y:S01]  /*3e70*/  I2F R114, R113 ;  /* 0x0000007100727306 */ /* 0x000f220000201400 */
[----:B------:R-:W-:Y:S01]  /*3e80*/  IMAD.IADD R43, R141, 0x1, -R128 ;  /* 0x000000018d2b7824 */ /* 0x000fe200078e0a80 */
[----:B------:R-:W-:Y:S01]  /*3e90*/  IABS R69, R73 ;  /* 0x0000004900457213 */ /* 0x000fe20000000000 */
[----:B------:R-:W-:Y:S01]  /*3ea0*/  IMAD.IADD R73, R140, 0x1, -R130 ;  /* 0x000000018c497824 */ /* 0x000fe200078e0a82 */
[----:B------:R-:W-:Y:S01]  /*3eb0*/  FSEL R151, R92, -INF , !P3 ;  /* 0xff8000005c977808 */ /* 0x000fe20005800000 */
[----:B------:R-:W-:Y:S01]  /*3ec0*/  FFMA.FTZ R47, R147, -UR4, R36 ;  /* 0x80000004932f7c23 */ /* 0x000fe20008010024 */
[C---:B------:R-:W-:Y:S01]  /*3ed0*/  HMMA.16816.F32.BF16 R24, R64.reuse, R48, R24 ;  /* 0x000000304018723c */ /* 0x040fe20000041818 */
[----:B------:R-:W-:Y:S01]  /*3ee0*/  FFMA.FTZ R77, R76, -UR4, R93 ;  /* 0x800000044c4d7c23 */ /* 0x000fe2000801005d */
[----:B------:R5:W1:Y:S01]  /*3ef0*/  I2F R71, R69 ;  /* 0x0000004500477306 */ /* 0x000a620000201400 */
[----:B------:R-:W-:Y:S01]  /*3f00*/  IABS R111, R73 ;  /* 0x00000049006f7213 */ /* 0x000fe20000000000 */
[----:B--2---:R-:W-:Y:S01]  /*3f10*/  FFMA.FTZ R68, R157, -UR4, R94 ;  /* 0x800000049d447c23 */ /* 0x004fe2000801005e */
[----:B------:R-:W-:Y:S01]  /*3f20*/  FSEL R47, R47, -INF , !P0 ;  /* 0xff8000002f2f7808 */ /* 0x000fe20004000000 */
[----:B------:R-:W-:Y:S01]  /*3f30*/  FFMA.FTZ R97, R104, -UR4, R97 ;  /* 0x8000000468617c23 */ /* 0x000fe20008010061 */
[----:B------:R-:W-:Y:S01]  /*3f40*/  FSEL R147, R96, -INF , !P5 ;  /* 0xff80000060937808 */ /* 0x000fe20006800000 */
[----:B------:R-:W-:Y:S01]  /*3f50*/  IMAD.IADD R49, R140, 0x1, -R126 ;  /* 0x000000018c317824 */ /* 0x000fe200078e0a7e */
[C---:B------:R-:W-:Y:S01]  /*3f60*/  HMMA.16816.F32.BF16 R16, R64.reuse, R8, R16 ;  /* 0x000000084010723c */ /* 0x040fe20000041810 */
[----:B------:R-:W-:Y:S01]  /*3f70*/  I2F R111, R111 ;  /* 0x0000006f006f7306 */ /* 0x000fe20000201400 */
[----:B------:R-:W-:Y:S01]  /*3f80*/  FFMA.FTZ R76, R154, -UR4, R99 ;  /* 0x800000049a4c7c23 */ /* 0x000fe20008010063 */
[----:B------:R-:W-:Y:S01]  /*3f90*/  FSEL R68, R68, -INF , !P3 ;  /* 0xff80000044447808 */ /* 0x000fe20005800000 */
[----:B------:R-:W-:Y:S01]  /*3fa0*/  FFMA.FTZ R88, R105, -UR4, R88 ;  /* 0x8000000469587c23 */ /* 0x000fe20008010058 */
[----:B------:R-:W-:Y:S01]  /*3fb0*/  FSEL R99, R97, -INF , !P4 ;  /* 0xff80000061637808 */ /* 0x000fe20006000000 */
[----:B------:R-:W-:Y:S01]  /*3fc0*/  IMAD.IADD R46, R142, 0x1, -R126 ;  /* 0x000000018e2e7824 */ /* 0x000fe200078e0a7e */
[----:B------:R-:W-:Y:S01]  /*3fd0*/  FSEL R76, R76, -INF , !P4 ;  /* 0xff8000004c4c7808 */ /* 0x000fe20006000000 */
[----:B------:R-:W-:Y:S01]  /*3fe0*/  IMAD.IADD R8, R141, 0x1, -R119 ;  /* 0x000000018d087824 */ /* 0x000fe200078e0a77 */
[----:B-----5:R-:W-:Y:S01]  /*3ff0*/  FSEL R69, R56, -INF , !P2 ;  /* 0xff80000038457808 */ /* 0x020fe20005000000 */
[----:B------:R-:W-:Y:S01]  /*4000*/  I2F R72, R72 ;  /* 0x0000004800487306 */ /* 0x000fe20000201400 */
[----:B------:R-:W-:Y:S01]  /*4010*/  FSEL R56, R58, -INF , !P2 ;  /* 0xff8000003a387808 */ /* 0x000fe20005000000 */
[C---:B------:R-:W-:Y:S01]  /*4020*/  HMMA.16816.F32.BF16 R20, R64.reuse, R50, R20 ;  /* 0x000000324014723c */ /* 0x040fe20000041814 */
[----:B------:R-:W-:Y:S01]  /*4030*/  ISETP.GE.AND P2, PT, R127, UR12, PT ;  /* 0x0000000c7f007c0c */ /* 0x000fe2000bf46270 */
[----:B------:R-:W-:Y:S01]  /*4040*/  FFMA.FTZ R127, R144, -UR4, R41 ;  /* 0x80000004907f7c23 */ /* 0x000fe20008010029 */
[----:B------:R-:W-:Y:S01]  /*4050*/  IABS R41, R42 ;  /* 0x0000002a00297213 */ /* 0x000fe20000000000 */
[----:B------:R-:W-:Y:S01]  /*4060*/  IMAD.IADD R42, R140, 0x1, -R129 ;  /* 0x000000018c2a7824 */ /* 0x000fe200078e0a81 */
[----:B------:R-:W-:Y:S01]  /*4070*/  IABS R9, R8 ;  /* 0x0000000800097213 */ /* 0x000fe20000000000 */
[----:B------:R2:W5:Y:S01]  /*4080*/  I2F R73, R70 ;  /* 0x0000004600497306 */ /* 0x0005620000201400 */
[----:B------:R-:W-:Y:S01]  /*4090*/  FFMA.FTZ R28, R159, -UR4, R28 ;  /* 0x800000049f1c7c23 */ /* 0x000fe2000801001c */
[----:B------:R-:W-:Y:S01]  /*40a0*/  FSEL R127, R127, -INF , !P1 ;  /* 0xff8000007f7f7808 */ /* 0x000fe20004800000 */
[----:B-1----:R-:W-:Y:S01]  /*40b0*/  FFMA.FTZ R30, R125, -UR4, R30 ;  /* 0x800000047d1e7c23 */ /* 0x002fe2000801001e */
[----:B------:R-:W-:Y:S01]  /*40c0*/  IABS R44, R42 ;  /* 0x0000002a002c7213 */ /* 0x000fe20000000000 */
[----:B---3--:R-:W-:Y:S01]  /*40d0*/  FFMA.FTZ R50, R158, -UR4, R95 ;  /* 0x800000049e327c23 */ /* 0x008fe2000801005f */
[----:B------:R-:W-:Y:S01]  /*40e0*/  FSEL R77, R77, -INF , !P2 ;  /* 0xff8000004d4d7808 */ /* 0x000fe20005000000 */
[----:B----4-:R-:W-:Y:S01]  /*40f0*/  FFMA.FTZ R29, R114, -UR4, R29 ;  /* 0x80000004721d7c23 */ /* 0x010fe2000801001d */
[----:B------:R1:W3:Y:S01]  /*4100*/  I2F R36, R44 ;  /* 0x0000002c00247306 */ /* 0x0002e20000201400 */
[----:B------:R-:W-:Y:S01]  /*4110*/  FFMA.FTZ R58, R145, -UR4, R102 ;  /* 0x80000004913a7c23 */ /* 0x000fe20008010066 */
[----:B------:R-:W-:Y:S01]  /*4120*/  FSEL R145, R28, -INF , !P3 ;  /* 0xff8000001c917808 */ /* 0x000fe20005800000 */
[----:B------:R-:W-:Y:S01]  /*4130*/  FFMA.FTZ R71, R71, -UR4, R90 ;  /* 0x8000000447477c23 */ /* 0x000fe2000801005a */
[----:B------:R-:W-:Y:S01]  /*4140*/  FSEL R28, R30, -INF , !P3 ;  /* 0xff8000001e1c7808 */ /* 0x000fe20005800000 */
[----:B------:R-:W-:Y:S01]  /*4150*/  IMAD.IADD R74, R142, 0x1, -R137 ;  /* 0x000000018e4a7824 */ /* 0x000fe200078e0a89 */
[----:B------:R-:W-:Y:S01]  /*4160*/  FSEL R50, R50, -INF , !P2 ;  /* 0xff80000032327808 */ /* 0x000fe20005000000 */
[----:B------:R-:W-:Y:S01]  /*4170*/  FFMA.FTZ R38, R149, -UR4, R38 ;  /* 0x8000000495267c23 */ /* 0x000fe20008010026 */
[----:B------:R-:W4:Y:S01]  /*4180*/  I2F R42, R41 ;  /* 0x00000029002a7306 */ /* 0x000f220000201400 */
[----:B--2---:R-:W-:Y:S01]  /*4190*/  FSEL R70, R57, -INF , !P1 ;  /* 0xff80000039467808 */ /* 0x004fe20004800000 */
[----:B-----5:R-:W-:Y:S01]  /*41a0*/  FFMA.FTZ R24, R73, -UR4, R24 ;  /* 0x8000000449187c23 */ /* 0x020fe20008010018 */
[----:B------:R-:W-:Y:S01]  /*41b0*/  FSEL R57, R59, -INF , !P1 ;  /* 0xff8000003b397808 */ /* 0x000fe20004800000 */
[----:B------:R-:W-:Y:S01]  /*41c0*/  FFMA.FTZ R59, R109, -UR4, R100 ;  /* 0x800000046d3b7c23 */ /* 0x000fe20008010064 */
[----:B------:R-:W-:Y:S01]  /*41d0*/  ISETP.GE.AND P1, PT, R130, UR12, PT ;  /* 0x0000000c82007c0c */ /* 0x000fe2000bf26270 */
[----:B------:R-:W-:Y:S01]  /*41e0*/  FFMA.FTZ R100, R111, -UR4, R26 ;  /* 0x800000046f647c23 */ /* 0x000fe2000801001a */
[----:B------:R-:W-:Y:S01]  /*41f0*/  FSEL R29, R29, -INF , !P2 ;  /* 0xff8000001d1d7808 */ /* 0x000fe20005000000 */
[----:B-1----:R-:W-:Y:S01]  /*4200*/  IMAD.IADD R44, R140, 0x1, -R128 ;  /* 0x000000018c2c7824 */ /* 0x002fe200078e0a80 */
[----:B------:R-:W1:Y:S01]  /*4210*/  I2F R40, R40 ;  /* 0x0000002800287306 */ /* 0x000e620000201400 */
[----:B---3--:R-:W-:Y:S01]  /*4220*/  FFMA.FTZ R36, R36, -UR4, R27 ;  /* 0x8000000424247c23 */ /* 0x008fe2000801001b */
[----:B------:R-:W-:Y:S01]  /*4230*/  ISETP.GE.AND P3, PT, R132, UR12, PT ;  /* 0x0000000c84007c0c */ /* 0x000fe2000bf66270 */
[C---:B------:R-:W-:Y:S01]  /*4240*/  IMAD.IADD R27, R142.reuse, 0x1, -R132 ;  /* 0x000000018e1b7824 */ /* 0x040fe200078e0a84 */
[----:B------:R-:W-:Y:S01]  /*4250*/  IABS R37, R44 ;  /* 0x0000002c00257213 */ /* 0x000fe20000000000 */
[----:B------:R-:W-:Y:S01]  /*4260*/  IMAD.IADD R26, R142, 0x1, -R135 ;  /* 0x000000018e1a7824 */ /* 0x000fe200078e0a87 */
[----:B------:R-:W-:Y:S01]  /*4270*/  FSEL R44, R39, -INF , !P6 ;  /* 0xff800000272c7808 */ /* 0x000fe20007000000 */
[----:B------:R-:W-:Y:S01]  /*4280*/  IMAD.IADD R39, R141, 0x1, -R126 ;  /* 0x000000018d277824 */ /* 0x000fe200078e0a7e */
[----:B------:R2:W3:Y:S01]  /*4290*/  I2F R3, R37 ;  /* 0x0000002500037306 */ /* 0x0004e20000201400 */
[----:B------:R-:W-:Y:S01]  /*42a0*/  IABS R27, R27 ;  /* 0x0000001b001b7213 */ /* 0x000fe20000000000 */
[----:B----4-:R-:W-:Y:S01]  /*42b0*/  FFMA.FTZ R25, R42, -UR4, R25 ;  /* 0x800000042a197c23 */ /* 0x010fe20008010019 */
[----:B------:R-:W-:Y:S01]  /*42c0*/  IABS R73, R26 ;  /* 0x0000001a00497213 */ /* 0x000fe20000000000 */
[----:B------:R-:W-:Y:S01]  /*42d0*/  HMMA.16816.F32.BF16 R12, R64, R10, R12 ;  /* 0x0000000a400c723c */ /* 0x000fe2000004180c */
[----:B------:R-:W-:Y:S01]  /*42e0*/  IABS R39, R39 ;  /* 0x0000002700277213 */ /* 0x000fe20000000000 */
[----:B------:R-:W-:Y:S01]  /*42f0*/  FFMA.FTZ R75, R108, -UR4, R101 ;  /* 0x800000046c4b7c23 */ /* 0x000fe20008010065 */
[----:B------:R-:W-:Y:S01]  /*4300*/  IABS R41, R43 ;  /* 0x0000002b00297213 */ /* 0x000fe20000000000 */
[----:B------:R-:W-:Y:S01]  /*4310*/  IMAD.IADD R43, R142, 0x1, -R128 ;  /* 0x000000018e2b7824 */ /* 0x000fe200078e0a80 */
[----:B------:R4:W-:Y:S01]  /*4320*/  I2F R34, R39 ;  /* 0x0000002700227306 */ /* 0x0009e20000201400 */
[----:B------:R-:W-:Y:S01]  /*4330*/  ISETP.GE.AND P4, PT, R119, UR12, PT ;  /* 0x0000000c77007c0c */ /* 0x000fe2000bf86270 */
[----:B-1----:R-:W-:Y:S01]  /*4340*/  FFMA.FTZ R91, R40, -UR4, R91 ;  /* 0x80000004285b7c23 */ /* 0x002fe2000801005b */
[----:B------:R-:W-:Y:S01]  /*4350*/  FSEL R100, R100, -INF , !P1 ;  /* 0xff80000064647808 */ /* 0x000fe20004800000 */
[----:B------:R-:W-:Y:S01]  /*4360*/  FFMA.FTZ R48, R153, -UR4, R98 ;  /* 0x8000000499307c23 */ /* 0x000fe20008010062 */
[----:B------:R-:W-:Y:S01]  /*4370*/  IABS R43, R43 ;  /* 0x0000002b002b7213 */ /* 0x000fe20000000000 */
[----:B------:R-:W-:Y:S01]  /*4380*/  FFMA.FTZ R79, R79, -UR4, R84 ;  /* 0x800000044f4f7c23 */ /* 0x000fe20008010054 */
[----:B------:R-:W-:Y:S01]  /*4390*/  IABS R46, R46 ;  /* 0x0000002e002e7213 */ /* 0x000fe20000000000 */
[--C-:B--2---:R-:W-:Y:S01]  /*43a0*/  IMAD.IADD R37, R142, 0x1, -R119.reuse ;  /* 0x000000018e257824 */ /* 0x104fe200078e0a77 */
[----:B------:R1:W2:Y:S01]  /*43b0*/  I2F R42, R27 ;  /* 0x0000001b002a7306 */ /* 0x0002a20000201400 */
[----:B------:R-:W-:Y:S01]  /*43c0*/  IMAD.IADD R119, R140, 0x1, -R119 ;  /* 0x000000018c777824 */ /* 0x000fe200078e0a77 */
[----:B------:R-:W-:Y:S01]  /*43d0*/  IABS R74, R74 ;  /* 0x0000004a004a7213 */ /* 0x000fe20000000000 */
[----:B---3--:R-:W-:Y:S01]  /*43e0*/  FFMA.FTZ R3, R3, -UR4, R22 ;  /* 0x8000000403037c23 */ /* 0x008fe20008010016 */
[----:B------:R-:W-:Y:S01]  /*43f0*/  IABS R33, R37 ;  /* 0x0000002500217213 */ /* 0x000fe20000000000 */
[----:B------:R-:W-:Y:S01]  /*4400*/  IMAD.U32 R37, RZ, RZ, UR5 ;  /* 0x00000005ff257e24 */ /* 0x000fe2000f8e00ff */
[----:B------:R-:W-:Y:S01]  /*4410*/  FSEL R59, R59, -INF , !P0 ;  /* 0xff8000003b3b7808 */ /* 0x000fe20004000000 */
[----:B------:R-:W-:Y:S01]  /*4420*/  FFMA.FTZ R85, R106, -UR4, R85 ;  /* 0x800000046a557c23 */ /* 0x000fe20008010055 */
[----:B----4-:R-:W-:Y:S01]  /*4430*/  FSEL R39, R32, -INF , !P5 ;  /* 0xff80000020277808 */ /* 0x010fe20006800000 */
[----:B------:R-:W3:Y:S01]  /*4440*/  I2F R43, R43 ;  /* 0x0000002b002b7306 */ /* 0x000ee20000201400 */
[----:B------:R-:W-:Y:S01]  /*4450*/  IABS R32, R49 ;  /* 0x0000003100207213 */ /* 0x000fe20000000000 */
[----:B------:R-:W-:Y:S01]  /*4460*/  IMAD.MOV.U32 R49, RZ, RZ, R33 ;  /* 0x000000ffff317224 */ /* 0x000fe200078e0021 */
[----:B------:R-:W-:Y:S01]  /*4470*/  FSEL R58, R58, -INF , !P0 ;  /* 0xff8000003a3a7808 */ /* 0x000fe20004000000 */
[----:B------:R-:W-:Y:S01]  /*4480*/  FFMA.FTZ R33, R78, -UR4, R89 ;  /* 0x800000044e217c23 */ /* 0x000fe20008010059 */
[----:B------:R-:W-:Y:S01]  /*4490*/  FSEL R38, R38, -INF , !P0 ;  /* 0xff80000026267808 */ /* 0x000fe20004000000 */
[----:B------:R-:W-:Y:S01]  /*44a0*/  FFMA.FTZ R80, R133, -UR4, R80 ;  /* 0x8000000485507c23 */ /* 0x000fe20008010050 */
[----:B-1----:R-:W-:Y:S01]  /*44b0*/  FSEL R27, R24, -INF , !P1 ;  /* 0xff800000181b7808 */ /* 0x002fe20004800000 */
[----:B------:R1:W4:Y:S01]  /*44c0*/  I2F R8, R32 ;  /* 0x0000002000087306 */ /* 0x0003220000201400 */
[----:B------:R-:W-:Y:S01]  /*44d0*/  IABS R119, R119 ;  /* 0x0000007700777213 */ /* 0x000fe20000000000 */
[----:B--2---:R-:W-:Y:S01]  /*44e0*/  FFMA.FTZ R17, R42, -UR4, R17 ;  /* 0x800000042a117c23 */ /* 0x004fe20008010011 */
[----:B------:R-:W-:Y:S01]  /*44f0*/  ISETP.GE.AND P0, PT, R129, UR12, PT ;  /* 0x0000000c81007c0c */ /* 0x000fe2000bf06270 */
[----:B------:R-:W-:Y:S01]  /*4500*/  FFMA.FTZ R81, R136, -UR4, R81 ;  /* 0x8000000488517c23 */ /* 0x000fe20008010051 */
[----:B------:R-:W-:Y:S01]  /*4510*/  SHF.R.S32.HI R78, RZ, 0x1f, R62 ;  /* 0x0000001fff4e7819 */ /* 0x000fe2000001143e */
[----:B------:R-:W-:Y:S01]  /*4520*/  FFMA.FTZ R120, R139, -UR4, R120 ;  /* 0x800000048b787c23 */ /* 0x000fe20008010078 */
[----:B------:R-:W-:Y:S01]  /*4530*/  FSEL R33, R33, -INF , !P0 ;  /* 0xff80000021217808 */ /* 0x000fe20004000000 */
[----:B------:R-:W2:Y:S01]  /*4540*/  I2F R49, R49 ;  /* 0x0000003100317306 */ /* 0x000ea20000201400 */
[----:B------:R-:W-:Y:S01]  /*4550*/  FSEL R30, R91, -INF , !P0 ;  /* 0xff8000005b1e7808 */ /* 0x000fe20004000000 */
[----:B---3--:R-:W-:Y:S01]  /*4560*/  FFMA.FTZ R20, R43, -UR4, R20 ;  /* 0x800000042b147c23 */ /* 0x008fe20008010014 */
[----:B------:R-:W-:Y:S01]  /*4570*/  FSEL R25, R25, -INF , !P0 ;  /* 0xff80000019197808 */ /* 0x000fe20004000000 */
[----:B------:R-:W-:Y:S01]  /*4580*/  FFMA.FTZ R121, R138, -UR4, R121 ;  /* 0x800000048a797c23 */ /* 0x000fe20008010079 */
[----:B------:R-:W-:Y:S01]  /*4590*/  FSEL R24, R36, -INF , !P0 ;  /* 0xff80000024187808 */ /* 0x000fe20004000000 */
[----:B------:R-:W-:Y:S01]  /*45a0*/  FFMA.FTZ R34, R34, -UR4, R87 ;  /* 0x8000000422227c23 */ /* 0x000fe20008010057 */
[----:B------:R-:W-:Y:S01]  /*45b0*/  IADD3 R36, P0, R62, UR5, RZ ;  /* 0x000000053e247c10 */ /* 0x000fe2000ff1e0ff */
[--C-:B-1----:R-:W-:Y:S01]  /*45c0*/  IMAD.IADD R32, R141, 0x1, -R132.reuse ;  /* 0x000000018d207824 */ /* 0x102fe200078e0a84 */
[----:B------:R-:W1:Y:S01]  /*45d0*/  I2F R46, R46 ;  /* 0x0000002e002e7306 */ /* 0x000e620000201400 */
[----:B------:R-:W-:Y:S01]  /*45e0*/  IMAD.IADD R132, R140, 0x1, -R132 ;  /* 0x000000018c847824 */ /* 0x000fe200078e0a84 */
[----:B------:R-:W-:Y:S01]  /*45f0*/  LEA.HI.X.SX32 R37, R37, R78, 0x1, P0 ;  /* 0x0000004e25257211 */ /* 0x000fe200000f0eff */
[----:B----4-:R-:W-:Y:S01]  /*4600*/  FFMA.FTZ R8, R8, -UR4, R23 ;  /* 0x8000000408087c23 */ /* 0x010fe20008010017 */
[----:B------:R-:W-:Y:S01]  /*4610*/  IABS R35, R32 ;  /* 0x0000002000237213 */ /* 0x000fe20000000000 */
[----:B------:R-:W-:Y:S01]  /*4620*/  FFMA.FTZ R32, R72, -UR4, R31 ;  /* 0x8000000448207c23 */ /* 0x000fe2000801001f */
[----:B------:R-:W-:Y:S01]  /*4630*/  IABS R132, R132 ;  /* 0x0000008400847213 */ /* 0x000fe20000000000 */
[C---:B------:R-:W-:Y:S01]  /*4640*/  IMAD.IADD R31, R141.reuse, 0x1, -R135 ;  /* 0x000000018d1f7824 */ /* 0x040fe200078e0a87 */
[----:B------:R3:W4:Y:S01]  /*4650*/  I2F R72, R35 ;  /* 0x0000002300487306 */ /* 0x0007220000201400 */
[----:B------:R-:W-:Y:S01]  /*4660*/  IMAD.IADD R141, R141, 0x1, -R137 ;  /* 0x000000018d8d7824 */ /* 0x000fe200078e0a89 */
[----:B------:R-:W-:Y:S01]  /*4670*/  FSEL R26, R32, -INF , !P2 ;  /* 0xff800000201a7808 */ /* 0x000fe20005000000 */
[----:B--2---:R-:W-:Y:S01]  /*4680*/  FFMA.FTZ R11, R49, -UR4, R16 ;  /* 0x80000004310b7c23 */ /* 0x004fe20008010010 */
[----:B------:R-:W-:Y:S01]  /*4690*/  ISETP.GE.AND P2, PT, R135, UR12, PT ;  /* 0x0000000c87007c0c */ /* 0x000fe2000bf46270 */
[----:B------:R-:W-:Y:S01]  /*46a0*/  IMAD.IADD R135, R140, 0x1, -R135 ;  /* 0x000000018c877824 */ /* 0x000fe200078e0a87 */
[----:B------:R-:W-:-:S02]  /*46b0*/  FSEL R32, R71, -INF , !P1 ;  /* 0xff80000047207808 */ /* 0x000fc40004800000 */
[----:B------:R-:W-:Y:S01]  /*46c0*/  IABS R31, R31 ;  /* 0x0000001f001f7213 */ /* 0x000fe20000000000 */
[----:B------:R-:W2:Y:S01]  /*46d0*/  I2F R9, R9 ;  /* 0x0000000900097306 */ /* 0x000ea20000201400 */
[----:B------:R-:W-:Y:S01]  /*46e0*/  IABS R135, R135 ;  /* 0x0000008700877213 */ /* 0x000fe20000000000 */
[----:B-1----:R-:W-:Y:S01]  /*46f0*/  FFMA.FTZ R21, R46, -UR4, R21 ;  /* 0x800000042e157c23 */ /* 0x002fe20008010015 */
[----:B------:R-:W-:Y:S02]  /*4700*/  IABS R141, R141 ;  /* 0x0000008d008d7213 */ /* 0x000fe40000000000 */
[----:B------:R-:W-:Y:S02]  /*4710*/  PLOP3.LUT P0, PT, PT, PT, UP0, 0x80, 0x0 ;  /* 0x000000000000781c */ /* 0x000fe40003f0f008 */
[----:B---3--:R-:W-:Y:S01]  /*4720*/  FSEL R35, R88, -INF , !P1 ;  /* 0xff80000058237808 */ /* 0x008fe20004800000 */
[----:B------:R-:W1:Y:S01]  /*4730*/  I2F R51, R119 ;  /* 0x0000007700337306 */ /* 0x000e620000201400 */
[----:B------:R-:W-:Y:S01]  /*4740*/  ISETP.GE.AND P1, PT, R137, UR12, PT ;  /* 0x0000000c89007c0c */ /* 0x000fe2000bf26270 */
[----:B------:R-:W-:Y:S01]  /*4750*/  IMAD.IADD R137, R140, 0x1, -R137 ;  /* 0x000000018c897824 */ /* 0x000fe200078e0a89 */
[----:B------:R-:W-:Y:S01]  /*4760*/  FSEL R75, R75, -INF , !P6 ;  /* 0xff8000004b4b7808 */ /* 0x000fe20007000000 */
[----:B----4-:R-:W-:Y:S01]  /*4770*/  FFMA.FTZ R72, R72, -UR4, R83 ;  /* 0x8000000448487c23 */ /* 0x010fe20008010053 */
[----:B------:R-:W-:-:S02]  /*4780*/  ISETP.GE.AND P6, PT, R128, UR12, PT ;  /* 0x0000000c80007c0c */ /* 0x000fc4000bfc6270 */
[----:B------:R-:W-:Y:S01]  /*4790*/  IABS R137, R137 ;  /* 0x0000008900897213 */ /* 0x000fe20000000000 */
[----:B------:R-:W3:Y:S01]  /*47a0*/  I2F R132, R132 ;  /* 0x0000008400847306 */ /* 0x000ee20000201400 */
[----:B------:R-:W-:Y:S01]  /*47b0*/  FSEL R48, R48, -INF , !P5 ;  /* 0xff80000030307808 */ /* 0x000fe20006800000 */
[----:B--2---:R-:W-:Y:S01]  /*47c0*/  FFMA.FTZ R9, R9, -UR4, R82 ;  /* 0x8000000409097c23 */ /* 0x004fe20008010052 */
[----:B------:R-:W-:Y:S02]  /*47d0*/  FSEL R112, R112, -INF , !P5 ;  /* 0xff80000070707808 */ /* 0x000fe40006800000 */
[----:B------:R-:W-:Y:S02]  /*47e0*/  ISETP.GE.AND P5, PT, R126, UR12, PT ;  /* 0x0000000c7e007c0c */ /* 0x000fe4000bfa6270 */
[----:B------:R-:W-:Y:S01]  /*47f0*/  FSEL R109, R20, -INF , !P6 ;  /* 0xff800000146d7808 */ /* 0x000fe20007000000 */
[----:B------:R-:W2:Y:S01]  /*4800*/  I2F R135, R135 ;  /* 0x0000008700877306 */ /* 0x000ea20000201400 */
[----:B-1----:R-:W-:Y:S01]  /*4810*/  FFMA.FTZ R18, R51, -UR4, R18 ;  /* 0x8000000433127c23 */ /* 0x002fe20008010012 */
[----:B------:R-:W-:-:S02]  /*4820*/  FSEL R20, R9, -INF , !P4 ;  /* 0xff80000009147808 */ /* 0x000fc40006000000 */
[----:B------:R-:W-:Y:S02]  /*4830*/  LOP3.LUT R62, R53, 0x3, RZ, 0xc0, !PT ;  /* 0x00000003353e7812 */ /* 0x000fe400078ec0ff */
[----:B------:R-:W-:Y:S02]  /*4840*/  FSEL R242, R18, -INF , !P4 ;  /* 0xff80000012f27808 */ /* 0x000fe40006000000 */
[----:B------:R-:W1:Y:S01]  /*4850*/  I2F R41, R41 ;  /* 0x0000002900297306 */ /* 0x000e620000201400 */
[----:B---3--:R-:W-:Y:S01]  /*4860*/  FFMA.FTZ R19, R132, -UR4, R19 ;  /* 0x8000000484137c23 */ /* 0x008fe20008010013 */
[----:B------:R-:W-:Y:S02]  /*4870*/  FSEL R51, R79, -INF , !P6 ;  /* 0xff8000004f337808 */ /* 0x000fe40007000000 */
[----:B------:R-:W-:Y:S02]  /*4880*/  FSEL R49, R85, -INF , !P5 ;  /* 0xff80000055317808 */ /* 0x000fe40006800000 */
[----:B------:R-:W-:-:S02]  /*4890*/  FSEL R240, R19, -INF , !P3 ;  /* 0xff80000013f07808 */ /* 0x000fc40005800000 */
[----:B------:R-:W3:Y:S01]  /*48a0*/  I2F R31, R31 ;  /* 0x0000001f001f7306 */ /* 0x000ee20000201400 */
[----:B--2---:R-:W-:Y:S01]  /*48b0*/  FFMA.FTZ R14, R135, -UR4, R14 ;  /* 0x80000004870e7c23 */ /* 0x004fe2000801000e */
[----:B------:R-:W-:Y:S02]  /*48c0*/  FSEL R34, R34, -INF , !P5 ;  /* 0xff80000022227808 */ /* 0x000fe40006800000 */
[----:B------:R-:W-:Y:S02]  /*48d0*/  FSEL R18, R72, -INF , !P3 ;  /* 0xff80000048127808 */ /* 0x000fe40005800000 */
[----:B------:R-:W-:Y:S02]  /*48e0*/  FSEL R238, R14, -INF , !P2 ;  /* 0xff8000000eee7808 */ /* 0x000fe40005000000 */
[----:B------:R-:W2:Y:S01]  /*48f0*/  I2F R40, R141 ;  /* 0x0000008d00287306 */ /* 0x000ea20000201400 */
[----:B-1----:R-:W-:Y:S01]  /*4900*/  FFMA.FTZ R41, R41, -UR4, R86 ;  /* 0x8000000429297c23 */ /* 0x002fe20008010056 */
[----:B------:R-:W-:-:S04]  /*4910*/  FSEL R19, R120, -INF , !P2 ;  /* 0xff80000078137808 */ /* 0x000fc80005000000 */
[----:B------:R-:W-:Y:S02]  /*4920*/  FSEL R46, R41, -INF , !P6 ;  /* 0xff800000292e7808 */ /* 0x000fe40007000000 */
[----:B------:R-:W1:Y:S01]  /*4930*/  I2F R73, R73 ;  /* 0x0000004900497306 */ /* 0x000e620000201400 */
[----:B---3--:R-:W-:Y:S01]  /*4940*/  FFMA.FTZ R16, R31, -UR4, R122 ;  /* 0x800000041f107c23 */ /* 0x008fe2000801007a */
[----:B------:R-:W-:-:S04]  /*4950*/  FSEL R31, R80, -INF , !P4 ;  /* 0xff800000501f7808 */ /* 0x000fc80006000000 */
[----:B------:R-:W-:Y:S02]  /*4960*/  FSEL R16, R16, -INF , !P2 ;  /* 0xff80000010107808 */ /* 0x000fe40005000000 */
[----:B------:R-:W3:Y:S01]  /*4970*/  I2F R74, R74 ;  /* 0x0000004a004a7306 */ /* 0x000ee20000201400 */
[----:B--2---:R-:W-:-:S05]  /*4980*/  FFMA.FTZ R40, R40, -UR4, R123 ;  /* 0x8000000428287c23 */ /* 0x004fca000801007b */
[----:B------:R-:W-:Y:S02]  /*4990*/  FSEL R14, R40, -INF , !P1 ;  /* 0xff800000280e7808 */ /* 0x000fe40004800000 */
[----:B------:R-:W2:Y:S01]  /*49a0*/  I2F R10, R137 ;  /* 0x00000089000a7306 */ /* 0x000ea20000201400 */
[----:B-1----:R-:W-:Y:S01]  /*49b0*/  FFMA.FTZ R73, R73, -UR4, R12 ;  /* 0x8000000449497c23 */ /* 0x002fe2000801000c */
[----:B------:R-:W-:-:S04]  /*49c0*/  FSEL R12, R3, -INF , !P6 ;  /* 0xff800000030c7808 */ /* 0x000fc80007000000 */
[----:B------:R-:W-:Y:S01]  /*49d0*/  FSEL R83, R73, -INF , !P2 ;  /* 0xff80000049537808 */ /* 0x000fe20005000000 */
[----:B---3--:R-:W-:Y:S01]  /*49e0*/  FFMA.FTZ R74, R74, -UR4, R13 ;  /* 0x800000044a4a7c23 */ /* 0x008fe2000801000d */
[----:B------:R-:W-:Y:S02]  /*49f0*/  FSEL R13, R11, -INF , !P4 ;  /* 0xff8000000b0d7808 */ /* 0x000fe40006000000 */
[----:B------:R-:W-:Y:S02]  /*4a00*/  FSEL R11, R17, -INF , !P3 ;  /* 0xff800000110b7808 */ /* 0x000fe40005800000 */
[----:B------:R-:W-:Y:S02]  /*4a10*/  FSEL R17, R121, -INF , !P1 ;  /* 0xff80000079117808 */ /* 0x000fe40004800000 */
[----:B------:R-:W-:Y:S01]  /*4a20*/  FSEL R9, R74, -INF , !P1 ;  /* 0xff8000004a097808 */ /* 0x000fe20004800000 */
[----:B--2---:R-:W-:Y:S01]  /*4a30*/  FFMA.FTZ R22, R10, -UR4, R15 ;  /* 0x800000040a167c23 */ /* 0x004fe2000801000f */
[----:B------:R-:W-:-:S02]  /*4a40*/  FSEL R15, R21, -INF , !P5 ;  /* 0xff800000150f7808 */ /* 0x000fc40006800000 */
[----:B------:R-:W-:Y:S02]  /*4a50*/  FSEL R10, R8, -INF , !P5 ;  /* 0xff800000080a7808 */ /* 0x000fe40006800000 */
[----:B------:R-:W-:Y:S02]  /*4a60*/  FSEL R21, R81, -INF , !P3 ;  /* 0xff80000051157808 */ /* 0x000fe40005800000 */
[----:B------:R-:W-:Y:S01]  /*4a70*/  FSEL R8, R22, -INF , !P1 ;  /* 0xff80000016087808 */ /* 0x000fe20004800000 */
        /* <DEDUP_REMOVED lines=59> */
.L_x_584:
[----:B------:R-:W-:Y:S05]  /*4e30*/  BSYNC B0 ;  /* 0x0000000000007941 */ /* 0x000fea0003800000 */
.L_x_583:
[----:B------:R-:W0:Y:S02]  /*4e40*/  LDGDEPBAR ;  /* 0x00000000000079af */ /* 0x000e240000000000 */
.L_x_582:
[----:B------:R-:W-:Y:S01]  /*4e50*/  IMAD.U32 R54, RZ, RZ, UR10 ;  /* 0x0000000aff367e24 */ /* 0x000fe2000f8e00ff */
[----:B------:R-:W-:Y:S01]  /*4e60*/  ULEA.HI.SX32 UR7, UR8, 0xffffffff, 0x1a ;  /* 0xffffffff08077891 */ /* 0x000fe2000f8fd23f */
[----:B-1----:R-:W-:Y:S01]  /*4e70*/  IMAD.WIDE.U32 R40, R52, -0x2daee0ad, RZ ;  /* 0xd2511f5334287825 */ /* 0x002fe200078e00ff */
[----:B------:R-:W-:Y:S01]  /*4e80*/  LOP3.LUT R53, R0, UR18, RZ, 0x3c, !PT ;  /* 0x0000001200357c12 */ /* 0x000fe2000f8e3cff */
[----:B------:R-:W-:Y:S01]  /*4e90*/  UIADD3 UR14, UR18, -0x61c88647, URZ ;  /* 0x9e3779b9120e7890 */ /* 0x000fe2000fffe03f */
[----:B------:R-:W-:Y:S01]  /*4ea0*/  FMNMX.FTZ R82, R69, R70, !PT ;  /* 0x0000004645527209 */ /* 0x000fe20007810000 */
[----:B------:R-:W-:Y:S01]  /*4eb0*/  IMAD R54, R54, 0x8, R7 ;  /* 0x0000000836367824 */ /* 0x000fe200078e0207 */
[----:B------:R-:W-:Y:S01]  /*4ec0*/  USHF.L.U32 UR7, UR7, 0x1, URZ ;  /* 0x0000000107077899 */ /* 0x000fe2000800063f */
[----:B------:R-:W-:Y:S01]  /*4ed0*/  IMAD.SHL.U32 R210, R5, 0x2, RZ ;  /* 0x0000000205d27824 */ /* 0x000fe200078e00ff */
[----:B------:R-:W-:Y:S01]  /*4ee0*/  UIADD3 UR6, UR19, -0x4498517b, URZ ;  /* 0xbb67ae8513067890 */ /* 0x000fe2000fffe03f */
[C---:B------:R-:W-:Y:S01]  /*4ef0*/  IMAD.WIDE.U32 R158, R54.reuse, -0x326172a9, RZ ;  /* 0xcd9e8d57369e7825 */ /* 0x040fe200078e00ff */
[----:B------:R-:W-:Y:S01]  /*4f00*/  IADD3 R136, R54, 0x4, RZ ;  /* 0x0000000436887810 */ /* 0x000fe20007ffe0ff */
[----:B------:R-:W-:Y:S01]  /*4f10*/  UIADD3 UR5, UR7, 0x1, URZ ;  /* 0x0000000107057890 */ /* 0x000fe2000fffe03f */
[----:B------:R-:W-:Y:S01]  /*4f20*/  FMNMX.FTZ R82, R59, R82, !PT ;  /* 0x000000523b527209 */ /* 0x000fe20007810000 */
[----:B------:R-:W-:Y:S01]  /*4f30*/  ULOP3.LUT UR7, UR7, UR19, URZ, 0x3c, !UPT ;  /* 0x0000001307077292 */ /* 0x000fe2000f8e3c3f */
[-C--:B------:R-:W-:Y:S01]  /*4f40*/  LOP3.LUT R156, R159, R53.reuse, RZ, 0x3c, !PT ;  /* 0x000000359f9c7212 */ /* 0x080fe200078e3cff */
[C---:B------:R-:W-:Y:S01]  /*4f50*/  IMAD.WIDE.U32 R80, R136.reuse, -0x326172a9, RZ ;  /* 0xcd9e8d5788507825 */ /* 0x040fe200078e00ff */
[----:B------:R-:W-:Y:S01]  /*4f60*/  ULOP3.LUT UR5, UR5, UR19, URZ, 0x3c, !UPT ;  /* 0x0000001305057292 */ /* 0x000fe2000f8e3c3f */
[----:B------:R-:W-:Y:S01]  /*4f70*/  FMNMX.FTZ R82, R75, R82, !PT ;  /* 0x000000524b527209 */ /* 0x000fe20007810000 */
[----:B------:R-:W-:Y:S01]  /*4f80*/  UIADD3 UR24, UR18, -0x255992d5, URZ ;  /* 0xdaa66d2b12187890 */ /* 0x000fe2000fffe03f */
[----:B------:R-:W-:Y:S01]  /*4f90*/  IMAD.WIDE.U32 R136, R136, -0x326172a9, RZ ;  /* 0xcd9e8d5788887825 */ /* 0x000fe200078e00ff */
[----:B------:R-:W-:Y:S01]  /*4fa0*/  LOP3.LUT R148, R41, UR7, RZ, 0x3c, !PT ;  /* 0x0000000729947c12 */ /* 0x000fe2000f8e3cff */
[----:B------:R-:W-:Y:S01]  /*4fb0*/  UIADD3 UR7, UR18, 0x3c6ef372, URZ ;  /* 0x3c6ef37212077890 */ /* 0x000fe2000fffe03f */
[-C--:B------:R-:W-:Y:S01]  /*4fc0*/  LOP3.LUT R122, R81, R53.reuse, RZ, 0x3c, !PT ;  /* 0x00000035517a7212 */ /* 0x080fe200078e3cff */
[----:B------:R-:W-:Y:S01]  /*4fd0*/  IMAD.WIDE.U32 R156, R156, -0x2daee0ad, RZ ;  /* 0xd2511f539c9c7825 */ /* 0x000fe200078e00ff */
[----:B------:R-:W-:Y:S01]  /*4fe0*/  LOP3.LUT R42, R137, R53, RZ, 0x3c, !PT ;  /* 0x00000035892a7212 */ /* 0x000fe200078e3cff */
[----:B------:R-:W-:Y:S01]  /*4ff0*/  UIADD3 UR21, UR19, 0x32370b8f, URZ ;  /* 0x32370b8f13157890 */ /* 0x000fe2000fffe03f */
[----:B------:R-:W-:Y:S01]  /*5000*/  LOP3.LUT R162, R41, UR5, RZ, 0x3c, !PT ;  /* 0x0000000529a27c12 */ /* 0x000fe2000f8e3cff */
[----:B------:R-:W-:Y:S01]  /*5010*/  IMAD.WIDE.U32 R148, R148, -0x326172a9, RZ ;  /* 0xcd9e8d5794947825 */ /* 0x000fe200078e00ff */
[----:B------:R-:W-:Y:S01]  /*5020*/  LOP3.LUT R138, R157, UR6, R40, 0x96, !PT ;  /* 0x000000069d8a7c12 */ /* 0x000fe2000f8e9628 */
[----:B------:R-:W-:Y:S01]  /*5030*/  UIADD3 UR11, UR19, -0x126145ec, URZ ;  /* 0xed9eba14130b7890 */ /* 0x000fe2000fffe03f */
[----:B------:R-:W-:Y:S01]  /*5040*/  FMNMX.FTZ R82, R147, R82, !PT ;  /* 0x0000005293527209 */ /* 0x000fe20007810000 */
[----:B------:R-:W-:Y:S01]  /*5050*/  IMAD.WIDE.U32 R122, R122, -0x2daee0ad, RZ ;  /* 0xd2511f537a7a7825 */ /* 0x000fe200078e00ff */
[C---:B------:R-:W-:Y:S01]  /*5060*/  LOP3.LUT R3, R149.reuse, UR14, R158, 0x96, !PT ;  /* 0x0000000e95037c12 */ /* 0x040fe2000f8e969e */
[----:B------:R-:W-:Y:S01]  /*5070*/  UIADD3 UR8, UR18, 0x1715609d, URZ ;  /* 0x1715609d12087890 */ /* 0x000fe2000fffe03f */
[----:B------:R-:W-:Y:S01]  /*5080*/  LOP3.LUT R164, R149, UR14, R80, 0x96, !PT ;  /* 0x0000000e95a47c12 */ /* 0x000fe2000f8e9650 */
[----:B------:R-:W-:Y:S01]  /*5090*/  IMAD.WIDE.U32 R42, R42, -0x2daee0ad, RZ ;  /* 0xd2511f532a2a7825 */ /* 0x000fe200078e00ff */
[----:B------:R-:W-:Y:S01]  /*50a0*/  LOP3.LUT R72, R123, UR6, R40, 0x96, !PT ;  /* 0x000000067b487c12 */ /* 0x000fe2000f8e9628 */
[----:B------:R-:W-:Y:S01]  /*50b0*/  UIADD3 UR20, UR18, 0x78dde6e4, URZ ;  /* 0x78dde6e412147890 */ /* 0x000fe2000fffe03f */
[----:B------:R-:W-:Y:S01]  /*50c0*/  LOP3.LUT R2, R149, UR14, R136, 0x96, !PT ;  /* 0x0000000e95027c12 */ /* 0x000fe2000f8e9688 */
[----:B------:R-:W-:Y:S01]  /*50d0*/  IMAD.WIDE.U32 R162, R162, -0x326172a9, RZ ;  /* 0xcd9e8d57a2a27825 */ /* 0x000fe200078e00ff */
[----:B------:R-:W-:Y:S01]  /*50e0*/  LOP3.LUT R40, R43, UR6, R40, 0x96, !PT ;  /* 0x000000062b287c12 */ /* 0x000fe2000f8e9628 */
[----:B------:R-:W-:Y:S01]  /*50f0*/  UIADD3 UR6, UR19, 0x76cf5d0a, URZ ;  /* 0x76cf5d0a13067890 */ /* 0x000fe2000fffe03f */
[----:B------:R-:W-:Y:S01]  /*5100*/  FMNMX.FTZ R82, R99, R82, !PT ;  /* 0x0000005263527209 */ /* 0x000fe20007810000 */
[----:B------:R-:W-:Y:S01]  /*5110*/  IMAD.WIDE.U32 R110, R3, -0x2daee0ad, RZ ;  /* 0xd2511f53036e7825 */ /* 0x000fe200078e00ff */
[C---:B------:R-:W-:Y:S01]  /*5120*/  LOP3.LUT R80, R163.reuse, UR14, R80, 0x96, !PT ;  /* 0x0000000ea3507c12 */ /* 0x040fe2000f8e9650 */
[----:B------:R-:W-:Y:S01]  /*5130*/  UIADD3 UR25, UR18, -0x4ab325aa, URZ ;  /* 0xb54cda5612197890 */ /* 0x000fe2000fffe03f */
[----:B------:R-:W-:Y:S01]  /*5140*/  LOP3.LUT R0, R163, UR14, R158, 0x96, !PT ;  /* 0x0000000ea3007c12 */ /* 0x000fe2000f8e969e */
[----:B------:R-:W-:Y:S01]  /*5150*/  IMAD.WIDE.U32 R164, R164, -0x2daee0ad, RZ ;  /* 0xd2511f53a4a47825 */ /* 0x000fe200078e00ff */
[----:B------:R-:W-:Y:S01]  /*5160*/  LOP3.LUT R3, R111, UR6, R156, 0x96, !PT ;  /* 0x000000066f037c12 */ /* 0x000fe2000f8e969c */
[----:B------:R-:W-:Y:S01]  /*5170*/  UIADD3 UR15, UR19, 0x646e171e, URZ ;  /* 0x646e171e130f7890 */ /* 0x000fe2000fffe03f */
[----:B------:R-:W-:Y:S01]  /*5180*/  FMNMX.FTZ R82, R151, R82, !PT ;  /* 0x0000005297527209 */ /* 0x000fe20007810000 */
[----:B------:R-:W-:Y:S01]  /*5190*/  IMAD.WIDE.U32 R138, R138, -0x326172a9, RZ ;  /* 0xcd9e8d578a8a7825 */ /* 0x000fe200078e00ff */
[----:B------:R-:W-:-:S02]  /*51a0*/  LOP3.LUT R118, R165, UR6, R122, 0x96, !PT ;  /* 0x00000006a5767c12 */ /* 0x000fc4000f8e967a */
[----:B------:R-:W-:Y:S01]  /*51b0*/  LOP3.LUT R120, R41, UR5, RZ, 0x3c, !PT ;  /* 0x0000000529787c12 */ /* 0x000fe2000f8e3cff */
[----:B------:R-:W-:Y:S01]  /*51c0*/  IMAD.WIDE.U32 R80, R80, -0x2daee0ad, RZ ;  /* 0xd2511f5350507825 */ /* 0x000fe200078e00ff */
[C---:B------:R-:W-:Y:S01]  /*51d0*/  LOP3.LUT R116, R139.reuse, UR7, R148, 0x96, !PT ;  /* 0x000000078b747c12 */ /* 0x040fe2000f8e9694 */
[----:B------:R-:W-:Y:S01]  /*51e0*/  UIADD3 UR5, UR19, -0x56f99767, URZ ;  /* 0xa906689913057890 */ /* 0x000fe2000fffe03f */
[----:B------:R-:W-:Y:S01]  /*51f0*/  LOP3.LUT R104, R139, UR7, R162, 0x96, !PT ;  /* 0x000000078b687c12 */ /* 0x000fe2000f8e96a2 */
[----:B------:R-:W-:Y:S01]  /*5200*/  IMAD.WIDE.U32 R72, R72, -0x326172a9, RZ ;  /* 0xcd9e8d5748487825 */ /* 0x000fe200078e00ff */
[----:B------:R-:W-:Y:S02]  /*5210*/  LOP3.LUT R122, R81, UR6, R122, 0x96, !PT ;  /* 0x00000006517a7c12 */ /* 0x000fe4000f8e967a */
[----:B------:R-:W-:Y:S01]  /*5220*/  FMNMX.FTZ R82, R77, R82, !PT ;  /* 0x000000524d527209 */ /* 0x000fe20007810000 */
        /* <DEDUP_REMOVED lines=17> */
[----:B------:R-:W-:Y:S01]  /*5340*/  LOP3.LUT R96, R85, UR6, R42, 0x96, !PT ;  /* 0x0000000655607c12 */ /* 0x000fe2000f8e962a */
        /* <DEDUP_REMOVED lines=10> */
[----:B------:R-:W-:-:S02]  /*53f0*/  FMNMX.FTZ R82, R19, R82, !PT ;  /* 0x0000005213527209 */ /* 0x000fc40007810000 */
        /* <DEDUP_REMOVED lines=8> */
[----:B------:R-:W-:-:S02]  /*5480*/  FMNMX.FTZ R82, R17, R82, !PT ;  /* 0x0000005211527209 */ /* 0x000fc40007810000 */
[----:B------:R-:W-:Y:S01]  /*5490*/  FMNMX.FTZ R85, R152, R85, !PT ;  /* 0x0000005598557209 */ /* 0x000fe20007810000 */
[----:B------:R-:W-:Y:S01]  /*54a0*/  IMAD.WIDE.U32 R122, R122, -0x2daee0ad, RZ ;  /* 0xd2511f537a7a7825 */ /* 0x000fe200078e00ff */
[----:B------:R-:W-:Y:S01]  /*54b0*/  LOP3.LUT R110, R117, UR21, R110, 0x96, !PT ;  /* 0x00000015756e7c12 */ /* 0x000fe2000f8e966e */
[----:B------:R-:W1:Y:S01]  /*54c0*/  SHFL.BFLY PT, R93, R82, 0x2, 0x1f ;  /* 0x0c401f00525d7f89 */ /* 0x000e6200000e0000 */
        /* <DEDUP_REMOVED lines=28> */
[----:B------:R-:W-:Y:S01]  /*5690*/  IMAD R208, R4, 0x2, R210 ;  /* 0x0000000204d07824 */ /* 0x000fe200078e02d2 */
[----:B------:R-:W-:Y:S02]  /*56a0*/  FMNMX.FTZ R85, R46, R85, !PT ;  /* 0x000000552e557209 */ /* 0x000fe40007810000 */
[----:B------:R-:W-:Y:S02]  /*56b0*/  FMNMX.FTZ R73, R28, R73, !PT ;  /* 0x000000491c497209 */ /* 0x000fe40007810000 */
[----:B------:R-:W-:-:S02]  /*56c0*/  FMNMX.FTZ R2, R29, R2, !PT ;  /* 0x000000021d027209 */ /* 0x000fc40007810000 */
[----:B------:R-:W-:Y:S02]  /*56d0*/  FMNMX.FTZ R85, R34, R85, !PT ;  /* 0x0000005522557209 */ /* 0x000fe40007810000 */
[----:B------:R-:W-:Y:S02]  /*56e0*/  FMNMX.FTZ R73, R26, R73, !PT ;  /* 0x000000491a497209 */ /* 0x000fe40007810000 */
[----:B------:R-:W-:Y:S02]  /*56f0*/  FMNMX.FTZ R2, R27, R2, !PT ;  /* 0x000000021b027209 */ /* 0x000fe40007810000 */
[----:B------:R-:W-:Y:S02]  /*5700*/  LOP3.LUT R0, R141, UR6, R156, 0x96, !PT ;  /* 0x000000068d007c12 */ /* 0x000fe4000f8e969c */
[----:B------:R-:W-:Y:S02]  /*5710*/  LOP3.LUT R140, R105, UR21, R140, 0x96, !PT ;  /* 0x00000015698c7c12 */ /* 0x000fe4000f8e968c */
[----:B------:R-:W-:Y:S01]  /*5720*/  LOP3.LUT R118, R165, UR20, R118, 0x96, !PT ;  /* 0x00000014a5767c12 */ /* 0x000fe2000f8e9676 */
[----:B------:R-:W-:Y:S01]  /*5730*/  IMAD.WIDE.U32 R160, R0, -0x326172a9, RZ ;  /* 0xcd9e8d5700a07825 */ /* 0x000fe200078e00ff */
[----:B------:R-:W-:-:S02]  /*5740*/  FMNMX.FTZ R85, R20, R85, !PT ;  /* 0x0000005514557209 */ /* 0x000fc40007810000 */
[----:B------:R-:W-:Y:S01]  /*5750*/  FMNMX.FTZ R73, R100, R73, !PT ;  /* 0x0000004964497209 */ /* 0x000fe20007810000 */
[----:B------:R-:W-:Y:S01]  /*5760*/  IMAD.WIDE.U32 R140, R140, -0x326172a9, RZ ;  /* 0xcd9e8d578c8c7825 */ /* 0x000fe200078e00ff */
[----:B------:R-:W-:Y:S02]  /*5770*/  FMNMX.FTZ R2, R25, R2, !PT ;  /* 0x0000000219027209 */ /* 0x000fe40007810000 */
[----:B------:R-:W-:Y:S01]  /*5780*/  FMNMX.FTZ R85, R18, R85, !PT ;  /* 0x0000005512557209 */ /* 0x000fe20007810000 */
[----:B------:R-:W-:Y:S01]  /*5790*/  IMAD.WIDE.U32 R118, R118, -0x2daee0ad, RZ ;  /* 0xd2511f5376767825 */ /* 0x000fe200078e00ff */
[----:B------:R-:W-:Y:S02]  /*57a0*/  LOP3.LUT R162, R3, UR11, R162, 0x96, !PT ;  /* 0x0000000b03a27c12 */ /* 0x000fe4000f8e96a2 */
[----:B------:R-:W-:Y:S02]  /*57b0*/  FMNMX.FTZ R73, R24, R73, !PT ;  /* 0x0000004918497209 */ /* 0x000fe40007810000 */
[----:B------:R-:W-:Y:S01]  /*57c0*/  LOP3.LUT R3, R95, UR5, R168, 0x96, !PT ;  /* 0x000000055f037c12 */ /* 0x000fe2000f8e96a8 */
[----:B------:R-:W-:Y:S01]  /*57d0*/  IMAD.WIDE.U32 R162, R162, -0x326172a9, RZ ;  /* 0xcd9e8d57a2a27825 */ /* 0x000fe200078e00ff */
[----:B------:R-:W-:-:S02]  /*57e0*/  FMNMX.FTZ R2, R109, R2, !PT ;  /* 0x000000026d027209 */ /* 0x000fc40007810000 */
[----:B------:R-:W-:Y:S02]  /*57f0*/  FMNMX.FTZ R85, R16, R85, !PT ;  /* 0x0000005510557209 */ /* 0x000fe40007810000 */
[----:B------:R-:W-:Y:S02]  /*5800*/  FMNMX.FTZ R73, R12, R73, !PT ;  /* 0x000000490c497209 */ /* 0x000fe40007810000 */
[----:B------:R-:W-:Y:S02]  /*5810*/  LOP3.LUT R166, R161, UR24, R138, 0x96, !PT ;  /* 0x00000018a1a67c12 */ /* 0x000fe4000f8e968a */
[----:B------:R-:W-:Y:S02]  /*5820*/  LOP3.LUT R160, R141, UR20, R160, 0x96, !PT ;  /* 0x000000148da07c12 */ /* 0x000fe4000f8e96a0 */
[----:B------:R-:W-:Y:S01]  /*5830*/  LOP3.LUT R142, R129, UR11, R148, 0x96, !PT ;  /* 0x0000000b818e7c12 */ /* 0x000fe2000f8e9694 */
[----:B------:R-:W-:Y:S01]  /*5840*/  IMAD.WIDE.U32 R166, R166, -0x2daee0ad, RZ ;  /* 0xd2511f53a6a67825 */ /* 0x000fe200078e00ff */
[----:B------:R-:W-:-:S02]  /*5850*/  LOP3.LUT R130, R119, UR5, R128, 0x96, !PT ;  /* 0x0000000577827c12 */ /* 0x000fc4000f8e9680 */
[----:B------:R-:W-:Y:S01]  /*5860*/  FMNMX.FTZ R2, R15, R2, !PT ;  /* 0x000000020f027209 */ /* 0x000fe20007810000 */
[----:B------:R-:W-:Y:S01]  /*5870*/  IMAD.WIDE.U32 R128, R3, -0x326172a9, RZ ;  /* 0xcd9e8d5703807825 */ /* 0x000fe200078e00ff */
[----:B------:R-:W-:Y:S02]  /*5880*/  FMNMX.FTZ R3, R14, R85, !PT ;  /* 0x000000550e037209 */ /* 0x000fe40007810000 */
        /* <DEDUP_REMOVED lines=8> */
[----:B------:R-:W2:Y:S01]  /*5910*/  SHFL.BFLY PT, R80, R3, 0x2, 0x1f ;  /* 0x0c401f0003507f89 */ /* 0x000ea200000e0000 */
[----:B------:R-:W-:Y:S02]  /*5920*/  FMNMX.FTZ R73, R242, R73, !PT ;  /* 0x00000049f2497209 */ /* 0x000fe40007810000 */
[----:B------:R-:W-:Y:S01]  /*5930*/  FMNMX.FTZ R2, R11, R2, !PT ;  /* 0x000000020b027209 */ /* 0x000fe20007810000 */
[----:B------:R-:W-:Y:S01]  /*5940*/  IMAD.WIDE.U32 R102, R102, -0x2daee0ad, RZ ;  /* 0xd2511f5366667825 */ /* 0x000fe200078e00ff */
[----:B------:R-:W-:Y:S02]  /*5950*/  LOP3.LUT R81, R161, UR5, R166, 0x96, !PT ;  /* 0x00000005a1517c12 */ /* 0x000fe4000f8e96a6 */
[----:B------:R-:W-:Y:S02]  /*5960*/  FMNMX.FTZ R73, R240, R73, !PT ;  /* 0x00000049f0497209 */ /* 0x000fe40007810000 */
[----:B------:R-:W-:-:S02]  /*5970*/  FMNMX.FTZ R2, R83, R2, !PT ;  /* 0x0000000253027209 */ /* 0x000fc40007810000 */
[----:B-1----:R-:W-:Y:S02]  /*5980*/  FMNMX.FTZ R93, R82, R93, !PT ;  /* 0x0000005d525d7209 */ /* 0x002fe40007810000 */
[----:B------:R-:W-:Y:S02]  /*5990*/  LOP3.LUT R116, R155, UR11, R116, 0x96, !PT ;  /* 0x0000000b9b747c12 */ /* 0x000fe4000f8e9674 */
[----:B------:R-:W-:Y:S01]  /*59a0*/  LOP3.LUT R74, R103, UR5, R154, 0x96, !PT ;  /* 0x00000005674a7c12 */ /* 0x000fe2000f8e969a */
[----:B------:R-:W-:Y:S01]  /*59b0*/  IMAD.WIDE.U32 R154, R81, -0x326172a9, RZ ;  /* 0xcd9e8d57519a7825 */ /* 0x000fe200078e00ff */
[----:B------:R-:W-:Y:S02]  /*59c0*/  FMNMX.FTZ R73, R238, R73, !PT ;  /* 0x00000049ee497209 */ /* 0x000fe40007810000 */
[----:B------:R-:W-:Y:S01]  /*59d0*/  FMNMX.FTZ R81, R9, R2, !PT ;  /* 0x0000000209517209 */ /* 0x000fe20007810000 */
[----:B------:R-:W-:Y:S01]  /*59e0*/  IMAD.WIDE.U32 R116, R116, -0x326172a9, RZ ;  /* 0xcd9e8d5774747825 */ /* 0x000fe200078e00ff */
[----:B------:R-:W-:-:S02]  /*59f0*/  LOP3.LUT R0, R143, UR8, R164, 0x96, !PT ;  /* 0x000000088f007c12 */ /* 0x000fc4000f8e96a4 */
[----:B------:R-:W1:Y:S01]  /*5a00*/  SHFL.BFLY PT, R164, R93, 0x1, 0x1f ;  /* 0x0c201f005da47f89 */ /* 0x000e6200000e0000 */
[----:B------:R-:W-:Y:S02]  /*5a10*/  FMNMX.FTZ R73, R8, R73, !PT ;  /* 0x0000004908497209 */ /* 0x000fe40007810000 */
[----:B------:R-:W-:Y:S01]  /*5a20*/  LOP3.LUT R104, R167, UR11, R104, 0x96, !PT ;  /* 0x0000000ba7687c12 */ /* 0x000fe2000f8e9668 */
[----:B------:R-:W-:Y:S01]  /*5a30*/  IMAD.WIDE.U32 R166, R23, -0x2daee0ad, RZ ;  /* 0xd2511f5317a67825 */ /* 0x000fe200078e00ff */
[----:B------:R-:W3:Y:S01]  /*5a40*/  SHFL.BFLY PT, R2, R81, 0x2, 0x1f ;  /* 0x0c401f0051027f89 */ /* 0x000ee200000e0000 */
[----:B------:R-:W-:Y:S02]  /*5a50*/  LOP3.LUT R84, R129, UR25, R84, 0x96, !PT ;  /* 0x0000001981547c12 */ /* 0x000fe4000f8e9654 */
[----:B------:R-:W-:Y:S01]  /*5a60*/  LOP3.LUT R85, R128, 0xff, RZ, 0xc0, !PT ;  /* 0x000000ff80557812 */ /* 0x000fe200078ec0ff */
[----:B------:R-:W-:Y:S01]  /*5a70*/  IMAD.WIDE.U32 R104, R104, -0x326172a9, RZ ;  /* 0xcd9e8d5768687825 */ /* 0x000fe200078e00ff */
[----:B------:R-:W-:-:S02]  /*5a80*/  LOP3.LUT R89, R128, 0xffff, RZ, 0xc0, !PT ;  /* 0x0000ffff80597812 */ /* 0x000fc400078ec0ff */
[--C-:B------:R-:W-:Y:S02]  /*5a90*/  SHF.R.U32.HI R98, RZ, 0x10, R128.reuse ;  /* 0x00000010ff627819 */ /* 0x100fe40000011680 */
[----:B------:R-:W-:Y:S01]  /*5aa0*/  SHF.R.U32.HI R23, RZ, 0x18, R128 ;  /* 0x00000018ff177819 */ /* 0x000fe20000011680 */
[----:B------:R-:W-:Y:S01]  /*5ab0*/  IMAD.WIDE.U32 R128, R0, -0x2daee0ad, RZ ;  /* 0xd2511f5300807825 */ /* 0x000fe200078e00ff */
[----:B--2---:R-:W-:Y:S01]  /*5ac0*/  FMNMX.FTZ R80, R3, R80, !PT ;  /* 0x0000005003507209 */ /* 0x004fe20007810000 */
[----:B------:R-:W2:Y:S01]  /*5ad0*/  SHFL.BFLY PT, R0, R73, 0x2, 0x1f ;  /* 0x0c401f0049007f89 */ /* 0x000ea200000e0000 */
[----:B------:R-:W-:Y:S01]  /*5ae0*/  LOP3.LUT R132, R97, UR24, R40, 0x96, !PT ;  /* 0x0000001861847c12 */ /* 0x000fe2000f8e9628 */
[----:B------:R-:W-:Y:S01]  /*5af0*/  IMAD.WIDE.U32 R96, R96, -0x2daee0ad, RZ ;  /* 0xd2511f5360607825 */ /* 0x000fe200078e00ff */
[----:B------:R-:W-:Y:S01]  /*5b00*/  LOP3.LUT R144, R129, UR15, R118, 0x96, !PT ;  /* 0x0000000f81907c12 */ /* 0x000fe2000f8e9676 */
[----:B------:R-:W4:Y:S01]  /*5b10*/  SHFL.BFLY PT, R3, R80, 0x1, 0x1f ;  /* 0x0c201f0050037f89 */ /* 0x000f2200000e0000 */
[----:B------:R-:W-:Y:S01]  /*5b20*/  LOP3.LUT R140, R105, UR8, R140, 0x96, !PT ;  /* 0x00000008698c7c12 */ /* 0x000fe2000f8e968c */
[----:B------:R-:W-:Y:S01]  /*5b30*/  IMAD.WIDE.U32 R132, R132, -0x2daee0ad, RZ ;  /* 0xd2511f5384847825 */ /* 0x000fe200078e00ff */
[----:B-1----:R-:W-:-:S02]  /*5b40*/  FMNMX.FTZ R164, R93, R164, !PT ;  /* 0x000000a45da47209 */ /* 0x002fc40007810000 */
[----:B------:R-:W-:Y:S01]  /*5b50*/  LOP3.LUT R146, R155, UR25, R104, 0x96, !PT ;  /* 0x000000199b927c12 */ /* 0x000fe2000f8e9668 */
[----:B------:R-:W-:Y:S01]  /*5b60*/  IMAD.WIDE.U32 R118, R74, -0x326172a9, RZ ;  /* 0xcd9e8d574a767825 */ /* 0x000fe200078e00ff */
[----:B------:R-:W-:Y:S02]  /*5b70*/  LOP3.LUT R148, R133, UR11, R148, 0x96, !PT ;  /* 0x0000000b85947c12 */ /* 0x000fe4000f8e9694 */
[----:B---3--:R-:W-:Y:S01]  /*5b80*/  FMNMX.FTZ R2, R81, R2, !PT ;  /* 0x0000000251027209 */ /* 0x008fe20007810000 */
[C---:B------:R-:W-:Y:S01]  /*5b90*/  FMUL.FTZ R150, R164.reuse, c[0x0][0x23c] ;  /* 0x00008f00a4967a20 */ /* 0x040fe20000410000 */
[----:B------:R-:W-:Y:S01]  /*5ba0*/  FSETP.NEU.FTZ.AND P1, PT, R164, -INF , PT ;  /* 0xff800000a400780b */ /* 0x000fe20003f3d000 */
[----:B------:R-:W-:Y:S01]  /*5bb0*/  IMAD.WIDE.U32 R148, R148, -0x326172a9, RZ ;  /* 0xcd9e8d5794947825 */ /* 0x000fe200078e00ff */
[----:B------:R-:W-:Y:S01]  /*5bc0*/  LOP3.LUT R105, R154, 0xffff, RZ, 0xc0, !PT ;  /* 0x0000ffff9a697812 */ /* 0x000fe200078ec0ff */
[----:B------:R-:W1:Y:S01]  /*5bd0*/  SHFL.BFLY PT, R153, R2, 0x1, 0x1f ;  /* 0x0c201f0002997f89 */ /* 0x000e6200000e0000 */
[----:B------:R-:W-:-:S02]  /*5be0*/  FSEL R150, R150, RZ, P1 ;  /* 0x000000ff96967208 */ /* 0x000fc40000800000 */
[----:B------:R-:W-:Y:S02]  /*5bf0*/  LOP3.LUT R72, R149, UR8, R72, 0x96, !PT ;  /* 0x0000000895487c12 */ /* 0x000fe4000f8e9648 */
[----:B------:R-:W-:Y:S01]  /*5c00*/  LOP3.LUT R149, R154, 0xff, RZ, 0xc0, !PT ;  /* 0x000000ff9a957812 */ /* 0x000fe200078ec0ff */
[--C-:B------:R-:W-:Y:S01]  /*5c10*/  FFMA.FTZ R74, R69, c[0x0][0x23c], -R150.reuse ;  /* 0x00008f00454a7a23 */ /* 0x100fe20000010896 */
[----:B--2---:R-:W-:Y:S01]  /*5c20*/  FMNMX.FTZ R0, R73, R0, !PT ;  /* 0x0000000049007209 */ /* 0x004fe20007810000 */
[----:B------:R-:W-:Y:S01]  /*5c30*/  FFMA.FTZ R73, R70, c[0x0][0x23c], -R150 ;  /* 0x00008f0046497a23 */ /* 0x000fe20000010896 */
[----:B------:R-:W-:Y:S01]  /*5c40*/  SHF.R.U32.HI R104, RZ, 0x10, R154 ;  /* 0x00000010ff687819 */ /* 0x000fe2000001169a */
[----:B------:R-:W-:Y:S01]  /*5c50*/  FFMA.FTZ R239, R75, c[0x0][0x23c], -R150 ;  /* 0x00008f004bef7a23 */ /* 0x000fe20000010896 */
[----:B----4-:R-:W-:Y:S01]  /*5c60*/  FMNMX.FTZ R3, R80, R3, !PT ;  /* 0x0000000350037209 */ /* 0x010fe20007810000 */
[----:B------:R-:W2:Y:S01]  /*5c70*/  SHFL.BFLY PT, R81, R0, 0x1, 0x1f ;  /* 0x0c201f0000517f89 */ /* 0x000ea200000e0000 */
[----:B------:R-:W-:Y:S01]  /*5c80*/  SHF.R.U32.HI R95, RZ, 0x18, R154 ;  /* 0x00000018ff5f7819 */ /* 0x000fe2000001169a */
[----:B------:R-:W-:Y:S01]  /*5c90*/  IMAD.WIDE.U32 R154, R72, -0x2daee0ad, RZ ;  /* 0xd2511f53489a7825 */ /* 0x000fe200078e00ff */
[----:B------:R-:W-:Y:S01]  /*5ca0*/  MUFU.EX2 R74, R74 ;  /* 0x0000004a004a7308 */ /* 0x000fe20000000800 */
[----:B------:R-:W-:-:S02]  /*5cb0*/  LOP3.LUT R72, R84, 0xffff, RZ, 0xc0, !PT ;  /* 0x0000ffff54487812 */ /* 0x000fc400078ec0ff */
[C---:B------:R-:W-:Y:S01]  /*5cc0*/  FMUL.FTZ R143, R3.reuse, c[0x0][0x23c] ;  /* 0x00008f00038f7a20 */ /* 0x040fe20000410000 */
[----:B------:R-:W-:Y:S01]  /*5cd0*/  FSETP.NEU.FTZ.AND P1, PT, R3, -INF , PT ;  /* 0xff8000000300780b */ /* 0x000fe20003f3d000 */
[--C-:B------:R-:W-:Y:S01]  /*5ce0*/  FFMA.FTZ R147, R147, c[0x0][0x23c], -R150.reuse ;  /* 0x00008f0093937a23 */ /* 0x100fe20000010896 */
[----:B------:R-:W-:Y:S01]  /*5cf0*/  ISETP.GE.U32.AND P4, PT, R6, R23, PT ;  /* 0x000000170600720c */ /* 0x000fe20003f86070 */
[----:B------:R-:W-:Y:S01]  /*5d00*/  FFMA.FTZ R247, R77, c[0x0][0x23c], -R150 ;  /* 0x00008f004df77a23 */ /* 0x000fe20000010896 */
[----:B------:R-:W3:Y:S01]  /*5d10*/  MUFU.EX2 R73, R73 ;  /* 0x0000004900497308 */ /* 0x000ee20000000800 */
[----:B------:R-:W-:Y:S01]  /*5d20*/  SHF.R.U32.HI R23, RZ, 0x8, R72 ;  /* 0x00000008ff177819 */ /* 0x000fe20000011648 */
[--C-:B------:R-:W-:Y:S01]  /*5d30*/  FFMA.FTZ R72, R59, c[0x0][0x23c], -R150.reuse ;  /* 0x00008f003b487a23 */ /* 0x100fe20000010896 */
[----:B------:R-:W-:Y:S01]  /*5d40*/  FSEL R143, R143, RZ, P1 ;  /* 0x000000ff8f8f7208 */ /* 0x000fe20000800000 */
[--C-:B------:R-:W-:Y:S01]  /*5d50*/  FFMA.FTZ R234, R35, c[0x0][0x23c], -R150.reuse ;  /* 0x00008f0023ea7a23 */ /* 0x100fe20000010896 */
[----:B------:R-:W-:Y:S01]  /*5d60*/  LOP3.LUT R23, R23, 0xffff, RZ, 0xc0, !PT ;  /* 0x0000ffff17177812 */ /* 0x000fe200078ec0ff */
[----:B------:R-:W-:Y:S01]  /*5d70*/  FFMA.FTZ R227, R33, c[0x0][0x23c], -R150 ;  /* 0x00008f0021e37a23 */ /* 0x000fe20000010896 */
[----:B------:R-:W-:Y:S01]  /*5d80*/  LOP3.LUT R101, R155, UR15, R96, 0x96, !PT ;  /* 0x0000000f9b657c12 */ /* 0x000fe2000f8e9660 */
[--C-:B------:R-:W-:Y:S01]  /*5d90*/  FFMA.FTZ R82, R56, c[0x0][0x23c], -R143.reuse ;  /* 0x00008f0038527a23 */ /* 0x100fe2000001088f */
[----:B------:R-:W-:Y:S01]  /*5da0*/  LOP3.LUT R113, R154, 0xffff, RZ, 0xc0, !PT ;  /* 0x0000ffff9a717812 */ /* 0x000fe200078ec0ff */
[--C-:B------:R-:W-:Y:S01]  /*5db0*/  FFMA.FTZ R80, R57, c[0x0][0x23c], -R143.reuse ;  /* 0x00008f0039507a23 */ /* 0x100fe2000001088f */
[----:B------:R-:W-:Y:S01]  /*5dc0*/  LOP3.LUT R155, R84, 0xff, RZ, 0xc0, !PT ;  /* 0x000000ff549b7812 */ /* 0x000fe200078ec0ff */
[----:B------:R-:W-:Y:S01]  /*5dd0*/  MUFU.EX2 R72, R72 ;  /* 0x0000004800487308 */ /* 0x000fe20000000800 */
[----:B-1----:R-:W-:Y:S01]  /*5de0*/  FMNMX.FTZ R2, R2, R153, !PT ;  /* 0x0000009902027209 */ /* 0x002fe20007810000 */
[--C-:B------:R-:W-:Y:S01]  /*5df0*/  FFMA.FTZ R152, R152, c[0x0][0x23c], -R143.reuse ;  /* 0x00008f0098987a23 */ /* 0x100fe2000001088f */
[----:B------:R-:W-:Y:S01]  /*5e00*/  ISETP.GE.U32.AND P2, PT, R6, R23, PT ;  /* 0x000000170600720c */ /* 0x000fe20003f46070 */
[--C-:B------:R-:W-:Y:S01]  /*5e10*/  FFMA.FTZ R237, R48, c[0x0][0x23c], -R143.reuse ;  /* 0x00008f0030ed7a23 */ /* 0x100fe2000001088f */
[----:B--2---:R-:W-:Y:S01]  /*5e20*/  FMNMX.FTZ R0, R0, R81, !PT ;  /* 0x0000005100007209 */ /* 0x004fe20007810000 */
[----:B------:R-:W-:Y:S01]  /*5e30*/  FMUL.FTZ R126, R2, c[0x0][0x23c] ;  /* 0x00008f00027e7a20 */ /* 0x000fe20000410000 */
[C---:B------:R-:W-:Y:S01]  /*5e40*/  ISETP.GE.U32.AND P1, PT, R6.reuse, R85, PT ;  /* 0x000000550600720c */ /* 0x040fe20003f26070 */
[----:B------:R-:W-:Y:S01]  /*5e50*/  MUFU.EX2 R82, R82 ;  /* 0x0000005200527308 */ /* 0x000fe20000000800 */
[----:B------:R-:W-:Y:S01]  /*5e60*/  ISETP.GE.U32.AND P6, PT, R6, R155, PT ;  /* 0x0000009b0600720c */ /* 0x000fe20003fc6070 */
[----:B------:R-:W-:Y:S01]  /*5e70*/  FMUL.FTZ R96, R0, c[0x0][0x23c] ;  /* 0x00008f0000607a20 */ /* 0x000fe20000410000 */
[----:B---3--:R-:W-:Y:S01]  /*5e80*/  F2FP.BF16.PACK_AB R85, R73, R74 ;  /* 0x0000004a4955723e */ /* 0x008fe200000010ff */
[--C-:B------:R-:W-:Y:S01]  /*5e90*/  FFMA.FTZ R246, R32, c[0x0][0x23c], -R143.reuse ;  /* 0x00008f0020f67a23 */ /* 0x100fe2000001088f */
[----:B------:R-:W-:Y:S01]  /*5ea0*/  LOP3.LUT R132, R97, UR5, R132, 0x96, !PT ;  /* 0x0000000561847c12 */ /* 0x000fe2000f8e9684 */
[----:B------:R-:W-:Y:S01]  /*5eb0*/  FFMA.FTZ R221, R30, c[0x0][0x23c], -R143 ;  /* 0x00008f001edd7a23 */ /* 0x000fe2000001088f */
[----:B------:R-:W-:Y:S01]  /*5ec0*/  FSETP.NEU.FTZ.AND P3, PT, R2, -INF , PT ;  /* 0xff8000000200780b */ /* 0x000fe20003f7d000 */
[----:B------:R1:W2:Y:S01]  /*5ed0*/  MUFU.EX2 R81, R80 ;  /* 0x0000005000517308 */ /* 0x0002a20000000800 */
[----:B------:R-:W-:Y:S01]  /*5ee0*/  LOP3.LUT R97, R166, 0xff, RZ, 0xc0, !PT ;  /* 0x000000ffa6617812 */ /* 0x000fe200078ec0ff */
[--C-:B------:R-:W-:Y:S01]  /*5ef0*/  FFMA.FTZ R226, R51, c[0x0][0x23c], -R150.reuse ;  /* 0x00008f0033e27a23 */ /* 0x100fe20000010896 */
[----:B------:R-:W-:Y:S01]  /*5f00*/  PRMT R23, R85, 0x7632, R23 ;  /* 0x0000763255177816 */ /* 0x000fe20000000017 */
[----:B------:R-:W-:Y:S01]  /*5f10*/  FFMA.FTZ R225, R49, c[0x0][0x23c], -R150 ;  /* 0x00008f0031e17a23 */ /* 0x000fe20000010896 */
[----:B------:R-:W-:Y:S01]  /*5f20*/  FSETP.NEU.FTZ.AND P5, PT, R0, -INF , PT ;  /* 0xff8000000000780b */ /* 0x000fe20003fbd000 */
[----:B------:R-:W-:Y:S01]  /*5f30*/  @!P6 HFMA2.BF16_V2 R71, -RZ.H0_H0, RZ.H0_H0, -R85.H0_H0 ;  /* 0x200000ffff47e231 */ /* 0x000fe20000340955 */
[--C-:B------:R-:W-:Y:S01]  /*5f40*/  SHF.R.U32.HI R153, RZ, 0x18, R84.reuse ;  /* 0x00000018ff997819 */ /* 0x100fe20000011654 */
[----:B------:R-:W3:Y:S01]  /*5f50*/  MUFU.EX2 R239, R239 ;  /* 0x000000ef00ef7308 */ /* 0x000ee20000000800 */
[----:B------:R-:W-:Y:S01]  /*5f60*/  FSEL R75, R96, RZ, P5 ;  /* 0x000000ff604b7208 */ /* 0x000fe20002800000 */
[----:B------:R-:W-:Y:S01]  /*5f70*/  @!P2 HFMA2.BF16_V2 R70, -RZ.H0_H0, RZ.H0_H0, -R23.H0_H0 ;  /* 0x200000ffff46a231 */ /* 0x000fe20000340917 */
[----:B------:R-:W-:Y:S01]  /*5f80*/  ISETP.GE.U32.AND P5, PT, R6, R153, PT ;  /* 0x000000990600720c */ /* 0x000fe20003fa6070 */
[--C-:B------:R-:W-:Y:S01]  /*5f90*/  FFMA.FTZ R220, R46, c[0x0][0x23c], -R143.reuse ;  /* 0x00008f002edc7a23 */ /* 0x100fe2000001088f */
[----:B------:R-:W-:Y:S01]  /*5fa0*/  SHF.R.U32.HI R153, RZ, 0x10, R84 ;  /* 0x00000010ff997819 */ /* 0x000fe20000011654 */
[----:B------:R-:W-:Y:S01]  /*5fb0*/  FFMA.FTZ R219, R34, c[0x0][0x23c], -R143 ;  /* 0x00008f0022db7a23 */ /* 0x000fe2000001088f */
[----:B------:R-:W-:Y:S01]  /*5fc0*/  PRMT R96, R85, 0x5410, R23 ;  /* 0x0000541055607816 */ /* 0x000fe20000000017 */
[----:B------:R-:W-:Y:S01]  /*5fd0*/  MUFU.EX2 R237, R237 ;  /* 0x000000ed00ed7308 */ /* 0x000fe20000000800 */
[----:B-1----:R-:W-:Y:S01]  /*5fe0*/  FSEL R80, R126, RZ, P3 ;  /* 0x000000ff7e507208 */ /* 0x002fe20001800000 */
[--C-:B------:R-:W-:Y:S01]  /*5ff0*/  FFMA.FTZ R126, R99, c[0x0][0x23c], -R150.reuse ;  /* 0x00008f00637e7a23 */ /* 0x100fe20000010896 */
[----:B------:R-:W-:Y:S01]  /*6000*/  ISETP.GE.U32.AND P3, PT, R6, R97, PT ;  /* 0x000000610600720c */ /* 0x000fe20003f66070 */
[--C-:B------:R-:W-:Y:S01]  /*6010*/  FFMA.FTZ R224, R31, c[0x0][0x23c], -R150.reuse ;  /* 0x00008f001fe07a23 */ /* 0x100fe20000010896 */
[----:B------:R-:W-:Y:S01]  /*6020*/  SHF.R.U32.HI R97, RZ, 0x8, R89 ;  /* 0x00000008ff617819 */ /* 0x000fe20000011659 */
[--C-:B------:R-:W-:Y:S01]  /*6030*/  FFMA.FTZ R223, R21, c[0x0][0x23c], -R150.reuse ;  /* 0x00008f0015df7a23 */ /* 0x100fe20000010896 */
[----:B------:R-:W-:Y:S01]  /*6040*/  LOP3.LUT R153, R153, 0xff, RZ, 0xc0, !PT ;  /* 0x000000ff99997812 */ /* 0x000fe200078ec0ff */
[----:B------:R-:W-:Y:S01]  /*6050*/  MUFU.EX2 R126, R126 ;  /* 0x0000007e007e7308 */ /* 0x000fe20000000800 */
[----:B------:R-:W-:Y:S01]  /*6060*/  LOP3.LUT R97, R97, 0xffff, RZ, 0xc0, !PT ;  /* 0x0000ffff61617812 */ /* 0x000fe200078ec0ff */
[--C-:B------:R-:W-:Y:S01]  /*6070*/  FFMA.FTZ R218, R20, c[0x0][0x23c], -R143.reuse ;  /* 0x00008f0014da7a23 */ /* 0x100fe2000001088f */
[----:B------:R-:W-:Y:S01]  /*6080*/  @!P2 PRMT R23, R70, 0x5410, RZ ;  /* 0x000054104617a816 */ /* 0x000fe200000000ff */
[--C-:B------:R-:W-:Y:S01]  /*6090*/  FFMA.FTZ R217, R18, c[0x0][0x23c], -R143.reuse ;  /* 0x00008f0012d97a23 */ /* 0x100fe2000001088f */
[----:B------:R-:W-:Y:S01]  /*60a0*/  ISETP.GE.U32.AND P2, PT, R6, R97, PT ;  /* 0x000000610600720c */ /* 0x000fe20003f46070 */
[----:B------:R-:W-:Y:S01]  /*60b0*/  FFMA.FTZ R222, R19, c[0x0][0x23c], -R150 ;  /* 0x00008f0013de7a23 */ /* 0x000fe20000010896 */
[----:B------:R-:W-:Y:S01]  /*60c0*/  @!P6 PRMT R85, R71, 0x5410, RZ ;  /* 0x000054104755e816 */ /* 0x000fe200000000ff */
[--C-:B------:R-:W-:Y:S01]  /*60d0*/  FFMA.FTZ R71, R58, c[0x0][0x23c], -R143.reuse ;  /* 0x00008f003a477a23 */ /* 0x100fe2000001088f */
[----:B--2---:R-:W-:Y:S01]  /*60e0*/  F2FP.BF16.PACK_AB R84, R81, R82 ;  /* 0x000000525154723e */ /* 0x004fe200000010ff */
[----:B------:R-:W-:Y:S01]  /*60f0*/  MUFU.EX2 R70, R152 ;  /* 0x0000009800467308 */ /* 0x000fe20000000800 */
[----:B------:R-:W-:Y:S01]  /*6100*/  ISETP.GE.U32.AND P6, PT, R6, R153, PT ;  /* 0x000000990600720c */ /* 0x000fe20003fc6070 */
[--C-:B------:R-:W-:Y:S01]  /*6110*/  FFMA.FTZ R216, R16, c[0x0][0x23c], -R143.reuse ;  /* 0x00008f0010d87a23 */ /* 0x100fe2000001088f */
[----:B---3--:R-:W-:Y:S01]  /*6120*/  F2FP.BF16.PACK_AB R204, R239, R72 ;  /* 0x00000048efcc723e */ /* 0x008fe200000010ff */
[----:B------:R-:W-:Y:S01]  /*6130*/  FFMA.FTZ R215, R14, c[0x0][0x23c], -R143 ;  /* 0x00008f000ed77a23 */ /* 0x000fe2000001088f */
[----:B------:R-:W-:Y:S01]  /*6140*/  PRMT R89, R84, 0x7632, R89 ;  /* 0x0000763254597816 */ /* 0x000fe20000000059 */
[----:B------:R-:W-:Y:S01]  /*6150*/  FFMA.FTZ R124, R124, c[0x0][0x23c], -R75 ;  /* 0x00008f007c7c7a23 */ /* 0x000fe2000001084b */
[----:B------:R-:W-:Y:S01]  /*6160*/  PRMT R203, R204, 0x7632, R203 ;  /* 0x00007632cccb7816 */ /* 0x000fe200000000cb */
[----:B------:R-:W1:Y:S01]  /*6170*/  MUFU.EX2 R71, R71 ;  /* 0x0000004700477308 */ /* 0x000e620000000800 */
[----:B------:R-:W-:Y:S01]  /*6180*/  SHF.R.U32.HI R141, RZ, 0x18, R166 ;  /* 0x00000018ff8d7819 */ /* 0x000fe200000116a6 */
[----:B------:R-:W-:Y:S01]  /*6190*/  @!P5 HFMA2.BF16_V2 R92, -RZ.H0_H0, RZ.H0_H0, -R89.H0_H0 ;  /* 0x200000ffff5cd231 */ /* 0x000fe20000340959 */
[----:B------:R-:W-:Y:S01]  /*61a0*/  LOP3.LUT R135, R167, UR15, R94, 0x96, !PT ;  /* 0x0000000fa7877c12 */ /* 0x000fe2000f8e965e */
[----:B------:R-:W-:Y:S01]  /*61b0*/  @!P2 HFMA2.BF16_V2 R88, -RZ.H0_H0, RZ.H0_H0, -R203.H0_H0 ;  /* 0x200000ffff58a231 */ /* 0x000fe200003409cb */
[----:B------:R-:W-:Y:S01]  /*61c0*/  PRMT R97, R84, 0x5410, R89 ;  /* 0x0000541054617816 */ /* 0x000fe20000000059 */
[----:B------:R-:W-:Y:S01]  /*61d0*/  @!P6 HFMA2.BF16_V2 R91, -RZ.H0_H0, RZ.H0_H0, -R84.H0_H0 ;  /* 0x200000ffff5be231 */ /* 0x000fe20000340954 */
[----:B------:R-:W-:Y:S01]  /*61e0*/  LOP3.LUT R153, R98, 0xff, RZ, 0xc0, !PT ;  /* 0x000000ff62997812 */ /* 0x000fe200078ec0ff */
[----:B------:R-:W-:Y:S01]  /*61f0*/  @!P1 HFMA2.BF16_V2 R90, -RZ.H0_H0, RZ.H0_H0, -R204.H0_H0 ;  /* 0x200000ffff5a9231 */ /* 0x000fe200003409cc */
[----:B------:R-:W-:Y:S01]  /*6200*/  @!P5 PRMT R89, R92, 0x5410, RZ ;  /* 0x000054105c59d816 */ /* 0x000fe200000000ff */
[----:B------:R-:W-:Y:S01]  /*6210*/  MUFU.EX2 R247, R247 ;  /* 0x000000f700f77308 */ /* 0x000fe20000000800 */
[----:B------:R-:W-:Y:S01]  /*6220*/  PRMT R98, R204, 0x5410, R203 ;  /* 0x00005410cc627816 */ /* 0x000fe200000000cb */
[--C-:B------:R-:W-:Y:S01]  /*6230*/  FFMA.FTZ R214, R25, c[0x0][0x23c], -R80.reuse ;  /* 0x00008f0019d67a23 */ /* 0x100fe20000010850 */
[----:B------:R-:W-:Y:S01]  /*6240*/  ISETP.GE.U32.AND P5, PT, R6, R141, PT ;  /* 0x0000008d0600720c */ /* 0x000fe20003fa6070 */
[--C-:B------:R-:W-:Y:S01]  /*6250*/  FFMA.FTZ R207, R24, c[0x0][0x23c], -R75.reuse ;  /* 0x00008f0018cf7a23 */ /* 0x100fe2000001084b */
[----:B------:R-:W-:Y:S01]  /*6260*/  @!P2 PRMT R203, R88, 0x5410, RZ ;  /* 0x0000541058cba816 */ /* 0x000fe200000000ff */
[--C-:B------:R-:W-:Y:S01]  /*6270*/  FFMA.FTZ R231, R109, c[0x0][0x23c], -R80.reuse ;  /* 0x00008f006de77a23 */ /* 0x100fe20000010850 */
[----:B------:R-:W-:Y:S01]  /*6280*/  LOP3.LUT R88, R135, 0xffff, RZ, 0xc0, !PT ;  /* 0x0000ffff87587812 */ /* 0x000fe200078ec0ff */
[----:B------:R-:W2:Y:S01]  /*6290*/  MUFU.EX2 R141, R147 ;  /* 0x00000093008d7308 */ /* 0x000ea20000000800 */
[----:B------:R-:W-:Y:S01]  /*62a0*/  @!P6 PRMT R84, R91, 0x5410, RZ ;  /* 0x000054105b54e816 */ /* 0x000fe200000000ff */
[----:B------:R-:W-:Y:S01]  /*62b0*/  FFMA.FTZ R230, R15, c[0x0][0x23c], -R80 ;  /* 0x00008f000fe67a23 */ /* 0x000fe20000010850 */
[----:B------:R-:W-:Y:S01]  /*62c0*/  LOP3.LUT R91, R135, 0xff, RZ, 0xc0, !PT ;  /* 0x000000ff875b7812 */ /* 0x000fe200078ec0ff */
[--C-:B------:R-:W-:Y:S01]  /*62d0*/  FFMA.FTZ R233, R12, c[0x0][0x23c], -R75.reuse ;  /* 0x00008f000ce97a23 */ /* 0x100fe2000001084b */
[----:B------:R-:W-:Y:S01]  /*62e0*/  SHF.R.U32.HI R88, RZ, 0x8, R88 ;  /* 0x00000008ff587819 */ /* 0x000fe20000011658 */
[----:B------:R-:W-:Y:S01]  /*62f0*/  FFMA.FTZ R232, R10, c[0x0][0x23c], -R75 ;  /* 0x00008f000ae87a23 */ /* 0x000fe2000001084b */
[C---:B------:R-:W-:Y:S01]  /*6300*/  ISETP.GE.U32.AND P6, PT, R6.reuse, R153, PT ;  /* 0x000000990600720c */ /* 0x040fe20003fc6070 */
[----:B------:R-:W-:Y:S01]  /*6310*/  MUFU.EX2 R234, R234 ;  /* 0x000000ea00ea7308 */ /* 0x000fe20000000800 */
[----:B------:R-:W-:Y:S01]  /*6320*/  ISETP.GE.U32.AND P2, PT, R6, R91, PT ;  /* 0x0000005b0600720c */ /* 0x000fe20003f46070 */
[--C-:B------:R-:W-:Y:S01]  /*6330*/  FFMA.FTZ R236, R13, c[0x0][0x23c], -R80.reuse ;  /* 0x00008f000dec7a23 */ /* 0x100fe20000010850 */
[----:B-1----:R-:W-:Y:S01]  /*6340*/  F2FP.BF16.PACK_AB R206, R70, R71 ;  /* 0x0000004746ce723e */ /* 0x002fe200000010ff */
[----:B------:R-:W-:Y:S01]  /*6350*/  FFMA.FTZ R235, R11, c[0x0][0x23c], -R80 ;  /* 0x00008f000beb7a23 */ /* 0x000fe20000010850 */
[----:B------:R-:W-:Y:S01]  /*6360*/  LOP3.LUT R91, R88, 0xffff, RZ, 0xc0, !PT ;  /* 0x0000ffff585b7812 */ /* 0x000fe200078ec0ff */
[----:B------:R-:W-:Y:S01]  /*6370*/  FFMA.FTZ R88, R76, c[0x0][0x23c], -R143 ;  /* 0x00008f004c587a23 */ /* 0x000fe2000001088f */
[----:B------:R-:W-:Y:S01]  /*6380*/  PRMT R205, R206, 0x7632, R205 ;  /* 0x00007632cecd7816 */ /* 0x000fe200000000cd */
[----:B------:R-:W-:Y:S01]  /*6390*/  MUFU.EX2 R227, R227 ;  /* 0x000000e300e37308 */ /* 0x000fe20000000800 */
[----:B--2---:R-:W-:Y:S01]  /*63a0*/  F2FP.BF16.PACK_AB R200, R126, R141 ;  /* 0x0000008d7ec8723e */ /* 0x004fe200000010ff */
[----:B------:R-:W-:Y:S01]  /*63b0*/  FFMA.FTZ R243, R238, c[0x0][0x23c], -R75 ;  /* 0x00008f00eef37a23 */ /* 0x000fe2000001084b */
[----:B------:R-:W-:Y:S01]  /*63c0*/  PRMT R99, R206, 0x5410, R205 ;  /* 0x00005410ce637816 */ /* 0x000fe200000000cd */
[----:B------:R-:W-:Y:S01]  /*63d0*/  @!P4 HFMA2.BF16_V2 R87, -RZ.H0_H0, RZ.H0_H0, -R205.H0_H0 ;  /* 0x200000ffff57c231 */ /* 0x000fe200003409cd */
[----:B------:R-:W-:Y:S01]  /*63e0*/  PRMT R199, R200, 0x7632, R199 ;  /* 0x00007632c8c77816 */ /* 0x000fe200000000c7 */
[----:B------:R-:W-:Y:S01]  /*63f0*/  @!P6 HFMA2.BF16_V2 R86, -RZ.H0_H0, RZ.H0_H0, -R206.H0_H0 ;  /* 0x200000ffff56e231 */ /* 0x000fe200003409ce */
[----:B------:R-:W-:Y:S01]  /*6400*/  @!P1 PRMT R204, R90, 0x5410, RZ ;  /* 0x000054105acc9816 */ /* 0x000fe200000000ff */
[----:B------:R-:W1:Y:S01]  /*6410*/  MUFU.EX2 R88, R88 ;  /* 0x0000005800587308 */ /* 0x000e620000000800 */
[----:B------:R-:W-:Y:S01]  /*6420*/  @!P2 HFMA2.BF16_V2 R79, -RZ.H0_H0, RZ.H0_H0, -R200.H0_H0 ;  /* 0x200000ffff4fa231 */ /* 0x000fe200003409c8 */
[----:B------:R-:W-:Y:S01]  /*6430*/  @!P4 PRMT R205, R87, 0x5410, RZ ;  /* 0x0000541057cdc816 */ /* 0x000fe200000000ff */
[----:B------:R-:W-:Y:S01]  /*6440*/  FFMA.FTZ R90, R151, c[0x0][0x23c], -R150 ;  /* 0x00008f00975a7a23 */ /* 0x000fe20000010896 */
[----:B------:R-:W-:Y:S01]  /*6450*/  ISETP.GE.U32.AND P4, PT, R6, R91, PT ;  /* 0x0000005b0600720c */ /* 0x000fe20003f86070 */
[----:B------:R-:W-:Y:S01]  /*6460*/  FFMA.FTZ R91, R68, c[0x0][0x23c], -R143 ;  /* 0x00008f00445b7a23 */ /* 0x000fe2000001088f */
[----:B------:R-:W-:Y:S01]  /*6470*/  @!P6 PRMT R206, R86, 0x5410, RZ ;  /* 0x0000541056cee816 */ /* 0x000fe200000000ff */
[----:B------:R-:W-:Y:S01]  /*6480*/  FADD.FTZ R73, R74, R73 ;  /* 0x000000494a497221 */ /* 0x000fe20000010000 */
[----:B------:R-:W-:Y:S01]  /*6490*/  SHF.R.U32.HI R87, RZ, 0x18, R135 ;  /* 0x00000018ff577819 */ /* 0x000fe20000011687 */
[----:B------:R-:W2:Y:S01]  /*64a0*/  MUFU.EX2 R90, R90 ;  /* 0x0000005a005a7308 */ /* 0x000ea20000000800 */
[----:B------:R-:W-:-:S02]  /*64b0*/  ISETP.GE.U32.AND P6, PT, R6, R95, PT ;  /* 0x0000005f0600720c */ /* 0x000fc40003fc6070 */
[----:B------:R-:W-:Y:S02]  /*64c0*/  PRMT R95, R200, 0x5410, R199 ;  /* 0x00005410c85f7816 */ /* 0x000fe400000000c7 */
[----:B------:R-:W-:Y:S02]  /*64d0*/  @!P2 PRMT R200, R79, 0x5410, RZ ;  /* 0x000054104fc8a816 */ /* 0x000fe400000000ff */
[----:B------:R-:W-:Y:S01]  /*64e0*/  ISETP.GE.U32.AND P2, PT, R6, R87, PT ;  /* 0x000000570600720c */ /* 0x000fe20003f46070 */
[----:B------:R-:W-:Y:S01]  /*64f0*/  @!P4 HFMA2.BF16_V2 R78, -RZ.H0_H0, RZ.H0_H0, -R199.H0_H0 ;  /* 0x200000ffff4ec231 */ /* 0x000fe200003409c7 */
[----:B-1----:R-:W-:Y:S01]  /*6500*/  F2FP.BF16.PACK_AB R202, R88, R237 ;  /* 0x000000ed58ca723e */ /* 0x002fe200000010ff */
[----:B------:R-:W-:Y:S01]  /*6510*/  MUFU.EX2 R91, R91 ;  /* 0x0000005b005b7308 */ /* 0x000fe20000000800 */
[----:B------:R-:W-:Y:S02]  /*6520*/  SHF.R.U32.HI R79, RZ, 0x10, R135 ;  /* 0x00000010ff4f7819 */ /* 0x000fe40000011687 */
[----:B------:R-:W-:-:S02]  /*6530*/  PRMT R201, R202, 0x7632, R201 ;  /* 0x00007632cac97816 */ /* 0x000fc400000000c9 */
[----:B------:R-:W-:Y:S02]  /*6540*/  LOP3.LUT R79, R79, 0xff, RZ, 0xc0, !PT ;  /* 0x000000ff4f4f7812 */ /* 0x000fe400078ec0ff */
[----:B------:R-:W-:Y:S01]  /*6550*/  LOP3.LUT R94, R166, 0xffff, RZ, 0xc0, !PT ;  /* 0x0000ffffa65e7812 */ /* 0x000fe200078ec0ff */
[----:B------:R-:W-:Y:S01]  /*6560*/  MUFU.EX2 R246, R246 ;  /* 0x000000f600f67308 */ /* 0x000fe20000000800 */
[----:B------:R-:W-:Y:S01]  /*6570*/  @!P4 PRMT R199, R78, 0x5410, RZ ;  /* 0x000054104ec7c816 */ /* 0x000fe200000000ff */
[----:B------:R-:W-:Y:S01]  /*6580*/  @!P2 HFMA2.BF16_V2 R22, -RZ.H0_H0, RZ.H0_H0, -R201.H0_H0 ;  /* 0x200000ffff16a231 */ /* 0x000fe200003409c9 */
[----:B------:R-:W-:Y:S02]  /*6590*/  ISETP.GE.U32.AND P4, PT, R6, R79, PT ;  /* 0x0000004f0600720c */ /* 0x000fe40003f86070 */
[----:B------:R-:W-:Y:S02]  /*65a0*/  SHF.R.U32.HI R79, RZ, 0x8, R94 ;  /* 0x00000008ff4f7819 */ /* 0x000fe4000001165e */
[----:B------:R-:W-:Y:S01]  /*65b0*/  PRMT R94, R202, 0x5410, R201 ;  /* 0x00005410ca5e7816 */ /* 0x000fe200000000c9 */
[----:B------:R-:W-:Y:S01]  /*65c0*/  MUFU.EX2 R221, R221 ;  /* 0x000000dd00dd7308 */ /* 0x000fe20000000800 */
[----:B------:R-:W-:Y:S01]  /*65d0*/  @!P2 PRMT R201, R22, 0x5410, RZ ;  /* 0x0000541016c9a816 */ /* 0x000fe200000000ff */
[----:B------:R-:W-:Y:S01]  /*65e0*/  FFMA.FTZ R22, R50, c[0x0][0x23c], -R143 ;  /* 0x00008f0032167a23 */ /* 0x000fe2000001088f */
[----:B------:R-:W-:Y:S01]  /*65f0*/  LOP3.LUT R79, R79, 0xffff, RZ, 0xc0, !PT ;  /* 0x0000ffff4f4f7812 */ /* 0x000fe200078ec0ff */
[----:B------:R-:W-:Y:S01]  /*6600*/  FFMA.FTZ R143, R115, c[0x0][0x23c], -R80 ;  /* 0x00008f00738f7a23 */ /* 0x000fe20000010850 */
[----:B--2---:R-:W-:-:S02]  /*6610*/  F2FP.BF16.PACK_AB R196, R247, R90 ;  /* 0x0000005af7c4723e */ /* 0x004fc400000010ff */
[----:B------:R-:W-:Y:S01]  /*6620*/  ISETP.GE.U32.AND P2, PT, R6, R79, PT ;  /* 0x0000004f0600720c */ /* 0x000fe20003f46070 */
[----:B------:R-:W1:Y:S01]  /*6630*/  MUFU.EX2 R22, R22 ;  /* 0x0000001600167308 */ /* 0x000e620000000800 */
[----:B------:R-:W-:Y:S01]  /*6640*/  PRMT R195, R196, 0x7632, R195 ;  /* 0x00007632c4c37816 */ /* 0x000fe200000000c3 */
[----:B------:R-:W-:Y:S01]  /*6650*/  @!P4 HFMA2.BF16_V2 R77, -RZ.H0_H0, RZ.H0_H0, -R202.H0_H0 ;  /* 0x200000ffff4dc231 */ /* 0x000fe200003409ca */
[----:B------:R-:W-:Y:S01]  /*6660*/  SHF.R.U32.HI R106, RZ, 0x10, R166 ;  /* 0x00000010ff6a7819 */ /* 0x000fe200000116a6 */
[----:B------:R-:W-:Y:S01]  /*6670*/  IMAD.WIDE.U32 R166, R140, -0x2daee0ad, RZ ;  /* 0xd2511f538ca67825 */ /* 0x000fe200078e00ff */
[----:B------:R-:W-:Y:S01]  /*6680*/  LOP3.LUT R93, R128, 0xff, RZ, 0xc0, !PT ;  /* 0x000000ff805d7812 */ /* 0x000fe200078ec0ff */
[----:B------:R-:W-:Y:S01]  /*6690*/  @!P3 HFMA2.BF16_V2 R76, -RZ.H0_H0, RZ.H0_H0, -R196.H0_H0 ;  /* 0x200000ffff4cb231 */ /* 0x000fe200003409c4 */
[----:B------:R-:W-:Y:S01]  /*66a0*/  @!P4 PRMT R202, R77, 0x5410, RZ ;  /* 0x000054104dcac816 */ /* 0x000fe200000000ff */
[----:B------:R-:W-:Y:S01]  /*66b0*/  MUFU.EX2 R226, R226 ;  /* 0x000000e200e27308 */ /* 0x000fe20000000800 */
[----:B------:R-:W-:Y:S01]  /*66c0*/  LOP3.LUT R77, R106, 0xff, RZ, 0xc0, !PT ;  /* 0x000000ff6a4d7812 */ /* 0x000fe200078ec0ff */
[----:B------:R-:W-:Y:S01]  /*66d0*/  IMAD.WIDE.U32 R78, R121, -0x326172a9, RZ ;  /* 0xcd9e8d57794e7825 */ /* 0x000fe200078e00ff */
[----:B------:R-:W-:Y:S01]  /*66e0*/  ISETP.GE.U32.AND P4, PT, R6, R93, PT ;  /* 0x0000005d0600720c */ /* 0x000fe20003f86070 */
[----:B------:R-:W-:Y:S01]  /*66f0*/  @!P2 HFMA2.BF16_V2 R69, -RZ.H0_H0, RZ.H0_H0, -R195.H0_H0 ;  /* 0x200000ffff45a231 */ /* 0x000fe200003409c3 */
[----:B------:R-:W-:-:S02]  /*6700*/  PRMT R93, R196, 0x5410, R195 ;  /* 0x00005410c45d7816 */ /* 0x000fc400000000c3 */
[----:B------:R-:W-:Y:S01]  /*6710*/  F2FP.BF16.PACK_AB R192, R227, R234 ;  /* 0x000000eae3c0723e */ /* 0x000fe200000010ff */
[----:B------:R-:W2:Y:S01]  /*6720*/  MUFU.EX2 R225, R225 ;  /* 0x000000e100e17308 */ /* 0x000ea20000000800 */
[----:B-1----:R-:W-:Y:S02]  /*6730*/  F2FP.BF16.PACK_AB R198, R22, R91 ;  /* 0x0000005b16c6723e */ /* 0x002fe400000010ff */
[----:B------:R-:W-:Y:S02]  /*6740*/  @!P2 PRMT R195, R69, 0x5410, RZ ;  /* 0x0000541045c3a816 */ /* 0x000fe400000000ff */
[----:B------:R-:W-:Y:S02]  /*6750*/  PRMT R197, R198, 0x7632, R197 ;  /* 0x00007632c6c57816 */ /* 0x000fe400000000c5 */
[----:B------:R-:W-:Y:S01]  /*6760*/  ISETP.GE.U32.AND P2, PT, R6, R77, PT ;  /* 0x0000004d0600720c */ /* 0x000fe20003f46070 */
[----:B------:R-:W-:Y:S01]  /*6770*/  MUFU.EX2 R220, R220 ;  /* 0x000000dc00dc7308 */ /* 0x000fe20000000800 */
[----:B------:R-:W-:Y:S01]  /*6780*/  PRMT R92, R198, 0x5410, R197 ;  /* 0x00005410c65c7816 */ /* 0x000fe200000000c5 */
[----:B------:R-:W-:Y:S01]  /*6790*/  @!P5 HFMA2.BF16_V2 R68, -RZ.H0_H0, RZ.H0_H0, -R197.H0_H0 ;  /* 0x200000ffff44d231 */ /* 0x000fe200003409c5 */
[----:B------:R-:W-:-:S02]  /*67a0*/  LOP3.LUT R69, R146, 0xff, RZ, 0xc0, !PT ;  /* 0x000000ff92457812 */ /* 0x000fc400078ec0ff */
[----:B------:R-:W-:Y:S02]  /*67b0*/  PRMT R191, R192, 0x7632, R191 ;  /* 0x00007632c0bf7816 */ /* 0x000fe400000000bf */
[----:B------:R-:W-:Y:S01]  /*67c0*/  @!P5 PRMT R197, R68, 0x5410, RZ ;  /* 0x0000541044c5d816 */ /* 0x000fe200000000ff */
[----:B------:R-:W1:Y:S01]  /*67d0*/  MUFU.EX2 R219, R219 ;  /* 0x000000db00db7308 */ /* 0x000e620000000800 */
[----:B------:R-:W-:Y:S02]  /*67e0*/  LOP3.LUT R68, R146, 0xffff, RZ, 0xc0, !PT ;  /* 0x0000ffff92447812 */ /* 0x000fe400078ec0ff */
[----:B------:R-:W-:Y:S01]  /*67f0*/  ISETP.GE.U32.AND P5, PT, R6, R69, PT ;  /* 0x000000450600720c */ /* 0x000fe20003fa6070 */
[----:B------:R-:W-:Y:S01]  /*6800*/  @!P2 HFMA2.BF16_V2 R67, -RZ.H0_H0, RZ.H0_H0, -R198.H0_H0 ;  /* 0x200000ffff43a231 */ /* 0x000fe200003409c6 */
[----:B------:R-:W-:Y:S02]  /*6810*/  SHF.R.U32.HI R68, RZ, 0x8, R68 ;  /* 0x00000008ff447819 */ /* 0x000fe40000011644 */
[----:B------:R-:W-:Y:S01]  /*6820*/  PRMT R106, R192, 0x5410, R191 ;  /* 0x00005410c06a7816 */ /* 0x000fe200000000bf */
[----:B------:R-:W-:Y:S01]  /*6830*/  MUFU.EX2 R224, R224 ;  /* 0x000000e000e07308 */ /* 0x000fe20000000800 */
[----:B------:R-:W-:Y:S01]  /*6840*/  LOP3.LUT R69, R68, 0xffff, RZ, 0xc0, !PT ;  /* 0x0000ffff44457812 */ /* 0x000fe200078ec0ff */
[----:B------:R-:W-:Y:S01]  /*6850*/  FFMA.FTZ R68, R47, c[0x0][0x23c], -R80 ;  /* 0x00008f002f447a23 */ /* 0x000fe20000010850 */
[----:B------:R-:W-:-:S02]  /*6860*/  @!P2 PRMT R198, R67, 0x5410, RZ ;  /* 0x0000541043c6a816 */ /* 0x000fc400000000ff */
[----:B------:R-:W-:Y:S02]  /*6870*/  ISETP.GE.U32.AND P2, PT, R6, R69, PT ;  /* 0x000000450600720c */ /* 0x000fe40003f46070 */
[--C-:B------:R-:W-:Y:S01]  /*6880*/  SHF.R.U32.HI R69, RZ, 0x18, R146.reuse ;  /* 0x00000018ff457819 */ /* 0x100fe20000011692 */
[----:B------:R-:W-:Y:S01]  /*6890*/  @!P5 HFMA2.BF16_V2 R66, -RZ.H0_H0, RZ.H0_H0, -R192.H0_H0 ;  /* 0x200000ffff42d231 */ /* 0x000fe200003409c0 */
[----:B------:R-:W-:Y:S01]  /*68a0*/  SHF.R.U32.HI R146, RZ, 0x10, R146 ;  /* 0x00000010ff927819 */ /* 0x000fe20000011692 */
[----:B------:R-:W3:Y:S01]  /*68b0*/  MUFU.EX2 R223, R223 ;  /* 0x000000df00df7308 */ /* 0x000ee20000000800 */
[----:B------:R-:W-:Y:S02]  /*68c0*/  F2FP.BF16.PACK_AB R194, R221, R246 ;  /* 0x000000f6ddc2723e */ /* 0x000fe400000010ff */
[----:B------:R-:W-:Y:S02]  /*68d0*/  @!P5 PRMT R192, R66, 0x5410, RZ ;  /* 0x0000541042c0d816 */ /* 0x000fe400000000ff */
[----:B------:R-:W-:-:S02]  /*68e0*/  ISETP.GE.U32.AND P5, PT, R6, R69, PT ;  /* 0x000000450600720c */ /* 0x000fc40003fa6070 */
[----:B------:R-:W-:Y:S01]  /*68f0*/  LOP3.LUT R69, R146, 0xff, RZ, 0xc0, !PT ;  /* 0x000000ff92457812 */ /* 0x000fe200078ec0ff */
[----:B------:R-:W-:Y:S01]  /*6900*/  @!P2 HFMA2.BF16_V2 R65, -RZ.H0_H0, RZ.H0_H0, -R191.H0_H0 ;  /* 0x200000ffff41a231 */ /* 0x000fe200003409bf */
[----:B------:R-:W-:Y:S01]  /*6910*/  ISETP.GE.U32.AND P1, PT, R6, R149, PT ;  /* 0x000000950600720c */ /* 0x000fe20003f26070 */
[----:B------:R-:W-:Y:S01]  /*6920*/  MUFU.EX2 R218, R218 ;  /* 0x000000da00da7308 */ /* 0x000fe20000000800 */
[----:B------:R-:W-:Y:S02]  /*6930*/  PRMT R193, R194, 0x7632, R193 ;  /* 0x00007632c2c17816 */ /* 0x000fe400000000c1 */
[----:B------:R-:W-:Y:S02]  /*6940*/  @!P2 PRMT R191, R65, 0x5410, RZ ;  /* 0x0000541041bfa816 */ /* 0x000fe400000000ff */
[----:B------:R-:W-:Y:S01]  /*6950*/  ISETP.GE.U32.AND P2, PT, R6, R69, PT ;  /* 0x000000450600720c */ /* 0x000fe20003f46070 */
[----:B------:R-:W-:Y:S01]  /*6960*/  FFMA.FTZ R69, R38, c[0x0][0x23c], -R75 ;  /* 0x00008f0026457a23 */ /* 0x000fe2000001084b */
[----:B------:R-:W-:Y:S01]  /*6970*/  SHF.R.U32.HI R65, RZ, 0x8, R105 ;  /* 0x00000008ff417819 */ /* 0x000fe20000011669 */
[----:B------:R-:W-:Y:S01]  /*6980*/  @!P5 HFMA2.BF16_V2 R64, -RZ.H0_H0, RZ.H0_H0, -R193.H0_H0 ;  /* 0x200000ffff40d231 */ /* 0x000fe200003409c1 */
[----:B--2---:R-:W-:Y:S01]  /*6990*/  F2FP.BF16.PACK_AB R188, R225, R226 ;  /* 0x000000e2e1bc723e */ /* 0x004fe200000010ff */
[----:B------:R-:W2:Y:S01]  /*69a0*/  MUFU.EX2 R217, R217 ;  /* 0x000000d900d97308 */ /* 0x000ea20000000800 */
[----:B------:R-:W-:-:S02]  /*69b0*/  LOP3.LUT R65, R65, 0xffff, RZ, 0xc0, !PT ;  /* 0x0000ffff41417812 */ /* 0x000fc400078ec0ff */
[----:B------:R-:W-:Y:S01]  /*69c0*/  PRMT R105, R194, 0x5410, R193 ;  /* 0x00005410c2697816 */ /* 0x000fe200000000c1 */
[----:B------:R-:W-:Y:S01]  /*69d0*/  @!P1 HFMA2.BF16_V2 R59, -RZ.H0_H0, RZ.H0_H0, -R188.H0_H0 ;  /* 0x200000ffff3b9231 */ /* 0x000fe200003409bc */
[----:B------:R-:W-:Y:S02]  /*69e0*/  @!P5 PRMT R193, R64, 0x5410, RZ ;  /* 0x0000541040c1d816 */ /* 0x000fe400000000ff */
[----:B------:R-:W-:Y:S01]  /*69f0*/  ISETP.GE.U32.AND P5, PT, R6, R65, PT ;  /* 0x000000410600720c */ /* 0x000fe20003fa6070 */
[----:B------:R-:W-:Y:S01]  /*6a00*/  @!P2 HFMA2.BF16_V2 R63, -RZ.H0_H0, RZ.H0_H0, -R194.H0_H0 ;  /* 0x200000ffff3fa231 */ /* 0x000fe200003409c2 */
[----:B------:R-:W-:Y:S01]  /*6a10*/  PRMT R187, R188, 0x7632, R187 ;  /* 0x00007632bcbb7816 */ /* 0x000fe200000000bb */
[----:B------:R-:W-:Y:S01]  /*6a20*/  MUFU.EX2 R222, R222 ;  /* 0x000000de00de7308 */ /* 0x000fe20000000800 */
[----:B------:R-:W-:Y:S02]  /*6a30*/  LOP3.LUT R110, R117, UR8, R110, 0x96, !PT ;  /* 0x00000008756e7c12 */ /* 0x000fe4000f8e966e */
[----:B------:R-:W-:-:S02]  /*6a40*/  LOP3.LUT R160, R167, UR15, R160, 0x96, !PT ;  /* 0x0000000fa7a07c12 */ /* 0x000fc4000f8e96a0 */
[----:B------:R-:W-:Y:S01]  /*6a50*/  @!P2 PRMT R194, R63, 0x5410, RZ ;  /* 0x000054103fc2a816 */ /* 0x000fe200000000ff */
[----:B------:R-:W-:Y:S01]  /*6a60*/  IMAD.WIDE.U32 R110, R110, -0x2daee0ad, RZ ;  /* 0xd2511f536e6e7825 */ /* 0x000fe200078e00ff */
[----:B------:R-:W-:Y:S01]  /*6a70*/  LOP3.LUT R63, R104, 0xff, RZ, 0xc0, !PT ;  /* 0x000000ff683f7812 */ /* 0x000fe200078ec0ff */
[----:B------:R-:W-:Y:S01]  /*6a80*/  MUFU.EX2 R216, R216 ;  /* 0x000000d800d87308 */ /* 0x000fe20000000800 */
[----:B-1----:R-:W-:Y:S01]  /*6a90*/  F2FP.BF16.PACK_AB R190, R219, R220 ;  /* 0x000000dcdbbe723e */ /* 0x002fe200000010ff */
[----:B------:R-:W-:Y:S01]  /*6aa0*/  @!P5 HFMA2.BF16_V2 R58, -RZ.H0_H0, RZ.H0_H0, -R187.H0_H0 ;  /* 0x200000ffff3ad231 */ /* 0x000fe200003409bb */
[----:B------:R-:W-:Y:S02]  /*6ab0*/  PRMT R104, R188, 0x5410, R187 ;  /* 0x00005410bc687816 */ /* 0x000fe400000000bb */
[----:B------:R-:W-:Y:S02]  /*6ac0*/  @!P1 PRMT R188, R59, 0x5410, RZ ;  /* 0x000054103bbc9816 */ /* 0x000fe400000000ff */
[----:B------:R-:W-:Y:S01]  /*6ad0*/  LOP3.LUT R59, R160, 0xffff, RZ, 0xc0, !PT ;  /* 0x0000ffffa03b7812 */ /* 0x000fe200078ec0ff */
[----:B------:R-:W-:Y:S01]  /*6ae0*/  MUFU.EX2 R215, R215 ;  /* 0x000000d700d77308 */ /* 0x000fe20000000800 */
[----:B------:R-:W-:-:S02]  /*6af0*/  LOP3.LUT R133, R128, 0xffff, RZ, 0xc0, !PT ;  /* 0x0000ffff80857812 */ /* 0x000fc400078ec0ff */
[----:B------:R-:W-:Y:S02]  /*6b00*/  PRMT R189, R190, 0x7632, R189 ;  /* 0x00007632bebd7816 */ /* 0x000fe400000000bd */
[--C-:B------:R-:W-:Y:S02]  /*6b10*/  SHF.R.U32.HI R137, RZ, 0x10, R128.reuse ;  /* 0x00000010ff897819 */ /* 0x100fe40000011680 */
[----:B------:R-:W-:Y:S01]  /*6b20*/  SHF.R.U32.HI R129, RZ, 0x18, R128 ;  /* 0x00000018ff817819 */ /* 0x000fe20000011680 */
[----:B------:R-:W-:Y:S01]  /*6b30*/  @!P6 HFMA2.BF16_V2 R57, -RZ.H0_H0, RZ.H0_H0, -R189.H0_H0 ;  /* 0x200000ffff39e231 */ /* 0x000fe200003409bd */
[----:B------:R-:W-:Y:S01]  /*6b40*/  ISETP.GE.U32.AND P2, PT, R6, R63, PT ;  /* 0x0000003f0600720c */ /* 0x000fe20003f46070 */
[----:B------:R-:W-:Y:S01]  /*6b50*/  MUFU.EX2 R68, R68 ;  /* 0x0000004400447308 */ /* 0x000fe20000000800 */
[----:B------:R-:W-:Y:S02]  /*6b60*/  LOP3.LUT R103, R119, UR25, R116, 0x96, !PT ;  /* 0x0000001977677c12 */ /* 0x000fe4000f8e9674 */
[----:B------:R-:W-:-:S02]  /*6b70*/  LOP3.LUT R128, R118, 0xffff, RZ, 0xc0, !PT ;  /* 0x0000ffff76807812 */ /* 0x000fc400078ec0ff */
[----:B------:R-:W-:Y:S02]  /*6b80*/  LOP3.LUT R63, R160, 0xff, RZ, 0xc0, !PT ;  /* 0x000000ffa03f7812 */ /* 0x000fe400078ec0ff */
[----:B------:R-:W-:Y:S01]  /*6b90*/  LOP3.LUT R125, R118, 0xff, RZ, 0xc0, !PT ;  /* 0x000000ff767d7812 */ /* 0x000fe200078ec0ff */
[----:B------:R-:W-:Y:S01]  /*6ba0*/  MUFU.EX2 R143, R143 ;  /* 0x0000008f008f7308 */ /* 0x000fe20000000800 */
[--C-:B------:R-:W-:Y:S02]  /*6bb0*/  SHF.R.U32.HI R123, RZ, 0x10, R118.reuse ;  /* 0x00000010ff7b7819 */ /* 0x100fe40000011676 */
[----:B------:R-:W-:Y:S01]  /*6bc0*/  SHF.R.U32.HI R119, RZ, 0x18, R118 ;  /* 0x00000018ff777819 */ /* 0x000fe20000011676 */
[----:B------:R-:W-:Y:S01]  /*6bd0*/  @!P2 HFMA2.BF16_V2 R56, -RZ.H0_H0, RZ.H0_H0, -R190.H0_H0 ;  /* 0x200000ffff38a231 */ /* 0x000fe200003409be */
[----:B------:R-:W-:Y:S02]  /*6be0*/  SHF.R.U32.HI R59, RZ, 0x8, R59 ;  /* 0x00000008ff3b7819 */ /* 0x000fe4000001163b */
[----:B------:R-:W-:Y:S01]  /*6bf0*/  LOP3.LUT R102, R111, UR15, R102, 0x96, !PT ;  /* 0x0000000f6f667c12 */ /* 0x000fe2000f8e9666 */
[----:B------:R-:W-:Y:S01]  /*6c00*/  MUFU.EX2 R69, R69 ;  /* 0x0000004500457308 */ /* 0x000fe20000000800 */
[----:B------:R-:W-:-:S02]  /*6c10*/  LOP3.LUT R117, R110, 0xffff, RZ, 0xc0, !PT ;  /* 0x0000ffff6e757812 */ /* 0x000fc400078ec0ff */
[----:B------:R-:W-:Y:S02]  /*6c20*/  LOP3.LUT R116, R110, 0xff, RZ, 0xc0, !PT ;  /* 0x000000ff6e747812 */ /* 0x000fe400078ec0ff */
[--C-:B------:R-:W-:Y:S02]  /*6c30*/  SHF.R.U32.HI R118, RZ, 0x10, R110.reuse ;  /* 0x00000010ff767819 */ /* 0x100fe4000001166e */
[----:B------:R-:W-:Y:S01]  /*6c40*/  SHF.R.U32.HI R114, RZ, 0x18, R110 ;  /* 0x00000018ff727819 */ /* 0x000fe2000001166e */
[----:B------:R-:W-:Y:S01]  /*6c50*/  MUFU.EX2 R214, R214 ;  /* 0x000000d600d67308 */ /* 0x000fe20000000800 */
[----:B------:R-:W-:Y:S02]  /*6c60*/  LOP3.LUT R111, R154, 0xff, RZ, 0xc0, !PT ;  /* 0x000000ff9a6f7812 */ /* 0x000fe400078ec0ff */
[--C-:B------:R-:W-:Y:S02]  /*6c70*/  SHF.R.U32.HI R110, RZ, 0x10, R154.reuse ;  /* 0x00000010ff6e7819 */ /* 0x100fe4000001169a */
[----:B------:R-:W-:-:S02]  /*6c80*/  SHF.R.U32.HI R108, RZ, 0x18, R154 ;  /* 0x00000018ff6c7819 */ /* 0x000fc4000001169a */
[C---:B------:R-:W-:Y:S01]  /*6c90*/  LOP3.LUT R161, R166.reuse, 0xff, RZ, 0xc0, !PT ;  /* 0x000000ffa6a17812 */ /* 0x040fe200078ec0ff */
[----:B------:R-:W-:Y:S01]  /*6ca0*/  MUFU.EX2 R207, R207 ;  /* 0x000000cf00cf7308 */ /* 0x000fe20000000800 */
[----:B------:R-:W-:Y:S02]  /*6cb0*/  LOP3.LUT R154, R166, 0xffff, RZ, 0xc0, !PT ;  /* 0x0000ffffa69a7812 */ /* 0x000fe400078ec0ff */
[--C-:B------:R-:W-:Y:S02]  /*6cc0*/  SHF.R.U32.HI R152, RZ, 0x10, R166.reuse ;  /* 0x00000010ff987819 */ /* 0x100fe400000116a6 */
[----:B------:R-:W-:Y:S01]  /*6cd0*/  SHF.R.U32.HI R159, RZ, 0x18, R166 ;  /* 0x00000018ff9f7819 */ /* 0x000fe200000116a6 */
[----:B------:R-:W-:Y:S01]  /*6ce0*/  IMAD.WIDE.U32 R166, R130, -0x326172a9, RZ ;  /* 0xcd9e8d5782a67825 */ /* 0x000fe200078e00ff */
[----:B------:R-:W-:Y:S01]  /*6cf0*/  @!P3 PRMT R196, R76, 0x5410, RZ ;  /* 0x000054104cc4b816 */ /* 0x000fe200000000ff */
[----:B------:R-:W-:Y:S01]  /*6d00*/  MUFU.EX2 R231, R231 ;  /* 0x000000e700e77308 */ /* 0x000fe20000000800 */
[C---:B------:R-:W-:Y:S01]  /*6d10*/  ISETP.GE.U32.AND P1, PT, R6.reuse, R63, PT ;  /* 0x0000003f0600720c */ /* 0x040fe20003f26070 */
[----:B------:R-:W-:Y:S01]  /*6d20*/  IMAD.WIDE.U32 R76, R43, -0x2daee0ad, RZ ;  /* 0xd2511f532b4c7825 */ /* 0x000fe200078e00ff */
[----:B------:R-:W-:-:S02]  /*6d30*/  ISETP.GE.U32.AND P3, PT, R6, R129, PT ;  /* 0x000000810600720c */ /* 0x000fc40003f66070 */
[----:B------:R-:W-:Y:S02]  /*6d40*/  SHF.R.U32.HI R63, RZ, 0x18, R160 ;  /* 0x00000018ff3f7819 */ /* 0x000fe400000116a0 */
[----:B------:R-:W-:Y:S01]  /*6d50*/  LOP3.LUT R59, R59, 0xffff, RZ, 0xc0, !PT ;  /* 0x0000ffff3b3b7812 */ /* 0x000fe200078ec0ff */
[----:B------:R-:W-:Y:S01]  /*6d60*/  MUFU.EX2 R230, R230 ;  /* 0x000000e600e67308 */ /* 0x000fe20000000800 */
[----:B------:R-:W-:Y:S02]  /*6d70*/  LOP3.LUT R129, R79, UR25, R162, 0x96, !PT ;  /* 0x000000194f817c12 */ /* 0x000fe4000f8e96a2 */
[----:B------:R-:W-:Y:S02]  /*6d80*/  LOP3.LUT R130, R78, 0xffff, RZ, 0xc0, !PT ;  /* 0x0000ffff4e827812 */ /* 0x000fe400078ec0ff */
[----:B------:R-:W-:Y:S02]  /*6d90*/  PRMT R79, R190, 0x5410, R189 ;  /* 0x00005410be4f7816 */ /* 0x000fe400000000bd */
[----:B------:R-:W-:Y:S01]  /*6da0*/  @!P5 PRMT R187, R58, 0x5410, RZ ;  /* 0x000054103abbd816 */ /* 0x000fe200000000ff */
[----:B------:R-:W-:Y:S01]  /*6db0*/  MUFU.EX2 R233, R233 ;  /* 0x000000e900e97308 */ /* 0x000fe20000000800 */
[----:B------:R-:W-:-:S02]  /*6dc0*/  @!P6 PRMT R189, R57, 0x5410, RZ ;  /* 0x0000541039bde816 */ /* 0x000fc400000000ff */
[C---:B------:R-:W-:Y:S01]  /*6dd0*/  ISETP.GE.U32.AND P5, PT, R6.reuse, R63, PT ;  /* 0x0000003f0600720c */ /* 0x040fe20003fa6070 */
[----:B------:R-:W-:Y:S01]  /*6de0*/  FFMA.FTZ R63, R17, c[0x0][0x23c], -R150 ;  /* 0x00008f00113f7a23 */ /* 0x000fe20000010896 */
[----:B------:R-:W-:Y:S02]  /*6df0*/  ISETP.GE.U32.AND P6, PT, R6, R59, PT ;  /* 0x0000003b0600720c */ /* 0x000fe40003fc6070 */
[----:B------:R-:W-:Y:S01]  /*6e00*/  SHF.R.U32.HI R57, RZ, 0x10, R160 ;  /* 0x00000010ff397819 */ /* 0x000fe200000116a0 */
[----:B------:R-:W-:Y:S01]  /*6e10*/  MUFU.EX2 R232, R232 ;  /* 0x000000e800e87308 */ /* 0x000fe20000000800 */
[----:B---3--:R-:W-:Y:S02]  /*6e20*/  F2FP.BF16.PACK_AB R184, R223, R224 ;  /* 0x000000e0dfb8723e */ /* 0x008fe400000010ff */
[----:B------:R-:W-:Y:S02]  /*6e30*/  LOP3.LUT R57, R57, 0xff, RZ, 0xc0, !PT ;  /* 0x000000ff39397812 */ /* 0x000fe400078ec0ff */
[----:B------:R-:W-:Y:S01]  /*6e40*/  PRMT R183, R184, 0x7632, R183 ;  /* 0x00007632b8b77816 */ /* 0x000fe200000000b7 */
[----:B------:R-:W-:Y:S01]  /*6e50*/  @!P1 HFMA2.BF16_V2 R51, -RZ.H0_H0, RZ.H0_H0, -R184.H0_H0 ;  /* 0x200000ffff339231 */ /* 0x000fe200003409b8 */
[----:B------:R-:W-:Y:S01]  /*6e60*/  @!P2 PRMT R190, R56, 0x5410, RZ ;  /* 0x0000541038bea816 */ /* 0x000fe200000000ff */
[----:B------:R-:W1:Y:S01]  /*6e70*/  MUFU.EX2 R63, R63 ;  /* 0x0000003f003f7308 */ /* 0x000e620000000800 */
[----:B------:R-:W-:Y:S01]  /*6e80*/  SHF.R.U32.HI R154, RZ, 0x8, R154 ;  /* 0x00000008ff9a7819 */ /* 0x000fe2000001169a */
[----:B------:R-:W-:Y:S01]  /*6e90*/  @!P6 HFMA2.BF16_V2 R35, -RZ.H0_H0, RZ.H0_H0, -R183.H0_H0 ;  /* 0x200000ffff23e231 */ /* 0x000fe200003409b7 */
[----:B------:R-:W-:-:S02]  /*6ea0*/  LOP3.LUT R155, R78, 0xff, RZ, 0xc0, !PT ;  /* 0x000000ff4e9b7812 */ /* 0x000fc400078ec0ff */
[--C-:B------:R-:W-:Y:S02]  /*6eb0*/  SHF.R.U32.HI R135, RZ, 0x10, R78.reuse ;  /* 0x00000010ff877819 */ /* 0x100fe4000001164e */
[----:B------:R-:W-:Y:S01]  /*6ec0*/  SHF.R.U32.HI R151, RZ, 0x18, R78 ;  /* 0x00000018ff977819 */ /* 0x000fe2000001164e */
[----:B------:R-:W-:Y:S01]  /*6ed0*/  MUFU.EX2 R236, R236 ;  /* 0x000000ec00ec7308 */ /* 0x000fe20000000800 */
[----:B------:R-:W-:Y:S02]  /*6ee0*/  ISETP.GE.U32.AND P2, PT, R6, R57, PT ;  /* 0x000000390600720c */ /* 0x000fe40003f46070 */
[----:B------:R-:W-:Y:S02]  /*6ef0*/  PRMT R78, R184, 0x5410, R183 ;  /* 0x00005410b84e7816 */ /* 0x000fe400000000b7 */
[----:B------:R-:W-:Y:S02]  /*6f00*/  @!P1 PRMT R184, R51, 0x5410, RZ ;  /* 0x0000541033b89816 */ /* 0x000fe400000000ff */
[----:B------:R-:W-:Y:S01]  /*6f10*/  LOP3.LUT R51, R154, 0xffff, RZ, 0xc0, !PT ;  /* 0x0000ffff9a337812 */ /* 0x000fe200078ec0ff */
[----:B------:R-:W-:Y:S01]  /*6f20*/  MUFU.EX2 R235, R235 ;  /* 0x000000eb00eb7308 */ /* 0x000fe20000000800 */
[----:B--2---:R-:W-:-:S02]  /*6f30*/  F2FP.BF16.PACK_AB R186, R217, R218 ;  /* 0x000000dad9ba723e */ /* 0x004fc400000010ff */
[----:B------:R-:W-:Y:S01]  /*6f40*/  @!P6 PRMT R183, R35, 0x5410, RZ ;  /* 0x0000541023b7e816 */ /* 0x000fe200000000ff */
[----:B------:R-:W-:Y:S01]  /*6f50*/  FFMA.FTZ R35, R107, c[0x0][0x23c], -R80 ;  /* 0x00008f006b237a23 */ /* 0x000fe20000010850 */
[----:B------:R-:W-:Y:S01]  /*6f60*/  ISETP.GE.U32.AND P6, PT, R6, R51, PT ;  /* 0x000000330600720c */ /* 0x000fe20003fc6070 */
[----:B------:R-:W-:Y:S01]  /*6f70*/  @!P2 HFMA2.BF16_V2 R33, -RZ.H0_H0, RZ.H0_H0, -R186.H0_H0 ;  /* 0x200000ffff21a231 */ /* 0x000fe200003409ba */
[----:B------:R-:W-:Y:S01]  /*6f80*/  LOP3.LUT R43, R77, UR15, R122, 0x96, !PT ;  /* 0x0000000f4d2b7c12 */ /* 0x000fe2000f8e967a */
[----:B------:R-:W-:Y:S01]  /*6f90*/  FFMA.FTZ R107, R27, c[0x0][0x23c], -R80 ;  /* 0x00008f001b6b7a23 */ /* 0x000fe20000010850 */
[C---:B------:R-:W-:Y:S01]  /*6fa0*/  LOP3.LUT R153, R76.reuse, 0xff, RZ, 0xc0, !PT ;  /* 0x000000ff4c997812 */ /* 0x040fe200078ec0ff */
[----:B------:R-:W-:Y:S01]  /*6fb0*/  MUFU.EX2 R35, R35 ;  /* 0x0000002300237308 */ /* 0x000fe20000000800 */
[----:B------:R-:W-:Y:S02]  /*6fc0*/  LOP3.LUT R121, R76, 0xffff, RZ, 0xc0, !PT ;  /* 0x0000ffff4c797812 */ /* 0x000fe400078ec0ff */
[----:B------:R-:W-:-:S02]  /*6fd0*/  SHF.R.U32.HI R122, RZ, 0x10, R76 ;  /* 0x00000010ff7a7819 */ /* 0x000fc4000001164c */
[----:B------:R-:W-:Y:S01]  /*6fe0*/  SHF.R.U32.HI R67, RZ, 0x18, R76 ;  /* 0x00000018ff437819 */ /* 0x000fe2000001164c */
[----:B------:R-:W-:Y:S01]  /*6ff0*/  IMAD.WIDE.U32 R76, R132, -0x326172a9, RZ ;  /* 0xcd9e8d57844c7825 */ /* 0x000fe200078e00ff */
[----:B------:R-:W-:Y:S01]  /*7000*/  PRMT R185, R186, 0x7632, R185 ;  /* 0x00007632bab97816 */ /* 0x000fe200000000b9 */
[----:B------:R-:W-:Y:S01]  /*7010*/  MUFU.EX2 R107, R107 ;  /* 0x0000006b006b7308 */ /* 0x000fe20000000800 */
[----:B------:R-:W-:Y:S02]  /*7020*/  ISETP.GE.U32.AND P1, PT, R6, R161, PT ;  /* 0x000000a10600720c */ /* 0x000fe40003f26070 */
[----:B-1----:R-:W-:Y:S01]  /*7030*/  F2FP.BF16.PACK_AB R180, R63, R222 ;  /* 0x000000de3fb4723e */ /* 0x002fe200000010ff */
[----:B------:R-:W-:Y:S01]  /*7040*/  @!P5 HFMA2.BF16_V2 R34, -RZ.H0_H0, RZ.H0_H0, -R185.H0_H0 ;  /* 0x200000ffff22d231 */ /* 0x000fe200003409b9 */
[----:B------:R-:W-:Y:S01]  /*7050*/  LOP3.LUT R132, R77, UR25, R148, 0x96, !PT ;  /* 0x000000194d847c12 */ /* 0x000fe2000f8e9694 */
[----:B------:R-:W-:Y:S01]  /*7060*/  LDSM.16.MT88.4 R160, [R208+0xa000] ;  /* 0x00a00000d0a0783b */ /* 0x000fe20000004200 */
[----:B------:R-:W-:Y:S01]  /*7070*/  PRMT R179, R180, 0x7632, R179 ;  /* 0x00007632b4b37816 */ /* 0x000fe200000000b3 */
[----:B------:R-:W-:Y:S01]  /*7080*/  MUFU.EX2 R243, R243 ;  /* 0x000000f300f37308 */ /* 0x000fe20000000800 */
[----:B------:R-:W-:-:S02]  /*7090*/  LOP3.LUT R51, R152, 0xff, RZ, 0xc0, !PT ;  /* 0x000000ff98337812 */ /* 0x000fc400078ec0ff */
[----:B------:R-:W-:Y:S01]  /*70a0*/  LOP3.LUT R148, R76, 0xffff, RZ, 0xc0, !PT ;  /* 0x0000ffff4c947812 */ /* 0x000fe200078ec0ff */
[----:B------:R-:W-:Y:S01]  /*70b0*/  @!P6 HFMA2.BF16_V2 R31, -RZ.H0_H0, RZ.H0_H0, -R179.H0_H0 ;  /* 0x200000ffff1fe231 */ /* 0x000fe200003409b3 */
[----:B------:R-:W-:Y:S01]  /*70c0*/  PRMT R77, R186, 0x5410, R185 ;  /* 0x00005410ba4d7816 */ /* 0x000fe200000000b9 */
[----:B------:R-:W-:Y:S01]  /*70d0*/  @!P1 HFMA2.BF16_V2 R32, -RZ.H0_H0, RZ.H0_H0, -R180.H0_H0 ;  /* 0x200000ffff209231 */ /* 0x000fe200003409b4 */
[----:B------:R-:W-:Y:S02]  /*70e0*/  @!P2 PRMT R186, R33, 0x5410, RZ ;  /* 0x0000541021baa816 */ /* 0x000fe400000000ff */
[----:B------:R-:W-:Y:S01]  /*70f0*/  @!P5 PRMT R185, R34, 0x5410, RZ ;  /* 0x0000541022b9d816 */ /* 0x000fe200000000ff */
[----:B------:R-:W-:Y:S01]  /*7100*/  FFMA.FTZ R34, R127, c[0x0][0x23c], -R80 ;  /* 0x00008f007f227a23 */ /* 0x000fe20000010850 */
[----:B------:R-:W-:Y:S01]  /*7110*/  ISETP.GE.U32.AND P2, PT, R6, R51, PT ;  /* 0x000000330600720c */ /* 0x000fe20003f46070 */
[--C-:B------:R-:W-:Y:S01]  /*7120*/  FFMA.FTZ R127, R112, c[0x0][0x23c], -R75.reuse ;  /* 0x00008f00707f7a23 */ /* 0x100fe2000001084b */
[----:B------:R-:W-:Y:S01]  /*7130*/  LOP3.LUT R142, R167, UR25, R142, 0x96, !PT ;  /* 0x00000019a78e7c12 */ /* 0x000fe2000f8e968e */
[----:B------:R-:W-:Y:S01]  /*7140*/  FFMA.FTZ R112, R100, c[0x0][0x23c], -R75 ;  /* 0x00008f0064707a23 */ /* 0x000fe2000001084b */
[----:B------:R-:W-:Y:S01]  /*7150*/  LOP3.LUT R149, R76, 0xff, RZ, 0xc0, !PT ;  /* 0x000000ff4c957812 */ /* 0x000fe200078ec0ff */
[----:B------:R-:W1:Y:S01]  /*7160*/  MUFU.EX2 R34, R34 ;  /* 0x0000002200227308 */ /* 0x000e620000000800 */
[----:B------:R-:W-:-:S02]  /*7170*/  SHF.R.U32.HI R147, RZ, 0x10, R76 ;  /* 0x00000010ff937819 */ /* 0x000fc4000001164c */
[----:B------:R-:W-:Y:S02]  /*7180*/  SHF.R.U32.HI R146, RZ, 0x18, R76 ;  /* 0x00000018ff927819 */ /* 0x000fe4000001164c */
[----:B------:R-:W-:Y:S02]  /*7190*/  PRMT R76, R180, 0x5410, R179 ;  /* 0x00005410b44c7816 */ /* 0x000fe400000000b3 */
[----:B------:R-:W-:Y:S01]  /*71a0*/  @!P6 PRMT R179, R31, 0x5410, RZ ;  /* 0x000054101fb3e816 */ /* 0x000fe200000000ff */
[----:B------:R-:W-:Y:S01]  /*71b0*/  MUFU.EX2 R127, R127 ;  /* 0x0000007f007f7308 */ /* 0x000fe20000000800 */
[----:B------:R-:W-:Y:S02]  /*71c0*/  SHF.R.U32.HI R51, RZ, 0x10, R142 ;  /* 0x00000010ff337819 */ /* 0x000fe4000001168e */
[----:B------:R-:W-:Y:S02]  /*71d0*/  LOP3.LUT R31, R142, 0xffff, RZ, 0xc0, !PT ;  /* 0x0000ffff8e1f7812 */ /* 0x000fe400078ec0ff */
[----:B------:R-:W-:-:S02]  /*71e0*/  ISETP.GE.U32.AND P5, PT, R6, R159, PT ;  /* 0x0000009f0600720c */ /* 0x000fc40003fa6070 */
[----:B------:R-:W-:Y:S01]  /*71f0*/  @!P1 PRMT R180, R32, 0x5410, RZ ;  /* 0x0000541020b49816 */ /* 0x000fe200000000ff */
[----:B------:R-:W-:Y:S01]  /*7200*/  FFMA.FTZ R32, R45, c[0x0][0x23c], -R75 ;  /* 0x00008f002d207a23 */ /* 0x000fe2000001084b */
[----:B------:R-:W-:Y:S01]  /*7210*/  F2FP.BF16.PACK_AB R182, R215, R216 ;  /* 0x000000d8d7b6723e */ /* 0x000fe200000010ff */
[----:B------:R-:W-:Y:S01]  /*7220*/  MUFU.EX2 R112, R112 ;  /* 0x0000007000707308 */ /* 0x000fe20000000800 */
[----:B------:R-:W-:Y:S02]  /*7230*/  LOP3.LUT R33, R142, 0xff, RZ, 0xc0, !PT ;  /* 0x000000ff8e217812 */ /* 0x000fe400078ec0ff */
[----:B------:R-:W-:Y:S01]  /*7240*/  LOP3.LUT R51, R51, 0xff, RZ, 0xc0, !PT ;  /* 0x000000ff33337812 */ /* 0x000fe200078ec0ff */
[----:B------:R-:W-:Y:S01]  /*7250*/  @!P2 HFMA2.BF16_V2 R50, -RZ.H0_H0, RZ.H0_H0, -R182.H0_H0 ;  /* 0x200000ffff32a231 */ /* 0x000fe200003409b6 */
[----:B------:R-:W-:Y:S02]  /*7260*/  SHF.R.U32.HI R31, RZ, 0x8, R31 ;  /* 0x00000008ff1f7819 */ /* 0x000fe4000001161f */
[----:B------:R-:W-:Y:S01]  /*7270*/  PRMT R181, R182, 0x7632, R181 ;  /* 0x00007632b6b57816 */ /* 0x000fe200000000b5 */
[----:B------:R-:W-:Y:S01]  /*7280*/  MUFU.EX2 R32, R32 ;  /* 0x0000002000207308 */ /* 0x000fe20000000800 */
[----:B------:R-:W-:-:S02]  /*7290*/  ISETP.GE.U32.AND P1, PT, R6, R33, PT ;  /* 0x000000210600720c */ /* 0x000fc40003f26070 */
[----:B------:R-:W-:Y:S01]  /*72a0*/  ISETP.GE.U32.AND P6, PT, R6, R51, PT ;  /* 0x000000330600720c */ /* 0x000fe20003fc6070 */
[----:B------:R-:W-:Y:S01]  /*72b0*/  @!P5 HFMA2.BF16_V2 R49, -RZ.H0_H0, RZ.H0_H0, -R181.H0_H0 ;  /* 0x200000ffff31d231 */ /* 0x000fe200003409b5 */
[----:B------:R-:W-:Y:S02]  /*72c0*/  LOP3.LUT R51, R31, 0xffff, RZ, 0xc0, !PT ;  /* 0x0000ffff1f337812 */ /* 0x000fe400078ec0ff */
[----:B------:R-:W-:Y:S01]  /*72d0*/  PRMT R31, R182, 0x5410, R181 ;  /* 0x00005410b61f7816 */ /* 0x000fe200000000b5 */
[----:B------:R1:W2:Y:S01]  /*72e0*/  MUFU.EX2 R33, R124 ;  /* 0x0000007c00217308 */ /* 0x0002a20000000800 */
[----:B------:R-:W-:Y:S02]  /*72f0*/  @!P2 PRMT R182, R50, 0x5410, RZ ;  /* 0x0000541032b6a816 */ /* 0x000fe400000000ff */
[----:B------:R-:W-:Y:S02]  /*7300*/  ISETP.GE.U32.AND P2, PT, R6, R51, PT ;  /* 0x000000330600720c */ /* 0x000fe40003f46070 */
[----:B------:R-:W-:-:S02]  /*7310*/  LOP3.LUT R140, R166, 0xffff, RZ, 0xc0, !PT ;  /* 0x0000ffffa68c7812 */ /* 0x000fc400078ec0ff */
[----:B------:R-:W-:Y:S02]  /*7320*/  @!P5 PRMT R181, R49, 0x5410, RZ ;  /* 0x0000541031b5d816 */ /* 0x000fe400000000ff */
[----:B------:R-:W-:Y:S01]  /*7330*/  SHF.R.U32.HI R49, RZ, 0x18, R142 ;  /* 0x00000018ff317819 */ /* 0x000fe2000001168e */
[----:B------:R-:W-:Y:S01]  /*7340*/  FFMA.FTZ R142, R39, c[0x0][0x23c], -R80 ;  /* 0x00008f00278e7a23 */ /* 0x000fe20000010850 */
[----:B------:R-:W-:Y:S02]  /*7350*/  SHF.R.U32.HI R140, RZ, 0x8, R140 ;  /* 0x00000008ff8c7819 */ /* 0x000fe4000001168c */
[----:B------:R-:W-:Y:S02]  /*7360*/  ISETP.GE.U32.AND P5, PT, R6, R49, PT ;  /* 0x000000310600720c */ /* 0x000fe40003fa6070 */
[----:B------:R-:W-:Y:S01]  /*7370*/  LOP3.LUT R157, R166, 0xff, RZ, 0xc0, !PT ;  /* 0x000000ffa69d7812 */ /* 0x000fe200078ec0ff */
[----:B------:R-:W-:Y:S01]  /*7380*/  MUFU.EX2 R142, R142 ;  /* 0x0000008e008e7308 */ /* 0x000fe20000000800 */
[----:B-1----:R-:W-:Y:S01]  /*7390*/  F2FP.BF16.PACK_AB R124, R34, R35 ;  /* 0x00000023227c723e */ /* 0x002fe200000010ff */
[----:B--2---:R-:W-:Y:S01]  /*73a0*/  FADD.FTZ R238, R33, R32 ;  /* 0x0000002021ee7221 */ /* 0x004fe20000010000 */
[----:B------:R-:W-:-:S02]  /*73b0*/  F2FP.BF16.PACK_AB R178, R32, R33 ;  /* 0x0000002120b2723e */ /* 0x000fc400000010ff */
[----:B------:R-:W-:Y:S01]  /*73c0*/  PRMT R115, R124, 0x7632, R115 ;  /* 0x000076327c737816 */ /* 0x000fe20000000073 */
[----:B------:R-:W-:Y:S01]  /*73d0*/  @!P1 HFMA2.BF16_V2 R48, -RZ.H0_H0, RZ.H0_H0, -R124.H0_H0 ;  /* 0x200000ffff309231 */ /* 0x000fe2000034097c */
[----:B------:R-:W-:Y:S01]  /*73e0*/  LOP3.LUT R51, R140, 0xffff, RZ, 0xc0, !PT ;  /* 0x0000ffff8c337812 */ /* 0x000fe200078ec0ff */
[----:B------:R-:W-:Y:S01]  /*73f0*/  @!P6 HFMA2.BF16_V2 R46, -RZ.H0_H0, RZ.H0_H0, -R178.H0_H0 ;  /* 0x200000ffff2ee231 */ /* 0x000fe200003409b2 */
[----:B------:R-:W-:Y:S01]  /*7400*/  PRMT R49, R124, 0x5410, R115 ;  /* 0x000054107c317816 */ /* 0x000fe20000000073 */
[----:B------:R-:W-:Y:S01]  /*7410*/  @!P2 HFMA2.BF16_V2 R47, -RZ.H0_H0, RZ.H0_H0, -R115.H0_H0 ;  /* 0x200000ffff2fa231 */ /* 0x000fe20000340973 */
[----:B------:R-:W-:Y:S01]  /*7420*/  PRMT R177, R178, 0x7632, R177 ;  /* 0x00007632b2b17816 */ /* 0x000fe200000000b1 */
[----:B------:R-:W-:Y:S01]  /*7430*/  FADD.FTZ R241, R69, R238 ;  /* 0x000000ee45f17221 */ /* 0x000fe20000010000 */
[----:B------:R-:W-:Y:S01]  /*7440*/  @!P1 PRMT R124, R48, 0x5410, RZ ;  /* 0x00005410307c9816 */ /* 0x000fe200000000ff */
[----:B------:R-:W-:Y:S01]  /*7450*/  FFMA.FTZ R48, R44, c[0x0][0x23c], -R75 ;  /* 0x00008f002c307a23 */ /* 0x000fe2000001084b */
[----:B------:R-:W-:Y:S01]  /*7460*/  @!P2 PRMT R115, R47, 0x5410, RZ ;  /* 0x000054102f73a816 */ /* 0x000fe200000000ff */
[----:B------:R-:W-:Y:S01]  /*7470*/  @!P5 HFMA2.BF16_V2 R45, -RZ.H0_H0, RZ.H0_H0, -R177.H0_H0 ;  /* 0x200000ffff2dd231 */ /* 0x000fe200003409b1 */
[----:B------:R-:W-:Y:S01]  /*7480*/  SHF.R.U32.HI R87, RZ, 0x18, R166 ;  /* 0x00000018ff577819 */ /* 0x000fe200000116a6 */
[----:B------:R-:W1:Y:S01]  /*7490*/  MUFU.EX2 R140, R48 ;  /* 0x00000030008c7308 */ /* 0x000e620000000800 */
[----:B------:R-:W-:-:S02]  /*74a0*/  ISETP.GE.U32.AND P1, PT, R6, R157, PT ;  /* 0x0000009d0600720c */ /* 0x000fc40003f26070 */
[----:B------:R-:W-:Y:S02]  /*74b0*/  ISETP.GE.U32.AND P2, PT, R6, R51, PT ;  /* 0x000000330600720c */ /* 0x000fe40003f46070 */
[----:B------:R-:W-:Y:S02]  /*74c0*/  PRMT R47, R178, 0x5410, R177 ;  /* 0x00005410b22f7816 */ /* 0x000fe400000000b1 */
[----:B------:R-:W-:Y:S02]  /*74d0*/  @!P6 PRMT R178, R46, 0x5410, RZ ;  /* 0x000054102eb2e816 */ /* 0x000fe400000000ff */
[----:B------:R-:W-:Y:S02]  /*74e0*/  SHF.R.U32.HI R86, RZ, 0x10, R166 ;  /* 0x00000010ff567819 */ /* 0x000fe400000116a6 */
[----:B------:R-:W-:Y:S02]  /*74f0*/  F2FP.BF16.PACK_AB R174, R143, R68 ;  /* 0x000000448fae723e */ /* 0x000fe400000010ff */
[----:B------:R-:W-:Y:S01]  /*7500*/  ISETP.GE.U32.AND P6, PT, R6, R87, PT ;  /* 0x000000570600720c */ /* 0x000fe20003fc6070 */
[--C-:B------:R-:W-:Y:S01]  /*7510*/  FFMA.FTZ R87, R131, c[0x0][0x23c], -R80.reuse ;  /* 0x00008f0083577a23 */ /* 0x100fe20000010850 */
[----:B------:R-:W-:Y:S01]  /*7520*/  PRMT R173, R174, 0x7632, R173 ;  /* 0x00007632aead7816 */ /* 0x000fe200000000ad */
[----:B------:R-:W-:Y:S01]  /*7530*/  @!P1 HFMA2.BF16_V2 R44, -RZ.H0_H0, RZ.H0_H0, -R174.H0_H0 ;  /* 0x200000ffff2c9231 */ /* 0x000fe200003409ae */
[----:B------:R-:W-:Y:S01]  /*7540*/  LOP3.LUT R51, R86, 0xff, RZ, 0xc0, !PT ;  /* 0x000000ff56337812 */ /* 0x000fe200078ec0ff */
[----:B------:R-:W-:Y:S01]  /*7550*/  FFMA.FTZ R86, R145, c[0x0][0x23c], -R80 ;  /* 0x00008f0091567a23 */ /* 0x000fe20000010850 */
[----:B------:R-:W-:Y:S01]  /*7560*/  @!P5 PRMT R177, R45, 0x5410, RZ ;  /* 0x000054102db1d816 */ /* 0x000fe200000000ff */
[----:B------:R-:W2:Y:S01]  /*7570*/  MUFU.EX2 R87, R87 ;  /* 0x0000005700577308 */ /* 0x000ea20000000800 */
[----:B------:R-:W-:Y:S01]  /*7580*/  ISETP.GE.U32.AND P5, PT, R6, R51, PT ;  /* 0x000000330600720c */ /* 0x000fe20003fa6070 */
[----:B------:R-:W-:Y:S01]  /*7590*/  @!P2 HFMA2.BF16_V2 R38, -RZ.H0_H0, RZ.H0_H0, -R173.H0_H0 ;  /* 0x200000ffff26a231 */ /* 0x000fe200003409ad */
[----:B------:R-:W-:-:S02]  /*75a0*/  LOP3.LUT R45, R144, 0xff, RZ, 0xc0, !PT ;  /* 0x000000ff902d7812 */ /* 0x000fc400078ec0ff */
[----:B------:R-:W-:Y:S02]  /*75b0*/  PRMT R46, R174, 0x5410, R173 ;  /* 0x00005410ae2e7816 */ /* 0x000fe400000000ad */
[----:B------:R-:W-:Y:S01]  /*75c0*/  @!P1 PRMT R174, R44, 0x5410, RZ ;  /* 0x000054102cae9816 */ /* 0x000fe200000000ff */
[----:B------:R-:W-:Y:S01]  /*75d0*/  MUFU.EX2 R86, R86 ;  /* 0x0000005600567308 */ /* 0x000fe20000000800 */
[----:B------:R-:W-:Y:S02]  /*75e0*/  @!P2 PRMT R173, R38, 0x5410, RZ ;  /* 0x0000541026ada816 */ /* 0x000fe400000000ff */
[----:B------:R-:W-:Y:S02]  /*75f0*/  ISETP.GE.U32.AND P1, PT, R6, R45, PT ;  /* 0x0000002d0600720c */ /* 0x000fe40003f26070 */
[----:B------:R-:W-:Y:S02]  /*7600*/  LOP3.LUT R38, R144, 0xffff, RZ, 0xc0, !PT ;  /* 0x0000ffff90267812 */ /* 0x000fe400078ec0ff */
[C---:B-1----:R-:W-:Y:S01]  /*7610*/  F2FP.BF16.PACK_AB R176, R140.reuse, R69 ;  /* 0x000000458cb0723e */ /* 0x042fe200000010ff */
[----:B------:R-:W-:Y:S01]  /*7620*/  FADD.FTZ R140, R140, R241 ;  /* 0x000000f18c8c7221 */ /* 0x000fe20000010000 */
[----:B------:R-:W-:-:S02]  /*7630*/  SHF.R.U32.HI R45, RZ, 0x18, R144 ;  /* 0x00000018ff2d7819 */ /* 0x000fc40000011690 */
[----:B------:R-:W-:Y:S01]  /*7640*/  SHF.R.U32.HI R38, RZ, 0x8, R38 ;  /* 0x00000008ff267819 */ /* 0x000fe20000011626 */
[----:B------:R-:W-:Y:S01]  /*7650*/  @!P5 HFMA2.BF16_V2 R21, -RZ.H0_H0, RZ.H0_H0, -R176.H0_H0 ;  /* 0x200000ffff15d231 */ /* 0x000fe200003409b0 */
[----:B------:R-:W-:Y:S02]  /*7660*/  PRMT R175, R176, 0x7632, R175 ;  /* 0x00007632b0af7816 */ /* 0x000fe400000000af */
[----:B------:R-:W-:Y:S02]  /*7670*/  ISETP.GE.U32.AND P2, PT, R6, R45, PT ;  /* 0x0000002d0600720c */ /* 0x000fe40003f46070 */
[----:B------:R-:W-:Y:S01]  /*7680*/  LOP3.LUT R45, R38, 0xffff, RZ, 0xc0, !PT ;  /* 0x0000ffff262d7812 */ /* 0x000fe200078ec0ff */
[----:B------:R-:W-:Y:S01]  /*7690*/  @!P6 HFMA2.BF16_V2 R39, -RZ.H0_H0, RZ.H0_H0, -R175.H0_H0 ;  /* 0x200000ffff27e231 */ /* 0x000fe200003409af */
[----:B--2---:R-:W-:Y:S01]  /*76a0*/  F2FP.BF16.PACK_AB R170, R87, R142 ;  /* 0x0000008e57aa723e */ /* 0x004fe200000010ff */
[----:B------:R-:W-:Y:S01]  /*76b0*/  FFMA.FTZ R38, R134, c[0x0][0x23c], -R75 ;  /* 0x00008f0086267a23 */ /* 0x000fe2000001084b */
[----:B------:R-:W-:-:S02]  /*76c0*/  PRMT R48, R176, 0x5410, R175 ;  /* 0x00005410b0307816 */ /* 0x000fc400000000af */
[----:B------:R-:W-:Y:S01]  /*76d0*/  @!P5 PRMT R176, R21, 0x5410, RZ ;  /* 0x0000541015b0d816 */ /* 0x000fe200000000ff */
[----:B------:R-:W-:Y:S01]  /*76e0*/  FFMA.FTZ R21, R29, c[0x0][0x23c], -R80 ;  /* 0x00008f001d157a23 */ /* 0x000fe20000010850 */
[----:B------:R-:W-:Y:S01]  /*76f0*/  ISETP.GE.U32.AND P5, PT, R6, R45, PT ;  /* 0x0000002d0600720c */ /* 0x000fe20003fa6070 */
[----:B------:R-:W-:Y:S01]  /*7700*/  @!P1 HFMA2.BF16_V2 R20, -RZ.H0_H0, RZ.H0_H0, -R170.H0_H0 ;  /* 0x200000ffff149231 */ /* 0x000fe200003409aa */
[----:B------:R-:W-:Y:S01]  /*7710*/  PRMT R169, R170, 0x7632, R169 ;  /* 0x00007632aaa97816 */ /* 0x000fe200000000a9 */
[----:B------:R-:W1:Y:S01]  /*7720*/  MUFU.EX2 R38, R38 ;  /* 0x0000002600267308 */ /* 0x000e620000000800 */
[----:B------:R-:W-:Y:S01]  /*7730*/  @!P6 PRMT R175, R39, 0x5410, RZ ;  /* 0x0000541027afe816 */ /* 0x000fe200000000ff */
[----:B------:R-:W-:Y:S01]  /*7740*/  FFMA.FTZ R39, R28, c[0x0][0x23c], -R75 ;  /* 0x00008f001c277a23 */ /* 0x000fe2000001084b */
[----:B------:R-:W-:Y:S02]  /*7750*/  PRMT R44, R170, 0x5410, R169 ;  /* 0x00005410aa2c7816 */ /* 0x000fe400000000a9 */
[----:B------:R-:W-:Y:S01]  /*7760*/  @!P1 PRMT R170, R20, 0x5410, RZ ;  /* 0x0000541014aa9816 */ /* 0x000fe200000000ff */
[----:B------:R-:W-:Y:S01]  /*7770*/  FFMA.FTZ R20, R26, c[0x0][0x23c], -R75 ;  /* 0x00008f001a147a23 */ /* 0x000fe2000001084b */
[----:B------:R-:W-:Y:S01]  /*7780*/  SHF.R.U32.HI R133, RZ, 0x8, R133 ;  /* 0x00000008ff857819 */ /* 0x000fe20000011685 */
[----:B------:R-:W2:Y:S01]  /*7790*/  MUFU.EX2 R21, R21 ;  /* 0x0000001500157308 */ /* 0x000ea20000000800 */
[----:B------:R-:W-:Y:S01]  /*77a0*/  LOP3.LUT R137, R137, 0xff, RZ, 0xc0, !PT ;  /* 0x000000ff89897812 */ /* 0x000fe200078ec0ff */
[----:B------:R-:W-:Y:S01]  /*77b0*/  @!P5 HFMA2.BF16_V2 R30, -RZ.H0_H0, RZ.H0_H0, -R169.H0_H0 ;  /* 0x200000ffff1ed231 */ /* 0x000fe200003409a9 */
[----:B------:R-:W-:-:S02]  /*77c0*/  LOP3.LUT R133, R133, 0xffff, RZ, 0xc0, !PT ;  /* 0x0000ffff85857812 */ /* 0x000fc400078ec0ff */
[----:B------:R-:W-:Y:S02]  /*77d0*/  ISETP.GE.U32.AND P1, PT, R6, R137, PT ;  /* 0x000000890600720c */ /* 0x000fe40003f26070 */
[----:B------:R-:W-:Y:S01]  /*77e0*/  @!P5 PRMT R169, R30, 0x5410, RZ ;  /* 0x000054101ea9d816 */ /* 0x000fe200000000ff */
[----:B------:R-:W-:Y:S01]  /*77f0*/  MUFU.EX2 R39, R39 ;  /* 0x0000002700277308 */ /* 0x000fe20000000800 */
[----:B------:R-:W-:Y:S02]  /*7800*/  ISETP.GE.U32.AND P5, PT, R6, R133, PT ;  /* 0x000000850600720c */ /* 0x000fe40003fa6070 */
[----:B------:R-:W-:Y:S02]  /*7810*/  F2FP.BF16.PACK_AB R65, R214, R107 ;  /* 0x0000006bd641723e */ /* 0x000fe400000010ff */
[----:B-1----:R-:W-:Y:S02]  /*7820*/  F2FP.BF16.PACK_AB R172, R38, R127 ;  /* 0x0000007f26ac723e */ /* 0x002fe400000010ff */
[----:B------:R-:W-:Y:S01]  /*7830*/  PRMT R64, R65, 0x7632, R64 ;  /* 0x0000763241407816 */ /* 0x000fe20000000040 */
[----:B------:R-:W1:Y:S01]  /*7840*/  MUFU.EX2 R20, R20 ;  /* 0x0000001400147308 */ /* 0x000e620000000800 */
[----:B--2---:R-:W-:-:S02]  /*7850*/  F2FP.BF16.PACK_AB R166, R21, R86 ;  /* 0x0000005615a6723e */ /* 0x004fc400000010ff */
[----:B------:R-:W-:Y:S02]  /*7860*/  PRMT R30, R65, 0x5410, R64 ;  /* 0x00005410411e7816 */ /* 0x000fe40000000040 */
[C---:B------:R-:W-:Y:S01]  /*7870*/  PRMT R165, R166.reuse, 0x7632, R165 ;  /* 0x00007632a6a57816 */ /* 0x040fe200000000a5 */
[----:B------:R-:W-:Y:S01]  /*7880*/  @!P4 HFMA2.BF16_V2 R27, -RZ.H0_H0, RZ.H0_H0, -R166.H0_H0 ;  /* 0x200000ffff1bc231 */ /* 0x000fe200003409a6 */
[----:B------:R-:W-:Y:S02]  /*7890*/  SHF.R.U32.HI R144, RZ, 0x10, R144 ;  /* 0x00000010ff907819 */ /* 0x000fe40000011690 */
[----:B------:R-:W-:Y:S01]  /*78a0*/  PRMT R137, R166, 0x5410, R165 ;  /* 0x00005410a6897816 */ /* 0x000fe200000000a5 */
[----:B------:R-:W-:Y:S01]  /*78b0*/  @!P5 HFMA2.BF16_V2 R26, -RZ.H0_H0, RZ.H0_H0, -R165.H0_H0 ;  /* 0x200000ffff1ad231 */ /* 0x000fe200003409a5 */
[----:B------:R-:W-:Y:S02]  /*78c0*/  @!P4 PRMT R166, R27, 0x5410, RZ ;  /* 0x000054101ba6c816 */ /* 0x000fe400000000ff */
[----:B------:R-:W-:-:S02]  /*78d0*/  LOP3.LUT R27, R129, 0xff, RZ, 0xc0, !PT ;  /* 0x000000ff811b7812 */ /* 0x000fc400078ec0ff */
[----:B------:R-:W-:Y:S02]  /*78e0*/  @!P5 PRMT R165, R26, 0x5410, RZ ;  /* 0x000054101aa5d816 */ /* 0x000fe400000000ff */
[----:B-1----:R-:W-:Y:S02]  /*78f0*/  F2FP.BF16.PACK_AB R168, R20, R39 ;  /* 0x0000002714a8723e */ /* 0x002fe400000010ff */
[----:B------:R-:W-:Y:S02]  /*7900*/  ISETP.GE.U32.AND P5, PT, R6, R27, PT ;  /* 0x0000001b0600720c */ /* 0x000fe40003fa6070 */
[C---:B------:R-:W-:Y:S01]  /*7910*/  PRMT R167, R168.reuse, 0x7632, R167 ;  /* 0x00007632a8a77816 */ /* 0x040fe200000000a7 */
[----:B------:R-:W-:Y:S01]  /*7920*/  @!P1 HFMA2.BF16_V2 R25, -RZ.H0_H0, RZ.H0_H0, -R168.H0_H0 ;  /* 0x200000ffff199231 */ /* 0x000fe200003409a8 */
[----:B------:R-:W-:Y:S02]  /*7930*/  SHF.R.U32.HI R26, RZ, 0x10, R129 ;  /* 0x00000010ff1a7819 */ /* 0x000fe40000011681 */
[----:B------:R-:W-:Y:S01]  /*7940*/  PRMT R150, R168, 0x5410, R167 ;  /* 0x00005410a8967816 */ /* 0x000fe200000000a7 */
[----:B------:R-:W-:Y:S01]  /*7950*/  @!P3 HFMA2.BF16_V2 R24, -RZ.H0_H0, RZ.H0_H0, -R167.H0_H0 ;  /* 0x200000ffff18b231 */ /* 0x000fe200003409a7 */
[----:B------:R-:W-:-:S02]  /*7960*/  @!P1 PRMT R168, R25, 0x5410, RZ ;  /* 0x0000541019a89816 */ /* 0x000fc400000000ff */
[----:B------:R-:W-:Y:S02]  /*7970*/  LOP3.LUT R25, R129, 0xffff, RZ, 0xc0, !PT ;  /* 0x0000ffff81197812 */ /* 0x000fe400078ec0ff */
[----:B------:R-:W-:Y:S01]  /*7980*/  @!P3 PRMT R167, R24, 0x5410, RZ ;  /* 0x0000541018a7b816 */ /* 0x000fe200000000ff */
[----:B------:R-:W-:Y:S01]  /*7990*/  @!P5 HFMA2.BF16_V2 R19, -RZ.H0_H0, RZ.H0_H0, -R65.H0_H0 ;  /* 0x200000ffff13d231 */ /* 0x000fe20000340941 */
[----:B------:R-:W-:Y:S02]  /*79a0*/  SHF.R.U32.HI R25, RZ, 0x8, R25 ;  /* 0x00000008ff197819 */ /* 0x000fe40000011619 */
[----:B------:R-:W-:Y:S02]  /*79b0*/  PRMT R171, R172, 0x7632, R171 ;  /* 0x00007632acab7816 */ /* 0x000fe400000000ab */
[----:B------:R-:W-:Y:S02]  /*79c0*/  LOP3.LUT R25, R25, 0xffff, RZ, 0xc0, !PT ;  /* 0x0000ffff19197812 */ /* 0x000fe400078ec0ff */
[----:B------:R-:W-:Y:S01]  /*79d0*/  @!P5 PRMT R65, R19, 0x5410, RZ ;  /* 0x000054101341d816 */ /* 0x000fe200000000ff */
[----:B------:R-:W-:Y:S01]  /*79e0*/  @!P2 HFMA2.BF16_V2 R28, -RZ.H0_H0, RZ.H0_H0, -R171.H0_H0 ;  /* 0x200000ffff1ca231 */ /* 0x000fe200003409ab */
[----:B------:R-:W-:-:S02]  /*79f0*/  ISETP.GE.U32.AND P3, PT, R6, R25, PT ;  /* 0x000000190600720c */ /* 0x000fc40003f66070 */
[----:B------:R-:W-:Y:S02]  /*7a00*/  LOP3.LUT R25, R26, 0xff, RZ, 0xc0, !PT ;  /* 0x000000ff1a197812 */ /* 0x000fe400078ec0ff */
[----:B------:R-:W-:Y:S02]  /*7a10*/  LOP3.LUT R19, R118, 0xff, RZ, 0xc0, !PT ;  /* 0x000000ff76137812 */ /* 0x000fe400078ec0ff */
[----:B------:R-:W-:Y:S02]  /*7a20*/  ISETP.GE.U32.AND P5, PT, R6, R25, PT ;  /* 0x000000190600720c */ /* 0x000fe40003fa6070 */
[----:B------:R-:W-:Y:S02]  /*7a30*/  LOP3.LUT R45, R144, 0xff, RZ, 0xc0, !PT ;  /* 0x000000ff902d7812 */ /* 0x000fe400078ec0ff */
[----:B------:R-:W-:Y:S02]  /*7a40*/  ISETP.GE.U32.AND P1, PT, R6, R67, PT ;  /* 0x000000430600720c */ /* 0x000fe40003f26070 */
[----:B------:R-:W-:Y:S01]  /*7a50*/  PRMT R154, R19, 0x5410, R114 ;  /* 0x00005410139a7816 */ /* 0x000fe20000000072 */
[----:B------:R-:W-:Y:S01]  /*7a60*/  @!P3 HFMA2.BF16_V2 R18, -RZ.H0_H0, RZ.H0_H0, -R64.H0_H0 ;  /* 0x200000ffff12b231 */ /* 0x000fe20000340940 */
[----:B------:R-:W-:-:S02]  /*7a70*/  F2FP.BF16.PACK_AB R67, R207, R112 ;  /* 0x00000070cf43723e */ /* 0x000fc400000010ff */
[----:B------:R-:W-:Y:S02]  /*7a80*/  LOP3.LUT R19, R110, 0xff, RZ, 0xc0, !PT ;  /* 0x000000ff6e137812 */ /* 0x000fe400078ec0ff */
[----:B------:R-:W-:Y:S01]  /*7a90*/  SHF.R.U32.HI R25, RZ, 0x10, R103 ;  /* 0x00000010ff197819 */ /* 0x000fe20000011667 */
[----:B------:R-:W-:Y:S01]  /*7aa0*/  @!P5 HFMA2.BF16_V2 R17, -RZ.H0_H0, RZ.H0_H0, -R67.H0_H0 ;  /* 0x200000ffff11d231 */ /* 0x000fe20000340943 */
[----:B------:R-:W-:Y:S02]  /*7ab0*/  ISETP.GE.U32.AND P6, PT, R6, R45, PT ;  /* 0x0000002d0600720c */ /* 0x000fe40003fc6070 */
[----:B------:R-:W-:Y:S02]  /*7ac0*/  PRMT R45, R172, 0x5410, R171 ;  /* 0x00005410ac2d7816 */ /* 0x000fe400000000ab */
[----:B------:R-:W-:Y:S02]  /*7ad0*/  @!P2 PRMT R171, R28, 0x5410, RZ ;  /* 0x000054101caba816 */ /* 0x000fe400000000ff */
[----:B------:R-:W-:Y:S01]  /*7ae0*/  SHF.R.U32.HI R28, RZ, 0x8, R113 ;  /* 0x00000008ff1c7819 */ /* 0x000fe20000011671 */
[----:B------:R-:W-:Y:S01]  /*7af0*/  IMAD R113, R6, 0x10000, R6 ;  /* 0x0001000006717824 */ /* 0x000fe200078e0206 */
[----:B------:R-:W-:-:S02]  /*7b00*/  SHF.R.U32.HI R129, RZ, 0x18, R129 ;  /* 0x00000018ff817819 */ /* 0x000fc40000011681 */
[----:B------:R-:W-:Y:S02]  /*7b10*/  PRMT R152, R19, 0x5410, R108 ;  /* 0x0000541013987816 */ /* 0x000fe4000000006c */
[----:B------:R-:W-:Y:S01]  /*7b20*/  SHF.R.U32.HI R56, RZ, 0x18, R103 ;  /* 0x00000018ff387819 */ /* 0x000fe20000011667 */
[----:B------:R-:W-:Y:S01]  /*7b30*/  @!P6 HFMA2.BF16_V2 R29, -RZ.H0_H0, RZ.H0_H0, -R172.H0_H0 ;  /* 0x200000ffff1de231 */ /* 0x000fe200003409ac */
[----:B------:R-:W-:Y:S02]  /*7b40*/  LOP3.LUT R25, R25, 0xff, RZ, 0xc0, !PT ;  /* 0x000000ff19197812 */ /* 0x000fe400078ec0ff */
[----:B------:R-:W-:Y:S02]  /*7b50*/  PRMT R66, R67, 0x7632, R66 ;  /* 0x0000763243427816 */ /* 0x000fe40000000042 */
[----:B------:R-:W-:Y:S02]  /*7b60*/  LOP3.LUT R19, R102, 0xffff, RZ, 0xc0, !PT ;  /* 0x0000ffff66137812 */ /* 0x000fe400078ec0ff */
[----:B------:R-:W-:-:S02]  /*7b70*/  @!P3 PRMT R64, R18, 0x5410, RZ ;  /* 0x000054101240b816 */ /* 0x000fc400000000ff */
[----:B------:R-:W-:Y:S02]  /*7b80*/  SHF.R.U32.HI R18, RZ, 0x10, R102 ;  /* 0x00000010ff127819 */ /* 0x000fe40000011666 */
[----:B------:R-:W-:Y:S02]  /*7b90*/  PRMT R114, R111, 0x5410, R28 ;  /* 0x000054106f727816 */ /* 0x000fe4000000001c */
[----:B------:R-:W-:Y:S02]  /*7ba0*/  ISETP.GE.U32.AND P3, PT, R6, R129, PT ;  /* 0x000000810600720c */ /* 0x000fe40003f66070 */
[----:B------:R-:W-:Y:S02]  /*7bb0*/  PRMT R56, R25, 0x5410, R56 ;  /* 0x0000541019387816 */ /* 0x000fe40000000038 */
[----:B------:R-:W-:Y:S02]  /*7bc0*/  SHF.R.U32.HI R24, RZ, 0x8, R128 ;  /* 0x00000008ff187819 */ /* 0x000fe40000011680 */
[----:B------:R-:W-:Y:S01]  /*7bd0*/  PRMT R28, R67, 0x5410, R66 ;  /* 0x00005410431c7816 */ /* 0x000fe20000000042 */
[----:B------:R-:W-:Y:S01]  /*7be0*/  HSET2.LE.AND R56, R56, R113, PT ;  /* 0x0000007138387233 */ /* 0x000fe20003803000 */
[----:B------:R-:W-:-:S02]  /*7bf0*/  LOP3.LUT R100, R102, 0xff, RZ, 0xc0, !PT ;  /* 0x000000ff66647812 */ /* 0x000fc400078ec0ff */
[----:B------:R-:W-:Y:S02]  /*7c00*/  SHF.R.U32.HI R19, RZ, 0x8, R19 ;  /* 0x00000008ff137819 */ /* 0x000fe40000011613 */
[----:B------:R-:W-:Y:S01]  /*7c10*/  SHF.R.U32.HI R25, RZ, 0x8, R130 ;  /* 0x00000008ff197819 */ /* 0x000fe20000011682 */
[----:B------:R-:W-:Y:S01]  /*7c20*/  @!P3 HFMA2.BF16_V2 R16, -RZ.H0_H0, RZ.H0_H0, -R66.H0_H0 ;  /* 0x200000ffff10b231 */ /* 0x000fe20000340942 */
[----:B------:R-:W-:Y:S01]  /*7c30*/  @!P5 PRMT R67, R17, 0x5410, RZ ;  /* 0x000054101143d816 */ /* 0x000fe200000000ff */
[----:B------:R-:W1:Y:S01]  /*7c40*/  LDSM.16.MT88.4 R128, [R210+0x9000] ;  /* 0x00900000d280783b */ /* 0x000e620000004200 */
[----:B------:R-:W-:Y:S02]  /*7c50*/  SHF.R.U32.HI R17, RZ, 0x18, R102 ;  /* 0x00000018ff117819 */ /* 0x000fe40000011666 */
[----:B------:R-:W-:Y:S02]  /*7c60*/  LOP3.LUT R18, R18, 0xff, RZ, 0xc0, !PT ;  /* 0x000000ff12127812 */ /* 0x000fe400078ec0ff */
[----:B------:R-:W-:-:S02]  /*7c70*/  PRMT R100, R100, 0x5410, R19 ;  /* 0x0000541064647816 */ /* 0x000fc40000000013 */
[----:B------:R-:W-:Y:S02]  /*7c80*/  LOP3.LUT R19, R101, 0xffff, RZ, 0xc0, !PT ;  /* 0x0000ffff65137812 */ /* 0x000fe400078ec0ff */
[----:B------:R-:W-:Y:S02]  /*7c90*/  PRMT R18, R18, 0x5410, R17 ;  /* 0x0000541012127816 */ /* 0x000fe40000000011 */
[----:B------:R-:W-:Y:S02]  /*7ca0*/  SHF.R.U32.HI R17, RZ, 0x10, R101 ;  /* 0x00000010ff117819 */ /* 0x000fe40000011665 */
[----:B------:R-:W-:Y:S02]  /*7cb0*/  LOP3.LUT R147, R147, 0xff, RZ, 0xc0, !PT ;  /* 0x000000ff93937812 */ /* 0x000fe400078ec0ff */
[----:B------:R-:W-:Y:S02]  /*7cc0*/  LOP3.LUT R110, R101, 0xff, RZ, 0xc0, !PT ;  /* 0x000000ff656e7812 */ /* 0x000fe400078ec0ff */
[----:B------:R-:W-:-:S02]  /*7cd0*/  SHF.R.U32.HI R19, RZ, 0x8, R19 ;  /* 0x00000008ff137819 */ /* 0x000fc40000011613 */
[----:B------:R-:W-:Y:S02]  /*7ce0*/  LOP3.LUT R27, R103, 0xffff, RZ, 0xc0, !PT ;  /* 0x0000ffff671b7812 */ /* 0x000fe400078ec0ff */
[----:B------:R-:W-:Y:S02]  /*7cf0*/  SHF.R.U32.HI R108, RZ, 0x18, R101 ;  /* 0x00000018ff6c7819 */ /* 0x000fe40000011665 */
[----:B------:R-:W-:Y:S02]  /*7d00*/  LOP3.LUT R17, R17, 0xff, RZ, 0xc0, !PT ;  /* 0x000000ff11117812 */ /* 0x000fe400078ec0ff */
[----:B------:R-:W-:Y:S02]  /*7d10*/  PRMT R102, R147, 0x5410, R146 ;  /* 0x0000541093667816 */ /* 0x000fe40000000092 */
[----:B------:R-:W-:Y:S01]  /*7d20*/  PRMT R110, R110, 0x5410, R19 ;  /* 0x000054106e6e7816 */ /* 0x000fe20000000013 */
[----:B------:R-:W2:Y:S01]  /*7d30*/  LDSM.16.MT88.4 R144, [R208+0x9000] ;  /* 0x00900000d090783b */ /* 0x000ea20000004200 */
[----:B------:R-:W-:-:S02]  /*7d40*/  LOP3.LUT R19, R132, 0xffff, RZ, 0xc0, !PT ;  /* 0x0000ffff84137812 */ /* 0x000fc400078ec0ff */
[----:B------:R-:W-:Y:S02]  /*7d50*/  LOP3.LUT R58, R103, 0xff, RZ, 0xc0, !PT ;  /* 0x000000ff673a7812 */ /* 0x000fe400078ec0ff */
[----:B------:R-:W-:Y:S02]  /*7d60*/  SHF.R.U32.HI R27, RZ, 0x8, R27 ;  /* 0x00000008ff1b7819 */ /* 0x000fe4000001161b */
[----:B------:R-:W-:Y:S02]  /*7d70*/  PRMT R108, R17, 0x5410, R108 ;  /* 0x00005410116c7816 */ /* 0x000fe4000000006c */
[----:B------:R-:W-:Y:S02]  /*7d80*/  SHF.R.U32.HI R17, RZ, 0x10, R132 ;  /* 0x00000010ff117819 */ /* 0x000fe40000011684 */
[----:B------:R-:W-:Y:S02]  /*7d90*/  @!P3 PRMT R66, R16, 0x5410, RZ ;  /* 0x000054101042b816 */ /* 0x000fe400000000ff */
[----:B------:R-:W-:-:S02]  /*7da0*/  PRMT R24, R125, 0x5410, R24 ;  /* 0x000054107d187816 */ /* 0x000fc40000000018 */
[----:B------:R-:W-:Y:S02]  /*7db0*/  SHF.R.U32.HI R50, RZ, 0x8, R148 ;  /* 0x00000008ff327819 */ /* 0x000fe40000011694 */
[----:B------:R-:W-:Y:S02]  /*7dc0*/  LOP3.LUT R16, R132, 0xff, RZ, 0xc0, !PT ;  /* 0x000000ff84107812 */ /* 0x000fe400078ec0ff */
[----:B------:R-:W-:Y:S02]  /*7dd0*/  SHF.R.U32.HI R19, RZ, 0x8, R19 ;  /* 0x00000008ff137819 */ /* 0x000fe40000011613 */
[----:B------:R-:W-:Y:S02]  /*7de0*/  LOP3.LUT R26, R123, 0xff, RZ, 0xc0, !PT ;  /* 0x000000ff7b1a7812 */ /* 0x000fe400078ec0ff */
[----:B------:R-:W-:Y:S01]  /*7df0*/  PRMT R58, R58, 0x5410, R27 ;  /* 0x000054103a3a7816 */ /* 0x000fe2000000001b */
[----:B------:R-:W-:Y:S01]  /*7e00*/  HSET2.LE.AND R27, R102, R113, PT ;  /* 0x00000071661b7233 */ /* 0x000fe20003803000 */
[----:B------:R-:W-:-:S02]  /*7e10*/  LOP3.LUT R25, R25, 0xffff, RZ, 0xc0, !PT ;  /* 0x0000ffff19197812 */ /* 0x000fc400078ec0ff */
[----:B------:R-:W-:Y:S02]  /*7e20*/  SHF.R.U32.HI R132, RZ, 0x18, R132 ;  /* 0x00000018ff847819 */ /* 0x000fe40000011684 */
[----:B------:R-:W-:Y:S02]  /*7e30*/  LOP3.LUT R17, R17, 0xff, RZ, 0xc0, !PT ;  /* 0x000000ff11117812 */ /* 0x000fe400078ec0ff */
[----:B------:R-:W-:Y:S02]  /*7e40*/  PRMT R50, R149, 0x5410, R50 ;  /* 0x0000541095327816 */ /* 0x000fe40000000032 */
[----:B------:R-:W-:Y:S01]  /*7e50*/  PRMT R16, R16, 0x5410, R19 ;  /* 0x0000541010107816 */ /* 0x000fe20000000013 */
[--C-:B------:R-:W-:Y:S01]  /*7e60*/  HSET2.LE.AND R19, R24, R113.reuse, PT ;  /* 0x0000007118137233 */ /* 0x100fe20003803000 */
[----:B------:R-:W-:Y:S02]  /*7e70*/  PRMT R26, R26, 0x5410, R119 ;  /* 0x000054101a1a7816 */ /* 0x000fe40000000077 */
[----:B------:R-:W-:Y:S01]  /*7e80*/  ISETP.GE.U32.AND P3, PT, R6, R25, PT ;  /* 0x000000190600720c */ /* 0x000fe20003f66070 */
[--C-:B------:R-:W-:Y:S01]  /*7e90*/  HSET2.LE.AND R25, R58, R113.reuse, PT ;  /* 0x000000713a197233 */ /* 0x100fe20003803000 */
[----:B------:R-:W-:Y:S01]  /*7ea0*/  PRMT R24, R17, 0x5410, R132 ;  /* 0x0000541011187816 */ /* 0x000fe20000000084 */
[--C-:B------:R-:W-:Y:S01]  /*7eb0*/  HSET2.LE.AND R17, R50, R113.reuse, PT ;  /* 0x0000007132117233 */ /* 0x100fe20003803000 */
[----:B------:R-:W-:Y:S01]  /*7ec0*/  LOP3.LUT R97, R56, R97, RZ, 0xc0, !PT ;  /* 0x0000006138617212 */ /* 0x000fe200078ec0ff */
[--C-:B------:R-:W-:Y:S01]  /*7ed0*/  HSET2.LE.AND R26, R26, R113.reuse, PT ;  /* 0x000000711a1a7233 */ /* 0x100fe20003803000 */
[----:B------:R-:W3:Y:S01]  /*7ee0*/  LDSM.16.MT88.4 R56, [R210+0x9400] ;  /* 0x00940000d238783b */ /* 0x000ee20000004200 */
[--C-:B------:R-:W-:Y:S01]  /*7ef0*/  HSET2.LE.AND R50, R16, R113.reuse, PT ;  /* 0x0000007110327233 */ /* 0x100fe20003803000 */
[----:B------:R-:W-:Y:S01]  /*7f00*/  @!P6 PRMT R172, R29, 0x5410, RZ ;  /* 0x000054101dace816 */ /* 0x000fe200000000ff */
[----:B------:R-:W-:Y:S01]  /*7f10*/  HSET2.LE.AND R16, R24, R113, PT ;  /* 0x0000007118107233 */ /* 0x000fe20003803000 */
[----:B------:R-:W-:-:S02]  /*7f20*/  LOP3.LUT R96, R25, R96, RZ, 0xc0, !PT ;  /* 0x0000006019607212 */ /* 0x000fc400078ec0ff */
[----:B------:R-:W-:Y:S02]  /*7f30*/  LOP3.LUT R99, R26, R99, RZ, 0xc0, !PT ;  /* 0x000000631a637212 */ /* 0x000fe400078ec0ff */
[----:B------:R-:W-:Y:S02]  /*7f40*/  ISETP.GE.U32.AND P6, PT, R6, R155, PT ;  /* 0x0000009b0600720c */ /* 0x000fe40003fc6070 */
[----:B------:R-:W-:Y:S01]  /*7f50*/  LOP3.LUT R98, R19, R98, RZ, 0xc0, !PT ;  /* 0x0000006213627212 */ /* 0x000fe200078ec0ff */
[--C-:B------:R-:W-:Y:S01]  /*7f60*/  HSET2.LE.AND R19, R154, R113.reuse, PT ;  /* 0x000000719a137233 */ /* 0x100fe20003803000 */
[----:B------:R-:W-:Y:S01]  /*7f70*/  LOP3.LUT R26, R17, R46, RZ, 0xc0, !PT ;  /* 0x0000002e111a7212 */ /* 0x000fe200078ec0ff */
[--C-:B------:R-:W-:Y:S01]  /*7f80*/  HSET2.LE.AND R17, R18, R113.reuse, PT ;  /* 0x0000007112117233 */ /* 0x100fe20003803000 */
[----:B------:R-:W-:Y:S01]  /*7f90*/  LOP3.LUT R27, R27, R48, RZ, 0xc0, !PT ;  /* 0x000000301b1b7212 */ /* 0x000fe200078ec0ff */
[----:B------:R-:W-:Y:S01]  /*7fa0*/  HSET2.LE.AND R46, R108, R113, PT ;  /* 0x000000716c2e7233 */ /* 0x000fe20003803000 */
[----:B------:R-:W-:-:S02]  /*7fb0*/  LOP3.LUT R24, R50, R49, RZ, 0xc0, !PT ;  /* 0x0000003132187212 */ /* 0x000fc400078ec0ff */
[----:B------:R-:W-:Y:S01]  /*7fc0*/  LOP3.LUT R25, R16, R47, RZ, 0xc0, !PT ;  /* 0x0000002f10197212 */ /* 0x000fe200078ec0ff */
[----:B------:R-:W4:Y:S01]  /*7fd0*/  LDSM.16.MT88.4 R48, [R208+0x9400] ;  /* 0x00940000d030783b */ /* 0x000f220000004200 */
[----:B------:R-:W-:Y:S01]  /*7fe0*/  SHF.R.U32.HI R117, RZ, 0x8, R117 ;  /* 0x00000008ff757819 */ /* 0x000fe20000011675 */
[----:B------:R-:W-:Y:S01]  /*7ff0*/  HSET2.LE.AND R16, R100, R113, PT ;  /* 0x0000007164107233 */ /* 0x000fe20003803000 */
[----:B------:R-:W-:Y:S02]  /*8000*/  F2FP.BF16.PACK_AB R229, R230, R231 ;  /* 0x000000e7e6e5723e */ /* 0x000fe400000010ff */
[----:B------:R-:W-:Y:S01]  /*8010*/  PRMT R134, R116, 0x5410, R117 ;  /* 0x0000541074867816 */ /* 0x000fe20000000075 */
[-C--:B-1----:R-:W-:Y:S01]  /*8020*/  HMMA.16816.F32.BF16 R100, R24, R128.reuse, RZ ;  /* 0x000000801864723c */ /* 0x082fe200000418ff */
[----:B------:R-:W-:Y:S01]  /*8030*/  PRMT R228, R229, 0x7632, R228 ;  /* 0x00007632e5e47816 */ /* 0x000fe200000000e4 */
[----:B------:R-:W-:Y:S01]  /*8040*/  @!P6 HFMA2.BF16_V2 R15, -RZ.H0_H0, RZ.H0_H0, -R229.H0_H0 ;  /* 0x200000ffff0fe231 */ /* 0x000fe200003409e5 */
[----:B------:R-:W-:Y:S01]  /*8050*/  LOP3.LUT R135, R135, 0xff, RZ, 0xc0, !PT ;  /* 0x000000ff87877812 */ /* 0x000fe200078ec0ff */
[--C-:B------:R-:W-:Y:S01]  /*8060*/  HSET2.LE.AND R18, R134, R113.reuse, PT ;  /* 0x0000007186127233 */ /* 0x100fe20003803000 */
[----:B------:R-:W-:Y:S01]  /*8070*/  PRMT R29, R229, 0x5410, R228 ;  /* 0x00005410e51d7816 */ /* 0x000fe200000000e4 */
[----:B------:R-:W-:Y:S01]  /*8080*/  @!P3 HFMA2.BF16_V2 R14, -RZ.H0_H0, RZ.H0_H0, -R228.H0_H0 ;  /* 0x200000ffff0eb231 */ /* 0x000fe200003409e4 */
[----:B------:R-:W-:Y:S01]  /*8090*/  @!P6 PRMT R229, R15, 0x5410, RZ ;  /* 0x000054100fe5e816 */ /* 0x000fe200000000ff */
[C---:B------:R-:W-:Y:S01]  /*80a0*/  HMMA.16816.F32.BF16 R116, R96.reuse, R128, RZ ;  /* 0x000000806074723c */ /* 0x040fe200000418ff */
[----:B------:R-:W-:Y:S01]  /*80b0*/  LOP3.LUT R16, R16, R95, RZ, 0xc0, !PT ;  /* 0x0000005f10107212 */ /* 0x000fe200078ec0ff */
[--C-:B------:R-:W-:Y:S01]  /*80c0*/  HSET2.LE.AND R15, R110, R113.reuse, PT ;  /* 0x000000716e0f7233 */ /* 0x100fe20003803000 */
[----:B------:R-:W-:Y:S01]  /*80d0*/  LOP3.LUT R17, R17, R94, RZ, 0xc0, !PT ;  /* 0x0000005e11117212 */ /* 0x000fe200078ec0ff */
[--C-:B------:R-:W-:Y:S01]  /*80e0*/  HSET2.LE.AND R94, R114, R113.reuse, PT ;  /* 0x00000071725e7233 */ /* 0x100fe20003803000 */
[----:B------:R-:W-:Y:S01]  /*80f0*/  ISETP.GE.U32.AND P5, PT, R6, R135, PT ;  /* 0x000000870600720c */ /* 0x000fe20003fa6070 */
[----:B------:R-:W-:Y:S01]  /*8100*/  HSET2.LE.AND R95, R152, R113, PT ;  /* 0x00000071985f7233 */ /* 0x000fe20003803000 */
[----:B------:R-:W-:Y:S01]  /*8110*/  LOP3.LUT R18, R18, R93, RZ, 0xc0, !PT ;  /* 0x0000005d12127212 */ /* 0x000fe200078ec0ff */
[----:B--2---:R-:W-:Y:S01]  /*8120*/  HMMA.16816.F32.BF16 R132, R96, R144, RZ ;  /* 0x000000906084723c */ /* 0x004fe200000418ff */
[----:B------:R-:W-:-:S02]  /*8130*/  LOP3.LUT R19, R19, R92, RZ, 0xc0, !PT ;  /* 0x0000005c13137212 */ /* 0x000fc400078ec0ff */
[----:B------:R-:W-:Y:S02]  /*8140*/  ISETP.GE.U32.AND P4, PT, R6, R153, PT ;  /* 0x000000990600720c */ /* 0x000fe40003f86070 */
[----:B------:R-:W-:Y:S01]  /*8150*/  LOP3.LUT R92, R15, R44, RZ, 0xc0, !PT ;  /* 0x0000002c0f5c7212 */ /* 0x000fe200078ec0ff */
[----:B------:R-:W1:Y:S01]  /*8160*/  LDSM.16.MT88.4 R152, [R210+0xa000] ;  /* 0x00a00000d298783b */ /* 0x000e620000004200 */
[----:B------:R-:W-:Y:S01]  /*8170*/  LOP3.LUT R93, R46, R45, RZ, 0xc0, !PT ;  /* 0x0000002d2e5d7212 */ /* 0x000fe200078ec0ff */
[----:B------:R-:W-:Y:S01]  /*8180*/  HMMA.16816.F32.BF16 R108, R24, R144, RZ ;  /* 0x00000090186c723c */ /* 0x000fe200000418ff */
[----:B------:R-:W-:Y:S02]  /*8190*/  LOP3.LUT R94, R94, R137, RZ, 0xc0, !PT ;  /* 0x000000895e5e7212 */ /* 0x000fe400078ec0ff */
[----:B------:R-:W-:Y:S02]  /*81a0*/  LOP3.LUT R95, R95, R150, RZ, 0xc0, !PT ;  /* 0x000000965f5f7212 */ /* 0x000fe400078ec0ff */
[----:B------:R-:W-:-:S02]  /*81b0*/  LOP3.LUT R44, R43, 0xffff, RZ, 0xc0, !PT ;  /* 0x0000ffff2b2c7812 */ /* 0x000fc400078ec0ff */
[----:B------:R-:W-:Y:S01]  /*81c0*/  F2FP.BF16.PACK_AB R15, R232, R233 ;  /* 0x000000e9e80f723e */ /* 0x000fe200000010ff */
[-C--:B---3--:R-:W-:Y:S01]  /*81d0*/  HMMA.16816.F32.BF16 R116, R16, R56.reuse, R116 ;  /* 0x000000381074723c */ /* 0x088fe20000041874 */
[----:B------:R-:W-:Y:S02]  /*81e0*/  SHF.R.U32.HI R44, RZ, 0x8, R44 ;  /* 0x00000008ff2c7819 */ /* 0x000fe4000001162c */
[----:B------:R-:W-:Y:S02]  /*81f0*/  ISETP.GE.U32.AND P2, PT, R6, R151, PT ;  /* 0x000000970600720c */ /* 0x000fe40003f46070 */
[----:B------:R-:W-:Y:S02]  /*8200*/  @!P3 PRMT R228, R14, 0x5410, RZ ;  /* 0x000054100ee4b816 */ /* 0x000fe400000000ff */
[----:B------:R-:W-:Y:S01]  /*8210*/  F2FP.BF16.PACK_AB R14, R235, R236 ;  /* 0x000000eceb0e723e */ /* 0x000fe200000010ff */
[----:B------:R-:W-:Y:S01]  /*8220*/  HMMA.16816.F32.BF16 R100, R92, R56, R100 ;  /* 0x000000385c64723c */ /* 0x000fe20000041864 */
[----:B------:R-:W-:-:S02]  /*8230*/  LOP3.LUT R45, R43, 0xff, RZ, 0xc0, !PT ;  /* 0x000000ff2b2d7812 */ /* 0x000fc400078ec0ff */
[----:B------:R-:W-:Y:S02]  /*8240*/  SHF.R.U32.HI R121, RZ, 0x8, R121 ;  /* 0x00000008ff797819 */ /* 0x000fe40000011679 */
[----:B------:R-:W-:Y:S02]  /*8250*/  ISETP.GE.U32.AND P6, PT, R6, R45, PT ;  /* 0x0000002d0600720c */ /* 0x000fe40003fc6070 */
[C---:B------:R-:W-:Y:S01]  /*8260*/  PRMT R57, R15.reuse, 0x7610, R57 ;  /* 0x000076100f397816 */ /* 0x040fe20000000039 */
[-C--:B----4-:R-:W-:Y:S01]  /*8270*/  HMMA.16816.F32.BF16 R132, R16, R48.reuse, R132 ;  /* 0x000000301084723c */ /* 0x090fe20000041884 */
[----:B------:R-:W-:Y:S02]  /*8280*/  PRMT R56, R15, 0x7632, R56 ;  /* 0x000076320f387816 */ /* 0x000fe40000000038 */
[----:B------:R-:W-:Y:S01]  /*8290*/  LOP3.LUT R15, R44, 0xffff, RZ, 0xc0, !PT ;  /* 0x0000ffff2c0f7812 */ /* 0x000fe200078ec0ff */
[----:B------:R-:W-:Y:S01]  /*82a0*/  @!P5 HFMA2.BF16_V2 R13, -RZ.H0_H0, RZ.H0_H0, -R57.H0_H0 ;  /* 0x200000ffff0dd231 */ /* 0x000fe20000340939 */
[----:B------:R-:W-:Y:S01]  /*82b0*/  PRMT R114, R57, 0x5410, R56 ;  /* 0x0000541039727816 */ /* 0x000fe20000000038 */
[----:B------:R-:W-:Y:S01]  /*82c0*/  @!P2 HFMA2.BF16_V2 R12, -RZ.H0_H0, RZ.H0_H0, -R56.H0_H0 ;  /* 0x200000ffff0ca231 */ /* 0x000fe20000340938 */
[----:B------:R-:W-:Y:S01]  /*82d0*/  ISETP.GE.U32.AND P3, PT, R6, R15, PT ;  /* 0x0000000f0600720c */ /* 0x000fe20003f66070 */
[----:B------:R-:W-:Y:S01]  /*82e0*/  HMMA.16816.F32.BF16 R108, R92, R48, R108 ;  /* 0x000000305c6c723c */ /* 0x000fe2000004186c */
[----:B------:R-:W-:Y:S01]  /*82f0*/  @!P5 PRMT R57, R13, 0x5410, RZ ;  /* 0x000054100d39d816 */ /* 0x000fe200000000ff */
[----:B------:R-:W2:Y:S01]  /*8300*/  LDSM.16.MT88.4 R44, [R210+0xa400] ;  /* 0x00a40000d22c783b */ /* 0x000ea20000004200 */
[----:B------:R-:W-:-:S02]  /*8310*/  LOP3.LUT R13, R122, 0xff, RZ, 0xc0, !PT ;  /* 0x000000ff7a0d7812 */ /* 0x000fc400078ec0ff */
[----:B------:R-:W-:Y:S02]  /*8320*/  @!P2 PRMT R56, R12, 0x5410, RZ ;  /* 0x000054100c38a816 */ /* 0x000fe400000000ff */
[----:B------:R-:W-:Y:S01]  /*8330*/  PRMT R48, R14, 0x7632, R48 ;  /* 0x000076320e307816 */ /* 0x000fe20000000030 */
[----:B-1----:R-:W-:Y:S01]  /*8340*/  HMMA.16816.F32.BF16 R148, R96, R152, RZ ;  /* 0x000000986094723c */ /* 0x002fe200000418ff */
[----:B------:R-:W-:Y:S01]  /*8350*/  ISETP.GE.U32.AND P2, PT, R6, R13, PT ;  /* 0x0000000d0600720c */ /* 0x000fe20003f46070 */
[----:B------:R-:W-:Y:S01]  /*8360*/  IMAD.WIDE.U32 R12, R120, -0x326172a9, RZ ;  /* 0xcd9e8d57780c7825 */ /* 0x000fe200078e00ff */
[----:B------:R-:W-:Y:S01]  /*8370*/  PRMT R49, R14, 0x7610, R49 ;  /* 0x000076100e317816 */ /* 0x000fe20000000031 */
[----:B------:R-:W-:Y:S01]  /*8380*/  @!P3 HFMA2.BF16_V2 R10, -RZ.H0_H0, RZ.H0_H0, -R48.H0_H0 ;  /* 0x200000ffff0ab231 */ /* 0x000fe20000340930 */
[----:B------:R-:W-:Y:S02]  /*8390*/  SHF.R.U32.HI R15, RZ, 0x18, R43 ;  /* 0x00000018ff0f7819 */ /* 0x000fe4000001162b */
[----:B------:R-:W-:Y:S01]  /*83a0*/  PRMT R125, R49, 0x5410, R48 ;  /* 0x00005410317d7816 */ /* 0x000fe20000000030 */
[----:B------:R-:W-:Y:S01]  /*83b0*/  @!P6 HFMA2.BF16_V2 R11, -RZ.H0_H0, RZ.H0_H0, -R49.H0_H0 ;  /* 0x200000ffff0be231 */ /* 0x000fe20000340931 */
[----:B------:R-:W-:-:S02]  /*83c0*/  @!P3 PRMT R48, R10, 0x5410, RZ ;  /* 0x000054100a30b816 */ /* 0x000fc400000000ff */
[----:B------:R-:W-:Y:S02]  /*83d0*/  LOP3.LUT R158, R13, UR14, R158, 0x96, !PT ;  /* 0x0000000e0d9e7c12 */ /* 0x000fe4000f8e969e */
[----:B------:R-:W-:Y:S02]  /*83e0*/  LOP3.LUT R10, R139, UR7, R12, 0x96, !PT ;  /* 0x000000078b0a7c12 */ /* 0x000fe4000f8e960c */
[----:B------:R-:W-:Y:S01]  /*83f0*/  ISETP.GE.U32.AND P5, PT, R6, R15, PT ;  /* 0x0000000f0600720c */ /* 0x000fe20003fa6070 */
[----:B------:R-:W-:Y:S01]  /*8400*/  IMAD.WIDE.U32 R158, R158, -0x2daee0ad, RZ ;  /* 0xd2511f539e9e7825 */ /* 0x000fe200078e00ff */
[----:B------:R-:W-:Y:S02]  /*8410*/  LOP3.LUT R121, R121, 0xffff, RZ, 0xc0, !PT ;  /* 0x0000ffff79797812 */ /* 0x000fe400078ec0ff */
[----:B------:R-:W-:Y:S01]  /*8420*/  SHF.R.U32.HI R43, RZ, 0x10, R43 ;  /* 0x00000010ff2b7819 */ /* 0x000fe2000001162b */
[----:B------:R-:W-:Y:S01]  /*8430*/  IMAD.WIDE.U32 R14, R10, -0x2daee0ad, RZ ;  /* 0xd2511f530a0e7825 */ /* 0x000fe200078e00ff */
[----:B------:R-:W-:-:S02]  /*8440*/  ISETP.GE.U32.AND P3, PT, R6, R121, PT ;  /* 0x000000790600720c */ /* 0x000fc40003f66070 */
[----:B------:R-:W-:Y:S01]  /*8450*/  HMMA.16816.F32.BF16 R120, R24, R152, RZ ;  /* 0x000000981878723c */ /* 0x000fe200000418ff */
[----:B------:R-:W-:Y:S02]  /*8460*/  LOP3.LUT R156, R159, UR6, R156, 0x96, !PT ;  /* 0x000000069f9c7c12 */ /* 0x000fe4000f8e969c */
[----:B------:R-:W-:Y:S02]  /*8470*/  LOP3.LUT R10, R15, UR21, R158, 0x96, !PT ;  /* 0x000000150f0a7c12 */ /* 0x000fe4000f8e969e */
[----:B------:R-:W-:Y:S01]  /*8480*/  LOP3.LUT R136, R13, UR14, R136, 0x96, !PT ;  /* 0x0000000e0d887c12 */ /* 0x000fe2000f8e9688 */
[----:B------:R-:W-:Y:S01]  /*8490*/  IMAD.WIDE.U32 R156, R156, -0x326172a9, RZ ;  /* 0xcd9e8d579c9c7825 */ /* 0x000fe200078e00ff */
[----:B------:R-:W-:Y:S02]  /*84a0*/  LOP3.LUT R43, R43, 0xff, RZ, 0xc0, !PT ;  /* 0x000000ff2b2b7812 */ /* 0x000fe400078ec0ff */
[----:B------:R-:W-:Y:S01]  /*84b0*/  LOP3.LUT R12, R41, UR7, R12, 0x96, !PT ;  /* 0x00000007290c7c12 */ /* 0x000fe2000f8e960c */
[----:B------:R-:W-:Y:S01]  /*84c0*/  IMAD.WIDE.U32 R144, R10, -0x326172a9, RZ ;  /* 0xcd9e8d570a907825 */ /* 0x000fe200078e00ff */
[----:B------:R-:W-:Y:S01]  /*84d0*/  LOP3.LUT R138, R157, UR24, R138, 0x96, !PT ;  /* 0x000000189d8a7c12 */ /* 0x000fe2000f8e968a */
[----:B--2---:R-:W-:Y:S01]  /*84e0*/  HMMA.16816.F32.BF16 R148, R16, R44, R148 ;  /* 0x0000002c1094723c */ /* 0x004fe20000041894 */
[----:B------:R-:W-:Y:S01]  /*84f0*/  @!P6 PRMT R49, R11, 0x5410, RZ ;  /* 0x000054100b31e816 */ /* 0x000fe200000000ff */
[----:B------:R-:W-:Y:S01]  /*8500*/  IMAD.WIDE.U32 R136, R136, -0x2daee0ad, RZ ;  /* 0xd2511f5388887825 */ /* 0x000fe200078e00ff */
[----:B------:R-:W-:-:S02]  /*8510*/  LOP3.LUT R10, R145, UR20, R156, 0x96, !PT ;  /* 0x00000014910a7c12 */ /* 0x000fc4000f8e969c */
[----:B------:R-:W-:Y:S01]  /*8520*/  ISETP.GE.U32.AND P6, PT, R6, R43, PT ;  /* 0x0000002b0600720c */ /* 0x000fe20003fc6070 */
[----:B------:R-:W-:Y:S01]  /*8530*/  IMAD.WIDE.U32 R138, R138, -0x2daee0ad, RZ ;  /* 0xd2511f538a8a7825 */ /* 0x000fe200078e00ff */
[----:B------:R-:W-:-:S03]  /*8540*/  LOP3.LUT R42, R137, UR6, R42, 0x96, !PT ;  /* 0x00000006892a7c12 */ /* 0x000fc6000f8e962a */
[----:B------:R-:W-:Y:S01]  /*8550*/  IMAD.WIDE.U32 R128, R10, -0x2daee0ad, RZ ;  /* 0xd2511f530a807825 */ /* 0x000fe200078e00ff */
[----:B------:R-:W-:Y:S01]  /*8560*/  LOP3.LUT R14, R139, UR11, R14, 0x96, !PT ;  /* 0x0000000b8b0e7c12 */ /* 0x000fe2000f8e960e */
[----:B------:R-:W-:Y:S03]  /*8570*/  HMMA.16816.F32.BF16 R120, R92, R44, R120 ;  /* 0x0000002c5c78723c */ /* 0x000fe60000041878 */
[----:B------:R-:W-:-:S04]  /*8580*/  LOP3.LUT R10, R129, UR5, R138, 0x96, !PT ;  /* 0x00000005810a7c12 */ /* 0x000fc8000f8e968a */
[----:B------:R-:W-:-:S04]  /*8590*/  IMAD.WIDE.U32 R44, R14, -0x326172a9, RZ ;  /* 0xcd9e8d570e2c7825 */ /* 0x000fc800078e00ff */
[----:B------:R-:W-:Y:S01]  /*85a0*/  IMAD.WIDE.U32 R14, R10, -0x326172a9, RZ ;  /* 0xcd9e8d570a0e7825 */ /* 0x000fe200078e00ff */
[----:B------:R-:W-:-:S04]  /*85b0*/  LOP3.LUT R11, R45, UR8, R144, 0x96, !PT ;  /* 0x000000082d0b7c12 */ /* 0x000fc8000f8e9690 */
[----:B------:R-:W-:Y:S01]  /*85c0*/  LOP3.LUT R43, R15, UR25, R44, 0x96, !PT ;  /* 0x000000190f2b7c12 */ /* 0x000fe2000f8e962c */
[----:B------:R-:W-:Y:S01]  /*85d0*/  IMAD.WIDE.U32 R44, R42, -0x326172a9, RZ ;  /* 0xcd9e8d572a2c7825 */ /* 0x000fe200078e00ff */
[C---:B------:R-:W-:Y:S02]  /*85e0*/  LOP3.LUT R10, R14.reuse, 0xffff, RZ, 0xc0, !PT ;  /* 0x0000ffff0e0a7812 */ /* 0x040fe400078ec0ff */
[----:B------:R-:W-:Y:S02]  /*85f0*/  LOP3.LUT R153, R14, 0xff, RZ, 0xc0, !PT ;  /* 0x000000ff0e997812 */ /* 0x000fe400078ec0ff */
[--C-:B------:R-:W-:Y:S02]  /*8600*/  SHF.R.U32.HI R13, RZ, 0x10, R14.reuse ;  /* 0x00000010ff0d7819 */ /* 0x100fe4000001160e */
[----:B------:R-:W-:Y:S01]  /*8610*/  SHF.R.U32.HI R145, RZ, 0x18, R14 ;  /* 0x00000018ff917819 */ /* 0x000fe2000001160e */
[----:B------:R-:W-:Y:S01]  /*8620*/  IMAD.WIDE.U32 R14, R12, -0x2daee0ad, RZ ;  /* 0xd2511f530c0e7825 */ /* 0x000fe200078e00ff */
[----:B------:R-:W-:-:S02]  /*8630*/  LOP3.LUT R40, R45, UR24, R40, 0x96, !PT ;  /* 0x000000182d287c12 */ /* 0x000fc4000f8e9628 */
[----:B------:R-:W-:Y:S02]  /*8640*/  SHF.R.U32.HI R152, RZ, 0x10, R43 ;  /* 0x00000010ff987819 */ /* 0x000fe4000001162b */
[----:B------:R-:W-:Y:S01]  /*8650*/  LOP3.LUT R156, R15, UR21, R136, 0x96, !PT ;  /* 0x000000150f9c7c12 */ /* 0x000fe2000f8e9688 */
[----:B------:R-:W-:Y:S01]  /*8660*/  IMAD.WIDE.U32 R136, R40, -0x2daee0ad, RZ ;  /* 0xd2511f5328887825 */ /* 0x000fe200078e00ff */
[----:B------:R-:W-:-:S03]  /*8670*/  LOP3.LUT R152, R152, 0xff, RZ, 0xc0, !PT ;  /* 0x000000ff98987812 */ /* 0x000fc600078ec0ff */
[----:B------:R-:W-:Y:S01]  /*8680*/  IMAD.WIDE.U32 R156, R156, -0x326172a9, RZ ;  /* 0xcd9e8d579c9c7825 */ /* 0x000fe200078e00ff */
[----:B------:R-:W-:-:S03]  /*8690*/  LOP3.LUT R15, R137, UR11, R14, 0x96, !PT ;  /* 0x0000000b890f7c12 */ /* 0x000fc6000f8e960e */
[----:B------:R-:W-:Y:S01]  /*86a0*/  IMAD.WIDE.U32 R40, R11, -0x2daee0ad, RZ ;  /* 0xd2511f530b287825 */ /* 0x000fe200078e00ff */
[----:B------:R-:W-:-:S04]  /*86b0*/  LOP3.LUT R44, R157, UR20, R44, 0x96, !PT ;  /* 0x000000149d2c7c12 */ /* 0x000fc8000f8e962c */
[----:B------:R-:W-:Y:S01]  /*86c0*/  LOP3.LUT R14, R41, UR15, R128, 0x96, !PT ;  /* 0x0000000f290e7c12 */ /* 0x000fe2000f8e9680 */
[----:B------:R-:W-:Y:S01]  /*86d0*/  IMAD.WIDE.U32 R44, R44, -0x2daee0ad, RZ ;  /* 0xd2511f532c2c7825 */ /* 0x000fe200078e00ff */
[C---:B------:R-:W-:Y:S02]  /*86e0*/  LOP3.LUT R129, R40.reuse, 0xffff, RZ, 0xc0, !PT ;  /* 0x0000ffff28817812 */ /* 0x040fe400078ec0ff */
[----:B------:R-:W-:Y:S02]  /*86f0*/  LOP3.LUT R137, R40, 0xff, RZ, 0xc0, !PT ;  /* 0x000000ff28897812 */ /* 0x000fe400078ec0ff */
[----:B------:R-:W-:Y:S02]  /*8700*/  LOP3.LUT R12, R45, UR5, R136, 0x96, !PT ;  /* 0x000000052d0c7c12 */ /* 0x000fe4000f8e9688 */
[--C-:B------:R-:W-:Y:S02]  /*8710*/  SHF.R.U32.HI R136, RZ, 0x10, R40.reuse ;  /* 0x00000010ff887819 */ /* 0x100fe40000011628 */
[----:B------:R-:W-:Y:S01]  /*8720*/  SHF.R.U32.HI R11, RZ, 0x18, R40 ;  /* 0x00000018ff0b7819 */ /* 0x000fe20000011628 */
[----:B------:R-:W-:Y:S01]  /*8730*/  IMAD.WIDE.U32 R40, R15, -0x326172a9, RZ ;  /* 0xcd9e8d570f287825 */ /* 0x000fe200078e00ff */
[----:B------:R-:W-:-:S03]  /*8740*/  LOP3.LUT R136, R136, 0xff, RZ, 0xc0, !PT ;  /* 0x000000ff88887812 */ /* 0x000fc600078ec0ff */
[----:B------:R-:W-:Y:S01]  /*8750*/  IMAD.WIDE.U32 R138, R12, -0x326172a9, RZ ;  /* 0xcd9e8d570c8a7825 */ /* 0x000fe200078e00ff */
[----:B------:R-:W-:Y:S02]  /*8760*/  LOP3.LUT R156, R41, UR8, R156, 0x96, !PT ;  /* 0x00000008299c7c12 */ /* 0x000fe4000f8e969c */
[----:B------:R-:W-:Y:S02]  /*8770*/  PRMT R11, R136, 0x5410, R11 ;  /* 0x00005410880b7816 */ /* 0x000fe4000000000b */
[----:B------:R-:W-:Y:S01]  /*8780*/  LOP3.LUT R45, R138, 0xffff, RZ, 0xc0, !PT ;  /* 0x0000ffff8a2d7812 */ /* 0x000fe200078ec0ff */
[----:B------:R-:W-:Y:S01]  /*8790*/  IMAD.WIDE.U32 R156, R156, -0x2daee0ad, RZ ;  /* 0xd2511f539c9c7825 */ /* 0x000fe200078e00ff */
[----:B------:R-:W-:Y:S02]  /*87a0*/  LOP3.LUT R144, R138, 0xff, RZ, 0xc0, !PT ;  /* 0x000000ff8a907812 */ /* 0x000fe400078ec0ff */
[--C-:B------:R-:W-:Y:S02]  /*87b0*/  SHF.R.U32.HI R42, RZ, 0x10, R138.reuse ;  /* 0x00000010ff2a7819 */ /* 0x100fe4000001168a */
[----:B------:R-:W-:-:S02]  /*87c0*/  SHF.R.U32.HI R128, RZ, 0x18, R138 ;  /* 0x00000018ff807819 */ /* 0x000fc4000001168a */
[----:B------:R-:W-:Y:S02]  /*87d0*/  SHF.R.U32.HI R138, RZ, 0x8, R10 ;  /* 0x00000008ff8a7819 */ /* 0x000fe4000001160a */
[----:B------:R-:W-:Y:S02]  /*87e0*/  LOP3.LUT R41, R139, UR25, R40, 0x96, !PT ;  /* 0x000000198b297c12 */ /* 0x000fe4000f8e9628 */
[----:B------:R-:W-:Y:S02]  /*87f0*/  PRMT R153, R153, 0x5410, R138 ;  /* 0x0000541099997816 */ /* 0x000fe4000000008a */
[C---:B------:R-:W-:Y:S02]  /*8800*/  LOP3.LUT R139, R43.reuse, 0xffff, RZ, 0xc0, !PT ;  /* 0x0000ffff2b8b7812 */ /* 0x040fe400078ec0ff */
[----:B------:R-:W-:Y:S01]  /*8810*/  LOP3.LUT R138, R43, 0xff, RZ, 0xc0, !PT ;  /* 0x000000ff2b8a7812 */ /* 0x000fe200078ec0ff */
[----:B------:R-:W-:Y:S01]  /*8820*/  HSET2.LE.AND R153, R153, R113, PT ;  /* 0x0000007199997233 */ /* 0x000fe20003803000 */
[----:B------:R-:W-:-:S02]  /*8830*/  SHF.R.U32.HI R43, RZ, 0x18, R43 ;  /* 0x00000018ff2b7819 */ /* 0x000fc4000001162b */
[----:B------:R-:W-:Y:S02]  /*8840*/  LOP3.LUT R15, R156, 0xffff, RZ, 0xc0, !PT ;  /* 0x0000ffff9c0f7812 */ /* 0x000fe400078ec0ff */
[----:B------:R-:W-:Y:S02]  /*8850*/  PRMT R245, R152, 0x5410, R43 ;  /* 0x0000541098f57816 */ /* 0x000fe4000000002b */
[----:B------:R-:W-:Y:S02]  /*8860*/  LOP3.LUT R12, R156, 0xff, RZ, 0xc0, !PT ;  /* 0x000000ff9c0c7812 */ /* 0x000fe400078ec0ff */
[----:B------:R-:W-:Y:S02]  /*8870*/  SHF.R.U32.HI R40, RZ, 0x10, R156 ;  /* 0x00000010ff287819 */ /* 0x000fe4000001169c */
[----:B------:R-:W-:Y:S02]  /*8880*/  SHF.R.U32.HI R43, RZ, 0x8, R15 ;  /* 0x00000008ff2b7819 */ /* 0x000fe4000001160f */
[----:B------:R-:W-:-:S02]  /*8890*/  SHF.R.U32.HI R139, RZ, 0x8, R139 ;  /* 0x00000008ff8b7819 */ /* 0x000fc4000001168b */
[----:B------:R-:W-:Y:S02]  /*88a0*/  LOP3.LUT R15, R40, 0xff, RZ, 0xc0, !PT ;  /* 0x000000ff280f7812 */ /* 0x000fe400078ec0ff */
[----:B------:R-:W-:Y:S02]  /*88b0*/  PRMT R12, R12, 0x5410, R43 ;  /* 0x000054100c0c7816 */ /* 0x000fe4000000002b */
[----:B------:R-:W-:Y:S02]  /*88c0*/  LOP3.LUT R40, R14, 0xffff, RZ, 0xc0, !PT ;  /* 0x0000ffff0e287812 */ /* 0x000fe400078ec0ff */
[----:B------:R-:W-:Y:S02]  /*88d0*/  LOP3.LUT R43, R41, 0xffff, RZ, 0xc0, !PT ;  /* 0x0000ffff292b7812 */ /* 0x000fe400078ec0ff */
[----:B------:R-:W-:Y:S02]  /*88e0*/  SHF.R.U32.HI R152, RZ, 0x10, R41 ;  /* 0x00000010ff987819 */ /* 0x000fe40000011629 */
[----:B------:R-:W-:-:S02]  /*88f0*/  PRMT R248, R138, 0x5410, R139 ;  /* 0x000054108af87816 */ /* 0x000fc4000000008b */
[----:B------:R-:W-:Y:S02]  /*8900*/  LOP3.LUT R252, R41, 0xff, RZ, 0xc0, !PT ;  /* 0x000000ff29fc7812 */ /* 0x000fe400078ec0ff */
[----:B------:R-:W-:Y:S02]  /*8910*/  SHF.R.U32.HI R138, RZ, 0x8, R129 ;  /* 0x00000008ff8a7819 */ /* 0x000fe40000011681 */
[----:B------:R-:W-:Y:S02]  /*8920*/  SHF.R.U32.HI R45, RZ, 0x8, R45 ;  /* 0x00000008ff2d7819 */ /* 0x000fe4000001162d */
[----:B------:R-:W-:Y:S02]  /*8930*/  SHF.R.U32.HI R40, RZ, 0x8, R40 ;  /* 0x00000008ff287819 */ /* 0x000fe40000011628 */
[----:B------:R-:W-:Y:S02]  /*8940*/  SHF.R.U32.HI R41, RZ, 0x18, R41 ;  /* 0x00000018ff297819 */ /* 0x000fe40000011629 */
[----:B------:R-:W-:-:S02]  /*8950*/  SHF.R.U32.HI R43, RZ, 0x8, R43 ;  /* 0x00000008ff2b7819 */ /* 0x000fc4000001162b */
[----:B------:R-:W-:Y:S02]  /*8960*/  LOP3.LUT R129, R14, 0xff, RZ, 0xc0, !PT ;  /* 0x000000ff0e817812 */ /* 0x000fe400078ec0ff */
[----:B------:R-:W-:Y:S02]  /*8970*/  LOP3.LUT R152, R152, 0xff, RZ, 0xc0, !PT ;  /* 0x000000ff98987812 */ /* 0x000fe400078ec0ff */
[----:B------:R-:W-:Y:S02]  /*8980*/  PRMT R144, R144, 0x5410, R45 ;  /* 0x0000541090907816 */ /* 0x000fe4000000002d */
[----:B------:R-:W-:Y:S02]  /*8990*/  LOP3.LUT R45, R42, 0xff, RZ, 0xc0, !PT ;  /* 0x000000ff2a2d7812 */ /* 0x000fe400078ec0ff */
[----:B------:R-:W-:Y:S01]  /*89a0*/  PRMT R129, R129, 0x5410, R40 ;  /* 0x0000541081817816 */ /* 0x000fe20000000028 */
[----:B------:R-:W-:Y:S01]  /*89b0*/  HSET2.LE.AND R144, R144, R113, PT ;  /* 0x0000007190907233 */ /* 0x000fe20003803000 */
[----:B------:R-:W-:-:S02]  /*89c0*/  PRMT R252, R252, 0x5410, R43 ;  /* 0x00005410fcfc7816 */ /* 0x000fc4000000002b */
[----:B------:R-:W-:Y:S01]  /*89d0*/  PRMT R152, R152, 0x5410, R41 ;  /* 0x0000541098987816 */ /* 0x000fe20000000029 */
[----:B------:R-:W-:Y:S01]  /*89e0*/  HSET2.LE.AND R129, R129, R113, PT ;  /* 0x0000007181817233 */ /* 0x000fe20003803000 */
[----:B------:R-:W1:Y:S01]  /*89f0*/  LDSM.16.MT88.4 R40, [R208+0xa400] ;  /* 0x00a40000d028783b */ /* 0x000e620000004200 */
[----:B------:R-:W-:Y:S02]  /*8a00*/  SHF.R.U32.HI R10, RZ, 0x18, R156 ;  /* 0x00000018ff0a7819 */ /* 0x000fe4000001169c */
[----:B------:R-:W-:Y:S02]  /*8a10*/  LOP3.LUT R156, R13, 0xff, RZ, 0xc0, !PT ;  /* 0x000000ff0d9c7812 */ /* 0x000fe400078ec0ff */
[----:B------:R-:W-:Y:S02]  /*8a20*/  LOP3.LUT R44, R157, UR15, R44, 0x96, !PT ;  /* 0x0000000f9d2c7c12 */ /* 0x000fe4000f8e962c */
[----:B------:R-:W-:Y:S02]  /*8a30*/  PRMT R145, R156, 0x5410, R145 ;  /* 0x000054109c917816 */ /* 0x000fe40000000091 */
[----:B------:R-:W-:Y:S01]  /*8a40*/  PRMT R13, R137, 0x5410, R138 ;  /* 0x00005410890d7816 */ /* 0x000fe2000000008a */
[----:B------:R-:W-:Y:S01]  /*8a50*/  HMMA.16816.F32.BF16 R156, R96, R160, RZ ;  /* 0x000000a0609c723c */ /* 0x000fe200000418ff */
[----:B------:R-:W-:-:S02]  /*8a60*/  PRMT R10, R15, 0x5410, R10 ;  /* 0x000054100f0a7816 */ /* 0x000fc4000000000a */
[----:B------:R-:W-:Y:S02]  /*8a70*/  SHF.R.U32.HI R15, RZ, 0x10, R14 ;  /* 0x00000010ff0f7819 */ /* 0x000fe4000001160e */
[----:B------:R-:W-:Y:S02]  /*8a80*/  PRMT R128, R45, 0x5410, R128 ;  /* 0x000054102d807816 */ /* 0x000fe40000000080 */
[----:B------:R-:W-:Y:S01]  /*8a90*/  SHF.R.U32.HI R14, RZ, 0x18, R14 ;  /* 0x00000018ff0e7819 */ /* 0x000fe2000001160e */
[----:B------:R-:W-:Y:S01]  /*8aa0*/  HMMA.16816.F32.BF16 R136, R24, R160, RZ ;  /* 0x000000a01888723c */ /* 0x000fe200000418ff */
[----:B------:R-:W-:Y:S02]  /*8ab0*/  LOP3.LUT R15, R15, 0xff, RZ, 0xc0, !PT ;  /* 0x000000ff0f0f7812 */ /* 0x000fe400078ec0ff */
[----:B------:R-:W-:Y:S02]  /*8ac0*/  LOP3.LUT R45, R44, 0xffff, RZ, 0xc0, !PT ;  /* 0x0000ffff2c2d7812 */ /* 0x000fe400078ec0ff */
[----:B------:R-:W-:-:S02]  /*8ad0*/  PRMT R15, R15, 0x5410, R14 ;  /* 0x000054100f0f7816 */ /* 0x000fc4000000000e */
[----:B------:R-:W-:Y:S01]  /*8ae0*/  SHF.R.U32.HI R45, RZ, 0x8, R45 ;  /* 0x00000008ff2d7819 */ /* 0x000fe2000001162d */
[----:B------:R-:W-:Y:S01]  /*8af0*/  FFMA.FTZ R161, R9, c[0x0][0x23c], -R80 ;  /* 0x00008f0009a17a23 */ /* 0x000fe20000010850 */
[----:B------:R-:W-:Y:S02]  /*8b00*/  LOP3.LUT R14, R44, 0xff, RZ, 0xc0, !PT ;  /* 0x000000ff2c0e7812 */ /* 0x000fe400078ec0ff */
[--C-:B------:R-:W-:Y:S01]  /*8b10*/  SHF.R.U32.HI R160, RZ, 0x10, R44.reuse ;  /* 0x00000010ffa07819 */ /* 0x100fe2000001162c */
[----:B------:R2:W-:Y:S01]  /*8b20*/  MUFU.EX2 R238, R161 ;  /* 0x000000a100ee7308 */ /* 0x0005e20000000800 */
[----:B------:R-:W-:Y:S02]  /*8b30*/  PRMT R14, R14, 0x5410, R45 ;  /* 0x000054100e0e7816 */ /* 0x000fe4000000002d */
[----:B------:R-:W-:Y:S01]  /*8b40*/  SHF.R.U32.HI R45, RZ, 0x18, R44 ;  /* 0x00000018ff2d7819 */ /* 0x000fe2000001162c */
[----:B------:R-:W-:Y:S01]  /*8b50*/  FFMA.FTZ R44, R8, c[0x0][0x23c], -R75 ;  /* 0x00008f00082c7a23 */ /* 0x000fe2000001084b */
[----:B------:R-:W-:-:S04]  /*8b60*/  LOP3.LUT R160, R160, 0xff, RZ, 0xc0, !PT ;  /* 0x000000ffa0a07812 */ /* 0x000fc800078ec0ff */
[----:B------:R-:W-:Y:S01]  /*8b70*/  PRMT R160, R160, 0x5410, R45 ;  /* 0x00005410a0a07816 */ /* 0x000fe2000000002d */
[----:B-1----:R-:W-:Y:S01]  /*8b80*/  HMMA.16816.F32.BF16 R156, R16, R40, R156 ;  /* 0x00000028109c723c */ /* 0x002fe2000004189c */
[----:B------:R-:W-:Y:S01]  /*8b90*/  FFMA.FTZ R45, R240, c[0x0][0x23c], -R75 ;  /* 0x00008f00f02d7a23 */ /* 0x000fe2000001084b */
[----:B------:R-:W1:Y:S01]  /*8ba0*/  MUFU.EX2 R44, R44 ;  /* 0x0000002c002c7308 */ /* 0x000e620000000800 */
[----:B------:R-:W-:Y:S02]  /*8bb0*/  FADD.FTZ R240, R82, R81 ;  /* 0x0000005152f07221 */ /* 0x000fe40000010000 */
[----:B--2---:R-:W-:-:S03]  /*8bc0*/  IMAD.MOV.U32 R161, RZ, RZ, R245 ;  /* 0x000000ffffa17224 */ /* 0x004fc600078e00f5 */
[----:B------:R-:W-:Y:S01]  /*8bd0*/  HMMA.16816.F32.BF16 R136, R92, R40, R136 ;  /* 0x000000285c88723c */ /* 0x000fe20000041888 */
[----:B------:R-:W-:Y:S01]  /*8be0*/  FADD.FTZ R71, R71, R240 ;  /* 0x000000f047477221 */ /* 0x000fe20000010000 */
[----:B------:R-:W-:Y:S01]  /*8bf0*/  MUFU.EX2 R45, R45 ;  /* 0x0000002d002d7308 */ /* 0x000fe20000000800 */
[----:B------:R-:W-:Y:S02]  /*8c00*/  FADD.FTZ R245, R127, R140 ;  /* 0x0000008c7ff57221 */ /* 0x000fe40000010000 */
[----:B------:R-:W-:Y:S02]  /*8c10*/  FADD.FTZ R244, R70, R71 ;  /* 0x0000004746f47221 */ /* 0x000fe40000010000 */
[----:B------:R-:W-:Y:S02]  /*8c20*/  FFMA.FTZ R41, R83, c[0x0][0x23c], -R80 ;  /* 0x00008f0053297a23 */ /* 0x000fe40000010850 */
[----:B------:R-:W2:Y:S01]  /*8c30*/  LDSM.16.MT88.4 R80, [R210+0xb000] ;  /* 0x00b00000d250783b */ /* 0x000ea20000004200 */
[----:B------:R-:W-:-:S02]  /*8c40*/  FFMA.FTZ R40, R242, c[0x0][0x23c], -R75 ;  /* 0x00008f00f2287a23 */ /* 0x000fc4000001084b */
[----:B------:R-:W-:Y:S01]  /*8c50*/  FADD.FTZ R75, R35, R34 ;  /* 0x00000022234b7221 */ /* 0x000fe20000010000 */
[----:B------:R-:W3:Y:S01]  /*8c60*/  MUFU.EX2 R41, R41 ;  /* 0x0000002900297308 */ /* 0x000ee20000000800 */
[----:B------:R-:W4:Y:S01]  /*8c70*/  LDSM.16.MT88.4 R32, [R210+0xb400] ;  /* 0x00b40000d220783b */ /* 0x000f220000004200 */
[----:B------:R-:W-:Y:S02]  /*8c80*/  FADD.FTZ R242, R72, R73 ;  /* 0x0000004948f27221 */ /* 0x000fe40000010000 */
[----:B------:R-:W-:Y:S02]  /*8c90*/  FADD.FTZ R240, R68, R75 ;  /* 0x0000004b44f07221 */ /* 0x000fe40000010000 */
[----:B------:R-:W-:Y:S02]  /*8ca0*/  FADD.FTZ R242, R239, R242 ;  /* 0x000000f2eff27221 */ /* 0x000fe40000010000 */
[----:B------:R-:W-:Y:S01]  /*8cb0*/  FADD.FTZ R38, R38, R245 ;  /* 0x000000f526267221 */ /* 0x000fe20000010000 */
[----:B------:R-:W5:Y:S01]  /*8cc0*/  MUFU.EX2 R40, R40 ;  /* 0x0000002800287308 */ /* 0x000f620000000800 */
[----:B------:R-:W-:Y:S01]  /*8cd0*/  FADD.FTZ R141, R141, R242 ;  /* 0x000000f28d8d7221 */ /* 0x000fe20000010000 */
[----:B-1----:R-:W-:Y:S01]  /*8ce0*/  F2FP.BF16.PACK_AB R242, R44, R243 ;  /* 0x000000f32cf2723e */ /* 0x002fe200000010ff */
[----:B------:R-:W-:-:S02]  /*8cf0*/  IMAD.MOV.U32 R245, RZ, RZ, c[0x0][0x228] ;  /* 0x00008a00fff57624 */ /* 0x000fc400078e00ff */
[----:B------:R-:W-:Y:S01]  /*8d00*/  FADD.FTZ R141, R126, R141 ;  /* 0x0000008d7e8d7221 */ /* 0x000fe20000010000 */
[C---:B------:R-:W-:Y:S01]  /*8d10*/  PRMT R239, R242.reuse, 0x7632, R239 ;  /* 0x00007632f2ef7816 */ /* 0x040fe200000000ef */
[----:B------:R-:W-:Y:S01]  /*8d20*/  @!P2 HFMA2.BF16_V2 R5, -RZ.H0_H0, RZ.H0_H0, -R242.H0_H0 ;  /* 0x200000ffff05a231 */ /* 0x000fe200003409f2 */
[----:B------:R-:W-:Y:S01]  /*8d30*/  IMAD.SHL.U32 R251, R245, 0x8, RZ ;  /* 0x00000008f5fb7824 */ /* 0x000fe200078e00ff */
[----:B------:R-:W-:Y:S01]  /*8d40*/  HSET2.LE.AND R126, R14, R113, PT ;  /* 0x000000710e7e7233 */ /* 0x000fe20003803000 */
[----:B------:R-:W-:Y:S01]  /*8d50*/  PRMT R127, R242, 0x5410, R239 ;  /* 0x00005410f27f7816 */ /* 0x000fe200000000ef */
[----:B------:R-:W-:Y:S01]  /*8d60*/  @!P1 HFMA2.BF16_V2 R4, -RZ.H0_H0, RZ.H0_H0, -R239.H0_H0 ;  /* 0x200000ffff049231 */ /* 0x000fe200003409ef */
[----:B------:R-:W-:Y:S01]  /*8d70*/  @!P2 PRMT R242, R5, 0x5410, RZ ;  /* 0x0000541005f2a816 */ /* 0x000fe200000000ff */
[----:B------:R-:W-:Y:S01]  /*8d80*/  FADD.FTZ R5, R39, R38 ;  /* 0x0000002627057221 */ /* 0x000fe20000010000 */
[----:B------:R-:W-:Y:S01]  /*8d90*/  LOP3.LUT R14, R153, R104, RZ, 0xc0, !PT ;  /* 0x00000068990e7212 */ /* 0x000fe200078ec0ff */
[----:B------:R-:W-:Y:S01]  /*8da0*/  FADD.FTZ R90, R90, R141 ;  /* 0x0000008d5a5a7221 */ /* 0x000fe20000010000 */
[----:B------:R-:W-:Y:S01]  /*8db0*/  @!P1 PRMT R239, R4, 0x5410, RZ ;  /* 0x0000541004ef9816 */ /* 0x000fe200000000ff */
[----:B------:R-:W-:-:S02]  /*8dc0*/  FADD.FTZ R5, R20, R5 ;  /* 0x0000000514057221 */ /* 0x000fc40000010000 */
[----:B------:R-:W-:Y:S02]  /*8dd0*/  FADD.FTZ R247, R247, R90 ;  /* 0x0000005af7f77221 */ /* 0x000fe40000010000 */
[C---:B------:R-:W-:Y:S02]  /*8de0*/  IMAD.SHL.U32 R249, R245.reuse, 0x40, RZ ;  /* 0x00000040f5f97824 */ /* 0x040fe400078e00ff */
[----:B------:R-:W-:Y:S02]  /*8df0*/  IMAD.MOV.U32 R140, RZ, RZ, R248 ;  /* 0x000000ffff8c7224 */ /* 0x000fe400078e00f8 */
[----:B------:R-:W-:Y:S01]  /*8e00*/  IMAD R245, R245, 0x48, RZ ;  /* 0x00000048f5f57824 */ /* 0x000fe200078e02ff */
[----:B--2---:R-:W-:Y:S01]  /*8e10*/  HMMA.16816.F32.BF16 R68, R96, R80, RZ ;  /* 0x000000506044723c */ /* 0x004fe200000418ff */
[----:B------:R-:W-:-:S04]  /*8e20*/  FADD.FTZ R234, R234, R247 ;  /* 0x000000f7eaea7221 */ /* 0x000fc80000010000 */
[----:B------:R-:W-:-:S03]  /*8e30*/  FADD.FTZ R227, R227, R234 ;  /* 0x000000eae3e37221 */ /* 0x000fc60000010000 */
[----:B------:R-:W-:Y:S01]  /*8e40*/  HMMA.16816.F32.BF16 R72, R24, R80, RZ ;  /* 0x000000501848723c */ /* 0x000fe200000418ff */
[----:B------:R-:W-:-:S04]  /*8e50*/  FADD.FTZ R226, R226, R227 ;  /* 0x000000e3e2e27221 */ /* 0x000fc80000010000 */
[----:B------:R-:W-:-:S04]  /*8e60*/  FADD.FTZ R225, R225, R226 ;  /* 0x000000e2e1e17221 */ /* 0x000fc80000010000 */
[----:B------:R-:W-:-:S04]  /*8e70*/  FADD.FTZ R224, R224, R225 ;  /* 0x000000e1e0e07221 */ /* 0x000fc80000010000 */
[----:B------:R-:W-:-:S03]  /*8e80*/  FADD.FTZ R223, R223, R224 ;  /* 0x000000e0dfdf7221 */ /* 0x000fc60000010000 */
[----:B----4-:R-:W-:Y:S01]  /*8e90*/  HMMA.16816.F32.BF16 R68, R16, R32, R68 ;  /* 0x000000201044723c */ /* 0x010fe20000041844 */
[----:B------:R-:W-:-:S07]  /*8ea0*/  FADD.FTZ R222, R222, R223 ;  /* 0x000000dfdede7221 */ /* 0x000fce0000010000 */
[----:B------:R-:W-:Y:S07]  /*8eb0*/  HMMA.16816.F32.BF16 R72, R92, R32, R72 ;  /* 0x000000205c48723c */ /* 0x000fee0000041848 */
[----:B------:R-:W-:Y:S01]  /*8ec0*/  FADD.FTZ R33, R143, R240 ;  /* 0x000000f08f217221 */ /* 0x000fe20000010000 */
[----:B------:R-:W-:Y:S01]  /*8ed0*/  LEA R32, P1, R36, c[0x0][0x1f8], 0x1 ;  /* 0x00007e0024207a11 */ /* 0x000fe200078208ff */
[----:B------:R-:W-:Y:S01]  /*8ee0*/  FADD.FTZ R143, R237, R244 ;  /* 0x000000f4ed8f7221 */ /* 0x000fe20000010000 */
[----:B---3--:R-:W-:Y:S01]  /*8ef0*/  F2FP.BF16.PACK_AB R240, R238, R41 ;  /* 0x00000029eef0723e */ /* 0x008fe200000010ff */
[----:B------:R-:W-:Y:S01]  /*8f00*/  FADD.FTZ R142, R142, R33 ;  /* 0x000000218e8e7221 */ /* 0x000fe20000010000 */
[----:B------:R-:W-:Y:S01]  /*8f10*/  LEA.HI.X R33, R36, c[0x0][0x1fc], R37, 0x1, P1 ;  /* 0x00007f0024217a11 */ /* 0x000fe200008f0c25 */
[----:B------:R-:W-:Y:S01]  /*8f20*/  FADD.FTZ R88, R88, R143 ;  /* 0x0000008f58587221 */ /* 0x000fe20000010000 */
[----:B------:R-:W1:Y:S01]  /*8f30*/  LDSM.16.MT88.4 R36, [R208+0xb000] ;  /* 0x00b00000d024783b */ /* 0x000e620000004200 */
[----:B------:R-:W-:Y:S01]  /*8f40*/  @!P4 HFMA2.BF16_V2 R7, -RZ.H0_H0, RZ.H0_H0, -R240.H0_H0 ;  /* 0x200000ffff07c231 */ /* 0x000fe200003409f0 */
[C---:B------:R-:W-:Y:S01]  /*8f50*/  PRMT R237, R240.reuse, 0x7632, R237 ;  /* 0x00007632f0ed7816 */ /* 0x040fe200000000ed */
[----:B------:R-:W-:Y:S01]  /*8f60*/  FADD.FTZ R87, R87, R142 ;  /* 0x0000008e57577221 */ /* 0x000fe20000010000 */
[----:B------:R-:W-:Y:S01]  /*8f70*/  STG.E.U16 [R32.64+0x2], R23 ;  /* 0x0000021720007986 */ /* 0x000fe2000c101510 */
[----:B------:R-:W-:Y:S01]  /*8f80*/  IMAD.WIDE R250, R251, 0x2, R32 ;  /* 0x00000002fbfa7825 */ /* 0x000fe200078e0220 */
[----:B------:R-:W-:Y:S01]  /*8f90*/  PRMT R81, R240, 0x5410, R237 ;  /* 0x00005410f0517816 */ /* 0x000fe200000000ed */
[----:B------:R-:W-:Y:S01]  /*8fa0*/  @!P3 HFMA2.BF16_V2 R6, -RZ.H0_H0, RZ.H0_H0, -R237.H0_H0 ;  /* 0x200000ffff06b231 */ /* 0x000fe200003409ed */
[----:B------:R-:W-:Y:S01]  /*8fb0*/  @!P4 PRMT R240, R7, 0x5410, RZ ;  /* 0x0000541007f0c816 */ /* 0x000fe200000000ff */
[----:B------:R-:W-:Y:S01]  /*8fc0*/  FADD.FTZ R7, R91, R88 ;  /* 0x000000585b077221 */ /* 0x000fe20000010000 */
[----:B------:R-:W-:Y:S01]  /*8fd0*/  STG.E.U16 [R32.64], R85 ;  /* 0x0000005520007986 */ /* 0x000fe2000c101510 */
[----:B------:R-:W-:Y:S01]  /*8fe0*/  FADD.FTZ R4, R86, R87 ;  /* 0x0000005756047221 */ /* 0x000fe20000010000 */
[----:B-----5:R-:W-:Y:S01]  /*8ff0*/  F2FP.BF16.PACK_AB R244, R45, R40 ;  /* 0x000000282df4723e */ /* 0x020fe200000010ff */
[----:B------:R-:W-:Y:S01]  /*9000*/  FADD.FTZ R7, R22, R7 ;  /* 0x0000000716077221 */ /* 0x000fe20000010000 */
[----:B------:R1:W-:Y:S01]  /*9010*/  STG.E.U16 [R250.64], R84 ;  /* 0x00000054fa007986 */ /* 0x0003e2000c101510 */
[----:B------:R-:W-:Y:S01]  /*9020*/  FADD.FTZ R4, R21, R4 ;  /* 0x0000000415047221 */ /* 0x000fe20000010000 */
[----:B------:R-:W-:Y:S01]  /*9030*/  PRMT R241, R244, 0x7632, R241 ;  /* 0x00007632f4f17816 */ /* 0x000fe200000000f1 */
[----:B------:R-:W-:Y:S01]  /*9040*/  @!P6 HFMA2.BF16_V2 R9, -RZ.H0_H0, RZ.H0_H0, -R244.H0_H0 ;  /* 0x200000ffff09e231 */ /* 0x000fe200003409f4 */
[----:B------:R-:W2:Y:S01]  /*9050*/  LDSM.16.MT88.4 R20, [R208+0xb400] ;  /* 0x00b40000d014783b */ /* 0x000ea20000004200 */
[----:B------:R-:W-:Y:S01]  /*9060*/  IMAD.WIDE R248, R249, 0x2, R32 ;  /* 0x00000002f9f87825 */ /* 0x000fe200078e0220 */
[----:B------:R-:W-:Y:S01]  /*9070*/  @!P3 PRMT R237, R6, 0x5410, RZ ;  /* 0x0000541006edb816 */ /* 0x000fe200000000ff */
[----:B------:R-:W-:Y:S01]  /*9080*/  @!P5 HFMA2.BF16_V2 R8, -RZ.H0_H0, RZ.H0_H0, -R241.H0_H0 ;  /* 0x200000ffff08d231 */ /* 0x000fe200003409f1 */
[----:B------:R3:W-:Y:S01]  /*9090*/  STG.E.U16 [R250.64+0x2], R89 ;  /* 0x00000259fa007986 */ /* 0x0007e2000c101510 */
[----:B------:R-:W-:Y:S01]  /*90a0*/  PRMT R80, R244, 0x5410, R241 ;  /* 0x00005410f4507816 */ /* 0x000fe200000000f1 */
[----:B------:R-:W-:Y:S01]  /*90b0*/  FADD.FTZ R246, R246, R7 ;  /* 0x00000007f6f67221 */ /* 0x000fe20000010000 */
[--C-:B------:R-:W-:Y:S01]  /*90c0*/  HSET2.LE.AND R6, R145, R113.reuse, PT ;  /* 0x0000007191067233 */ /* 0x100fe20003803000 */
[----:B------:R-:W-:Y:S01]  /*90d0*/  @!P6 PRMT R244, R9, 0x5410, RZ ;  /* 0x0000541009f4e816 */ /* 0x000fe200000000ff */
[--C-:B------:R-:W-:Y:S01]  /*90e0*/  HSET2.LE.AND R7, R13, R113.reuse, PT ;  /* 0x000000710d077233 */ /* 0x100fe20003803000 */
[----:B------:R-:W-:Y:S01]  /*90f0*/  @!P5 PRMT R241, R8, 0x5410, RZ ;  /* 0x0000541008f1d816 */ /* 0x000fe200000000ff */
[----:B------:R4:W-:Y:S01]  /*9100*/  STG.E.U16 [R248.64], R124 ;  /* 0x0000007cf8007986 */ /* 0x0009e2000c101510 */
[--C-:B------:R-:W-:Y:S01]  /*9110*/  HSET2.LE.AND R9, R140, R113.reuse, PT ;  /* 0x000000718c097233 */ /* 0x100fe20003803000 */
[----:B------:R-:W-:Y:S01]  /*9120*/  FADD.FTZ R221, R221, R246 ;  /* 0x000000f6dddd7221 */ /* 0x000fe20000010000 */
[--C-:B------:R-:W-:Y:S01]  /*9130*/  HSET2.LE.AND R8, R11, R113.reuse, PT ;  /* 0x000000710b087233 */ /* 0x100fe20003803000 */
[----:B------:R5:W-:Y:S01]  /*9140*/  STG.E.U16 [R248.64+0x2], R115 ;  /* 0x00000273f8007986 */ /* 0x000be2000c101510 */
[--C-:B------:R-:W-:Y:S01]  /*9150*/  HSET2.LE.AND R140, R161, R113.reuse, PT ;  /* 0x00000071a18c7233 */ /* 0x100fe20003803000 */
[----:B------:R-:W-:Y:S01]  /*9160*/  FADD.FTZ R220, R220, R221 ;  /* 0x000000dddcdc7221 */ /* 0x000fe20000010000 */
[----:B------:R-:W-:-:S03]  /*9170*/  HSET2.LE.AND R11, R128, R113, PT ;  /* 0x00000071800b7233 */ /* 0x000fc60003803000 */
[----:B------:R-:W-:Y:S01]  /*9180*/  LOP3.LUT R13, R140, R105, RZ, 0xc0, !PT ;  /* 0x000000698c0d7212 */ /* 0x000fe200078ec0ff */
[----:B------:R-:W-:Y:S01]  /*9190*/  FADD.FTZ R219, R219, R220 ;  /* 0x000000dcdbdb7221 */ /* 0x000fe20000010000 */
[----:B-1----:R-:W-:Y:S01]  /*91a0*/  HMMA.16816.F32.BF16 R84, R96, R36, RZ ;  /* 0x000000246054723c */ /* 0x002fe200000418ff */
[----:B------:R-:W-:Y:S02]  /*91b0*/  LOP3.LUT R11, R11, R114, RZ, 0xc0, !PT ;  /* 0x000000720b0b7212 */ /* 0x000fe400078ec0ff */
[----:B------:R-:W-:-:S04]  /*91c0*/  FADD.FTZ R218, R218, R219 ;  /* 0x000000dbdada7221 */ /* 0x000fc80000010000 */
[----:B------:R-:W-:Y:S01]  /*91d0*/  FADD.FTZ R217, R217, R218 ;  /* 0x000000dad9d97221 */ /* 0x000fe20000010000 */
[----:B---3--:R-:W-:Y:S03]  /*91e0*/  HMMA.16816.F32.BF16 R88, R24, R36, RZ ;  /* 0x000000241858723c */ /* 0x008fe600000418ff */
[----:B------:R-:W-:Y:S01]  /*91f0*/  FADD.FTZ R216, R216, R217 ;  /* 0x000000d9d8d87221 */ /* 0x000fe20000010000 */
[----:B----4-:R-:W-:-:S03]  /*9200*/  HSET2.LE.AND R124, R12, R113, PT ;  /* 0x000000710c7c7233 */ /* 0x010fc60003803000 */
[----:B------:R-:W-:Y:S01]  /*9210*/  FADD.FTZ R36, R112, R5 ;  /* 0x0000000570247221 */ /* 0x000fe20000010000 */
[----:B------:R-:W-:Y:S01]  /*9220*/  LOP3.LUT R12, R9, R106, RZ, 0xc0, !PT ;  /* 0x0000006a090c7212 */ /* 0x000fe200078ec0ff */
[----:B------:R-:W-:Y:S01]  /*9230*/  FADD.FTZ R37, R107, R4 ;  /* 0x000000046b257221 */ /* 0x000fe20000010000 */
[----:B-----5:R-:W-:Y:S01]  /*9240*/  HSET2.LE.AND R115, R252, R113, PT ;  /* 0x00000071fc737233 */ /* 0x020fe20003803000 */
[----:B------:R-:W-:Y:S01]  /*9250*/  LOP3.LUT R4, R129, R78, RZ, 0xc0, !PT ;  /* 0x0000004e81047212 */ /* 0x000fe200078ec0ff */
[----:B------:R-:W-:Y:S01]  /*9260*/  HMMA.16816.F32.BF16 R104, R24, R130, RZ ;  /* 0x000000821868723c */ /* 0x000fe200000418ff */
[----:B------:R-:W-:Y:S02]  /*9270*/  FADD.FTZ R214, R214, R37 ;  /* 0x00000025d6d67221 */ /* 0x000fe40000010000 */
[----:B------:R-:W-:Y:S02]  /*9280*/  FADD.FTZ R36, R207, R36 ;  /* 0x00000024cf247221 */ /* 0x000fe40000010000 */
[----:B------:R-:W-:-:S02]  /*9290*/  FADD.FTZ R231, R231, R214 ;  /* 0x000000d6e7e77221 */ /* 0x000fc40000010000 */
[----:B------:R-:W-:Y:S01]  /*92a0*/  FADD.FTZ R233, R233, R36 ;  /* 0x00000024e9e97221 */ /* 0x000fe20000010000 */
[-C--:B--2---:R-:W-:Y:S01]  /*92b0*/  HMMA.16816.F32.BF16 R84, R16, R20.reuse, R84 ;  /* 0x000000141054723c */ /* 0x084fe20000041854 */
        /* <DEDUP_REMOVED lines=8> */
[--C-:B------:R-:W-:Y:S01]  /*9340*/  HSET2.LE.AND R20, R10, R113.reuse, PT ;  /* 0x000000710a147233 */ /* 0x100fe20003803000 */
[C---:B------:R-:W-:Y:S01]  /*9350*/  HMMA.16816.F32.BF16 R140, R24.reuse, R162, RZ ;  /* 0x000000a2188c723c */ /* 0x040fe200000418ff */
[--C-:B------:R-:W-:Y:S01]  /*9360*/  HSET2.LE.AND R10, R15, R113.reuse, PT ;  /* 0x000000710f0a7233 */ /* 0x100fe20003803000 */
[----:B------:R-:W-:Y:S01]  /*9370*/  LOP3.LUT R15, R6, R79, RZ, 0xc0, !PT ;  /* 0x0000004f060f7212 */ /* 0x000fe200078ec0ff */
[--C-:B------:R-:W-:Y:S01]  /*9380*/  HSET2.LE.AND R21, R152, R113.reuse, PT ;  /* 0x0000007198157233 */ /* 0x100fe20003803000 */
[----:B------:R-:W-:Y:S01]  /*9390*/  LOP3.LUT R6, R7, R76, RZ, 0xc0, !PT ;  /* 0x0000004c07067212 */ /* 0x000fe200078ec0ff */
[----:B------:R-:W-:Y:S01]  /*93a0*/  HSET2.LE.AND R113, R160, R113, PT ;  /* 0x00000071a0717233 */ /* 0x000fe20003803000 */
[----:B------:R-:W-:Y:S01]  /*93b0*/  LOP3.LUT R5, R10, R77, RZ, 0xc0, !PT ;  /* 0x0000004d0a057212 */ /* 0x000fe200078ec0ff */
[----:B------:R-:W-:Y:S01]  /*93c0*/  FADD.FTZ R243, R243, R40 ;  /* 0x00000028f3f37221 */ /* 0x000fe20000010000 */
[----:B------:R-:W-:Y:S01]  /*93d0*/  LOP3.LUT R7, R8, R31, RZ, 0xc0, !PT ;  /* 0x0000001f08077212 */ /* 0x000fe200078ec0ff */
[----:B------:R-:W-:Y:S01]  /*93e0*/  HMMA.16816.F32.BF16 R76, R24, R82, RZ ;  /* 0x00000052184c723c */ /* 0x000fe200000418ff */
[----:B------:R-:W-:-:S02]  /*93f0*/  LOP3.LUT R8, R115, R30, RZ, 0xc0, !PT ;  /* 0x0000001e73087212 */ /* 0x000fc400078ec0ff */
[----:B------:R-:W-:Y:S02]  /*9400*/  LOP3.LUT R9, R21, R28, RZ, 0xc0, !PT ;  /* 0x0000001c15097212 */ /* 0x000fe400078ec0ff */
[----:B------:R-:W-:Y:S02]  /*9410*/  LOP3.LUT R10, R144, R29, RZ, 0xc0, !PT ;  /* 0x0000001d900a7212 */ /* 0x000fe400078ec0ff */
[----:B------:R-:W-:Y:S01]  /*9420*/  LOP3.LUT R28, R126, R125, RZ, 0xc0, !PT ;  /* 0x0000007d7e1c7212 */ /* 0x000fe200078ec0ff */
[----:B------:R-:W-:Y:S01]  /*9430*/  HMMA.16816.F32.BF16 R128, R96, R130, RZ ;  /* 0x000000826080723c */ /* 0x000fe200000418ff */
[----:B------:R-:W-:Y:S02]  /*9440*/  LOP3.LUT R29, R113, R80, RZ, 0xc0, !PT ;  /* 0x00000050711d7212 */ /* 0x000fe400078ec0ff */
[----:B------:R-:W-:Y:S02]  /*9450*/  LOP3.LUT R30, R124, R81, RZ, 0xc0, !PT ;  /* 0x000000517c1e7212 */ /* 0x000fe400078ec0ff */
[----:B------:R-:W-:-:S03]  /*9460*/  LOP3.LUT R31, R20, R127, RZ, 0xc0, !PT ;  /* 0x0000007f141f7212 */ /* 0x000fc600078ec0ff */
[C---:B------:R-:W-:Y:S08]  /*9470*/  HMMA.16816.F32.BF16 R112, R24.reuse, R146, RZ ;  /* 0x000000921870723c */ /* 0x040ff000000418ff */
        /* <DEDUP_REMOVED lines=137> */
[----:B------:R2:W-:Y:S04]  /*9d10*/  STG.E.U16 [R250.64+0x70], R182 ;  /* 0x000070b6fa007986 */ /* 0x0005e8000c101510 */
[----:B------:R2:W-:Y:S04]  /*9d20*/  STG.E.U16 [R250.64+0x72], R181 ;  /* 0x000072b5fa007986 */ /* 0x0005e8000c101510 */
[----:B------:R2:W-:Y:S04]  /*9d30*/  STL [R1+0xc0], R6 ;  /* 0x0000c00601007387 */ /* 0x0005e80000100800 */
[----:B------:R2:W-:Y:S04]  /*9d40*/  STG.E.U16 [R248.64+0x70], R240 ;  /* 0x000070f0f8007986 */ /* 0x0005e8000c101510 */
[----:B------:R2:W-:Y:S04]  /*9d50*/  STG.E.U16 [R248.64+0x72], R237 ;  /* 0x000072edf8007986 */ /* 0x0005e8000c101510 */
[----:B------:R2:W-:Y:S04]  /*9d60*/  STL [R1+0xc4], R4 ;  /* 0x0000c40401007387 */ /* 0x0005e80000100800 */
[----:B------:R2:W-:Y:S04]  /*9d70*/  STG.E.U16 [R8.64+0x70], R242 ;  /* 0x000070f208007986 */ /* 0x0005e8000c101510 */
[----:B------:R2:W-:Y:S04]  /*9d80*/  STG.E.U16 [R8.64+0x72], R239 ;  /* 0x000072ef08007986 */ /* 0x0005e8000c101510 */
[----:B------:R2:W-:Y:S01]  /*9d90*/  STL [R1+0xcc], R5 ;  /* 0x0000cc0501007387 */ /* 0x0005e20000100800 */
[----:B------:R-:W-:Y:S05]  /*9da0*/  @!P0 BRA `(.L_x_585) ;  /* 0x0000808000008947 */ /* 0x000fea0003800000 */
[----:B------:R-:W-:Y:S01]  /*9db0*/  IMAD R55, R62, -0x2, R55 ;  /* 0xfffffffe3e377824 */ /* 0x000fe200078e0237 */
[----:B------:R-:W-:Y:S01]  /*9dc0*/  MOV R165, R2 ;  /* 0x0000000200a57202 */ /* 0x000fe20000000f00 */
[----:B--2---:R-:W-:Y:S01]  /*9dd0*/  IMAD.U32 R4, RZ, RZ, UR12 ;  /* 0x0000000cff047e24 */ /* 0x004fe2000f8e00ff */
[----:B------:R-:W-:Y:S01]  /*9de0*/  IADD3 R168, P0, R32, -0x80, RZ ;  /* 0xffffff8020a87810 */ /* 0x000fe20007f1e0ff */
[----:B------:R-:W-:Y:S01]  /*9df0*/  IMAD.MOV.U32 R167, RZ, RZ, R0 ;  /* 0x000000ffffa77224 */ /* 0x000fe200078e0000 */
[----:B------:R-:W-:Y:S01]  /*9e00*/  IADD3 R2, R54, 0x4, RZ ;  /* 0x0000000436027810 */ /* 0x000fe20007ffe0ff */
[----:B------:R-:W-:Y:S01]  /*9e10*/  IMAD.MOV.U32 R6, RZ, RZ, c[0x0][0x228] ;  /* 0x00008a00ff067624 */ /* 0x000fe200078e00ff */
[----:B------:R-:W-:Y:S01]  /*9e20*/  IADD3 R4, R4, -UR13, R55 ;  /* 0x8000000d04047c10 */ /* 0x000fe2000fffe037 */
[----:B------:R-:W-:Y:S01]  /*9e30*/  IMAD.WIDE.U32 R8, R54, -0x326172a9, RZ ;  /* 0xcd9e8d5736087825 */ /* 0x000fe200078e00ff */
[----:B------:R-:W-:Y:S01]  /*9e40*/  MOV R169, R164 ;  /* 0x000000a400a97202 */ /* 0x000fe20000000f00 */
[----:B------:R-:W-:Y:S01]  /*9e50*/  UIADD3 UR25, UR23, -0x2, URZ ;  /* 0xfffffffe17197890 */ /* 0x000fe2000fffe03f */
[----:B------:R-:W-:Y:S01]  /*9e60*/  IADD3.X R171, R33, -0x1, RZ, P0, !PT ;  /* 0xffffffff21ab7810 */ /* 0x000fe200007fe4ff */
[----:B------:R1:W-:Y:S01]  /*9e70*/  STL [R1+0x90], R4 ;  /* 0x0000900401007387 */ /* 0x0003e20000100800 */
[----:B------:R-:W2:Y:S01]  /*9e80*/  LDC.U8 R0, c[0x0][0x2d8] ;  /* 0x0000b600ff007b82 */ /* 0x000ea20000000000 */
[----:B------:R-:W-:Y:S01]  /*9e90*/  SHF.L.U32 R7, R6, 0x3, RZ ;  /* 0x0000000306077819 */ /* 0x000fe200000006ff */
[----:B------:R-:W-:Y:S01]  /*9ea0*/  IMAD.MOV.U32 R166, RZ, RZ, R3 ;  /* 0x000000ffffa67224 */ /* 0x000fe200078e0003 */
[----:B------:R-:W3:Y:S01]  /*9eb0*/  LDL R59, [R1+0x70] ;  /* 0x00007000013b7983 */ /* 0x000ee20000100800 */
[----:B------:R-:W-:Y:S01]  /*9ec0*/  IMAD.WIDE.U32 R10, R52, -0x2daee0ad, RZ ;  /* 0xd2511f53340a7825 */ /* 0x000fe200078e00ff */
[----:B------:R-:W-:Y:S01]  /*9ed0*/  ISETP.GE.AND P3, PT, R60, c[0x0][0x220], PT ;  /* 0x000088003c007a0c */ /* 0x000fe20003f66270 */
[----:B------:R-:W-:Y:S01]  /*9ee0*/  ULDC.U8 UR12, c[0x0][0x2d8] ;  /* 0x0000b600000c7ab9 */ /* 0x000fe20000000000 */
[----:B------:R-:W4:Y:S01]  /*9ef0*/  LDL R252, [R1+0x6c] ;  /* 0x00006c0001fc7983 */ /* 0x000f220000100800 */
[----:B------:R-:W-:Y:S01]  /*9f00*/  LOP3.LUT R3, R9, R53, RZ, 0x3c, !PT ;  /* 0x0000003509037212 */ /* 0x000fe200078e3cff */
[----:B------:R-:W-:-:S02]  /*9f10*/  UMOV UR23, 0xffffffc0 ;  /* 0xffffffc000177882 */ /* 0x000fc40000000000 */
[----:B------:R-:W-:Y:S01]  /*9f20*/  STL.64 [R1+0xb0], R8 ;  /* 0x0000b00801007387 */ /* 0x000fe20000100a00 */
[----:B------:R-:W-:Y:S01]  /*9f30*/  ULDC.64 UR6, c[0x0][0x1a0] ;  /* 0x0000680000067ab9 */ /* 0x000fe20000000a00 */
[----:B-1----:R-:W-:-:S04]  /*9f40*/  IMAD.WIDE.U32 R4, R2, -0x326172a9, RZ ;  /* 0xcd9e8d5702047825 */ /* 0x002fc800078e00ff */
[----:B------:R-:W-:Y:S01]  /*9f50*/  IMAD R2, R6, 0x38, R7 ;  /* 0x0000003806027824 */ /* 0x000fe200078e0207 */
[----:B------:R-:W-:Y:S01]  /*9f60*/  LOP3.LUT R53, R5, R53, RZ, 0x3c, !PT ;  /* 0x0000003505357212 */ /* 0x000fe200078e3cff */
[----:B------:R1:W-:Y:S01]  /*9f70*/  STL.64 [R1+0xa0], R4 ;  /* 0x0000a00401007387 */ /* 0x0003e20000100a00 */
[----:B--2---:R-:W-:Y:S02]  /*9f80*/  PRMT R6, R0, 0x7054, R0 ;  /* 0x0000705400067816 */ /* 0x004fe40000000000 */
[----:B------:R-:W-:Y:S01]  /*9f90*/  IADD3 R0, R2, 0x1, RZ ;  /* 0x0000000102007810 */ /* 0x000fe20007ffe0ff */
[----:B------:R2:W-:Y:S01]  /*9fa0*/  STL.64 [R1+0xb8], R10 ;  /* 0x0000b80a01007387 */ /* 0x0005e20000100a00 */
[----:B-1----:R-:W-:-:S04]  /*9fb0*/  IMAD.WIDE.U32 R4, R3, -0x2daee0ad, RZ ;  /* 0xd2511f5303047825 */ /* 0x002fc800078e00ff */
[----:B------:R-:W-:Y:S01]  /*9fc0*/  IMAD.WIDE.U32 R2, R53, -0x2daee0ad, RZ ;  /* 0xd2511f5335027825 */ /* 0x000fe200078e00ff */
[----:B------:R2:W-:Y:S04]  /*9fd0*/  STL.64 [R1+0xa8], R4 ;  /* 0x0000a80401007387 */ /* 0x0005e80000100a00 */
[----:B------:R2:W-:Y:S01]  /*9fe0*/  STL.64 [R1+0x98], R2 ;  /* 0x0000980201007387 */ /* 0x0005e20000100a00 */
[----:B---3--:R-:W-:Y:S02]  /*9ff0*/  ISETP.GE.AND P2, PT, R59, c[0x0][0x220], PT ;  /* 0x000088003b007a0c */ /* 0x008fe40003f46270 */
[----:B----4-:R-:W-:Y:S01]  /*a000*/  ISETP.GE.AND P1, PT, R252, c[0x0][0x220], PT ;  /* 0x00008800fc007a0c */ /* 0x010fe20003f26270 */
[----:B--2---:R-:W-:Y:S05]  /*a010*/  BRA `(.L_x_586) ;  /* 0x0000040000007947 */ /* 0x004fea0003800000 */
.L_x_588:
        /* <DEDUP_REMOVED lines=64> */
.L_x_586:
        /* <DEDUP_REMOVED lines=203> */
.L_x_587:
[----:B------:R-:W2:Y:S01]  /*b0d0*/  LDL R2, [R1+0x90] ;  /* 0x0000900001027983 */ /* 0x000ea20000100800 */
[----:B------:R-:W-:Y:S01]  /*b0e0*/  IMAD.U32 R0, RZ, RZ, UR25 ;  /* 0x00000019ff007e24 */ /* 0x000fe2000f8e00ff */
[----:B------:R-:W-:Y:S01]  /*b0f0*/  UIMAD UR14, UR25, UR23, 0x40 ;  /* 0x00000040190e74a4 */ /* 0x000fe2000f8e0217 */
[----:B-1----:R-:W-:Y:S01]  /*b100*/  IMAD.MOV.U32 R189, RZ, RZ, c[0x0][0x228] ;  /* 0x00008a00ffbd7624 */ /* 0x002fe200078e00ff */
[----:B------:R-:W-:Y:S01]  /*b110*/  STL [R1+0x12c], R230 ;  /* 0x00012ce601007387 */ /* 0x000fe20000100800 */
[----:B------:R-:W-:Y:S02]  /*b120*/  UIADD3 UR27, UR19, -0x4498517b, URZ ;  /* 0xbb67ae85131b7890 */ /* 0x000fe4000fffe03f */
[----:B------:R-:W-:Y:S01]  /*b130*/  UIADD3 UR26, UR18, -0x61c88647, URZ ;  /* 0x9e3779b9121a7890 */ /* 0x000fe2000fffe03f */
[----:B------:R-:W-:Y:S01]  /*b140*/  STL [R1+0x128], R229 ;  /* 0x000128e501007387 */ /* 0x000fe20000100800 */
[----:B------:R-:W-:Y:S01]  /*b150*/  UIADD3 UR28, UR19, 0x76cf5d0a, URZ ;  /* 0x76cf5d0a131c7890 */ /* 0x000fe2000fffe03f */
[----:B------:R-:W-:Y:S01]  /*b160*/  IMAD.SHL.U32 R189, R189, 0x8, RZ ;  /* 0x00000008bdbd7824 */ /* 0x000fe200078e00ff */
[----:B------:R-:W-:Y:S01]  /*b170*/  USHF.L.U32 UR29, UR25, 0x1, URZ ;  /* 0x00000001191d7899 */ /* 0x000fe2000800063f */
[----:B------:R-:W-:Y:S01]  /*b180*/  STL [R1+0x124], R227 ;  /* 0x000124e301007387 */ /* 0x000fe20000100800 */
[----:B------:R-:W-:Y:S03]  /*b190*/  UIADD3 UR15, UR18, 0x3c6ef372, URZ ;  /* 0x3c6ef372120f7890 */ /* 0x000fe6000fffe03f */
[----:B------:R-:W-:Y:S04]  /*b1a0*/  STL [R1+0x120], R226 ;  /* 0x000120e201007387 */ /* 0x000fe80000100800 */
        /* <DEDUP_REMOVED lines=8> */
[----:B------:R-:W-:Y:S06]  /*b230*/  STL.64 [R1+0xf8], R218 ;  /* 0x0000f8da01007387 */ /* 0x000fec0000100a00 */
[----:B------:R-:W-:Y:S06]  /*b240*/  STL.64 [R1+0xf0], R216 ;  /* 0x0000f0d801007387 */ /* 0x000fec0000100a00 */
[----:B------:R-:W-:Y:S06]  /*b250*/  STL.64 [R1+0xe8], R214 ;  /* 0x0000e8d601007387 */ /* 0x000fec0000100a00 */
[----:B------:R-:W-:Y:S06]  /*b260*/  STL.64 [R1+0xe0], R210 ;  /* 0x0000e0d201007387 */ /* 0x000fec0000100a00 */
[----:B------:R-:W-:Y:S06]  /*b270*/  STL.64 [R1+0xd8], R212 ;  /* 0x0000d8d401007387 */ /* 0x000fec0000100a00 */
[----:B------:R1:W-:Y:S04]  /*b280*/  STL [R1+0xd0], R209 ;  /* 0x0000d0d101007387 */ /* 0x0003e80000100800 */
[----:B-1----:R-:W3:Y:S01]  /*b290*/  LDL.LU R209, [R1+0x94] ;  /* 0x0000940001d17983 */ /* 0x002ee20000300800 */
[----:B--2---:R-:W-:Y:S01]  /*b2a0*/  IADD3 R164, R2, UR14, RZ ;  /* 0x0000000e02a47c10 */ /* 0x004fe2000fffe0ff */
[----:B------:R-:W-:Y:S01]  /*b2b0*/  ULOP3.LUT UR14, UR29, UR19, URZ, 0x3c, !UPT ;  /* 0x000000131d0e7292 */ /* 0x000fe2000f8e3c3f */
[----:B------:R-:W-:Y:S01]  /*b2c0*/  IMAD R0, R0, -0x40, R2 ;  /* 0xffffffc000007824 */ /* 0x000fe200078e0202 */
[----:B------:R-:W-:Y:S01]  /*b2d0*/  UIADD3 UR29, UR29, 0x1, URZ ;  /* 0x000000011d1d7890 */ /* 0x000fe2000fffe03f */
[----:B------:R-:W-:Y:S03]  /*b2e0*/  IABS R177, R164 ;  /* 0x000000a400b17213 */ /* 0x000fe60000000000 */
[C---:B------:R-:W-:Y:S01]  /*b2f0*/  IADD3 R3, R0.reuse, 0x48, RZ ;  /* 0x0000004800037810 */ /* 0x040fe20007ffe0ff */
[----:B------:R-:W-:Y:S01]  /*b300*/  ULOP3.LUT UR29, UR29, UR19, URZ, 0x3c, !UPT ;  /* 0x000000131d1d7292 */ /* 0x000fe2000f8e3c3f */
[C---:B------:R-:W-:Y:S01]  /*b310*/  IADD3 R172, R0.reuse, -0x1, RZ ;  /* 0xffffffff00ac7810 */ /* 0x040fe20007ffe0ff */
[----:B------:R-:W1:Y:S01]  /*b320*/  I2F R177, R177 ;  /* 0x000000b100b17306 */ /* 0x000e620000201400 */
[----:B------:R-:W-:Y:S02]  /*b330*/  ISETP.GE.AND P0, PT, R3, RZ, PT ;  /* 0x000000ff0300720c */ /* 0x000fe40003f06270 */
[C---:B------:R-:W-:Y:S02]  /*b340*/  IADD3 R170, R0.reuse, 0x3f, RZ ;  /* 0x0000003f00aa7810 */ /* 0x040fe40007ffe0ff */
[C---:B------:R-:W-:Y:S02]  /*b350*/  IADD3 R175, R0.reuse, -0x8, RZ ;  /* 0xfffffff800af7810 */ /* 0x040fe40007ffe0ff */
[----:B------:R-:W-:Y:S02]  /*b360*/  IADD3 R168, R0, 0x8, RZ ;  /* 0x0000000800a87810 */ /* 0x000fe40007ffe0ff */
[----:B------:R-:W-:Y:S02]  /*b370*/  ISETP.GE.AND P6, PT, R170, RZ, PT ;  /* 0x000000ffaa00720c */ /* 0x000fe40003fc6270 */
[----:B------:R-:W-:Y:S02]  /*b380*/  IADD3 R173, -R0, -0x8, RZ ;  /* 0xfffffff800ad7810 */ /* 0x000fe40007ffe1ff */
[----:B------:R-:W-:Y:S02]  /*b390*/  ISETP.GE.AND P5, PT, R168, RZ, PT ;  /* 0x000000ffa800720c */ /* 0x000fe40003fa6270 */
[----:B------:R-:W-:Y:S02]  /*b3a0*/  @!P0 IADD3 R3, -R164, -0x8, RZ ;  /* 0xfffffff8a4038810 */ /* 0x000fe40007ffe1ff */
[----:B------:R-:W-:Y:S02]  /*b3b0*/  ISETP.GE.AND P0, PT, R172, RZ, PT ;  /* 0x000000ffac00720c */ /* 0x000fe40003f06270 */
[C---:B------:R-:W-:Y:S02]  /*b3c0*/  IADD3 R2, R0.reuse, 0x7, RZ ;  /* 0x0000000700027810 */ /* 0x040fe40007ffe0ff */
[----:B------:R-:W-:Y:S01]  /*b3d0*/  SEL R171, R173, R168, !P5 ;  /* 0x000000a8adab7207 */ /* 0x000fe20006800000 */
[----:B------:R-:W2:Y:S01]  /*b3e0*/  I2F R3, R3 ;  /* 0x0000000300037306 */ /* 0x000ea20000201400 */
[----:B------:R-:W-:Y:S01]  /*b3f0*/  IADD3 R173, -R0, -0x7, RZ ;  /* 0xfffffff900ad7810 */ /* 0x000fe20007ffe1ff */
[C---:B-1----:R-:W-:Y:S01]  /*b400*/  FFMA.FTZ R14, R177.reuse, -UR4, R14 ;  /* 0x80000004b10e7c23 */ /* 0x042fe2000801000e */
[----:B------:R-:W-:Y:S01]  /*b410*/  ISETP.GE.AND P4, PT, R2, RZ, PT ;  /* 0x000000ff0200720c */ /* 0x000fe20003f86270 */
[----:B------:R-:W-:Y:S01]  /*b420*/  FFMA.FTZ R8, R177, -UR4, R8 ;  /* 0x80000004b1087c23 */ /* 0x000fe20008010008 */
[C---:B------:R-:W-:Y:S02]  /*b430*/  IADD3 R182, R0.reuse, -0x9, RZ ;  /* 0xfffffff700b67810 */ /* 0x040fe40007ffe0ff */
[----:B------:R-:W-:Y:S02]  /*b440*/  SEL R180, R173, R2, !P4 ;  /* 0x00000002adb47207 */ /* 0x000fe40006000000 */
[C---:B------:R-:W-:Y:S01]  /*b450*/  @!P0 IADD3 R172, -R0.reuse, 0x1, RZ ;  /* 0x0000000100ac8810 */ /* 0x040fe20007ffe1ff */
[----:B------:R-:W1:Y:S01]  /*b460*/  I2F R171, R171 ;  /* 0x000000ab00ab7306 */ /* 0x000e620000201400 */
[----:B------:R-:W-:Y:S02]  /*b470*/  ISETP.GE.AND P0, PT, R175, RZ, PT ;  /* 0x000000ffaf00720c */ /* 0x000fe40003f06270 */
[----:B------:R-:W-:Y:S02]  /*b480*/  IADD3 R173, R0, 0x38, RZ ;  /* 0x0000003800ad7810 */ /* 0x000fe40007ffe0ff */
[----:B------:R-:W-:Y:S02]  /*b490*/  @!P6 IADD3 R170, -R164, 0x1, RZ ;  /* 0x00000001a4aae810 */ /* 0x000fe40007ffe1ff */
[----:B------:R-:W-:Y:S02]  /*b4a0*/  ISETP.GE.AND P6, PT, R173, RZ, PT ;  /* 0x000000ffad00720c */ /* 0x000fe40003fc6270 */
[C---:B------:R-:W-:Y:S01]  /*b4b0*/  IADD3 R174, R0.reuse, 0x37, RZ ;  /* 0x0000003700ae7810 */ /* 0x040fe20007ffe0ff */
[----:B------:R-:W4:Y:S01]  /*b4c0*/  I2F R180, R180 ;  /* 0x000000b400b47306 */ /* 0x000f220000201400 */
[C---:B------:R-:W-:Y:S02]  /*b4d0*/  IADD3 R181, R0.reuse, -0x10, RZ ;  /* 0xfffffff000b57810 */ /* 0x040fe40007ffe0ff */
[C---:B------:R-:W-:Y:S01]  /*b4e0*/  IADD3 R179, R0.reuse, 0x30, RZ ;  /* 0x0000003000b37810 */ /* 0x040fe20007ffe0ff */
[----:B--2---:R-:W-:Y:S01]  /*b4f0*/  FFMA.FTZ R10, R3, -UR4, R10 ;  /* 0x80000004030a7c23 */ /* 0x004fe2000801000a */
[----:B------:R-:W-:Y:S02]  /*b500*/  @!P0 IADD3 R175, -R0, 0x8, RZ ;  /* 0x0000000800af8810 */ /* 0x000fe40007ffe1ff */
[----:B------:R-:W-:Y:S02]  /*b510*/  ISETP.GE.AND P0, PT, R182, RZ, PT ;  /* 0x000000ffb600720c */ /* 0x000fe40003f06270 */
[----:B------:R-:W-:Y:S01]  /*b520*/  IADD3 R178, R0, -0x11, RZ ;  /* 0xffffffef00b27810 */ /* 0x000fe20007ffe0ff */
[----:B------:R-:W2:Y:S01]  /*b530*/  I2F R170, R170 ;  /* 0x000000aa00aa7306 */ /* 0x000ea20000201400 */
[----:B------:R-:W-:Y:S02]  /*b540*/  @!P6 IADD3 R173, -R164, 0x8, RZ ;  /* 0x00000008a4ade810 */ /* 0x000fe40007ffe1ff */
[----:B------:R-:W-:Y:S01]  /*b550*/  ISETP.GE.AND P6, PT, R174, RZ, PT ;  /* 0x000000ffae00720c */ /* 0x000fe20003fc6270 */
[----:B-1----:R-:W-:Y:S01]  /*b560*/  FFMA.FTZ R6, R171, -UR4, R6 ;  /* 0x80000004ab067c23 */ /* 0x002fe20008010006 */
[C---:B------:R-:W-:Y:S02]  /*b570*/  IADD3 R176, R0.reuse, 0x2f, RZ ;  /* 0x0000002f00b07810 */ /* 0x040fe40007ffe0ff */
[C---:B------:R-:W-:Y:S02]  /*b580*/  IADD3 R171, R0.reuse, -0x18, RZ ;  /* 0xffffffe800ab7810 */ /* 0x040fe40007ffe0ff */
[----:B------:R-:W-:Y:S01]  /*b590*/  IABS R183, R0 ;  /* 0x0000000000b77213 */ /* 0x000fe20000000000 */
[----:B------:R-:W1:Y:S01]  /*b5a0*/  I2F R173, R173 ;  /* 0x000000ad00ad7306 */ /* 0x000e620000201400 */
[----:B------:R-:W-:Y:S02]  /*b5b0*/  @!P0 IADD3 R182, -R0, 0x9, RZ ;  /* 0x0000000900b68810 */ /* 0x000fe40007ffe1ff */
[----:B------:R-:W-:Y:S01]  /*b5c0*/  ISETP.GE.AND P0, PT, R181, RZ, PT ;  /* 0x000000ffb500720c */ /* 0x000fe20003f06270 */
[----:B----4-:R-:W-:Y:S01]  /*b5d0*/  FFMA.FTZ R7, R180, -UR4, R7 ;  /* 0x80000004b4077c23 */ /* 0x010fe20008010007 */
[----:B------:R-:W-:Y:S02]  /*b5e0*/  IADD3 R3, R0, 0x28, RZ ;  /* 0x0000002800037810 */ /* 0x000fe40007ffe0ff */
[----:B------:R-:W-:Y:S02]  /*b5f0*/  @!P6 IADD3 R174, -R164, 0x9, RZ ;  /* 0x00000009a4aee810 */ /* 0x000fe40007ffe1ff */
[----:B------:R-:W-:Y:S01]  /*b600*/  ISETP.GE.AND P6, PT, R179, RZ, PT ;  /* 0x000000ffb300720c */ /* 0x000fe20003fc6270 */
[----:B------:R-:W4:Y:S01]  /*b610*/  I2F R182, R182 ;  /* 0x000000b600b67306 */ /* 0x000f220000201400 */
[C---:B------:R-:W-:Y:S02]  /*b620*/  IADD3 R180, R0.reuse, -0x19, RZ ;  /* 0xffffffe700b47810 */ /* 0x040fe40007ffe0ff */
[----:B------:R-:W-:Y:S01]  /*b630*/  IADD3 R184, R0, 0x47, RZ ;  /* 0x0000004700b87810 */ /* 0x000fe20007ffe0ff */
[----:B--2---:R-:W-:Y:S01]  /*b640*/  FFMA.FTZ R9, R170, -UR4, R9 ;  /* 0x80000004aa097c23 */ /* 0x004fe20008010009 */
[----:B------:R-:W-:Y:S01]  /*b650*/  IADD3 R177, R0, -0x20, RZ ;  /* 0xffffffe000b17810 */ /* 0x000fe20007ffe0ff */
[----:B------:R-:W-:Y:S01]  /*b660*/  FFMA.FTZ R15, R170, -UR4, R15 ;  /* 0x80000004aa0f7c23 */ /* 0x000fe2000801000f */
[----:B------:R-:W-:Y:S02]  /*b670*/  @!P0 IADD3 R181, -R0, 0x10, RZ ;  /* 0x0000001000b58810 */ /* 0x000fe40007ffe1ff */
[----:B------:R-:W-:Y:S01]  /*b680*/  ISETP.GE.AND P0, PT, R178, RZ, PT ;  /* 0x000000ffb200720c */ /* 0x000fe20003f06270 */
[----:B------:R-:W2:Y:S01]  /*b690*/  I2F R174, R174 ;  /* 0x000000ae00ae7306 */ /* 0x000ea20000201400 */
[----:B------:R-:W-:Y:S02]  /*b6a0*/  IADD3 R185, R0, 0x1f, RZ ;  /* 0x0000001f00b97810 */ /* 0x000fe40007ffe0ff */
[----:B------:R-:W-:Y:S01]  /*b6b0*/  @!P6 IADD3 R179, -R164, 0x10, RZ ;  /* 0x00000010a4b3e810 */ /* 0x000fe20007ffe1ff */
[C---:B-1----:R-:W-:Y:S01]  /*b6c0*/  FFMA.FTZ R12, R173.reuse, -UR4, R12 ;  /* 0x80000004ad0c7c23 */ /* 0x042fe2000801000c */
[----:B------:R-:W-:Y:S01]  /*b6d0*/  ISETP.GE.AND P6, PT, R176, RZ, PT ;  /* 0x000000ffb000720c */ /* 0x000fe20003fc6270 */
[----:B------:R-:W-:Y:S01]  /*b6e0*/  FFMA.FTZ R26, R173, -UR4, R26 ;  /* 0x80000004ad1a7c23 */ /* 0x000fe2000801001a */
[C---:B------:R-:W-:Y:S02]  /*b6f0*/  IADD3 R173, R0.reuse, 0x20, RZ ;  /* 0x0000002000ad7810 */ /* 0x040fe40007ffe0ff */
[----:B------:R-:W-:Y:S01]  /*b700*/  IADD3 R186, R0, -0x21, RZ ;  /* 0xffffffdf00ba7810 */ /* 0x000fe20007ffe0ff */
[----:B------:R-:W1:Y:S01]  /*b710*/  I2F R181, R181 ;  /* 0x000000b500b57306 */ /* 0x000e620000201400 */
[----:B------:R-:W-:Y:S02]  /*b720*/  @!P4 IADD3 R2, -R164, 0x39, RZ ;  /* 0x00000039a402c810 */ /* 0x000fe40007ffe1ff */
[----:B------:R-:W-:Y:S01]  /*b730*/  @!P0 IADD3 R178, -R0, 0x11, RZ ;  /* 0x0000001100b28810 */ /* 0x000fe20007ffe1ff */
[C---:B----4-:R-:W-:Y:S01]  /*b740*/  FFMA.FTZ R17, R182.reuse, -UR4, R17 ;  /* 0x80000004b6117c23 */ /* 0x050fe20008010011 */
[----:B---3--:R-:W-:Y:S01]  /*b750*/  LOP3.LUT R209, R209, 0xffffffbf, RZ, 0xc0, !PT ;  /* 0xffffffbfd1d17812 */ /* 0x008fe200078ec0ff */
[----:B------:R-:W-:Y:S01]  /*b760*/  FFMA.FTZ R23, R182, -UR4, R23 ;  /* 0x80000004b6177c23 */ /* 0x000fe20008010017 */
[----:B------:R-:W-:Y:S02]  /*b770*/  ISETP.GE.AND P0, PT, R171, RZ, PT ;  /* 0x000000ffab00720c */ /* 0x000fe40003f06270 */
[----:B------:R-:W-:Y:S01]  /*b780*/  @P3 LOP3.LUT R209, R209, 0x40, RZ, 0xfc, !PT ;  /* 0x00000040d1d13812 */ /* 0x000fe200078efcff */
[----:B------:R-:W3:Y:S01]  /*b790*/  I2F R179, R179 ;  /* 0x000000b300b37306 */ /* 0x000ee20000201400 */
[----:B------:R-:W-:Y:S02]  /*b7a0*/  @!P6 IADD3 R176, -R164, 0x11, RZ ;  /* 0x00000011a4b0e810 */ /* 0x000fe40007ffe1ff */
[----:B------:R-:W-:Y:S01]  /*b7b0*/  LOP3.LUT R209, R209, 0xffffffdf, RZ, 0xc0, !PT ;  /* 0xffffffdfd1d17812 */ /* 0x000fe200078ec0ff */
[C---:B--2---:R-:W-:Y:S01]  /*b7c0*/  FFMA.FTZ R27, R174.reuse, -UR4, R27 ;  /* 0x80000004ae1b7c23 */ /* 0x044fe2000801001b */
[----:B------:R-:W-:Y:S01]  /*b7d0*/  ISETP.GE.AND P6, PT, R3, RZ, PT ;  /* 0x000000ff0300720c */ /* 0x000fe20003fc6270 */
[----:B------:R-:W-:Y:S01]  /*b7e0*/  FFMA.FTZ R13, R174, -UR4, R13 ;  /* 0x80000004ae0d7c23 */ /* 0x000fe2000801000d */
[----:B------:R-:W-:Y:S02]  /*b7f0*/  @P2 LOP3.LUT R209, R209, 0x20, RZ, 0xfc, !PT ;  /* 0x00000020d1d12812 */ /* 0x000fe400078efcff */
[C---:B------:R-:W-:Y:S01]  /*b800*/  IADD3 R182, R0.reuse, -0x39, RZ ;  /* 0xffffffc700b67810 */ /* 0x040fe20007ffe0ff */
[----:B------:R-:W2:Y:S01]  /*b810*/  I2F R176, R176 ;  /* 0x000000b000b07306 */ /* 0x000ea20000201400 */
[----:B------:R-:W-:Y:S02]  /*b820*/  LOP3.LUT R209, R209, 0xffffffef, RZ, 0xc0, !PT ;  /* 0xffffffefd1d17812 */ /* 0x000fe400078ec0ff */
[----:B------:R-:W-:Y:S01]  /*b830*/  @!P0 IADD3 R171, -R0, 0x18, RZ ;  /* 0x0000001800ab8810 */ /* 0x000fe20007ffe1ff */
[----:B-1----:R-:W-:Y:S01]  /*b840*/  FFMA.FTZ R34, R181, -UR4, R34 ;  /* 0x80000004b5227c23 */ /* 0x002fe20008010022 */
[----:B------:R-:W-:Y:S01]  /*b850*/  @P1 LOP3.LUT R209, R209, 0x10, RZ, 0xfc, !PT ;  /* 0x00000010d1d11812 */ /* 0x000fe200078efcff */
[----:B------:R-:W-:Y:S01]  /*b860*/  FFMA.FTZ R20, R181, -UR4, R20 ;  /* 0x80000004b5147c23 */ /* 0x000fe20008010014 */
[----:B------:R-:W-:Y:S02]  /*b870*/  ISETP.GE.AND P0, PT, R180, RZ, PT ;  /* 0x000000ffb400720c */ /* 0x000fe40003f06270 */
[----:B------:R-:W-:Y:S01]  /*b880*/  @!P6 IADD3 R3, -R164, 0x18, RZ ;  /* 0x00000018a403e810 */ /* 0x000fe20007ffe1ff */
[----:B------:R-:W-:Y:S01]  /*b890*/  STL [R1+0x94], R209 ;  /* 0x000094d101007387 */ /* 0x000fe20000100800 */
[----:B------:R-:W-:Y:S01]  /*b8a0*/  IADD3 R181, R0, -0x28, RZ ;  /* 0xffffffd800b57810 */ /* 0x000fe20007ffe0ff */
[----:B------:R-:W1:Y:S01]  /*b8b0*/  I2F R172, R172 ;  /* 0x000000ac00ac7306 */ /* 0x000e620000201400 */
[----:B------:R-:W-:Y:S01]  /*b8c0*/  @!P5 IADD3 R168, -R164, 0x38, RZ ;  /* 0x00000038a4a8d810 */ /* 0x000fe20007ffe1ff */
[----:B------:R-:W4:Y:S01]  /*b8d0*/  LDL.64 R210, [R1+0xb8] ;  /* 0x0000b80001d27983 */ /* 0x000f220000100a00 */
[C---:B---3--:R-:W-:Y:S02]  /*b8e0*/  FFMA.FTZ R30, R179.reuse, -UR4, R30 ;  /* 0x80000004b31e7c23 */ /* 0x048fe4000801001e */
[----:B------:R-:W-:Y:S01]  /*b8f0*/  FFMA.FTZ R24, R179, -UR4, R24 ;  /* 0x80000004b3187c23 */ /* 0x000fe20008010018 */
[C---:B------:R-:W-:Y:S02]  /*b900*/  IADD3 R179, R0.reuse, -0x30, RZ ;  /* 0xffffffd000b37810 */ /* 0x040fe40007ffe0ff */
[----:B------:R-:W-:Y:S01]  /*b910*/  @!P0 IADD3 R180, -R0, 0x19, RZ ;  /* 0x0000001900b48810 */ /* 0x000fe20007ffe1ff */
[----:B------:R-:W3:Y:S01]  /*b920*/  LDL.64 R216, [R1+0xa8] ;  /* 0x0000a80001d87983 */ /* 0x000ee20000100a00 */
[----:B------:R-:W-:Y:S01]  /*b930*/  ISETP.GE.AND P0, PT, R184, RZ, PT ;  /* 0x000000ffb800720c */ /* 0x000fe20003f06270 */
[----:B------:R-:W1:Y:S01]  /*b940*/  I2F R183, R183 ;  /* 0x000000b700b77306 */ /* 0x000e620000201400 */
[C---:B--2---:R-:W-:Y:S02]  /*b950*/  FFMA.FTZ R31, R176.reuse, -UR4, R31 ;  /* 0x80000004b01f7c23 */ /* 0x044fe4000801001f */
[----:B------:R-:W-:Y:S01]  /*b960*/  FFMA.FTZ R25, R176, -UR4, R25 ;  /* 0x80000004b0197c23 */ /* 0x000fe20008010019 */
[----:B------:R-:W2:Y:S06]  /*b970*/  LDL.64 R218, [R1+0xb0] ;  /* 0x0000b00001da7983 */ /* 0x000eac0000100a00 */
[----:B------:R-:W1:Y:S01]  /*b980*/  I2F R175, R175 ;  /* 0x000000af00af7306 */ /* 0x000e620000201400 */
[----:B------:R-:W2:Y:S01]  /*b990*/  LDL.64 R212, [R1+0x98] ;  /* 0x0000980001d47983 */ /* 0x000ea20000100a00 */
[----:B------:R-:W-:Y:S01]  /*b9a0*/  @!P0 IADD3 R184, -R164, -0x7, RZ ;  /* 0xfffffff9a4b88810 */ /* 0x000fe20007ffe1ff */
[C---:B-1----:R-:W-:Y:S01]  /*b9b0*/  FFMA.FTZ R5, R172.reuse, -UR4, R5 ;  /* 0x80000004ac057c23 */ /* 0x042fe20008010005 */
[----:B------:R-:W-:Y:S01]  /*b9c0*/  ISETP.GE.AND P0, PT, R177, RZ, PT ;  /* 0x000000ffb100720c */ /* 0x000fe20003f06270 */
[----:B------:R-:W-:Y:S01]  /*b9d0*/  FFMA.FTZ R19, R172, -UR4, R19 ;  /* 0x80000004ac137c23 */ /* 0x000fe20008010013 */
[----:B------:R-:W-:Y:S04]  /*b9e0*/  IADD3 R172, R0, 0x27, RZ ;  /* 0x0000002700ac7810 */ /* 0x000fe80007ffe0ff */
[----:B------:R-:W-:Y:S01]  /*b9f0*/  ISETP.GE.AND P6, PT, R172, RZ, PT ;  /* 0x000000ffac00720c */ /* 0x000fe20003fc6270 */
[----:B------:R-:W1:Y:S01]  /*ba00*/  I2F R170, R184 ;  /* 0x000000b800aa7306 */ /* 0x000e620000201400 */
[C---:B------:R-:W-:Y:S02]  /*ba10*/  FFMA.FTZ R4, R183.reuse, -UR4, R4 ;  /* 0x80000004b7047c23 */ /* 0x040fe40008010004 */
[----:B------:R-:W-:Y:S01]  /*ba20*/  FFMA.FTZ R18, R183, -UR4, R18 ;  /* 0x80000004b7127c23 */ /* 0x000fe20008010012 */
[C---:B------:R-:W-:Y:S02]  /*ba30*/  IADD3 R183, R0.reuse, -0x38, RZ ;  /* 0xffffffc800b77810 */ /* 0x040fe40007ffe0ff */
[----:B------:R-:W-:Y:S02]  /*ba40*/  @!P0 IADD3 R177, -R0, 0x20, RZ ;  /* 0x0000002000b18810 */ /* 0x000fe40007ffe1ff */
[----:B------:R-:W-:Y:S02]  /*ba50*/  ISETP.GE.AND P0, PT, R182, RZ, PT ;  /* 0x000000ffb600720c */ /* 0x000fe40003f06270 */
[----:B------:R-:W1:Y:S02]  /*ba60*/  I2F R3, R3 ;  /* 0x0000000300037306 */ /* 0x000e640000201400 */
[----:B------:R-:W-:Y:S01]  /*ba70*/  @!P6 IADD3 R172, -R164, 0x19, RZ ;  /* 0x00000019a4ace810 */ /* 0x000fe20007ffe1ff */
[----:B------:R-:W-:Y:S01]  /*ba80*/  FFMA.FTZ R16, R175, -UR4, R16 ;  /* 0x80000004af107c23 */ /* 0x000fe20008010010 */
[----:B------:R-:W-:Y:S01]  /*ba90*/  ISETP.GE.AND P6, PT, R183, RZ, PT ;  /* 0x000000ffb700720c */ /* 0x000fe20003fc6270 */
[----:B------:R-:W-:Y:S05]  /*baa0*/  FFMA.FTZ R22, R175, -UR4, R22 ;  /* 0x80000004af167c23 */ /* 0x000fea0008010016 */
[----:B------:R-:W1:Y:S01]  /*bab0*/  I2F R171, R171 ;  /* 0x000000ab00ab7306 */ /* 0x000e620000201400 */
[----:B------:R-:W-:Y:S01]  /*bac0*/  @!P0 IADD3 R182, -R0, 0x39, RZ ;  /* 0x0000003900b68810 */ /* 0x000fe20007ffe1ff */
[----:B-1----:R-:W-:Y:S01]  /*bad0*/  FFMA.FTZ R11, R170, -UR4, R11 ;  /* 0x80000004aa0b7c23 */ /* 0x002fe2000801000b */
[----:B------:R-:W-:Y:S04]  /*bae0*/  ISETP.GE.AND P0, PT, R185, RZ, PT ;  /* 0x000000ffb900720c */ /* 0x000fe80003f06270 */
[C---:B------:R-:W-:Y:S02]  /*baf0*/  @!P6 IADD3 R183, -R0.reuse, 0x38, RZ ;  /* 0x0000003800b7e810 */ /* 0x040fe40007ffe1ff */
[----:B------:R-:W-:Y:S02]  /*bb00*/  ISETP.GE.AND P6, PT, R173, RZ, PT ;  /* 0x000000ffad00720c */ /* 0x000fe40003fc6270 */
[----:B------:R-:W-:Y:S01]  /*bb10*/  IADD3 R184, R0, 0x17, RZ ;  /* 0x0000001700b87810 */ /* 0x000fe20007ffe0ff */
[----:B------:R1:W1:Y:S01]  /*bb20*/  I2F R175, R183 ;  /* 0x000000b700af7306 */ /* 0x0002620000201400 */
[C---:B------:R-:W-:Y:S02]  /*bb30*/  FFMA.FTZ R42, R3.reuse, -UR4, R42 ;  /* 0x80000004032a7c23 */ /* 0x040fe4000801002a */
[----:B------:R-:W-:Y:S01]  /*bb40*/  FFMA.FTZ R28, R3, -UR4, R28 ;  /* 0x80000004031c7c23 */ /* 0x000fe2000801001c */
[----:B------:R-:W-:Y:S02]  /*bb50*/  @!P0 IADD3 R185, -R164, 0x21, RZ ;  /* 0x00000021a4b98810 */ /* 0x000fe40007ffe1ff */
[----:B------:R-:W-:Y:S04]  /*bb60*/  IADD3 R3, R0, 0x10, RZ ;  /* 0x0000001000037810 */ /* 0x000fe80007ffe0ff */
[----:B------:R-:W-:Y:S01]  /*bb70*/  @!P6 IADD3 R173, -R164, 0x20, RZ ;  /* 0x00000020a4ade810 */ /* 0x000fe20007ffe1ff */
[----:B------:R1:W1:Y:S01]  /*bb80*/  I2F R174, R182 ;  /* 0x000000b600ae7306 */ /* 0x0002620000201400 */
[----:B------:R-:W-:Y:S01]  /*bb90*/  ISETP.GE.AND P6, PT, R186, RZ, PT ;  /* 0x000000ffba00720c */ /* 0x000fe20003fc6270 */
[C---:B------:R-:W-:Y:S02]  /*bba0*/  FFMA.FTZ R32, R171.reuse, -UR4, R32 ;  /* 0x80000004ab207c23 */ /* 0x040fe40008010020 */
[----:B------:R-:W-:Y:S06]  /*bbb0*/  FFMA.FTZ R38, R171, -UR4, R38 ;  /* 0x80000004ab267c23 */ /* 0x000fec0008010026 */
[----:B------:R-:W1:Y:S02]  /*bbc0*/  I2F R176, R185 ;  /* 0x000000b900b07306 */ /* 0x000e640000201400 */
[C---:B-1----:R-:W-:Y:S01]  /*bbd0*/  IADD3 R183, R0.reuse, 0x18, RZ ;  /* 0x0000001800b77810 */ /* 0x042fe20007ffe0ff */
[----:B------:R-:W-:Y:S01]  /*bbe0*/  FFMA.FTZ R64, R175, -UR4, R64 ;  /* 0x80000004af407c23 */ /* 0x000fe20008010040 */
[C---:B------:R-:W-:Y:S02]  /*bbf0*/  @!P6 IADD3 R186, -R0.reuse, 0x21, RZ ;  /* 0x0000002100bae810 */ /* 0x040fe40007ffe1ff */
[----:B------:R-:W-:Y:S02]  /*bc00*/  ISETP.GE.AND P6, PT, R181, RZ, PT ;  /* 0x000000ffb500720c */ /* 0x000fe40003fc6270 */
[----:B------:R-:W-:Y:S02]  /*bc10*/  ISETP.GE.AND P0, PT, R183, RZ, PT ;  /* 0x000000ffb700720c */ /* 0x000fe40003f06270 */
[----:B------:R-:W1:Y:S01]  /*bc20*/  I2F R178, R178 ;  /* 0x000000b200b27306 */ /* 0x000e620000201400 */
[----:B------:R-:W-:Y:S01]  /*bc30*/  IADD3 R182, R0, -0x29, RZ ;  /* 0xffffffd700b67810 */ /* 0x000fe20007ffe0ff */
[----:B------:R-:W-:Y:S07]  /*bc40*/  FFMA.FTZ R65, R174, -UR4, R65 ;  /* 0x80000004ae417c23 */ /* 0x000fee0008010041 */
[----:B------:R-:W-:Y:S01]  /*bc50*/  @!P6 IADD3 R181, -R0, 0x28, RZ ;  /* 0x0000002800b5e810 */ /* 0x000fe20007ffe1ff */
[----:B------:R-:W1:Y:S01]  /*bc60*/  I2F R171, R168 ;  /* 0x000000a800ab7306 */ /* 0x000e620000201400 */
[----:B------:R-:W-:Y:S02]  /*bc70*/  ISETP.GE.AND P6, PT, R182, RZ, PT ;  /* 0x000000ffb600720c */ /* 0x000fe40003fc6270 */
[----:B------:R-:W-:Y:S01]  /*bc80*/  @!P0 IADD3 R183, -R164, 0x28, RZ ;  /* 0x00000028a4b78810 */ /* 0x000fe20007ffe1ff */
[----:B------:R-:W-:Y:S01]  /*bc90*/  FFMA.FTZ R41, R176, -UR4, R41 ;  /* 0x80000004b0297c23 */ /* 0x000fe20008010029 */
[----:B------:R-:W-:Y:S01]  /*bca0*/  ISETP.GE.AND P0, PT, R184, RZ, PT ;  /* 0x000000ffb800720c */ /* 0x000fe20003f06270 */
[----:B------:R-:W-:Y:S01]  /*bcb0*/  FFMA.FTZ R47, R176, -UR4, R47 ;  /* 0x80000004b02f7c23 */ /* 0x000fe2000801002f */
[----:B------:R-:W-:Y:S03]  /*bcc0*/  IADD3 R185, R0, -0x31, RZ ;  /* 0xffffffcf00b97810 */ /* 0x000fe60007ffe0ff */
[----:B------:R-:W1:Y:S02]  /*bcd0*/  I2F R172, R172 ;  /* 0x000000ac00ac7306 */ /* 0x000e640000201400 */
[----:B-1----:R-:W-:Y:S02]  /*bce0*/  FFMA.FTZ R35, R178, -UR4, R35 ;  /* 0x80000004b2237c23 */ /* 0x002fe40008010023 */
[----:B------:R-:W-:Y:S01]  /*bcf0*/  @!P6 IADD3 R182, -R0, 0x29, RZ ;  /* 0x0000002900b6e810 */ /* 0x000fe20007ffe1ff */
[----:B------:R-:W-:Y:S01]  /*bd00*/  FFMA.FTZ R21, R178, -UR4, R21 ;  /* 0x80000004b2157c23 */ /* 0x000fe20008010015 */
[----:B------:R-:W-:Y:S02]  /*bd10*/  ISETP.GE.AND P6, PT, R179, RZ, PT ;  /* 0x000000ffb300720c */ /* 0x000fe40003fc6270 */
[----:B------:R-:W-:Y:S02]  /*bd20*/  @!P0 IADD3 R184, -R164, 0x29, RZ ;  /* 0x00000029a4b88810 */ /* 0x000fe40007ffe1ff */
[----:B------:R-:W-:Y:S01]  /*bd30*/  ISETP.GE.AND P0, PT, R185, RZ, PT ;  /* 0x000000ffb900720c */ /* 0x000fe20003f06270 */
[----:B------:R-:W1:Y:S01]  /*bd40*/  I2F R180, R180 ;  /* 0x000000b400b47306 */ /* 0x000e620000201400 */
[----:B------:R-:W-:Y:S07]  /*bd50*/  FFMA.FTZ R60, R171, -UR4, R60 ;  /* 0x80000004ab3c7c23 */ /* 0x000fee000801003c */
[C---:B------:R-:W-:Y:S02]  /*bd60*/  @!P6 IADD3 R179, -R0.reuse, 0x30, RZ ;  /* 0x0000003000b3e810 */ /* 0x040fe40007ffe1ff */
[----:B------:R-:W-:Y:S01]  /*bd70*/  ISETP.GE.AND P6, PT, R3, RZ, PT ;  /* 0x000000ff0300720c */ /* 0x000fe20003fc6270 */
[----:B------:R-:W1:Y:S01]  /*bd80*/  I2F R177, R177 ;  /* 0x000000b100b17306 */ /* 0x000e620000201400 */
[----:B------:R-:W-:Y:S01]  /*bd90*/  @!P0 IADD3 R185, -R0, 0x31, RZ ;  /* 0x0000003100b98810 */ /* 0x000fe20007ffe1ff */
[----:B------:R-:W-:Y:S01]  /*bda0*/  FFMA.FTZ R43, R172, -UR4, R43 ;  /* 0x80000004ac2b7c23 */ /* 0x000fe2000801002b */
[----:B------:R-:W-:Y:S01]  /*bdb0*/  IADD3 R0, R0, 0xf, RZ ;  /* 0x0000000f00007810 */ /* 0x000fe20007ffe0ff */
[----:B------:R-:W-:Y:S03]  /*bdc0*/  FFMA.FTZ R29, R172, -UR4, R29 ;  /* 0x80000004ac1d7c23 */ /* 0x000fe6000801001d */
[----:B------:R-:W-:Y:S03]  /*bdd0*/  ISETP.GE.AND P0, PT, R0, RZ, PT ;  /* 0x000000ff0000720c */ /* 0x000fe60003f06270 */
[----:B------:R-:W1:Y:S02]  /*bde0*/  I2F R178, R186 ;  /* 0x000000ba00b27306 */ /* 0x000e640000201400 */
[----:B------:R-:W-:Y:S01]  /*bdf0*/  @!P6 IADD3 R3, -R164, 0x30, RZ ;  /* 0x00000030a403e810 */ /* 0x000fe20007ffe1ff */
[C---:B-1----:R-:W-:Y:S02]  /*be00*/  FFMA.FTZ R33, R180.reuse, -UR4, R33 ;  /* 0x80000004b4217c23 */ /* 0x042fe40008010021 */
[----:B------:R-:W-:Y:S05]  /*be10*/  FFMA.FTZ R39, R180, -UR4, R39 ;  /* 0x80000004b4277c23 */ /* 0x000fea0008010027 */
[----:B------:R-:W-:Y:S01]  /*be20*/  @!P0 IADD3 R0, -R164, 0x31, RZ ;  /* 0x00000031a4008810 */ /* 0x000fe20007ffe1ff */
[----:B------:R-:W1:Y:S01]  /*be30*/  I2F R3, R3 ;  /* 0x0000000300037306 */ /* 0x000e620000201400 */
[----:B------:R-:W-:Y:S01]  /*be40*/  FMNMX.FTZ R164, R4, R169, !PT ;  /* 0x000000a904a47209 */ /* 0x000fe20007810000 */
[C---:B------:R-:W-:Y:S02]  /*be50*/  FFMA.FTZ R36, R177.reuse, -UR4, R36 ;  /* 0x80000004b1247c23 */ /* 0x040fe40008010024 */
[----:B------:R-:W-:Y:S06]  /*be60*/  FFMA.FTZ R50, R177, -UR4, R50 ;  /* 0x80000004b1327c23 */ /* 0x000fec0008010032 */
[----:B------:R-:W1:Y:S01]  /*be70*/  I2F R0, R0 ;  /* 0x0000000000007306 */ /* 0x000e620000201400 */
[C---:B------:R-:W-:Y:S02]  /*be80*/  FFMA.FTZ R37, R178.reuse, -UR4, R37 ;  /* 0x80000004b2257c23 */ /* 0x040fe40008010025 */
[----:B------:R-:W-:Y:S07]  /*be90*/  FFMA.FTZ R51, R178, -UR4, R51 ;  /* 0x80000004b2337c23 */ /* 0x000fee0008010033 */
[----:B------:R-:W1:Y:S02]  /*bea0*/  I2F R2, R2 ;  /* 0x0000000200027306 */ /* 0x000e640000201400 */
[C---:B-1----:R-:W-:Y:S02]  /*beb0*/  FFMA.FTZ R56, R3.reuse, -UR4, R56 ;  /* 0x8000000403387c23 */ /* 0x042fe40008010038 */
[----:B------:R-:W-:Y:S01]  /*bec0*/  FFMA.FTZ R62, R3, -UR4, R62 ;  /* 0x80000004033e7c23 */ /* 0x000fe2000801003e */
[----:B------:R-:W-:Y:S05]  /*bed0*/  FMNMX.FTZ R3, R5, R164, !PT ;  /* 0x000000a405037209 */ /* 0x000fea0007810000 */
[----:B------:R-:W1:Y:S01]  /*bee0*/  I2F R173, R173 ;  /* 0x000000ad00ad7306 */ /* 0x000e620000201400 */
[C---:B------:R-:W-:Y:S02]  /*bef0*/  FFMA.FTZ R57, R0.reuse, -UR4, R57 ;  /* 0x8000000400397c23 */ /* 0x040fe40008010039 */
[----:B------:R-:W-:Y:S01]  /*bf00*/  FFMA.FTZ R63, R0, -UR4, R63 ;  /* 0x80000004003f7c23 */ /* 0x000fe2000801003f */
[----:B------:R-:W-:Y:S06]  /*bf10*/  FMNMX.FTZ R0, R16, R3, !PT ;  /* 0x0000000310007209 */ /* 0x000fec0007810000 */
[----:B------:R-:W1:Y:S01]  /*bf20*/  I2F R181, R181 ;  /* 0x000000b500b57306 */ /* 0x000e620000201400 */
[----:B------:R-:W-:Y:S02]  /*bf30*/  FMNMX.FTZ R3, R17, R0, !PT ;  /* 0x0000000011037209 */ /* 0x000fe40007810000 */
[----:B------:R-:W-:Y:S01]  /*bf40*/  FMNMX.FTZ R0, R6, R166, !PT ;  /* 0x000000a606007209 */ /* 0x000fe20007810000 */
[----:B------:R-:W-:Y:S01]  /*bf50*/  FFMA.FTZ R61, R2, -UR4, R61 ;  /* 0x80000004023d7c23 */ /* 0x000fe2000801003d */
[----:B------:R-:W-:Y:S02]  /*bf60*/  FMNMX.FTZ R2, R8, R165, !PT ;  /* 0x000000a508027209 */ /* 0x000fe40007810000 */
[----:B------:R-:W-:Y:S02]  /*bf70*/  FMNMX.FTZ R164, R20, R3, !PT ;  /* 0x0000000314a47209 */ /* 0x000fe40007810000 */
[----:B------:R-:W-:Y:S01]  /*bf80*/  FMNMX.FTZ R171, R9, R2, !PT ;  /* 0x0000000209ab7209 */ /* 0x000fe20007810000 */
[----:B------:R-:W1:Y:S01]  /*bf90*/  I2F R182, R182 ;  /* 0x000000b600b67306 */ /* 0x000e620000201400 */
[----:B------:R-:W-:Y:S02]  /*bfa0*/  FMNMX.FTZ R2, R10, R167, !PT ;  /* 0x000000a70a027209 */ /* 0x000fe40007810000 */
[----:B------:R-:W-:Y:S01]  /*bfb0*/  FMNMX.FTZ R3, R7, R0, !PT ;  /* 0x0000000007037209 */ /* 0x000fe20007810000 */
[C---:B-1----:R-:W-:Y:S01]  /*bfc0*/  FFMA.FTZ R40, R173.reuse, -UR4, R40 ;  /* 0x80000004ad287c23 */ /* 0x042fe20008010028 */
[----:B------:R-:W-:Y:S01]  /*bfd0*/  FMNMX.FTZ R0, R12, R171, !PT ;  /* 0x000000ab0c007209 */ /* 0x000fe20007810000 */
[----:B------:R-:W-:Y:S01]  /*bfe0*/  FFMA.FTZ R46, R173, -UR4, R46 ;  /* 0x80000004ad2e7c23 */ /* 0x000fe2000801002e */
[----:B------:R-:W-:Y:S02]  /*bff0*/  FMNMX.FTZ R173, R21, R164, !PT ;  /* 0x000000a415ad7209 */ /* 0x000fe40007810000 */
[----:B------:R-:W-:Y:S01]  /*c000*/  FMNMX.FTZ R171, R11, R2, !PT ;  /* 0x000000020bab7209 */ /* 0x000fe20007810000 */
[----:B------:R-:W1:Y:S01]  /*c010*/  I2F R179, R179 ;  /* 0x000000b300b37306 */ /* 0x000e620000201400 */
[----:B------:R-:W-:Y:S02]  /*c020*/  FMNMX.FTZ R164, R32, R173, !PT ;  /* 0x000000ad20a47209 */ /* 0x000fe40007810000 */
[----:B------:R-:W-:Y:S01]  /*c030*/  FMNMX.FTZ R2, R18, R3, !PT ;  /* 0x0000000312027209 */ /* 0x000fe20007810000 */
[----:B------:R-:W-:Y:S01]  /*c040*/  FFMA.FTZ R48, R181, -UR4, R48 ;  /* 0x80000004b5307c23 */ /* 0x000fe20008010030 */
[----:B------:R-:W-:Y:S01]  /*c050*/  FMNMX.FTZ R3, R13, R0, !PT ;  /* 0x000000000d037209 */ /* 0x000fe20007810000 */
[----:B------:R-:W-:Y:S01]  /*c060*/  FFMA.FTZ R54, R181, -UR4, R54 ;  /* 0x80000004b5367c23 */ /* 0x000fe20008010036 */
[----:B------:R-:W-:Y:S02]  /*c070*/  FMNMX.FTZ R0, R14, R171, !PT ;  /* 0x000000ab0e007209 */ /* 0x000fe40007810000 */
[----:B------:R-:W-:Y:S01]  /*c080*/  FMNMX.FTZ R173, R33, R164, !PT ;  /* 0x000000a421ad7209 */ /* 0x000fe20007810000 */
[----:B------:R-:W1:Y:S01]  /*c090*/  I2F R172, R185 ;  /* 0x000000b900ac7306 */ /* 0x000e620000201400 */
[----:B------:R-:W-:Y:S02]  /*c0a0*/  FMNMX.FTZ R171, R19, R2, !PT ;  /* 0x0000000213ab7209 */ /* 0x000fe40007810000 */
[----:B------:R-:W-:Y:S01]  /*c0b0*/  FMNMX.FTZ R2, R24, R3, !PT ;  /* 0x0000000318027209 */ /* 0x000fe20007810000 */
[C---:B------:R-:W-:Y:S01]  /*c0c0*/  FFMA.FTZ R49, R182.reuse, -UR4, R49 ;  /* 0x80000004b6317c23 */ /* 0x040fe20008010031 */
[----:B------:R-:W-:Y:S01]  /*c0d0*/  FMNMX.FTZ R3, R15, R0, !PT ;  /* 0x000000000f037209 */ /* 0x000fe20007810000 */
[----:B------:R-:W-:Y:S01]  /*c0e0*/  FFMA.FTZ R55, R182, -UR4, R55 ;  /* 0x80000004b6377c23 */ /* 0x000fe20008010037 */
[----:B------:R-:W-:Y:S02]  /*c0f0*/  FMNMX.FTZ R164, R36, R173, !PT ;  /* 0x000000ad24a47209 */ /* 0x000fe40007810000 */
[----:B------:R-:W-:Y:S01]  /*c100*/  FMNMX.FTZ R0, R22, R171, !PT ;  /* 0x000000ab16007209 */ /* 0x000fe20007810000 */
[----:B------:R-:W1:Y:S01]  /*c110*/  I2F R183, R183 ;  /* 0x000000b700b77306 */ /* 0x000e620000201400 */
[----:B------:R-:W-:Y:S02]  /*c120*/  FMNMX.FTZ R171, R25, R2, !PT ;  /* 0x0000000219ab7209 */ /* 0x000fe40007810000 */
[----:B------:R-:W-:Y:S01]  /*c130*/  FMNMX.FTZ R2, R26, R3, !PT ;  /* 0x000000031a027209 */ /* 0x000fe20007810000 */
[----:B-1----:R-:W-:Y:S01]  /*c140*/  FFMA.FTZ R52, R179, -UR4, R52 ;  /* 0x80000004b3347c23 */ /* 0x002fe20008010034 */
        /* <DEDUP_REMOVED lines=11> */
[----:B------:R-:W-:Y:S02]  /*c200*/  FMNMX.FTZ R0, R30, R171, !PT ;  /* 0x000000ab1e007209 */ /* 0x000fe40007810000 */
[----:B------:R-:W-:Y:S02]  /*c210*/  FMNMX.FTZ R173, R49, R164, !PT ;  /* 0x000000a431ad7209 */ /* 0x000fe40007810000 */
[----:B------:R-:W-:Y:S01]  /*c220*/  FMNMX.FTZ R171, R35, R2, !PT ;  /* 0x0000000223ab7209 */ /* 0x000fe20007810000 */
[C---:B------:R-:W-:Y:S01]  /*c230*/  FFMA.FTZ R44, R183.reuse, -UR4, R44 ;  /* 0x80000004b72c7c23 */ /* 0x040fe2000801002c */
[----:B------:R-:W-:Y:S01]  /*c240*/  FMNMX.FTZ R2, R40, R3, !PT ;  /* 0x0000000328027209 */ /* 0x000fe20007810000 */
[----:B------:R-:W-:Y:S01]  /*c250*/  FFMA.FTZ R58, R183, -UR4, R58 ;  /* 0x80000004b73a7c23 */ /* 0x000fe2000801003a */
[----:B------:R-:W-:Y:S02]  /*c260*/  FMNMX.FTZ R3, R31, R0, !PT ;  /* 0x000000001f037209 */ /* 0x000fe40007810000 */
[----:B------:R-:W-:Y:S02]  /*c270*/  FMNMX.FTZ R164, R52, R173, !PT ;  /* 0x000000ad34a47209 */ /* 0x000fe40007810000 */
[----:B------:R-:W-:Y:S02]  /*c280*/  FMNMX.FTZ R0, R38, R171, !PT ;  /* 0x000000ab26007209 */ /* 0x000fe40007810000 */
[----:B------:R-:W-:Y:S01]  /*c290*/  FMNMX.FTZ R171, R41, R2, !PT ;  /* 0x0000000229ab7209 */ /* 0x000fe20007810000 */
[----:B-1----:R-:W-:Y:S01]  /*c2a0*/  FFMA.FTZ R45, R180, -UR4, R45 ;  /* 0x80000004b42d7c23 */ /* 0x002fe2000801002d */
[----:B------:R-:W-:Y:S01]  /*c2b0*/  FMNMX.FTZ R2, R42, R3, !PT ;  /* 0x000000032a027209 */ /* 0x000fe20007810000 */
[----:B------:R-:W-:Y:S01]  /*c2c0*/  FFMA.FTZ R59, R180, -UR4, R59 ;  /* 0x80000004b43b7c23 */ /* 0x000fe2000801003b */
        /* <DEDUP_REMOVED lines=22> */
[----:B----4-:R-:W-:Y:S01]  /*c430*/  LOP3.LUT R168, R211, UR14, RZ, 0x3c, !PT ;  /* 0x0000000ed3a87c12 */ /* 0x010fe2000f8e3cff */
[----:B------:R-:W-:Y:S01]  /*c440*/  UIADD3 UR14, UR18, -0x4ab325aa, URZ ;  /* 0xb54cda56120e7890 */ /* 0x000fe2000fffe03f */
[----:B------:R-:W-:Y:S01]  /*c450*/  FMNMX.FTZ R177, R67, R2, !PT ;  /* 0x0000000243b17209 */ /* 0x000fe20007810000 */
[----:B------:R-:W4:Y:S01]  /*c460*/  SHFL.BFLY PT, R173, R170, 0x2, 0x1f ;  /* 0x0c401f00aaad7f89 */ /* 0x000f2200000e0000 */
[----:B------:R-:W-:Y:S01]  /*c470*/  FMNMX.FTZ R2, R63, R164, !PT ;  /* 0x000000a43f027209 */ /* 0x000fe20007810000 */
[----:B------:R-:W-:Y:S01]  /*c480*/  IMAD.WIDE.U32 R200, R168, -0x326172a9, RZ ;  /* 0xcd9e8d57a8c87825 */ /* 0x000fe200078e00ff */
[----:B---3--:R-:W-:Y:S02]  /*c490*/  LOP3.LUT R204, R217, UR27, R210, 0x96, !PT ;  /* 0x0000001bd9cc7c12 */ /* 0x008fe4000f8e96d2 */
[----:B-1----:R-:W-:Y:S02]  /*c4a0*/  FMNMX.FTZ R175, R0, R175, !PT ;  /* 0x000000af00af7209 */ /* 0x002fe40007810000 */
[----:B--2---:R-:W-:Y:S01]  /*c4b0*/  LOP3.LUT R3, R201, UR26, R218, 0x96, !PT ;  /* 0x0000001ac9037c12 */ /* 0x004fe2000f8e96da */
[----:B------:R-:W1:Y:S01]  /*c4c0*/  SHFL.BFLY PT, R171, R2, 0x2, 0x1f ;  /* 0x0c401f0002ab7f89 */ /* 0x000e6200000e0000 */
[----:B------:R-:W-:Y:S04]  /*c4d0*/  IMAD.WIDE.U32 R204, R204, -0x326172a9, RZ ;  /* 0xcd9e8d57cccc7825 */ /* 0x000fe800078e00ff */
[----:B------:R-:W-:Y:S01]  /*c4e0*/  IMAD.WIDE.U32 R180, R3, -0x2daee0ad, RZ ;  /* 0xd2511f5303b47825 */ /* 0x000fe200078e00ff */
[----:B------:R-:W-:Y:S02]  /*c4f0*/  LOP3.LUT R3, R205, UR15, R200, 0x96, !PT ;  /* 0x0000000fcd037c12 */ /* 0x000fe4000f8e96c8 */
[----:B------:R-:W2:Y:S02]  /*c500*/  SHFL.BFLY PT, R168, R177, 0x2, 0x1f ;  /* 0x0c401f00b1a87f89 */ /* 0x000ea400000e0000 */
[----:B------:R-:W-:Y:S01]  /*c510*/  LOP3.LUT R0, R181, UR28, R216, 0x96, !PT ;  /* 0x0000001cb5007c12 */ /* 0x000fe2000f8e96d8 */
[----:B------:R-:W-:Y:S04]  /*c520*/  IMAD.WIDE.U32 R178, R3, -0x2daee0ad, RZ ;  /* 0xd2511f5303b27825 */ /* 0x000fe800078e00ff */
[----:B------:R-:W-:Y:S01]  /*c530*/  IMAD.WIDE.U32 R184, R0, -0x326172a9, RZ ;  /* 0xcd9e8d5700b87825 */ /* 0x000fe200078e00ff */
[----:B------:R-:W-:Y:S01]  /*c540*/  LOP3.LUT R0, R179, UR21, R180, 0x96, !PT ;  /* 0x00000015b3007c12 */ /* 0x000fe2000f8e96b4 */
[----:B------:R-:W3:Y:S01]  /*c550*/  SHFL.BFLY PT, R164, R175, 0x1, 0x1f ;  /* 0x0c201f00afa47f89 */ /* 0x000ee200000e0000 */
[----:B----4-:R-:W-:Y:S02]  /*c560*/  FMNMX.FTZ R173, R170, R173, !PT ;  /* 0x000000adaaad7209 */ /* 0x010fe40007810000 */
[----:B------:R-:W-:Y:S01]  /*c570*/  LOP3.LUT R3, R185, UR24, R204, 0x96, !PT ;  /* 0x00000018b9037c12 */ /* 0x000fe2000f8e96cc */
[----:B------:R-:W-:Y:S01]  /*c580*/  IMAD.WIDE.U32 R182, R0, -0x326172a9, RZ ;  /* 0xcd9e8d5700b67825 */ /* 0x000fe200078e00ff */
[----:B-1----:R-:W-:Y:S03]  /*c590*/  FMNMX.FTZ R171, R2, R171, !PT ;  /* 0x000000ab02ab7209 */ /* 0x002fe60007810000 */
[----:B------:R-:W-:Y:S01]  /*c5a0*/  IMAD.WIDE.U32 R180, R3, -0x2daee0ad, RZ ;  /* 0xd2511f5303b47825 */ /* 0x000fe200078e00ff */
[----:B------:R-:W-:Y:S01]  /*c5b0*/  LOP3.LUT R174, R183, UR20, R184, 0x96, !PT ;  /* 0x00000014b7ae7c12 */ /* 0x000fe2000f8e96b8 */
[----:B------:R-:W1:Y:S03]  /*c5c0*/  SHFL.BFLY PT, R2, R173, 0x1, 0x1f ;  /* 0x0c201f00ad027f89 */ /* 0x000e6600000e0000 */
[----:B------:R-:W-:Y:S02]  /*c5d0*/  LOP3.LUT R178, R181, UR11, R178, 0x96, !PT ;  /* 0x0000000bb5b27c12 */ /* 0x000fe4000f8e96b2 */
[----:B--2---:R-:W-:Y:S03]  /*c5e0*/  FMNMX.FTZ R168, R177, R168, !PT ;  /* 0x000000a8b1a87209 */ /* 0x004fe60007810000 */
[----:B------:R-:W2:Y:S01]  /*c5f0*/  SHFL.BFLY PT, R0, R171, 0x1, 0x1f ;  /* 0x0c201f00ab007f89 */ /* 0x000ea200000e0000 */
[----:B------:R-:W-:Y:S01]  /*c600*/  IMAD.WIDE.U32 R178, R178, -0x326172a9, RZ ;  /* 0xcd9e8d57b2b27825 */ /* 0x000fe200078e00ff */
[----:B---3--:R-:W-:Y:S03]  /*c610*/  FMNMX.FTZ R164, R175, R164, !PT ;  /* 0x000000a4afa47209 */ /* 0x008fe60007810000 */
[----:B------:R-:W-:Y:S01]  /*c620*/  IMAD.WIDE.U32 R174, R174, -0x2daee0ad, RZ ;  /* 0xd2511f53aeae7825 */ /* 0x000fe200078e00ff */
[----:B------:R-:W-:Y:S02]  /*c630*/  LOP3.LUT R225, R179, UR8, R182, 0x96, !PT ;  /* 0x00000008b3e17c12 */ /* 0x000fe4000f8e96b6 */
[----:B------:R-:W3:Y:S01]  /*c640*/  SHFL.BFLY PT, R3, R168, 0x1, 0x1f ;  /* 0x0c201f00a8037f89 */ /* 0x000ee200000e0000 */
[C---:B------:R-:W-:Y:S02]  /*c650*/  FSETP.NEU.FTZ.AND P0, PT, R164.reuse, -INF , PT ;  /* 0xff800000a400780b */ /* 0x040fe40003f1d000 */
[----:B------:R-:W-:Y:S01]  /*c660*/  LOP3.LUT R176, R175, UR5, R180, 0x96, !PT ;  /* 0x00000005afb07c12 */ /* 0x000fe2000f8e96b4 */
[----:B------:R-:W-:Y:S01]  /*c670*/  FMUL.FTZ R175, R164, c[0x0][0x23c] ;  /* 0x00008f00a4af7a20 */ /* 0x000fe20000410000 */
[----:B-1----:R-:W-:Y:S03]  /*c680*/  FMNMX.FTZ R2, R173, R2, !PT ;  /* 0x00000002ad027209 */ /* 0x002fe60007810000 */
[----:B------:R-:W-:Y:S01]  /*c690*/  IMAD.WIDE.U32 R176, R176, -0x326172a9, RZ ;  /* 0xcd9e8d57b0b07825 */ /* 0x000fe200078e00ff */
[----:B------:R-:W-:Y:S02]  /*c6a0*/  FSEL R175, R175, RZ, P0 ;  /* 0x000000ffafaf7208 */ /* 0x000fe40000000000 */
[C---:B------:R-:W-:Y:S01]  /*c6b0*/  FSETP.NEU.FTZ.AND P0, PT, R2.reuse, -INF , PT ;  /* 0xff8000000200780b */ /* 0x040fe20003f1d000 */
[----:B------:R-:W-:Y:S01]  /*c6c0*/  FMUL.FTZ R172, R2, c[0x0][0x23c] ;  /* 0x00008f0002ac7a20 */ /* 0x000fe20000410000 */
[----:B------:R-:W-:Y:S01]  /*c6d0*/  LOP3.LUT R170, R177, UR14, R178, 0x96, !PT ;  /* 0x0000000eb1aa7c12 */ /* 0x000fe2000f8e96b2 */
[--C-:B------:R-:W-:Y:S01]  /*c6e0*/  FFMA.FTZ R226, R33, c[0x0][0x23c], -R175.reuse ;  /* 0x00008f0021e27a23 */ /* 0x100fe200000108af */
[----:B--2---:R-:W-:Y:S01]  /*c6f0*/  FMNMX.FTZ R0, R171, R0, !PT ;  /* 0x00000000ab007209 */ /* 0x004fe20007810000 */
[--C-:B------:R-:W-:Y:S01]  /*c700*/  FFMA.FTZ R199, R20, c[0x0][0x23c], -R175.reuse ;  /* 0x00008f0014c77a23 */ /* 0x100fe200000108af */
[----:B------:R-:W-:Y:S01]  /*c710*/  LOP3.LUT R171, R170, 0xffff, RZ, 0xc0, !PT ;  /* 0x0000ffffaaab7812 */ /* 0x000fe200078ec0ff */
[----:B------:R-:W-:Y:S01]  /*c720*/  FFMA.FTZ R180, R4, c[0x0][0x23c], -R175 ;  /* 0x00008f0004b47a23 */ /* 0x000fe200000108af */
[----:B------:R-:W-:Y:S01]  /*c730*/  FSEL R172, R172, RZ, P0 ;  /* 0x000000ffacac7208 */ /* 0x000fe20000000000 */
[----:B------:R-:W-:Y:S01]  /*c740*/  IMAD.MOV.U32 R20, RZ, RZ, R200 ;  /* 0x000000ffff147224 */ /* 0x000fe200078e00c8 */
[----:B------:R-:W-:Y:S01]  /*c750*/  SHF.R.U32.HI R4, RZ, 0x8, R171 ;  /* 0x00000008ff047819 */ /* 0x000fe200000116ab */
[--C-:B------:R-:W-:Y:S01]  /*c760*/  FFMA.FTZ R16, R16, c[0x0][0x23c], -R175.reuse ;  /* 0x00008f0010107a23 */ /* 0x100fe200000108af */
[----:B---3--:R-:W-:Y:S01]  /*c770*/  FMNMX.FTZ R3, R168, R3, !PT ;  /* 0x00000003a8037209 */ /* 0x008fe20007810000 */
[--C-:B------:R-:W-:Y:S01]  /*c780*/  FFMA.FTZ R9, R9, c[0x0][0x23c], -R172.reuse ;  /* 0x00008f0009097a23 */ /* 0x100fe200000108ac */
[----:B------:R-:W-:Y:S01]  /*c790*/  LOP3.LUT R168, R170, 0xff, RZ, 0xc0, !PT ;  /* 0x000000ffaaa87812 */ /* 0x000fe200078ec0ff */
[--C-:B------:R-:W-:Y:S01]  /*c7a0*/  FFMA.FTZ R214, R12, c[0x0][0x23c], -R172.reuse ;  /* 0x00008f000cd67a23 */ /* 0x100fe200000108ac */
[----:B------:R-:W-:Y:S01]  /*c7b0*/  LOP3.LUT R4, R4, 0xffff, RZ, 0xc0, !PT ;  /* 0x0000ffff04047812 */ /* 0x000fe200078ec0ff */
[--C-:B------:R-:W-:Y:S01]  /*c7c0*/  FFMA.FTZ R215, R41, c[0x0][0x23c], -R172.reuse ;  /* 0x00008f0029d77a23 */ /* 0x100fe200000108ac */
[----:B------:R-:W-:Y:S01]  /*c7d0*/  ISETP.LE.U32.AND P3, PT, R168, UR12, PT ;  /* 0x0000000ca8007c0c */ /* 0x000fe2000bf63070 */
[--C-:B------:R-:W-:Y:S01]  /*c7e0*/  FFMA.FTZ R221, R24, c[0x0][0x23c], -R172.reuse ;  /* 0x00008f0018dd7a23 */ /* 0x100fe200000108ac */
[----:B------:R-:W-:Y:S01]  /*c7f0*/  ISETP.LE.U32.AND P6, PT, R4, UR12, PT ;  /* 0x0000000c04007c0c */ /* 0x000fe2000bfc3070 */
[----:B------:R-:W-:Y:S01]  /*c800*/  FFMA.FTZ R220, R25, c[0x0][0x23c], -R172 ;  /* 0x00008f0019dc7a23 */ /* 0x000fe200000108ac */
[--C-:B------:R-:W-:Y:S01]  /*c810*/  SHF.R.U32.HI R4, RZ, 0x18, R170.reuse ;  /* 0x00000018ff047819 */ /* 0x100fe200000116aa */
[--C-:B------:R-:W-:Y:S01]  /*c820*/  FFMA.FTZ R168, R5, c[0x0][0x23c], -R175.reuse ;  /* 0x00008f0005a87a23 */ /* 0x100fe200000108af */
[----:B------:R-:W-:Y:S01]  /*c830*/  SHF.R.U32.HI R5, RZ, 0x10, R170 ;  /* 0x00000010ff057819 */ /* 0x000fe200000116aa */
[C---:B------:R-:W-:Y:S01]  /*c840*/  FMUL.FTZ R170, R3.reuse, c[0x0][0x23c] ;  /* 0x00008f0003aa7a20 */ /* 0x040fe20000410000 */
[----:B------:R-:W-:Y:S01]  /*c850*/  FSETP.NEU.FTZ.AND P0, PT, R3, -INF , PT ;  /* 0xff8000000300780b */ /* 0x000fe20003f1d000 */
[--C-:B------:R-:W-:Y:S01]  /*c860*/  FFMA.FTZ R192, R32, c[0x0][0x23c], -R175.reuse ;  /* 0x00008f0020c07a23 */ /* 0x100fe200000108af */
[----:B------:R-:W-:Y:S01]  /*c870*/  ISETP.LE.U32.AND P4, PT, R4, UR12, PT ;  /* 0x0000000c04007c0c */ /* 0x000fe2000bf83070 */
[--C-:B------:R-:W-:Y:S01]  /*c880*/  FFMA.FTZ R36, R36, c[0x0][0x23c], -R175.reuse ;  /* 0x00008f0024247a23 */ /* 0x100fe200000108af */
[----:B------:R-:W-:Y:S01]  /*c890*/  FSEL R170, R170, RZ, P0 ;  /* 0x000000ffaaaa7208 */ /* 0x000fe20000000000 */
[--C-:B------:R-:W-:Y:S01]  /*c8a0*/  FFMA.FTZ R37, R37, c[0x0][0x23c], -R175.reuse ;  /* 0x00008f0025257a23 */ /* 0x100fe200000108af */
        /* <DEDUP_REMOVED lines=8> */
[----:B------:R-:W-:Y:S01]  /*c930*/  ISETP.LE.U32.AND P5, PT, R4, UR12, PT ;  /* 0x0000000c04007c0c */ /* 0x000fe2000bfa3070 */
[----:B------:R-:W-:Y:S01]  /*c940*/  FFMA.FTZ R182, R54, c[0x0][0x23c], -R170 ;  /* 0x00008f0036b67a23 */ /* 0x000fe200000108aa */
[----:B------:R-:W1:Y:S01]  /*c950*/  MUFU.EX2 R25, R180 ;  /* 0x000000b400197308 */ /* 0x000e620000000800 */
[----:B------:R-:W-:Y:S02]  /*c960*/  FFMA.FTZ R198, R21, c[0x0][0x23c], -R175 ;  /* 0x00008f0015c67a23 */ /* 0x000fe400000108af */
[----:B------:R-:W-:Y:S02]  /*c970*/  IMAD.MOV.U32 R21, RZ, RZ, R201 ;  /* 0x000000ffff157224 */ /* 0x000fe400078e00c9 */
[----:B------:R-:W-:Y:S02]  /*c980*/  FFMA.FTZ R207, R13, c[0x0][0x23c], -R172 ;  /* 0x00008f000dcf7a23 */ /* 0x000fe400000108ac */
[--C-:B------:R-:W-:Y:S02]  /*c990*/  FFMA.FTZ R13, R6, c[0x0][0x23c], -R170.reuse ;  /* 0x00008f00060d7a23 */ /* 0x100fe400000108aa */
        /* <DEDUP_REMOVED lines=9> */
[--C-:B------:R-:W-:Y:S02]  /*ca30*/  FFMA.FTZ R181, R55, c[0x0][0x23c], -R170.reuse ;  /* 0x00008f0037b57a23 */ /* 0x100fe400000108aa */
[----:B------:R-:W-:Y:S02]  /*ca40*/  FFMA.FTZ R171, R66, c[0x0][0x23c], -R170 ;  /* 0x00008f0042ab7a23 */ /* 0x000fe400000108aa */
[----:B------:R-:W-:Y:S02]  /*ca50*/  FFMA.FTZ R187, R45, c[0x0][0x23c], -R172 ;  /* 0x00008f002dbb7a23 */ /* 0x000fe400000108ac */
[--C-:B------:R-:W-:Y:S01]  /*ca60*/  FFMA.FTZ R45, R22, c[0x0][0x23c], -R170.reuse ;  /* 0x00008f00162d7a23 */ /* 0x100fe200000108aa */
[----:B------:R-:W-:Y:S01]  /*ca70*/  MUFU.EX2 R198, R198 ;  /* 0x000000c600c67308 */ /* 0x000fe20000000800 */
[----:B------:R-:W-:Y:S02]  /*ca80*/  FFMA.FTZ R170, R67, c[0x0][0x23c], -R170 ;  /* 0x00008f0043aa7a23 */ /* 0x000fe400000108aa */
[----:B------:R-:W-:Y:S02]  /*ca90*/  FMUL.FTZ R5, R0, c[0x0][0x23c] ;  /* 0x00008f0000057a20 */ /* 0x000fe40000410000 */
[----:B------:R-:W-:Y:S02]  /*caa0*/  FADD.FTZ R4, -R164, R169 ;  /* 0x000000a9a4047221 */ /* 0x000fe40000010100 */
[----:B------:R-:W-:Y:S01]  /*cab0*/  IMAD.MOV.U32 R54, RZ, RZ, R215 ;  /* 0x000000ffff367224 */ /* 0x000fe200078e00d7 */
[----:B------:R-:W-:Y:S01]  /*cac0*/  FSEL R5, R5, RZ, P0 ;  /* 0x000000ff05057208 */ /* 0x000fe20000000000 */
[----:B------:R-:W-:Y:S01]  /*cad0*/  FMUL.FTZ R7, R4, c[0x0][0x23c] ;  /* 0x00008f0004077a20 */ /* 0x000fe20000410000 */
[----:B------:R2:W-:Y:S01]  /*cae0*/  MUFU.EX2 R67, R9 ;  /* 0x0000000900437308 */ /* 0x0005e20000000800 */
[--C-:B------:R-:W-:Y:S02]  /*caf0*/  FFMA.FTZ R183, R57, c[0x0][0x23c], -R172.reuse ;  /* 0x00008f0039b77a23 */ /* 0x100fe400000108ac */
[----:B------:R-:W-:Y:S02]  /*cb00*/  IMAD.MOV.U32 R57, RZ, RZ, R221 ;  /* 0x000000ffff397224 */ /* 0x000fe400078e00dd */
[----:B------:R-:W-:Y:S02]  /*cb10*/  FFMA.FTZ R221, R31, c[0x0][0x23c], -R5 ;  /* 0x00008f001fdd7a23 */ /* 0x000fe40000010805 */
[----:B------:R-:W-:Y:S02]  /*cb20*/  FADD.FTZ R4, -R2, R165 ;  /* 0x000000a502047221 */ /* 0x000fe40000010100 */
[----:B------:R-:W-:Y:S01]  /*cb30*/  FFMA.FTZ R223, R40, c[0x0][0x23c], -R172 ;  /* 0x00008f0028df7a23 */ /* 0x000fe200000108ac */
[----:B------:R-:W3:Y:S01]  /*cb40*/  MUFU.EX2 R7, R7 ;  /* 0x0000000700077308 */ /* 0x000ee20000000800 */
[----:B------:R-:W-:Y:S02]  /*cb50*/  FMUL.FTZ R6, R4, c[0x0][0x23c] ;  /* 0x00008f0004067a20 */ /* 0x000fe40000410000 */
[----:B------:R-:W-:Y:S02]  /*cb60*/  FADD.FTZ R4, -R3, R166 ;  /* 0x000000a603047221 */ /* 0x000fe40000010100 */
[----:B------:R-:W-:Y:S02]  /*cb70*/  FFMA.FTZ R39, R14, c[0x0][0x23c], -R5 ;  /* 0x00008f000e277a23 */ /* 0x000fe40000010805 */
[----:B-1----:R-:W-:Y:S02]  /*cb80*/  IMAD.MOV.U32 R14, RZ, RZ, R25 ;  /* 0x000000ffff0e7224 */ /* 0x002fe400078e0019 */
[----:B------:R-:W-:Y:S01]  /*cb90*/  FFMA.FTZ R191, R17, c[0x0][0x23c], -R175 ;  /* 0x00008f0011bf7a23 */ /* 0x000fe200000108af */
[----:B------:R1:W-:Y:S01]  /*cba0*/  MUFU.EX2 R31, R16 ;  /* 0x00000010001f7308 */ /* 0x0003e20000000800 */
[----:B------:R-:W-:Y:S02]  /*cbb0*/  FFMA.FTZ R17, R28, c[0x0][0x23c], -R172 ;  /* 0x00008f001c117a23 */ /* 0x000fe400000108ac */
[----:B------:R-:W-:Y:S01]  /*cbc0*/  FMUL.FTZ R166, R4, c[0x0][0x23c] ;  /* 0x00008f0004a67a20 */ /* 0x000fe20000410000 */
[----:B--2---:R-:W2:Y:S01]  /*cbd0*/  LDL.LU R9, [R1+0xc4] ;  /* 0x0000c40001097983 */ /* 0x004ea20000300800 */
[----:B------:R-:W-:Y:S02]  /*cbe0*/  FADD.FTZ R4, -R0, R167 ;  /* 0x000000a700047221 */ /* 0x000fe40000010100 */
[--C-:B------:R-:W-:Y:S02]  /*cbf0*/  FFMA.FTZ R230, R15, c[0x0][0x23c], -R5.reuse ;  /* 0x00008f000fe67a23 */ /* 0x100fe40000010805 */
[--C-:B------:R-:W-:Y:S01]  /*cc00*/  FFMA.FTZ R229, R26, c[0x0][0x23c], -R5.reuse ;  /* 0x00008f001ae57a23 */ /* 0x100fe20000010805 */
[----:B------:R-:W4:Y:S01]  /*cc10*/  MUFU.EX2 R6, R6 ;  /* 0x0000000600067308 */ /* 0x000f220000000800 */
[----:B------:R-:W-:Y:S02]  /*cc20*/  FFMA.FTZ R227, R27, c[0x0][0x23c], -R5 ;  /* 0x00008f001be37a23 */ /* 0x000fe40000010805 */
[--C-:B------:R-:W-:Y:S02]  /*cc30*/  FFMA.FTZ R194, R48, c[0x0][0x23c], -R175.reuse ;  /* 0x00008f0030c27a23 */ /* 0x100fe400000108af */
[C---:B---3--:R-:W-:Y:S02]  /*cc40*/  FMUL.FTZ R32, R7.reuse, R144 ;  /* 0x0000009007207220 */ /* 0x048fe40000410000 */
[C---:B------:R-:W-:Y:S02]  /*cc50*/  FMUL.FTZ R33, R7.reuse, R145 ;  /* 0x0000009107217220 */ /* 0x040fe40000410000 */
[C---:B------:R-:W-:Y:S01]  /*cc60*/  FMUL.FTZ R48, R7.reuse, R152 ;  /* 0x0000009807307220 */ /* 0x040fe20000410000 */
[----:B------:R-:W-:Y:S01]  /*cc70*/  MUFU.EX2 R166, R166 ;  /* 0x000000a600a67308 */ /* 0x000fe20000000800 */
[C---:B------:R-:W-:Y:S02]  /*cc80*/  FMUL.FTZ R68, R7.reuse, R68 ;  /* 0x0000004407447220 */ /* 0x040fe40000410000 */
[C---:B------:R-:W-:Y:S02]  /*cc90*/  FMUL.FTZ R69, R7.reuse, R69 ;  /* 0x0000004507457220 */ /* 0x040fe40000410000 */
[C---:B-1----:R-:W-:Y:S02]  /*cca0*/  FMUL.FTZ R16, R7.reuse, R128 ;  /* 0x0000008007107220 */ /* 0x042fe40000410000 */
[C---:B------:R-:W-:Y:S02]  /*ccb0*/  FMUL.FTZ R80, R7.reuse, R80 ;  /* 0x0000005007507220 */ /* 0x040fe40000410000 */
[C---:B------:R-:W-:Y:S01]  /*ccc0*/  FMUL.FTZ R81, R7.reuse, R81 ;  /* 0x0000005107517220 */ /* 0x040fe20000410000 */
[----:B------:R-:W-:Y:S01]  /*ccd0*/  MUFU.EX2 R201, R201 ;  /* 0x000000c900c97308 */ /* 0x000fe20000000800 */
[C---:B------:R-:W-:Y:S02]  /*cce0*/  FMUL.FTZ R84, R7.reuse, R84 ;  /* 0x0000005407547220 */ /* 0x040fe40000410000 */
[C---:B------:R-:W-:Y:S02]  /*ccf0*/  FMUL.FTZ R85, R7.reuse, R85 ;  /* 0x0000005507557220 */ /* 0x040fe40000410000 */
[C---:B------:R-:W-:Y:S02]  /*cd00*/  FMUL.FTZ R96, R7.reuse, R96 ;  /* 0x0000006007607220 */ /* 0x040fe40000410000 */
[----:B------:R-:W-:Y:S02]  /*cd10*/  FMUL.FTZ R97, R7, R97 ;  /* 0x0000006107617220 */ /* 0x000fe40000410000 */
[--C-:B------:R-:W-:Y:S01]  /*cd20*/  FFMA.FTZ R193, R49, c[0x0][0x23c], -R175.reuse ;  /* 0x00008f0031c17a23 */ /* 0x100fe200000108af */
[----:B------:R-:W-:Y:S01]  /*cd30*/  MUFU.EX2 R200, R200 ;  /* 0x000000c800c87308 */ /* 0x000fe20000000800 */
[C---:B------:R-:W-:Y:S02]  /*cd40*/  FMUL.FTZ R49, R7.reuse, R153 ;  /* 0x0000009907317220 */ /* 0x040fe40000410000 */
[--C-:B------:R-:W-:Y:S02]  /*cd50*/  FFMA.FTZ R186, R52, c[0x0][0x23c], -R175.reuse ;  /* 0x00008f0034ba7a23 */ /* 0x100fe400000108af */
[----:B------:R-:W-:Y:S02]  /*cd60*/  FMUL.FTZ R52, R7, R156 ;  /* 0x0000009c07347220 */ /* 0x000fe40000410000 */
[--C-:B------:R-:W-:Y:S02]  /*cd70*/  FFMA.FTZ R185, R53, c[0x0][0x23c], -R175.reuse ;  /* 0x00008f0035b97a23 */ /* 0x100fe400000108af */
[C---:B------:R-:W-:Y:S01]  /*cd80*/  FMUL.FTZ R53, R7.reuse, R157 ;  /* 0x0000009d07357220 */ /* 0x040fe20000410000 */
[----:B------:R-:W-:Y:S01]  /*cd90*/  MUFU.EX2 R195, R195 ;  /* 0x000000c300c37308 */ /* 0x000fe20000000800 */
[--C-:B------:R-:W-:Y:S02]  /*cda0*/  FFMA.FTZ R179, R64, c[0x0][0x23c], -R175.reuse ;  /* 0x00008f0040b37a23 */ /* 0x100fe400000108af */
[----:B------:R-:W-:Y:S02]  /*cdb0*/  FMUL.FTZ R64, R7, R160 ;  /* 0x000000a007407220 */ /* 0x000fe40000410000 */
[----:B------:R-:W-:Y:S02]  /*cdc0*/  FFMA.FTZ R175, R65, c[0x0][0x23c], -R175 ;  /* 0x00008f0041af7a23 */ /* 0x000fe400000108af */
[C---:B------:R-:W-:Y:S02]  /*cdd0*/  FMUL.FTZ R65, R7.reuse, R161 ;  /* 0x000000a107417220 */ /* 0x040fe40000410000 */
[----:B------:R-:W-:Y:S01]  /*cde0*/  FMUL.FTZ R165, R4, c[0x0][0x23c] ;  /* 0x00008f0004a57a20 */ /* 0x000fe20000410000 */
[----:B------:R-:W-:Y:S01]  /*cdf0*/  MUFU.EX2 R194, R194 ;  /* 0x000000c200c27308 */ /* 0x000fe20000000800 */
[----:B------:R-:W-:Y:S02]  /*ce00*/  FMUL.FTZ R4, R7, R116 ;  /* 0x0000007407047220 */ /* 0x000fe40000410000 */
[--C-:B------:R-:W-:Y:S02]  /*ce10*/  FFMA.FTZ R10, R10, c[0x0][0x23c], -R5.reuse ;  /* 0x00008f000a0a7a23 */ /* 0x100fe40000010805 */
[----:B------:R-:W-:Y:S02]  /*ce20*/  FFMA.FTZ R66, R11, c[0x0][0x23c], -R5 ;  /* 0x00008f000b427a23 */ /* 0x000fe40000010805 */
        /* <DEDUP_REMOVED lines=12> */
[--C-:B------:R-:W-:Y:S02]  /*cef0*/  FFMA.FTZ R180, R58, c[0x0][0x23c], -R5.reuse ;  /* 0x00008f003ab47a23 */ /* 0x100fe40000010805 */
[--C-:B------:R-:W-:Y:S01]  /*cf00*/  FFMA.FTZ R169, R59, c[0x0][0x23c], -R5.reuse ;  /* 0x00008f003ba97a23 */ /* 0x100fe20000010805 */
[----:B------:R-:W-:Y:S01]  /*cf10*/  MUFU.EX2 R179, R179 ;  /* 0x000000b300b37308 */ /* 0x000fe20000000800 */
[--C-:B------:R-:W-:Y:S02]  /*cf20*/  FFMA.FTZ R168, R62, c[0x0][0x23c], -R5.reuse ;  /* 0x00008f003ea87a23 */ /* 0x100fe40000010805 */
[----:B------:R-:W-:Y:S02]  /*cf30*/  FFMA.FTZ R167, R63, c[0x0][0x23c], -R5 ;  /* 0x00008f003fa77a23 */ /* 0x000fe40000010805 */
[--C-:B------:R-:W-:Y:S02]  /*cf40*/  FFMA.FTZ R8, R8, c[0x0][0x23c], -R172.reuse ;  /* 0x00008f0008087a23 */ /* 0x100fe400000108ac */
[--C-:B------:R-:W-:Y:S02]  /*cf50*/  FFMA.FTZ R188, R44, c[0x0][0x23c], -R172.reuse ;  /* 0x00008f002cbc7a23 */ /* 0x100fe400000108ac */
[----:B------:R-:W-:Y:S01]  /*cf60*/  IMAD.MOV.U32 R44, RZ, RZ, R223 ;  /* 0x000000ffff2c7224 */ /* 0x000fe200078e00df */
[----:B------:R-:W-:Y:S01]  /*cf70*/  MUFU.EX2 R175, R175 ;  /* 0x000000af00af7308 */ /* 0x000fe20000000800 */
[--C-:B------:R-:W-:Y:S02]  /*cf80*/  FFMA.FTZ R223, R30, c[0x0][0x23c], -R5.reuse ;  /* 0x00008f001edf7a23 */ /* 0x100fe40000010805 */
[----:B------:R-:W-:Y:S02]  /*cf90*/  FFMA.FTZ R184, R56, c[0x0][0x23c], -R172 ;  /* 0x00008f0038b87a23 */ /* 0x000fe400000108ac */
[----:B------:R-:W-:Y:S02]  /*cfa0*/  IMAD.MOV.U32 R56, RZ, RZ, R222 ;  /* 0x000000ffff387224 */ /* 0x000fe400078e00de */
[--C-:B------:R-:W-:Y:S02]  /*cfb0*/  FFMA.FTZ R222, R42, c[0x0][0x23c], -R5.reuse ;  /* 0x00008f002ade7a23 */ /* 0x100fe40000010805 */
[----:B------:R-:W-:Y:S01]  /*cfc0*/  FFMA.FTZ R173, R60, c[0x0][0x23c], -R172 ;  /* 0x00008f003cad7a23 */ /* 0x000fe200000108ac */
[----:B------:R-:W1:Y:S01]  /*cfd0*/  MUFU.EX2 R8, R8 ;  /* 0x0000000800087308 */ /* 0x000e620000000800 */
[----:B------:R-:W-:Y:S02]  /*cfe0*/  IMAD.MOV.U32 R60, RZ, RZ, R220 ;  /* 0x000000ffff3c7224 */ /* 0x000fe400078e00dc */
[--C-:B------:R-:W-:Y:S02]  /*cff0*/  FFMA.FTZ R220, R43, c[0x0][0x23c], -R5.reuse ;  /* 0x00008f002bdc7a23 */ /* 0x100fe40000010805 */
[----:B------:R-:W-:Y:S02]  /*d000*/  FFMA.FTZ R172, R61, c[0x0][0x23c], -R172 ;  /* 0x00008f003dac7a23 */ /* 0x000fe400000108ac */
[----:B------:R-:W-:Y:S02]  /*d010*/  IMAD.MOV.U32 R61, RZ, RZ, R192 ;  /* 0x000000ffff3d7224 */ /* 0x000fe400078e00c0 */
[----:B------:R-:W-:Y:S01]  /*d020*/  FFMA.FTZ R192, R46, c[0x0][0x23c], -R5 ;  /* 0x00008f002ec07a23 */ /* 0x000fe20000010805 */
[----:B------:R-:W-:Y:S01]  /*d030*/  MUFU.EX2 R188, R188 ;  /* 0x000000bc00bc7308 */ /* 0x000fe20000000800 */
[----:B------:R-:W-:Y:S02]  /*d040*/  IMAD.MOV.U32 R18, RZ, RZ, R191 ;  /* 0x000000ffff127224 */ /* 0x000fe400078e00bf */
[----:B------:R-:W-:Y:S02]  /*d050*/  FFMA.FTZ R191, R47, c[0x0][0x23c], -R5 ;  /* 0x00008f002fbf7a23 */ /* 0x000fe40000010805 */
[----:B------:R-:W-:Y:S02]  /*d060*/  FMUL.FTZ R5, R7, R117 ;  /* 0x0000007507057220 */ /* 0x000fe40000410000 */
[----:B------:R-:W-:Y:S02]  /*d070*/  IMAD.MOV.U32 R26, RZ, RZ, R214 ;  /* 0x000000ffff1a7224 */ /* 0x000fe400078e00d6 */
[----:B------:R-:W-:Y:S01]  /*d080*/  IMAD.MOV.U32 R30, RZ, RZ, R13 ;  /* 0x000000ffff1e7224 */ /* 0x000fe200078e000d */
[----:B------:R3:W-:Y:S01]  /*d090*/  MUFU.EX2 R116, R18 ;  /* 0x0000001200747308 */ /* 0x0007e20000000800 */
[----:B----4-:R-:W-:Y:S02]  /*d0a0*/  FMUL.FTZ R13, R6, R105 ;  /* 0x00000069060d7220 */ /* 0x010fe40000410000 */
[----:B------:R-:W-:Y:S02]  /*d0b0*/  IMAD.MOV.U32 R43, RZ, RZ, R29 ;  /* 0x000000ffff2b7224 */ /* 0x000fe400078e001d */
[----:B-1----:R-:W-:Y:S01]  /*d0c0*/  IMAD.MOV.U32 R27, RZ, RZ, R8 ;  /* 0x000000ffff1b7224 */ /* 0x002fe200078e0008 */
[----:B------:R-:W-:Y:S01]  /*d0d0*/  LOP3.LUT R8, R213, UR27, R210, 0x96, !PT ;  /* 0x0000001bd5087c12 */ /* 0x000fe2000f8e96d2 */
[----:B------:R-:W-:Y:S01]  /*d0e0*/  IMAD.MOV.U32 R42, RZ, RZ, R28 ;  /* 0x000000ffff2a7224 */ /* 0x000fe200078e001c */
[----:B------:R-:W-:Y:S01]  /*d0f0*/  UIADD3 UR27, UR19, 0x646e171e, URZ ;  /* 0x646e171e131b7890 */ /* 0x000fe2000fffe03f */
[----:B------:R-:W-:Y:S01]  /*d100*/  IMAD.MOV.U32 R19, RZ, RZ, R60 ;  /* 0x000000ffff137224 */ /* 0x000fe200078e003c */
[----:B------:R-:W-:Y:S01]  /*d110*/  MUFU.EX2 R191, R191 ;  /* 0x000000bf00bf7308 */ /* 0x000fe20000000800 */
[----:B------:R-:W-:Y:S04]  /*d120*/  IMAD.WIDE.U32 R148, R8, -0x326172a9, RZ ;  /* 0xcd9e8d5708947825 */ /* 0x000fe800078e00ff */
[----:B------:R-:W-:Y:S02]  /*d130*/  IMAD.MOV.U32 R22, RZ, RZ, R57 ;  /* 0x000000ffff167224 */ /* 0x000fe400078e0039 */
[----:B------:R-:W-:Y:S02]  /*d140*/  IMAD.MOV.U32 R23, RZ, RZ, R56 ;  /* 0x000000ffff177224 */ /* 0x000fe400078e0038 */
[----:B------:R-:W-:Y:S01]  /*d150*/  IMAD.MOV.U32 R34, RZ, RZ, R45 ;  /* 0x000000ffff227224 */ /* 0x000fe200078e002d */
[----:B------:R-:W-:Y:S01]  /*d160*/  MUFU.EX2 R190, R190 ;  /* 0x000000be00be7308 */ /* 0x000fe20000000800 */
[----:B------:R-:W-:Y:S02]  /*d170*/  IMAD.MOV.U32 R35, RZ, RZ, R44 ;  /* 0x000000ffff237224 */ /* 0x000fe400078e002c */
[----:B------:R-:W-:Y:S02]  /*d180*/  IMAD.MOV.U32 R38, RZ, RZ, R41 ;  /* 0x000000ffff267224 */ /* 0x000fe400078e0029 */
[----:B---3--:R-:W-:Y:S02]  /*d190*/  IMAD.MOV.U32 R18, RZ, RZ, R61 ;  /* 0x000000ffff127224 */ /* 0x008fe400078e003d */
[----:B------:R-:W-:Y:S02]  /*d1a0*/  IMAD.MOV.U32 R50, RZ, RZ, R40 ;  /* 0x000000ffff327224 */ /* 0x000fe400078e0028 */
[----:B------:R-:W-:Y:S01]  /*d1b0*/  IMAD.MOV.U32 R51, RZ, RZ, R25 ;  /* 0x000000ffff337224 */ /* 0x000fe200078e0019 */
[----:B------:R-:W-:Y:S01]  /*d1c0*/  MUFU.EX2 R189, R189 ;  /* 0x000000bd00bd7308 */ /* 0x000fe20000000800 */
[----:B------:R-:W-:Y:S02]  /*d1d0*/  IMAD.MOV.U32 R55, RZ, RZ, R24 ;  /* 0x000000ffff377224 */ /* 0x000fe400078e0018 */
        /* <DEDUP_REMOVED lines=23> */
[----:B------:R-:W-:Y:S02]  /*d350*/  IMAD.MOV.U32 R59, RZ, RZ, R39 ;  /* 0x000000ffff3b7224 */ /* 0x000fe400078e0027 */
[----:B------:R-:W-:Y:S02]  /*d360*/  IMAD.MOV.U32 R152, RZ, RZ, R23 ;  /* 0x000000ffff987224 */ /* 0x000fe400078e0017 */
        /* <DEDUP_REMOVED lines=13> */
[----:B------:R-:W-:Y:S02]  /*d440*/  FMUL.FTZ R99, R166, R99 ;  /* 0x00000063a6637220 */ /* 0x000fe40000410000 */
[----:B------:R-:W-:Y:S01]  /*d450*/  IMAD.MOV.U32 R15, RZ, RZ, R12 ;  /* 0x000000ffff0f7224 */ /* 0x000fe200078e000c */
[----:B------:R-:W-:Y:S01]  /*d460*/  MUFU.EX2 R173, R173 ;  /* 0x000000ad00ad7308 */ /* 0x000fe20000000800 */
[----:B------:R-:W-:Y:S01]  /*d470*/  FMUL.FTZ R12, R6, R104 ;  /* 0x00000068060c7220 */ /* 0x000fe20000410000 */
[----:B------:R-:W-:Y:S01]  /*d480*/  LOP3.LUT R104, R149, UR15, R42, 0x96, !PT ;  /* 0x0000000f95687c12 */ /* 0x000fe2000f8e962a */
[----:B------:R-:W-:Y:S02]  /*d490*/  IMAD.MOV.U32 R42, RZ, RZ, R66 ;  /* 0x000000ffff2a7224 */ /* 0x000fe400078e0042 */
[----:B------:R-:W-:Y:S02]  /*d4a0*/  FMUL.FTZ R66, R166, R162 ;  /* 0x000000a2a6427220 */ /* 0x000fe40000410000 */
[C---:B------:R-:W-:Y:S02]  /*d4b0*/  FMUL.FTZ R72, R6.reuse, R72 ;  /* 0x0000004806487220 */ /* 0x040fe40000410000 */
[C---:B------:R-:W-:Y:S01]  /*d4c0*/  FMUL.FTZ R73, R6.reuse, R73 ;  /* 0x0000004906497220 */ /* 0x040fe20000410000 */
[----:B------:R-:W-:Y:S01]  /*d4d0*/  MUFU.EX2 R172, R172 ;  /* 0x000000ac00ac7308 */ /* 0x000fe20000000800 */
[C---:B------:R-:W-:Y:S02]  /*d4e0*/  FMUL.FTZ R76, R6.reuse, R76 ;  /* 0x0000004c064c7220 */ /* 0x040fe40000410000 */
[----:B------:R-:W-:Y:S02]  /*d4f0*/  FMUL.FTZ R77, R6, R77 ;  /* 0x0000004d064d7220 */ /* 0x000fe40000410000 */
[----:B------:R-:W-:Y:S02]  /*d500*/  IMAD.MOV.U32 R46, RZ, RZ, R54 ;  /* 0x000000ffff2e7224 */ /* 0x000fe400078e0036 */
[C---:B------:R-:W-:Y:S02]  /*d510*/  FMUL.FTZ R54, R166.reuse, R158 ;  /* 0x0000009ea6367220 */ /* 0x040fe40000410000 */
        /* <DEDUP_REMOVED lines=14> */
[----:B------:R-:W-:Y:S02]  /*d600*/  FMUL.FTZ R18, R166, R130 ;  /* 0x00000082a6127220 */ /* 0x000fe40000410000 */
[----:B------:R-:W-:Y:S02]  /*d610*/  IMAD.MOV.U32 R154, RZ, RZ, R27 ;  /* 0x000000ffff9a7224 */ /* 0x000fe400078e001b */
[C---:B-1----:R-:W-:Y:S02]  /*d620*/  FMUL.FTZ R10, R165.reuse, R102 ;  /* 0x00000066a50a7220 */ /* 0x042fe40000410000 */
[----:B------:R-:W-:Y:S02]  /*d630*/  IMAD.MOV.U32 R150, RZ, RZ, R156 ;  /* 0x000000ffff967224 */ /* 0x000fe400078e009c */
[----:B------:R-:W-:Y:S01]  /*d640*/  IMAD.MOV.U32 R156, RZ, RZ, R26 ;  /* 0x000000ffff9c7224 */ /* 0x000fe200078e001a */
[----:B------:R-:W-:Y:S01]  /*d650*/  MUFU.EX2 R170, R170 ;  /* 0x000000aa00aa7308 */ /* 0x000fe20000000800 */
[----:B------:R-:W-:Y:S02]  /*d660*/  IMAD.MOV.U32 R113, RZ, RZ, R63 ;  /* 0x000000ffff717224 */ /* 0x000fe400078e003f */
[C---:B------:R-:W-:Y:S02]  /*d670*/  FMUL.FTZ R63, R165.reuse, R143 ;  /* 0x0000008fa53f7220 */ /* 0x040fe40000410000 */
[----:B------:R-:W-:Y:S02]  /*d680*/  IMAD.MOV.U32 R155, RZ, RZ, R42 ;  /* 0x000000ffff9b7224 */ /* 0x000fe400078e002a */
[----:B------:R-:W-:Y:S02]  /*d690*/  IMAD.MOV.U32 R158, RZ, RZ, R15 ;  /* 0x000000ffff9e7224 */ /* 0x000fe400078e000f */
[C---:B------:R-:W-:Y:S01]  /*d6a0*/  FMUL.FTZ R15, R165.reuse, R107 ;  /* 0x0000006ba50f7220 */ /* 0x040fe20000410000 */
[----:B------:R-:W-:Y:S01]  /*d6b0*/  MUFU.EX2 R143, R156 ;  /* 0x0000009c008f7308 */ /* 0x000fe20000000800 */
[C---:B------:R-:W-:Y:S02]  /*d6c0*/  FMUL.FTZ R26, R165.reuse, R110 ;  /* 0x0000006ea51a7220 */ /* 0x040fe40000410000 */
[----:B------:R-:W-:Y:S02]  /*d6d0*/  IMAD.MOV.U32 R160, RZ, RZ, R31 ;  /* 0x000000ffffa07224 */ /* 0x000fe400078e001f */
[----:B------:R-:W-:Y:S02]  /*d6e0*/  IMAD.MOV.U32 R125, RZ, RZ, R145 ;  /* 0x000000ffff7d7224 */ /* 0x000fe400078e0091 */
[----:B------:R-:W-:Y:S02]  /*d6f0*/  IMAD.MOV.U32 R145, RZ, RZ, R59 ;  /* 0x000000ffff917224 */ /* 0x000fe400078e003b */
[C---:B------:R-:W-:Y:S01]  /*d700*/  FMUL.FTZ R59, R165.reuse, R139 ;  /* 0x0000008ba53b7220 */ /* 0x040fe20000410000 */
[----:B------:R-:W-:Y:S01]  /*d710*/  MUFU.EX2 R110, R207 ;  /* 0x000000cf006e7308 */ /* 0x000fe20000000800 */
[----:B------:R-:W-:Y:S02]  /*d720*/  IMAD.MOV.U32 R146, RZ, RZ, R47 ;  /* 0x000000ffff927224 */ /* 0x000fe400078e002f */
[----:B------:R-:W-:Y:S02]  /*d730*/  FMUL.FTZ R47, R165, R127 ;  /* 0x0000007fa52f7220 */ /* 0x000fe40000410000 */
[----:B--2---:R-:W-:Y:S02]  /*d740*/  FFMA.FTZ R117, R7, R9, R14 ;  /* 0x0000000907757223 */ /* 0x004fe4000001000e */
[----:B------:R-:W2:Y:S01]  /*d750*/  LDL.LU R7, [R1+0xc0] ;  /* 0x0000c00001077983 */ /* 0x000ea20000300800 */
[----:B------:R-:W-:Y:S02]  /*d760*/  FMUL.FTZ R9, R6, R101 ;  /* 0x0000006506097220 */ /* 0x000fe40000410000 */
[----:B------:R1:W3:Y:S01]  /*d770*/  MUFU.EX2 R101, R30 ;  /* 0x0000001e00657308 */ /* 0x0002e20000000800 */
[----:B------:R-:W4:Y:S01]  /*d780*/  LDL.64 R214, [R1+0xa0] ;  /* 0x0000a00001d67983 */ /* 0x000f220000100a00 */
[----:B------:R-:W-:Y:S02]  /*d790*/  IMAD.MOV.U32 R130, RZ, RZ, R58 ;  /* 0x000000ffff827224 */ /* 0x000fe400078e003a */
[----:B------:R-:W-:Y:S02]  /*d7a0*/  IMAD.MOV.U32 R124, RZ, RZ, R152 ;  /* 0x000000ffff7c7224 */ /* 0x000fe400078e0098 */
[----:B------:R-:W-:Y:S01]  /*d7b0*/  FADD.FTZ R117, R158, R117 ;  /* 0x000000759e757221 */ /* 0x000fe20000010000 */
[----:B------:R-:W3:Y:S01]  /*d7c0*/  LDL.LU R105, [R1+0xc8] ;  /* 0x0000c80001697983 */ /* 0x000ee20000300800 */
        /* <DEDUP_REMOVED lines=9> */
[----:B------:R-:W-:Y:S02]  /*d860*/  IMAD.MOV.U32 R151, RZ, RZ, R129 ;  /* 0x000000ffff977224 */ /* 0x000fe400078e0081 */
[----:B-1----:R-:W-:Y:S02]  /*d870*/  IMAD.MOV.U32 R30, RZ, RZ, R67 ;  /* 0x000000ffff1e7224 */ /* 0x002fe400078e0043 */
[----:B------:R-:W-:Y:S02]  /*d880*/  FMUL.FTZ R67, R166, R163 ;  /* 0x000000a3a6437220 */ /* 0x000fe40000410000 */
[----:B------:R-:W-:Y:S02]  /*d890*/  IMAD.MOV.U32 R161, RZ, RZ, R30 ;  /* 0x000000ffffa17224 */ /* 0x000fe400078e001e */
[C---:B------:R-:W-:Y:S01]  /*d8a0*/  FMUL.FTZ R30, R165.reuse, R114 ;  /* 0x00000072a51e7220 */ /* 0x040fe20000410000 */
[----:B------:R-:W-:Y:S01]  /*d8b0*/  F2FP.BF16.PACK_AB R114, R200, R201 ;  /* 0x000000c9c872723e */ /* 0x000fe200000010ff */
[----:B------:R-:W-:Y:S01]  /*d8c0*/  MUFU.EX2 R125, R125 ;  /* 0x0000007d007d7308 */ /* 0x000fe20000000800 */
[----:B------:R-:W-:Y:S02]  /*d8d0*/  IMAD.MOV.U32 R120, RZ, RZ, R62 ;  /* 0x000000ffff787224 */ /* 0x000fe400078e003e */
[C---:B------:R-:W-:Y:S02]  /*d8e0*/  FMUL.FTZ R62, R165.reuse, R142 ;  /* 0x0000008ea53e7220 */ /* 0x040fe40000410000 */
[----:B------:R-:W-:Y:S02]  /*d8f0*/  IMAD.MOV.U32 R152, RZ, RZ, R46 ;  /* 0x000000ffff987224 */ /* 0x000fe400078e002e */
[C---:B------:R-:W-:Y:S02]  /*d900*/  FMUL.FTZ R46, R165.reuse, R126 ;  /* 0x0000007ea52e7220 */ /* 0x040fe40000410000 */
[C---:B------:R-:W-:Y:S01]  /*d910*/  FMUL.FTZ R74, R165.reuse, R74 ;  /* 0x0000004aa54a7220 */ /* 0x040fe20000410000 */
[----:B------:R-:W-:Y:S01]  /*d920*/  MUFU.EX2 R120, R120 ;  /* 0x0000007800787308 */ /* 0x000fe20000000800 */
[C---:B------:R-:W-:Y:S02]  /*d930*/  FMUL.FTZ R75, R165.reuse, R75 ;  /* 0x0000004ba54b7220 */ /* 0x040fe40000410000 */
[C---:B------:R-:W-:Y:S02]  /*d940*/  FMUL.FTZ R78, R165.reuse, R78 ;  /* 0x0000004ea54e7220 */ /* 0x040fe40000410000 */
[----:B------:R-:W-:Y:S05]  /*d950*/  FMUL.FTZ R79, R165, R79 ;  /* 0x0000004fa54f7220 */ /* 0x000fea0000410000 */
[----:B------:R-:W-:Y:S01]  /*d960*/  MUFU.EX2 R168, R168 ;  /* 0x000000a800a87308 */ /* 0x000fe20000000800 */
[----:B--2---:R-:W-:Y:S02]  /*d970*/  FFMA.FTZ R100, R6, R7, R27 ;  /* 0x0000000706647223 */ /* 0x004fe4000001001b */
[C---:B------:R-:W-:Y:S01]  /*d980*/  FMUL.FTZ R6, R166.reuse, R118 ;  /* 0x00000076a6067220 */ /* 0x040fe20000410000 */
[----:B----4-:R-:W-:Y:S01]  /*d990*/  LOP3.LUT R11, R43, UR26, R214, 0x96, !PT ;  /* 0x0000001a2b0b7c12 */ /* 0x010fe2000f8e96d6 */
[C---:B------:R-:W-:Y:S02]  /*d9a0*/  FMUL.FTZ R7, R166.reuse, R119 ;  /* 0x00000077a6077220 */ /* 0x040fe40000410000 */
[----:B------:R-:W-:Y:S02]  /*d9b0*/  IMAD.MOV.U32 R43, RZ, RZ, R55 ;  /* 0x000000ffff2b7224 */ /* 0x000fe400078e0037 */
[C---:B------:R-:W-:Y:S02]  /*d9c0*/  FMUL.FTZ R55, R166.reuse, R159 ;  /* 0x0000009fa6377220 */ /* 0x040fe40000410000 */
[----:B---3--:R-:W-:Y:S02]  /*d9d0*/  FFMA.FTZ R166, R166, R105, R101 ;  /* 0x00000069a6a67223 */ /* 0x008fe40000010065 */
[----:B------:R-:W2:Y:S01]  /*d9e0*/  LDL.LU R105, [R1+0xcc] ;  /* 0x0000cc0001697983 */ /* 0x000ea20000300800 */
[----:B------:R-:W-:Y:S04]  /*d9f0*/  IMAD.WIDE.U32 R108, R11, -0x2daee0ad, RZ ;  /* 0xd2511f530b6c7825 */ /* 0x000fe800078e00ff */
[----:B------:R-:W-:Y:S01]  /*da00*/  FMUL.FTZ R27, R165, R111 ;  /* 0x0000006fa51b7220 */ /* 0x000fe20000410000 */
[----:B------:R-:W-:Y:S01]  /*da10*/  LOP3.LUT R102, R109, UR28, R212, 0x96, !PT ;  /* 0x0000001c6d667c12 */ /* 0x000fe2000f8e96d4 */
[----:B------:R-:W-:Y:S02]  /*da20*/  FMUL.FTZ R11, R165, R103 ;  /* 0x00000067a50b7220 */ /* 0x000fe40000410000 */
[----:B------:R-:W-:Y:S02]  /*da30*/  IMAD.MOV.U32 R159, RZ, RZ, R14 ;  /* 0x000000ffff9f7224 */ /* 0x000fe400078e000e */
[----:B------:R-:W-:Y:S01]  /*da40*/  IMAD.WIDE.U32 R156, R102, -0x326172a9, RZ ;  /* 0xcd9e8d57669c7825 */ /* 0x000fe200078e00ff */
[----:B------:R-:W-:Y:S03]  /*da50*/  F2FP.BF16.PACK_AB R102, R161, R154 ;  /* 0x0000009aa166723e */ /* 0x000fe600000010ff */
[----:B------:R-:W-:Y:S01]  /*da60*/  IMAD.MOV.U32 R154, RZ, RZ, R160 ;  /* 0x000000ffff9a7224 */ /* 0x000fe200078e00a0 */
[----:B------:R-:W-:Y:S01]  /*da70*/  LOP3.LUT R103, R157, UR24, R148, 0x96, !PT ;  /* 0x000000189d677c12 */ /* 0x000fe2000f8e9694 */
[----:B------:R-:W-:Y:S02]  /*da80*/  FMUL.FTZ R14, R165, R106 ;  /* 0x0000006aa50e7220 */ /* 0x000fe40000410000 */
[----:B------:R-:W-:Y:S02]  /*da90*/  FADD.FTZ R100, R161, R100 ;  /* 0x00000064a1647221 */ /* 0x000fe40000010000 */
[----:B------:R-:W-:Y:S02]  /*daa0*/  IMAD.WIDE.U32 R106, R103, -0x2daee0ad, RZ ;  /* 0xd2511f53676a7825 */ /* 0x000fe400078e00ff */
[----:B------:R-:W1:Y:S02]  /*dab0*/  MUFU.EX2 R103, R155 ;  /* 0x0000009b00677308 */ /* 0x000e640000000800 */
[----:B------:R-:W-:Y:S02]  /*dac0*/  FADD.FTZ R117, R154, R117 ;  /* 0x000000759a757221 */ /* 0x000fe40000010000 */
[----:B------:R-:W-:Y:S02]  /*dad0*/  FADD.FTZ R166, R206, R166 ;  /* 0x000000a6cea67221 */ /* 0x000fe40000010000 */
[----:B------:R-:W-:Y:S02]  /*dae0*/  IMAD.MOV.U32 R129, RZ, RZ, R43 ;  /* 0x000000ffff817224 */ /* 0x000fe400078e002b */
[C---:B------:R-:W-:Y:S02]  /*daf0*/  FMUL.FTZ R43, R165.reuse, R123 ;  /* 0x0000007ba52b7220 */ /* 0x040fe40000410000 */
[----:B--2---:R-:W-:Y:S01]  /*db00*/  FFMA.FTZ R111, R165, R105, R112 ;  /* 0x00000069a56f7223 */ /* 0x004fe20000010070 */
[----:B-1----:R-:W-:Y:S01]  /*db10*/  F2FP.BF16.PACK_AB R112, R103, R112 ;  /* 0x000000706770723e */ /* 0x002fe200000010ff */
[----:B------:R-:W-:Y:S01]  /*db20*/  IMAD.WIDE.U32 R104, R104, -0x2daee0ad, RZ ;  /* 0xd2511f5368687825 */ /* 0x000fe200078e00ff */
[----:B------:R-:W-:Y:S03]  /*db30*/  F2FP.BF16.PACK_AB R165, R167, R168 ;  /* 0x000000a8a7a5723e */ /* 0x000fe600000010ff */
[----:B------:R-:W-:Y:S01]  /*db40*/  FADD.FTZ R111, R103, R111 ;  /* 0x0000006f676f7221 */ /* 0x000fe20000010000 */
[----:B------:R-:W-:Y:S02]  /*db50*/  LOP3.LUT R109, R105, UR21, R108, 0x96, !PT ;  /* 0x00000015696d7c12 */ /* 0x000fe4000f8e966c */
[----:B------:R-:W-:Y:S01]  /*db60*/  F2FP.BF16.PACK_AB R108, R158, R159 ;  /* 0x0000009f9e6c723e */ /* 0x000fe200000010ff */
[----:B------:R1:W2:Y:S01]  /*db70*/  LDL.S16 R105, [R1+0x60] ;  /* 0x0000600001697983 */ /* 0x0002a20000100600 */
[----:B------:R-:W-:Y:S01]  /*db80*/  LOP3.LUT R162, R107, UR11, R104, 0x96, !PT ;  /* 0x0000000b6ba27c12 */ /* 0x000fe2000f8e9668 */
[----:B------:R-:W-:Y:S01]  /*db90*/  IMAD.WIDE.U32 R160, R109, -0x326172a9, RZ ;  /* 0xcd9e8d576da07825 */ /* 0x000fe200078e00ff */
[----:B------:R-:W-:Y:S02]  /*dba0*/  F2FP.BF16.PACK_AB R104, R116, R154 ;  /* 0x0000009a7468723e */ /* 0x000fe400000010ff */
[----:B------:R-:W-:Y:S01]  /*dbb0*/  PRMT R107, R102, 0x7632, R107 ;  /* 0x00007632666b7816 */ /* 0x000fe2000000006b */
[----:B------:R-:W-:Y:S01]  /*dbc0*/  IMAD.WIDE.U32 R162, R162, -0x326172a9, RZ ;  /* 0xcd9e8d57a2a27825 */ /* 0x000fe200078e00ff */
[----:B------:R-:W-:Y:S03]  /*dbd0*/  LOP3.LUT R156, R161, UR20, R156, 0x96, !PT ;  /* 0x00000014a19c7c12 */ /* 0x000fe6000f8e969c */
[----:B------:R-:W-:Y:S01]  /*dbe0*/  IMAD.MOV.U32 R158, RZ, RZ, c[0x0][0x228] ;  /* 0x00008a00ff9e7624 */ /* 0x000fe200078e00ff */
[----:B------:R-:W-:Y:S01]  /*dbf0*/  LOP3.LUT R160, R163, UR8, R160, 0x96, !PT ;  /* 0x00000008a3a07c12 */ /* 0x000fe2000f8e96a0 */
[----:B------:R-:W-:Y:S04]  /*dc00*/  IMAD.WIDE.U32 R156, R156, -0x2daee0ad, RZ ;  /* 0xd2511f539c9c7825 */ /* 0x000fe800078e00ff */
[----:B------:R-:W-:Y:S01]  /*dc10*/  IMAD.WIDE.U32 R160, R160, -0x2daee0ad, RZ ;  /* 0xd2511f53a0a07825 */ /* 0x000fe200078e00ff */
[----:B------:R-:W-:Y:S02]  /*dc20*/  LOP3.LUT R207, R157, UR5, R106, 0x96, !PT ;  /* 0x000000059dcf7c12 */ /* 0x000fe4000f8e966a */
[----:B------:R-:W-:Y:S01]  /*dc30*/  F2FP.BF16.PACK_AB R106, R206, R101 ;  /* 0x00000065ce6a723e */ /* 0x000fe200000010ff */
[----:B------:R-:W-:Y:S01]  /*dc40*/  IMAD.SHL.U32 R158, R158, 0x8, RZ ;  /* 0x000000089e9e7824 */ /* 0x000fe200078e00ff */
[----:B------:R-:W-:Y:S01]  /*dc50*/  PRMT R101, R108, 0x7632, R101 ;  /* 0x000076326c657816 */ /* 0x000fe20000000065 */
[----:B------:R-:W-:Y:S04]  /*dc60*/  IMAD.WIDE.U32 R206, R207, -0x326172a9, RZ ;  /* 0xcd9e8d57cfce7825 */ /* 0x000fe800078e00ff */
[----:B------:R-:W-:Y:S01]  /*dc70*/  FADD.FTZ R116, R116, R117 ;  /* 0x0000007574747221 */ /* 0x000fe20000010000 */
[----:B------:R-:W-:Y:S04]  /*dc80*/  LOP3.LUT R109, R207, UR14, R162, 0x96, !PT ;  /* 0x0000000ecf6d7c12 */ /* 0x000fe8000f8e96a2 */
[----:B------:R-:W-:Y:S04]  /*dc90*/  LOP3.LUT R103, R109, 0xff, RZ, 0xc0, !PT ;  /* 0x000000ff6d677812 */ /* 0x000fe800078ec0ff */
[----:B------:R-:W-:Y:S02]  /*dca0*/  ISETP.LE.U32.AND P0, PT, R103, UR12, PT ;  /* 0x0000000c67007c0c */ /* 0x000fe4000bf03070 */
[----:B------:R-:W-:Y:S01]  /*dcb0*/  PRMT R103, R106, 0x7632, R103 ;  /* 0x000076326a677816 */ /* 0x000fe20000000067 */
[----:B--2---:R-:W-:Y:S05]  /*dcc0*/  @!P3 HFMA2.BF16_V2 R105, -RZ.H0_H0, RZ.H0_H0, -R108.H0_H0 ;  /* 0x200000ffff69b231 */ /* 0x004fea000034096c */
[----:B------:R-:W-:Y:S01]  /*dcd0*/  PRMT R127, R105, 0x7610, R127 ;  /* 0x00007610697f7816 */ /* 0x000fe2000000007f */
[----:B------:R2:W-:Y:S04]  /*dce0*/  @!P3 STL.S16 [R1+0x60], R105 ;  /* 0x000060690100b387 */ /* 0x0005e80000100600 */
[----:B------:R1:W3:Y:S04]  /*dcf0*/  LDL.S16 R155, [R1+0x5c] ;  /* 0x00005c00019b7983 */ /* 0x0002e80000100600 */
[----:B------:R1:W4:Y:S04]  /*dd00*/  LDL.S16 R154, [R1+0x48] ;  /* 0x00004800019a7983 */ /* 0x0003280000100600 */
[----:B------:R1:W4:Y:S01]  /*dd10*/  LDL.S16 R139, [R1+0x58] ;  /* 0x00005800018b7983 */ /* 0x0003220000100600 */
[----:B--2---:R-:W-:Y:S01]  /*dd20*/  FADD.FTZ R105, R143, R100 ;  /* 0x000000648f697221 */ /* 0x004fe20000010000 */
[----:B------:R-:W-:Y:S02]  /*dd30*/  PRMT R100, R108, 0x5410, R101 ;  /* 0x000054106c647816 */ /* 0x000fe40000000065 */
[----:B------:R-:W-:Y:S02]  /*dd40*/  @!P3 PRMT R108, R127, 0x5410, RZ ;  /* 0x000054107f6cb816 */ /* 0x000fe400000000ff */
[C---:B------:R-:W-:Y:S01]  /*dd50*/  F2FP.BF16.PACK_AB R143, R110.reuse, R143 ;  /* 0x0000008f6e8f723e */ /* 0x040fe200000010ff */
[----:B------:R1:W2:Y:S01]  /*dd60*/  LDL.S16 R127, [R1+0x54] ;  /* 0x00005400017f7983 */ /* 0x0002a20000100600 */
[----:B------:R-:W-:Y:S02]  /*dd70*/  FADD.FTZ R110, R110, R105 ;  /* 0x000000696e6e7221 */ /* 0x000fe40000010000 */
[----:B------:R-:W-:Y:S01]  /*dd80*/  FADD.FTZ R105, R201, R166 ;  /* 0x000000a6c9697221 */ /* 0x000fe20000010000 */
[----:B------:R1:W-:Y:S01]  /*dd90*/  STG.E.U16 [R202.64], R108 ;  /* 0x0000006cca007986 */ /* 0x0003e2000c101510 */
[----:B------:R-:W-:Y:S02]  /*dda0*/  FADD.FTZ R110, R125, R110 ;  /* 0x0000006e7d6e7221 */ /* 0x000fe40000010000 */
[----:B------:R-:W-:Y:S01]  /*ddb0*/  FADD.FTZ R105, R200, R105 ;  /* 0x00000069c8697221 */ /* 0x000fe20000010000 */
[----:B-1----:R-:W-:Y:S01]  /*ddc0*/  PRMT R108, R102, 0x5410, R107 ;  /* 0x00005410666c7816 */ /* 0x002fe2000000006b */
[----:B---3--:R-:W-:Y:S02]  /*ddd0*/  @!P6 HFMA2.BF16_V2 R155, -RZ.H0_H0, RZ.H0_H0, -R101.H0_H0 ;  /* 0x200000ffff9be231 */ /* 0x008fe40000340965 */
[----:B----4-:R-:W-:Y:S03]  /*dde0*/  @!P0 HFMA2.BF16_V2 R154, -RZ.H0_H0, RZ.H0_H0, -R102.H0_H0 ;  /* 0x200000ffff9a8231 */ /* 0x010fe60000340966 */
[----:B------:R-:W-:Y:S01]  /*ddf0*/  PRMT R119, R155, 0x7610, R119 ;  /* 0x000076109b777816 */ /* 0x000fe20000000077 */
[----:B------:R-:W-:Y:S01]  /*de00*/  @!P6 STL.S16 [R1+0x5c], R155 ;  /* 0x00005c9b0100e387 */ /* 0x000fe20000100600 */
[----:B------:R-:W-:Y:S02]  /*de10*/  @!P5 HFMA2.BF16_V2 R139, -RZ.H0_H0, RZ.H0_H0, -R106.H0_H0 ;  /* 0x200000ffff8bd231 */ /* 0x000fe4000034096a */
[----:B------:R-:W-:Y:S01]  /*de20*/  @!P6 PRMT R101, R119, 0x5410, RZ ;  /* 0x000054107765e816 */ /* 0x000fe200000000ff */
[----:B------:R1:W-:Y:S01]  /*de30*/  @!P0 STL.S16 [R1+0x48], R154 ;  /* 0x0000489a01008387 */ /* 0x0003e20000100600 */
[----:B------:R-:W-:Y:S02]  /*de40*/  PRMT R115, R154, 0x7610, R115 ;  /* 0x000076109a737816 */ /* 0x000fe40000000073 */
[----:B------:R-:W-:Y:S01]  /*de50*/  PRMT R118, R139, 0x7610, R118 ;  /* 0x000076108b767816 */ /* 0x000fe20000000076 */
[----:B------:R3:W-:Y:S01]  /*de60*/  STG.E.U16 [R202.64+0x2], R101 ;  /* 0x00000265ca007986 */ /* 0x0007e2000c101510 */
[----:B------:R-:W-:Y:S02]  /*de70*/  @!P0 PRMT R102, R115, 0x5410, RZ ;  /* 0x0000541073668816 */ /* 0x000fe400000000ff */
[----:B------:R-:W-:Y:S01]  /*de80*/  LOP3.LUT R115, R109, 0xffff, RZ, 0xc0, !PT ;  /* 0x0000ffff6d737812 */ /* 0x000fe200078ec0ff */
[----:B------:R4:W-:Y:S03]  /*de90*/  @!P5 STL.S16 [R1+0x58], R139 ;  /* 0x0000588b0100d387 */ /* 0x0009e60000100600 */
[----:B------:R-:W-:Y:S01]  /*dea0*/  SHF.R.U32.HI R115, RZ, 0x8, R115 ;  /* 0x00000008ff737819 */ /* 0x000fe20000011673 */
[----:B--2---:R-:W-:Y:S05]  /*deb0*/  @!P4 HFMA2.BF16_V2 R127, -RZ.H0_H0, RZ.H0_H0, -R103.H0_H0 ;  /* 0x200000ffff7fc231 */ /* 0x004fea0000340967 */
[----:B------:R-:W-:Y:S01]  /*dec0*/  PRMT R138, R127, 0x7610, R138 ;  /* 0x000076107f8a7816 */ /* 0x000fe2000000008a */
[----:B------:R4:W-:Y:S01]  /*ded0*/  @!P4 STL.S16 [R1+0x54], R127 ;  /* 0x0000547f0100c387 */ /* 0x0009e20000100600 */
[----:B-1----:R-:W-:Y:S03]  /*dee0*/  IMAD.MOV.U32 R154, RZ, RZ, R151 ;  /* 0x000000ffff9a7224 */ /* 0x002fe600078e0097 */
[----:B------:R1:W2:Y:S01]  /*def0*/  LDL.S16 R155, [R1+0x44] ;  /* 0x00004400019b7983 */ /* 0x0002a20000100600 */
[----:B------:R-:W-:Y:S01]  /*df00*/  IMAD.MOV.U32 R151, RZ, RZ, R113 ;  /* 0x000000ffff977224 */ /* 0x000fe200078e0071 */
[----:B------:R-:W-:Y:S02]  /*df10*/  LOP3.LUT R113, R176, 0xffff, RZ, 0xc0, !PT ;  /* 0x0000ffffb0717812 */ /* 0x000fe400078ec0ff */
[----:B---3--:R-:W-:Y:S02]  /*df20*/  PRMT R101, R106, 0x5410, R103 ;  /* 0x000054106a657816 */ /* 0x008fe40000000067 */
[----:B------:R-:W-:Y:S01]  /*df30*/  @!P4 PRMT R103, R138, 0x5410, RZ ;  /* 0x000054108a67c816 */ /* 0x000fe200000000ff */
[----:B----4-:R1:W3:Y:S01]  /*df40*/  LDL.S16 R139, [R1+0x4c] ;  /* 0x00004c00018b7983 */ /* 0x0102e20000100600 */
[----:B------:R-:W-:Y:S02]  /*df50*/  @!P5 PRMT R106, R118, 0x5410, RZ ;  /* 0x00005410766ad816 */ /* 0x000fe400000000ff */
[----:B------:R-:W-:Y:S01]  /*df60*/  SHF.R.U32.HI R113, RZ, 0x8, R113 ;  /* 0x00000008ff717819 */ /* 0x000fe20000011671 */
[----:B------:R1:W4:Y:S03]  /*df70*/  LDL.S16 R138, [R1+0x50] ;  /* 0x00005000018a7983 */ /* 0x0003260000100600 */
[----:B------:R-:W-:Y:S01]  /*df80*/  LOP3.LUT R113, R113, 0xffff, RZ, 0xc0, !PT ;  /* 0x0000ffff71717812 */ /* 0x000fe200078ec0ff */
[----:B------:R1:W-:Y:S03]  /*df90*/  STG.E.U16 [R196.64], R106 ;  /* 0x0000006ac4007986 */ /* 0x0003e6000c101510 */
[----:B------:R-:W-:Y:S01]  /*dfa0*/  ISETP.LE.U32.AND P0, PT, R113, UR12, PT ;  /* 0x0000000c71007c0c */ /* 0x000fe2000bf03070 */
[----:B------:R1:W-:Y:S01]  /*dfb0*/  STG.E.U16 [R196.64+0x2], R103 ;  /* 0x00000267c4007986 */ /* 0x0003e2000c101510 */
[----:B------:R-:W-:Y:S02]  /*dfc0*/  FADD.FTZ R113, R145, R111 ;  /* 0x0000006f91717221 */ /* 0x000fe40000010000 */
[----:B------:R-:W-:Y:S04]  /*dfd0*/  IMAD.MOV.U32 R127, RZ, RZ, c[0x0][0x228] ;  /* 0x00008a00ff7f7624 */ /* 0x000fe800078e00ff */
[----:B------:R-:W-:Y:S05]  /*dfe0*/  IMAD.WIDE R118, R127, 0x70, R196 ;  /* 0x000000707f767825 */ /* 0x000fea00078e02c4 */
[----:B------:R1:W-:Y:S02]  /*dff0*/  STG.E.U16 [R118.64], R102 ;  /* 0x0000006676007986 */ /* 0x0003e4000c101510 */
[----:B-1----:R-:W-:Y:S02]  /*e000*/  LOP3.LUT R106, R115, 0xffff, RZ, 0xc0, !PT ;  /* 0x0000ffff736a7812 */ /* 0x002fe400078ec0ff */
[----:B------:R-:W-:Y:S02]  /*e010*/  LOP3.LUT R115, R176, 0xff, RZ, 0xc0, !PT ;  /* 0x000000ffb0737812 */ /* 0x000fe400078ec0ff */
[----:B------:R-:W-:Y:S02]  /*e020*/  ISETP.LE.U32.AND P1, PT, R106, UR12, PT ;  /* 0x0000000c6a007c0c */ /* 0x000fe4000bf23070 */
[----:B------:R-:W-:Y:S01]  /*e030*/  ISETP.LE.U32.AND P6, PT, R115, UR12, PT ;  /* 0x0000000c73007c0c */ /* 0x000fe2000bfc3070 */
[----:B------:R-:W1:Y:S01]  /*e040*/  MUFU.EX2 R106, R230 ;  /* 0x000000e6006a7308 */ /* 0x000e620000000800 */
[----:B------:R-:W-:Y:S02]  /*e050*/  PRMT R103, R104, 0x7632, R103 ;  /* 0x0000763268677816 */ /* 0x000fe40000000067 */
[----:B------:R-:W-:Y:S01]  /*e060*/  SHF.R.U32.HI R102, RZ, 0x18, R176 ;  /* 0x00000018ff667819 */ /* 0x000fe200000116b0 */
[----:B------:R-:W-:Y:S03]  /*e070*/  IMAD R119, R127, 0x48, RZ ;  /* 0x000000487f777824 */ /* 0x000fe600078e02ff */
[----:B------:R-:W-:Y:S02]  /*e080*/  ISETP.LE.U32.AND P5, PT, R102, UR12, PT ;  /* 0x0000000c66007c0c */ /* 0x000fe4000bfa3070 */
[----:B------:R-:W-:Y:S02]  /*e090*/  SHF.R.U32.HI R102, RZ, 0x18, R109 ;  /* 0x00000018ff667819 */ /* 0x000fe4000001166d */
[C---:B-1----:R-:W-:Y:S01]  /*e0a0*/  F2FP.BF16.PACK_AB R145, R106.reuse, R145 ;  /* 0x000000916a91723e */ /* 0x042fe200000010ff */
[----:B------:R-:W-:Y:S01]  /*e0b0*/  FADD.FTZ R106, R106, R113 ;  /* 0x000000716a6a7221 */ /* 0x000fe20000010000 */
[----:B--2---:R-:W-:Y:S05]  /*e0c0*/  @!P1 HFMA2.BF16_V2 R155, -RZ.H0_H0, RZ.H0_H0, -R107.H0_H0 ;  /* 0x200000ffff9b9231 */ /* 0x004fea000034096b */
[----:B------:R-:W-:Y:S01]  /*e0d0*/  PRMT R118, R155, 0x7610, R118 ;  /* 0x000076109b767816 */ /* 0x000fe20000000076 */
[----:B------:R1:W-:Y:S01]  /*e0e0*/  @!P1 STL.S16 [R1+0x44], R155 ;  /* 0x0000449b01009387 */ /* 0x0003e20000100600 */
[----:B---3--:R-:W-:Y:S02]  /*e0f0*/  @!P0 HFMA2.BF16_V2 R139, -RZ.H0_H0, RZ.H0_H0, -R103.H0_H0 ;  /* 0x200000ffff8b8231 */ /* 0x008fe40000340967 */
[----:B------:R-:W-:Y:S01]  /*e100*/  @!P1 PRMT R107, R118, 0x5410, RZ ;  /* 0x00005410766b9816 */ /* 0x000fe200000000ff */
[----:B----4-:R-:W-:Y:S02]  /*e110*/  @!P6 HFMA2.BF16_V2 R138, -RZ.H0_H0, RZ.H0_H0, -R104.H0_H0 ;  /* 0x200000ffff8ae231 */ /* 0x010fe40000340968 */
[----:B------:R-:W-:Y:S03]  /*e120*/  PRMT R115, R139, 0x7610, R115 ;  /* 0x000076108b737816 */ /* 0x000fe60000000073 */
[----:B------:R-:W-:Y:S01]  /*e130*/  PRMT R117, R138, 0x7610, R117 ;  /* 0x000076108a757816 */ /* 0x000fe20000000075 */
[----:B------:R2:W-:Y:S04]  /*e140*/  @!P6 STL.S16 [R1+0x50], R138 ;  /* 0x0000508a0100e387 */ /* 0x0005e80000100600 */
[----:B------:R3:W-:Y:S04]  /*e150*/  @!P0 STL.S16 [R1+0x4c], R139 ;  /* 0x00004c8b01008387 */ /* 0x0007e80000100600 */
[----:B------:R4:W4:Y:S04]  /*e160*/  LDL.LU R230, [R1+0x12c] ;  /* 0x00012c0001e67983 */ /* 0x0009280000300800 */
[----:B------:R4:W4:Y:S01]  /*e170*/  LDL.S16 R127, [R1+0x40] ;  /* 0x00004000017f7983 */ /* 0x0009220000100600 */
[----:B-1----:R-:W-:Y:S04]  /*e180*/  IMAD.MOV.U32 R155, RZ, RZ, c[0x0][0x228] ;  /* 0x00008a00ff9b7624 */ /* 0x002fe800078e00ff */
[----:B--2---:R-:W-:Y:S02]  /*e190*/  IMAD R138, R155, 0x38, R158 ;  /* 0x000000389b8a7824 */ /* 0x004fe400078e029e */
[----:B------:R-:W-:Y:S02]  /*e1a0*/  IMAD.MOV.U32 R155, RZ, RZ, R154 ;  /* 0x000000ffff9b7224 */ /* 0x000fe400078e009a */
[----:B------:R-:W-:Y:S01]  /*e1b0*/  IMAD.MOV.U32 R154, RZ, RZ, R151 ;  /* 0x000000ffff9a7224 */ /* 0x000fe200078e0097 */
[----:B------:R-:W-:Y:S01]  /*e1c0*/  IADD3 R138, R138, 0x1, RZ ;  /* 0x000000018a8a7810 */ /* 0x000fe20007ffe0ff */
[----:B------:R-:W-:Y:S01]  /*e1d0*/  IMAD.MOV.U32 R151, RZ, RZ, R150 ;  /* 0x000000ffff977224 */ /* 0x000fe200078e0096 */
[----:B---3--:R1:W-:Y:S01]  /*e1e0*/  MUFU.EX2 R139, R229 ;  /* 0x000000e5008b7308 */ /* 0x0083e20000000800 */
[----:B------:R-:W-:Y:S01]  /*e1f0*/  IMAD.MOV.U32 R150, RZ, RZ, R129 ;  /* 0x000000ffff967224 */ /* 0x000fe200078e0081 */
[CC--:B------:R-:W-:Y:S01]  /*e200*/  LEA R200, P4, R138.reuse, R202.reuse, 0x1 ;  /* 0x000000ca8ac87211 */ /* 0x0c0fe200078808ff */
[----:B------:R-:W-:Y:S03]  /*e210*/  IMAD.WIDE.U32 R158, R225, -0x2daee0ad, RZ ;  /* 0xd2511f53e19e7825 */ /* 0x000fe600078e00ff */
[----:B------:R-:W-:Y:S02]  /*e220*/  LEA.HI.X.SX32 R201, R138, R203, 0x1, P4 ;  /* 0x000000cb8ac97211 */ /* 0x000fe400020f0eff */
[----:B------:R-:W-:Y:S02]  /*e230*/  ISETP.LE.U32.AND P4, PT, R102, UR12, PT ;  /* 0x0000000c66007c0c */ /* 0x000fe4000bf83070 */
[----:B------:R-:W-:Y:S01]  /*e240*/  SHF.R.U32.HI R102, RZ, 0x10, R109 ;  /* 0x00000010ff667819 */ /* 0x000fe2000001166d */
[----:B------:R-:W2:Y:S01]  /*e250*/  MUFU.EX2 R129, R199 ;  /* 0x000000c700817308 */ /* 0x000ea20000000800 */
[----:B------:R3:W-:Y:S02]  /*e260*/  STG.E.U16 [R200.64], R107 ;  /* 0x0000006bc8007986 */ /* 0x0007e4000c101510 */
[----:B------:R-:W-:Y:S04]  /*e270*/  LOP3.LUT R102, R102, 0xff, RZ, 0xc0, !PT ;  /* 0x000000ff66667812 */ /* 0x000fe800078ec0ff */
[----:B------:R-:W-:Y:S02]  /*e280*/  ISETP.LE.U32.AND P1, PT, R102, UR12, PT ;  /* 0x0000000c66007c0c */ /* 0x000fe4000bf23070 */
[----:B------:R-:W-:Y:S01]  /*e290*/  PRMT R102, R104, 0x5410, R103 ;  /* 0x0000541068667816 */ /* 0x000fe20000000067 */
[----:B------:R-:W-:Y:S01]  /*e2a0*/  MUFU.EX2 R118, R151 ;  /* 0x0000009700767308 */ /* 0x000fe20000000800 */
[----:B------:R-:W-:Y:S02]  /*e2b0*/  @!P6 PRMT R104, R117, 0x5410, RZ ;  /* 0x000054107568e816 */ /* 0x000fe400000000ff */
[----:B------:R-:W-:Y:S01]  /*e2c0*/  @!P0 PRMT R103, R115, 0x5410, RZ ;  /* 0x0000541073678816 */ /* 0x000fe200000000ff */
[----:B-1----:R1:W4:Y:S06]  /*e2d0*/  LDL.LU R229, [R1+0x128] ;  /* 0x0001280001e57983 */ /* 0x00232c0000300800 */
[----:B------:R-:W1:Y:S01]  /*e2e0*/  MUFU.EX2 R117, R155 ;  /* 0x0000009b00757308 */ /* 0x000e620000000800 */
[----:B--2---:R-:W-:Y:S01]  /*e2f0*/  FADD.FTZ R111, R129, R116 ;  /* 0x00000074816f7221 */ /* 0x004fe20000010000 */
[C---:B------:R-:W-:Y:S02]  /*e300*/  F2FP.BF16.PACK_AB R129, R198.reuse, R129 ;  /* 0x00000081c681723e */ /* 0x040fe400000010ff */
[----:B---3--:R-:W-:Y:S01]  /*e310*/  SHF.R.U32.HI R107, RZ, 0x18, R206 ;  /* 0x00000018ff6b7819 */ /* 0x008fe200000116ce */
[----:B------:R-:W-:Y:S01]  /*e320*/  FADD.FTZ R111, R198, R111 ;  /* 0x0000006fc66f7221 */ /* 0x000fe20000010000 */
[C---:B------:R-:W-:Y:S04]  /*e330*/  LEA R198, P2, R119.reuse, R202, 0x1 ;  /* 0x000000ca77c67211 */ /* 0x040fe800078408ff */
[----:B------:R2:W-:Y:S01]  /*e340*/  MUFU.EX2 R109, R227 ;  /* 0x000000e3006d7308 */ /* 0x0005e20000000800 */
[----:B------:R-:W-:Y:S02]  /*e350*/  LEA.HI.X.SX32 R199, R119, R203, 0x1, P2 ;  /* 0x000000cb77c77211 */ /* 0x000fe400010f0eff */
[----:B------:R3:W3:Y:S07]  /*e360*/  LDL.S16 R119, [R1+0x3c] ;  /* 0x00003c0001777983 */ /* 0x0006ee0000100600 */
[----:B------:R2:W-:Y:S01]  /*e370*/  MUFU.EX2 R115, R226 ;  /* 0x000000e200737308 */ /* 0x0005e20000000800 */
[C---:B-1----:R-:W-:Y:S01]  /*e380*/  F2FP.BF16.PACK_AB R125, R117.reuse, R125 ;  /* 0x0000007d757d723e */ /* 0x042fe200000010ff */
[----:B------:R-:W-:Y:S01]  /*e390*/  FADD.FTZ R117, R117, R110 ;  /* 0x0000006e75757221 */ /* 0x000fe20000010000 */
[----:B------:R-:W-:Y:S04]  /*e3a0*/  LOP3.LUT R110, R206, 0xff, RZ, 0xc0, !PT ;  /* 0x000000ffce6e7812 */ /* 0x000fe800078ec0ff */
[----:B------:R-:W-:Y:S03]  /*e3b0*/  ISETP.LE.U32.AND P0, PT, R110, UR12, PT ;  /* 0x0000000c6e007c0c */ /* 0x000fe6000bf03070 */
[----:B------:R-:W1:Y:S01]  /*e3c0*/  MUFU.EX2 R113, R150 ;  /* 0x0000009600717308 */ /* 0x000e620000000800 */
[----:B------:R-:W-:Y:S01]  /*e3d0*/  FADD.FTZ R110, R118, R105 ;  /* 0x00000069766e7221 */ /* 0x000fe20000010000 */
[----:B------:R-:W-:Y:S01]  /*e3e0*/  LOP3.LUT R105, R206, 0xffff, RZ, 0xc0, !PT ;  /* 0x0000ffffce697812 */ /* 0x000fe200078ec0ff */
[----:B--2---:R2:W2:Y:S03]  /*e3f0*/  LDL.LU R227, [R1+0x124] ;  /* 0x0001240001e37983 */ /* 0x0044a60000300800 */
[----:B------:R-:W-:Y:S04]  /*e400*/  SHF.R.U32.HI R105, RZ, 0x8, R105 ;  /* 0x00000008ff697819 */ /* 0x000fe80000011669 */
[----:B------:R-:W1:Y:S01]  /*e410*/  MUFU.EX2 R116, R154 ;  /* 0x0000009a00747308 */ /* 0x000e620000000800 */
[----:B------:R2:W2:Y:S01]  /*e420*/  LDL.LU R226, [R1+0x120] ;  /* 0x0001200001e27983 */ /* 0x0004a20000300800 */
[----:B-1----:R-:W-:Y:S01]  /*e430*/  F2FP.BF16.PACK_AB R141, R113, R118 ;  /* 0x00000076718d723e */ /* 0x002fe200000010ff */
[----:B------:R-:W-:Y:S01]  /*e440*/  IMAD.MOV.U32 R150, RZ, RZ, R130 ;  /* 0x000000ffff967224 */ /* 0x000fe200078e0082 */
[----:B------:R-:W-:Y:S01]  /*e450*/  LOP3.LUT R118, R105, 0xffff, RZ, 0xc0, !PT ;  /* 0x0000ffff69767812 */ /* 0x000fe200078ec0ff */
[----:B------:R-:W-:Y:S05]  /*e460*/  FADD.FTZ R113, R113, R110 ;  /* 0x0000006e71717221 */ /* 0x000fea0000010000 */
[----:B------:R-:W1:Y:S01]  /*e470*/  MUFU.EX2 R105, R124 ;  /* 0x0000007c00697308 */ /* 0x000e620000000800 */
[--C-:B------:R-:W-:Y:S01]  /*e480*/  FADD.FTZ R110, R139, R106.reuse ;  /* 0x0000006a8b6e7221 */ /* 0x100fe20000010000 */
[----:B------:R-:W-:Y:S02]  /*e490*/  PRMT R106, R143, 0x7632, R106 ;  /* 0x000076328f6a7816 */ /* 0x000fe4000000006a */
[C---:B------:R-:W-:Y:S01]  /*e4a0*/  F2FP.BF16.PACK_AB R139, R109.reuse, R139 ;  /* 0x0000008b6d8b723e */ /* 0x040fe200000010ff */
[----:B------:R-:W-:Y:S01]  /*e4b0*/  FADD.FTZ R109, R109, R110 ;  /* 0x0000006e6d6d7221 */ /* 0x000fe20000010000 */
[----:B------:R-:W-:Y:S02]  /*e4c0*/  PRMT R110, R143, 0x5410, R106 ;  /* 0x000054108f6e7816 */ /* 0x000fe4000000006a */
[----:B------:R-:W-:Y:S02]  /*e4d0*/  F2FP.BF16.PACK_AB R137, R115, R116 ;  /* 0x000000747389723e */ /* 0x000fe400000010ff */
[----:B------:R-:W-:Y:S05]  /*e4e0*/  LOP3.LUT R154, R211, UR29, RZ, 0x3c, !PT ;  /* 0x0000001dd39a7c12 */ /* 0x000fea000f8e3cff */
[----:B------:R-:W-:Y:S01]  /*e4f0*/  IMAD.WIDE.U32 R154, R154, -0x326172a9, RZ ;  /* 0xcd9e8d579a9a7825 */ /* 0x000fe200078e00ff */
[----:B-1----:R-:W-:Y:S01]  /*e500*/  F2FP.BF16.PACK_AB R123, R105, R120 ;  /* 0x00000078697b723e */ /* 0x002fe200000010ff */
[----:B----4-:R-:W-:Y:S05]  /*e510*/  @!P0 HFMA2.BF16_V2 R127, -RZ.H0_H0, RZ.H0_H0, -R143.H0_H0 ;  /* 0x200000ffff7f8231 */ /* 0x010fea000034098f */
[----:B------:R-:W-:Y:S01]  /*e520*/  PRMT R122, R127, 0x7610, R122 ;  /* 0x000076107f7a7816 */ /* 0x000fe2000000007a */
[----:B------:R1:W-:Y:S03]  /*e530*/  @!P0 STL.S16 [R1+0x40], R127 ;  /* 0x0000407f01008387 */ /* 0x0003e60000100600 */
[----:B------:R-:W-:Y:S01]  /*e540*/  @!P0 PRMT R143, R122, 0x5410, RZ ;  /* 0x000054107a8f8816 */ /* 0x000fe200000000ff */
[----:B------:R-:W-:Y:S01]  /*e550*/  FADD.FTZ R122, R116, R111 ;  /* 0x0000006f747a7221 */ /* 0x000fe20000010000 */
[----:B------:R-:W-:Y:S01]  /*e560*/  ISETP.LE.U32.AND P0, PT, R118, UR12, PT ;  /* 0x0000000c76007c0c */ /* 0x000fe2000bf03070 */
[----:B------:R-:W-:Y:S01]  /*e570*/  FADD.FTZ R116, R120, R117 ;  /* 0x0000007578747221 */ /* 0x000fe20000010000 */
[C-C-:B------:R-:W-:Y:S01]  /*e580*/  LOP3.LUT R111, R159.reuse, UR27, R174.reuse, 0x96, !PT ;  /* 0x0000001b9f6f7c12 */ /* 0x140fe2000f8e96ae */
[----:B------:R4:W1:Y:S01]  /*e590*/  MUFU.EX2 R118, R228 ;  /* 0x000000e400767308 */ /* 0x0008620000000800 */
[----:B------:R-:W-:Y:S01]  /*e5a0*/  LOP3.LUT R174, R159, UR27, R174, 0x96, !PT ;  /* 0x0000001b9fae7c12 */ /* 0x000fe2000f8e96ae */
[----:B------:R-:W-:Y:S01]  /*e5b0*/  FADD.FTZ R117, R105, R116 ;  /* 0x0000007469757221 */ /* 0x000fe20000010000 */
[----:B------:R-:W-:Y:S01]  /*e5c0*/  LOP3.LUT R105, R111, 0xff, RZ, 0xc0, !PT ;  /* 0x000000ff6f697812 */ /* 0x000fe200078ec0ff */
[----:B------:R-:W-:Y:S01]  /*e5d0*/  FADD.FTZ R115, R115, R122 ;  /* 0x0000007a73737221 */ /* 0x000fe20000010000 */
[----:B------:R-:W-:Y:S02]  /*e5e0*/  PRMT R116, R129, 0x7632, R116 ;  /* 0x0000763281747816 */ /* 0x000fe40000000074 */
[----:B------:R-:W-:Y:S02]  /*e5f0*/  ISETP.LE.U32.AND P6, PT, R105, UR12, PT ;  /* 0x0000000c69007c0c */ /* 0x000fe4000bfc3070 */
[----:B------:R-:W-:Y:S01]  /*e600*/  PRMT R105, R112, 0x7632, R105 ;  /* 0x0000763270697816 */ /* 0x000fe20000000069 */
[----:B----4-:R4:W2:Y:S01]  /*e610*/  LDL.LU R228, [R1+0x11c] ;  /* 0x00011c0001e47983 */ /* 0x0108a20000300800 */
[----:B-1----:R-:W-:Y:S02]  /*e620*/  FADD.FTZ R120, R118, R113 ;  /* 0x0000007176787221 */ /* 0x002fe40000010000 */
[----:B------:R-:W-:Y:S01]  /*e630*/  MUFU.EX2 R113, R221 ;  /* 0x000000dd00717308 */ /* 0x000fe20000000800 */
[----:B---3--:R-:W-:Y:S05]  /*e640*/  @!P0 HFMA2.BF16_V2 R119, -RZ.H0_H0, RZ.H0_H0, -R106.H0_H0 ;  /* 0x200000ffff778231 */ /* 0x008fea000034096a */
[----:B------:R-:W-:Y:S01]  /*e650*/  PRMT R142, R119, 0x7610, R142 ;  /* 0x00007610778e7816 */ /* 0x000fe2000000008e */
[----:B------:R1:W-:Y:S03]  /*e660*/  @!P0 STL.S16 [R1+0x3c], R119 ;  /* 0x00003c7701008387 */ /* 0x0003e60000100600 */
[----:B------:R-:W-:Y:S01]  /*e670*/  @!P0 PRMT R106, R142, 0x5410, RZ ;  /* 0x000054108e6a8816 */ /* 0x000fe200000000ff */
[----:B------:R4:W3:Y:S01]  /*e680*/  LDL.LU R225, [R1+0x118] ;  /* 0x0001180001e17983 */ /* 0x0008e20000300800 */
[----:B------:R-:W-:Y:S02]  /*e690*/  ISETP.LE.U32.AND P0, PT, R107, UR12, PT ;  /* 0x0000000c6b007c0c */ /* 0x000fe4000bf03070 */
[----:B------:R-:W-:Y:S01]  /*e6a0*/  SHF.R.U32.HI R107, RZ, 0x10, R176 ;  /* 0x00000010ff6b7819 */ /* 0x000fe200000116b0 */
[----:B------:R4:W2:Y:S03]  /*e6b0*/  LDL.S16 R138, [R1+0x38] ;  /* 0x00003800018a7983 */ /* 0x0008a60000100600 */
[----:B------:R-:W-:Y:S01]  /*e6c0*/  LOP3.LUT R107, R107, 0xff, RZ, 0xc0, !PT ;  /* 0x000000ff6b6b7812 */ /* 0x000fe200078ec0ff */
[----:B------:R4:W3:Y:S04]  /*e6d0*/  LDL.S16 R127, [R1+0x34] ;  /* 0x00003400017f7983 */ /* 0x0008e80000100600 */
[----:B------:R4:W4:Y:S01]  /*e6e0*/  LDL.S16 R124, [R1+0x30] ;  /* 0x00003000017c7983 */ /* 0x0009220000100600 */
[----:B-1----:R-:W1:Y:S02]  /*e6f0*/  MUFU.EX2 R119, R224 ;  /* 0x000000e000777308 */ /* 0x002e640000000800 */
[C---:B-1----:R-:W-:Y:S01]  /*e700*/  F2FP.BF16.PACK_AB R135, R119.reuse, R118 ;  /* 0x000000767787723e */ /* 0x042fe200000010ff */
[----:B------:R1:W4:Y:S01]  /*e710*/  LDL.LU R224, [R1+0x114] ;  /* 0x0001140001e07983 */ /* 0x0003220000300800 */
[----:B------:R-:W-:Y:S01]  /*e720*/  FADD.FTZ R118, R119, R120 ;  /* 0x0000007877767221 */ /* 0x000fe20000010000 */
[----:B------:R-:W-:Y:S05]  /*e730*/  PRMT R120, R129, 0x5410, R116 ;  /* 0x0000541081787816 */ /* 0x000fea0000000074 */
[----:B------:R-:W-:Y:S01]  /*e740*/  MUFU.EX2 R119, R146 ;  /* 0x0000009200777308 */ /* 0x000fe20000000800 */
[----:B------:R1:W4:Y:S01]  /*e750*/  LDL.S16 R130, [R1+0x2c] ;  /* 0x00002c0001827983 */ /* 0x0003220000100600 */
[----:B--2---:R-:W-:Y:S02]  /*e760*/  @!P6 HFMA2.BF16_V2 R138, -RZ.H0_H0, RZ.H0_H0, -R129.H0_H0 ;  /* 0x200000ffff8ae231 */ /* 0x004fe40000340981 */
[----:B---3--:R-:W-:Y:S03]  /*e770*/  @!P1 HFMA2.BF16_V2 R127, -RZ.H0_H0, RZ.H0_H0, -R112.H0_H0 ;  /* 0x200000ffff7f9231 */ /* 0x008fe60000340970 */
[----:B------:R-:W-:Y:S01]  /*e780*/  PRMT R122, R138, 0x7610, R122 ;  /* 0x000076108a7a7816 */ /* 0x000fe2000000007a */
[----:B------:R-:W-:Y:S01]  /*e790*/  @!P6 STL.S16 [R1+0x38], R138 ;  /* 0x0000388a0100e387 */ /* 0x000fe20000100600 */
[----:B----4-:R-:W-:Y:S01]  /*e7a0*/  @!P4 HFMA2.BF16_V2 R124, -RZ.H0_H0, RZ.H0_H0, -R105.H0_H0 ;  /* 0x200000ffff7cc231 */ /* 0x010fe20000340969 */
[----:B------:R-:W-:Y:S02]  /*e7b0*/  PRMT R126, R127, 0x7610, R126 ;  /* 0x000076107f7e7816 */ /* 0x000fe4000000007e */
[----:B------:R-:W-:Y:S01]  /*e7c0*/  @!P1 STL.S16 [R1+0x34], R127 ;  /* 0x0000347f01009387 */ /* 0x000fe20000100600 */
[----:B------:R-:W-:Y:S02]  /*e7d0*/  @!P6 PRMT R129, R122, 0x5410, RZ ;  /* 0x000054107a81e816 */ /* 0x000fe400000000ff */
[----:B------:R-:W-:Y:S01]  /*e7e0*/  PRMT R134, R124, 0x7610, R134 ;  /* 0x000076107c867816 */ /* 0x000fe20000000086 */
[----:B------:R2:W-:Y:S01]  /*e7f0*/  @!P4 STL.S16 [R1+0x30], R124 ;  /* 0x0000307c0100c387 */ /* 0x0005e20000100600 */
[----:B------:R-:W-:Y:S02]  /*e800*/  ISETP.LE.U32.AND P6, PT, R107, UR12, PT ;  /* 0x0000000c6b007c0c */ /* 0x000fe4000bfc3070 */
[----:B------:R-:W-:Y:S04]  /*e810*/  LOP3.LUT R107, R111, 0xffff, RZ, 0xc0, !PT ;  /* 0x0000ffff6f6b7812 */ /* 0x000fe800078ec0ff */
[----:B------:R-:W-:Y:S04]  /*e820*/  SHF.R.U32.HI R107, RZ, 0x8, R107 ;  /* 0x00000008ff6b7819 */ /* 0x000fe8000001166b */
[----:B------:R-:W-:Y:S01]  /*e830*/  LOP3.LUT R107, R107, 0xffff, RZ, 0xc0, !PT ;  /* 0x0000ffff6b6b7812 */ /* 0x000fe200078ec0ff */
[----:B--2---:R-:W2:Y:S02]  /*e840*/  MUFU.EX2 R124, R223 ;  /* 0x000000df007c7308 */ /* 0x004ea40000000800 */
[C---:B--2---:R-:W-:Y:S01]  /*e850*/  F2FP.BF16.PACK_AB R131, R113.reuse, R124 ;  /* 0x0000007c7183723e */ /* 0x044fe200000010ff */
[----:B------:R1:W2:Y:S01]  /*e860*/  LDL.LU R223, [R1+0x110] ;  /* 0x0001100001df7983 */ /* 0x0002a20000300800 */
[----:B------:R-:W-:Y:S01]  /*e870*/  FADD.FTZ R122, R124, R109 ;  /* 0x0000006d7c7a7221 */ /* 0x000fe20000010000 */
[----:B------:R-:W-:Y:S05]  /*e880*/  PRMT R109, R112, 0x5410, R105 ;  /* 0x00005410706d7816 */ /* 0x000fea0000000069 */
[----:B------:R-:W-:Y:S01]  /*e890*/  MUFU.EX2 R124, R153 ;  /* 0x00000099007c7308 */ /* 0x000fe20000000800 */
[----:B------:R-:W-:Y:S01]  /*e8a0*/  @!P4 PRMT R105, R134, 0x5410, RZ ;  /* 0x000054108669c816 */ /* 0x000fe200000000ff */
[----:B------:R1:W3:Y:S01]  /*e8b0*/  LDL.LU R221, [R1+0x10c] ;  /* 0x00010c0001dd7983 */ /* 0x0002e20000300800 */
[----:B------:R-:W-:Y:S01]  /*e8c0*/  @!P1 PRMT R112, R126, 0x5410, RZ ;  /* 0x000054107e709816 */ /* 0x000fe200000000ff */
[----:B------:R-:W-:Y:S01]  /*e8d0*/  FADD.FTZ R113, R113, R122 ;  /* 0x0000007a71717221 */ /* 0x000fe20000010000 */
[----:B------:R-:W-:Y:S01]  /*e8e0*/  ISETP.LE.U32.AND P4, PT, R107, UR12, PT ;  /* 0x0000000c6b007c0c */ /* 0x000fe2000bf83070 */
[----:B------:R1:W4:Y:S01]  /*e8f0*/  LDL.S16 R127, [R1+0x28] ;  /* 0x00002800017f7983 */ /* 0x0003220000100600 */
[C-C-:B------:R-:W-:Y:S02]  /*e900*/  LOP3.LUT R122, R161.reuse, UR27, R156.reuse, 0x96, !PT ;  /* 0x0000001ba17a7c12 */ /* 0x140fe4000f8e969c */
[----:B------:R-:W-:Y:S01]  /*e910*/  LOP3.LUT R156, R161, UR27, R156, 0x96, !PT ;  /* 0x0000001ba19c7c12 */ /* 0x000fe2000f8e969c */
[----:B------:R1:W2:Y:S01]  /*e920*/  LDL.S16 R134, [R1+0x24] ;  /* 0x0000240001867983 */ /* 0x0002a20000100600 */
[----:B------:R-:W1:Y:S03]  /*e930*/  MUFU.EX2 R126, R150 ;  /* 0x00000096007e7308 */ /* 0x000e660000000800 */
[----:B------:R1:W-:Y:S04]  /*e940*/  STG.E.U16 [R198.64], R112 ;  /* 0x00000070c6007986 */ /* 0x0003e8000c101510 */
[----:B------:R-:W-:Y:S01]  /*e950*/  @!P4 HFMA2.BF16_V2 R130, -RZ.H0_H0, RZ.H0_H0, -R116.H0_H0 ;  /* 0x200000ffff82c231 */ /* 0x000fe20000340974 */
[----:B------:R1:W-:Y:S02]  /*e960*/  STG.E.U16 [R198.64+0x2], R105 ;  /* 0x00000269c6007986 */ /* 0x0003e4000c101510 */
[----:B------:R-:W1:Y:S02]  /*e970*/  MUFU.EX2 R107, R152 ;  /* 0x00000098006b7308 */ /* 0x000e640000000800 */
[----:B------:R-:W-:Y:S01]  /*e980*/  PRMT R128, R130, 0x7610, R128 ;  /* 0x0000761082807816 */ /* 0x000fe20000000080 */
[----:B------:R1:W-:Y:S03]  /*e990*/  @!P4 STL.S16 [R1+0x2c], R130 ;  /* 0x00002c820100c387 */ /* 0x0003e60000100600 */
[----:B------:R-:W-:Y:S01]  /*e9a0*/  @!P4 PRMT R116, R128, 0x5410, RZ ;  /* 0x000054108074c816 */ /* 0x000fe200000000ff */
[----:B------:R1:W-:Y:S04]  /*e9b0*/  STG.E.U16 [R202.64+0x10], R104 ;  /* 0x00001068ca007986 */ /* 0x0003e8000c101510 */
[----:B------:R1:W2:Y:S02]  /*e9c0*/  LDL.S16 R128, [R1+0x20] ;  /* 0x0000200001807983 */ /* 0x0002a40000100600 */
[C---:B-1----:R-:W-:Y:S02]  /*e9d0*/  F2FP.BF16.PACK_AB R121, R119.reuse, R126 ;  /* 0x0000007e7779723e */ /* 0x042fe400000010ff */
[----:B------:R1:W2:Y:S04]  /*e9e0*/  LDL.S16 R150, [R1+0x1c] ;  /* 0x00001c0001967983 */ /* 0x0002a80000100600 */
[----:B------:R-:W-:Y:S01]  /*e9f0*/  STG.E.U16 [R202.64+0x12], R103 ;  /* 0x00001267ca007986 */ /* 0x000fe2000c101510 */
[----:B------:R-:W-:Y:S02]  /*ea00*/  FADD.FTZ R112, R126, R115 ;  /* 0x000000737e707221 */ /* 0x000fe40000010000 */
[----:B------:R-:W1:Y:S02]  /*ea10*/  MUFU.EX2 R126, R222 ;  /* 0x000000de007e7308 */ /* 0x000e640000000800 */
[----:B------:R-:W-:Y:S01]  /*ea20*/  FADD.FTZ R115, R119, R112 ;  /* 0x0000007077737221 */ /* 0x000fe20000010000 */
[C---:B------:R-:W-:Y:S02]  /*ea30*/  LOP3.LUT R112, R122.reuse, 0xff, RZ, 0xc0, !PT ;  /* 0x000000ff7a707812 */ /* 0x040fe400078ec0ff */
[----:B------:R-:W-:Y:S01]  /*ea40*/  LOP3.LUT R105, R122, 0xffff, RZ, 0xc0, !PT ;  /* 0x0000ffff7a697812 */ /* 0x000fe200078ec0ff */
[----:B------:R1:W3:Y:S01]  /*ea50*/  LDL.S16 R130, [R1+0x18] ;  /* 0x0000180001827983 */ /* 0x0002e20000100600 */
[----:B------:R-:W-:Y:S01]  /*ea60*/  ISETP.LE.U32.AND P4, PT, R112, UR12, PT ;  /* 0x0000000c70007c0c */ /* 0x000fe2000bf83070 */
[----:B------:R-:W-:Y:S01]  /*ea70*/  FADD.FTZ R112, R124, R117 ;  /* 0x000000757c707221 */ /* 0x000fe20000010000 */
[C---:B------:R-:W-:Y:S02]  /*ea80*/  F2FP.BF16.PACK_AB R117, R107.reuse, R124 ;  /* 0x0000007c6b75723e */ /* 0x040fe400000010ff */
[----:B------:R-:W-:Y:S01]  /*ea90*/  SHF.R.U32.HI R105, RZ, 0x8, R105 ;  /* 0x00000008ff697819 */ /* 0x000fe20000011669 */
[--C-:B------:R-:W-:Y:S01]  /*eaa0*/  FADD.FTZ R107, R107, R112.reuse ;  /* 0x000000706b6b7221 */ /* 0x100fe20000010000 */
[----:B------:R-:W-:Y:S01]  /*eab0*/  PRMT R112, R125, 0x7632, R112 ;  /* 0x000076327d707816 */ /* 0x000fe20000000070 */
[----:B------:R-:W1:Y:S01]  /*eac0*/  MUFU.EX2 R124, R220 ;  /* 0x000000dc007c7308 */ /* 0x000e620000000800 */
[----:B------:R-:W-:Y:S02]  /*ead0*/  LOP3.LUT R105, R105, 0xffff, RZ, 0xc0, !PT ;  /* 0x0000ffff69697812 */ /* 0x000fe400078ec0ff */
[----:B------:R-:W-:Y:S03]  /*eae0*/  PRMT R104, R137, 0x7632, R104 ;  /* 0x0000763289687816 */ /* 0x000fe60000000068 */
[----:B----4-:R-:W-:Y:S05]  /*eaf0*/  @!P4 HFMA2.BF16_V2 R127, -RZ.H0_H0, RZ.H0_H0, -R125.H0_H0 ;  /* 0x200000ffff7fc231 */ /* 0x010fea000034097d */
[----:B------:R-:W-:Y:S01]  /*eb00*/  PRMT R119, R127, 0x7610, R119 ;  /* 0x000076107f777816 */ /* 0x000fe20000000077 */
[----:B------:R4:W-:Y:S01]  /*eb10*/  @!P4 STL.S16 [R1+0x28], R127 ;  /* 0x0000287f0100c387 */ /* 0x0009e20000100600 */
[----:B--2---:R-:W-:Y:S01]  /*eb20*/  @!P6 HFMA2.BF16_V2 R150, -RZ.H0_H0, RZ.H0_H0, -R114.H0_H0 ;  /* 0x200000ffff96e231 */ /* 0x004fe20000340972 */
[----:B----4-:R-:W-:Y:S02]  /*eb30*/  PRMT R127, R125, 0x5410, R112 ;  /* 0x000054107d7f7816 */ /* 0x010fe40000000070 */
[----:B------:R-:W-:Y:S02]  /*eb40*/  @!P4 PRMT R125, R119, 0x5410, RZ ;  /* 0x00005410777dc816 */ /* 0x000fe400000000ff */
[----:B------:R-:W-:Y:S01]  /*eb50*/  ISETP.LE.U32.AND P4, PT, R105, UR12, PT ;  /* 0x0000000c69007c0c */ /* 0x000fe2000bf83070 */
[----:B------:R2:W4:Y:S01]  /*eb60*/  MUFU.EX2 R119, R208 ;  /* 0x000000d000777308 */ /* 0x0005220000000800 */
[----:B------:R-:W-:Y:S02]  /*eb70*/  LOP3.LUT R105, R158, 0xff, RZ, 0xc0, !PT ;  /* 0x000000ff9e697812 */ /* 0x000fe400078ec0ff */
[----:B------:R-:W-:Y:S09]  /*eb80*/  PRMT R144, R150, 0x7610, R144 ;  /* 0x0000761096907816 */ /* 0x000ff20000000090 */
[----:B------:R-:W-:Y:S05]  /*eb90*/  @!P4 HFMA2.BF16_V2 R134, -RZ.H0_H0, RZ.H0_H0, -R112.H0_H0 ;  /* 0x200000ffff86c231 */ /* 0x000fea0000340970 */
[----:B------:R-:W-:Y:S04]  /*eba0*/  PRMT R133, R134, 0x7610, R133 ;  /* 0x0000761086857816 */ /* 0x000fe80000000085 */
[----:B------:R-:W-:Y:S01]  /*ebb0*/  @!P4 PRMT R112, R133, 0x5410, RZ ;  /* 0x000054108570c816 */ /* 0x000fe200000000ff */
[----:B-1----:R-:W-:Y:S01]  /*ebc0*/  FADD.FTZ R133, R126, R113 ;  /* 0x000000717e857221 */ /* 0x002fe20000010000 */
[C---:B------:R-:W-:Y:S01]  /*ebd0*/  F2FP.BF16.PACK_AB R113, R124.reuse, R126 ;  /* 0x0000007e7c71723e */ /* 0x040fe200000010ff */
[----:B--2---:R-:W2:Y:S01]  /*ebe0*/  LDL.LU R208, [R1+0x108] ;  /* 0x0001080001d07983 */ /* 0x004ea20000300800 */
[----:B----4-:R-:W-:Y:S01]  /*ebf0*/  FADD.FTZ R118, R119, R118 ;  /* 0x0000007677767221 */ /* 0x010fe20000010000 */
[----:B------:R-:W-:Y:S01]  /*ec00*/  F2FP.BF16.PACK_AB R119, R195, R119 ;  /* 0x00000077c377723e */ /* 0x000fe200000010ff */
[----:B------:R-:W-:Y:S01]  /*ec10*/  FADD.FTZ R124, R124, R133 ;  /* 0x000000857c7c7221 */ /* 0x000fe20000010000 */
[----:B------:R1:W3:Y:S04]  /*ec20*/  LDL.LU R222, [R1+0x104] ;  /* 0x0001040001de7983 */ /* 0x0002e80000300800 */
[----:B------:R1:W-:Y:S01]  /*ec30*/  @!P4 STL.S16 [R1+0x24], R134 ;  /* 0x000024860100c387 */ /* 0x0003e20000100600 */
[----:B------:R-:W-:Y:S02]  /*ec40*/  ISETP.LE.U32.AND P4, PT, R105, UR12, PT ;  /* 0x0000000c69007c0c */ /* 0x000fe4000bf83070 */
[C---:B------:R-:W-:Y:S01]  /*ec50*/  PRMT R105, R114.reuse, 0x7632, R105 ;  /* 0x0000763272697816 */ /* 0x040fe20000000069 */
[----:B------:R2:W2:Y:S03]  /*ec60*/  LDL.LU R220, [R1+0x100] ;  /* 0x0001000001dc7983 */ /* 0x0004a60000300800 */
[----:B------:R-:W-:Y:S01]  /*ec70*/  PRMT R103, R114, 0x5410, R105 ;  /* 0x0000541072677816 */ /* 0x000fe20000000069 */
[----:B------:R2:W2:Y:S01]  /*ec80*/  LDL.S16 R146, [R1+0x14] ;  /* 0x0000140001927983 */ /* 0x0004a20000100600 */
[----:B------:R-:W-:Y:S01]  /*ec90*/  @!P6 PRMT R114, R144, 0x5410, RZ ;  /* 0x000054109072e816 */ /* 0x000fe200000000ff */
[----:B---3--:R-:W-:Y:S02]  /*eca0*/  @!P5 HFMA2.BF16_V2 R130, -RZ.H0_H0, RZ.H0_H0, -R105.H0_H0 ;  /* 0x200000ffff82d231 */ /* 0x008fe40000340969 */
[----:B------:R3:W3:Y:S02]  /*ecb0*/  LDL.S16 R142, [R1+0x4] ;  /* 0x00000400018e7983 */ /* 0x0006e40000100600 */
[----:B------:R-:W-:Y:S01]  /*ecc0*/  @!P4 HFMA2.BF16_V2 R128, -RZ.H0_H0, RZ.H0_H0, -R137.H0_H0 ;  /* 0x200000ffff80c231 */ /* 0x000fe20000340989 */
[----:B------:R-:W-:Y:S01]  /*ecd0*/  PRMT R126, R130, 0x7610, R126 ;  /* 0x00007610827e7816 */ /* 0x000fe2000000007e */
[----:B------:R2:W3:Y:S03]  /*ece0*/  LDL.S16 R138, [R1+0x8] ;  /* 0x00000800018a7983 */ /* 0x0004e60000100600 */
[----:B------:R-:W-:Y:S01]  /*ecf0*/  PRMT R147, R128, 0x7610, R147 ;  /* 0x0000761080937816 */ /* 0x000fe20000000093 */
[----:B------:R1:W-:Y:S01]  /*ed00*/  STG.E.U16 [R196.64+0x10], R114 ;  /* 0x00001072c4007986 */ /* 0x0003e2000c101510 */
[----:B------:R-:W-:Y:S03]  /*ed10*/  @!P5 PRMT R105, R126, 0x5410, RZ ;  /* 0x000054107e69d816 */ /* 0x000fe600000000ff */
[----:B-1----:R1:W3:Y:S04]  /*ed20*/  LDL.S16 R134, [R1+0xc] ;  /* 0x00000c0001867983 */ /* 0x0022e80000100600 */
[----:B------:R1:W-:Y:S04]  /*ed30*/  @!P4 STL.S16 [R1+0x20], R128 ;  /* 0x000020800100c387 */ /* 0x0003e80000100600 */
[----:B------:R-:W-:Y:S04]  /*ed40*/  @!P6 STL.S16 [R1+0x1c], R150 ;  /* 0x00001c960100e387 */ /* 0x000fe80000100600 */
[----:B------:R1:W-:Y:S04]  /*ed50*/  @!P5 STL.S16 [R1+0x18], R130 ;  /* 0x000018820100d387 */ /* 0x0003e80000100600 */
[----:B------:R1:W-:Y:S04]  /*ed60*/  STG.E.U16 [R196.64+0x12], R105 ;  /* 0x00001269c4007986 */ /* 0x0003e8000c101510 */
[----:B------:R-:W-:Y:S01]  /*ed70*/  STG.E.U16 [R200.64+0xe], R143 ;  /* 0x00000e8fc8007986 */ /* 0x000fe2000c101510 */
[C---:B------:R-:W-:Y:S03]  /*ed80*/  PRMT R114, R123.reuse, 0x7632, R114 ;  /* 0x000076327b727816 */ /* 0x040fe60000000072 */
[----:B------:R1:W-:Y:S01]  /*ed90*/  STG.E.U16 [R200.64+0x10], R106 ;  /* 0x0000106ac8007986 */ /* 0x0003e2000c101510 */
[----:B------:R-:W-:Y:S01]  /*eda0*/  PRMT R126, R123, 0x5410, R114 ;  /* 0x000054107b7e7816 */ /* 0x000fe20000000072 */
[----:B-1----:R-:W-:Y:S01]  /*edb0*/  FADD.FTZ R128, R195, R118 ;  /* 0x00000076c3807221 */ /* 0x002fe20000010000 */
[----:B------:R-:W-:Y:S02]  /*edc0*/  SHF.R.U32.HI R118, RZ, 0x10, R206 ;  /* 0x00000010ff767819 */ /* 0x000fe400000116ce */
[----:B------:R-:W-:Y:S01]  /*edd0*/  F2FP.BF16.PACK_AB R195, R172, R173 ;  /* 0x000000adacc3723e */ /* 0x000fe200000010ff */
[----:B------:R-:W-:Y:S01]  /*ede0*/  FADD.FTZ R128, R190, R128 ;  /* 0x00000080be807221 */ /* 0x000fe20000010000 */
[----:B------:R-:W-:Y:S02]  /*edf0*/  LOP3.LUT R118, R118, 0xff, RZ, 0xc0, !PT ;  /* 0x000000ff76767812 */ /* 0x000fe400078ec0ff */
[----:B------:R-:W-:Y:S01]  /*ee00*/  PRMT R130, R137, 0x5410, R104 ;  /* 0x0000541089827816 */ /* 0x000fe20000000068 */
[----:B------:R-:W-:Y:S01]  /*ee10*/  FADD.FTZ R128, R189, R128 ;  /* 0x00000080bd807221 */ /* 0x000fe20000010000 */
[----:B------:R-:W-:Y:S02]  /*ee20*/  ISETP.LE.U32.AND P1, PT, R118, UR12, PT ;  /* 0x0000000c76007c0c */ /* 0x000fe4000bf23070 */
[----:B------:R-:W-:Y:S01]  /*ee30*/  LOP3.LUT R118, R158, 0xffff, RZ, 0xc0, !PT ;  /* 0x0000ffff9e767812 */ /* 0x000fe200078ec0ff */
[----:B------:R-:W-:Y:S01]  /*ee40*/  FADD.FTZ R128, R182, R128 ;  /* 0x00000080b6807221 */ /* 0x000fe20000010000 */
[----:B------:R-:W-:Y:S02]  /*ee50*/  @!P4 PRMT R137, R147, 0x5410, RZ ;  /* 0x000054109389c816 */ /* 0x000fe400000000ff */
[----:B------:R-:W-:Y:S01]  /*ee60*/  SHF.R.U32.HI R118, RZ, 0x8, R118 ;  /* 0x00000008ff767819 */ /* 0x000fe20000011676 */
[----:B------:R-:W-:Y:S01]  /*ee70*/  FADD.FTZ R128, R181, R128 ;  /* 0x00000080b5807221 */ /* 0x000fe20000010000 */
[----:B------:R-:W-:Y:S02]  /*ee80*/  SHF.R.U32.HI R105, RZ, 0x18, R122 ;  /* 0x00000018ff697819 */ /* 0x000fe4000001167a */
[----:B------:R-:W-:Y:S02]  /*ee90*/  LOP3.LUT R118, R118, 0xffff, RZ, 0xc0, !PT ;  /* 0x0000ffff76767812 */ /* 0x000fe400078ec0ff */
[----:B------:R-:W-:Y:S02]  /*eea0*/  ISETP.LE.U32.AND P6, PT, R105, UR12, PT ;  /* 0x0000000c69007c0c */ /* 0x000fe4000bfc3070 */
[----:B------:R-:W-:Y:S02]  /*eeb0*/  ISETP.LE.U32.AND P4, PT, R118, UR12, PT ;  /* 0x0000000c76007c0c */ /* 0x000fe4000bf83070 */
[--C-:B------:R-:W-:Y:S02]  /*eec0*/  SHF.R.U32.HI R105, RZ, 0x10, R111.reuse ;  /* 0x00000010ff697819 */ /* 0x100fe4000001166f */
[----:B------:R-:W-:Y:S02]  /*eed0*/  LOP3.LUT R106, R205, UR15, R154, 0x96, !PT ;  /* 0x0000000fcd6a7c12 */ /* 0x000fe4000f8e969a */
[----:B------:R-:W-:Y:S02]  /*eee0*/  LOP3.LUT R105, R105, 0xff, RZ, 0xc0, !PT ;  /* 0x000000ff69697812 */ /* 0x000fe400078ec0ff */
[----:B------:R-:W-:Y:S01]  /*eef0*/  SHF.R.U32.HI R122, RZ, 0x10, R122 ;  /* 0x00000010ff7a7819 */ /* 0x000fe2000001167a */
[----:B------:R-:W-:Y:S03]  /*ef00*/  IMAD.WIDE.U32 R152, R106, -0x2daee0ad, RZ ;  /* 0xd2511f536a987825 */ /* 0x000fe600078e00ff */
[----:B------:R-:W-:Y:S01]  /*ef10*/  LOP3.LUT R122, R122, 0xff, RZ, 0xc0, !PT ;  /* 0x000000ff7a7a7812 */ /* 0x000fe200078ec0ff */
[----:B--2---:R-:W-:Y:S05]  /*ef20*/  @!P4 HFMA2.BF16_V2 R146, -RZ.H0_H0, RZ.H0_H0, -R104.H0_H0 ;  /* 0x200000ffff92c231 */ /* 0x004fea0000340968 */
[----:B------:R-:W-:Y:S01]  /*ef30*/  PRMT R118, R146, 0x7610, R118 ;  /* 0x0000761092767816 */ /* 0x000fe20000000076 */
[----:B------:R1:W-:Y:S03]  /*ef40*/  @!P4 STL.S16 [R1+0x14], R146 ;  /* 0x000014920100c387 */ /* 0x0003e60000100600 */
[----:B------:R-:W-:Y:S02]  /*ef50*/  @!P4 PRMT R104, R118, 0x5410, RZ ;  /* 0x000054107668c816 */ /* 0x000fe400000000ff */
[----:B------:R-:W-:Y:S04]  /*ef60*/  SHF.R.U32.HI R118, RZ, 0x18, R111 ;  /* 0x00000018ff767819 */ /* 0x000fe8000001166f */
[----:B------:R-:W-:Y:S02]  /*ef70*/  ISETP.LE.U32.AND P4, PT, R118, UR12, PT ;  /* 0x0000000c76007c0c */ /* 0x000fe4000bf83070 */
[----:B------:R-:W-:Y:S01]  /*ef80*/  LOP3.LUT R118, R160, 0xff, RZ, 0xc0, !PT ;  /* 0x000000ffa0767812 */ /* 0x000fe200078ec0ff */
[----:B---3--:R-:W-:Y:S03]  /*ef90*/  @!P1 HFMA2.BF16_V2 R134, -RZ.H0_H0, RZ.H0_H0, -R145.H0_H0 ;  /* 0x200000ffff869231 */ /* 0x008fe60000340991 */
[----:B------:R-:W-:Y:S02]  /*efa0*/  ISETP.LE.U32.AND P5, PT, R118, UR12, PT ;  /* 0x0000000c76007c0c */ /* 0x000fe4000bfa3070 */
[C---:B------:R-:W-:Y:S02]  /*efb0*/  PRMT R118, R145.reuse, 0x7632, R118 ;  /* 0x0000763291767816 */ /* 0x040fe40000000076 */
[----:B------:R-:W-:Y:S02]  /*efc0*/  PRMT R133, R134, 0x7610, R133 ;  /* 0x0000761086857816 */ /* 0x000fe40000000085 */
[----:B------:R-:W-:Y:S01]  /*efd0*/  PRMT R111, R145, 0x5410, R118 ;  /* 0x00005410916f7816 */ /* 0x000fe20000000076 */
[----:B------:R-:W-:Y:S01]  /*efe0*/  @!P0 HFMA2.BF16_V2 R138, -RZ.H0_H0, RZ.H0_H0, -R118.H0_H0 ;  /* 0x200000ffff8a8231 */ /* 0x000fe20000340976 */
[----:B------:R-:W-:Y:S02]  /*eff0*/  @!P1 PRMT R145, R133, 0x5410, RZ ;  /* 0x0000541085919816 */ /* 0x000fe400000000ff */
[----:B------:R-:W2:Y:S02]  /*f000*/  MUFU.EX2 R133, R192 ;  /* 0x000000c000857308 */ /* 0x000ea40000000800 */
[----:B------:R-:W-:Y:S01]  /*f010*/  PRMT R132, R138, 0x7610, R132 ;  /* 0x000076108a847816 */ /* 0x000fe20000000084 */
[----:B------:R-:W-:Y:S01]  /*f020*/  @!P5 HFMA2.BF16_V2 R142, -RZ.H0_H0, RZ.H0_H0, -R123.H0_H0 ;  /* 0x200000ffff8ed231 */ /* 0x000fe2000034097b */
[----:B------:R-:W-:Y:S02]  /*f030*/  STG.E.U16 [R198.64+0x10], R145 ;  /* 0x00001091c6007986 */ /* 0x000fe4000c101510 */
[----:B------:R-:W-:Y:S02]  /*f040*/  @!P0 PRMT R118, R132, 0x5410, RZ ;  /* 0x0000541084768816 */ /* 0x000fe400000000ff */
[----:B------:R-:W-:Y:S01]  /*f050*/  LOP3.LUT R132, R155, UR26, R218, 0x96, !PT ;  /* 0x0000001a9b847c12 */ /* 0x000fe2000f8e96da */
[----:B------:R3:W-:Y:S01]  /*f060*/  @!P5 STL.S16 [R1+0x4], R142 ;  /* 0x0000048e0100d387 */ /* 0x0007e20000100600 */
[----:B------:R-:W-:Y:S03]  /*f070*/  PRMT R136, R142, 0x7610, R136 ;  /* 0x000076108e887816 */ /* 0x000fe60000000088 */
[----:B------:R3:W-:Y:S01]  /*f080*/  @!P1 STL.S16 [R1+0xc], R134 ;  /* 0x00000c8601009387 */ /* 0x0007e20000100600 */
[----:B------:R-:W-:Y:S01]  /*f090*/  @!P5 PRMT R123, R136, 0x5410, RZ ;  /* 0x00005410887bd816 */ /* 0x000fe200000000ff */
[----:B-1----:R-:W-:Y:S01]  /*f0a0*/  IMAD.WIDE.U32 R146, R132, -0x2daee0ad, RZ ;  /* 0xd2511f5384927825 */ /* 0x002fe200078e00ff */
[----:B------:R-:W-:Y:S01]  /*f0b0*/  ISETP.LE.U32.AND P5, PT, R105, UR12, PT ;  /* 0x0000000c69007c0c */ /* 0x000fe2000bfa3070 */
[----:B------:R1:W-:Y:S01]  /*f0c0*/  @!P0 STL.S16 [R1+0x8], R138 ;  /* 0x0000088a01008387 */ /* 0x0003e20000100600 */
[----:B------:R-:W-:Y:S01]  /*f0d0*/  F2FP.BF16.PACK_AB R105, R187, R188 ;  /* 0x000000bcbb69723e */ /* 0x000fe200000010ff */
[----:B------:R-:W-:Y:S01]  /*f0e0*/  MUFU.EX2 R136, R185 ;  /* 0x000000b900887308 */ /* 0x000fe20000000800 */
[----:B------:R-:W-:Y:S01]  /*f0f0*/  LOP3.LUT R106, R153, UR21, R146, 0x96, !PT ;  /* 0x00000015996a7c12 */ /* 0x000fe2000f8e9692 */
[----:B------:R1:W4:Y:S01]  /*f100*/  LDL.LU.64 R218, [R1+0xf8] ;  /* 0x0000f80001da7983 */ /* 0x0003220000300a00 */
[----:B--2---:R-:W-:Y:S01]  /*f110*/  FADD.FTZ R124, R133, R124 ;  /* 0x0000007c857c7221 */ /* 0x004fe20000010000 */
[C---:B------:R-:W-:Y:S04]  /*f120*/  F2FP.BF16.PACK_AB R133, R191.reuse, R133 ;  /* 0x00000085bf85723e */ /* 0x040fe800000010ff */
[----:B------:R2:W-:Y:S01]  /*f130*/  STG.E.U16 [R198.64+0x12], R118 ;  /* 0x00001276c6007986 */ /* 0x0005e2000c101510 */
[----:B------:R-:W-:Y:S01]  /*f140*/  FADD.FTZ R132, R191, R124 ;  /* 0x0000007cbf847221 */ /* 0x000fe20000010000 */
[----:B------:R-:W-:Y:S01]  /*f150*/  LOP3.LUT R124, R147, UR28, R216, 0x96, !PT ;  /* 0x0000001c937c7c12 */ /* 0x000fe2000f8e96d8 */
[----:B------:R2:W2:Y:S01]  /*f160*/  MUFU.EX2 R191, R186 ;  /* 0x000000ba00bf7308 */ /* 0x0004a20000000800 */
[----:B------:R2:W4:Y:S01]  /*f170*/  LDL.LU.64 R216, [R1+0xf0] ;  /* 0x0000f00001d87983 */ /* 0x0005220000300a00 */
[----:B------:R-:W-:Y:S01]  /*f180*/  IMAD.WIDE.U32 R146, R106, -0x326172a9, RZ ;  /* 0xcd9e8d576a927825 */ /* 0x000fe200078e00ff */
[----:B------:R-:W-:Y:S03]  /*f190*/  @!P5 HFMA2.BF16_V2 R252, -RZ.H0_H0, RZ.H0_H0, -R141.H0_H0 ;  /* 0x200000fffffcd231 */ /* 0x000fe6000034098d */
[----:B---3--:R-:W-:Y:S01]  /*f1a0*/  IMAD.WIDE.U32 R142, R124, -0x326172a9, RZ ;  /* 0xcd9e8d577c8e7825 */ /* 0x008fe200078e00ff */
[----:B------:R3:W3:Y:S03]  /*f1b0*/  LDL.S16 R151, [R1+0x10] ;  /* 0x0000100001977983 */ /* 0x0006e60000100600 */
[----:B------:R-:W-:Y:S01]  /*f1c0*/  FADD.FTZ R134, R194, R115 ;  /* 0x00000073c2867221 */ /* 0x000fe20000010000 */
[----:B------:R-:W-:Y:S01]  /*f1d0*/  LOP3.LUT R204, R143, UR24, R204, 0x96, !PT ;  /* 0x000000188fcc7c12 */ /* 0x000fe2000f8e96cc */
[----:B------:R2:W-:Y:S01]  /*f1e0*/  STG.E.U16 [R202.64+0x20], R129 ;  /* 0x00002081ca007986 */ /* 0x0005e2000c101510 */
[----:B------:R-:W-:Y:S01]  /*f1f0*/  LOP3.LUT R144, R147, UR20, R142, 0x96, !PT ;  /* 0x0000001493907c12 */ /* 0x000fe2000f8e968e */
[----:B------:R-:W-:Y:S01]  /*f200*/  IMAD.MOV.U32 R143, RZ, RZ, R215 ;  /* 0x000000ffff8f7224 */ /* 0x000fe200078e00d7 */
[----:B------:R-:W-:Y:S01]  /*f210*/  F2FP.BF16.PACK_AB R115, R193, R194 ;  /* 0x000000c2c173723e */ /* 0x000fe200000010ff */
[----:B------:R-:W-:Y:S01]  /*f220*/  STG.E.U16 [R202.64+0x22], R116 ;  /* 0x00002274ca007986 */ /* 0x000fe2000c101510 */
[----:B------:R-:W-:Y:S01]  /*f230*/  PRMT R194, R195, 0x7632, R194 ;  /* 0x00007632c3c27816 */ /* 0x000fe200000000c2 */
[----:B------:R-:W-:Y:S02]  /*f240*/  IMAD.MOV.U32 R142, RZ, RZ, R214 ;  /* 0x000000ffff8e7224 */ /* 0x000fe400078e00d6 */
[----:B------:R3:W4:Y:S01]  /*f250*/  LDL.LU.64 R214, [R1+0xe8] ;  /* 0x0000e80001d67983 */ /* 0x0007220000300a00 */
[----:B-1----:R-:W-:Y:S01]  /*f260*/  FADD.FTZ R138, R188, R107 ;  /* 0x0000006bbc8a7221 */ /* 0x002fe20000010000 */
[----:B------:R-:W-:Y:S01]  /*f270*/  LOP3.LUT R107, R160, 0xffff, RZ, 0xc0, !PT ;  /* 0x0000ffffa06b7812 */ /* 0x000fe200078ec0ff */
[----:B------:R-:W-:Y:S01]  /*f280*/  IMAD.WIDE.U32 R144, R144, -0x2daee0ad, RZ ;  /* 0xd2511f5390907825 */ /* 0x000fe200078e00ff */
[----:B--2---:R-:W-:Y:S02]  /*f290*/  PRMT R118, R141, 0x7632, R118 ;  /* 0x000076328d767816 */ /* 0x004fe40000000076 */
[----:B------:R-:W-:Y:S01]  /*f2a0*/  SHF.R.U32.HI R107, RZ, 0x8, R107 ;  /* 0x00000008ff6b7819 */ /* 0x000fe2000001166b */
[----:B------:R-:W-:Y:S01]  /*f2b0*/  IMAD.WIDE.U32 R204, R204, -0x2daee0ad, RZ ;  /* 0xd2511f53cccc7825 */ /* 0x000fe200078e00ff */
[----:B------:R-:W-:Y:S01]  /*f2c0*/  F2FP.BF16.PACK_AB R186, R175, R179 ;  /* 0x000000b3afba723e */ /* 0x000fe200000010ff */
[----:B------:R-:W-:Y:S01]  /*f2d0*/  @!P4 HFMA2.BF16_V2 R251, -RZ.H0_H0, RZ.H0_H0, -R118.H0_H0 ;  /* 0x200000fffffbc231 */ /* 0x000fe20000340976 */
[----:B------:R-:W-:Y:S01]  /*f2e0*/  LOP3.LUT R107, R107, 0xffff, RZ, 0xc0, !PT ;  /* 0x0000ffff6b6b7812 */ /* 0x000fe200078ec0ff */
[----:B------:R-:W-:Y:S01]  /*f2f0*/  FADD.FTZ R134, R193, R134 ;  /* 0x00000086c1867221 */ /* 0x000fe20000010000 */
[----:B------:R-:W-:Y:S01]  /*f300*/  LOP3.LUT R152, R205, UR11, R152, 0x96, !PT ;  /* 0x0000000bcd987c12 */ /* 0x000fe2000f8e9698 */
[----:B------:R-:W-:Y:S01]  /*f310*/  IMAD.MOV.U32 R205, RZ, RZ, R143 ;  /* 0x000000ffffcd7224 */ /* 0x000fe200078e008f */
[----:B------:R-:W-:Y:S01]  /*f320*/  ISETP.LE.U32.AND P0, PT, R107, UR12, PT ;  /* 0x0000000c6b007c0c */ /* 0x000fe2000bf03070 */
[----:B------:R-:W-:Y:S01]  /*f330*/  FADD.FTZ R143, R191, R134 ;  /* 0x00000086bf8f7221 */ /* 0x000fe20000010000 */
[----:B------:R-:W-:Y:S01]  /*f340*/  F2FP.BF16.PACK_AB R191, R136, R191 ;  /* 0x000000bf88bf723e */ /* 0x000fe200000010ff */
[----:B------:R-:W-:Y:S01]  /*f350*/  IMAD.WIDE.U32 R152, R152, -0x326172a9, RZ ;  /* 0xcd9e8d5798987825 */ /* 0x000fe200078e00ff */
[----:B------:R-:W-:Y:S02]  /*f360*/  LOP3.LUT R150, R145, UR5, R204, 0x96, !PT ;  /* 0x0000000591967c12 */ /* 0x000fe4000f8e96cc */
[----:B------:R-:W-:Y:S01]  /*f370*/  PRMT R129, R141, 0x5410, R118 ;  /* 0x000054108d817816 */ /* 0x000fe20000000076 */
[----:B------:R-:W-:Y:S01]  /*f380*/  FADD.FTZ R136, R136, R143 ;  /* 0x0000008f88887221 */ /* 0x000fe20000010000 */
[----:B------:R-:W-:Y:S01]  /*f390*/  @!P4 PRMT R118, R251, 0x5410, RZ ;  /* 0x00005410fb76c816 */ /* 0x000fe200000000ff */
[----:B------:R-:W-:Y:S01]  /*f3a0*/  IMAD.MOV.U32 R143, RZ, RZ, R211 ;  /* 0x000000ffff8f7224 */ /* 0x000fe200078e00d3 */
[----:B------:R-:W-:Y:S01]  /*f3b0*/  @!P5 PRMT R141, R252, 0x5410, RZ ;  /* 0x00005410fc8dd816 */ /* 0x000fe200000000ff */
[----:B------:R-:W-:Y:S01]  /*f3c0*/  FADD.FTZ R136, R179, R136 ;  /* 0x00000088b3887221 */ /* 0x000fe20000010000 */
[----:B------:R-:W-:Y:S01]  /*f3d0*/  F2FP.BF16.PACK_AB R193, R181, R182 ;  /* 0x000000b6b5c1723e */ /* 0x000fe200000010ff */
[----:B------:R1:W-:Y:S01]  /*f3e0*/  STG.E.U16 [R196.64+0x22], R118 ;  /* 0x00002276c4007986 */ /* 0x0003e2000c101510 */
[----:B------:R-:W-:Y:S01]  /*f3f0*/  IMAD.MOV.U32 R204, RZ, RZ, R142 ;  /* 0x000000ffffcc7224 */ /* 0x000fe200078e008e */
[----:B------:R-:W-:Y:S01]  /*f400*/  F2FP.BF16.PACK_AB R107, R189, R190 ;  /* 0x000000bebd6b723e */ /* 0x000fe200000010ff */
[----:B------:R-:W-:Y:S01]  /*f410*/  IMAD.MOV.U32 R142, RZ, RZ, R210 ;  /* 0x000000ffff8e7224 */ /* 0x000fe200078e00d2 */
[----:B------:R2:W-:Y:S01]  /*f420*/  STG.E.U16 [R196.64+0x20], R141 ;  /* 0x0000208dc4007986 */ /* 0x0005e2000c101510 */
[----:B------:R-:W-:Y:S01]  /*f430*/  FADD.FTZ R138, R187, R138 ;  /* 0x0000008abb8a7221 */ /* 0x000fe20000010000 */
[----:B------:R-:W-:Y:S01]  /*f440*/  F2FP.BF16.PACK_AB R189, R183, R184 ;  /* 0x000000b8b7bd723e */ /* 0x000fe200000010ff */
[----:B------:R-:W-:Y:S01]  /*f450*/  IMAD.MOV.U32 R182, RZ, RZ, R142 ;  /* 0x000000ffffb67224 */ /* 0x000fe200078e008e */
[----:B------:R2:W-:Y:S01]  /*f460*/  STG.E.U16 [R200.64+0x1e], R125 ;  /* 0x00001e7dc8007986 */ /* 0x0005e2000c101510 */
[----:B------:R-:W-:Y:S01]  /*f470*/  FADD.FTZ R134, R184, R138 ;  /* 0x0000008ab8867221 */ /* 0x000fe20000010000 */
[----:B------:R-:W-:Y:S01]  /*f480*/  F2FP.BF16.PACK_AB R184, R169, R180 ;  /* 0x000000b4a9b8723e */ /* 0x000fe200000010ff */
[----:B------:R-:W-:Y:S01]  /*f490*/  FADD.FTZ R132, R180, R132 ;  /* 0x00000084b4847221 */ /* 0x000fe20000010000 */
[----:B------:R-:W-:Y:S01]  /*f4a0*/  STG.E.U16 [R200.64+0x20], R112 ;  /* 0x00002070c8007986 */ /* 0x000fe2000c101510 */
[----:B------:R-:W-:Y:S01]  /*f4b0*/  FADD.FTZ R134, R183, R134 ;  /* 0x00000086b7867221 */ /* 0x000fe20000010000 */
[----:B------:R-:W-:Y:S01]  /*f4c0*/  LOP3.LUT R146, R153, UR8, R146, 0x96, !PT ;  /* 0x0000000899927c12 */ /* 0x000fe2000f8e9692 */
[----:B------:R-:W-:Y:S01]  /*f4d0*/  IMAD.MOV.U32 R183, RZ, RZ, R143 ;  /* 0x000000ffffb77224 */ /* 0x000fe200078e008f */
[----:B------:R-:W-:Y:S01]  /*f4e0*/  PRMT R190, R191, 0x7632, R190 ;  /* 0x00007632bfbe7816 */ /* 0x000fe200000000be */
[----:B------:R-:W-:Y:S01]  /*f4f0*/  FADD.FTZ R143, R169, R132 ;  /* 0x00000084a98f7221 */ /* 0x000fe20000010000 */
[C---:B------:R-:W-:Y:S01]  /*f500*/  PRMT R192, R193.reuse, 0x7632, R192 ;  /* 0x00007632c1c07816 */ /* 0x040fe200000000c0 */
[----:B------:R-:W-:Y:S01]  /*f510*/  IMAD.WIDE.U32 R146, R146, -0x2daee0ad, RZ ;  /* 0xd2511f5392927825 */ /* 0x000fe200078e00ff */
[----:B------:R-:W-:Y:S02]  /*f520*/  PRMT R185, R186, 0x7632, R185 ;  /* 0x00007632bab97816 */ /* 0x000fe400000000b9 */
[----:B------:R-:W-:Y:S02]  /*f530*/  F2FP.BF16.PACK_AB R188, R170, R171 ;  /* 0x000000abaabc723e */ /* 0x000fe400000010ff */
[----:B------:R-:W-:Y:S02]  /*f540*/  PRMT R169, R193, 0x5410, R192 ;  /* 0x00005410c1a97816 */ /* 0x000fe400000000c0 */
[----:B------:R-:W-:Y:S01]  /*f550*/  PRMT R187, R188, 0x7632, R187 ;  /* 0x00007632bcbb7816 */ /* 0x000fe200000000bb */
[----:B-1----:R-:W-:Y:S01]  /*f560*/  FADD.FTZ R118, R175, R136 ;  /* 0x00000088af767221 */ /* 0x002fe20000010000 */
[----:B------:R-:W-:Y:S01]  /*f570*/  LOP3.LUT R145, R156, 0xff, RZ, 0xc0, !PT ;  /* 0x000000ff9c917812 */ /* 0x000fe200078ec0ff */
[----:B--2---:R-:W-:Y:S02]  /*f580*/  FADD.FTZ R141, R173, R134 ;  /* 0x00000086ad8d7221 */ /* 0x004fe40000010000 */
[----:B------:R-:W-:Y:S01]  /*f590*/  FADD.FTZ R125, R171, R128 ;  /* 0x00000080ab7d7221 */ /* 0x000fe20000010000 */
[----:B------:R-:W-:Y:S03]  /*f5a0*/  PRMT R171, R188, 0x5410, R187 ;  /* 0x00005410bcab7816 */ /* 0x000fe600000000bb */
[----:B------:R-:W-:Y:S01]  /*f5b0*/  FADD.FTZ R128, R170, R125 ;  /* 0x0000007daa807221 */ /* 0x000fe20000010000 */
[----:B------:R-:W-:Y:S01]  /*f5c0*/  PRMT R170, R186, 0x5410, R185 ;  /* 0x00005410baaa7816 */ /* 0x000fe200000000b9 */
[----:B---3--:R-:W-:Y:S05]  /*f5d0*/  @!P0 HFMA2.BF16_V2 R151, -RZ.H0_H0, RZ.H0_H0, -R114.H0_H0 ;  /* 0x200000ffff978231 */ /* 0x008fea0000340972 */
[----:B------:R1:W-:Y:S01]  /*f5e0*/  @!P0 STL.S16 [R1+0x10], R151 ;  /* 0x0000109701008387 */ /* 0x0003e20000100600 */
[----:B------:R-:W-:Y:S03]  /*f5f0*/  PRMT R140, R151, 0x7610, R140 ;  /* 0x00007610978c7816 */ /* 0x000fe6000000008c */
[----:B------:R-:W2:Y:S01]  /*f600*/  LDL.LU.64 R210, [R1+0xe0] ;  /* 0x0000e00001d27983 */ /* 0x000ea20000300a00 */
[----:B------:R-:W-:Y:S02]  /*f610*/  @!P0 PRMT R114, R140, 0x5410, RZ ;  /* 0x000054108c728816 */ /* 0x000fe400000000ff */
[----:B------:R-:W-:Y:S03]  /*f620*/  ISETP.LE.U32.AND P0, PT, R122, UR12, PT ;  /* 0x0000000c7a007c0c */ /* 0x000fe6000bf03070 */
[----:B------:R3:W-:Y:S04]  /*f630*/  STL [R1+0xc4], R118 ;  /* 0x0000c47601007387 */ /* 0x0007e80000100800 */
[----:B------:R2:W2:Y:S01]  /*f640*/  LDL.S16 R136, [R1] ;  /* 0x0000000001887983 */ /* 0x0004a20000100600 */
[----:B-1----:R-:W-:Y:S05]  /*f650*/  IMAD.WIDE.U32 R150, R150, -0x326172a9, RZ ;  /* 0xcd9e8d5796967825 */ /* 0x002fea00078e00ff */
[----:B------:R-:W-:Y:S04]  /*f660*/  LOP3.LUT R124, R151, UR14, R152, 0x96, !PT ;  /* 0x0000000e977c7c12 */ /* 0x000fe8000f8e9698 */
[----:B------:R-:W-:Y:S01]  /*f670*/  LOP3.LUT R106, R124, 0xff, RZ, 0xc0, !PT ;  /* 0x000000ff7c6a7812 */ /* 0x000fe200078ec0ff */
[----:B---3--:R-:W-:Y:S01]  /*f680*/  FADD.FTZ R118, R172, R141 ;  /* 0x0000008dac767221 */ /* 0x008fe20000010000 */
[----:B------:R-:W-:Y:S02]  /*f690*/  LOP3.LUT R122, R124, 0xffff, RZ, 0xc0, !PT ;  /* 0x0000ffff7c7a7812 */ /* 0x000fe400078ec0ff */
[----:B------:R-:W-:Y:S02]  /*f6a0*/  ISETP.LE.U32.AND P1, PT, R106, UR12, PT ;  /* 0x0000000c6a007c0c */ /* 0x000fe4000bf23070 */
[----:B------:R-:W-:Y:S01]  /*f6b0*/  SHF.R.U32.HI R122, RZ, 0x8, R122 ;  /* 0x00000008ff7a7819 */ /* 0x000fe2000001167a */
[----:B------:R1:W-:Y:S01]  /*f6c0*/  STL [R1+0xc0], R118 ;  /* 0x0000c07601007387 */ /* 0x0003e20000100800 */
[C---:B------:R-:W-:Y:S02]  /*f6d0*/  PRMT R106, R121.reuse, 0x7632, R106 ;  /* 0x00007632796a7816 */ /* 0x040fe4000000006a */
[----:B------:R-:W-:Y:S02]  /*f6e0*/  LOP3.LUT R122, R122, 0xffff, RZ, 0xc0, !PT ;  /* 0x0000ffff7a7a7812 */ /* 0x000fe400078ec0ff */
[----:B------:R-:W-:Y:S05]  /*f6f0*/  PRMT R142, R121, 0x5410, R106 ;  /* 0x00005410798e7816 */ /* 0x000fea000000006a */
[----:B------:R-:W-:Y:S05]  /*f700*/  @!P1 HFMA2.BF16_V2 R250, -RZ.H0_H0, RZ.H0_H0, -R121.H0_H0 ;  /* 0x200000fffffa9231 */ /* 0x000fea0000340979 */
[----:B------:R-:W-:Y:S02]  /*f710*/  @!P1 PRMT R121, R250, 0x5410, RZ ;  /* 0x00005410fa799816 */ /* 0x000fe400000000ff */
[----:B------:R-:W-:Y:S02]  /*f720*/  ISETP.LE.U32.AND P1, PT, R122, UR12, PT ;  /* 0x0000000c7a007c0c */ /* 0x000fe4000bf23070 */
[--C-:B------:R-:W-:Y:S04]  /*f730*/  SHF.R.U32.HI R122, RZ, 0x10, R158.reuse ;  /* 0x00000010ff7a7819 */ /* 0x100fe8000001169e */
[----:B------:R-:W-:Y:S04]  /*f740*/  LOP3.LUT R122, R122, 0xff, RZ, 0xc0, !PT ;  /* 0x000000ff7a7a7812 */ /* 0x000fe800078ec0ff */
[----:B------:R-:W-:Y:S02]  /*f750*/  ISETP.LE.U32.AND P3, PT, R122, UR12, PT ;  /* 0x0000000c7a007c0c */ /* 0x000fe4000bf63070 */
[----:B------:R-:W-:Y:S01]  /*f760*/  SHF.R.U32.HI R122, RZ, 0x18, R158 ;  /* 0x00000018ff7a7819 */ /* 0x000fe2000001169e */
[----:B------:R-:W-:Y:S03]  /*f770*/  @!P1 HFMA2.BF16_V2 R246, -RZ.H0_H0, RZ.H0_H0, -R106.H0_H0 ;  /* 0x200000fffff69231 */ /* 0x000fe6000034096a */
[----:B------:R-:W-:Y:S02]  /*f780*/  ISETP.LE.U32.AND P2, PT, R122, UR12, PT ;  /* 0x0000000c7a007c0c */ /* 0x000fe4000bf43070 */
[----:B------:R-:W-:Y:S02]  /*f790*/  LOP3.LUT R122, R183, UR29, RZ, 0x3c, !PT ;  /* 0x0000001db77a7c12 */ /* 0x000fe4000f8e3cff */
[----:B------:R-:W-:Y:S03]  /*f7a0*/  @!P1 PRMT R106, R246, 0x5410, RZ ;  /* 0x00005410f66a9816 */ /* 0x000fe600000000ff */
[----:B------:R-:W-:Y:S01]  /*f7b0*/  IMAD.WIDE.U32 R182, R122, -0x326172a9, RZ ;  /* 0xcd9e8d577ab67825 */ /* 0x000fe200078e00ff */
[----:B------:R-:W-:Y:S04]  /*f7c0*/  @!P3 HFMA2.BF16_V2 R248, -RZ.H0_H0, RZ.H0_H0, -R135.H0_H0 ;  /* 0x200000fffff8b231 */ /* 0x000fe80000340987 */
[----:B------:R-:W-:Y:S02]  /*f7d0*/  LOP3.LUT R122, R183, UR26, R204, 0x96, !PT ;  /* 0x0000001ab77a7c12 */ /* 0x000fe4000f8e96cc */
[----:B------:R-:W-:Y:S01]  /*f7e0*/  LOP3.LUT R116, R149, UR15, R182, 0x96, !PT ;  /* 0x0000000f95747c12 */ /* 0x000fe2000f8e96b6 */
[----:B------:R-:W-:Y:S02]  /*f7f0*/  UIADD3 UR15, UR18, -0x4ab325aa, URZ ;  /* 0xb54cda56120f7890 */ /* 0x000fe4000fffe03f */
[----:B------:R-:W-:Y:S04]  /*f800*/  IMAD.WIDE.U32 R180, R122, -0x2daee0ad, RZ ;  /* 0xd2511f537ab47825 */ /* 0x000fe800078e00ff */
[----:B------:R-:W-:Y:S01]  /*f810*/  IMAD.WIDE.U32 R182, R116, -0x2daee0ad, RZ ;  /* 0xd2511f5374b67825 */ /* 0x000fe200078e00ff */
[----:B------:R-:W-:Y:S02]  /*f820*/  LOP3.LUT R122, R181, UR28, R212, 0x96, !PT ;  /* 0x0000001cb57a7c12 */ /* 0x000fe4000f8e96d4 */
[----:B------:R-:W-:Y:S02]  /*f830*/  LOP3.LUT R178, R177, UR15, R178, 0x96, !PT ;  /* 0x0000000fb1b27c12 */ /* 0x000fe4000f8e96b2 */
[----:B------:R-:W-:Y:S01]  /*f840*/  LOP3.LUT R116, R183, UR21, R180, 0x96, !PT ;  /* 0x00000015b7747c12 */ /* 0x000fe2000f8e96b4 */
[----:B------:R-:W-:Y:S05]  /*f850*/  IMAD.WIDE.U32 R180, R122, -0x326172a9, RZ ;  /* 0xcd9e8d577ab47825 */ /* 0x000fea00078e00ff */
[----:B------:R-:W-:Y:S05]  /*f860*/  LOP3.LUT R122, R181, UR24, R148, 0x96, !PT ;  /* 0x00000018b57a7c12 */ /* 0x000fea000f8e9694 */
[----:B------:R-:W-:Y:S01]  /*f870*/  IMAD.WIDE.U32 R140, R122, -0x2daee0ad, RZ ;  /* 0xd2511f537a8c7825 */ /* 0x000fe200078e00ff */
[----:B------:R-:W-:Y:S04]  /*f880*/  PRMT R122, R139, 0x7632, R122 ;  /* 0x000076328b7a7816 */ /* 0x000fe8000000007a */
[----:B-1----:R-:W-:Y:S01]  /*f890*/  LOP3.LUT R118, R141, UR11, R182, 0x96, !PT ;  /* 0x0000000b8d767c12 */ /* 0x002fe2000f8e96b6 */
[----:B------:R-:W-:Y:S01]  /*f8a0*/  IMAD.WIDE.U32 R182, R116, -0x326172a9, RZ ;  /* 0xcd9e8d5774b67825 */ /* 0x000fe200078e00ff */
[----:B------:R-:W-:Y:S01]  /*f8b0*/  PRMT R125, R139, 0x5410, R122 ;  /* 0x000054108b7d7816 */ /* 0x000fe2000000007a */
[----:B------:R-:W-:Y:S03]  /*f8c0*/  @!P6 HFMA2.BF16_V2 R245, -RZ.H0_H0, RZ.H0_H0, -R122.H0_H0 ;  /* 0x200000fffff5e231 */ /* 0x000fe6000034097a */
[----:B------:R-:W-:Y:S01]  /*f8d0*/  LOP3.LUT R172, R183, UR20, R180, 0x96, !PT ;  /* 0x00000014b7ac7c12 */ /* 0x000fe2000f8e96b4 */
[----:B------:R-:W-:Y:S01]  /*f8e0*/  IMAD.WIDE.U32 R180, R118, -0x326172a9, RZ ;  /* 0xcd9e8d5776b47825 */ /* 0x000fe200078e00ff */
[----:B------:R-:W-:Y:S02]  /*f8f0*/  PRMT R118, R135, 0x7632, R118 ;  /* 0x0000763287767816 */ /* 0x000fe40000000076 */
[----:B------:R-:W-:Y:S01]  /*f900*/  @!P6 PRMT R122, R245, 0x5410, RZ ;  /* 0x00005410f57ae816 */ /* 0x000fe200000000ff */
[----:B------:R-:W-:Y:S01]  /*f910*/  IMAD.WIDE.U32 R172, R172, -0x2daee0ad, RZ ;  /* 0xd2511f53acac7825 */ /* 0x000fe200078e00ff */
[----:B------:R-:W-:Y:S01]  /*f920*/  LOP3.LUT R132, R181, UR8, R182, 0x96, !PT ;  /* 0x00000008b5847c12 */ /* 0x000fe2000f8e96b6 */
[----:B------:R-:W-:Y:S02]  /*f930*/  @!P2 HFMA2.BF16_V2 R247, -RZ.H0_H0, RZ.H0_H0, -R118.H0_H0 ;  /* 0x200000fffff7a231 */ /* 0x000fe40000340976 */
[----:B------:R-:W-:Y:S01]  /*f940*/  IMAD.MOV.U32 R182, RZ, RZ, R212 ;  /* 0x000000ffffb67224 */ /* 0x000fe200078e00d4 */
[----:B------:R-:W-:Y:S01]  /*f950*/  LOP3.LUT R140, R173, UR5, R140, 0x96, !PT ;  /* 0x00000005ad8c7c12 */ /* 0x000fe2000f8e968c */
[----:B------:R-:W-:Y:S01]  /*f960*/  IMAD.MOV.U32 R183, RZ, RZ, R213 ;  /* 0x000000ffffb77224 */ /* 0x000fe200078e00d5 */
[----:B------:R1:W-:Y:S01]  /*f970*/  STG.E.U16 [R198.64+0x22], R122 ;  /* 0x0000227ac6007986 */ /* 0x0003e2000c101510 */
[----:B------:R-:W-:Y:S02]  /*f980*/  IMAD.MOV.U32 R181, RZ, RZ, R205 ;  /* 0x000000ffffb57224 */ /* 0x000fe400078e00cd */
[----:B------:R-:W-:Y:S01]  /*f990*/  IMAD.WIDE.U32 R140, R140, -0x326172a9, RZ ;  /* 0xcd9e8d578c8c7825 */ /* 0x000fe200078e00ff */
[----:B------:R3:W5:Y:S01]  /*f9a0*/  LDL.LU.64 R212, [R1+0xd8] ;  /* 0x0000d80001d47983 */ /* 0x0007620000300a00 */
[----:B------:R-:W3:Y:S03]  /*f9b0*/  LDC.U8 R205, c[0x0][0x2d8] ;  /* 0x0000b600ffcd7b82 */ /* 0x000ee60000000000 */
[----:B------:R-:W-:Y:S01]  /*f9c0*/  LOP3.LUT R134, R141, UR14, R180, 0x96, !PT ;  /* 0x0000000e8d867c12 */ /* 0x000fe2000f8e96b4 */
[----:B------:R-:W-:Y:S01]  /*f9d0*/  IMAD.MOV.U32 R180, RZ, RZ, R204 ;  /* 0x000000ffffb47224 */ /* 0x000fe200078e00cc */
[----:B------:R-:W-:Y:S02]  /*f9e0*/  UIADD3 UR14, UR18, 0x3c6ef372, URZ ;  /* 0x3c6ef372120e7890 */ /* 0x000fe4000fffe03f */
[----:B------:R-:W-:Y:S01]  /*f9f0*/  LOP3.LUT R116, R134, 0xff, RZ, 0xc0, !PT ;  /* 0x000000ff86747812 */ /* 0x000fe200078ec0ff */
[----:B------:R-:W3:Y:S03]  /*fa00*/  LDC.U8 R204, c[0x0][0x2d8] ;  /* 0x0000b600ffcc7b82 */ /* 0x000ee60000000000 */
[----:B------:R-:W-:Y:S01]  /*fa10*/  LOP3.LUT R154, R149, UR14, R154, 0x96, !PT ;  /* 0x0000000e959a7c12 */ /* 0x000fe2000f8e969a */
[----:B------:R-:W-:Y:S01]  /*fa20*/  UIADD3 UR14, UR19, 0x76cf5d0a, URZ ;  /* 0x76cf5d0a130e7890 */ /* 0x000fe2000fffe03f */
[----:B-1----:R-:W-:Y:S04]  /*fa30*/  LOP3.LUT R122, R140, 0xffff, RZ, 0xc0, !PT ;  /* 0x0000ffff8c7a7812 */ /* 0x002fe800078ec0ff */
[----:B------:R-:W-:Y:S04]  /*fa40*/  SHF.R.U32.HI R122, RZ, 0x8, R122 ;  /* 0x00000008ff7a7819 */ /* 0x000fe8000001167a */
[----:B------:R-:W-:Y:S02]  /*fa50*/  LOP3.LUT R122, R122, 0xffff, RZ, 0xc0, !PT ;  /* 0x0000ffff7a7a7812 */ /* 0x000fe400078ec0ff */
[----:B---3--:R-:W-:Y:S01]  /*fa60*/  PRMT R204, R204, 0x7054, R205 ;  /* 0x00007054cccc7816 */ /* 0x008fe200000000cd */
[----:B--2---:R-:W-:Y:S05]  /*fa70*/  @!P0 HFMA2.BF16_V2 R136, -RZ.H0_H0, RZ.H0_H0, -R139.H0_H0 ;  /* 0x200000ffff888231 */ /* 0x004fea000034098b */
[----:B------:R-:W-:Y:S01]  /*fa80*/  PRMT R112, R136, 0x7610, R112 ;  /* 0x0000761088707816 */ /* 0x000fe20000000070 */
[----:B------:R1:W-:Y:S03]  /*fa90*/  @!P0 STL.S16 [R1], R136 ;  /* 0x0000008801008387 */ /* 0x0003e60000100600 */
[----:B------:R-:W-:Y:S01]  /*faa0*/  @!P0 PRMT R139, R112, 0x5410, RZ ;  /* 0x00005410708b8816 */ /* 0x000fe200000000ff */
[----:B------:R-:W-:Y:S01]  /*fab0*/  FADD.FTZ R112, R168, R143 ;  /* 0x0000008fa8707221 */ /* 0x000fe20000010000 */
[----:B------:R-:W-:Y:S01]  /*fac0*/  ISETP.LE.U32.AND P0, PT, R116, UR12, PT ;  /* 0x0000000c74007c0c */ /* 0x000fe2000bf03070 */
[----:B------:R2:W-:Y:S01]  /*fad0*/  STL [R1+0xc8], R128 ;  /* 0x0000c88001007387 */ /* 0x0005e20000100800 */
[----:B------:R-:W-:Y:S01]  /*fae0*/  PRMT R168, R191, 0x5410, R190 ;  /* 0x00005410bfa87816 */ /* 0x000fe200000000be */
[----:B------:R-:W-:Y:S01]  /*faf0*/  FADD.FTZ R116, R167, R112 ;  /* 0x00000070a7747221 */ /* 0x000fe20000010000 */
[----:B------:R-:W-:Y:S01]  /*fb00*/  SHF.R.U32.HI R112, RZ, 0x10, R160 ;  /* 0x00000010ff707819 */ /* 0x000fe200000116a0 */
[----:B------:R-:W-:Y:S01]  /*fb10*/  STG.E.U16 [R198.64+0x20], R139 ;  /* 0x0000208bc6007986 */ /* 0x000fe2000c101510 */
[----:B------:R-:W-:Y:S01]  /*fb20*/  IMAD.WIDE.U32 R166, R132, -0x2daee0ad, RZ ;  /* 0xd2511f5384a67825 */ /* 0x000fe200078e00ff */
[----:B------:R-:W-:Y:S02]  /*fb30*/  PRMT R132, R105, 0x7632, R132 ;  /* 0x0000763269847816 */ /* 0x000fe40000000084 */
[----:B------:R3:W-:Y:S01]  /*fb40*/  STL [R1+0xcc], R116 ;  /* 0x0000cc7401007387 */ /* 0x0007e20000100800 */
[----:B------:R-:W-:Y:S02]  /*fb50*/  LOP3.LUT R112, R112, 0xff, RZ, 0xc0, !PT ;  /* 0x000000ff70707812 */ /* 0x000fe400078ec0ff */
[----:B------:R-:W-:Y:S01]  /*fb60*/  LOP3.LUT R143, R166, 0xff, RZ, 0xc0, !PT ;  /* 0x000000ffa68f7812 */ /* 0x000fe200078ec0ff */
[----:B------:R-:W-:Y:S01]  /*fb70*/  @!P0 HFMA2.BF16_V2 R249, -RZ.H0_H0, RZ.H0_H0, -R117.H0_H0 ;  /* 0x200000fffff98231 */ /* 0x000fe20000340975 */
[----:B------:R-:W-:Y:S01]  /*fb80*/  ISETP.LE.U32.AND P5, PT, R112, UR12, PT ;  /* 0x0000000c70007c0c */ /* 0x000fe2000bfa3070 */
[----:B------:R-:W-:Y:S01]  /*fb90*/  STG.E.U16 [R202.64+0x30], R137 ;  /* 0x00003089ca007986 */ /* 0x000fe2000c101510 */
[C---:B------:R-:W-:Y:S03]  /*fba0*/  PRMT R112, R117.reuse, 0x7632, R112 ;  /* 0x0000763275707816 */ /* 0x040fe60000000070 */
[----:B------:R4:W-:Y:S01]  /*fbb0*/  STG.E.U16 [R202.64+0x32], R104 ;  /* 0x00003268ca007986 */ /* 0x0009e2000c101510 */
[----:B------:R-:W-:Y:S02]  /*fbc0*/  PRMT R138, R117, 0x5410, R112 ;  /* 0x00005410758a7816 */ /* 0x000fe40000000070 */
[----:B------:R-:W-:Y:S02]  /*fbd0*/  @!P0 PRMT R117, R249, 0x5410, RZ ;  /* 0x00005410f9758816 */ /* 0x000fe400000000ff */
[----:B-1----:R-:W-:Y:S02]  /*fbe0*/  LOP3.LUT R136, R140, 0xff, RZ, 0xc0, !PT ;  /* 0x000000ff8c887812 */ /* 0x002fe400078ec0ff */
[----:B--2---:R-:W-:Y:S01]  /*fbf0*/  PRMT R128, R135, 0x5410, R118 ;  /* 0x0000541087807816 */ /* 0x004fe20000000076 */
[----:B------:R-:W-:Y:S01]  /*fc00*/  @!P5 HFMA2.BF16_V2 R238, -RZ.H0_H0, RZ.H0_H0, -R131.H0_H0 ;  /* 0x200000ffffeed231 */ /* 0x000fe20000340983 */
[----:B------:R-:W-:Y:S02]  /*fc10*/  @!P3 PRMT R135, R248, 0x5410, RZ ;  /* 0x00005410f887b816 */ /* 0x000fe400000000ff */
[----:B------:R-:W-:Y:S02]  /*fc20*/  @!P2 PRMT R118, R247, 0x5410, RZ ;  /* 0x00005410f776a816 */ /* 0x000fe400000000ff */
[----:B------:R-:W-:Y:S01]  /*fc30*/  ISETP.LE.U32.AND P3, PT, R122, UR12, PT ;  /* 0x0000000c7a007c0c */ /* 0x000fe2000bf63070 */
[----:B------:R-:W-:Y:S01]  /*fc40*/  STG.E.U16 [R196.64+0x30], R135 ;  /* 0x00003087c4007986 */ /* 0x000fe2000c101510 */
[----:B---3--:R-:W-:Y:S02]  /*fc50*/  SHF.R.U32.HI R116, RZ, 0x18, R160 ;  /* 0x00000018ff747819 */ /* 0x008fe400000116a0 */
[----:B------:R-:W-:Y:S01]  /*fc60*/  LOP3.LUT R139, R147, UR27, R144, 0x96, !PT ;  /* 0x0000001b938b7c12 */ /* 0x000fe2000f8e9690 */
[----:B------:R-:W-:Y:S01]  /*fc70*/  STG.E.U16 [R196.64+0x32], R118 ;  /* 0x00003276c4007986 */ /* 0x000fe2000c101510 */
[----:B------:R-:W-:Y:S02]  /*fc80*/  ISETP.LE.U32.AND P4, PT, R116, UR12, PT ;  /* 0x0000000c74007c0c */ /* 0x000fe4000bf83070 */
[--C-:B------:R-:W-:Y:S01]  /*fc90*/  SHF.R.U32.HI R116, RZ, 0x10, R124.reuse ;  /* 0x00000010ff747819 */ /* 0x100fe2000001167c */
[----:B------:R1:W-:Y:S01]  /*fca0*/  STG.E.U16 [R200.64+0x2e], R123 ;  /* 0x00002e7bc8007986 */ /* 0x0003e2000c101510 */
[----:B------:R-:W-:Y:S02]  /*fcb0*/  SHF.R.U32.HI R124, RZ, 0x18, R124 ;  /* 0x00000018ff7c7819 */ /* 0x000fe4000001167c */
[----:B------:R-:W-:Y:S01]  /*fcc0*/  LOP3.LUT R116, R116, 0xff, RZ, 0xc0, !PT ;  /* 0x000000ff74747812 */ /* 0x000fe200078ec0ff */
[----:B------:R2:W-:Y:S01]  /*fcd0*/  STG.E.U16 [R200.64+0x30], R114 ;  /* 0x00003072c8007986 */ /* 0x0005e2000c101510 */
[----:B----4-:R-:W-:Y:S01]  /*fce0*/  PRMT R104, R119, 0x7632, R104 ;  /* 0x0000763277687816 */ /* 0x010fe20000000068 */
[----:B------:R-:W-:Y:S01]  /*fcf0*/  @!P3 HFMA2.BF16_V2 R235, -RZ.H0_H0, RZ.H0_H0, -R132.H0_H0 ;  /* 0x200000ffffebb231 */ /* 0x000fe20000340984 */
[----:B------:R-:W-:Y:S02]  /*fd00*/  ISETP.LE.U32.AND P1, PT, R116, UR12, PT ;  /* 0x0000000c74007c0c */ /* 0x000fe4000bf23070 */
[----:B------:R-:W-:Y:S02]  /*fd10*/  LOP3.LUT R116, R134, 0xffff, RZ, 0xc0, !PT ;  /* 0x0000ffff86747812 */ /* 0x000fe400078ec0ff */
[----:B------:R-:W-:Y:S02]  /*fd20*/  SHF.R.U32.HI R137, RZ, 0x10, R140 ;  /* 0x00000010ff897819 */ /* 0x000fe4000001168c */
[----:B------:R-:W-:Y:S02]  /*fd30*/  SHF.R.U32.HI R116, RZ, 0x8, R116 ;  /* 0x00000008ff747819 */ /* 0x000fe40000011674 */
[----:B------:R-:W-:Y:S02]  /*fd40*/  LOP3.LUT R122, R139, 0xff, RZ, 0xc0, !PT ;  /* 0x000000ff8b7a7812 */ /* 0x000fe400078ec0ff */
[----:B------:R-:W-:Y:S02]  /*fd50*/  LOP3.LUT R116, R116, 0xffff, RZ, 0xc0, !PT ;  /* 0x0000ffff74747812 */ /* 0x000fe400078ec0ff */
[----:B------:R-:W-:Y:S01]  /*fd60*/  ISETP.LE.U32.AND P2, PT, R122, UR12, PT ;  /* 0x0000000c7a007c0c */ /* 0x000fe2000bf43070 */
[----:B------:R-:W-:Y:S01]  /*fd70*/  @!P1 HFMA2.BF16_V2 R243, -RZ.H0_H0, RZ.H0_H0, -R119.H0_H0 ;  /* 0x200000fffff39231 */ /* 0x000fe20000340977 */
[----:B------:R-:W-:Y:S02]  /*fd80*/  ISETP.LE.U32.AND P0, PT, R116, UR12, PT ;  /* 0x0000000c74007c0c */ /* 0x000fe4000bf03070 */
[----:B------:R-:W-:Y:S02]  /*fd90*/  PRMT R116, R131, 0x7632, R116 ;  /* 0x0000763283747816 */ /* 0x000fe40000000074 */
[----:B------:R-:W-:Y:S02]  /*fda0*/  LOP3.LUT R122, R167, UR27, R172, 0x96, !PT ;  /* 0x0000001ba77a7c12 */ /* 0x000fe4000f8e96ac */
[----:B------:R-:W-:Y:S01]  /*fdb0*/  LOP3.LUT R137, R137, 0xff, RZ, 0xc0, !PT ;  /* 0x000000ff89897812 */ /* 0x000fe200078ec0ff */
[----:B------:R-:W-:Y:S01]  /*fdc0*/  @!P4 HFMA2.BF16_V2 R237, -RZ.H0_H0, RZ.H0_H0, -R116.H0_H0 ;  /* 0x200000ffffedc231 */ /* 0x000fe20000340974 */
[----:B-1----:R-:W-:Y:S02]  /*fdd0*/  LOP3.LUT R123, R166, 0xffff, RZ, 0xc0, !PT ;  /* 0x0000ffffa67b7812 */ /* 0x002fe400078ec0ff */
[--C-:B------:R-:W-:Y:S01]  /*fde0*/  SHF.R.U32.HI R118, RZ, 0x10, R166.reuse ;  /* 0x00000010ff767819 */ /* 0x100fe200000116a6 */
[----:B------:R-:W-:Y:S01]  /*fdf0*/  @!P2 HFMA2.BF16_V2 R240, -RZ.H0_H0, RZ.H0_H0, -R191.H0_H0 ;  /* 0x200000fffff0a231 */ /* 0x000fe200003409bf */
[--C-:B--2---:R-:W-:Y:S01]  /*fe00*/  SHF.R.U32.HI R114, RZ, 0x18, R166.reuse ;  /* 0x00000018ff727819 */ /* 0x104fe200000116a6 */
[----:B------:R-:W-:Y:S01]  /*fe10*/  @!P0 HFMA2.BF16_V2 R244, -RZ.H0_H0, RZ.H0_H0, -R112.H0_H0 ;  /* 0x200000fffff48231 */ /* 0x000fe20000340970 */
[----:B------:R-:W-:Y:S02]  /*fe20*/  PRMT R166, R189, 0x7632, R166 ;  /* 0x00007632bda67816 */ /* 0x000fe400000000a6 */
[----:B------:R-:W-:Y:S02]  /*fe30*/  LOP3.LUT R135, R139, 0xffff, RZ, 0xc0, !PT ;  /* 0x0000ffff8b877812 */ /* 0x000fe400078ec0ff */
[----:B------:R-:W-:Y:S02]  /*fe40*/  @!P0 PRMT R112, R244, 0x5410, RZ ;  /* 0x00005410f4708816 */ /* 0x000fe400000000ff */
[----:B------:R-:W-:Y:S02]  /*fe50*/  ISETP.LE.U32.AND P0, PT, R124, UR12, PT ;  /* 0x0000000c7c007c0c */ /* 0x000fe4000bf03070 */
[----:B------:R-:W-:Y:S02]  /*fe60*/  PRMT R124, R131, 0x5410, R116 ;  /* 0x00005410837c7816 */ /* 0x000fe40000000074 */
[----:B------:R-:W-:Y:S02]  /*fe70*/  @!P4 PRMT R116, R237, 0x5410, RZ ;  /* 0x00005410ed74c816 */ /* 0x000fe400000000ff */
[----:B------:R-:W-:Y:S02]  /*fe80*/  @!P5 PRMT R131, R238, 0x5410, RZ ;  /* 0x00005410ee83d816 */ /* 0x000fe400000000ff */
[----:B------:R-:W-:Y:S01]  /*fe90*/  ISETP.LE.U32.AND P5, PT, R136, UR12, PT ;  /* 0x0000000c88007c0c */ /* 0x000fe2000bfa3070 */
[----:B------:R1:W-:Y:S01]  /*fea0*/  STG.E.U16 [R198.64+0x32], R116 ;  /* 0x00003274c6007986 */ /* 0x0003e2000c101510 */
[----:B------:R-:W-:Y:S02]  /*feb0*/  SHF.R.U32.HI R136, RZ, 0x18, R140 ;  /* 0x00000018ff887819 */ /* 0x000fe4000001168c */
[----:B------:R-:W-:Y:S01]  /*fec0*/  PRMT R140, R119, 0x5410, R104 ;  /* 0x00005410778c7816 */ /* 0x000fe20000000068 */
[----:B------:R-:W-:Y:S01]  /*fed0*/  STG.E.U16 [R198.64+0x30], R131 ;  /* 0x00003083c6007986 */ /* 0x000fe2000c101510 */
[----:B------:R-:W-:Y:S01]  /*fee0*/  @!P0 HFMA2.BF16_V2 R242, -RZ.H0_H0, RZ.H0_H0, -R104.H0_H0 ;  /* 0x200000fffff28231 */ /* 0x000fe20000340968 */
[----:B------:R-:W-:Y:S02]  /*fef0*/  PRMT R172, R189, 0x5410, R166 ;  /* 0x00005410bdac7816 */ /* 0x000fe400000000a6 */
[----:B------:R2:W-:Y:S01]  /*ff00*/  STG.E.U16 [R202.64+0x42], R106 ;  /* 0x0000426aca007986 */ /* 0x0005e2000c101510 */
[----:B------:R-:W-:Y:S02]  /*ff10*/  @!P1 PRMT R119, R243, 0x5410, RZ ;  /* 0x00005410f3779816 */ /* 0x000fe400000000ff */
[----:B------:R-:W-:Y:S01]  /*ff20*/  @!P0 PRMT R104, R242, 0x5410, RZ ;  /* 0x00005410f2688816 */ /* 0x000fe200000000ff */
[----:B------:R-:W-:Y:S01]  /*ff30*/  STG.E.U16 [R202.64+0x40], R121 ;  /* 0x00004079ca007986 */ /* 0x000fe2000c101510 */
[----:B------:R-:W-:Y:S01]  /*ff40*/  @!P5 HFMA2.BF16_V2 R236, -RZ.H0_H0, RZ.H0_H0, -R105.H0_H0 ;  /* 0x200000ffffecd231 */ /* 0x000fe20000340969 */
[----:B------:R-:W-:Y:S02]  /*ff50*/  SHF.R.U32.HI R135, RZ, 0x8, R135 ;  /* 0x00000008ff877819 */ /* 0x000fe40000011687 */
[----:B------:R3:W-:Y:S01]  /*ff60*/  STG.E.U16 [R196.64+0x42], R104 ;  /* 0x00004268c4007986 */ /* 0x0007e2000c101510 */
[----:B------:R-:W-:Y:S02]  /*ff70*/  @!P2 PRMT R191, R240, 0x5410, RZ ;  /* 0x00005410f0bfa816 */ /* 0x000fe400000000ff */
[----:B------:R-:W-:Y:S01]  /*ff80*/  LOP3.LUT R135, R135, 0xffff, RZ, 0xc0, !PT ;  /* 0x0000ffff87877812 */ /* 0x000fe200078ec0ff */
[----:B------:R-:W-:Y:S01]  /*ff90*/  STG.E.U16 [R196.64+0x40], R119 ;  /* 0x00004077c4007986 */ /* 0x000fe2000c101510 */
[C---:B------:R-:W-:Y:S02]  /*ffa0*/  PRMT R167, R184.reuse, 0x7632, R167 ;  /* 0x00007632b8a77816 */ /* 0x040fe400000000a7 */
[----:B------:R-:W-:Y:S01]  /*ffb0*/  ISETP.LE.U32.AND P1, PT, R135, UR12, PT ;  /* 0x0000000c87007c0c */ /* 0x000fe2000bf23070 */
[----:B------:R-:W-:Y:S01]  /*ffc0*/  STG.E.U16 [R200.64+0x3e], R117 ;  /* 0x00003e75c8007986 */ /* 0x000fe2000c101510 */
[----:B------:R-:W-:Y:S02]  /*ffd0*/  PRMT R173, R184, 0x5410, R167 ;  /* 0x00005410b8ad7816 */ /* 0x000fe400000000a7 */
[----:B-1----:R-:W-:Y:S01]  /*ffe0*/  LOP3.LUT R116, R150, 0xff, RZ, 0xc0, !PT ;  /* 0x000000ff96747812 */ /* 0x002fe200078ec0ff */
[----:B------:R1:W-:Y:S01]  /*fff0*/  STG.E.U16 [R200.64+0x40], R112 ;  /* 0x00004070c8007986 */ /* 0x0003e2000c101510 */
[----:B------:R-:W-:Y:S02]  /*10000*/  LOP3.LUT R118, R118, 0xff, RZ, 0xc0, !PT ;  /* 0x000000ff76767812 */ /* 0x000fe400078ec0ff */
[----:B------:R-:W-:Y:S02]  /*10010*/  ISETP.LE.U32.AND P6, PT, R116, UR12, PT ;  /* 0x0000000c74007c0c */ /* 0x000fe4000bfc3070 */
[----:B------:R-:W-:Y:S02]  /*10020*/  SHF.R.U32.HI R116, RZ, 0x18, R134 ;  /* 0x00000018ff747819 */ /* 0x000fe40000011686 */
[C---:B--2---:R-:W-:Y:S01]  /*10030*/  PRMT R106, R115.reuse, 0x7632, R106 ;  /* 0x00007632736a7816 */ /* 0x044fe2000000006a */
[----:B------:R-:W-:Y:S01]  /*10040*/  @!P1 HFMA2.BF16_V2 R239, -RZ.H0_H0, RZ.H0_H0, -R190.H0_H0 ;  /* 0x200000ffffef9231 */ /* 0x000fe200003409be */
[----:B------:R-:W-:Y:S02]  /*10050*/  ISETP.LE.U32.AND P4, PT, R116, UR12, PT ;  /* 0x0000000c74007c0c */ /* 0x000fe4000bf83070 */
[----:B------:R-:W-:Y:S02]  /*10060*/  LOP3.LUT R116, R150, 0xffff, RZ, 0xc0, !PT ;  /* 0x0000ffff96747812 */ /* 0x000fe400078ec0ff */
[----:B------:R-:W-:Y:S02]  /*10070*/  PRMT R141, R115, 0x5410, R106 ;  /* 0x00005410738d7816 */ /* 0x000fe4000000006a */
[----:B------:R-:W-:Y:S01]  /*10080*/  SHF.R.U32.HI R116, RZ, 0x8, R116 ;  /* 0x00000008ff747819 */ /* 0x000fe20000011674 */
[----:B------:R-:W-:Y:S01]  /*10090*/  @!P6 HFMA2.BF16_V2 R241, -RZ.H0_H0, RZ.H0_H0, -R115.H0_H0 ;  /* 0x200000fffff1e231 */ /* 0x000fe20000340973 */
[----:B---3--:R-:W-:Y:S02]  /*100a0*/  LOP3.LUT R104, R122, 0xffff, RZ, 0xc0, !PT ;  /* 0x0000ffff7a687812 */ /* 0x008fe400078ec0ff */
[----:B------:R-:W-:Y:S02]  /*100b0*/  LOP3.LUT R116, R116, 0xffff, RZ, 0xc0, !PT ;  /* 0x0000ffff74747812 */ /* 0x000fe400078ec0ff */
[----:B------:R-:W-:Y:S02]  /*100c0*/  @!P6 PRMT R115, R241, 0x5410, RZ ;  /* 0x00005410f173e816 */ /* 0x000fe400000000ff */
[----:B------:R-:W-:Y:S02]  /*100d0*/  ISETP.LE.U32.AND P6, PT, R116, UR12, PT ;  /* 0x0000000c74007c0c */ /* 0x000fe4000bfc3070 */
[----:B------:R-:W-:Y:S02]  /*100e0*/  SHF.R.U32.HI R116, RZ, 0x10, R150 ;  /* 0x00000010ff747819 */ /* 0x000fe40000011696 */
[----:B------:R-:W-:Y:S02]  /*100f0*/  SHF.R.U32.HI R104, RZ, 0x8, R104 ;  /* 0x00000008ff687819 */ /* 0x000fe40000011668 */
[----:B------:R-:W-:Y:S02]  /*10100*/  LOP3.LUT R116, R116, 0xff, RZ, 0xc0, !PT ;  /* 0x000000ff74747812 */ /* 0x000fe400078ec0ff */
[----:B------:R-:W-:Y:S02]  /*10110*/  LOP3.LUT R104, R104, 0xffff, RZ, 0xc0, !PT ;  /* 0x0000ffff68687812 */ /* 0x000fe400078ec0ff */
[----:B------:R-:W-:Y:S02]  /*10120*/  SHF.R.U32.HI R134, RZ, 0x10, R134 ;  /* 0x00000010ff867819 */ /* 0x000fe40000011686 */
[----:B-1----:R-:W-:Y:S01]  /*10130*/  SHF.R.U32.HI R112, RZ, 0x18, R139 ;  /* 0x00000018ff707819 */ /* 0x002fe2000001168b */
[----:B------:R-:W-:Y:S01]  /*10140*/  @!P6 HFMA2.BF16_V2 R234, -RZ.H0_H0, RZ.H0_H0, -R106.H0_H0 ;  /* 0x200000ffffeae231 */ /* 0x000fe2000034096a */
[----:B------:R-:W-:Y:S02]  /*10150*/  LOP3.LUT R134, R134, 0xff, RZ, 0xc0, !PT ;  /* 0x000000ff86867812 */ /* 0x000fe400078ec0ff */
[----:B------:R-:W-:Y:S02]  /*10160*/  @!P1 PRMT R190, R239, 0x5410, RZ ;  /* 0x00005410efbe9816 */ /* 0x000fe400000000ff */
[----:B------:R-:W-:Y:S02]  /*10170*/  @!P6 PRMT R106, R234, 0x5410, RZ ;  /* 0x00005410ea6ae816 */ /* 0x000fe400000000ff */
[----:B------:R-:W-:Y:S02]  /*10180*/  ISETP.LE.U32.AND P6, PT, R137, UR12, PT ;  /* 0x0000000c89007c0c */ /* 0x000fe4000bfc3070 */
[----:B------:R-:W-:Y:S02]  /*10190*/  PRMT R137, R105, 0x5410, R132 ;  /* 0x0000541069897816 */ /* 0x000fe40000000084 */
[----:B------:R-:W-:Y:S02]  /*101a0*/  @!P3 PRMT R132, R235, 0x5410, RZ ;  /* 0x00005410eb84b816 */ /* 0x000fe400000000ff */
[----:B------:R-:W-:Y:S02]  /*101b0*/  ISETP.LE.U32.AND P3, PT, R116, UR12, PT ;  /* 0x0000000c74007c0c */ /* 0x000fe4000bf63070 */
[----:B------:R-:W-:Y:S02]  /*101c0*/  LOP3.LUT R116, R122, 0xff, RZ, 0xc0, !PT ;  /* 0x000000ff7a747812 */ /* 0x000fe400078ec0ff */
[----:B------:R-:W-:Y:S02]  /*101d0*/  @!P5 PRMT R105, R236, 0x5410, RZ ;  /* 0x00005410ec69d816 */ /* 0x000fe400000000ff */
[----:B------:R-:W-:Y:S01]  /*101e0*/  ISETP.LE.U32.AND P5, PT, R116, UR12, PT ;  /* 0x0000000c74007c0c */ /* 0x000fe2000bfa3070 */
[----:B------:R-:W-:Y:S01]  /*101f0*/  @!P6 HFMA2.BF16_V2 R227, -RZ.H0_H0, RZ.H0_H0, -R133.H0_H0 ;  /* 0x200000ffffe3e231 */ /* 0x000fe20000340985 */
[----:B------:R-:W-:Y:S02]  /*10200*/  ISETP.LE.U32.AND P0, PT, R134, UR12, PT ;  /* 0x0000000c86007c0c */ /* 0x000fe4000bf03070 */
[----:B------:R-:W-:Y:S02]  /*10210*/  LOP3.LUT R116, R146, 0xff, RZ, 0xc0, !PT ;  /* 0x000000ff92747812 */ /* 0x000fe400078ec0ff */
[----:B------:R-:W-:Y:S01]  /*10220*/  LOP3.LUT R119, R207, UR15, R162, 0x96, !PT ;  /* 0x0000000fcf777c12 */ /* 0x000fe2000f8e96a2 */
[----:B------:R-:W-:Y:S01]  /*10230*/  @!P3 HFMA2.BF16_V2 R229, -RZ.H0_H0, RZ.H0_H0, -R107.H0_H0 ;  /* 0x200000ffffe5b231 */ /* 0x000fe2000034096b */
[----:B------:R-:W-:Y:S02]  /*10240*/  LOP3.LUT R144, R147, UR27, R144, 0x96, !PT ;  /* 0x0000001b93907c12 */ /* 0x000fe4000f8e9690 */
[----:B------:R-:W-:Y:S03]  /*10250*/  SHF.R.U32.HI R131, RZ, 0x10, R156 ;  /* 0x00000010ff837819 */ /* 0x000fe6000001169c */
[----:B------:R-:W-:Y:S01]  /*10260*/  @!P5 HFMA2.BF16_V2 R233, -RZ.H0_H0, RZ.H0_H0, -R189.H0_H0 ;  /* 0x200000ffffe9d231 */ /* 0x000fe200003409bd */
[----:B------:R-:W-:Y:S01]  /*10270*/  LOP3.LUT R131, R131, 0xff, RZ, 0xc0, !PT ;  /* 0x000000ff83837812 */ /* 0x000fe200078ec0ff */
[----:B------:R-:W-:Y:S03]  /*10280*/  @!P0 HFMA2.BF16_V2 R232, -RZ.H0_H0, RZ.H0_H0, -R113.H0_H0 ;  /* 0x200000ffffe88231 */ /* 0x000fe60000340971 */
[----:B------:R-:W-:Y:S02]  /*10290*/  @!P5 PRMT R189, R233, 0x5410, RZ ;  /* 0x00005410e9bdd816 */ /* 0x000fe400000000ff */
[----:B------:R-:W-:Y:S02]  /*102a0*/  ISETP.LE.U32.AND P5, PT, R104, UR12, PT ;  /* 0x0000000c68007c0c */ /* 0x000fe4000bfa3070 */
[C---:B------:R-:W-:Y:S04]  /*102b0*/  PRMT R104, R113.reuse, 0x7632, R104 ;  /* 0x0000763271687816 */ /* 0x040fe80000000068 */
[----:B------:R-:W-:Y:S01]  /*102c0*/  PRMT R135, R113, 0x5410, R104 ;  /* 0x0000541071877816 */ /* 0x000fe20000000068 */
[----:B------:R-:W-:Y:S01]  /*102d0*/  @!P4 HFMA2.BF16_V2 R230, -RZ.H0_H0, RZ.H0_H0, -R104.H0_H0 ;  /* 0x200000ffffe6c231 */ /* 0x000fe20000340968 */
[----:B------:R-:W-:Y:S02]  /*102e0*/  @!P0 PRMT R113, R232, 0x5410, RZ ;  /* 0x00005410e8718816 */ /* 0x000fe400000000ff */
[----:B------:R-:W-:Y:S02]  /*102f0*/  ISETP.LE.U32.AND P0, PT, R116, UR12, PT ;  /* 0x0000000c74007c0c */ /* 0x000fe4000bf03070 */
[----:B------:R-:W-:Y:S01]  /*10300*/  @!P4 PRMT R104, R230, 0x5410, RZ ;  /* 0x00005410e668c816 */ /* 0x000fe200000000ff */
[----:B------:R1:W-:Y:S01]  /*10310*/  STG.E.U16 [R198.64+0x40], R113 ;  /* 0x00004071c6007986 */ /* 0x0003e2000c101510 */
[----:B------:R-:W-:Y:S01]  /*10320*/  ISETP.LE.U32.AND P4, PT, R112, UR12, PT ;  /* 0x0000000c70007c0c */ /* 0x000fe2000bf83070 */
[----:B------:R-:W-:Y:S01]  /*10330*/  @!P5 HFMA2.BF16_V2 R231, -RZ.H0_H0, RZ.H0_H0, -R166.H0_H0 ;  /* 0x200000ffffe7d231 */ /* 0x000fe200003409a6 */
[----:B------:R-:W-:Y:S01]  /*10340*/  SHF.R.U32.HI R116, RZ, 0x18, R178 ;  /* 0x00000018ff747819 */ /* 0x000fe200000116b2 */
[----:B------:R2:W-:Y:S03]  /*10350*/  STG.E.U16 [R198.64+0x42], R104 ;  /* 0x00004268c6007986 */ /* 0x0005e6000c101510 */
[----:B------:R-:W-:Y:S01]  /*10360*/  @!P5 PRMT R166, R231, 0x5410, RZ ;  /* 0x00005410e7a6d816 */ /* 0x000fe200000000ff */
[----:B------:R3:W-:Y:S01]  /*10370*/  STG.E.U16 [R202.64+0x52], R106 ;  /* 0x0000526aca007986 */ /* 0x0007e2000c101510 */
[----:B------:R-:W-:Y:S01]  /*10380*/  ISETP.LE.U32.AND P5, PT, R136, UR12, PT ;  /* 0x0000000c88007c0c */ /* 0x000fe2000bfa3070 */
[----:B------:R-:W-:Y:S01]  /*10390*/  @!P0 HFMA2.BF16_V2 R228, -RZ.H0_H0, RZ.H0_H0, -R186.H0_H0 ;  /* 0x200000ffffe48231 */ /* 0x000fe200003409ba */
[C---:B------:R-:W-:Y:S01]  /*103a0*/  PRMT R136, R133.reuse, 0x7632, R136 ;  /* 0x0000763285887816 */ /* 0x040fe20000000088 */
[----:B------:R-:W-:Y:S02]  /*103b0*/  STG.E.U16 [R202.64+0x50], R115 ;  /* 0x00005073ca007986 */ /* 0x000fe4000c101510 */
[----:B------:R-:W-:Y:S01]  /*103c0*/  @!P4 HFMA2.BF16_V2 R223, -RZ.H0_H0, RZ.H0_H0, -R192.H0_H0 ;  /* 0x200000ffffdfc231 */ /* 0x000fe200003409c0 */
[----:B------:R-:W-:Y:S02]  /*103d0*/  @!P0 PRMT R186, R228, 0x5410, RZ ;  /* 0x00005410e4ba8816 */ /* 0x000fe400000000ff */
[----:B------:R-:W-:Y:S02]  /*103e0*/  PRMT R134, R133, 0x5410, R136 ;  /* 0x0000541085867816 */ /* 0x000fe40000000088 */
[----:B------:R-:W-:Y:S02]  /*103f0*/  @!P6 PRMT R133, R227, 0x5410, RZ ;  /* 0x00005410e385e816 */ /* 0x000fe400000000ff */
[----:B------:R-:W-:Y:S01]  /*10400*/  ISETP.LE.U32.AND P6, PT, R112, UR12, PT ;  /* 0x0000000c70007c0c */ /* 0x000fe2000bfc3070 */
[----:B------:R-:W-:Y:S01]  /*10410*/  @!P5 HFMA2.BF16_V2 R226, -RZ.H0_H0, RZ.H0_H0, -R136.H0_H0 ;  /* 0x200000ffffe2d231 */ /* 0x000fe20000340988 */
[----:B------:R-:W-:Y:S02]  /*10420*/  SHF.R.U32.HI R112, RZ, 0x10, R119 ;  /* 0x00000010ff707819 */ /* 0x000fe40000011677 */
[----:B-1----:R-:W-:Y:S02]  /*10430*/  SHF.R.U32.HI R113, RZ, 0x10, R139 ;  /* 0x00000010ff717819 */ /* 0x002fe4000001168b */
[----:B------:R-:W-:Y:S02]  /*10440*/  @!P5 PRMT R136, R226, 0x5410, RZ ;  /* 0x00005410e288d816 */ /* 0x000fe400000000ff */
[----:B--2---:R-:W-:Y:S02]  /*10450*/  SHF.R.U32.HI R104, RZ, 0x18, R150 ;  /* 0x00000018ff687819 */ /* 0x004fe40000011696 */
[----:B------:R-:W-:Y:S02]  /*10460*/  LOP3.LUT R113, R113, 0xff, RZ, 0xc0, !PT ;  /* 0x000000ff71717812 */ /* 0x000fe400078ec0ff */
[----:B------:R-:W-:Y:S02]  /*10470*/  ISETP.LE.U32.AND P2, PT, R104, UR12, PT ;  /* 0x0000000c68007c0c */ /* 0x000fe4000bf43070 */
[C---:B------:R-:W-:Y:S02]  /*10480*/  PRMT R104, R107.reuse, 0x7632, R104 ;  /* 0x000076326b687816 */ /* 0x040fe40000000068 */
[----:B---3--:R-:W-:Y:S02]  /*10490*/  SHF.R.U32.HI R106, RZ, 0x10, R122 ;  /* 0x00000010ff6a7819 */ /* 0x008fe4000001167a */
[----:B------:R-:W-:Y:S02]  /*104a0*/  PRMT R139, R107, 0x5410, R104 ;  /* 0x000054106b8b7816 */ /* 0x000fe40000000068 */
[----:B------:R-:W-:Y:S02]  /*104b0*/  LOP3.LUT R106, R106, 0xff, RZ, 0xc0, !PT ;  /* 0x000000ff6a6a7812 */ /* 0x000fe400078ec0ff */
[----:B------:R-:W-:Y:S02]  /*104c0*/  @!P3 PRMT R107, R229, 0x5410, RZ ;  /* 0x00005410e56bb816 */ /* 0x000fe400000000ff */
[----:B------:R-:W-:Y:S01]  /*104d0*/  ISETP.LE.U32.AND P4, PT, R106, UR12, PT ;  /* 0x0000000c6a007c0c */ /* 0x000fe2000bf83070 */
[----:B------:R-:W-:Y:S01]  /*104e0*/  @!P2 HFMA2.BF16_V2 R225, -RZ.H0_H0, RZ.H0_H0, -R104.H0_H0 ;  /* 0x200000ffffe1a231 */ /* 0x000fe20000340968 */
[----:B------:R-:W-:Y:S01]  /*104f0*/  LOP3.LUT R106, R146, 0xffff, RZ, 0xc0, !PT ;  /* 0x0000ffff926a7812 */ /* 0x000fe200078ec0ff */
[----:B------:R1:W-:Y:S01]  /*10500*/  STG.E.U16 [R196.64+0x50], R107 ;  /* 0x0000506bc4007986 */ /* 0x0003e2000c101510 */
[----:B------:R-:W-:Y:S02]  /*10510*/  ISETP.LE.U32.AND P1, PT, R113, UR12, PT ;  /* 0x0000000c71007c0c */ /* 0x000fe4000bf23070 */
[----:B------:R-:W-:Y:S02]  /*10520*/  @!P2 PRMT R104, R225, 0x5410, RZ ;  /* 0x00005410e168a816 */ /* 0x000fe400000000ff */
[----:B------:R-:W-:Y:S02]  /*10530*/  SHF.R.U32.HI R106, RZ, 0x8, R106 ;  /* 0x00000008ff6a7819 */ /* 0x000fe4000001166a */
[----:B------:R-:W-:Y:S01]  /*10540*/  LOP3.LUT R113, R178, 0xff, RZ, 0xc0, !PT ;  /* 0x000000ffb2717812 */ /* 0x000fe200078ec0ff */
[----:B------:R2:W-:Y:S01]  /*10550*/  STG.E.U16 [R196.64+0x52], R104 ;  /* 0x00005268c4007986 */ /* 0x0005e2000c101510 */
[----:B------:R-:W-:Y:S01]  /*10560*/  LOP3.LUT R106, R106, 0xffff, RZ, 0xc0, !PT ;  /* 0x0000ffff6a6a7812 */ /* 0x000fe200078ec0ff */
[----:B------:R-:W-:Y:S01]  /*10570*/  @!P4 HFMA2.BF16_V2 R218, -RZ.H0_H0, RZ.H0_H0, -R184.H0_H0 ;  /* 0x200000ffffdac231 */ /* 0x000fe200003409b8 */
[----:B------:R-:W-:Y:S01]  /*10580*/  SHF.R.U32.HI R122, RZ, 0x18, R122 ;  /* 0x00000018ff7a7819 */ /* 0x000fe2000001167a */
[----:B------:R3:W-:Y:S01]  /*10590*/  STG.E.U16 [R200.64+0x4e], R105 ;  /* 0x00004e69c8007986 */ /* 0x0007e2000c101510 */
[----:B------:R-:W-:Y:S01]  /*105a0*/  ISETP.LE.U32.AND P0, PT, R106, UR12, PT ;  /* 0x0000000c6a007c0c */ /* 0x000fe2000bf03070 */
[----:B------:R-:W-:Y:S01]  /*105b0*/  @!P1 HFMA2.BF16_V2 R224, -RZ.H0_H0, RZ.H0_H0, -R193.H0_H0 ;  /* 0x200000ffffe09231 */ /* 0x000fe200003409c1 */
[----:B------:R-:W-:Y:S01]  /*105c0*/  SHF.R.U32.HI R106, RZ, 0x8, R123 ;  /* 0x00000008ff6a7819 */ /* 0x000fe2000001167b */
[----:B------:R-:W-:Y:S01]  /*105d0*/  STG.E.U16 [R200.64+0x50], R132 ;  /* 0x00005084c8007986 */ /* 0x000fe2000c101510 */
[----:B------:R-:W-:Y:S02]  /*105e0*/  @!P4 PRMT R184, R218, 0x5410, RZ ;  /* 0x00005410dab8c816 */ /* 0x000fe400000000ff */
[----:B------:R-:W-:Y:S01]  /*105f0*/  LOP3.LUT R106, R106, 0xffff, RZ, 0xc0, !PT ;  /* 0x0000ffff6a6a7812 */ /* 0x000fe200078ec0ff */
[----:B------:R-:W-:Y:S01]  /*10600*/  STG.E.U16 [R198.64+0x50], R133 ;  /* 0x00005085c6007986 */ /* 0x000fe2000c101510 */
[----:B------:R-:W-:Y:S02]  /*10610*/  LOP3.LUT R112, R112, 0xff, RZ, 0xc0, !PT ;  /* 0x000000ff70707812 */ /* 0x000fe400078ec0ff */
[----:B------:R-:W-:Y:S01]  /*10620*/  ISETP.LE.U32.AND P5, PT, R106, UR12, PT ;  /* 0x0000000c6a007c0c */ /* 0x000fe2000bfa3070 */
[----:B------:R-:W-:Y:S01]  /*10630*/  STG.E.U16 [R198.64+0x52], R136 ;  /* 0x00005288c6007986 */ /* 0x000fe2000c101510 */
[--C-:B------:R-:W-:Y:S01]  /*10640*/  SHF.R.U32.HI R106, RZ, 0x10, R146.reuse ;  /* 0x00000010ff6a7819 */ /* 0x100fe20000011692 */
[----:B------:R-:W-:Y:S01]  /*10650*/  @!P0 HFMA2.BF16_V2 R221, -RZ.H0_H0, RZ.H0_H0, -R185.H0_H0 ;  /* 0x200000ffffdd8231 */ /* 0x000fe200003409b9 */
[----:B-1----:R-:W-:Y:S01]  /*10660*/  LOP3.LUT R107, R176, 0xff, RZ, 0xc0, !PT ;  /* 0x000000ffb06b7812 */ /* 0x002fe200078ec0ff */
[----:B------:R-:W-:Y:S01]  /*10670*/  STG.E.U16 [R202.64+0x60], R191 ;  /* 0x000060bfca007986 */ /* 0x000fe2000c101510 */
[----:B------:R-:W-:Y:S02]  /*10680*/  LOP3.LUT R106, R106, 0xff, RZ, 0xc0, !PT ;  /* 0x000000ff6a6a7812 */ /* 0x000fe400078ec0ff */
[----:B------:R-:W-:Y:S01]  /*10690*/  @!P0 PRMT R185, R221, 0x5410, RZ ;  /* 0x00005410ddb98816 */ /* 0x000fe200000000ff */
[----:B------:R-:W-:Y:S01]  /*106a0*/  STG.E.U16 [R202.64+0x62], R190 ;  /* 0x000062beca007986 */ /* 0x000fe2000c101510 */
[----:B------:R-:W-:Y:S02]  /*106b0*/  ISETP.LE.U32.AND P4, PT, R106, UR12, PT ;  /* 0x0000000c6a007c0c */ /* 0x000fe4000bf83070 */
[----:B--2---:R-:W-:Y:S01]  /*106c0*/  LOP3.LUT R104, R176, 0xffff, RZ, 0xc0, !PT ;  /* 0x0000ffffb0687812 */ /* 0x004fe200078ec0ff */
[----:B------:R-:W-:Y:S01]  /*106d0*/  @!P5 HFMA2.BF16_V2 R220, -RZ.H0_H0, RZ.H0_H0, -R194.H0_H0 ;  /* 0x200000ffffdcd231 */ /* 0x000fe200003409c2 */
[----:B------:R-:W-:Y:S02]  /*106e0*/  SHF.R.U32.HI R106, RZ, 0x18, R146 ;  /* 0x00000018ff6a7819 */ /* 0x000fe40000011692 */
[----:B------:R-:W-:Y:S02]  /*106f0*/  SHF.R.U32.HI R104, RZ, 0x8, R104 ;  /* 0x00000008ff687819 */ /* 0x000fe40000011668 */
[----:B---3--:R-:W-:Y:S02]  /*10700*/  SHF.R.U32.HI R105, RZ, 0x10, R178 ;  /* 0x00000010ff697819 */ /* 0x008fe400000116b2 */
[----:B------:R-:W-:Y:S02]  /*10710*/  PRMT R107, R107, 0x5410, R104 ;  /* 0x000054106b6b7816 */ /* 0x000fe40000000068 */
[----:B------:R-:W-:Y:S01]  /*10720*/  LOP3.LUT R104, R178, 0xffff, RZ, 0xc0, !PT ;  /* 0x0000ffffb2687812 */ /* 0x000fe200078ec0ff */
[----:B------:R-:W-:Y:S01]  /*10730*/  @!P4 HFMA2.BF16_V2 R217, -RZ.H0_H0, RZ.H0_H0, -R188.H0_H0 ;  /* 0x200000ffffd9c231 */ /* 0x000fe200003409bc */
[----:B------:R-:W-:Y:S01]  /*10740*/  LOP3.LUT R117, R105, 0xff, RZ, 0xc0, !PT ;  /* 0x000000ff69757812 */ /* 0x000fe200078ec0ff */
[--C-:B------:R-:W-:Y:S01]  /*10750*/  HSET2.LE.AND R107, R107, R204.reuse, PT ;  /* 0x000000cc6b6b7233 */ /* 0x100fe20003803000 */
[----:B------:R-:W-:Y:S02]  /*10760*/  SHF.R.U32.HI R104, RZ, 0x8, R104 ;  /* 0x00000008ff687819 */ /* 0x000fe40000011668 */
[----:B------:R-:W-:Y:S02]  /*10770*/  @!P4 PRMT R188, R217, 0x5410, RZ ;  /* 0x00005410d9bcc816 */ /* 0x000fe400000000ff */
[----:B------:R-:W-:Y:S02]  /*10780*/  PRMT R113, R113, 0x5410, R104 ;  /* 0x0000541071717816 */ /* 0x000fe40000000068 */
[C---:B------:R-:W-:Y:S02]  /*10790*/  LOP3.LUT R104, R119.reuse, 0xffff, RZ, 0xc0, !PT ;  /* 0x0000ffff77687812 */ /* 0x040fe400078ec0ff */
[----:B------:R-:W-:Y:S01]  /*107a0*/  ISETP.LE.U32.AND P4, PT, R106, UR12, PT ;  /* 0x0000000c6a007c0c */ /* 0x000fe2000bf83070 */
[--C-:B------:R-:W-:Y:S01]  /*107b0*/  HSET2.LE.AND R113, R113, R204.reuse, PT ;  /* 0x000000cc71717233 */ /* 0x100fe20003803000 */
[----:B------:R-:W-:Y:S02]  /*107c0*/  LOP3.LUT R106, R119, 0xff, RZ, 0xc0, !PT ;  /* 0x000000ff776a7812 */ /* 0x000fe400078ec0ff */
[----:B------:R-:W-:Y:S02]  /*107d0*/  SHF.R.U32.HI R115, RZ, 0x8, R104 ;  /* 0x00000008ff737819 */ /* 0x000fe40000011668 */
[----:B------:R-:W-:Y:S02]  /*107e0*/  LOP3.LUT R104, R206, 0xffff, RZ, 0xc0, !PT ;  /* 0x0000ffffce687812 */ /* 0x000fe400078ec0ff */
[----:B------:R-:W-:Y:S02]  /*107f0*/  PRMT R105, R106, 0x5410, R115 ;  /* 0x000054106a697816 */ /* 0x000fe40000000073 */
[----:B------:R-:W-:Y:S02]  /*10800*/  ISETP.LE.U32.AND P0, PT, R122, UR12, PT ;  /* 0x0000000c7a007c0c */ /* 0x000fe4000bf03070 */
[----:B------:R-:W-:Y:S01]  /*10810*/  SHF.R.U32.HI R104, RZ, 0x8, R104 ;  /* 0x00000008ff687819 */ /* 0x000fe20000011668 */
[--C-:B------:R-:W-:Y:S01]  /*10820*/  HSET2.LE.AND R105, R105, R204.reuse, PT ;  /* 0x000000cc69697233 */ /* 0x100fe20003803000 */
[----:B------:R-:W-:Y:S01]  /*10830*/  LOP3.LUT R115, R206, 0xff, RZ, 0xc0, !PT ;  /* 0x000000ffce737812 */ /* 0x000fe200078ec0ff */
[----:B------:R-:W-:Y:S01]  /*10840*/  @!P4 HFMA2.BF16_V2 R214, -RZ.H0_H0, RZ.H0_H0, -R187.H0_H0 ;  /* 0x200000ffffd6c231 */ /* 0x000fe200003409bb */
[----:B------:R-:W-:Y:S02]  /*10850*/  LOP3.LUT R102, R107, R102, RZ, 0xc0, !PT ;  /* 0x000000666b667212 */ /* 0x000fe400078ec0ff */
[----:B------:R-:W-:Y:S02]  /*10860*/  PRMT R115, R115, 0x5410, R104 ;  /* 0x0000541073737816 */ /* 0x000fe40000000068 */
[----:B------:R-:W-:Y:S02]  /*10870*/  LOP3.LUT R108, R105, R108, RZ, 0xc0, !PT ;  /* 0x0000006c696c7212 */ /* 0x000fe400078ec0ff */
[----:B------:R-:W1:Y:S01]  /*10880*/  LDSM.16.MT88.4 R104, [R210+0x9000] ;  /* 0x00900000d268783b */ /* 0x000e620000004200 */
[----:B------:R-:W-:Y:S01]  /*10890*/  @!P0 HFMA2.BF16_V2 R216, -RZ.H0_H0, RZ.H0_H0, -R167.H0_H0 ;  /* 0x200000ffffd88231 */ /* 0x000fe200003409a7 */
[--C-:B------:R-:W-:Y:S02]  /*108a0*/  SHF.R.U32.HI R177, RZ, 0x18, R176.reuse ;  /* 0x00000018ffb17819 */ /* 0x100fe400000116b0 */
[----:B------:R-:W-:Y:S02]  /*108b0*/  SHF.R.U32.HI R119, RZ, 0x18, R119 ;  /* 0x00000018ff777819 */ /* 0x000fe40000011677 */
[----:B------:R-:W-:Y:S02]  /*108c0*/  @!P0 PRMT R167, R216, 0x5410, RZ ;  /* 0x00005410d8a78816 */ /* 0x000fe400000000ff */
[----:B------:R-:W-:Y:S02]  /*108d0*/  ISETP.LE.U32.AND P0, PT, R114, UR12, PT ;  /* 0x0000000c72007c0c */ /* 0x000fe4000bf03070 */
[----:B------:R-:W-:Y:S02]  /*108e0*/  SHF.R.U32.HI R114, RZ, 0x10, R176 ;  /* 0x00000010ff727819 */ /* 0x000fe400000116b0 */
[----:B------:R-:W-:Y:S02]  /*108f0*/  PRMT R112, R112, 0x5410, R119 ;  /* 0x0000541070707816 */ /* 0x000fe40000000077 */
[----:B------:R-:W-:Y:S02]  /*10900*/  LOP3.LUT R114, R114, 0xff, RZ, 0xc0, !PT ;  /* 0x000000ff72727812 */ /* 0x000fe400078ec0ff */
[----:B------:R-:W-:Y:S01]  /*10910*/  PRMT R116, R117, 0x5410, R116 ;  /* 0x0000541075747816 */ /* 0x000fe20000000074 */
[--C-:B------:R-:W-:Y:S01]  /*10920*/  HSET2.LE.AND R112, R112, R204.reuse, PT ;  /* 0x000000cc70707233 */ /* 0x100fe20003803000 */
[----:B------:R-:W-:Y:S02]  /*10930*/  PRMT R114, R114, 0x5410, R177 ;  /* 0x0000541072727816 */ /* 0x000fe400000000b1 */
[--C-:B------:R-:W-:Y:S01]  /*10940*/  SHF.R.U32.HI R117, RZ, 0x10, R206.reuse ;  /* 0x00000010ff757819 */ /* 0x100fe200000116ce */
[--C-:B------:R-:W-:Y:S01]  /*10950*/  HSET2.LE.AND R116, R116, R204.reuse, PT ;  /* 0x000000cc74747233 */ /* 0x100fe20003803000 */
[----:B------:R-:W-:Y:S01]  /*10960*/  LOP3.LUT R100, R113, R100, RZ, 0xc0, !PT ;  /* 0x0000006471647212 */ /* 0x000fe200078ec0ff */
[--C-:B------:R-:W-:Y:S01]  /*10970*/  HSET2.LE.AND R113, R115, R204.reuse, PT ;  /* 0x000000cc73717233 */ /* 0x100fe20003803000 */
[----:B------:R-:W-:Y:S01]  /*10980*/  SHF.R.U32.HI R206, RZ, 0x18, R206 ;  /* 0x00000018ffce7819 */ /* 0x000fe200000116ce */
[--C-:B------:R-:W-:Y:S01]  /*10990*/  HSET2.LE.AND R114, R114, R204.reuse, PT ;  /* 0x000000cc72727233 */ /* 0x100fe20003803000 */
[----:B------:R-:W-:Y:S01]  /*109a0*/  LOP3.LUT R117, R117, 0xff, RZ, 0xc0, !PT ;  /* 0x000000ff75757812 */ /* 0x000fe200078ec0ff */
[----:B------:R-:W-:Y:S01]  /*109b0*/  LDSM.16.MT88.4 R176, [R210+0xbc00] ;  /* 0x00bc0000d2b0783b */ /* 0x000fe20000004200 */
[----:B------:R-:W-:Y:S01]  /*109c0*/  LOP3.LUT R110, R113, R110, RZ, 0xc0, !PT ;  /* 0x0000006e716e7212 */ /* 0x000fe200078ec0ff */
[--C-:B------:R-:W-:Y:S01]  /*109d0*/  @!P0 HFMA2.BF16_V2 R215, -RZ.H0_H0, RZ.H0_H0, -R165.reuse.H1_H1 ;  /* 0x200000ffffd78231 */ /* 0x100fe200003609a5 */
[----:B------:R-:W-:Y:S02]  /*109e0*/  LOP3.LUT R103, R114, R103, RZ, 0xc0, !PT ;  /* 0x0000006772677212 */ /* 0x000fe400078ec0ff */
[----:B------:R-:W-:Y:S02]  /*109f0*/  LOP3.LUT R109, R112, R109, RZ, 0xc0, !PT ;  /* 0x0000006d706d7212 */ /* 0x000fe400078ec0ff */
[----:B------:R-:W-:Y:S01]  /*10a00*/  PRMT R117, R117, 0x5410, R206 ;  /* 0x0000541075757816 */ /* 0x000fe200000000ce */
[----:B------:R-:W2:Y:S01]  /*10a10*/  LDSM.16.MT88.4 R112, [R208+0x9000] ;  /* 0x00900000d070783b */ /* 0x000ea20000004200 */
[----:B------:R-:W-:Y:S02]  /*10a20*/  LOP3.LUT R101, R116, R101, RZ, 0xc0, !PT ;  /* 0x0000006574657212 */ /* 0x000fe400078ec0ff */
[----:B------:R-:W-:Y:S01]  /*10a30*/  @!P6 PRMT R192, R223, 0x5410, RZ ;  /* 0x00005410dfc0e816 */ /* 0x000fe200000000ff */
[--C-:B------:R-:W-:Y:S01]  /*10a40*/  HSET2.LE.AND R116, R117, R204.reuse, PT ;  /* 0x000000cc75747233 */ /* 0x100fe20003803000 */
[----:B------:R-:W-:Y:S02]  /*10a50*/  ISETP.LE.U32.AND P6, PT, R118, UR12, PT ;  /* 0x0000000c76007c0c */ /* 0x000fe4000bfc3070 */
[C---:B------:R-:W-:Y:S01]  /*10a60*/  LOP3.LUT P3, RZ, R209.reuse, 0x40, RZ, 0xc0, !PT ;  /* 0x00000040d1ff7812 */ /* 0x040fe2000786c0ff */
[-C--:B-1----:R-:W-:Y:S01]  /*10a70*/  HMMA.16816.F32.BF16 R4, R100, R104.reuse, R4 ;  /* 0x000000686404723c */ /* 0x082fe20000041804 */
[----:B------:R-:W-:Y:S01]  /*10a80*/  LOP3.LUT R111, R116, R111, RZ, 0xc0, !PT ;  /* 0x0000006f746f7212 */ /* 0x000fe200078ec0ff */
[----:B------:R-:W-:Y:S01]  /*10a90*/  STG.E.U16 [R196.64+0x62], R192 ;  /* 0x000062c0c4007986 */ /* 0x000fe2000c101510 */
[C---:B------:R-:W-:Y:S02]  /*10aa0*/  LOP3.LUT P2, RZ, R209.reuse, 0x20, RZ, 0xc0, !PT ;  /* 0x00000020d1ff7812 */ /* 0x040fe4000784c0ff */
[----:B------:R-:W-:Y:S01]  /*10ab0*/  @!P1 PRMT R193, R224, 0x5410, RZ ;  /* 0x00005410e0c19816 */ /* 0x000fe200000000ff */
[----:B------:R-:W-:Y:S01]  /*10ac0*/  LDSM.16.MT88.4 R116, [R210+0xa400] ;  /* 0x00a40000d274783b */ /* 0x000fe20000004200 */
[----:B------:R-:W-:Y:S01]  /*10ad0*/  LOP3.LUT P1, RZ, R209, 0x10, RZ, 0xc0, !PT ;  /* 0x00000010d1ff7812 */ /* 0x000fe2000782c0ff */
[C---:B------:R-:W-:Y:S01]  /*10ae0*/  HMMA.16816.F32.BF16 R8, R108.reuse, R104, R8 ;  /* 0x000000686c08723c */ /* 0x040fe20000041808 */
[----:B------:R-:W-:Y:S02]  /*10af0*/  @!P4 PRMT R187, R214, 0x5410, RZ ;  /* 0x00005410d6bbc816 */ /* 0x000fe400000000ff */
[----:B------:R-:W-:Y:S01]  /*10b00*/  ISETP.LE.U32.AND P4, PT, R143, UR12, PT ;  /* 0x0000000c8f007c0c */ /* 0x000fe2000bf83070 */
[----:B------:R-:W-:Y:S02]  /*10b10*/  @!P6 HFMA2.BF16_V2 R219, -RZ.H0_H0, RZ.H0_H0, -R165.H0_H0 ;  /* 0x200000ffffdbe231 */ /* 0x000fe400003409a5 */
[----:B------:R1:W5:Y:S02]  /*10b20*/  LDL.LU R209, [R1+0xd0] ;  /* 0x0000d00001d17983 */ /* 0x0003640000300800 */
[-C--:B------:R-:W-:Y:S02]  /*10b30*/  HMMA.16816.F32.BF16 R12, R108, R106.reuse, R12 ;  /* 0x0000006a6c0c723c */ /* 0x080fe4000004180c */
[----:B------:R-:W-:Y:S04]  /*10b40*/  STG.E.U16 [R196.64+0x60], R193 ;  /* 0x000060c1c4007986 */ /* 0x000fe8000c101510 */
[----:B------:R-:W-:Y:S02]  /*10b50*/  STG.E.U16 [R200.64+0x5e], R189 ;  /* 0x00005ebdc8007986 */ /* 0x000fe4000c101510 */
[C---:B------:R-:W-:Y:S01]  /*10b60*/  HMMA.16816.F32.BF16 R16, R100.reuse, R106, R16 ;  /* 0x0000006a6410723c */ /* 0x040fe20000041810 */
[----:B------:R-:W-:Y:S01]  /*10b70*/  @!P4 HFMA2.BF16_V2 R222, -RZ.H0_H0, RZ.H0_H0, -R195.H0_H0 ;  /* 0x200000ffffdec231 */ /* 0x000fe200003409c3 */
[----:B------:R-:W3:Y:S06]  /*10b80*/  LDSM.16.MT88.4 R104, [R210+0xa000] ;  /* 0x00a00000d268783b */ /* 0x000eec0000004200 */
[-C--:B--2---:R-:W-:Y:S02]  /*10b90*/  HMMA.16816.F32.BF16 R20, R100, R112.reuse, R20 ;  /* 0x000000706414723c */ /* 0x084fe40000041814 */
[----:B------:R2:W-:Y:S04]  /*10ba0*/  STG.E.U16 [R200.64+0x60], R166 ;  /* 0x000060a6c8007986 */ /* 0x0005e8000c101510 */
[----:B------:R-:W-:Y:S02]  /*10bb0*/  STG.E.U16 [R198.64+0x60], R184 ;  /* 0x000060b8c6007986 */ /* 0x000fe4000c101510 */
[C---:B------:R-:W-:Y:S02]  /*10bc0*/  HMMA.16816.F32.BF16 R24, R108.reuse, R112, R24 ;  /* 0x000000706c18723c */ /* 0x040fe40000041818 */
[----:B------:R4:W-:Y:S04]  /*10bd0*/  STG.E.U16 [R198.64+0x62], R167 ;  /* 0x000062a7c6007986 */ /* 0x0009e8000c101510 */
[----:B------:R-:W-:Y:S02]  /*10be0*/  STG.E.U16 [R202.64+0x70], R186 ;  /* 0x000070baca007986 */ /* 0x000fe4000c101510 */
[-C--:B------:R-:W-:Y:S02]  /*10bf0*/  HMMA.16816.F32.BF16 R28, R108, R114.reuse, R28 ;  /* 0x000000726c1c723c */ /* 0x080fe4000004181c */
[----:B------:R-:W-:Y:S04]  /*10c00*/  STG.E.U16 [R202.64+0x72], R185 ;  /* 0x000072b9ca007986 */ /* 0x000fe8000c101510 */
[----:B------:R-:W-:Y:S02]  /*10c10*/  STG.E.U16 [R196.64+0x70], R188 ;  /* 0x000070bcc4007986 */ /* 0x000fe4000c101510 */
[C---:B------:R-:W-:Y:S02]  /*10c20*/  HMMA.16816.F32.BF16 R32, R100.reuse, R114, R32 ;  /* 0x000000726420723c */ /* 0x040fe40000041820 */
[----:B------:R-:W1:Y:S02]  /*10c30*/  LDSM.16.MT88.4 R112, [R208+0xa000] ;  /* 0x00a00000d070783b */ /* 0x000e640000004200 */
[----:B--2---:R-:W-:Y:S04]  /*10c40*/  IMAD.MOV.U32 R166, RZ, RZ, R3 ;  /* 0x000000ffffa67224 */ /* 0x004fe800078e0003 */
[-C--:B---3--:R-:W-:Y:S02]  /*10c50*/  HMMA.16816.F32.BF16 R36, R100, R104.reuse, R36 ;  /* 0x000000686424723c */ /* 0x088fe40000041824 */
[----:B------:R-:W-:Y:S02]  /*10c60*/  STG.E.U16 [R196.64+0x72], R187 ;  /* 0x000072bbc4007986 */ /* 0x000fe4000c101510 */
[----:B----4-:R-:W-:Y:S04]  /*10c70*/  IMAD.MOV.U32 R167, RZ, RZ, R0 ;  /* 0x000000ffffa77224 */ /* 0x010fe800078e0000 */
[C---:B------:R-:W-:Y:S08]  /*10c80*/  HMMA.16816.F32.BF16 R40, R108.reuse, R104, R40 ;  /* 0x000000686c28723c */ /* 0x040ff00000041828 */
[-C--:B------:R-:W-:Y:S08]  /*10c90*/  HMMA.16816.F32.BF16 R44, R108, R106.reuse, R44 ;  /* 0x0000006a6c2c723c */ /* 0x080ff0000004182c */
[C---:B------:R-:W-:Y:S01]  /*10ca0*/  HMMA.16816.F32.BF16 R48, R100.reuse, R106, R48 ;  /* 0x0000006a6430723c */ /* 0x040fe20000041830 */
[----:B------:R-:W2:Y:S07]  /*10cb0*/  LDSM.16.MT88.4 R104, [R210+0xb000] ;  /* 0x00b00000d268783b */ /* 0x000eae0000004200 */
[-C--:B-1----:R-:W-:Y:S08]  /*10cc0*/  HMMA.16816.F32.BF16 R52, R100, R112.reuse, R52 ;  /* 0x000000706434723c */ /* 0x082ff00000041834 */
[C---:B------:R-:W-:Y:S08]  /*10cd0*/  HMMA.16816.F32.BF16 R56, R108.reuse, R112, R56 ;  /* 0x000000706c38723c */ /* 0x040ff00000041838 */
[-C--:B------:R-:W-:Y:S08]  /*10ce0*/  HMMA.16816.F32.BF16 R60, R108, R114.reuse, R60 ;  /* 0x000000726c3c723c */ /* 0x080ff0000004183c */
[C---:B------:R-:W-:Y:S01]  /*10cf0*/  HMMA.16816.F32.BF16 R64, R100.reuse, R114, R64 ;  /* 0x000000726440723c */ /* 0x040fe20000041840 */
[----:B------:R-:W1:Y:S07]  /*10d00*/  LDSM.16.MT88.4 R112, [R208+0xb000] ;  /* 0x00b00000d070783b */ /* 0x000e6e0000004200 */
[-C--:B--2---:R-:W-:Y:S08]  /*10d10*/  HMMA.16816.F32.BF16 R68, R100, R104.reuse, R68 ;  /* 0x000000686444723c */ /* 0x084ff00000041844 */
[C---:B------:R-:W-:Y:S07]  /*10d20*/  HMMA.16816.F32.BF16 R72, R108.reuse, R104, R72 ;  /* 0x000000686c48723c */ /* 0x040fee0000041848 */
[--C-:B------:R-:W-:Y:S01]  /*10d30*/  SHF.R.U32.HI R105, RZ, 0x10, R158.reuse ;  /* 0x00000010ff697819 */ /* 0x100fe2000001169e */
[-C--:B------:R-:W-:Y:S01]  /*10d40*/  HMMA.16816.F32.BF16 R76, R108, R106.reuse, R76 ;  /* 0x0000006a6c4c723c */ /* 0x080fe2000004184c */
[C---:B------:R-:W-:Y:S07]  /*10d50*/  LOP3.LUT R104, R158.reuse, 0xff, RZ, 0xc0, !PT ;  /* 0x000000ff9e687812 */ /* 0x040fee00078ec0ff */
[C---:B------:R-:W-:Y:S07]  /*10d60*/  HMMA.16816.F32.BF16 R80, R100.reuse, R106, R80 ;  /* 0x0000006a6450723c */ /* 0x040fee0000041850 */
[----:B------:R-:W-:Y:S01]  /*10d70*/  LOP3.LUT R106, R158, 0xffff, RZ, 0xc0, !PT ;  /* 0x0000ffff9e6a7812 */ /* 0x000fe200078ec0ff */
[-C--:B-1----:R-:W-:Y:S01]  /*10d80*/  HMMA.16816.F32.BF16 R84, R100, R112.reuse, R84 ;  /* 0x000000706454723c */ /* 0x082fe20000041854 */
[----:B------:R-:W-:Y:S03]  /*10d90*/  SHF.R.U32.HI R158, RZ, 0x18, R158 ;  /* 0x00000018ff9e7819 */ /* 0x000fe6000001169e */
[----:B------:R-:W-:Y:S04]  /*10da0*/  SHF.R.U32.HI R107, RZ, 0x8, R106 ;  /* 0x00000008ff6b7819 */ /* 0x000fe8000001166a */
[C---:B------:R-:W-:Y:S07]  /*10db0*/  HMMA.16816.F32.BF16 R88, R108.reuse, R112, R88 ;  /* 0x000000706c58723c */ /* 0x040fee0000041858 */
[----:B------:R-:W-:Y:S01]  /*10dc0*/  LOP3.LUT R112, R160, 0xffff, RZ, 0xc0, !PT ;  /* 0x0000ffffa0707812 */ /* 0x000fe200078ec0ff */
[-C--:B------:R-:W-:Y:S04]  /*10dd0*/  HMMA.16816.F32.BF16 R92, R108, R114.reuse, R92 ;  /* 0x000000726c5c723c */ /* 0x080fe8000004185c */
[----:B------:R-:W-:Y:S03]  /*10de0*/  SHF.R.U32.HI R112, RZ, 0x8, R112 ;  /* 0x00000008ff707819 */ /* 0x000fe60000011670 */
[----:B------:R-:W-:Y:S01]  /*10df0*/  LOP3.LUT R111, R105, 0xff, RZ, 0xc0, !PT ;  /* 0x000000ff696f7812 */ /* 0x000fe200078ec0ff */
[----:B------:R-:W-:Y:S01]  /*10e00*/  HMMA.16816.F32.BF16 R96, R100, R114, R96 ;  /* 0x000000726460723c */ /* 0x000fe20000041860 */
[----:B------:R-:W-:Y:S02]  /*10e10*/  PRMT R108, R104, 0x5410, R107 ;  /* 0x00005410686c7816 */ /* 0x000fe4000000006b */
[----:B------:R-:W1:Y:S01]  /*10e20*/  LDSM.16.MT88.4 R104, [R210+0x9400] ;  /* 0x00940000d268783b */ /* 0x000e620000004200 */
[----:B------:R-:W-:Y:S02]  /*10e30*/  PRMT R111, R111, 0x5410, R158 ;  /* 0x000054106f6f7816 */ /* 0x000fe4000000009e */
[----:B------:R-:W-:Y:S02]  /*10e40*/  SHF.R.U32.HI R110, RZ, 0x10, R160 ;  /* 0x00000010ff6e7819 */ /* 0x000fe400000116a0 */
[C---:B------:R-:W-:Y:S04]  /*10e50*/  LOP3.LUT R103, R174.reuse, 0xffff, RZ, 0xc0, !PT ;  /* 0x0000ffffae677812 */ /* 0x040fe800078ec0ff */
[----:B------:R-:W-:Y:S02]  /*10e60*/  LOP3.LUT R100, R174, 0xff, RZ, 0xc0, !PT ;  /* 0x000000ffae647812 */ /* 0x000fe400078ec0ff */
[----:B------:R-:W-:Y:S02]  /*10e70*/  SHF.R.U32.HI R103, RZ, 0x8, R103 ;  /* 0x00000008ff677819 */ /* 0x000fe40000011667 */
[--C-:B------:R-:W-:Y:S02]  /*10e80*/  SHF.R.U32.HI R101, RZ, 0x10, R174.reuse ;  /* 0x00000010ff657819 */ /* 0x100fe400000116ae */
[----:B------:R-:W-:Y:S02]  /*10e90*/  PRMT R103, R100, 0x5410, R103 ;  /* 0x0000541064677816 */ /* 0x000fe40000000067 */
[----:B------:R-:W-:Y:S02]  /*10ea0*/  SHF.R.U32.HI R174, RZ, 0x18, R174 ;  /* 0x00000018ffae7819 */ /* 0x000fe400000116ae */
[----:B------:R-:W-:Y:S01]  /*10eb0*/  LOP3.LUT R101, R101, 0xff, RZ, 0xc0, !PT ;  /* 0x000000ff65657812 */ /* 0x000fe200078ec0ff */
[--C-:B------:R-:W-:Y:S01]  /*10ec0*/  HSET2.LE.AND R103, R103, R204.reuse, PT ;  /* 0x000000cc67677233 */ /* 0x100fe20003803000 */
[----:B------:R-:W-:Y:S02]  /*10ed0*/  LOP3.LUT R102, R156, 0xffff, RZ, 0xc0, !PT ;  /* 0x0000ffff9c667812 */ /* 0x000fe400078ec0ff */
[----:B------:R-:W-:Y:S01]  /*10ee0*/  PRMT R100, R101, 0x5410, R174 ;  /* 0x0000541065647816 */ /* 0x000fe200000000ae */
[--C-:B------:R-:W-:Y:S01]  /*10ef0*/  HSET2.LE.AND R101, R108, R204.reuse, PT ;  /* 0x000000cc6c657233 */ /* 0x100fe20003803000 */
[----:B------:R-:W-:Y:S02]  /*10f00*/  LOP3.LUT R109, R160, 0xff, RZ, 0xc0, !PT ;  /* 0x000000ffa06d7812 */ /* 0x000fe400078ec0ff */
[----:B------:R-:W-:Y:S01]  /*10f10*/  SHF.R.U32.HI R160, RZ, 0x18, R160 ;  /* 0x00000018ffa07819 */ /* 0x000fe200000116a0 */
[--C-:B------:R-:W-:Y:S01]  /*10f20*/  HSET2.LE.AND R108, R100, R204.reuse, PT ;  /* 0x000000cc646c7233 */ /* 0x100fe20003803000 */
[----:B------:R-:W-:Y:S01]  /*10f30*/  LOP3.LUT R100, R103, R120, RZ, 0xc0, !PT ;  /* 0x0000007867647212 */ /* 0x000fe200078ec0ff */
[--C-:B------:R-:W-:Y:S01]  /*10f40*/  HSET2.LE.AND R103, R111, R204.reuse, PT ;  /* 0x000000cc6f677233 */ /* 0x100fe20003803000 */
[----:B------:R-:W-:Y:S01]  /*10f50*/  SHF.R.U32.HI R156, RZ, 0x18, R156 ;  /* 0x00000018ff9c7819 */ /* 0x000fe2000001169c */
[----:B------:R-:W-:Y:S01]  /*10f60*/  LDSM.16.MT88.4 R120, [R208+0xa400] ;  /* 0x00a40000d078783b */ /* 0x000fe20000004200 */
[----:B------:R-:W-:Y:S02]  /*10f70*/  LOP3.LUT R111, R110, 0xff, RZ, 0xc0, !PT ;  /* 0x000000ff6e6f7812 */ /* 0x000fe400078ec0ff */
[----:B------:R-:W-:Y:S02]  /*10f80*/  SHF.R.U32.HI R102, RZ, 0x8, R102 ;  /* 0x00000008ff667819 */ /* 0x000fe40000011666 */
[----:B------:R-:W-:Y:S02]  /*10f90*/  PRMT R109, R109, 0x5410, R112 ;  /* 0x000054106d6d7816 */ /* 0x000fe40000000070 */
[----:B------:R-:W-:Y:S01]  /*10fa0*/  PRMT R131, R131, 0x5410, R156 ;  /* 0x0000541083837816 */ /* 0x000fe2000000009c */
[----:B------:R-:W2:Y:S01]  /*10fb0*/  LDSM.16.MT88.4 R112, [R208+0x9400] ;  /* 0x00940000d070783b */ /* 0x000ea20000004200 */
[----:B------:R-:W-:Y:S01]  /*10fc0*/  PRMT R111, R111, 0x5410, R160 ;  /* 0x000054106f6f7816 */ /* 0x000fe200000000a0 */
[--C-:B------:R-:W-:Y:S01]  /*10fd0*/  HSET2.LE.AND R109, R109, R204.reuse, PT ;  /* 0x000000cc6d6d7233 */ /* 0x100fe20003803000 */
[----:B------:R-:W-:Y:S02]  /*10fe0*/  PRMT R145, R145, 0x5410, R102 ;  /* 0x0000541091917816 */ /* 0x000fe40000000066 */
[----:B------:R-:W-:Y:S01]  /*10ff0*/  LOP3.LUT R102, R101, R130, RZ, 0xc0, !PT ;  /* 0x0000008265667212 */ /* 0x000fe200078ec0ff */
[--C-:B------:R-:W-:Y:S01]  /*11000*/  HSET2.LE.AND R111, R111, R204.reuse, PT ;  /* 0x000000cc6f6f7233 */ /* 0x100fe20003803000 */
[----:B------:R-:W-:Y:S01]  /*11010*/  LOP3.LUT R101, R108, R129, RZ, 0xc0, !PT ;  /* 0x000000816c657212 */ /* 0x000fe200078ec0ff */
[--C-:B------:R-:W-:Y:S01]  /*11020*/  HSET2.LE.AND R108, R145, R204.reuse, PT ;  /* 0x000000cc916c7233 */ /* 0x100fe20003803000 */
[----:B------:R-:W-:Y:S01]  /*11030*/  LOP3.LUT R103, R103, R128, RZ, 0xc0, !PT ;  /* 0x0000008067677212 */ /* 0x000fe200078ec0ff */
[--C-:B------:R-:W-:Y:S01]  /*11040*/  HSET2.LE.AND R128, R131, R204.reuse, PT ;  /* 0x000000cc83807233 */ /* 0x100fe20003803000 */
[----:B------:R-:W-:Y:S01]  /*11050*/  LDSM.16.MT88.4 R160, [R208+0xac00] ;  /* 0x00ac0000d0a0783b */ /* 0x000fe20000004200 */
[----:B------:R-:W-:Y:S02]  /*11060*/  LOP3.LUT R110, R109, R126, RZ, 0xc0, !PT ;  /* 0x0000007e6d6e7212 */ /* 0x000fe400078ec0ff */
[----:B------:R-:W-:Y:S02]  /*11070*/  LOP3.LUT R108, R108, R127, RZ, 0xc0, !PT ;  /* 0x0000007f6c6c7212 */ /* 0x000fe400078ec0ff */
[-C--:B-1----:R-:W-:Y:S01]  /*11080*/  HMMA.16816.F32.BF16 R4, R100, R104.reuse, R4 ;  /* 0x000000686404723c */ /* 0x082fe20000041804 */
[----:B------:R-:W-:Y:S02]  /*11090*/  LOP3.LUT R109, R128, R125, RZ, 0xc0, !PT ;  /* 0x0000007d806d7212 */ /* 0x000fe400078ec0ff */
[----:B------:R-:W-:Y:S02]  /*110a0*/  LOP3.LUT R111, R111, R124, RZ, 0xc0, !PT ;  /* 0x0000007c6f6f7212 */ /* 0x000fe400078ec0ff */
[----:B------:R-:W-:Y:S04]  /*110b0*/  LOP3.LUT R124, R151, UR15, R152, 0x96, !PT ;  /* 0x0000000f977c7c12 */ /* 0x000fe8000f8e9698 */
[----:B------:R-:W-:Y:S01]  /*110c0*/  SHF.R.U32.HI R130, RZ, 0x10, R124 ;  /* 0x00000010ff827819 */ /* 0x000fe2000001167c */
[C---:B------:R-:W-:Y:S03]  /*110d0*/  HMMA.16816.F32.BF16 R8, R108.reuse, R104, R8 ;  /* 0x000000686c08723c */ /* 0x040fe60000041808 */
[----:B------:R-:W-:Y:S05]  /*110e0*/  LOP3.LUT R130, R130, 0xff, RZ, 0xc0, !PT ;  /* 0x000000ff82827812 */ /* 0x000fea00078ec0ff */
[-C--:B------:R-:W-:Y:S08]  /*110f0*/  HMMA.16816.F32.BF16 R12, R108, R106.reuse, R12 ;  /* 0x0000006a6c0c723c */ /* 0x080ff0000004180c */
[C---:B------:R-:W-:Y:S01]  /*11100*/  HMMA.16816.F32.BF16 R16, R100.reuse, R106, R16 ;  /* 0x0000006a6410723c */ /* 0x040fe20000041810 */
[----:B------:R-:W1:Y:S07]  /*11110*/  LDSM.16.MT88.4 R104, [R210+0xb400] ;  /* 0x00b40000d268783b */ /* 0x000e6e0000004200 */
[-C--:B--2---:R-:W-:Y:S08]  /*11120*/  HMMA.16816.F32.BF16 R20, R100, R112.reuse, R20 ;  /* 0x000000706414723c */ /* 0x084ff00000041814 */
[C---:B------:R-:W-:Y:S07]  /*11130*/  HMMA.16816.F32.BF16 R24, R108.reuse, R112, R24 ;  /* 0x000000706c18723c */ /* 0x040fee0000041818 */
[----:B------:R-:W-:Y:S01]  /*11140*/  LOP3.LUT R112, R155, UR26, R180, 0x96, !PT ;  /* 0x0000001a9b707c12 */ /* 0x000fe2000f8e96b4 */
[-C--:B------:R-:W-:Y:S08]  /*11150*/  HMMA.16816.F32.BF16 R28, R108, R114.reuse, R28 ;  /* 0x000000726c1c723c */ /* 0x080ff0000004181c */
[C---:B------:R-:W-:Y:S07]  /*11160*/  HMMA.16816.F32.BF16 R32, R100.reuse, R114, R32 ;  /* 0x000000726420723c */ /* 0x040fee0000041820 */
[----:B------:R-:W-:Y:S01]  /*11170*/  IMAD.WIDE.U32 R114, R112, -0x2daee0ad, RZ ;  /* 0xd2511f5370727825 */ /* 0x000fe200078e00ff */
[-C--:B------:R-:W-:Y:S04]  /*11180*/  HMMA.16816.F32.BF16 R36, R100, R116.reuse, R36 ;  /* 0x000000746424723c */ /* 0x080fe80000041824 */
[----:B------:R-:W-:Y:S02]  /*11190*/  LOP3.LUT R112, R115, UR14, R182, 0x96, !PT ;  /* 0x0000000e73707c12 */ /* 0x000fe4000f8e96b6 */
[----:B------:R-:W-:Y:S02]  /*111a0*/  LDSM.16.MT88.4 R180, [R208+0xbc00] ;  /* 0x00bc0000d0b4783b */ /* 0x000fe40000004200 */
[C---:B------:R-:W-:Y:S01]  /*111b0*/  HMMA.16816.F32.BF16 R40, R108.reuse, R116, R40 ;  /* 0x000000746c28723c */ /* 0x040fe20000041828 */
[----:B------:R-:W-:Y:S05]  /*111c0*/  IMAD.WIDE.U32 R112, R112, -0x326172a9, RZ ;  /* 0xcd9e8d5770707825 */ /* 0x000fea00078e00ff */
[----:B------:R-:W-:Y:S02]  /*111d0*/  LOP3.LUT R149, R113, UR24, R148, 0x96, !PT ;  /* 0x0000001871957c12 */ /* 0x000fe4000f8e9694 */
[-C--:B------:R-:W-:Y:S04]  /*111e0*/  HMMA.16816.F32.BF16 R44, R108, R118.reuse, R44 ;  /* 0x000000766c2c723c */ /* 0x080fe8000004182c */
[----:B------:R-:W-:Y:S04]  /*111f0*/  IMAD.WIDE.U32 R116, R149, -0x2daee0ad, RZ ;  /* 0xd2511f5395747825 */ /* 0x000fe800078e00ff */
[C---:B------:R-:W-:Y:S07]  /*11200*/  HMMA.16816.F32.BF16 R48, R100.reuse, R118, R48 ;  /* 0x000000766430723c */ /* 0x040fee0000041830 */
[----:B------:R-:W-:Y:S01]  /*11210*/  IMAD.WIDE.U32 R118, R154, -0x2daee0ad, RZ ;  /* 0xd2511f539a767825 */ /* 0x000fe200078e00ff */
[-C--:B------:R-:W-:Y:S04]  /*11220*/  HMMA.16816.F32.BF16 R52, R100, R120.reuse, R52 ;  /* 0x000000786434723c */ /* 0x080fe80000041834 */
[----:B------:R-:W-:Y:S02]  /*11230*/  LOP3.LUT R154, R119, UR21, R114, 0x96, !PT ;  /* 0x00000015779a7c12 */ /* 0x000fe4000f8e9672 */
[----:B------:R-:W-:Y:S02]  /*11240*/  LOP3.LUT R153, R117, UR11, R118, 0x96, !PT ;  /* 0x0000000b75997c12 */ /* 0x000fe4000f8e9676 */
[C---:B------:R-:W-:Y:S01]  /*11250*/  HMMA.16816.F32.BF16 R56, R108.reuse, R120, R56 ;  /* 0x000000786c38723c */ /* 0x040fe20000041838 */
[----:B------:R-:W-:Y:S03]  /*11260*/  IMAD.WIDE.U32 R154, R154, -0x326172a9, RZ ;  /* 0xcd9e8d579a9a7825 */ /* 0x000fe600078e00ff */
[----:B------:R-:W-:Y:S01]  /*11270*/  SHF.R.U32.HI R117, RZ, 0x10, R150 ;  /* 0x00000010ff757819 */ /* 0x000fe20000011696 */
[----:B------:R-:W-:Y:S01]  /*11280*/  IMAD.WIDE.U32 R152, R153, -0x326172a9, RZ ;  /* 0xcd9e8d5799987825 */ /* 0x000fe200078e00ff */
[----:B------:R-:W-:Y:S02]  /*11290*/  LOP3.LUT R148, R155, UR20, R112, 0x96, !PT ;  /* 0x000000149b947c12 */ /* 0x000fe4000f8e9670 */
[-C--:B------:R-:W-:Y:S01]  /*112a0*/  HMMA.16816.F32.BF16 R60, R108, R122.reuse, R60 ;  /* 0x0000007a6c3c723c */ /* 0x080fe2000004183c */
[----:B------:R-:W2:Y:S03]  /*112b0*/  LDSM.16.MT88.4 R112, [R208+0xb400] ;  /* 0x00b40000d070783b */ /* 0x000ea60000004200 */
[----:B------:R-:W-:Y:S01]  /*112c0*/  LOP3.LUT R117, R117, 0xff, RZ, 0xc0, !PT ;  /* 0x000000ff75757812 */ /* 0x000fe200078ec0ff */
[----:B------:R-:W-:Y:S01]  /*112d0*/  IMAD.WIDE.U32 R148, R148, -0x2daee0ad, RZ ;  /* 0xd2511f5394947825 */ /* 0x000fe200078e00ff */
[----:B------:R-:W-:Y:S02]  /*112e0*/  LOP3.LUT R120, R124, 0xffff, RZ, 0xc0, !PT ;  /* 0x0000ffff7c787812 */ /* 0x000fe400078ec0ff */
[C---:B------:R-:W-:Y:S04]  /*112f0*/  HMMA.16816.F32.BF16 R64, R100.reuse, R122, R64 ;  /* 0x0000007a6440723c */ /* 0x040fe80000041840 */
[----:B------:R-:W-:Y:S02]  /*11300*/  SHF.R.U32.HI R120, RZ, 0x8, R120 ;  /* 0x00000008ff787819 */ /* 0x000fe40000011678 */
[----:B------:R-:W-:Y:S02]  /*11310*/  LOP3.LUT R116, R149, UR5, R116, 0x96, !PT ;  /* 0x0000000595747c12 */ /* 0x000fe4000f8e9674 */
[-C--:B-1----:R-:W-:Y:S04]  /*11320*/  HMMA.16816.F32.BF16 R68, R100, R104.reuse, R68 ;  /* 0x000000686444723c */ /* 0x082fe80000041844 */
[----:B------:R-:W-:Y:S01]  /*11330*/  IMAD.WIDE.U32 R118, R116, -0x326172a9, RZ ;  /* 0xcd9e8d5774767825 */ /* 0x000fe200078e00ff */
[----:B------:R-:W-:Y:S03]  /*11340*/  LOP3.LUT R116, R150, 0xffff, RZ, 0xc0, !PT ;  /* 0x0000ffff96747812 */ /* 0x000fe600078ec0ff */
[C---:B------:R-:W-:Y:S01]  /*11350*/  HMMA.16816.F32.BF16 R72, R108.reuse, R104, R72 ;  /* 0x000000686c48723c */ /* 0x040fe20000041848 */
[----:B------:R-:W-:Y:S03]  /*11360*/  SHF.R.U32.HI R116, RZ, 0x8, R116 ;  /* 0x00000008ff747819 */ /* 0x000fe60000011674 */
[----:B------:R-:W-:Y:S02]  /*11370*/  LOP3.LUT R121, R118, 0xffff, RZ, 0xc0, !PT ;  /* 0x0000ffff76797812 */ /* 0x000fe400078ec0ff */
[----:B------:R-:W-:Y:S02]  /*11380*/  LOP3.LUT R125, R119, UR15, R152, 0x96, !PT ;  /* 0x0000000f777d7c12 */ /* 0x000fe4000f8e9698 */
[-C--:B------:R-:W-:Y:S01]  /*11390*/  HMMA.16816.F32.BF16 R76, R108, R106.reuse, R76 ;  /* 0x0000006a6c4c723c */ /* 0x080fe2000004184c */
[--C-:B------:R-:W-:Y:S03]  /*113a0*/  SHF.R.U32.HI R149, RZ, 0x10, R118.reuse ;  /* 0x00000010ff957819 */ /* 0x100fe60000011676 */
[----:B------:R-:W-:Y:S02]  /*113b0*/  SHF.R.U32.HI R145, RZ, 0x18, R118 ;  /* 0x00000018ff917819 */ /* 0x000fe40000011676 */
[----:B------:R-:W-:Y:S02]  /*113c0*/  LOP3.LUT R128, R125, 0xffff, RZ, 0xc0, !PT ;  /* 0x0000ffff7d807812 */ /* 0x000fe400078ec0ff */
[C---:B------:R-:W-:Y:S01]  /*113d0*/  HMMA.16816.F32.BF16 R80, R100.reuse, R106, R80 ;  /* 0x0000006a6450723c */ /* 0x040fe20000041850 */
[----:B------:R-:W-:Y:S03]  /*113e0*/  LOP3.LUT R105, R150, 0xff, RZ, 0xc0, !PT ;  /* 0x000000ff96697812 */ /* 0x000fe600078ec0ff */
[----:B------:R-:W-:Y:S02]  /*113f0*/  SHF.R.U32.HI R104, RZ, 0x18, R150 ;  /* 0x00000018ff687819 */ /* 0x000fe40000011696 */
[----:B------:R-:W-:Y:S02]  /*11400*/  LOP3.LUT R150, R118, 0xff, RZ, 0xc0, !PT ;  /* 0x000000ff76967812 */ /* 0x000fe400078ec0ff */
[-C--:B--2---:R-:W-:Y:S01]  /*11410*/  HMMA.16816.F32.BF16 R84, R100, R112.reuse, R84 ;  /* 0x000000706454723c */ /* 0x084fe20000041854 */
[----:B------:R-:W-:Y:S03]  /*11420*/  PRMT R152, R105, 0x5410, R116 ;  /* 0x0000541069987816 */ /* 0x000fe60000000074 */
[----:B------:R-:W-:Y:S02]  /*11430*/  PRMT R104, R117, 0x5410, R104 ;  /* 0x0000541075687816 */ /* 0x000fe40000000068 */
[----:B------:R-:W1:Y:S01]  /*11440*/  LDSM.16.MT88.4 R116, [R210+0x9800] ;  /* 0x00980000d274783b */ /* 0x000e620000004200 */
[----:B------:R-:W-:Y:S01]  /*11450*/  LOP3.LUT R105, R124, 0xff, RZ, 0xc0, !PT ;  /* 0x000000ff7c697812 */ /* 0x000fe200078ec0ff */
[C---:B------:R-:W-:Y:S01]  /*11460*/  HMMA.16816.F32.BF16 R88, R108.reuse, R112, R88 ;  /* 0x000000706c58723c */ /* 0x040fe20000041858 */
[----:B------:R-:W-:Y:S03]  /*11470*/  SHF.R.U32.HI R107, RZ, 0x18, R124 ;  /* 0x00000018ff6b7819 */ /* 0x000fe6000001167c */
[----:B------:R-:W-:Y:S02]  /*11480*/  PRMT R105, R105, 0x5410, R120 ;  /* 0x0000541069697816 */ /* 0x000fe40000000078 */
[----:B------:R-:W-:Y:S01]  /*11490*/  PRMT R107, R130, 0x5410, R107 ;  /* 0x00005410826b7816 */ /* 0x000fe2000000006b */
[--C-:B------:R-:W-:Y:S01]  /*114a0*/  HSET2.LE.AND R112, R104, R204.reuse, PT ;  /* 0x000000cc68707233 */ /* 0x100fe20003803000 */
[-C--:B------:R-:W-:Y:S01]  /*114b0*/  HMMA.16816.F32.BF16 R92, R108, R114.reuse, R92 ;  /* 0x000000726c5c723c */ /* 0x080fe2000004185c */
[--C-:B------:R-:W-:Y:S01]  /*114c0*/  SHF.R.U32.HI R106, RZ, 0x10, R125.reuse ;  /* 0x00000010ff6a7819 */ /* 0x100fe2000001167d */
[----:B------:R-:W-:Y:S02]  /*114d0*/  LDSM.16.MT88.4 R108, [R210+0xb800] ;  /* 0x00b80000d26c783b */ /* 0x000fe40000004200 */
[--C-:B------:R-:W-:Y:S01]  /*114e0*/  HSET2.LE.AND R105, R105, R204.reuse, PT ;  /* 0x000000cc69697233 */ /* 0x100fe20003803000 */
[----:B------:R-:W-:Y:S01]  /*114f0*/  SHF.R.U32.HI R129, RZ, 0x18, R125 ;  /* 0x00000018ff817819 */ /* 0x000fe2000001167d */
[--C-:B------:R-:W-:Y:S01]  /*11500*/  HSET2.LE.AND R107, R107, R204.reuse, PT ;  /* 0x000000cc6b6b7233 */ /* 0x100fe20003803000 */
[----:B------:R-:W-:Y:S01]  /*11510*/  SHF.R.U32.HI R121, RZ, 0x8, R121 ;  /* 0x00000008ff797819 */ /* 0x000fe20000011679 */
[----:B------:R-:W-:Y:S01]  /*11520*/  HMMA.16816.F32.BF16 R96, R100, R114, R96 ;  /* 0x000000726460723c */ /* 0x000fe20000041860 */
[----:B------:R-:W-:Y:S03]  /*11530*/  LOP3.LUT R106, R106, 0xff, RZ, 0xc0, !PT ;  /* 0x000000ff6a6a7812 */ /* 0x000fe600078ec0ff */
[----:B------:R-:W-:Y:S02]  /*11540*/  LOP3.LUT R151, R125, 0xff, RZ, 0xc0, !PT ;  /* 0x000000ff7d977812 */ /* 0x000fe400078ec0ff */
[----:B------:R-:W-:Y:S01]  /*11550*/  SHF.R.U32.HI R128, RZ, 0x8, R128 ;  /* 0x00000008ff807819 */ /* 0x000fe20000011680 */
[----:B------:R-:W-:Y:S01]  /*11560*/  LDSM.16.MT88.4 R124, [R210+0xa800] ;  /* 0x00a80000d27c783b */ /* 0x000fe20000004200 */
[----:B------:R-:W-:Y:S04]  /*11570*/  LOP3.LUT R104, R105, R142, RZ, 0xc0, !PT ;  /* 0x0000008e69687212 */ /* 0x000fe800078ec0ff */
[----:B------:R-:W-:Y:S02]  /*11580*/  LOP3.LUT R105, R107, R140, RZ, 0xc0, !PT ;  /* 0x0000008c6b697212 */ /* 0x000fe400078ec0ff */
[----:B------:R-:W-:Y:S02]  /*11590*/  LOP3.LUT R140, R149, 0xff, RZ, 0xc0, !PT ;  /* 0x000000ff958c7812 */ /* 0x000fe400078ec0ff */
[----:B------:R-:W-:Y:S01]  /*115a0*/  PRMT R113, R106, 0x5410, R129 ;  /* 0x000054106a717816 */ /* 0x000fe20000000081 */
[--C-:B------:R-:W-:Y:S01]  /*115b0*/  HSET2.LE.AND R106, R152, R204.reuse, PT ;  /* 0x000000cc986a7233 */ /* 0x100fe20003803000 */
[----:B------:R-:W-:Y:S02]  /*115c0*/  PRMT R150, R150, 0x5410, R121 ;  /* 0x0000541096967816 */ /* 0x000fe40000000079 */
[----:B------:R-:W-:Y:S01]  /*115d0*/  PRMT R151, R151, 0x5410, R128 ;  /* 0x0000541097977816 */ /* 0x000fe20000000080 */
[----:B------:R-:W2:Y:S01]  /*115e0*/  LDSM.16.MT88.4 R120, [R208+0x9800] ;  /* 0x00980000d078783b */ /* 0x000ea20000004200 */
[----:B------:R-:W-:Y:S01]  /*115f0*/  PRMT R103, R140, 0x5410, R145 ;  /* 0x000054108c677816 */ /* 0x000fe20000000091 */
[--C-:B------:R-:W-:Y:S01]  /*11600*/  HSET2.LE.AND R102, R150, R204.reuse, PT ;  /* 0x000000cc96667233 */ /* 0x100fe20003803000 */
[----:B------:R-:W-:Y:S01]  /*11610*/  LOP3.LUT R106, R106, R141, RZ, 0xc0, !PT ;  /* 0x0000008d6a6a7212 */ /* 0x000fe200078ec0ff */
[--C-:B------:R-:W-:Y:S01]  /*11620*/  HSET2.LE.AND R101, R151, R204.reuse, PT ;  /* 0x000000cc97657233 */ /* 0x100fe20003803000 */
[----:B------:R-:W-:Y:S01]  /*11630*/  LOP3.LUT R107, R112, R139, RZ, 0xc0, !PT ;  /* 0x0000008b706b7212 */ /* 0x000fe200078ec0ff */
[--C-:B------:R-:W-:Y:S01]  /*11640*/  HSET2.LE.AND R112, R113, R204.reuse, PT ;  /* 0x000000cc71707233 */ /* 0x100fe20003803000 */
[----:B------:R-:W-:Y:S01]  /*11650*/  LOP3.LUT R152, R153, UR8, R154, 0x96, !PT ;  /* 0x0000000899987c12 */ /* 0x000fe2000f8e969a */
[--C-:B------:R-:W-:Y:S01]  /*11660*/  HSET2.LE.AND R103, R103, R204.reuse, PT ;  /* 0x000000cc67677233 */ /* 0x100fe20003803000 */
[----:B------:R-:W3:Y:S01]  /*11670*/  LDSM.16.MT88.4 R128, [R208+0xa800] ;  /* 0x00a80000d080783b */ /* 0x000ee20000004200 */
[----:B------:R-:W-:Y:S02]  /*11680*/  LOP3.LUT R100, R101, R138, RZ, 0xc0, !PT ;  /* 0x0000008a65647212 */ /* 0x000fe400078ec0ff */
[-C--:B-1----:R-:W-:Y:S01]  /*11690*/  HMMA.16816.F32.BF16 R4, R104, R116.reuse, R4 ;  /* 0x000000746804723c */ /* 0x082fe20000041804 */
[----:B------:R-:W-:Y:S01]  /*116a0*/  LOP3.LUT R101, R112, R135, RZ, 0xc0, !PT ;  /* 0x0000008770657212 */ /* 0x000fe200078ec0ff */
[----:B------:R-:W-:Y:S01]  /*116b0*/  IMAD.WIDE.U32 R152, R152, -0x2daee0ad, RZ ;  /* 0xd2511f5398987825 */ /* 0x000fe200078e00ff */
[----:B------:R-:W-:Y:S02]  /*116c0*/  LOP3.LUT R102, R102, R137, RZ, 0xc0, !PT ;  /* 0x0000008966667212 */ /* 0x000fe400078ec0ff */
[----:B------:R-:W-:Y:S01]  /*116d0*/  LOP3.LUT R103, R103, R134, RZ, 0xc0, !PT ;  /* 0x0000008667677212 */ /* 0x000fe200078ec0ff */
[----:B------:R-:W1:Y:S01]  /*116e0*/  LDSM.16.MT88.4 R112, [R208+0xb800] ;  /* 0x00b80000d070783b */ /* 0x000e620000004200 */
[----:B------:R-:W-:Y:S02]  /*116f0*/  LOP3.LUT R148, R153, UR27, R148, 0x96, !PT ;  /* 0x0000001b99947c12 */ /* 0x000fe4000f8e9694 */
[----:B------:R-:W-:Y:S03]  /*11700*/  LOP3.LUT R174, R152, 0xff, RZ, 0xc0, !PT ;  /* 0x000000ff98ae7812 */ /* 0x000fe600078ec0ff */
[C---:B------:R-:W-:Y:S07]  /*11710*/  HMMA.16816.F32.BF16 R8, R100.reuse, R116, R8 ;  /* 0x000000746408723c */ /* 0x040fee0000041808 */
[--C-:B------:R-:W-:Y:S01]  /*11720*/  SHF.R.U32.HI R116, RZ, 0x18, R146.reuse ;  /* 0x00000018ff747819 */ /* 0x100fe20000011692 */
[-C--:B------:R-:W-:Y:S01]  /*11730*/  HMMA.16816.F32.BF16 R12, R100, R118.reuse, R12 ;  /* 0x00000076640c723c */ /* 0x080fe2000004180c */
[C---:B------:R-:W-:Y:S07]  /*11740*/  LOP3.LUT R117, R146.reuse, 0xff, RZ, 0xc0, !PT ;  /* 0x000000ff92757812 */ /* 0x040fee00078ec0ff */
[C---:B------:R-:W-:Y:S07]  /*11750*/  HMMA.16816.F32.BF16 R16, R104.reuse, R118, R16 ;  /* 0x000000766810723c */ /* 0x040fee0000041810 */
[----:B------:R-:W-:Y:S01]  /*11760*/  SHF.R.U32.HI R119, RZ, 0x10, R146 ;  /* 0x00000010ff777819 */ /* 0x000fe20000011692 */
[-C--:B--2---:R-:W-:Y:S01]  /*11770*/  HMMA.16816.F32.BF16 R20, R104, R120.reuse, R20 ;  /* 0x000000786814723c */ /* 0x084fe20000041814 */
[----:B------:R-:W-:Y:S04]  /*11780*/  LOP3.LUT R118, R146, 0xffff, RZ, 0xc0, !PT ;  /* 0x0000ffff92767812 */ /* 0x000fe800078ec0ff */
[----:B------:R-:W-:Y:S03]  /*11790*/  SHF.R.U32.HI R118, RZ, 0x8, R118 ;  /* 0x00000008ff767819 */ /* 0x000fe60000011676 */
[C---:B------:R-:W-:Y:S01]  /*117a0*/  HMMA.16816.F32.BF16 R24, R100.reuse, R120, R24 ;  /* 0x000000786418723c */ /* 0x040fe20000041818 */
[----:B------:R-:W-:Y:S03]  /*117b0*/  PRMT R117, R117, 0x5410, R118 ;  /* 0x0000541075757816 */ /* 0x000fe60000000076 */
[----:B------:R-:W-:Y:S03]  /*117c0*/  LOP3.LUT R118, R148, 0xff, RZ, 0xc0, !PT ;  /* 0x000000ff94767812 */ /* 0x000fe600078ec0ff */
[----:B------:R-:W-:Y:S01]  /*117d0*/  LOP3.LUT R120, R152, 0xffff, RZ, 0xc0, !PT ;  /* 0x0000ffff98787812 */ /* 0x000fe200078ec0ff */
[-C--:B------:R-:W-:Y:S01]  /*117e0*/  HMMA.16816.F32.BF16 R28, R100, R122.reuse, R28 ;  /* 0x0000007a641c723c */ /* 0x080fe2000004181c */
[----:B------:R-:W-:Y:S03]  /*117f0*/  LOP3.LUT R121, R119, 0xff, RZ, 0xc0, !PT ;  /* 0x000000ff77797812 */ /* 0x000fe600078ec0ff */
[----:B------:R-:W-:Y:S02]  /*11800*/  SHF.R.U32.HI R119, RZ, 0x8, R120 ;  /* 0x00000008ff777819 */ /* 0x000fe40000011678 */
[----:B------:R-:W-:Y:S02]  /*11810*/  LOP3.LUT R120, R144, 0xffff, RZ, 0xc0, !PT ;  /* 0x0000ffff90787812 */ /* 0x000fe400078ec0ff */
[C---:B------:R-:W-:Y:S01]  /*11820*/  HMMA.16816.F32.BF16 R32, R104.reuse, R122, R32 ;  /* 0x0000007a6820723c */ /* 0x040fe20000041820 */
[----:B------:R-:W-:Y:S03]  /*11830*/  PRMT R116, R121, 0x5410, R116 ;  /* 0x0000541079747816 */ /* 0x000fe60000000074 */
[----:B------:R-:W-:Y:S02]  /*11840*/  PRMT R174, R174, 0x5410, R119 ;  /* 0x00005410aeae7816 */ /* 0x000fe40000000077 */
[----:B------:R-:W-:Y:S02]  /*11850*/  SHF.R.U32.HI R119, RZ, 0x18, R148 ;  /* 0x00000018ff777819 */ /* 0x000fe40000011694 */
[-C--:B------:R-:W-:Y:S01]  /*11860*/  HMMA.16816.F32.BF16 R36, R104, R124.reuse, R36 ;  /* 0x0000007c6824723c */ /* 0x080fe20000041824 */
[----:B------:R-:W-:Y:S03]  /*11870*/  LOP3.LUT R122, R144, 0xff, RZ, 0xc0, !PT ;  /* 0x000000ff907a7812 */ /* 0x000fe600078ec0ff */
[----:B------:R-:W-:Y:S01]  /*11880*/  SHF.R.U32.HI R123, RZ, 0x8, R120 ;  /* 0x00000008ff7b7819 */ /* 0x000fe20000011678 */
[--C-:B------:R-:W-:Y:S01]  /*11890*/  HSET2.LE.AND R174, R174, R204.reuse, PT ;  /* 0x000000ccaeae7233 */ /* 0x100fe20003803000 */
[----:B------:R-:W-:Y:S02]  /*118a0*/  SHF.R.U32.HI R120, RZ, 0x10, R144 ;  /* 0x00000010ff787819 */ /* 0x000fe40000011690 */
[C---:B------:R-:W-:Y:S01]  /*118b0*/  HMMA.16816.F32.BF16 R40, R100.reuse, R124, R40 ;  /* 0x0000007c6428723c */ /* 0x040fe20000041828 */
[----:B------:R-:W-:Y:S03]  /*118c0*/  LOP3.LUT R121, R148, 0xffff, RZ, 0xc0, !PT ;  /* 0x0000ffff94797812 */ /* 0x000fe600078ec0ff */
[----:B------:R-:W-:Y:S02]  /*118d0*/  LOP3.LUT R120, R120, 0xff, RZ, 0xc0, !PT ;  /* 0x000000ff78787812 */ /* 0x000fe400078ec0ff */
[----:B------:R-:W-:Y:S02]  /*118e0*/  SHF.R.U32.HI R121, RZ, 0x8, R121 ;  /* 0x00000008ff797819 */ /* 0x000fe40000011679 */
[-C--:B------:R-:W-:Y:S04]  /*118f0*/  HMMA.16816.F32.BF16 R44, R100, R126.reuse, R44 ;  /* 0x0000007e642c723c */ /* 0x080fe8000004182c */
[----:B------:R-:W-:Y:S04]  /*11900*/  PRMT R118, R118, 0x5410, R121 ;  /* 0x0000541076767816 */ /* 0x000fe80000000079 */
[C---:B------:R-:W-:Y:S08]  /*11910*/  HMMA.16816.F32.BF16 R48, R104.reuse, R126, R48 ;  /* 0x0000007e6830723c */ /* 0x040ff00000041830 */
[-C--:B---3--:R-:W-:Y:S08]  /*11920*/  HMMA.16816.F32.BF16 R52, R104, R128.reuse, R52 ;  /* 0x000000806834723c */ /* 0x088ff00000041834 */
[C---:B------:R-:W-:Y:S08]  /*11930*/  HMMA.16816.F32.BF16 R56, R100.reuse, R128, R56 ;  /* 0x000000806438723c */ /* 0x040ff00000041838 */
[-C--:B------:R-:W-:Y:S08]  /*11940*/  HMMA.16816.F32.BF16 R60, R100, R130.reuse, R60 ;  /* 0x00000082643c723c */ /* 0x080ff0000004183c */
[C---:B------:R-:W-:Y:S01]  /*11950*/  HMMA.16816.F32.BF16 R64, R104.reuse, R130, R64 ;  /* 0x000000826840723c */ /* 0x040fe20000041840 */
[----:B------:R-:W2:Y:S07]  /*11960*/  LDSM.16.MT88.4 R128, [R210+0x9c00] ;  /* 0x009c0000d280783b */ /* 0x000eae0000004200 */
[-C--:B------:R-:W-:Y:S08]  /*11970*/  HMMA.16816.F32.BF16 R68, R104, R108.reuse, R68 ;  /* 0x0000006c6844723c */ /* 0x080ff00000041844 */
[C---:B------:R-:W-:Y:S07]  /*11980*/  HMMA.16816.F32.BF16 R72, R100.reuse, R108, R72 ;  /* 0x0000006c6448723c */ /* 0x040fee0000041848 */
[--C-:B------:R-:W-:Y:S01]  /*11990*/  SHF.R.U32.HI R109, RZ, 0x10, R152.reuse ;  /* 0x00000010ff6d7819 */ /* 0x100fe20000011698 */
[-C--:B------:R-:W-:Y:S01]  /*119a0*/  HMMA.16816.F32.BF16 R76, R100, R110.reuse, R76 ;  /* 0x0000006e644c723c */ /* 0x080fe2000004184c */
[----:B------:R-:W-:Y:S02]  /*119b0*/  SHF.R.U32.HI R108, RZ, 0x18, R152 ;  /* 0x00000018ff6c7819 */ /* 0x000fe40000011698 */
[----:B------:R-:W-:Y:S01]  /*119c0*/  LDSM.16.MT88.4 R152, [R210+0xac00] ;  /* 0x00ac0000d298783b */ /* 0x000fe20000004200 */
[----:B------:R-:W-:Y:S04]  /*119d0*/  LOP3.LUT R109, R109, 0xff, RZ, 0xc0, !PT ;  /* 0x000000ff6d6d7812 */ /* 0x000fe800078ec0ff */
[C---:B------:R-:W-:Y:S01]  /*119e0*/  HMMA.16816.F32.BF16 R80, R104.reuse, R110, R80 ;  /* 0x0000006e6850723c */ /* 0x040fe20000041850 */
[----:B------:R-:W-:Y:S03]  /*119f0*/  PRMT R108, R109, 0x5410, R108 ;  /* 0x000054106d6c7816 */ /* 0x000fe6000000006c */
[----:B------:R-:W-:Y:S03]  /*11a00*/  PRMT R109, R122, 0x5410, R123 ;  /* 0x000054107a6d7816 */ /* 0x000fe6000000007b */
[----:B------:R-:W-:Y:S01]  /*11a10*/  SHF.R.U32.HI R111, RZ, 0x18, R144 ;  /* 0x00000018ff6f7819 */ /* 0x000fe20000011690 */
[-C--:B-1----:R-:W-:Y:S01]  /*11a20*/  HMMA.16816.F32.BF16 R84, R104, R112.reuse, R84 ;  /* 0x000000706854723c */ /* 0x082fe20000041854 */
[----:B------:R-:W1:Y:S03]  /*11a30*/  LDSM.16.MT88.4 R144, [R208+0x9c00] ;  /* 0x009c0000d090783b */ /* 0x000e660000004200 */
[--C-:B------:R-:W-:Y:S01]  /*11a40*/  HSET2.LE.AND R109, R109, R204.reuse, PT ;  /* 0x000000cc6d6d7233 */ /* 0x100fe20003803000 */
[----:B------:R-:W-:Y:S02]  /*11a50*/  SHF.R.U32.HI R110, RZ, 0x10, R148 ;  /* 0x00000010ff6e7819 */ /* 0x000fe40000011694 */
[----:B------:R-:W-:Y:S01]  /*11a60*/  PRMT R111, R120, 0x5410, R111 ;  /* 0x00005410786f7816 */ /* 0x000fe2000000006f */
[C---:B------:R-:W-:Y:S01]  /*11a70*/  HMMA.16816.F32.BF16 R88, R100.reuse, R112, R88 ;  /* 0x000000706458723c */ /* 0x040fe20000041858 */
[----:B------:R-:W-:Y:S03]  /*11a80*/  LOP3.LUT R168, R109, R168, RZ, 0xc0, !PT ;  /* 0x000000a86da87212 */ /* 0x000fe600078ec0ff */
[----:B------:R-:W-:Y:S04]  /*11a90*/  LOP3.LUT R110, R110, 0xff, RZ, 0xc0, !PT ;  /* 0x000000ff6e6e7812 */ /* 0x000fe800078ec0ff */
[-C--:B------:R-:W-:Y:S01]  /*11aa0*/  HMMA.16816.F32.BF16 R92, R100, R114.reuse, R92 ;  /* 0x00000072645c723c */ /* 0x080fe2000004185c */
[----:B------:R-:W-:Y:S06]  /*11ab0*/  PRMT R110, R110, 0x5410, R119 ;  /* 0x000054106e6e7816 */ /* 0x000fec0000000077 */
[--C-:B------:R-:W-:Y:S01]  /*11ac0*/  HSET2.LE.AND R103, R117, R204.reuse, PT ;  /* 0x000000cc75677233 */ /* 0x100fe20003803000 */
[----:B------:R-:W-:Y:S01]  /*11ad0*/  HMMA.16816.F32.BF16 R96, R104, R114, R96 ;  /* 0x000000726860723c */ /* 0x000fe20000041860 */
[--C-:B------:R-:W-:Y:S03]  /*11ae0*/  HSET2.LE.AND R100, R116, R204.reuse, PT ;  /* 0x000000cc74647233 */ /* 0x100fe60003803000 */
[--C-:B------:R-:W-:Y:S01]  /*11af0*/  HSET2.LE.AND R102, R111, R204.reuse, PT ;  /* 0x000000cc6f667233 */ /* 0x100fe20003803000 */
[----:B------:R-:W-:Y:S01]  /*11b00*/  LOP3.LUT R170, R103, R170, RZ, 0xc0, !PT ;  /* 0x000000aa67aa7212 */ /* 0x000fe200078ec0ff */
[--C-:B------:R-:W-:Y:S01]  /*11b10*/  HSET2.LE.AND R101, R118, R204.reuse, PT ;  /* 0x000000cc76657233 */ /* 0x100fe20003803000 */
[----:B------:R-:W-:Y:S01]  /*11b20*/  LOP3.LUT R171, R100, R171, RZ, 0xc0, !PT ;  /* 0x000000ab64ab7212 */ /* 0x000fe200078ec0ff */
[--C-:B------:R-:W-:Y:S01]  /*11b30*/  HSET2.LE.AND R100, R110, R204.reuse, PT ;  /* 0x000000cc6e647233 */ /* 0x100fe20003803000 */
[----:B------:R-:W-:Y:S03]  /*11b40*/  LOP3.LUT R169, R102, R169, RZ, 0xc0, !PT ;  /* 0x000000a966a97212 */ /* 0x000fe600078ec0ff */
[----:B------:R-:W-:Y:S01]  /*11b50*/  HSET2.LE.AND R102, R108, R204, PT ;  /* 0x000000cc6c667233 */ /* 0x000fe20003803000 */
[----:B------:R-:W-:Y:S02]  /*11b60*/  LOP3.LUT R172, R101, R172, RZ, 0xc0, !PT ;  /* 0x000000ac65ac7212 */ /* 0x000fe400078ec0ff */
[----:B------:R-:W-:Y:S01]  /*11b70*/  PRMT R101, R195, 0x5410, R194 ;  /* 0x00005410c3657816 */ /* 0x000fe200000000c2 */
[-C--:B--2---:R-:W-:Y:S01]  /*11b80*/  HMMA.16816.F32.BF16 R116, R168, R128.reuse, R4 ;  /* 0x00000080a874723c */ /* 0x084fe20000041804 */
[----:B------:R-:W-:Y:S02]  /*11b90*/  LOP3.LUT R175, R102, R165, RZ, 0xc0, !PT ;  /* 0x000000a566af7212 */ /* 0x000fe400078ec0ff */
[----:B------:R-:W-:Y:S02]  /*11ba0*/  LOP3.LUT R174, R174, R101, RZ, 0xc0, !PT ;  /* 0x00000065aeae7212 */ /* 0x000fe400078ec0ff */
[----:B------:R-:W-:Y:S02]  /*11bb0*/  LOP3.LUT R173, R100, R173, RZ, 0xc0, !PT ;  /* 0x000000ad64ad7212 */ /* 0x000fe400078ec0ff */
[----:B------:R-:W-:Y:S02]  /*11bc0*/  @!P4 PRMT R195, R222, 0x5410, RZ ;  /* 0x00005410dec3c816 */ /* 0x000fe400000000ff */
[----:B------:R-:W-:Y:S02]  /*11bd0*/  @!P5 PRMT R194, R220, 0x5410, RZ ;  /* 0x00005410dcc2d816 */ /* 0x000fe400000000ff */
[----:B------:R-:W-:Y:S01]  /*11be0*/  ISETP.LT.AND P4, PT, RZ, UR25, PT ;  /* 0x00000019ff007c0c */ /* 0x000fe2000bf81270 */
[C---:B------:R-:W-:Y:S01]  /*11bf0*/  HMMA.16816.F32.BF16 R100, R172.reuse, R128, R8 ;  /* 0x00000080ac64723c */ /* 0x040fe20000041808 */
[----:B------:R-:W-:Y:S01]  /*11c00*/  STG.E.U16 [R200.64+0x6e], R195 ;  /* 0x00006ec3c8007986 */ /* 0x000fe2000c101510 */
[----:B------:R-:W-:Y:S01]  /*11c10*/  @P0 PRMT R5, R165, 0x7632, R5 ;  /* 0x00007632a5050816 */ /* 0x000fe20000000005 */
        /* <DEDUP_REMOVED lines=8> */
[-C--:B-1----:R-:W-:Y:S08]  /*11ca0*/  HMMA.16816.F32.BF16 R132, R168, R144.reuse, R20 ;  /* 0x00000090a884723c */ /* 0x082ff00000041814 */
[C---:B------:R-:W-:Y:S01]  /*11cb0*/  HMMA.16816.F32.BF16 R108, R172.reuse, R144, R24 ;  /* 0x00000090ac6c723c */ /* 0x040fe20000041818 */
[----:B--2---:R-:W-:Y:S07]  /*11cc0*/  IMAD.MOV.U32 R165, RZ, RZ, R2 ;  /* 0x000000ffffa57224 */ /* 0x004fee00078e0002 */
        /* <DEDUP_REMOVED lines=21> */
[----:B---3-5:R-:W-:-:S05]  /*11e20*/  @P4 BRA `(.L_x_586) ;  /* 0xffff85f000004947 */ /* 0x028fca000383ffff */
.L_x_585:
        /* <DEDUP_REMOVED lines=385> */
.L_x_590:
[----:B--2---:R-:W-:Y:S05]  /*13640*/  BSYNC B0 ;  /* 0x0000000000007941 */ /* 0x004fea0003800000 */
.L_x_589:
        /* <DEDUP_REMOVED lines=36> */
.L_x_592:
[----:B--2---:R-:W-:Y:S05]  /*13890*/  BSYNC B0 ;  /* 0x0000000000007941 */ /* 0x004fea0003800000 */
.L_x_591:
        /* <DEDUP_REMOVED lines=20> */
.L_x_594:
[----:B------:R-:W-:Y:S05]  /*139e0*/  BSYNC B0 ;  /* 0x0000000000007941 */ /* 0x000fea0003800000 */
.L_x_593:
        /* <DEDUP_REMOVED lines=20> */
.L_x_596:
[----:B------:R-:W-:Y:S05]  /*13b30*/  BSYNC B0 ;  /* 0x0000000000007941 */ /* 0x000fea0003800000 */
.L_x_595:
        /* <DEDUP_REMOVED lines=20> */
.L_x_563:
        /* <DEDUP_REMOVED lines=20> */
[----:B------:R-:W-:-:S02]  /*13dc0*/  @UP3 UIMAD UR7, UR9, UR7, UR19 ;  /* 0x00000007090732a4 */ /* 0x000fc4000f8e0213 */
[----:B------:R-:W-:Y:S02]  /*13dd0*/  USHF.R.S32.HI UR19, URZ, 0x1f, UR14 ;  /* 0x0000001f3f137899 */ /* 0x000fe4000801140e */
[----:B------:R-:W-:Y:S02]  /*13de0*/  @UP3 UMOV UR23, UR18 ;  /* 0x0000001200173c82 */ /* 0x000fe40008000000 */
[----:B------:R-:W-:Y:S02]  /*13df0*/  UISETP.EQ.AND UP4, UPT, UR20, URZ, UP4 ;  /* 0x0000003f1400728c */ /* 0x000fe4000a782270 */
[----:B------:R-:W-:Y:S02]  /*13e00*/  @!UP2 UISETP.NE.AND UP1, UPT, UR21, URZ, UPT ;  /* 0x0000003f1500a28c */ /* 0x000fe4000bf25270 */
[----:B------:R-:W-:Y:S02]  /*13e10*/  ULDC UR12, c[0x0][0x214] ;  /* 0x00008500000c7ab9 */ /* 0x000fe40000000800 */
[----:B------:R-:W-:-:S02]  /*13e20*/  @UP2 ULDC UR18, c[0x0][0x210] ;  /* 0x0000840000122ab9 */ /* 0x000fc40000000800 */
[----:B------:R-:W-:Y:S02]  /*13e30*/  @!UP3 UIMAD.WIDE.U32 UR24, UR15, UR4, URZ ;  /* 0x000000040f18b2a5 */ /* 0x000fe4000f8e003f */
[----:B------:R-:W-:Y:S02]  /*13e40*/  ULDC UR8, c[0x0][0x234] ;  /* 0x00008d0000087ab9 */ /* 0x000fe40000000800 */
[----:B------:R-:W-:Y:S02]  /*13e50*/  @!UP3 UIMAD UR22, UR15, UR5, UR22 ;  /* 0x000000050f16b2a4 */ /* 0x000fe4000f8e0216 */
[----:B------:R-:W-:Y:S02]  /*13e60*/  @UP2 UIMAD UR18, UR18, UR12, URZ ;  /* 0x0000000c121222a4 */ /* 0x000fe4000f8e023f */
[----:B------:R-:W-:Y:S02]  /*13e70*/  ULDC.64 UR4, c[0x0][0x1f0] ;  /* 0x00007c0000047ab9 */ /* 0x000fe40000000a00 */
[----:B------:R-:W-:-:S02]  /*13e80*/  UISETP.NE.OR UP0, UPT, UR9, -0x1, !UP4 ;  /* 0xffffffff0900788c */ /* 0x000fc4000e705670 */
        /* <DEDUP_REMOVED lines=9> */
[----:B------:R-:W-:Y:S02]  /*13f20*/  UIMAD UR19, UR15, UR19, URZ ;  /* 0x000000130f1372a4 */ /* 0x000fe4000f8e023f */
[----:B------:R-:W-:Y:S01]  /*13f30*/  @!UP0 UIMAD UR9, UR15, UR12, URZ ;  /* 0x0000000c0f0982a4 */ /* 0x000fe2000f8e023f */
[----:B------:R-:W-:Y:S01]  /*13f40*/  LEA.HI.X.SX32 R5, R6, UR7, 0x1, P0 ;  /* 0x0000000706057c11 */ /* 0x000fe200080f0eff */
[----:B------:R-:W-:Y:S01]  /*13f50*/  @UP2 ULDC UR26, c[0x0][0x210] ;  /* 0x00008400001a2ab9 */ /* 0x000fe20000000800 */
[----:B------:R-:W-:Y:S01]  /*13f60*/  ISETP.GE.AND P0, PT, R12, UR13, PT ;  /* 0x0000000d0c007c0c */ /* 0x000fe2000bf06270 */
[----:B------:R-:W-:-:S02]  /*13f70*/  USEL UR19, UR19, URZ, !UP4 ;  /* 0x0000003f13137287 */ /* 0x000fc4000e000000 */
[----:B------:R-:W-:Y:S01]  /*13f80*/  @!UP2 UMOV UR26, 0x1 ;  /* 0x00000001001aa882 */ /* 0x000fe20000000000 */
[----:B-1----:R-:W-:Y:S01]  /*13f90*/  IMAD.WIDE.U32 R10, R10, c[0x0][0x1f0], R4 ;  /* 0x00007c000a0a7a25 */ /* 0x002fe200078e0004 */
[----:B------:R-:W-:Y:S01]  /*13fa0*/  UIMAD UR11, UR11, UR26, URZ ;  /* 0x0000001a0b0b72a4 */ /* 0x000fe2000f8e023f */
[C---:B------:R-:W-:Y:S01]  /*13fb0*/  IADD3 R5, R6.reuse, 0x20, RZ ;  /* 0x0000002006057810 */ /* 0x040fe20007ffe0ff */
[----:B------:R-:W-:Y:S01]  /*13fc0*/  UIMAD UR18, UR14, UR18, UR19 ;  /* 0x000000120e1272a4 */ /* 0x000fe2000f8e0213 */
[----:B------:R-:W-:Y:S01]  /*13fd0*/  IADD3 R4, R6, 0x40, RZ ;  /* 0x0000004006047810 */ /* 0x000fe20007ffe0ff */
[----:B------:R-:W-:Y:S02]  /*13fe0*/  @!UP4 UMOV UR20, URZ ;  /* 0x0000003f0014cc82 */ /* 0x000fe40008000000 */
[----:B------:R-:W-:Y:S02]  /*13ff0*/  @UP4 UMOV UR20, UR9 ;  /* 0x0000000900144c82 */ /* 0x000fe40008000000 */
[----:B------:R-:W-:-:S02]  /*14000*/  UIMAD UR4, UR14, UR5, UR4 ;  /* 0x000000050e0472a4 */ /* 0x000fc4000f8e0204 */
        /* <DEDUP_REMOVED lines=21> */
.L_x_598:
[----:B------:R-:W-:Y:S05]  /*14160*/  BSYNC B0 ;  /* 0x0000000000007941 */ /* 0x000fea0003800000 */
.L_x_597:
        /* <DEDUP_REMOVED lines=20> */
.L_x_600:
[----:B------:R-:W-:Y:S05]  /*142b0*/  BSYNC B0 ;  /* 0x0000000000007941 */ /* 0x000fea0003800000 */
.L_x_599:
        /* <DEDUP_REMOVED lines=20> */
.L_x_602:
[----:B------:R-:W-:Y:S05]  /*14400*/  BSYNC B0 ;  /* 0x0000000000007941 */ /* 0x000fea0003800000 */
.L_x_601:
        /* <DEDUP_REMOVED lines=19> */
.L_x_604:
[----:B------:R-:W-:Y:S05]  /*14540*/  BSYNC B0 ;  /* 0x0000000000007941 */ /* 0x000fea0003800000 */
.L_x_603:
        /* <DEDUP_REMOVED lines=35> */
.L_x_605:
        /* <DEDUP_REMOVED lines=16> */
.L_x_1041:


//--------------------- .text._ZN5flash16flash_fwd_kernelI23Flash_fwd_kernel_traitsILi96ELi128ELi64ELi4ELb0ELb0EN7cutlass10bfloat16_tE19Flash_kernel_traitsILi96ELi128ELi64ELi4ES3_EELb0ELb0ELb0ELb1ELb0ELb0ELb1ELb0EEEvNS_16Flash_fwd_paramsE --------------------------
	.section	.text._ZN5flash16flash_fwd_kernelI23Flash_fwd_kernel_traitsILi96ELi128ELi64ELi4ELb0ELb0EN7cutlass10bfloat16_tE19Flash_kernel_traitsILi96ELi128ELi64ELi4ES3_EELb0ELb0ELb0ELb1ELb0ELb0ELb1ELb0EEEvNS_16Flash_fwd_paramsE,"ax",@progbits
	.sectioninfo	@"SHI_REGISTERS=255"
	.align	128
        .global         _ZN5flash16flash_fwd_kernelI23Flash_fwd_kernel_traitsILi96ELi128ELi64ELi4ELb0ELb0EN7cutlass10bfloat16_tE19Flash_kernel_traitsILi96ELi128ELi64ELi4ES3_EELb0ELb0ELb0ELb1ELb0ELb0ELb1ELb0EEEvNS_16Flash_fwd_paramsE
        .type           _ZN5flash16flash_fwd_kernelI23Flash_fwd_kernel_traitsILi96ELi128ELi64ELi4ELb0ELb0EN7cutlass10bfloat16_tE19Flash_kernel_traitsILi96ELi128ELi64ELi4ES3_EELb0ELb0ELb0ELb1ELb0ELb0ELb1ELb0EEEvNS_16Flash_fwd_paramsE,@function
        .size           _ZN5flash16flash_fwd_kernelI23Flash_fwd_kernel_traitsILi96ELi128ELi64ELi4ELb0ELb0EN7cutlass10bfloat16_tE19Flash_kernel_traitsILi96ELi128ELi64ELi4ES3_EELb0ELb0ELb0ELb1ELb0ELb0ELb1ELb0EEEvNS_16Flash_fwd_paramsE,(.L_x_1042 - _ZN5flash16flash_fwd_kernelI23Flash_fwd_kernel_traitsILi96ELi128ELi64ELi4ELb0ELb0EN7cutlass10bfloat16_tE19Flash_kernel_traitsILi96ELi128ELi64ELi4ES3_EELb0ELb0ELb0ELb1ELb0ELb0ELb1ELb0EEEvNS_16Flash_fwd_paramsE)
        .other          _ZN5flash16flash_fwd_kernelI23Flash_fwd_kernel_traitsILi96ELi128ELi64ELi4ELb0ELb0EN7cutlass10bfloat16_tE19Flash_kernel_traitsILi96ELi128ELi64ELi4ES3_EELb0ELb0ELb0ELb1ELb0ELb0ELb1ELb0EEEvNS_16Flash_fwd_paramsE,@"STO_CUDA_ENTRY STV_DEFAULT"
_ZN5flash16flash_fwd_kernelI23Flash_fwd_kernel_traitsILi96ELi128ELi64ELi4ELb0ELb0EN7cutlass10bfloat16_tE19Flash_kernel_traitsILi96ELi128ELi64ELi4ES3_EELb0ELb0ELb0ELb1ELb0ELb0ELb1ELb0EEEvNS_16Flash_fwd_paramsE:
.text._ZN5flash16flash_fwd_kernelI23Flash_fwd_kernel_traitsILi96ELi128ELi64ELi4ELb0ELb0EN7cutlass10bfloat16_tE19Flash_kernel_traitsILi96ELi128ELi64ELi4ES3_EELb0ELb0ELb0ELb1ELb0ELb0ELb1ELb0EEEvNS_16Flash_fwd_paramsE:
        /* <DEDUP_REMOVED lines=36> */
.L_x_606:
[----:B-1----:R-:W-:Y:S02]  /*0240*/  MOV R0, c[0x0][0x218] ;  /* 0x0000860000007a02 */ /* 0x002fe40000000f00 */
.L_x_607:
        /* <DEDUP_REMOVED lines=42> */
.L_x_609:
        /* <DEDUP_REMOVED lines=41> */
.L_x_610:
[----:B------:R-:W-:Y:S01]  /*0780*/  SHF.R.S32.HI R4, RZ, 0x1f, R241 ;  /* 0x0000001fff047819 */ /* 0x000fe200000114f1 */
[----:B------:R-:W-:Y:S01]  /*0790*/  IMAD.IADD R29, R205, 0x1, -R27 ;  /* 0x00000001cd1d7824 */ /* 0x000fe200078e0a1b */
[----:B------:R-:W-:Y:S02]  /*07a0*/  BSSY B0, `(.L_x_611) ;  /* 0x000006d000007945 */ /* 0x000fe40003800000 */
[CC--:B------:R-:W-:Y:S02]  /*07b0*/  LEA.HI R3, R4.reuse, R241.reuse, RZ, 0x2 ;  /* 0x000000f104037211 */ /* 0x0c0fe400078f10ff */
[----:B------:R-:W-:Y:S02]  /*07c0*/  LEA.HI R25, R4, R241, RZ, 0x3 ;  /* 0x000000f104197211 */ /* 0x000fe400078f18ff */
        /* <DEDUP_REMOVED lines=26> */
[----:B------:R1:W-:Y:S01]  /*0970*/  STL.64 [R1+0x38], R32 ;  /* 0x0000382001007387 */ /* 0x0003e20000100a00 */
[----:B------:R-:W-:Y:S02]  /*0980*/  IADD3 R244, R246, 0x40, RZ ;  /* 0x00000040f6f47810 */ /* 0x000fe40007ffe0ff */
[----:B------:R-:W-:Y:S01]  /*0990*/  IMAD R7, R32, c[0x0][0x19c], R0 ;  /* 0x0000670020077a24 */ /* 0x000fe200078e0200 */
[----:B------:R-:W-:Y:S01]  /*09a0*/  IADD3 R4, P0, R13, R4, RZ ;  /* 0x000000040d047210 */ /* 0x000fe20007f1e0ff */
[----:B------:R-:W-:Y:S01]  /*09b0*/  IMAD.WIDE R38, R9, 0x80, R32 ;  /* 0x0000008009267825 */ /* 0x000fe200078e0220 */
[--C-:B------:R-:W-:Y:S01]  /*09c0*/  SHF.R.S32.HI R6, RZ, 0x1, R21.reuse ;  /* 0x00000001ff067819 */ /* 0x100fe20000011415 */
[----:B------:R1:W-:Y:S01]  /*09d0*/  STL.64 [R1+0x18], R246 ;  /* 0x000018f601007387 */ /* 0x0003e20000100a00 */
[----:B------:R-:W-:Y:S01]  /*09e0*/  SHF.R.S32.HI R9, RZ, 0x1f, R21 ;  /* 0x0000001fff097819 */ /* 0x000fe20000011415 */
[----:B------:R-:W-:Y:S01]  /*09f0*/  IMAD R10, R33, c[0x0][0x1a0], RZ ;  /* 0x00006800210a7a24 */ /* 0x000fe200078e02ff */
[----:B------:R-:W-:Y:S01]  /*0a00*/  IADD3.X R5, R14, R5, R7, P0, !PT ;  /* 0x000000050e057210 */ /* 0x000fe200007fe407 */
[C---:B------:R-:W-:Y:S01]  /*0a10*/  IMAD.WIDE.U32 R2, R32.reuse, c[0x0][0x1a0], R246 ;  /* 0x0000680020027a25 */ /* 0x040fe200078e00f6 */
[----:B------:R-:W-:Y:S01]  /*0a20*/  SHF.R.S32.HI R0, RZ, 0x1f, R8 ;  /* 0x0000001fff007819 */ /* 0x000fe20000011408 */
[----:B------:R1:W-:Y:S01]  /*0a30*/  STL.64 [R1+0x40], R38 ;  /* 0x0000402601007387 */ /* 0x0003e20000100a00 */
[----:B------:R-:W-:Y:S01]  /*0a40*/  LEA.HI R9, R9, R6, RZ, 0x2 ;  /* 0x0000000609097211 */ /* 0x000fe200078f10ff */
[----:B------:R-:W-:Y:S01]  /*0a50*/  IMAD R7, R32, c[0x0][0x1a4], R10 ;  /* 0x0000690020077a24 */ /* 0x000fe200078e020a */
[----:B------:R-:W-:Y:S01]  /*0a60*/  IADD3 R2, P0, R11, R2, RZ ;  /* 0x000000020b027210 */ /* 0x000fe20007f1e0ff */
[----:B------:R-:W-:Y:S01]  /*0a70*/  IMAD.WIDE.U32 R34, R8, c[0x0][0x1b0], R4 ;  /* 0x00006c0008227a25 */ /* 0x000fe200078e0004 */
[----:B------:R-:W-:-:S02]  /*0a80*/  LOP3.LUT R10, R9, 0xfffffffc, RZ, 0xc0, !PT ;  /* 0xfffffffc090a7812 */ /* 0x000fc400078ec0ff */
[----:B------:R-:W-:Y:S01]  /*0a90*/  IADD3.X R3, R12, R3, R7, P0, !PT ;  /* 0x000000030c037210 */ /* 0x000fe200007fe407 */
[C---:B------:R-:W-:Y:S01]  /*0aa0*/  IMAD R9, R0.reuse, c[0x0][0x1b0], RZ ;  /* 0x00006c0000097a24 */ /* 0x040fe200078e02ff */
[----:B------:R1:W-:Y:S01]  /*0ab0*/  STL.64 [R1+0x30], R34 ;  /* 0x0000302201007387 */ /* 0x0003e20000100a00 */
[----:B------:R-:W-:Y:S01]  /*0ac0*/  IMAD R0, R0, c[0x0][0x1b8], RZ ;  /* 0x00006e0000007a24 */ /* 0x000fe200078e02ff */
[----:B------:R-:W-:Y:S01]  /*0ad0*/  LOP3.LUT R4, R20, 0xffffffe0, RZ, 0xc0, !PT ;  /* 0xffffffe014047812 */ /* 0x000fe200078ec0ff */
[----:B------:R-:W-:Y:S02]  /*0ae0*/  IMAD.IADD R22, R6, 0x1, -R10 ;  /* 0x0000000106167824 */ /* 0x000fe400078e0a0a */
[C---:B------:R-:W-:Y:S02]  /*0af0*/  IMAD R6, R8.reuse, c[0x0][0x1bc], R0 ;  /* 0x00006f0008067a24 */ /* 0x040fe400078e0200 */
[----:B------:R-:W-:Y:S01]  /*0b00*/  IMAD.WIDE.U32 R30, R8, c[0x0][0x1b8], R2 ;  /* 0x00006e00081e7a25 */ /* 0x000fe200078e0002 */
[----:B------:R-:W-:-:S02]  /*0b10*/  IADD3 R2, P0, R246, R15, RZ ;  /* 0x0000000ff6027210 */ /* 0x000fc40007f1e0ff */
[----:B------:R-:W-:Y:S01]  /*0b20*/  LOP3.LUT P1, RZ, R22, 0x2, RZ, 0xc0, !PT ;  /* 0x0000000216ff7812 */ /* 0x000fe2000782c0ff */
[----:B------:R-:W-:Y:S01]  /*0b30*/  IMAD R9, R8, c[0x0][0x1b4], R9 ;  /* 0x00006d0008097a24 */ /* 0x000fe200078e0209 */
[----:B------:R1:W-:Y:S01]  /*0b40*/  STL.64 [R1+0x28], R30 ;  /* 0x0000281e01007387 */ /* 0x0003e20000100a00 */
[----:B------:R-:W-:Y:S02]  /*0b50*/  IMAD.IADD R28, R31, 0x1, R6 ;  /* 0x000000011f1c7824 */ /* 0x000fe400078e0206 */
[----:B------:R-:W-:Y:S01]  /*0b60*/  IMAD.IADD R37, R35, 0x1, R9 ;  /* 0x0000000123257824 */ /* 0x000fe200078e0209 */
[----:B------:R1:W-:Y:S01]  /*0b70*/  STL [R1+0x58], R29 ;  /* 0x0000581d01007387 */ /* 0x0003e20000100800 */
[----:B------:R-:W-:Y:S01]  /*0b80*/  IMAD.X R3, R247, 0x1, R17, P0 ;  /* 0x00000001f7037824 */ /* 0x000fe200000e0611 */
[----:B------:R-:W-:Y:S01]  /*0b90*/  ISETP.GE.AND P0, PT, R32, R29, PT ;  /* 0x0000001d2000720c */ /* 0x000fe20003f06270 */
[----:B------:R-:W-:Y:S01]  /*0ba0*/  IMAD R0, R19, c[0x0][0x1a8], RZ ;  /* 0x00006a0013007a24 */ /* 0x000fe200078e02ff */
[----:B------:R1:W-:Y:S01]  /*0bb0*/  STL [R1+0x50], R245 ;  /* 0x000050f501007387 */ /* 0x0003e20000100800 */
[----:B------:R-:W-:-:S02]  /*0bc0*/  IMAD.MOV.U32 R5, RZ, RZ, 0x10 ;  /* 0x00000010ff057424 */ /* 0x000fc400078e00ff */
[C---:B------:R-:W-:Y:S01]  /*0bd0*/  IMAD R0, R18.reuse, c[0x0][0x1ac], R0 ;  /* 0x00006b0012007a24 */ /* 0x040fe200078e0200 */
[----:B------:R1:W-:Y:S01]  /*0be0*/  STL [R1+0x54], R244 ;  /* 0x000054f401007387 */ /* 0x0003e20000100800 */
[----:B------:R-:W-:-:S03]  /*0bf0*/  IMAD.WIDE.U32 R12, R18, c[0x0][0x1a8], R2 ;  /* 0x00006a00120c7a25 */ /* 0x000fc600078e0002 */
[----:B------:R1:W-:Y:S01]  /*0c00*/  STL [R1+0x48], R28 ;  /* 0x0000481c01007387 */ /* 0x0003e20000100800 */
[----:B------:R-:W-:Y:S01]  /*0c10*/  IMAD.IADD R14, R241, 0x1, -R4 ;  /* 0x00000001f10e7824 */ /* 0x000fe200078e0a04 */
[----:B------:R-:W-:Y:S01]  /*0c20*/  SEL R4, R5, 0xfffffff0, !P1 ;  /* 0xfffffff005047807 */ /* 0x000fe20004800000 */
        /* <DEDUP_REMOVED lines=36> */
.L_x_612:
[----:B------:R-:W-:Y:S05]  /*0e70*/  BSYNC B0 ;  /* 0x0000000000007941 */ /* 0x000fea0003800000 */
.L_x_611:
[----:B------:R-:W-:Y:S01]  /*0e80*/  IADD3 R15, R32, 0x20, RZ ;  /* 0x00000020200f7810 */ /* 0x000fe20007ffe0ff */
[----:B------:R-:W-:Y:S03]  /*0e90*/  BSSY B0, `(.L_x_613) ;  /* 0x0000025000007945 */ /* 0x000fe60003800000 */
[----:B------:R-:W-:Y:S01]  /*0ea0*/  ISETP.GE.AND P0, PT, R15, R29, PT ;  /* 0x0000001d0f00720c */ /* 0x000fe20003f06270 */
[----:B------:R3:W-:-:S12]  /*0eb0*/  STL [R1+0x5c], R15 ;  /* 0x00005c0f01007387 */ /* 0x0007d80000100800 */
        /* <DEDUP_REMOVED lines=34> */
.L_x_614:
[----:B------:R-:W-:Y:S05]  /*10e0*/  BSYNC B0 ;  /* 0x0000000000007941 */ /* 0x000fea0003800000 */
.L_x_613:
        /* <DEDUP_REMOVED lines=10> */
[----:B----4-:R-:W-:Y:S01]  /*1190*/  IMAD.X R0, RZ, RZ, R39, P0 ;  /* 0x000000ffff007224 */ /* 0x010fe200000e0627 */
        /* <DEDUP_REMOVED lines=27> */
.L_x_616:
[----:B------:R-:W-:Y:S05]  /*1350*/  BSYNC B0 ;  /* 0x0000000000007941 */ /* 0x000fea0003800000 */
.L_x_615:
[----:B--2---:R-:W-:Y:S01]  /*1360*/  IADD3 R2, R32, 0x60, RZ ;  /* 0x0000006020027810 */ /* 0x004fe20007ffe0ff */
[----:B------:R-:W-:Y:S01]  /*1370*/  UMOV UR7, 0x6 ;  /* 0x0000000600077882 */ /* 0x000fe20000000000 */
[----:B----4-:R-:W-:Y:S01]  /*1380*/  IADD3 R0, R101, 0x3f, RZ ;  /* 0x0000003f65007810 */ /* 0x010fe20007ffe0ff */
[----:B------:R-:W-:Y:S01]  /*1390*/  ULDC.64 UR4, c[0x0][0x198] ;  /* 0x0000660000047ab9 */ /* 0x000fe20000000a00 */
[----:B------:R-:W-:Y:S01]  /*13a0*/  ISETP.GE.AND P0, PT, R2, R29, PT ;  /* 0x0000001d0200720c */ /* 0x000fe20003f06270 */
[----:B------:R2:W-:Y:S01]  /*13b0*/  STL [R1+0x64], R2 ;  /* 0x0000640201007387 */ /* 0x0005e20000100800 */
[----:B------:R-:W-:Y:S01]  /*13c0*/  USHF.L.U64.HI UR7, UR4, UR7, UR5 ;  /* 0x0000000704077299 */ /* 0x000fe20008010205 */
[----:B------:R-:W-:Y:S01]  /*13d0*/  BSSY B0, `(.L_x_617) ;  /* 0x0000026000007945 */ /* 0x000fe20003800000 */
[----:B------:R-:W-:Y:S01]  /*13e0*/  USHF.L.U32 UR8, UR4, 0x6, URZ ;  /* 0x0000000604087899 */ /* 0x000fe2000800063f */
[----:B--2---:R-:W-:-:S04]  /*13f0*/  SHF.R.S32.HI R2, RZ, 0x1f, R0 ;  /* 0x0000001fff027819 */ /* 0x004fc80000011400 */
        /* <DEDUP_REMOVED lines=35> */
.L_x_618:
[----:B------:R-:W-:Y:S05]  /*1630*/  BSYNC B0 ;  /* 0x0000000000007941 */ /* 0x000fea0003800000 */
.L_x_617:
        /* <DEDUP_REMOVED lines=41> */
.L_x_620:
[----:B------:R-:W-:Y:S05]  /*18d0*/  BSYNC B0 ;  /* 0x0000000000007941 */ /* 0x000fea0003800000 */
.L_x_619:
        /* <DEDUP_REMOVED lines=34> */
.L_x_622:
[----:B------:R-:W-:Y:S05]  /*1b00*/  BSYNC B0 ;  /* 0x0000000000007941 */ /* 0x000fea0003800000 */
.L_x_621:
        /* <DEDUP_REMOVED lines=11> */
[----:B------:R2:W5:Y:S04]  /*1bc0*/  @P2 LDG.E R6, [R6.64] ;  /* 0x0000000a06062981 */ /* 0x000568000c1e1900 */
        /* <DEDUP_REMOVED lines=10> */
[----:B--2---:R-:W5:Y:S01]  /*1c70*/  @P2 MUFU.RCP R7, c[0x0][0x238] ;  /* 0x00008e0000072b08 */ /* 0x004f620000001000 */
[----:B------:R2:W-:Y:S04]  /*1c80*/  @P1 STS [R230+0x9000], RZ ;  /* 0x009000ffe6001388 */ /* 0x0005e80000000800 */
[----:B------:R2:W-:Y:S04]  /*1c90*/  @P1 STS [R230+0x9004], RZ ;  /* 0x009004ffe6001388 */ /* 0x0005e80000000800 */
[----:B------:R2:W-:Y:S04]  /*1ca0*/  @P1 STS.64 [R230+0x9008], RZ ;  /* 0x009008ffe6001388 */ /* 0x0005e80000000a00 */
[----:B------:R2:W-:Y:S04]  /*1cb0*/  @P1 STS.128 [R230+0xa000], RZ ;  /* 0x00a000ffe6001388 */ /* 0x0005e80000000c00 */
[----:B------:R2:W-:Y:S01]  /*1cc0*/  @P1 STS.128 [R230+0xb000], RZ ;  /* 0x00b000ffe6001388 */ /* 0x0005e20000000c00 */
[----:B-----5:R-:W-:Y:S01]  /*1cd0*/  @P2 FMUL.FTZ R100, R6, R7 ;  /* 0x0000000706642220 */ /* 0x020fe20000410000 */
        /* <DEDUP_REMOVED lines=28> */
.L_x_624:
[----:B--2---:R-:W-:Y:S05]  /*1ea0*/  BSYNC B0 ;  /* 0x0000000000007941 */ /* 0x004fea0003800000 */
.L_x_623:
        /* <DEDUP_REMOVED lines=36> */
.L_x_626:
[----:B------:R-:W-:Y:S05]  /*20f0*/  BSYNC B0 ;  /* 0x0000000000007941 */ /* 0x000fea0003800000 */
.L_x_625:
[----:B------:R-:W-:Y:S01]  /*2100*/  SHF.R.S32.HI R0, RZ, 0x1f, R14 ;  /* 0x0000001fff007819 */ /* 0x000fe2000001140e */
[----:B------:R-:W-:Y:S01]  /*2110*/  IMAD.SHL.U32 R102, R241, 0x2, RZ ;  /* 0x00000002f1667824 */ /* 0x000fe200078e00ff */
[----:B------:R-:W-:Y:S01]  /*2120*/  LOP3.LUT R5, R25, 0xfffffff8, RZ, 0xc0, !PT ;  /* 0xfffffff819057812 */ /* 0x000fe200078ec0ff */
[----:B------:R-:W0:Y:S01]  /*2130*/  LDGDEPBAR ;  /* 0x00000000000079af */ /* 0x000e220000000000 */
[----:B------:R-:W-:Y:S02]  /*2140*/  LEA.HI R0, R0, R14, RZ, 0x2 ;  /* 0x0000000e00007211 */ /* 0x000fe400078f10ff */
[----:B------:R-:W-:Y:S02]  /*2150*/  LOP3.LUT R102, R102, 0x6, RZ, 0xc0, !PT ;  /* 0x0000000666667812 */ /* 0x000fe400078ec0ff */
[----:B--2---:R-:W-:Y:S02]  /*2160*/  SHF.R.S32.HI R2, RZ, 0x2, R0 ;  /* 0x00000002ff027819 */ /* 0x004fe40000011400 */
[----:B------:R-:W-:-:S02]  /*2170*/  LEA R102, R10, R102, 0x6 ;  /* 0x000000660a667211 */ /* 0x000fc400078e30ff */
[----:B------:R-:W-:Y:S01]  /*2180*/  SHF.R.S32.HI R9, RZ, 0x4, R23 ;  /* 0x00000004ff097819 */ /* 0x000fe20000011417 */
[----:B------:R-:W-:Y:S01]  /*2190*/  IMAD R0, R103, 0x10, R2 ;  /* 0x0000001067007824 */ /* 0x000fe200078e0202 */
[----:B------:R2:W-:Y:S01]  /*21a0*/  STL [R1+0x60], R2 ;  /* 0x0000600201007387 */ /* 0x0005e20000100800 */
[----:B------:R-:W-:Y:S02]  /*21b0*/  IADD3 R144, R102, 0x1, RZ ;  /* 0x0000000166907810 */ /* 0x000fe40007ffe0ff */
[----:B------:R-:W-:Y:S01]  /*21c0*/  IMAD.IADD R3, R27, 0x1, R0 ;  /* 0x000000011b037824 */ /* 0x000fe200078e0200 */
[----:B------:R-:W-:Y:S02]  /*21d0*/  SHF.R.S32.HI R0, RZ, 0x1f, R16 ;  /* 0x0000001fff007819 */ /* 0x000fe40000011410 */
[----:B------:R-:W-:Y:S02]  /*21e0*/  LEA.HI R8, R23, R9, RZ, 0x1 ;  /* 0x0000000917087211 */ /* 0x000fe400078f08ff */
[----:B------:R5:W-:Y:S01]  /*21f0*/  STL [R1], R3 ;  /* 0x0000000301007387 */ /* 0x000be20000100800 */
[----:B------:R-:W-:Y:S01]  /*2200*/  LEA.HI R11, R0, R16, RZ, 0x3 ;  /* 0x00000010000b7211 */ /* 0x000fe200078f18ff */
[----:B------:R-:W-:Y:S01]  /*2210*/  IMAD.IADD R0, R241, 0x1, -R5 ;  /* 0x00000001f1007824 */ /* 0x000fe200078e0a05 */
[----:B------:R-:W-:-:S02]  /*2220*/  LOP3.LUT R8, R8, 0xfffffffe, RZ, 0xc0, !PT ;  /* 0xfffffffe08087812 */ /* 0x000fc400078ec0ff */
[----:B------:R-:W-:Y:S02]  /*2230*/  IADD3 R142, R102, 0x8, RZ ;  /* 0x00000008668e7810 */ /* 0x000fe40007ffe0ff */
[----:B------:R-:W-:Y:S01]  /*2240*/  LEA.HI R10, R0, R0, RZ, 0x1 ;  /* 0x00000000000a7211 */ /* 0x000fe200078f08ff */
[----:B------:R-:W-:Y:S01]  /*2250*/  IMAD.IADD R8, R9, 0x1, -R8 ;  /* 0x0000000109087824 */ /* 0x000fe200078e0a08 */
[----:B------:R-:W-:Y:S02]  /*2260*/  IADD3 R135, R102, 0x10, RZ ;  /* 0x0000001066877810 */ /* 0x000fe40007ffe0ff */
[----:B------:R-:W-:Y:S02]  /*2270*/  LOP3.LUT R7, R10, 0x3fffffe, RZ, 0xc0, !PT ;  /* 0x03fffffe0a077812 */ /* 0x000fe400078ec0ff */
[C---:B------:R-:W-:Y:S02]  /*2280*/  IADD3 R140, R102.reuse, 0x9, RZ ;  /* 0x00000009668c7810 */ /* 0x040fe40007ffe0ff */
[----:B------:R-:W-:Y:S01]  /*2290*/  IADD3 R133, R102, 0x11, RZ ;  /* 0x0000001166857810 */ /* 0x000fe20007ffe0ff */
[----:B------:R-:W-:Y:S01]  /*22a0*/  IMAD.IADD R9, R0, 0x1, -R7 ;  /* 0x0000000100097824 */ /* 0x000fe200078e0a07 */
[----:B--2---:R-:W-:-:S02]  /*22b0*/  LOP3.LUT R2, R21, 0x7fffffe, RZ, 0xc0, !PT ;  /* 0x07fffffe15027812 */ /* 0x004fc400078ec0ff */
[----:B------:R-:W-:Y:S01]  /*22c0*/  SHF.R.S32.HI R32, RZ, 0x1, R10 ;  /* 0x00000001ff207819 */ /* 0x000fe2000001140a */
[----:B------:R-:W-:Y:S01]  /*22d0*/  IMAD R9, R8, 0x8, R9 ;  /* 0x0000000808097824 */ /* 0x000fe200078e0209 */
[----:B------:R-:W-:Y:S01]  /*22e0*/  IADD3 R132, R102, 0x18, RZ ;  /* 0x0000001866847810 */ /* 0x000fe20007ffe0ff */
[----:B------:R-:W-:Y:S01]  /*22f0*/  IMAD.IADD R163, R16, 0x1, -R2 ;  /* 0x0000000110a37824 */ /* 0x000fe200078e0a02 */
[C---:B------:R-:W-:Y:S02]  /*2300*/  IADD3 R134, R102.reuse, 0x19, RZ ;  /* 0x0000001966867810 */ /* 0x040fe40007ffe0ff */
[----:B-----5:R-:W-:Y:S02]  /*2310*/  IADD3 R3, R101, R3, -R205 ;  /* 0x0000000365037210 */ /* 0x020fe40007ffe8cd */
[C---:B------:R-:W-:Y:S02]  /*2320*/  IADD3 R141, R102.reuse, 0x20, RZ ;  /* 0x00000020668d7810 */ /* 0x040fe40007ffe0ff */
[C---:B------:R-:W-:Y:S01]  /*2330*/  IADD3 R6, R3.reuse, -R144, RZ ;  /* 0x8000009003067210 */ /* 0x040fe20007ffe0ff */
[----:B------:R-:W-:Y:S01]  /*2340*/  IMAD.IADD R2, R3, 0x1, -R102 ;  /* 0x0000000103027824 */ /* 0x000fe200078e0a66 */
[----:B------:R-:W-:-:S02]  /*2350*/  IADD3 R143, R102, 0x21, RZ ;  /* 0x00000021668f7810 */ /* 0x000fc40007ffe0ff */
[C---:B------:R-:W-:Y:S02]  /*2360*/  IADD3 R145, R102.reuse, 0x28, RZ ;  /* 0x0000002866917810 */ /* 0x040fe40007ffe0ff */
[----:B------:R-:W-:Y:S02]  /*2370*/  IABS R2, R2 ;  /* 0x0000000200027213 */ /* 0x000fe40000000000 */
[C---:B------:R-:W-:Y:S02]  /*2380*/  IADD3 R147, R102.reuse, 0x29, RZ ;  /* 0x0000002966937810 */ /* 0x040fe40007ffe0ff */
[C---:B------:R-:W-:Y:S01]  /*2390*/  IADD3 R148, R102.reuse, 0x30, RZ ;  /* 0x0000003066947810 */ /* 0x040fe20007ffe0ff */
[----:B------:R-:W-:Y:S01]  /*23a0*/  IMAD.MOV.U32 R5, RZ, RZ, R2 ;  /* 0x000000ffff057224 */ /* 0x000fe200078e0002 */
[----:B------:R-:W-:Y:S02]  /*23b0*/  IABS R2, R6 ;  /* 0x0000000600027213 */ /* 0x000fe40000000000 */
[C---:B------:R-:W-:Y:S01]  /*23c0*/  IADD3 R149, R102.reuse, 0x31, RZ ;  /* 0x0000003166957810 */ /* 0x040fe20007ffe0ff */
[----:B------:R2:W-:Y:S01]  /*23d0*/  I2F R219, R5 ;  /* 0x0000000500db7306 */ /* 0x0005e20000201400 */
[C---:B------:R-:W-:Y:S01]  /*23e0*/  IADD3 R150, R102.reuse, 0x38, RZ ;  /* 0x0000003866967810 */ /* 0x040fe20007ffe0ff */
[----:B------:R-:W-:Y:S01]  /*23f0*/  IMAD.MOV.U32 R0, RZ, RZ, R2 ;  /* 0x000000ffff007224 */ /* 0x000fe200078e0002 */
[----:B------:R-:W-:Y:S01]  /*2400*/  IADD3 R151, R102, 0x39, RZ ;  /* 0x0000003966977810 */ /* 0x000fe20007ffe0ff */
[----:B------:R-:W-:Y:S01]  /*2410*/  IMAD.SHL.U32 R2, R22, 0x40, RZ ;  /* 0x0000004016027824 */ /* 0x000fe200078e00ff */
[----:B------:R-:W-:-:S02]  /*2420*/  LOP3.LUT P0, RZ, R32, 0x2, RZ, 0xc0, !PT ;  /* 0x0000000220ff7812 */ /* 0x000fc4000780c0ff */
[-C--:B------:R-:W-:Y:S01]  /*2430*/  ISETP.GE.AND P1, PT, R102, R101.reuse, PT ;  /* 0x000000656600720c */ /* 0x080fe20003f26270 */
[----:B------:R5:W-:Y:S01]  /*2440*/  I2F R220, R0 ;  /* 0x0000000000dc7306 */ /* 0x000be20000201400 */
[-C--:B------:R-:W-:Y:S02]  /*2450*/  ISETP.GE.AND P5, PT, R142, R101.reuse, PT ;  /* 0x000000658e00720c */ /* 0x080fe40003fa6270 */
[-C--:B------:R-:W-:Y:S02]  /*2460*/  ISETP.GE.AND P6, PT, R140, R101.reuse, PT ;  /* 0x000000658c00720c */ /* 0x080fe40003fc6270 */
[-C--:B------:R-:W-:Y:S02]  /*2470*/  ISETP.GE.AND P4, PT, R135, R101.reuse, PT ;  /* 0x000000658700720c */ /* 0x080fe40003f86270 */
[----:B------:R-:W-:Y:S02]  /*2480*/  ISETP.GE.AND P3, PT, R133, R101, PT ;  /* 0x000000658500720c */ /* 0x000fe40003f66270 */
[----:B--2---:R-:W-:-:S02]  /*2490*/  IADD3 R5, R3, -R142, RZ ;  /* 0x8000008e03057210 */ /* 0x004fc40007ffe0ff */
[----:B------:R-:W-:Y:S02]  /*24a0*/  ISETP.GE.AND P2, PT, R132, R101, PT ;  /* 0x000000658400720c */ /* 0x000fe40003f46270 */
[----:B------:R-:W-:Y:S01]  /*24b0*/  IABS R6, R5 ;  /* 0x0000000500067213 */ /* 0x000fe20000000000 */
[----:B------:R-:W-:Y:S01]  /*24c0*/  IMAD.SHL.U32 R5, R8, 0x8, RZ ;  /* 0x0000000808057824 */ /* 0x000fe200078e00ff */
[----:B-----5:R-:W-:Y:S02]  /*24d0*/  LOP3.LUT R0, R2, 0xc0, RZ, 0xc0, !PT ;  /* 0x000000c002007812 */ /* 0x020fe400078ec0ff */
[----:B------:R2:W-:Y:S01]  /*24e0*/  I2F R221, R6 ;  /* 0x0000000600dd7306 */ /* 0x0005e20000201400 */
[C---:B------:R-:W-:Y:S02]  /*24f0*/  IADD3 R2, R3.reuse, -R140, RZ ;  /* 0x8000008c03027210 */ /* 0x040fe40007ffe0ff */
[----:B------:R-:W-:Y:S02]  /*2500*/  LOP3.LUT R7, R0, 0x8, R5, 0xf8, !PT ;  /* 0x0000000800077812 */ /* 0x000fe400078ef805 */
[----:B------:R-:W-:Y:S01]  /*2510*/  SHF.R.U32.HI R5, RZ, 0x3, R0 ;  /* 0x00000003ff057819 */ /* 0x000fe20000011600 */
[----:B------:R-:W-:Y:S01]  /*2520*/  IMAD.IADD R0, R3, 0x1, -R135 ;  /* 0x0000000103007824 */ /* 0x000fe200078e0a87 */
[----:B------:R-:W-:-:S02]  /*2530*/  IABS R2, R2 ;  /* 0x0000000200027213 */ /* 0x000fc40000000000 */
[----:B------:R-:W-:Y:S01]  /*2540*/  LOP3.LUT R161, R7, R5, RZ, 0x3c, !PT ;  /* 0x0000000507a17212 */ /* 0x000fe200078e3cff */
[----:B------:R-:W-:Y:S01]  /*2550*/  IMAD.SHL.U32 R7, R24, 0x8, RZ ;  /* 0x0000000818077824 */ /* 0x000fe200078e00ff */
[----:B------:R-:W-:Y:S01]  /*2560*/  IABS R0, R0 ;  /* 0x0000000000007213 */ /* 0x000fe20000000000 */
[----:B------:R5:W-:Y:S01]  /*2570*/  I2F R222, R2 ;  /* 0x0000000200de7306 */ /* 0x000be20000201400 */
[----:B------:R-:W-:Y:S01]  /*2580*/  SHF.L.U32 R5, R11, 0x5, RZ ;  /* 0x000000050b057819 */ /* 0x000fe200000006ff */
[----:B--2---:R-:W-:-:S03]  /*2590*/  IMAD.IADD R6, R3, 0x1, -R132 ;  /* 0x0000000103067824 */ /* 0x004fc600078e0a84 */
[----:B------:R-:W-:-:S03]  /*25a0*/  LOP3.LUT R154, R5, 0xffffff00, RZ, 0xc0, !PT ;  /* 0xffffff00059a7812 */ /* 0x000fc600078ec0ff */
[----:B------:R2:W-:Y:S01]  /*25b0*/  I2F R223, R0 ;  /* 0x0000000000df7306 */ /* 0x0005e20000201400 */
[----:B-----5:R-:W-:-:S05]  /*25c0*/  IMAD.IADD R2, R3, 0x1, -R133 ;  /* 0x0000000103027824 */ /* 0x020fca00078e0a85 */
[----:B------:R-:W-:Y:S01]  /*25d0*/  IABS R2, R2 ;  /* 0x0000000200027213 */ /* 0x000fe20000000000 */
[----:B--2---:R-:W-:-:S03]  /*25e0*/  IMAD.SHL.U32 R0, R32, 0x40, RZ ;  /* 0x0000004020007824 */ /* 0x004fc600078e00ff */
[----:B------:R-:W-:Y:S02]  /*25f0*/  MOV R5, R2 ;  /* 0x0000000200057202 */ /* 0x000fe40000000f00 */
[----:B------:R-:W-:Y:S01]  /*2600*/  IABS R2, R6 ;  /* 0x0000000600027213 */ /* 0x000fe20000000000 */
[----:B------:R-:W-:Y:S01]  /*2610*/  IMAD.IADD R6, R3, 0x1, -R134 ;  /* 0x0000000103067824 */ /* 0x000fe200078e0a86 */
[----:B------:R-:W-:Y:S01]  /*2620*/  LOP3.LUT R0, R0, 0xc0, RZ, 0xc0, !PT ;  /* 0x000000c000007812 */ /* 0x000fe200078ec0ff */
[----:B------:R2:W-:Y:S03]  /*2630*/  I2F R224, R5 ;  /* 0x0000000500e07306 */ /* 0x0005e60000201400 */
[----:B------:R-:W-:Y:S02]  /*2640*/  LOP3.LUT R7, R0, 0x8, R7, 0xf8, !PT ;  /* 0x0000000800077812 */ /* 0x000fe400078ef807 */
[----:B------:R-:W-:-:S02]  /*2650*/  SHF.R.U32.HI R0, RZ, 0x3, R0 ;  /* 0x00000003ff007819 */ /* 0x000fc40000011600 */
[----:B------:R-:W-:Y:S02]  /*2660*/  IABS R6, R6 ;  /* 0x0000000600067213 */ /* 0x000fe40000000000 */
[----:B------:R-:W-:Y:S01]  /*2670*/  LOP3.LUT R7, R7, R0, RZ, 0x3c, !PT ;  /* 0x0000000007077212 */ /* 0x000fe200078e3cff */
[----:B------:R-:W-:Y:S01]  /*2680*/  IMAD.IADD R0, R3, 0x1, -R141 ;  /* 0x0000000103007824 */ /* 0x000fe200078e0a8d */
[----:B------:R5:W-:Y:S01]  /*2690*/  I2F R232, R6 ;  /* 0x0000000600e87306 */ /* 0x000be20000201400 */
[----:B--2---:R-:W-:Y:S02]  /*26a0*/  IMAD.MOV.U32 R5, RZ, RZ, R2 ;  /* 0x000000ffff057224 */ /* 0x004fe400078e0002 */
[----:B------:R-:W-:-:S05]  /*26b0*/  IMAD R2, R103, 0x200, R154 ;  /* 0x0000020067027824 */ /* 0x000fca00078e029a */
[----:B------:R2:W-:Y:S01]  /*26c0*/  I2F R226, R5 ;  /* 0x0000000500e27306 */ /* 0x0005e20000201400 */
[----:B------:R-:W-:Y:S02]  /*26d0*/  LEA R2, R163, R2, 0x5 ;  /* 0x00000002a3027211 */ /* 0x000fe400078e28ff */
[----:B-----5:R-:W-:-:S03]  /*26e0*/  IADD3 R6, R3, -R143, RZ ;  /* 0x8000008f03067210 */ /* 0x020fc60007ffe0ff */
[----:B------:R-:W-:-:S04]  /*26f0*/  IMAD.IADD R2, R161, 0x1, R2 ;  /* 0x00000001a1027824 */ /* 0x000fc800078e0202 */
[----:B------:R-:W-:Y:S02]  /*2700*/  IMAD.SHL.U32 R228, R2, 0x2, RZ ;  /* 0x0000000202e47824 */ /* 0x000fe400078e00ff */
[----:B------:R-:W-:Y:S01]  /*2710*/  IMAD.IADD R2, R3, 0x1, -R145 ;  /* 0x0000000103027824 */ /* 0x000fe200078e0a91 */
[----:B--2---:R-:W-:Y:S01]  /*2720*/  IABS R5, R0 ;  /* 0x0000000000057213 */ /* 0x004fe20000000000 */
[----:B------:R-:W-:Y:S01]  /*2730*/  IMAD.U32 R0, R9, 0x20, R7 ;  /* 0x0000002009007824 */ /* 0x000fe200078e0007 */
[----:B---3--:R-:W-:Y:S02]  /*2740*/  LDSM.16.M88.4 R12, [R228] ;  /* 0x00000000e40c783b */ /* 0x008fe40000000200 */
[----:B------:R-:W-:Y:S01]  /*2750*/  IABS R2, R2 ;  /* 0x0000000200027213 */ /* 0x000fe20000000000 */
[----:B------:R2:W-:Y:S01]  /*2760*/  I2F R233, R5 ;  /* 0x0000000500e97306 */ /* 0x0005e20000201400 */
[----:B------:R-:W-:Y:S01]  /*2770*/  IMAD.SHL.U32 R225, R0, 0x2, RZ ;  /* 0x0000000200e17824 */ /* 0x000fe200078e00ff */
[----:B------:R-:W-:Y:S01]  /*2780*/  IABS R0, R6 ;  /* 0x0000000600007213 */ /* 0x000fe20000000000 */
[----:B------:R-:W-:Y:S01]  /*2790*/  IMAD.IADD R6, R3, 0x1, -R151 ;  /* 0x0000000103067824 */ /* 0x000fe200078e0a97 */
[----:B------:R-:W-:Y:S01]  /*27a0*/  LDSM.16.M88.4 R8, [R228+0x1000] ;  /* 0x00100000e408783b */ /* 0x000fe20000000200 */
[----:B------:R-:W-:-:S03]  /*27b0*/  IMAD R229, R4, 0x2, R228 ;  /* 0x0000000204e57824 */ /* 0x000fc600078e02e4 */
[----:B------:R3:W-:Y:S01]  /*27c0*/  I2F R240, R0 ;  /* 0x0000000000f07306 */ /* 0x0007e20000201400 */
[----:B------:R-:W5:Y:S04]  /*27d0*/  LDSM.16.M88.4 R16, [R225+0x6000] ;  /* 0x00600000e110783b */ /* 0x000f680000000200 */
[----:B------:R-:W1:Y:S01]  /*27e0*/  LDSM.16.M88.4 R20, [R225+0x6400] ;  /* 0x00640000e114783b */ /* 0x000e620000000200 */
[C---:B--2---:R-:W-:Y:S02]  /*27f0*/  IMAD.IADD R5, R3.reuse, 0x1, -R148 ;  /* 0x0000000103057824 */ /* 0x044fe400078e0a94 */
[----:B------:R2:W-:Y:S01]  /*2800*/  I2F R239, R2 ;  /* 0x0000000200ef7306 */ /* 0x0005e20000201400 */
[----:B------:R-:W4:Y:S04]  /*2810*/  LDSM.16.M88.4 R24, [R225+0x6800] ;  /* 0x00680000e118783b */ /* 0x000f280000000200 */
[----:B------:R-:W1:Y:S01]  /*2820*/  LDSM.16.M88.4 R28, [R225+0x6c00] ;  /* 0x006c0000e11c783b */ /* 0x000e620000000200 */
[----:B---3--:R-:W-:-:S04]  /*2830*/  IADD3 R0, R3, -R147, RZ ;  /* 0x8000009303007210 */ /* 0x008fc80007ffe0ff */
[----:B------:R-:W-:-:S05]  /*2840*/  IABS R0, R0 ;  /* 0x0000000000007213 */ /* 0x000fca0000000000 */
[----:B--2---:R-:W-:Y:S01]  /*2850*/  IMAD.MOV.U32 R2, RZ, RZ, R0 ;  /* 0x000000ffff027224 */ /* 0x004fe200078e0000 */
[----:B------:R-:W-:Y:S01]  /*2860*/  IABS R0, R5 ;  /* 0x0000000500007213 */ /* 0x000fe20000000000 */
[C---:B------:R-:W-:Y:S02]  /*2870*/  IMAD.IADD R5, R3.reuse, 0x1, -R149 ;  /* 0x0000000103057824 */ /* 0x040fe400078e0a95 */
[----:B------:R2:W-:Y:S01]  /*2880*/  I2F R238, R2 ;  /* 0x0000000200ee7306 */ /* 0x0005e20000201400 */
[----:B-----5:R-:W-:Y:S01]  /*2890*/  HMMA.16816.F32.BF16 R68, R8, R16, RZ ;  /* 0x000000100844723c */ /* 0x020fe200000418ff */
[----:B--2---:R-:W-:Y:S02]  /*28a0*/  MOV R2, R0 ;  /* 0x0000000000027202 */ /* 0x004fe40000000f00 */
[----:B------:R-:W-:Y:S01]  /*28b0*/  IABS R0, R5 ;  /* 0x0000000500007213 */ /* 0x000fe20000000000 */
[----:B------:R-:W-:-:S03]  /*28c0*/  IMAD.IADD R5, R3, 0x1, -R150 ;  /* 0x0000000103057824 */ /* 0x000fc600078e0a96 */
[----:B------:R2:W-:Y:S01]  /*28d0*/  I2F R237, R2 ;  /* 0x0000000200ed7306 */ /* 0x0005e20000201400 */
[C---:B------:R-:W-:Y:S08]  /*28e0*/  HMMA.16816.F32.BF16 R92, R8.reuse, R18, RZ ;  /* 0x00000012085c723c */ /* 0x040ff000000418ff */
[----:B-1----:R-:W-:Y:S01]  /*28f0*/  HMMA.16816.F32.BF16 R60, R8, R20, RZ ;  /* 0x00000014083c723c */ /* 0x002fe200000418ff */
[----:B--2---:R-:W-:Y:S01]  /*2900*/  IMAD.MOV.U32 R2, RZ, RZ, R0 ;  /* 0x000000ffff027224 */ /* 0x004fe200078e0000 */
[----:B------:R-:W-:-:S06]  /*2910*/  IABS R0, R5 ;  /* 0x0000000500007213 */ /* 0x000fcc0000000000 */
[C---:B----4-:R-:W-:Y:S01]  /*2920*/  HMMA.16816.F32.BF16 R76, R8.reuse, R24, RZ ;  /* 0x00000018084c723c */ /* 0x050fe200000418ff */
[----:B------:R-:W-:Y:S01]  /*2930*/  IADD3 R5, R3, 0x8, RZ ;  /* 0x0000000803057810 */ /* 0x000fe20007ffe0ff */
[----:B------:R1:W-:Y:S04]  /*2940*/  I2F R236, R2 ;  /* 0x0000000200ec7306 */ /* 0x0003e80000201400 */
[----:B------:R-:W-:Y:S02]  /*2950*/  IMAD.IADD R7, R5, 0x1, -R102 ;  /* 0x0000000105077824 */ /* 0x000fe400078e0a66 */
[C---:B------:R-:W-:Y:S08]  /*2960*/  HMMA.16816.F32.BF16 R80, R8.reuse, R28, RZ ;  /* 0x0000001c0850723c */ /* 0x040ff000000418ff */
[----:B------:R-:W-:Y:S01]  /*2970*/  HMMA.16816.F32.BF16 R104, R8, R22, RZ ;  /* 0x000000160868723c */ /* 0x000fe200000418ff */
[----:B-1----:R-:W-:-:S02]  /*2980*/  MOV R2, R0 ;  /* 0x0000000000027202 */ /* 0x002fc40000000f00 */
[----:B------:R-:W-:Y:S02]  /*2990*/  IABS R0, R6 ;  /* 0x0000000600007213 */ /* 0x000fe40000000000 */
[----:B------:R1:W-:Y:S03]  /*29a0*/  I2F R235, R2 ;  /* 0x0000000200eb7306 */ /* 0x0003e60000201400 */
[----:B------:R-:W-:Y:S01]  /*29b0*/  HMMA.16816.F32.BF16 R84, R8, R26, RZ ;  /* 0x0000001a0854723c */ /* 0x000fe200000418ff */
[----:B------:R-:W-:Y:S01]  /*29c0*/  IMAD.MOV.U32 R6, RZ, RZ, R0 ;  /* 0x000000ffff067224 */ /* 0x000fe200078e0000 */
[----:B------:R-:W-:-:S03]  /*29d0*/  IABS R0, R7 ;  /* 0x0000000700007213 */ /* 0x000fc60000000000 */
[----:B------:R2:W-:Y:S03]  /*29e0*/  I2F R234, R6 ;  /* 0x0000000600ea7306 */ /* 0x0005e60000201400 */
[----:B------:R-:W-:Y:S01]  /*29f0*/  HMMA.16816.F32.BF16 R176, R8, R30, RZ ;  /* 0x0000001e08b0723c */ /* 0x000fe200000418ff */
[----:B------:R-:W-:Y:S01]  /*2a00*/  LDSM.16.M88.4 R8, [R229] ;  /* 0x00000000e508783b */ /* 0x000fe20000000200 */
[C---:B-1----:R-:W-:Y:S02]  /*2a10*/  IADD3 R2, R3.reuse, 0x40, RZ ;  /* 0x0000004003027810 */ /* 0x042fe40007ffe0ff */
[----:B------:R-:W-:-:S04]  /*2a20*/  IADD3 R3, R3, 0x48, RZ ;  /* 0x0000004803037810 */ /* 0x000fc80007ffe0ff */
[----:B------:R-:W-:Y:S01]  /*2a30*/  HMMA.16816.F32.BF16 R40, R12, R16, RZ ;  /* 0x000000100c28723c */ /* 0x000fe200000418ff */
[----:B------:R-:W-:Y:S01]  /*2a40*/  IMAD.IADD R7, R2, 0x1, -R102 ;  /* 0x0000000102077824 */ /* 0x000fe200078e0a66 */
[----:B--2---:R-:W-:-:S04]  /*2a50*/  MOV R6, R0 ;  /* 0x0000000000067202 */ /* 0x004fc80000000f00 */
[----:B------:R-:W-:Y:S01]  /*2a60*/  IABS R0, R7 ;  /* 0x0000000700007213 */ /* 0x000fe20000000000 */
[----:B------:R-:W-:Y:S01]  /*2a70*/  IMAD.IADD R7, R3, 0x1, -R102 ;  /* 0x0000000103077824 */ /* 0x000fe200078e0a66 */
[----:B------:R1:W-:Y:S01]  /*2a80*/  I2F R210, R6 ;  /* 0x0000000600d27306 */ /* 0x0003e20000201400 */
[C---:B------:R-:W-:Y:S08]  /*2a90*/  HMMA.16816.F32.BF16 R56, R12.reuse, R18, RZ ;  /* 0x000000120c38723c */ /* 0x040ff000000418ff */
[----:B------:R-:W-:Y:S01]  /*2aa0*/  HMMA.16816.F32.BF16 R36, R12, R22, RZ ;  /* 0x000000160c24723c */ /* 0x000fe200000418ff */
[----:B-1----:R-:W-:Y:S01]  /*2ab0*/  IMAD.MOV.U32 R6, RZ, RZ, R0 ;  /* 0x000000ffff067224 */ /* 0x002fe200078e0000 */
[----:B------:R-:W-:Y:S01]  /*2ac0*/  IABS R0, R7 ;  /* 0x0000000700007213 */ /* 0x000fe20000000000 */
[----:B------:R-:W-:-:S05]  /*2ad0*/  IMAD.IADD R7, R5, 0x1, -R144 ;  /* 0x0000000105077824 */ /* 0x000fca00078e0a90 */
[C---:B------:R-:W-:Y:S01]  /*2ae0*/  HMMA.16816.F32.BF16 R16, R12.reuse, R24, RZ ;  /* 0x000000180c10723c */ /* 0x040fe200000418ff */
[----:B------:R1:W-:Y:S07]  /*2af0*/  I2F R207, R6 ;  /* 0x0000000600cf7306 */ /* 0x0003ee0000201400 */
[----:B------:R-:W-:Y:S01]  /*2b00*/  HMMA.16816.F32.BF16 R24, R12, R26, RZ ;  /* 0x0000001a0c18723c */ /* 0x000fe200000418ff */
[----:B-1----:R-:W-:Y:S02]  /*2b10*/  MOV R6, R0 ;  /* 0x0000000000067202 */ /* 0x002fe40000000f00 */
[----:B------:R-:W-:Y:S01]  /*2b20*/  IABS R0, R7 ;  /* 0x0000000700007213 */ /* 0x000fe20000000000 */
[----:B------:R-:W-:Y:S01]  /*2b30*/  IMAD.IADD R7, R2, 0x1, -R144 ;  /* 0x0000000102077824 */ /* 0x000fe200078e0a90 */
[----:B------:R1:W-:Y:S03]  /*2b40*/  I2F R202, R6 ;  /* 0x0000000600ca7306 */ /* 0x0003e60000201400 */
[----:B-1----:R-:W-:Y:S01]  /*2b50*/  IMAD.MOV.U32 R6, RZ, RZ, R0 ;  /* 0x000000ffff067224 */ /* 0x002fe200078e0000 */
[----:B------:R-:W-:Y:S01]  /*2b60*/  IABS R0, R7 ;  /* 0x0000000700007213 */ /* 0x000fe20000000000 */
[----:B------:R-:W-:-:S03]  /*2b70*/  IMAD.IADD R7, R3, 0x1, -R144 ;  /* 0x0000000103077824 */ /* 0x000fc600078e0a90 */
        /* <DEDUP_REMOVED lines=9> */
[----:B-1----:R-:W-:Y:S02]  /*2c10*/  MOV R6, R0 ;  /* 0x0000000000067202 */ /* 0x002fe40000000f00 */
[----:B------:R-:W-:Y:S01]  /*2c20*/  IABS R0, R7 ;  /* 0x0000000700007213 */ /* 0x000fe20000000000 */
[----:B------:R-:W-:-:S03]  /*2c30*/  IMAD.IADD R7, R3, 0x1, -R142 ;  /* 0x0000000103077824 */ /* 0x000fc600078e0a8e */
[----:B------:R1:W-:Y:S02]  /*2c40*/  I2F R217, R6 ;  /* 0x0000000600d97306 */ /* 0x0003e40000201400 */
[----:B------:R-:W-:-:S06]  /*2c50*/  IABS R7, R7 ;  /* 0x0000000700077213 */ /* 0x000fcc0000000000 */
[----:B------:R2:W-:Y:S01]  /*2c60*/  I2F R215, R0 ;  /* 0x0000000000d77306 */ /* 0x0005e20000201400 */
[----:B-1----:R-:W-:-:S07]  /*2c70*/  IMAD.IADD R6, R5, 0x1, -R140 ;  /* 0x0000000105067824 */ /* 0x002fce00078e0a8c */
[----:B------:R1:W-:Y:S01]  /*2c80*/  I2F R206, R7 ;  /* 0x0000000700ce7306 */ /* 0x0003e20000201400 */
[----:B------:R-:W-:Y:S02]  /*2c90*/  IABS R6, R6 ;  /* 0x0000000600067213 */ /* 0x000fe40000000000 */
[----:B--2---:R-:W-:-:S05]  /*2ca0*/  SEL R0, R33, 0xffffffe0, !P0 ;  /* 0xffffffe021007807 */ /* 0x004fca0004000000 */
[----:B------:R2:W-:Y:S01]  /*2cb0*/  I2F R216, R6 ;  /* 0x0000000600d87306 */ /* 0x0005e20000201400 */
[C---:B------:R-:W-:Y:S01]  /*2cc0*/  HMMA.16816.F32.BF16 R32, R12.reuse, R20, RZ ;  /* 0x000000140c20723c */ /* 0x040fe200000418ff */
[----:B------:R-:W-:Y:S02]  /*2cd0*/  ISETP.GE.AND P0, PT, R144, R101, PT ;  /* 0x000000659000720c */ /* 0x000fe40003f06270 */
[----:B------:R-:W-:Y:S01]  /*2ce0*/  IADD3 R227, R225, R0, RZ ;  /* 0x00000000e1e37210 */ /* 0x000fe20007ffe0ff */
[C-C-:B------:R-:W-:Y:S02]  /*2cf0*/  IMAD.IADD R0, R2.reuse, 0x1, -R140.reuse ;  /* 0x0000000102007824 */ /* 0x140fe400078e0a8c */
[----:B-1----:R-:W-:Y:S02]  /*2d00*/  IMAD.IADD R7, R3, 0x1, -R140 ;  /* 0x0000000103077824 */ /* 0x002fe400078e0a8c */
[----:B------:R-:W1:Y:S01]  /*2d10*/  LDSM.16.M88.4 R44, [R227+0x6000] ;  /* 0x00600000e32c783b */ /* 0x000e620000000200 */
[----:B------:R-:W-:Y:S01]  /*2d20*/  IABS R0, R0 ;  /* 0x0000000000007213 */ /* 0x000fe20000000000 */
[C---:B------:R-:W-:Y:S02]  /*2d30*/  HMMA.16816.F32.BF16 R20, R12.reuse, R28, RZ ;  /* 0x0000001c0c14723c */ /* 0x040fe400000418ff */
[----:B------:R-:W3:Y:S02]  /*2d40*/  LDSM.16.M88.4 R48, [R227+0x6400] ;  /* 0x00640000e330783b */ /* 0x000ee40000000200 */
[----:B--2---:R-:W-:Y:S01]  /*2d50*/  IMAD.MOV.U32 R6, RZ, RZ, R0 ;  /* 0x000000ffff067224 */ /* 0x004fe200078e0000 */
[----:B------:R-:W-:Y:S01]  /*2d60*/  IABS R0, R7 ;  /* 0x0000000700007213 */ /* 0x000fe20000000000 */
[----:B------:R-:W2:Y:S01]  /*2d70*/  LDSM.16.M88.4 R52, [R227+0x6800] ;  /* 0x00680000e334783b */ /* 0x000ea20000000200 */
[----:B------:R-:W-:Y:S01]  /*2d80*/  IADD3 R7, -R135, R5, RZ ;  /* 0x0000000587077210 */ /* 0x000fe20007ffe1ff */
[----:B------:R4:W-:Y:S01]  /*2d90*/  I2F R211, R6 ;  /* 0x0000000600d37306 */ /* 0x0009e20000201400 */
[----:B------:R-:W-:Y:S01]  /*2da0*/  HMMA.16816.F32.BF16 R12, R12, R30, RZ ;  /* 0x0000001e0c0c723c */ /* 0x000fe200000418ff */
[----:B------:R-:W5:Y:S04]  /*2db0*/  LDSM.16.M88.4 R108, [R227+0x6c00] ;  /* 0x006c0000e36c783b */ /* 0x000f680000000200 */
[----:B------:R-:W-:Y:S01]  /*2dc0*/  LDSM.16.M88.4 R28, [R229+0x2000] ;  /* 0x00200000e51c783b */ /* 0x000fe20000000200 */
[----:B----4-:R-:W-:Y:S01]  /*2dd0*/  IMAD.MOV.U32 R6, RZ, RZ, R0 ;  /* 0x000000ffff067224 */ /* 0x010fe200078e0000 */
[----:B------:R-:W-:Y:S01]  /*2de0*/  IABS R0, R7 ;  /* 0x0000000700007213 */ /* 0x000fe20000000000 */
[----:B------:R-:W-:-:S02]  /*2df0*/  IMAD.IADD R7, R2, 0x1, -R135 ;  /* 0x0000000102077824 */ /* 0x000fc400078e0a87 */
[----:B------:R4:W-:Y:S01]  /*2e00*/  I2F R204, R6 ;  /* 0x0000000600cc7306 */ /* 0x0009e20000201400 */
[----:B-1----:R-:W-:Y:S01]  /*2e10*/  HMMA.16816.F32.BF16 R64, R8, R44, R40 ;  /* 0x0000002c0840723c */ /* 0x002fe20000041828 */
[----:B------:R-:W1:Y:S01]  /*2e20*/  LDSM.16.M88.4 R40, [R229+0x1000] ;  /* 0x00100000e528783b */ /* 0x000e620000000200 */
[----:B----4-:R-:W-:Y:S01]  /*2e30*/  IMAD.MOV.U32 R6, RZ, RZ, R0 ;  /* 0x000000ffff067224 */ /* 0x010fe200078e0000 */
[----:B------:R-:W-:Y:S01]  /*2e40*/  IABS R0, R7 ;  /* 0x0000000700007213 */ /* 0x000fe20000000000 */
[----:B------:R-:W-:-:S04]  /*2e50*/  IMAD.IADD R7, R2, 0x1, -R133 ;  /* 0x0000000102077824 */ /* 0x000fc800078e0a85 */
[C---:B---3--:R-:W-:Y:S01]  /*2e60*/  HMMA.16816.F32.BF16 R88, R8.reuse, R48, R32 ;  /* 0x000000300858723c */ /* 0x048fe20000041820 */
[----:B------:R3:W-:Y:S01]  /*2e70*/  I2F R209, R6 ;  /* 0x0000000600d17306 */ /* 0x0007e20000201400 */
[----:B------:R-:W-:Y:S06]  /*2e80*/  LDSM.16.M88.4 R32, [R228+0x3000] ;  /* 0x00300000e420783b */ /* 0x000fec0000000200 */
[C---:B--2---:R-:W-:Y:S01]  /*2e90*/  HMMA.16816.F32.BF16 R120, R8.reuse, R52, R16 ;  /* 0x000000340878723c */ /* 0x044fe20000041810 */
[----:B------:R2:W-:Y:S07]  /*2ea0*/  I2F R203, R0 ;  /* 0x0000000000cb7306 */ /* 0x0005ee0000201400 */
[----:B-----5:R-:W-:Y:S01]  /*2eb0*/  HMMA.16816.F32.BF16 R136, R8, R108, R20 ;  /* 0x0000006c0888723c */ /* 0x020fe20000041814 */
[----:B---3--:R-:W-:Y:S01]  /*2ec0*/  IADD3 R6, -R135, R3, RZ ;  /* 0x0000000387067210 */ /* 0x008fe20007ffe1ff */
[----:B------:R-:W-:Y:S03]  /*2ed0*/  LDSM.16.M88.4 R20, [R228+0x4000] ;  /* 0x00400000e414783b */ /* 0x000fe60000000200 */
[----:B------:R-:W-:-:S03]  /*2ee0*/  IABS R6, R6 ;  /* 0x0000000600067213 */ /* 0x000fc60000000000 */
[C---:B------:R-:W-:Y:S01]  /*2ef0*/  HMMA.16816.F32.BF16 R72, R8.reuse, R46, R56 ;  /* 0x0000002e0848723c */ /* 0x040fe20000041838 */
[----:B--2---:R-:W-:Y:S01]  /*2f00*/  IMAD.IADD R0, R5, 0x1, -R133 ;  /* 0x0000000105007824 */ /* 0x004fe200078e0a85 */
[----:B------:R2:W-:Y:S04]  /*2f10*/  I2F R200, R6 ;  /* 0x0000000600c87306 */ /* 0x0005e80000201400 */
[----:B------:R-:W-:Y:S02]  /*2f20*/  IABS R0, R0 ;  /* 0x0000000000007213 */ /* 0x000fe40000000000 */
[C---:B------:R-:W-:Y:S01]  /*2f30*/  HMMA.16816.F32.BF16 R96, R8.reuse, R50, R36 ;  /* 0x000000320860723c */ /* 0x040fe20000041824 */
[----:B------:R-:W-:Y:S07]  /*2f40*/  LDSM.16.M88.4 R36, [R228+0x2000] ;  /* 0x00200000e424783b */ /* 0x000fee0000000200 */
[----:B------:R-:W-:Y:S01]  /*2f50*/  HMMA.16816.F32.BF16 R124, R8, R54, R24 ;  /* 0x00000036087c723c */ /* 0x000fe20000041818 */
[----:B------:R-:W-:Y:S01]  /*2f60*/  LDSM.16.M88.4 R24, [R229+0x3000] ;  /* 0x00300000e518783b */ /* 0x000fe20000000200 */
[----:B--2---:R-:W-:Y:S01]  /*2f70*/  IMAD.MOV.U32 R6, RZ, RZ, R0 ;  /* 0x000000ffff067224 */ /* 0x004fe200078e0000 */
[----:B------:R-:W-:-:S02]  /*2f80*/  IABS R0, R7 ;  /* 0x0000000700007213 */ /* 0x000fc40000000000 */
[----:B------:R-:W-:Y:S01]  /*2f90*/  IADD3 R7, -R133, R3, RZ ;  /* 0x0000000385077210 */ /* 0x000fe20007ffe1ff */
[----:B------:R2:W-:Y:S02]  /*2fa0*/  I2F R201, R6 ;  /* 0x0000000600c97306 */ /* 0x0005e40000201400 */
[----:B------:R-:W-:Y:S01]  /*2fb0*/  HMMA.16816.F32.BF16 R156, R8, R110, R12 ;  /* 0x0000006e089c723c */ /* 0x000fe2000004180c */
[----:B------:R-:W3:Y:S07]  /*2fc0*/  LDSM.16.M88.4 R8, [R225+0x7000] ;  /* 0x00700000e108783b */ /* 0x000eee0000000200 */
[----:B-1----:R-:W-:Y:S01]  /*2fd0*/  HMMA.16816.F32.BF16 R12, R40, R44, R68 ;  /* 0x0000002c280c723c */ /* 0x002fe20000041844 */
[----:B--2---:R-:W-:Y:S01]  /*2fe0*/  IMAD.MOV.U32 R6, RZ, RZ, R0 ;  /* 0x000000ffff067224 */ /* 0x004fe200078e0000 */
[----:B------:R-:W-:Y:S01]  /*2ff0*/  IABS R0, R7 ;  /* 0x0000000700007213 */ /* 0x000fe20000000000 */
[----:B------:R-:W-:-:S05]  /*3000*/  IMAD.IADD R7, R5, 0x1, -R132 ;  /* 0x0000000105077824 */ /* 0x000fca00078e0a84 */
[C---:B------:R-:W-:Y:S01]  /*3010*/  HMMA.16816.F32.BF16 R16, R40.reuse, R46, R92 ;  /* 0x0000002e2810723c */ /* 0x040fe2000004185c */
[----:B------:R1:W-:Y:S01]  /*3020*/  I2F R199, R6 ;  /* 0x0000000600c77306 */ /* 0x0003e20000201400 */
[----:B------:R-:W2:Y:S06]  /*3030*/  LDSM.16.M88.4 R44, [R227+0x7000] ;  /* 0x00700000e32c783b */ /* 0x000eac0000000200 */
[C---:B------:R-:W-:Y:S08]  /*3040*/  HMMA.16816.F32.BF16 R112, R40.reuse, R52, R76 ;  /* 0x000000342870723c */ /* 0x040ff0000004184c */
[C---:B------:R-:W-:Y:S01]  /*3050*/  HMMA.16816.F32.BF16 R116, R40.reuse, R54, R84 ;  /* 0x000000362874723c */ /* 0x040fe20000041854 */
[----:B-1----:R-:W-:Y:S01]  /*3060*/  IMAD.MOV.U32 R6, RZ, RZ, R0 ;  /* 0x000000ffff067224 */ /* 0x002fe200078e0000 */
[----:B------:R-:W-:Y:S01]  /*3070*/  IABS R0, R7 ;  /* 0x0000000700007213 */ /* 0x000fe20000000000 */
[----:B------:R-:W1:Y:S01]  /*3080*/  LDSM.16.M88.4 R52, [R225+0x7400] ;  /* 0x00740000e134783b */ /* 0x000e620000000200 */
[----:B------:R-:W-:Y:S01]  /*3090*/  IADD3 R7, -R132, R2, RZ ;  /* 0x0000000284077210 */ /* 0x000fe20007ffe1ff */
[----:B------:R4:W-:Y:S03]  /*30a0*/  I2F R197, R6 ;  /* 0x0000000600c57306 */ /* 0x0009e60000201400 */
[----:B------:R-:W-:Y:S08]  /*30b0*/  HMMA.16816.F32.BF16 R56, R40, R48, R60 ;  /* 0x000000302838723c */ /* 0x000ff0000004183c */
[----:B---3--:R-:W-:Y:S01]  /*30c0*/  HMMA.16816.F32.BF16 R60, R32, R8, R12 ;  /* 0x00000008203c723c */ /* 0x008fe2000004180c */
[----:B----4-:R-:W-:Y:S01]  /*30d0*/  IMAD.MOV.U32 R6, RZ, RZ, R0 ;  /* 0x000000ffff067224 */ /* 0x010fe200078e0000 */
[----:B------:R-:W-:Y:S01]  /*30e0*/  IABS R0, R7 ;  /* 0x0000000700007213 */ /* 0x000fe20000000000 */
[----:B------:R-:W-:-:S05]  /*30f0*/  IMAD.IADD R7, R3, 0x1, -R132 ;  /* 0x0000000103077824 */ /* 0x000fca00078e0a84 */
[----:B------:R-:W-:Y:S01]  /*3100*/  HMMA.16816.F32.BF16 R12, R36, R8, R64 ;  /* 0x00000008240c723c */ /* 0x000fe20000041840 */
[----:B------:R3:W-:Y:S01]  /*3110*/  I2F R198, R6 ;  /* 0x0000000600c67306 */ /* 0x0007e20000201400 */
[----:B------:R-:W4:Y:S06]  /*3120*/  LDSM.16.M88.4 R64, [R225+0x8000] ;  /* 0x00800000e140783b */ /* 0x000f2c0000000200 */
[-C--:B------:R-:W-:Y:S01]  /*3130*/  HMMA.16816.F32.BF16 R68, R32, R10.reuse, R16 ;  /* 0x0000000a2044723c */ /* 0x080fe20000041810 */
[----:B------:R-:W5:Y:S07]  /*3140*/  LDSM.16.M88.4 R16, [R228+0x5000] ;  /* 0x00500000e410783b */ /* 0x000f6e0000000200 */
[----:B------:R-:W-:Y:S01]  /*3150*/  HMMA.16816.F32.BF16 R72, R36, R10, R72 ;  /* 0x0000000a2448723c */ /* 0x000fe20000041848 */
[----:B---3--:R-:W-:Y:S01]  /*3160*/  IMAD.MOV.U32 R6, RZ, RZ, R0 ;  /* 0x000000ffff067224 */ /* 0x008fe200078e0000 */
[----:B------:R-:W-:-:S02]  /*3170*/  IABS R0, R7 ;  /* 0x0000000700007213 */ /* 0x000fc40000000000 */
[----:B------:R-:W-:Y:S01]  /*3180*/  IADD3 R7, -R134, R5, RZ ;  /* 0x0000000586077210 */ /* 0x000fe20007ffe1ff */
[----:B------:R3:W-:Y:S03]  /*3190*/  I2F R196, R6 ;  /* 0x0000000600c47306 */ /* 0x0007e60000201400 */
[----:B--2---:R-:W-:Y:S01]  /*31a0*/  HMMA.16816.F32.BF16 R8, R28, R44, R12 ;  /* 0x0000002c1c08723c */ /* 0x004fe2000004180c */
[----:B------:R-:W-:Y:S07]  /*31b0*/  LDSM.16.M88.4 R12, [R229+0x4000] ;  /* 0x00400000e50c783b */ /* 0x000fee0000000200 */
[----:B-1----:R-:W-:Y:S01]  /*31c0*/  HMMA.16816.F32.BF16 R84, R32, R52, R56 ;  /* 0x000000342054723c */ /* 0x002fe20000041838 */
[----:B------:R-:W1:Y:S01]  /*31d0*/  LDSM.16.M88.4 R56, [R227+0x8000] ;  /* 0x00800000e338783b */ /* 0x000e620000000200 */
[----:B---3--:R-:W-:Y:S01]  /*31e0*/  IMAD.MOV.U32 R6, RZ, RZ, R0 ;  /* 0x000000ffff067224 */ /* 0x008fe200078e0000 */
[----:B------:R-:W-:-:S05]  /*31f0*/  IABS R0, R7 ;  /* 0x0000000700007213 */ /* 0x000fca0000000000 */
[----:B------:R-:W-:Y:S01]  /*3200*/  HMMA.16816.F32.BF16 R104, R40, R50, R104 ;  /* 0x000000322868723c */ /* 0x000fe20000041868 */
[----:B------:R2:W-:Y:S07]  /*3210*/  I2F R193, R6 ;  /* 0x0000000600c17306 */ /* 0x0005ee0000201400 */
[----:B------:R-:W-:Y:S01]  /*3220*/  HMMA.16816.F32.BF16 R60, R24, R44, R60 ;  /* 0x0000002c183c723c */ /* 0x000fe2000004183c */
[----:B------:R3:W-:Y:S07]  /*3230*/  I2F R194, R0 ;  /* 0x0000000000c27306 */ /* 0x0007ee0000201400 */
[----:B----4-:R-:W-:Y:S01]  /*3240*/  HMMA.16816.F32.BF16 R48, R20, R64, R8 ;  /* 0x000000401430723c */ /* 0x010fe20000041808 */
[----:B--2---:R-:W-:Y:S01]  /*3250*/  IMAD.IADD R6, R2, 0x1, -R134 ;  /* 0x0000000102067824 */ /* 0x004fe200078e0a86 */
[----:B------:R-:W2:Y:S04]  /*3260*/  LDSM.16.M88.4 R8, [R229+0x5000] ;  /* 0x00500000e508783b */ /* 0x000ea80000000200 */
[----:B------:R-:W-:-:S02]  /*3270*/  IABS R6, R6 ;  /* 0x0000000600067213 */ /* 0x000fc40000000000 */
[-C--:B------:R-:W-:Y:S01]  /*3280*/  HMMA.16816.F32.BF16 R76, R24, R46.reuse, R68 ;  /* 0x0000002e184c723c */ /* 0x080fe20000041844 */
[----:B---3--:R-:W-:Y:S01]  /*3290*/  IMAD.IADD R0, R3, 0x1, -R134 ;  /* 0x0000000103007824 */ /* 0x008fe200078e0a86 */
[----:B------:R3:W-:Y:S04]  /*32a0*/  I2F R191, R6 ;  /* 0x0000000600bf7306 */ /* 0x0007e80000201400 */
[----:B------:R-:W-:Y:S02]  /*32b0*/  IABS R0, R0 ;  /* 0x0000000000007213 */ /* 0x000fe40000000000 */
[----:B------:R-:W-:Y:S02]  /*32c0*/  HMMA.16816.F32.BF16 R72, R28, R46, R72 ;  /* 0x0000002e1c48723c */ /* 0x000fe40000041848 */
[----:B------:R4:W-:Y:S06]  /*32d0*/  I2F R188, R0 ;  /* 0x0000000000bc7306 */ /* 0x0009ec0000201400 */
[----:B------:R-:W-:Y:S01]  /*32e0*/  HMMA.16816.F32.BF16 R128, R40, R108, R80 ;  /* 0x0000006c2880723c */ /* 0x000fe20000041850 */
[----:B---3--:R-:W-:-:S04]  /*32f0*/  IADD3 R6, -R141, R5, RZ ;  /* 0x000000058d067210 */ /* 0x008fc80007ffe1ff */
[----:B------:R-:W-:-:S03]  /*3300*/  IABS R6, R6 ;  /* 0x0000000600067213 */ /* 0x000fc60000000000 */
[----:B-----5:R-:W-:Y:S01]  /*3310*/  HMMA.16816.F32.BF16 R44, R16, R64, R60 ;  /* 0x00000040102c723c */ /* 0x020fe2000004183c */
[----:B------:R-:W-:Y:S01]  /*3320*/  LDSM.16.M88.4 R60, [R225+0x7800] ;  /* 0x00780000e13c783b */ /* 0x000fe20000000200 */
[----:B----4-:R-:W-:Y:S01]  /*3330*/  IMAD.IADD R0, R2, 0x1, -R141 ;  /* 0x0000000102007824 */ /* 0x010fe200078e0a8d */
[----:B------:R3:W-:Y:S04]  /*3340*/  I2F R189, R6 ;  /* 0x0000000600bd7306 */ /* 0x0007e80000201400 */
[----:B------:R-:W-:Y:S01]  /*3350*/  IABS R0, R0 ;  /* 0x0000000000007213 */ /* 0x000fe20000000000 */
[----:B-1----:R-:W-:Y:S01]  /*3360*/  HMMA.16816.F32.BF16 R80, R12, R56, R48 ;  /* 0x000000380c50723c */ /* 0x002fe20000041830 */
[----:B------:R-:W1:Y:S03]  /*3370*/  LDSM.16.M88.4 R48, [R227+0x7400] ;  /* 0x00740000e330783b */ /* 0x000e660000000200 */
[----:B------:R-:W-:-:S04]  /*3380*/  IMAD.MOV.U32 R7, RZ, RZ, R0 ;  /* 0x000000ffff077224 */ /* 0x000fc800078e0000 */
[----:B------:R4:W-:Y:S01]  /*3390*/  I2F R185, R7 ;  /* 0x0000000700b97306 */ /* 0x0009e20000201400 */
[----:B------:R-:W-:Y:S01]  /*33a0*/  HMMA.16816.F32.BF16 R88, R36, R52, R88 ;  /* 0x000000342458723c */ /* 0x000fe20000041858 */
[----:B---3--:R-:W-:-:S05]  /*33b0*/  IMAD.IADD R6, R3, 0x1, -R141 ;  /* 0x0000000103067824 */ /* 0x008fca00078e0a8d */
[----:B------:R-:W-:Y:S02]  /*33c0*/  IABS R0, R6 ;  /* 0x0000000600007213 */ /* 0x000fe40000000000 */
[----:B--2---:R-:W-:Y:S03]  /*33d0*/  HMMA.16816.F32.BF16 R68, R8, R56, R44 ;  /* 0x000000380844723c */ /* 0x004fe6000004182c */
[----:B------:R-:W-:Y:S01]  /*33e0*/  IMAD.MOV.U32 R6, RZ, RZ, R0 ;  /* 0x000000ffff067224 */ /* 0x000fe200078e0000 */
[----:B----4-:R-:W-:-:S03]  /*33f0*/  IADD3 R7, -R143, R5, RZ ;  /* 0x000000058f077210 */ /* 0x010fc60007ffe1ff */
[----:B------:R2:W-:Y:S01]  /*3400*/  I2F R180, R6 ;  /* 0x0000000600b47306 */ /* 0x0005e20000201400 */
[----:B------:R-:W-:Y:S01]  /*3410*/  HMMA.16816.F32.BF16 R104, R32, R54, R104 ;  /* 0x000000362068723c */ /* 0x000fe20000041868 */
[----:B------:R-:W-:Y:S01]  /*3420*/  IABS R0, R7 ;  /* 0x0000000700007213 */ /* 0x000fe20000000000 */
[----:B------:R-:W-:-:S06]  /*3430*/  IMAD.IADD R7, R2, 0x1, -R143 ;  /* 0x0000000102077824 */ /* 0x000fcc00078e0a8f */
[----:B------:R-:W-:Y:S01]  /*3440*/  HMMA.16816.F32.BF16 R96, R36, R54, R96 ;  /* 0x000000362460723c */ /* 0x000fe20000041860 */
[----:B------:R-:W3:Y:S01]  /*3450*/  LDSM.16.M88.4 R52, [R225+0x8400] ;  /* 0x00840000e134783b */ /* 0x000ee20000000200 */
[----:B--2---:R-:W-:Y:S01]  /*3460*/  IMAD.MOV.U32 R6, RZ, RZ, R0 ;  /* 0x000000ffff067224 */ /* 0x004fe200078e0000 */
[----:B------:R-:W-:-:S05]  /*3470*/  IABS R0, R7 ;  /* 0x0000000700007213 */ /* 0x000fca0000000000 */
[----:B------:R-:W-:Y:S01]  /*3480*/  HMMA.16816.F32.BF16 R44, R20, R66, R72 ;  /* 0x00000042142c723c */ /* 0x000fe20000041848 */
[----:B------:R-:W-:Y:S01]  /*3490*/  IADD3 R7, -R143, R3, RZ ;  /* 0x000000038f077210 */ /* 0x000fe20007ffe1ff */
[----:B------:R2:W-:Y:S06]  /*34a0*/  I2F R186, R6 ;  /* 0x0000000600ba7306 */ /* 0x0005ec0000201400 */
[----:B-1----:R-:W-:Y:S08]  /*34b0*/  HMMA.16816.F32.BF16 R72, R28, R48, R88 ;  /* 0x000000301c48723c */ /* 0x002ff00000041858 */
[----:B------:R-:W-:Y:S01]  /*34c0*/  HMMA.16816.F32.BF16 R64, R16, R66, R76 ;  /* 0x000000421040723c */ /* 0x000fe2000004184c */
[----:B--2---:R-:W-:Y:S01]  /*34d0*/  IMAD.MOV.U32 R6, RZ, RZ, R0 ;  /* 0x000000ffff067224 */ /* 0x004fe200078e0000 */
[----:B------:R-:W-:Y:S01]  /*34e0*/  IABS R0, R7 ;  /* 0x0000000700007213 */ /* 0x000fe20000000000 */
[----:B------:R-:W-:-:S02]  /*34f0*/  IMAD.IADD R7, R5, 0x1, -R145 ;  /* 0x0000000105077824 */ /* 0x000fc400078e0a91 */
[----:B------:R1:W-:Y:S03]  /*3500*/  I2F R183, R6 ;  /* 0x0000000600b77306 */ /* 0x0003e60000201400 */
[----:B------:R-:W-:Y:S08]  /*3510*/  HMMA.16816.F32.BF16 R76, R24, R48, R84 ;  /* 0x00000030184c723c */ /* 0x000ff00000041854 */
[----:B---3--:R-:W-:Y:S01]  /*3520*/  HMMA.16816.F32.BF16 R72, R20, R52, R72 ;  /* 0x000000341448723c */ /* 0x008fe20000041848 */
[----:B-1----:R-:W-:Y:S01]  /*3530*/  IMAD.MOV.U32 R6, RZ, RZ, R0 ;  /* 0x000000ffff067224 */ /* 0x002fe200078e0000 */
[----:B------:R-:W-:Y:S01]  /*3540*/  IABS R0, R7 ;  /* 0x0000000700007213 */ /* 0x000fe20000000000 */
[----:B------:R-:W-:-:S05]  /*3550*/  IMAD.IADD R7, R5, 0x1, -R147 ;  /* 0x0000000105077824 */ /* 0x000fca00078e0a93 */
[----:B------:R-:W-:Y:S01]  /*3560*/  HMMA.16816.F32.BF16 R84, R8, R58, R64 ;  /* 0x0000003a0854723c */ /* 0x000fe20000041840 */
[----:B------:R1:W-:Y:S07]  /*3570*/  I2F R182, R6 ;  /* 0x0000000600b67306 */ /* 0x0003ee0000201400 */
[----:B------:R-:W-:Y:S01]  /*3580*/  HMMA.16816.F32.BF16 R64, R16, R52, R76 ;  /* 0x000000341040723c */ /* 0x000fe2000004184c */
[----:B------:R2:W-:Y:S07]  /*3590*/  I2F R181, R0 ;  /* 0x0000000000b57306 */ /* 0x0005ee0000201400 */
[----:B------:R-:W-:Y:S01]  /*35a0*/  HMMA.16816.F32.BF16 R88, R36, R60, R120 ;  /* 0x0000003c2458723c */ /* 0x000fe20000041878 */
[----:B-1----:R-:W-:-:S04]  /*35b0*/  IADD3 R6, -R145, R2, RZ ;  /* 0x0000000291067210 */ /* 0x002fc80007ffe1ff */
[----:B------:R-:W-:-:S03]  /*35c0*/  IABS R6, R6 ;  /* 0x0000000600067213 */ /* 0x000fc60000000000 */
[----:B------:R-:W-:Y:S01]  /*35d0*/  HMMA.16816.F32.BF16 R92, R32, R60, R112 ;  /* 0x0000003c205c723c */ /* 0x000fe20000041870 */
[----:B--2---:R-:W-:Y:S01]  /*35e0*/  IMAD.IADD R0, R3, 0x1, -R145 ;  /* 0x0000000103007824 */ /* 0x004fe200078e0a91 */
[----:B------:R1:W-:Y:S04]  /*35f0*/  I2F R175, R6 ;  /* 0x0000000600af7306 */ /* 0x0003e80000201400 */
[----:B------:R-:W-:-:S05]  /*3600*/  IABS R0, R0 ;  /* 0x0000000000007213 */ /* 0x000fca0000000000 */
[----:B-1----:R-:W-:Y:S01]  /*3610*/  IMAD.MOV.U32 R6, RZ, RZ, R0 ;  /* 0x000000ffff067224 */ /* 0x002fe200078e0000 */
[----:B------:R-:W-:Y:S02]  /*3620*/  IABS R0, R7 ;  /* 0x0000000700007213 */ /* 0x000fe40000000000 */
[----:B------:R-:W-:Y:S01]  /*3630*/  IADD3 R7, -R147, R2, RZ ;  /* 0x0000000293077210 */ /* 0x000fe20007ffe1ff */
        /* <DEDUP_REMOVED lines=9> */
[----:B-1----:R-:W-:Y:S01]  /*36d0*/  IMAD.MOV.U32 R6, RZ, RZ, R0 ;  /* 0x000000ffff067224 */ /* 0x002fe200078e0000 */
[----:B------:R-:W-:Y:S02]  /*36e0*/  IABS R0, R7 ;  /* 0x0000000700007213 */ /* 0x000fe40000000000 */
[----:B------:R-:W-:-:S03]  /*36f0*/  IADD3 R7, -R148, R2, RZ ;  /* 0x0000000294077210 */ /* 0x000fc60007ffe1ff */
        /* <DEDUP_REMOVED lines=10> */
[----:B------:R-:W-:-:S05]  /*37a0*/  IABS R0, R7 ;  /* 0x0000000700007213 */ /* 0x000fca0000000000 */
[----:B------:R1:W-:Y:S08]  /*37b0*/  I2F R167, R6 ;  /* 0x0000000600a77306 */ /* 0x0003f00000201400 */
[----:B------:R2:W-:Y:S01]  /*37c0*/  I2F R166, R0 ;  /* 0x0000000000a67306 */ /* 0x0005e20000201400 */
[----:B-1----:R-:W-:-:S04]  /*37d0*/  IADD3 R6, -R150, R5, RZ ;  /* 0x0000000596067210 */ /* 0x002fc80007ffe1ff */
[----:B------:R-:W-:Y:S01]  /*37e0*/  IABS R6, R6 ;  /* 0x0000000600067213 */ /* 0x000fe20000000000 */
[----:B--2---:R-:W-:-:S04]  /*37f0*/  IMAD.IADD R0, R5, 0x1, -R151 ;  /* 0x0000000105007824 */ /* 0x004fc800078e0a97 */
[----:B------:R-:W-:Y:S01]  /*3800*/  IMAD.MOV.U32 R5, RZ, RZ, R6 ;  /* 0x000000ffff057224 */ /* 0x000fe200078e0006 */
[----:B------:R-:W-:Y:S02]  /*3810*/  IADD3 R6, -R149, R2, RZ ;  /* 0x0000000295067210 */ /* 0x000fe40007ffe1ff */
[----:B------:R-:W-:Y:S01]  /*3820*/  IABS R0, R0 ;  /* 0x0000000000007213 */ /* 0x000fe20000000000 */
[----:B------:R1:W-:Y:S04]  /*3830*/  I2F R165, R5 ;  /* 0x0000000500a57306 */ /* 0x0003e80000201400 */
[----:B-1----:R-:W-:Y:S01]  /*3840*/  IMAD.MOV.U32 R5, RZ, RZ, R0 ;  /* 0x000000ffff057224 */ /* 0x002fe200078e0000 */
[----:B------:R-:W-:-:S03]  /*3850*/  IABS R0, R6 ;  /* 0x0000000600007213 */ /* 0x000fc60000000000 */
[----:B------:R1:W-:Y:S08]  /*3860*/  I2F R164, R5 ;  /* 0x0000000500a47306 */ /* 0x0003f00000201400 */
[----:B------:R2:W-:Y:S01]  /*3870*/  I2F R162, R0 ;  /* 0x0000000000a27306 */ /* 0x0005e20000201400 */
[----:B-1----:R-:W-:Y:S01]  /*3880*/  IMAD.IADD R5, R2, 0x1, -R150 ;  /* 0x0000000102057824 */ /* 0x002fe200078e0a96 */
[----:B------:R-:W-:-:S04]  /*3890*/  IADD3 R2, -R151, R2, RZ ;  /* 0x0000000297027210 */ /* 0x000fc80007ffe1ff */
[----:B------:R-:W-:Y:S02]  /*38a0*/  IABS R5, R5 ;  /* 0x0000000500057213 */ /* 0x000fe40000000000 */
[----:B------:R-:W-:-:S03]  /*38b0*/  IABS R2, R2 ;  /* 0x0000000200027213 */ /* 0x000fc60000000000 */
[----:B--2---:R-:W-:Y:S01]  /*38c0*/  IMAD.MOV.U32 R0, RZ, RZ, R5 ;  /* 0x000000ffff007224 */ /* 0x004fe200078e0005 */
[----:B------:R1:W-:Y:S08]  /*38d0*/  I2F R155, R2 ;  /* 0x00000002009b7306 */ /* 0x0003f00000201400 */
[----:B------:R2:W-:Y:S01]  /*38e0*/  I2F R160, R0 ;  /* 0x0000000000a07306 */ /* 0x0005e20000201400 */
[----:B-1----:R-:W-:-:S04]  /*38f0*/  IADD3 R2, -R150, R3, RZ ;  /* 0x0000000396027210 */ /* 0x002fc80007ffe1ff */
[----:B------:R-:W-:Y:S01]  /*3900*/  IABS R2, R2 ;  /* 0x0000000200027213 */ /* 0x000fe20000000000 */
[----:B--2---:R-:W-:-:S03]  /*3910*/  IMAD.IADD R0, R3, 0x1, -R149 ;  /* 0x0000000103007824 */ /* 0x004fc600078e0a95 */
[----:B------:R-:W-:Y:S02]  /*3920*/  I2F R109, R2 ;  /* 0x00000002006d7306 */ /* 0x000fe40000201400 */
[----:B------:R-:W-:-:S06]  /*3930*/  IABS R0, R0 ;  /* 0x0000000000007213 */ /* 0x000fcc0000000000 */
[----:B------:R1:W-:Y:S02]  /*3940*/  I2F R153, R0 ;  /* 0x0000000000997306 */ /* 0x0003e40000201400 */
[----:B-1----:R-:W-:-:S05]  /*3950*/  IMAD.IADD R0, R3, 0x1, -R151 ;  /* 0x0000000103007824 */ /* 0x002fca00078e0a97 */
[----:B------:R-:W-:-:S04]  /*3960*/  IABS R0, R0 ;  /* 0x0000000000007213 */ /* 0x000fc80000000000 */
[----:B------:R1:W-:Y:S02]  /*3970*/  I2F R108, R0 ;  /* 0x00000000006c7306 */ /* 0x0003e40000201400 */
[----:B-1----:R-:W-:-:S06]  /*3980*/  FMUL.FTZ R0, R80, c[0x0][0x2ec] ;  /* 0x0000bb0050007a20 */ /* 0x002fcc0000410000 */
[----:B------:R1:W2:Y:S02]  /*3990*/  MUFU.TANH R5, R0 ;  /* 0x0000000000057308 */ /* 0x0002a40000002400 */
[----:B-1----:R-:W-:Y:S02]  /*39a0*/  FMUL.FTZ R0, R81, c[0x0][0x2ec] ;  /* 0x0000bb0051007a20 */ /* 0x002fe40000410000 */
[----:B--2---:R-:W-:-:S04]  /*39b0*/  FFMA.FTZ R5, R219, -R100, R5 ;  /* 0x80000064db057223 */ /* 0x004fc80000010005 */
[----:B------:R1:W-:Y:S02]  /*39c0*/  MUFU.TANH R218, R0 ;  /* 0x0000000000da7308 */ /* 0x0003e40000002400 */
[----:B-1----:R-:W-:-:S06]  /*39d0*/  FMUL.FTZ R0, R82, c[0x0][0x2ec] ;  /* 0x0000bb0052007a20 */ /* 0x002fcc0000410000 */
[----:B------:R1:W2:Y:S02]  /*39e0*/  MUFU.TANH R3, R0 ;  /* 0x0000000000037308 */ /* 0x0002a40000002400 */
[----:B-1----:R-:W-:Y:S02]  /*39f0*/  FMUL.FTZ R0, R83, c[0x0][0x2ec] ;  /* 0x0000bb0053007a20 */ /* 0x002fe40000410000 */
[----:B------:R-:W-:Y:S01]  /*3a00*/  HMMA.16816.F32.BF16 R80, R12, R58, R44 ;  /* 0x0000003a0c50723c */ /* 0x000fe2000004182c */
[----:B------:R-:W1:Y:S03]  /*3a10*/  LDSM.16.M88.4 R44, [R227+0x8400] ;  /* 0x00840000e32c783b */ /* 0x000e660000000200 */
[----:B------:R3:W-:Y:S01]  /*3a20*/  MUFU.TANH R213, R0 ;  /* 0x0000000000d57308 */ /* 0x0007e20000002400 */
[----:B--2---:R-:W-:Y:S01]  /*3a30*/  FFMA.FTZ R3, R210, -R100, R3 ;  /* 0x80000064d2037223 */ /* 0x004fe20000010003 */
[----:B------:R-:W2:Y:S01]  /*3a40*/  LDSM.16.M88.4 R56, [R227+0x7800] ;  /* 0x00780000e338783b */ /* 0x000ea20000000200 */
[----:B---3--:R-:W-:-:S05]  /*3a50*/  FMUL.FTZ R0, R68, c[0x0][0x2ec] ;  /* 0x0000bb0044007a20 */ /* 0x008fca0000410000 */
[----:B------:R3:W4:Y:S02]  /*3a60*/  MUFU.TANH R2, R0 ;  /* 0x0000000000027308 */ /* 0x0007240000002400 */
[----:B---3--:R-:W-:Y:S02]  /*3a70*/  FMUL.FTZ R0, R69, c[0x0][0x2ec] ;  /* 0x0000bb0045007a20 */ /* 0x008fe40000410000 */
[----:B----4-:R-:W-:Y:S01]  /*3a80*/  FFMA.FTZ R2, R207, -R100, R2 ;  /* 0x80000064cf027223 */ /* 0x010fe20000010002 */
[----:B-1----:R-:W-:Y:S03]  /*3a90*/  HMMA.16816.F32.BF16 R76, R12, R44, R72 ;  /* 0x0000002c0c4c723c */ /* 0x002fe60000041848 */
[----:B------:R1:W3:Y:S05]  /*3aa0*/  MUFU.TANH R192, R0 ;  /* 0x0000000000c07308 */ /* 0x0002ea0000002400 */
[C---:B------:R-:W-:Y:S08]  /*3ab0*/  HMMA.16816.F32.BF16 R72, R24.reuse, R50, R104 ;  /* 0x000000321848723c */ /* 0x040ff00000041868 */
[----:B--2---:R-:W-:Y:S01]  /*3ac0*/  HMMA.16816.F32.BF16 R92, R24, R56, R92 ;  /* 0x00000038185c723c */ /* 0x004fe2000004185c */
[----:B-1----:R-:W-:-:S04]  /*3ad0*/  FMUL.FTZ R0, R70, c[0x0][0x2ec] ;  /* 0x0000bb0046007a20 */ /* 0x002fc80000410000 */
[----:B------:R1:W-:Y:S02]  /*3ae0*/  MUFU.TANH R173, R0 ;  /* 0x0000000000ad7308 */ /* 0x0003e40000002400 */
[----:B-1----:R-:W-:Y:S02]  /*3af0*/  FMUL.FTZ R0, R71, c[0x0][0x2ec] ;  /* 0x0000bb0047007a20 */ /* 0x002fe40000410000 */
[----:B------:R-:W-:Y:S04]  /*3b00*/  HMMA.16816.F32.BF16 R68, R28, R50, R96 ;  /* 0x000000321c44723c */ /* 0x000fe80000041860 */
[----:B------:R1:W-:Y:S02]  /*3b10*/  MUFU.TANH R187, R0 ;  /* 0x0000000000bb7308 */ /* 0x0003e40000002400 */
[----:B-1----:R-:W-:-:S06]  /*3b20*/  FMUL.FTZ R0, R80, c[0x0][0x2ec] ;  /* 0x0000bb0050007a20 */ /* 0x002fcc0000410000 */
[----:B------:R1:W2:-:S12]  /*3b30*/  MUFU.TANH R190, R0 ;  /* 0x0000000000be7308 */ /* 0x0002980000002400 */
[-C--:B------:R-:W-:Y:S08]  /*3b40*/  HMMA.16816.F32.BF16 R48, R20, R54.reuse, R68 ;  /* 0x000000361430723c */ /* 0x080ff00000041844 */
[----:B------:R-:W-:Y:S01]  /*3b50*/  HMMA.16816.F32.BF16 R68, R16, R54, R72 ;  /* 0x000000361044723c */ /* 0x000fe20000041848 */
[----:B------:R-:W-:Y:S01]  /*3b60*/  LDSM.16.M88.4 R52, [R227+0x8800] ;  /* 0x00880000e334783b */ /* 0x000fe20000000200 */
[----:B-1----:R-:W-:-:S06]  /*3b70*/  FMUL.FTZ R0, R81, c[0x0][0x2ec] ;  /* 0x0000bb0051007a20 */ /* 0x002fcc0000410000 */
[-C--:B------:R-:W-:Y:S01]  /*3b80*/  HMMA.16816.F32.BF16 R72, R32, R62.reuse, R116 ;  /* 0x0000003e2048723c */ /* 0x080fe20000041874 */
[----:B------:R1:W4:Y:S07]  /*3b90*/  MUFU.TANH R195, R0 ;  /* 0x0000000000c37308 */ /* 0x00032e0000002400 */
[----:B------:R-:W-:Y:S01]  /*3ba0*/  HMMA.16816.F32.BF16 R60, R36, R62, R124 ;  /* 0x0000003e243c723c */ /* 0x000fe2000004187c */
[----:B-1----:R-:W-:-:S04]  /*3bb0*/  FMUL.FTZ R0, R82, c[0x0][0x2ec] ;  /* 0x0000bb0052007a20 */ /* 0x002fc80000410000 */
[----:B------:R1:W-:Y:S02]  /*3bc0*/  MUFU.TANH R146, R0 ;  /* 0x0000000000927308 */ /* 0x0003e40000002400 */
[----:B-1----:R-:W-:Y:S02]  /*3bd0*/  FMUL.FTZ R0, R83, c[0x0][0x2ec] ;  /* 0x0000bb0053007a20 */ /* 0x002fe40000410000 */
[----:B------:R-:W-:Y:S01]  /*3be0*/  HMMA.16816.F32.BF16 R80, R8, R44, R64 ;  /* 0x0000002c0850723c */ /* 0x000fe20000041840 */
[----:B------:R-:W1:Y:S03]  /*3bf0*/  LDSM.16.M88.4 R64, [R225+0x8800] ;  /* 0x00880000e140783b */ /* 0x000e660000000200 */
[----:B------:R5:W-:Y:S02]  /*3c00*/  MUFU.TANH R184, R0 ;  /* 0x0000000000b87308 */ /* 0x000be40000002400 */
[----:B-----5:R-:W-:-:S06]  /*3c10*/  FMUL.FTZ R0, R84, c[0x0][0x2ec] ;  /* 0x0000bb0054007a20 */ /* 0x020fcc0000410000 */
[----:B------:R5:W1:Y:S02]  /*3c20*/  MUFU.TANH R122, R0 ;  /* 0x00000000007a7308 */ /* 0x000a640000002400 */
[----:B-----5:R-:W-:-:S06]  /*3c30*/  FMUL.FTZ R0, R85, c[0x0][0x2ec] ;  /* 0x0000bb0055007a20 */ /* 0x020fcc0000410000 */
[----:B------:R5:W1:Y:S02]  /*3c40*/  MUFU.TANH R152, R0 ;  /* 0x0000000000987308 */ /* 0x000a640000002400 */
[----:B-----5:R-:W-:-:S06]  /*3c50*/  FMUL.FTZ R0, R86, c[0x0][0x2ec] ;  /* 0x0000bb0056007a20 */ /* 0x020fcc0000410000 */
[----:B------:R5:W-:Y:S02]  /*3c60*/  MUFU.TANH R115, R0 ;  /* 0x0000000000737308 */ /* 0x000be40000002400 */
[----:B-----5:R-:W-:Y:S02]  /*3c70*/  FMUL.FTZ R0, R87, c[0x0][0x2ec] ;  /* 0x0000bb0057007a20 */ /* 0x020fe40000410000 */
[----:B------:R-:W-:Y:S04]  /*3c80*/  HMMA.16816.F32.BF16 R84, R28, R56, R88 ;  /* 0x000000381c54723c */ /* 0x000fe80000041858 */
[----:B------:R5:W-:Y:S04]  /*3c90*/  MUFU.TANH R120, R0 ;  /* 0x0000000000787308 */ /* 0x000be80000002400 */
[----:B------:R-:W-:Y:S08]  /*3ca0*/  HMMA.16816.F32.BF16 R88, R8, R46, R68 ;  /* 0x0000002e0858723c */ /* 0x000ff00000041844 */
[----:B-1----:R-:W-:Y:S01]  /*3cb0*/  HMMA.16816.F32.BF16 R68, R16, R64, R92 ;  /* 0x000000401044723c */ /* 0x002fe2000004185c */
[----:B-----5:R-:W-:-:S04]  /*3cc0*/  FMUL.FTZ R0, R76, c[0x0][0x2ec] ;  /* 0x0000bb004c007a20 */ /* 0x020fc80000410000 */
[----:B------:R1:W-:Y:S02]  /*3cd0*/  MUFU.TANH R121, R0 ;  /* 0x0000000000797308 */ /* 0x0003e40000002400 */
[----:B-1----:R-:W-:-:S06]  /*3ce0*/  FMUL.FTZ R0, R77, c[0x0][0x2ec] ;  /* 0x0000bb004d007a20 */ /* 0x002fcc0000410000 */
[----:B------:R1:W-:Y:S02]  /*3cf0*/  MUFU.TANH R123, R0 ;  /* 0x00000000007b7308 */ /* 0x0003e40000002400 */
[----:B-1----:R-:W-:-:S06]  /*3d00*/  FMUL.FTZ R0, R78, c[0x0][0x2ec] ;  /* 0x0000bb004e007a20 */ /* 0x002fcc0000410000 */
[----:B------:R1:W-:Y:S02]  /*3d10*/  MUFU.TANH R113, R0 ;  /* 0x0000000000717308 */ /* 0x0003e40000002400 */
[----:B-1----:R-:W-:Y:S02]  /*3d20*/  FMUL.FTZ R0, R79, c[0x0][0x2ec] ;  /* 0x0000bb004f007a20 */ /* 0x002fe40000410000 */
[----:B------:R-:W-:Y:S01]  /*3d30*/  HMMA.16816.F32.BF16 R76, R12, R46, R48 ;  /* 0x0000002e0c4c723c */ /* 0x000fe20000041830 */
[----:B------:R-:W1:Y:S03]  /*3d40*/  LDSM.16.M88.4 R44, [R225+0x7c00] ;  /* 0x007c0000e12c783b */ /* 0x000e660000000200 */
[----:B------:R5:W-:Y:S04]  /*3d50*/  MUFU.TANH R114, R0 ;  /* 0x0000000000727308 */ /* 0x000be80000002400 */
[----:B------:R-:W-:Y:S08]  /*3d60*/  HMMA.16816.F32.BF16 R48, R20, R64, R84 ;  /* 0x000000401430723c */ /* 0x000ff00000041854 */
[----:B------:R-:W-:Y:S01]  /*3d70*/  HMMA.16816.F32.BF16 R84, R8, R52, R68 ;  /* 0x000000340854723c */ /* 0x000fe20000041844 */
[----:B-----5:R-:W-:-:S04]  /*3d80*/  FMUL.FTZ R0, R80, c[0x0][0x2ec] ;  /* 0x0000bb0050007a20 */ /* 0x020fc80000410000 */
[----:B------:R5:W1:Y:S02]  /*3d90*/  MUFU.TANH R107, R0 ;  /* 0x00000000006b7308 */ /* 0x000a640000002400 */
[----:B-----5:R-:W-:-:S06]  /*3da0*/  FMUL.FTZ R0, R81, c[0x0][0x2ec] ;  /* 0x0000bb0051007a20 */ /* 0x020fcc0000410000 */
[----:B------:R5:W-:Y:S02]  /*3db0*/  MUFU.TANH R112, R0 ;  /* 0x0000000000707308 */ /* 0x000be40000002400 */
[----:B-----5:R-:W-:-:S06]  /*3dc0*/  FMUL.FTZ R0, R82, c[0x0][0x2ec] ;  /* 0x0000bb0052007a20 */ /* 0x020fcc0000410000 */
[----:B------:R5:W-:Y:S02]  /*3dd0*/  MUFU.TANH R7, R0 ;  /* 0x0000000000077308 */ /* 0x000be40000002400 */
[----:B-----5:R-:W-:Y:S02]  /*3de0*/  FMUL.FTZ R0, R83, c[0x0][0x2ec] ;  /* 0x0000bb0053007a20 */ /* 0x020fe40000410000 */
[-C--:B------:R-:W-:Y:S04]  /*3df0*/  HMMA.16816.F32.BF16 R80, R24, R58.reuse, R72 ;  /* 0x0000003a1850723c */ /* 0x080fe80000041848 */
[----:B------:R5:W-:Y:S04]  /*3e00*/  MUFU.TANH R104, R0 ;  /* 0x0000000000687308 */ /* 0x000be80000002400 */
[----:B------:R-:W-:Y:S08]  /*3e10*/  HMMA.16816.F32.BF16 R56, R28, R58, R60 ;  /* 0x0000003a1c38723c */ /* 0x000ff0000004183c */
[----:B------:R-:W-:Y:S01]  /*3e20*/  HMMA.16816.F32.BF16 R72, R12, R52, R48 ;  /* 0x000000340c48723c */ /* 0x000fe20000041830 */
[----:B------:R-:W2:Y:S01]  /*3e30*/  LDSM.16.M88.4 R48, [R227+0x7c00] ;  /* 0x007c0000e330783b */ /* 0x000ea20000000200 */
[----:B-----5:R-:W-:-:S04]  /*3e40*/  FMUL.FTZ R0, R76, c[0x0][0x2ec] ;  /* 0x0000bb004c007a20 */ /* 0x020fc80000410000 */
[----:B------:R5:W-:Y:S02]  /*3e50*/  MUFU.TANH R105, R0 ;  /* 0x0000000000697308 */ /* 0x000be40000002400 */
[----:B-1----:R-:W-:Y:S08]  /*3e60*/  HMMA.16816.F32.BF16 R60, R36, R44, R136 ;  /* 0x0000002c243c723c */ /* 0x002ff00000041888 */
[----:B------:R-:W-:Y:S01]  /*3e70*/  HMMA.16816.F32.BF16 R68, R20, R66, R56 ;  /* 0x000000421444723c */ /* 0x000fe20000041838 */
[----:B------:R-:W1:Y:S01]  /*3e80*/  LDSM.16.M88.4 R56, [R225+0x8c00] ;  /* 0x008c0000e138783b */ /* 0x000e620000000200 */
[----:B-----5:R-:W-:-:S06]  /*3e90*/  FMUL.FTZ R0, R77, c[0x0][0x2ec] ;  /* 0x0000bb004d007a20 */ /* 0x020fcc0000410000 */
[----:B------:R-:W-:Y:S01]  /*3ea0*/  HMMA.16816.F32.BF16 R64, R16, R66, R80 ;  /* 0x000000421040723c */ /* 0x000fe20000041850 */
[----:B------:R5:W-:Y:S07]  /*3eb0*/  MUFU.TANH R106, R0 ;  /* 0x00000000006a7308 */ /* 0x000bee0000002400 */
[----:B------:R-:W-:Y:S08]  /*3ec0*/  HMMA.16816.F32.BF16 R36, R36, R46, R156 ;  /* 0x0000002e2424723c */ /* 0x000ff0000004189c */
[----:B------:R-:W-:Y:S01]  /*3ed0*/  HMMA.16816.F32.BF16 R68, R12, R54, R68 ;  /* 0x000000360c44723c */ /* 0x000fe20000041844 */
[----:B-----5:R-:W-:-:S04]  /*3ee0*/  FMUL.FTZ R0, R78, c[0x0][0x2ec] ;  /* 0x0000bb004e007a20 */ /* 0x020fc80000410000 */
[----:B------:R5:W-:Y:S03]  /*3ef0*/  MUFU.TANH R98, R0 ;  /* 0x0000000000627308 */ /* 0x000be60000002400 */
[----:B--2---:R-:W-:Y:S08]  /*3f00*/  HMMA.16816.F32.BF16 R60, R28, R48, R60 ;  /* 0x000000301c3c723c */ /* 0x004ff0000004183c */
[----:B------:R-:W-:Y:S01]  /*3f10*/  HMMA.16816.F32.BF16 R80, R8, R54, R64 ;  /* 0x000000360850723c */ /* 0x000fe20000041840 */
[----:B-----5:R-:W-:-:S07]  /*3f20*/  FMUL.FTZ R0, R79, c[0x0][0x2ec] ;  /* 0x0000bb004f007a20 */ /* 0x020fce0000410000 */
[----:B------:R-:W-:Y:S01]  /*3f30*/  HMMA.16816.F32.BF16 R76, R32, R44, R128 ;  /* 0x0000002c204c723c */ /* 0x000fe20000041880 */
[----:B------:R2:W-:Y:S07]  /*3f40*/  MUFU.TANH R99, R0 ;  /* 0x0000000000637308 */ /* 0x0005ee0000002400 */
[----:B------:R-:W-:Y:S08]  /*3f50*/  HMMA.16816.F32.BF16 R64, R40, R110, R176 ;  /* 0x0000006e2840723c */ /* 0x000ff000000418b0 */
[----:B-1----:R-:W-:Y:S01]  /*3f60*/  HMMA.16816.F32.BF16 R52, R20, R56, R60 ;  /* 0x000000381434723c */ /* 0x002fe2000004183c */
[----:B------:R-:W-:-:S02]  /*3f70*/  FMUL.FTZ R81, R81, c[0x0][0x2ec] ;  /* 0x0000bb0051517a20 */ /* 0x000fc40000410000 */
[----:B--2---:R-:W-:Y:S02]  /*3f80*/  FMUL.FTZ R0, R88, c[0x0][0x2ec] ;  /* 0x0000bb0058007a20 */ /* 0x004fe40000410000 */
[----:B------:R-:W-:Y:S02]  /*3f90*/  FMUL.FTZ R82, R82, c[0x0][0x2ec] ;  /* 0x0000bb0052527a20 */ /* 0x000fe40000410000 */
[----:B------:R1:W-:Y:S01]  /*3fa0*/  MUFU.TANH R93, R0 ;  /* 0x00000000005d7308 */ /* 0x0003e20000002400 */
[----:B------:R-:W-:Y:S01]  /*3fb0*/  HMMA.16816.F32.BF16 R60, R24, R48, R76 ;  /* 0x00000030183c723c */ /* 0x000fe2000004184c */
[----:B------:R-:W-:-:S06]  /*3fc0*/  FMUL.FTZ R83, R83, c[0x0][0x2ec] ;  /* 0x0000bb0053537a20 */ /* 0x000fcc0000410000 */
[----:B------:R-:W-:Y:S01]  /*3fd0*/  MUFU.TANH R81, R81 ;  /* 0x0000005100517308 */ /* 0x000fe20000002400 */
[----:B------:R-:W-:Y:S01]  /*3fe0*/  HMMA.16816.F32.BF16 R32, R32, R46, R64 ;  /* 0x0000002e2020723c */ /* 0x000fe20000041840 */
[----:B-1----:R-:W-:-:S07]  /*3ff0*/  FMUL.FTZ R0, R89, c[0x0][0x2ec] ;  /* 0x0000bb0059007a20 */ /* 0x002fce0000410000 */
[----:B------:R-:W-:Y:S01]  /*4000*/  HMMA.16816.F32.BF16 R28, R28, R50, R36 ;  /* 0x000000321c1c723c */ /* 0x000fe20000041824 */
[----:B------:R-:W-:Y:S01]  /*4010*/  FSEL R46, R5, -INF , !P1 ;  /* 0xff800000052e7808 */ /* 0x000fe20004800000 */
[-C--:B------:R-:W-:Y:S01]  /*4020*/  FFMA.FTZ R5, R220, -R100.reuse, R218 ;  /* 0x80000064dc057223 */ /* 0x080fe200000100da */
[----:B------:R1:W-:Y:S04]  /*4030*/  MUFU.TANH R96, R0 ;  /* 0x0000000000607308 */ /* 0x0003e80000002400 */
[----:B------:R-:W-:Y:S01]  /*4040*/  FSEL R38, R2, -INF , !P1 ;  /* 0xff80000002267808 */ /* 0x000fe20004800000 */
[----:B------:R-:W-:Y:S01]  /*4050*/  HMMA.16816.F32.BF16 R40, R16, R56, R60 ;  /* 0x000000381028723c */ /* 0x000fe2000004183c */
[-C--:B---3--:R-:W-:Y:S01]  /*4060*/  FFMA.FTZ R2, R212, -R100.reuse, R192 ;  /* 0x80000064d4027223 */ /* 0x088fe200000100c0 */
[----:B------:R-:W-:Y:S01]  /*4070*/  FSEL R44, R5, -INF , !P0 ;  /* 0xff800000052c7808 */ /* 0x000fe20004000000 */
[-C--:B------:R-:W-:Y:S01]  /*4080*/  FFMA.FTZ R5, R221, -R100.reuse, R190 ;  /* 0x80000064dd057223 */ /* 0x080fe200000100be */
[----:B------:R-:W-:Y:S04]  /*4090*/  MUFU.TANH R82, R82 ;  /* 0x0000005200527308 */ /* 0x000fe80000002400 */
[----:B------:R-:W-:Y:S01]  /*40a0*/  HMMA.16816.F32.BF16 R24, R24, R50, R32 ;  /* 0x000000321818723c */ /* 0x000fe20000041820 */
[----:B------:R-:W-:Y:S01]  /*40b0*/  FSEL R45, R5, -INF , !P5 ;  /* 0xff800000052d7808 */ /* 0x000fe20006800000 */
[----:B----4-:R-:W-:-:S02]  /*40c0*/  FFMA.FTZ R5, R222, -R100, R195 ;  /* 0x80000064de057223 */ /* 0x010fc400000100c3 */
[----:B-1----:R-:W-:Y:S01]  /*40d0*/  FMUL.FTZ R0, R90, c[0x0][0x2ec] ;  /* 0x0000bb005a007a20 */ /* 0x002fe20000410000 */
[----:B------:R-:W-:Y:S02]  /*40e0*/  MUFU.TANH R83, R83 ;  /* 0x0000005300537308 */ /* 0x000fe40000002400 */
[----:B------:R-:W-:Y:S01]  /*40f0*/  FSEL R34, R2, -INF , !P0 ;  /* 0xff80000002227808 */ /* 0x000fe20004000000 */
[----:B------:R-:W-:Y:S01]  /*4100*/  HMMA.16816.F32.BF16 R20, R20, R58, R28 ;  /* 0x0000003a1414723c */ /* 0x000fe2000004181c */
[-C--:B------:R-:W-:Y:S01]  /*4110*/  FFMA.FTZ R2, R215, -R100.reuse, R122 ;  /* 0x80000064d7027223 */ /* 0x080fe2000001007a */
[----:B------:R-:W-:Y:S01]  /*4120*/  FSEL R50, R3, -INF , !P1 ;  /* 0xff80000003327808 */ /* 0x000fe20004800000 */
[-C--:B------:R-:W-:Y:S02]  /*4130*/  FFMA.FTZ R3, R214, -R100.reuse, R213 ;  /* 0x80000064d6037223 */ /* 0x080fe400000100d5 */
[----:B------:R1:W-:Y:S01]  /*4140*/  MUFU.TANH R92, R0 ;  /* 0x00000000005c7308 */ /* 0x0003e20000002400 */
[----:B------:R-:W-:Y:S01]  /*4150*/  FSEL R33, R2, -INF , !P5 ;  /* 0xff80000002217808 */ /* 0x000fe20006800000 */
[-C--:B------:R-:W-:Y:S01]  /*4160*/  FFMA.FTZ R2, R211, -R100.reuse, R152 ;  /* 0x80000064d3027223 */ /* 0x080fe20000010098 */
[----:B------:R-:W-:Y:S01]  /*4170*/  FSEL R48, R3, -INF , !P0 ;  /* 0xff80000003307808 */ /* 0x000fe20004000000 */
[----:B------:R-:W-:-:S03]  /*4180*/  FFMA.FTZ R3, R217, -R100, R146 ;  /* 0x80000064d9037223 */ /* 0x000fc60000010092 */
[----:B------:R-:W-:Y:S01]  /*4190*/  FSEL R32, R2, -INF , !P6 ;  /* 0xff80000002207808 */ /* 0x000fe20007000000 */
[-C--:B------:R-:W-:Y:S01]  /*41a0*/  FFMA.FTZ R2, R203, -R100.reuse, R107 ;  /* 0x80000064cb027223 */ /* 0x080fe2000001006b */
[----:B------:R-:W-:Y:S01]  /*41b0*/  FSEL R47, R3, -INF , !P5 ;  /* 0xff800000032f7808 */ /* 0x000fe20006800000 */
[----:B------:R-:W-:Y:S01]  /*41c0*/  FFMA.FTZ R3, R216, -R100, R184 ;  /* 0x80000064d8037223 */ /* 0x000fe200000100b8 */
[----:B------:R-:W-:Y:S01]  /*41d0*/  HMMA.16816.F32.BF16 R24, R16, R58, R24 ;  /* 0x0000003a1018723c */ /* 0x000fe20000041818 */
[----:B-1----:R-:W-:-:S04]  /*41e0*/  FMUL.FTZ R0, R91, c[0x0][0x2ec] ;  /* 0x0000bb005b007a20 */ /* 0x002fc80000410000 */
[----:B------:R1:W-:Y:S02]  /*41f0*/  MUFU.TANH R91, R0 ;  /* 0x00000000005b7308 */ /* 0x0003e40000002400 */
[----:B-1----:R-:W-:-:S06]  /*4200*/  FMUL.FTZ R0, R72, c[0x0][0x2ec] ;  /* 0x0000bb0048007a20 */ /* 0x002fcc0000410000 */
[----:B------:R1:W-:Y:S02]  /*4210*/  MUFU.TANH R94, R0 ;  /* 0x00000000005e7308 */ /* 0x0003e40000002400 */
[----:B-1----:R-:W-:-:S06]  /*4220*/  FMUL.FTZ R0, R73, c[0x0][0x2ec] ;  /* 0x0000bb0049007a20 */ /* 0x002fcc0000410000 */
[----:B------:R1:W2:Y:S02]  /*4230*/  MUFU.TANH R97, R0 ;  /* 0x0000000000617308 */ /* 0x0002a40000002400 */
[----:B-1----:R-:W-:Y:S02]  /*4240*/  FMUL.FTZ R0, R74, c[0x0][0x2ec] ;  /* 0x0000bb004a007a20 */ /* 0x002fe40000410000 */
[----:B--2---:R-:W-:-:S04]  /*4250*/  FFMA.FTZ R30, R240, -R100, R97 ;  /* 0x80000064f01e7223 */ /* 0x004fc80000010061 */
[----:B------:R1:W-:Y:S02]  /*4260*/  MUFU.TANH R89, R0 ;  /* 0x0000000000597308 */ /* 0x0003e40000002400 */
[----:B-1----:R-:W-:Y:S02]  /*4270*/  FMUL.FTZ R0, R75, c[0x0][0x2ec] ;  /* 0x0000bb004b007a20 */ /* 0x002fe40000410000 */
[----:B------:R-:W1:Y:S01]  /*4280*/  LDSM.16.M88.4 R72, [R227+0x8c00] ;  /* 0x008c0000e348783b */ /* 0x000e620000000200 */
[----:B------:R-:W-:-:S04]  /*4290*/  DEPBAR.LE SB0, 0x0 ;  /* 0x000080000000791a */ /* 0x000fc80000000000 */
[----:B------:R2:W-:Y:S02]  /*42a0*/  MUFU.TANH R95, R0 ;  /* 0x00000000005f7308 */ /* 0x0005e40000002400 */
[----:B--2---:R-:W-:-:S06]  /*42b0*/  FMUL.FTZ R0, R84, c[0x0][0x2ec] ;  /* 0x0000bb0054007a20 */ /* 0x004fcc0000410000 */
[----:B------:R2:W-:Y:S01]  /*42c0*/  MUFU.TANH R88, R0 ;  /* 0x0000000000587308 */ /* 0x0005e20000002400 */
[----:B-1----:R-:W-:Y:S01]  /*42d0*/  HMMA.16816.F32.BF16 R52, R12, R72, R52 ;  /* 0x000000480c34723c */ /* 0x002fe20000041834 */
[----:B--2---:R-:W-:-:S06]  /*42e0*/  FMUL.FTZ R0, R85, c[0x0][0x2ec] ;  /* 0x0000bb0055007a20 */ /* 0x004fcc0000410000 */
[----:B------:R1:W2:Y:S01]  /*42f0*/  MUFU.TANH R90, R0 ;  /* 0x00000000005a7308 */ /* 0x0002a20000002400 */
[C---:B------:R-:W-:Y:S08]  /*4300*/  HMMA.16816.F32.BF16 R40, R8.reuse, R72, R40 ;  /* 0x000000480828723c */ /* 0x040ff00000041828 */
[----:B------:R-:W-:Y:S01]  /*4310*/  HMMA.16816.F32.BF16 R8, R8, R74, R24 ;  /* 0x0000004a0808723c */ /* 0x000fe20000041818 */
[----:B-1----:R-:W-:-:S02]  /*4320*/  FMUL.FTZ R0, R86, c[0x0][0x2ec] ;  /* 0x0000bb0056007a20 */ /* 0x002fc40000410000 */
[----:B--2---:R-:W-:-:S05]  /*4330*/  FFMA.FTZ R16, R183, -R100, R90 ;  /* 0x80000064b7107223 */ /* 0x004fca000001005a */
[----:B------:R-:W-:Y:S01]  /*4340*/  HMMA.16816.F32.BF16 R20, R12, R74, R20 ;  /* 0x0000004a0c14723c */ /* 0x000fe20000041814 */
[----:B------:R1:W-:Y:S01]  /*4350*/  MUFU.TANH R84, R0 ;  /* 0x0000000000547308 */ /* 0x0003e20000002400 */
[----:B------:R-:W-:Y:S02]  /*4360*/  FMUL.FTZ R6, R55, c[0x0][0x2ec] ;  /* 0x0000bb0037067a20 */ /* 0x000fe40000410000 */
[----:B------:R-:W-:Y:S02]  /*4370*/  FMUL.FTZ R52, R52, c[0x0][0x2ec] ;  /* 0x0000bb0034347a20 */ /* 0x000fe40000410000 */
[----:B------:R-:W-:Y:S02]  /*4380*/  FMUL.FTZ R53, R53, c[0x0][0x2ec] ;  /* 0x0000bb0035357a20 */ /* 0x000fe40000410000 */
[----:B------:R-:W-:Y:S01]  /*4390*/  FMUL.FTZ R54, R54, c[0x0][0x2ec] ;  /* 0x0000bb0036367a20 */ /* 0x000fe20000410000 */
[----:B------:R2:W3:Y:S01]  /*43a0*/  MUFU.TANH R57, R6 ;  /* 0x0000000600397308 */ /* 0x0004e20000002400 */
[----:B------:R-:W-:-:S06]  /*43b0*/  FFMA.FTZ R14, R171, -R100, R81 ;  /* 0x80000064ab0e7223 */ /* 0x000fcc0000010051 */
[----:B------:R-:W-:Y:S01]  /*43c0*/  FMUL.FTZ R9, R9, c[0x0][0x2ec] ;  /* 0x0000bb0009097a20 */ /* 0x000fe20000410000 */
[----:B------:R4:W5:Y:S01]  /*43d0*/  MUFU.TANH R61, R52 ;  /* 0x00000034003d7308 */ /* 0x0009620000002400 */
[----:B-1----:R-:W-:Y:S02]  /*43e0*/  FMUL.FTZ R0, R87, c[0x0][0x2ec] ;  /* 0x0000bb0057007a20 */ /* 0x002fe40000410000 */
[----:B------:R-:W-:Y:S02]  /*43f0*/  FMUL.FTZ R8, R8, c[0x0][0x2ec] ;  /* 0x0000bb0008087a20 */ /* 0x000fe40000410000 */
[----:B------:R-:W-:-:S03]  /*4400*/  FMUL.FTZ R11, R11, c[0x0][0x2ec] ;  /* 0x0000bb000b0b7a20 */ /* 0x000fc60000410000 */
[----:B------:R1:W-:Y:S01]  /*4410*/  MUFU.TANH R87, R0 ;  /* 0x0000000000577308 */ /* 0x0003e20000002400 */
[----:B--2---:R-:W-:Y:S02]  /*4420*/  FMUL.FTZ R6, R40, c[0x0][0x2ec] ;  /* 0x0000bb0028067a20 */ /* 0x004fe40000410000 */
[----:B---3--:R-:W-:-:S05]  /*4430*/  FFMA.FTZ R19, R166, -R100, R57 ;  /* 0x80000064a6137223 */ /* 0x008fca0000010039 */
[----:B------:R2:W3:Y:S01]  /*4440*/  MUFU.TANH R55, R6 ;  /* 0x0000000600377308 */ /* 0x0004e20000002400 */
[----:B----4-:R-:W-:Y:S01]  /*4450*/  FSEL R52, R2, -INF , !P4 ;  /* 0xff80000002347808 */ /* 0x010fe20006000000 */
[-C--:B------:R-:W-:Y:S02]  /*4460*/  FFMA.FTZ R2, R199, -R100.reuse, R112 ;  /* 0x80000064c7027223 */ /* 0x080fe40000010070 */
[----:B-----5:R-:W-:-:S03]  /*4470*/  FFMA.FTZ R27, R237, -R100, R61 ;  /* 0x80000064ed1b7223 */ /* 0x020fc6000001003d */
[----:B------:R-:W-:Y:S01]  /*4480*/  FSEL R51, R2, -INF , !P3 ;  /* 0xff80000002337808 */ /* 0x000fe20005800000 */
[----:B-1----:R-:W-:Y:S01]  /*4490*/  FMUL.FTZ R0, R68, c[0x0][0x2ec] ;  /* 0x0000bb0044007a20 */ /* 0x002fe20000410000 */
[----:B------:R-:W1:Y:S01]  /*44a0*/  MUFU.TANH R56, R53 ;  /* 0x0000003500387308 */ /* 0x000e620000002400 */
[----:B------:R-:W-:-:S05]  /*44b0*/  FFMA.FTZ R2, R196, -R100, R93 ;  /* 0x80000064c4027223 */ /* 0x000fca000001005d */
[----:B------:R-:W-:Y:S01]  /*44c0*/  FSEL R49, R2, -INF , !P2 ;  /* 0xff80000002317808 */ /* 0x000fe20005000000 */
[----:B--2---:R-:W-:Y:S01]  /*44d0*/  FMUL.FTZ R6, R41, c[0x0][0x2ec] ;  /* 0x0000bb0029067a20 */ /* 0x004fe20000410000 */
[----:B------:R2:W4:Y:S01]  /*44e0*/  MUFU.TANH R86, R0 ;  /* 0x0000000000567308 */ /* 0x0005220000002400 */
[-C--:B------:R-:W-:Y:S01]  /*44f0*/  FFMA.FTZ R2, R191, -R100.reuse, R96 ;  /* 0x80000064bf027223 */ /* 0x080fe20000010060 */
[----:B------:R-:W-:Y:S01]  /*4500*/  FSEL R41, R5, -INF , !P6 ;  /* 0xff80000005297808 */ /* 0x000fe20007000000 */
[-C--:B------:R-:W-:Y:S02]  /*4510*/  FFMA.FTZ R5, R223, -R100.reuse, R121 ;  /* 0x80000064df057223 */ /* 0x080fe40000010079 */
[----:B---3--:R-:W-:-:S03]  /*4520*/  FFMA.FTZ R13, R168, -R100, R55 ;  /* 0x80000064a80d7223 */ /* 0x008fc60000010037 */
[----:B------:R3:W-:Y:S01]  /*4530*/  MUFU.TANH R53, R6 ;  /* 0x0000000600357308 */ /* 0x0007e20000002400 */
[----:B------:R-:W-:Y:S01]  /*4540*/  FSEL R138, R5, -INF , !P4 ;  /* 0xff800000058a7808 */ /* 0x000fe20006000000 */
[-C--:B------:R-:W-:Y:S02]  /*4550*/  FFMA.FTZ R5, R224, -R100.reuse, R123 ;  /* 0x80000064e0057223 */ /* 0x080fe4000001007b */
[----:B-1----:R-:W-:-:S03]  /*4560*/  FFMA.FTZ R26, R236, -R100, R56 ;  /* 0x80000064ec1a7223 */ /* 0x002fc60000010038 */
[----:B------:R-:W-:Y:S01]  /*4570*/  FSEL R144, R5, -INF , !P3 ;  /* 0xff80000005907808 */ /* 0x000fe20005800000 */
[----:B--2---:R-:W-:Y:S01]  /*4580*/  FMUL.FTZ R0, R69, c[0x0][0x2ec] ;  /* 0x0000bb0045007a20 */ /* 0x004fe20000410000 */
[----:B------:R-:W-:Y:S01]  /*4590*/  MUFU.TANH R60, R54 ;  /* 0x00000036003c7308 */ /* 0x000fe20000002400 */
[-C--:B------:R-:W-:Y:S02]  /*45a0*/  FFMA.FTZ R5, R226, -R100.reuse, R105 ;  /* 0x80000064e2057223 */ /* 0x080fe40000010069 */
[----:B----4-:R-:W-:-:S03]  /*45b0*/  FFMA.FTZ R29, R239, -R100, R86 ;  /* 0x80000064ef1d7223 */ /* 0x010fc60000010056 */
[----:B------:R-:W-:Y:S01]  /*45c0*/  FSEL R137, R5, -INF , !P2 ;  /* 0xff80000005897808 */ /* 0x000fe20005000000 */
[----:B---3--:R-:W-:Y:S01]  /*45d0*/  FMUL.FTZ R6, R42, c[0x0][0x2ec] ;  /* 0x0000bb002a067a20 */ /* 0x008fe20000410000 */
[----:B------:R1:W2:Y:S01]  /*45e0*/  MUFU.TANH R85, R0 ;  /* 0x0000000000557308 */ /* 0x0002a20000002400 */
[----:B------:R-:W-:Y:S01]  /*45f0*/  FSEL R42, R3, -INF , !P6 ;  /* 0xff800000032a7808 */ /* 0x000fe20007000000 */
[-C--:B------:R-:W-:Y:S02]  /*4600*/  FFMA.FTZ R3, R209, -R100.reuse, R113 ;  /* 0x80000064d1037223 */ /* 0x080fe40000010071 */
[----:B------:R-:W-:-:S03]  /*4610*/  FFMA.FTZ R5, R232, -R100, R106 ;  /* 0x80000064e8057223 */ /* 0x000fc6000001006a */
[----:B------:R-:W-:Y:S01]  /*4620*/  FSEL R146, R3, -INF , !P4 ;  /* 0xff80000003927808 */ /* 0x000fe20006000000 */
[----:B------:R-:W-:Y:S01]  /*4630*/  FFMA.FTZ R3, R201, -R100, R114 ;  /* 0x80000064c9037223 */ /* 0x000fe20000010072 */
[----:B------:R3:W-:Y:S01]  /*4640*/  MUFU.TANH R12, R6 ;  /* 0x00000006000c7308 */ /* 0x0007e20000002400 */
[----:B-1----:R-:W-:-:S07]  /*4650*/  FMUL.FTZ R0, R70, c[0x0][0x2ec] ;  /* 0x0000bb0046007a20 */ /* 0x002fce0000410000 */
[----:B------:R1:W-:Y:S01]  /*4660*/  MUFU.TANH R31, R8 ;  /* 0x00000008001f7308 */ /* 0x0003e20000002400 */
[----:B--2---:R-:W-:-:S07]  /*4670*/  FFMA.FTZ R28, R238, -R100, R85 ;  /* 0x80000064ee1c7223 */ /* 0x004fce0000010055 */
[----:B------:R2:W-:Y:S01]  /*4680*/  MUFU.TANH R70, R0 ;  /* 0x0000000000467308 */ /* 0x0005e20000002400 */
[----:B---3--:R-:W-:-:S07]  /*4690*/  FMUL.FTZ R6, R43, c[0x0][0x2ec] ;  /* 0x0000bb002b067a20 */ /* 0x008fce0000410000 */
[----:B------:R3:W-:Y:S01]  /*46a0*/  MUFU.TANH R40, R6 ;  /* 0x0000000600287308 */ /* 0x0007e20000002400 */
[----:B-1----:R-:W-:Y:S02]  /*46b0*/  FFMA.FTZ R8, R174, -R100, R82 ;  /* 0x80000064ae087223 */ /* 0x002fe40000010052 */
[----:B--2---:R-:W-:-:S05]  /*46c0*/  FMUL.FTZ R0, R71, c[0x0][0x2ec] ;  /* 0x0000bb0047007a20 */ /* 0x004fca0000410000 */
[----:B------:R1:W-:Y:S01]  /*46d0*/  MUFU.TANH R69, R0 ;  /* 0x0000000000457308 */ /* 0x0003e20000002400 */
[----:B---3--:R-:W-:Y:S02]  /*46e0*/  FMUL.FTZ R6, R20, c[0x0][0x2ec] ;  /* 0x0000bb0014067a20 */ /* 0x008fe40000410000 */
[----:B------:R-:W-:Y:S02]  /*46f0*/  FFMA.FTZ R20, R169, -R100, R60 ;  /* 0x80000064a9147223 */ /* 0x000fe4000001003c */
[----:B-1----:R-:W-:-:S04]  /*4700*/  FMUL.FTZ R0, R80, c[0x0][0x2ec] ;  /* 0x0000bb0050007a20 */ /* 0x002fc80000410000 */
[----:B------:R1:W2:Y:S02]  /*4710*/  MUFU.TANH R68, R0 ;  /* 0x0000000000447308 */ /* 0x0002a40000002400 */
[----:B-1----:R-:W-:Y:S01]  /*4720*/  SHF.R.S32.HI R0, RZ, 0x1f, R103 ;  /* 0x0000001fff007819 */ /* 0x002fe20000011467 */
[----:B--2---:R-:W-:-:S03]  /*4730*/  FFMA.FTZ R15, R175, -R100, R68 ;  /* 0x80000064af0f7223 */ /* 0x004fc60000010044 */
[----:B------:R-:W-:-:S04]  /*4740*/  LEA.HI R0, R0, R103, RZ, 0x2 ;  /* 0x0000006700007211 */ /* 0x000fc800078f10ff */
[----:B------:R-:W-:-:S05]  /*4750*/  LOP3.LUT R0, R0, 0xfffffffc, RZ, 0xc0, !PT ;  /* 0xfffffffc00007812 */ /* 0x000fca00078ec0ff */
[----:B------:R-:W-:-:S05]  /*4760*/  IMAD.IADD R0, R103, 0x1, -R0 ;  /* 0x0000000167007824 */ /* 0x000fca00078e0a00 */
[----:B------:R1:W-:Y:S02]  /*4770*/  STL [R1+0x6c], R0 ;  /* 0x00006c0001007387 */ /* 0x0003e40000100800 */
[----:B-1----:R-:W-:-:S05]  /*4780*/  FFMA.FTZ R0, R202, -R100, R173 ;  /* 0x80000064ca007223 */ /* 0x002fca00000100ad */
[----:B------:R-:W-:Y:S01]  /*4790*/  FSEL R39, R0, -INF , !P1 ;  /* 0xff80000000277808 */ /* 0x000fe20004800000 */
[----:B------:R-:W-:Y:S01]  /*47a0*/  FFMA.FTZ R0, R208, -R100, R187 ;  /* 0x80000064d0007223 */ /* 0x000fe200000100bb */
[----:B------:R-:W-:Y:S01]  /*47b0*/  BAR.SYNC.DEFER_BLOCKING 0x0 ;  /* 0x0000000000007b1d */ /* 0x000fe20000010000 */
[----:B------:R-:W-:-:S03]  /*47c0*/  ISETP.GE.AND P1, PT, R134, R101, PT ;  /* 0x000000658600720c */ /* 0x000fc60003f26270 */
[----:B------:R-:W-:Y:S01]  /*47d0*/  FSEL R37, R0, -INF , !P0 ;  /* 0xff80000000257808 */ /* 0x000fe20004000000 */
[-C--:B------:R-:W-:Y:S01]  /*47e0*/  FFMA.FTZ R0, R206, -R100.reuse, R115 ;  /* 0x80000064ce007223 */ /* 0x080fe20000010073 */
[----:B------:R-:W-:Y:S01]  /*47f0*/  FSEL R43, R2, -INF , !P1 ;  /* 0xff800000022b7808 */ /* 0x000fe20004800000 */
[-C--:B------:R-:W-:Y:S01]  /*4800*/  FFMA.FTZ R2, R180, -R100.reuse, R84 ;  /* 0x80000064b4027223 */ /* 0x080fe20000010054 */
[-C--:B------:R-:W-:Y:S02]  /*4810*/  ISETP.GE.AND P0, PT, R141, R101.reuse, PT ;  /* 0x000000658d00720c */ /* 0x080fe40003f06270 */
[----:B------:R-:W-:Y:S01]  /*4820*/  FSEL R36, R0, -INF , !P5 ;  /* 0xff80000000247808 */ /* 0x000fe20006800000 */
[-C--:B------:R-:W-:Y:S01]  /*4830*/  FFMA.FTZ R0, R204, -R100.reuse, R120 ;  /* 0x80000064cc007223 */ /* 0x080fe20000010078 */
[----:B------:R-:W-:Y:S01]  /*4840*/  FSEL R176, R2, -INF , !P0 ;  /* 0xff80000002b07808 */ /* 0x000fe20004000000 */
[----:B------:R-:W-:Y:S01]  /*4850*/  FMUL.FTZ R2, R10, c[0x0][0x2ec] ;  /* 0x0000bb000a027a20 */ /* 0x000fe20000410000 */
[-C--:B------:R-:W-:Y:S01]  /*4860*/  ISETP.GE.AND P5, PT, R143, R101.reuse, PT ;  /* 0x000000658f00720c */ /* 0x080fe20003fa6270 */
[----:B------:R1:W2:Y:S01]  /*4870*/  MUFU.TANH R10, R9 ;  /* 0x00000009000a7308 */ /* 0x0002a20000002400 */
[----:B------:R-:W-:Y:S01]  /*4880*/  FSEL R35, R0, -INF , !P6 ;  /* 0xff80000000237808 */ /* 0x000fe20007000000 */
[----:B------:R-:W-:Y:S01]  /*4890*/  FFMA.FTZ R0, R200, -R100, R7 ;  /* 0x80000064c8007223 */ /* 0x000fe20000010007 */
[----:B------:R-:W-:-:S02]  /*48a0*/  ISETP.GE.AND P6, PT, R145, R101, PT ;  /* 0x000000659100720c */ /* 0x000fc40003fc6270 */
[----:B------:R-:W-:Y:S01]  /*48b0*/  FSEL R145, R3, -INF , !P3 ;  /* 0xff80000003917808 */ /* 0x000fe20005800000 */
[-C--:B------:R-:W-:Y:S01]  /*48c0*/  FFMA.FTZ R3, R198, -R100.reuse, R98 ;  /* 0x80000064c6037223 */ /* 0x080fe20000010062 */
[----:B------:R-:W-:Y:S01]  /*48d0*/  FSEL R54, R0, -INF , !P4 ;  /* 0xff80000000367808 */ /* 0x000fe20006000000 */
[-C--:B------:R-:W-:Y:S01]  /*48e0*/  FFMA.FTZ R0, R197, -R100.reuse, R104 ;  /* 0x80000064c5007223 */ /* 0x080fe20000010068 */
[----:B------:R3:W4:Y:S01]  /*48f0*/  MUFU.TANH R7, R6 ;  /* 0x0000000600077308 */ /* 0x0007220000002400 */
[----:B------:R-:W-:Y:S02]  /*4900*/  FSEL R177, R30, -INF , !P5 ;  /* 0xff8000001eb17808 */ /* 0x000fe40006800000 */
[----:B------:R-:W-:Y:S01]  /*4910*/  FSEL R152, R3, -INF , !P2 ;  /* 0xff80000003987808 */ /* 0x000fe20005000000 */
[-C--:B------:R-:W-:Y:S01]  /*4920*/  FFMA.FTZ R3, R194, -R100.reuse, R99 ;  /* 0x80000064c2037223 */ /* 0x080fe20000010063 */
[----:B------:R-:W-:Y:S01]  /*4930*/  FSEL R107, R0, -INF , !P3 ;  /* 0xff800000006b7808 */ /* 0x000fe20005800000 */
[-C--:B------:R-:W-:Y:S01]  /*4940*/  FFMA.FTZ R0, R193, -R100.reuse, R92 ;  /* 0x80000064c1007223 */ /* 0x080fe2000001005c */
[----:B------:R-:W-:Y:S01]  /*4950*/  FSEL R136, R5, -INF , !P1 ;  /* 0xff80000005887808 */ /* 0x000fe20004800000 */
[-C--:B-1----:R-:W-:Y:S01]  /*4960*/  FFMA.FTZ R9, R182, -R100.reuse, R87 ;  /* 0x80000064b6097223 */ /* 0x082fe20000010057 */
[----:B------:R-:W-:Y:S01]  /*4970*/  FSEL R139, R3, -INF , !P1 ;  /* 0xff800000038b7808 */ /* 0x000fe20004800000 */
[-C--:B------:R-:W-:Y:S01]  /*4980*/  FFMA.FTZ R3, R185, -R100.reuse, R88 ;  /* 0x80000064b9037223 */ /* 0x080fe20000010058 */
[----:B------:R-:W-:Y:S01]  /*4990*/  FSEL R102, R0, -INF , !P2 ;  /* 0xff80000000667808 */ /* 0x000fe20005000000 */
[----:B------:R-:W-:Y:S01]  /*49a0*/  FMUL.FTZ R0, R22, c[0x0][0x2ec] ;  /* 0x0000bb0016007a20 */ /* 0x000fe20000410000 */
[-C--:B------:R-:W-:Y:S01]  /*49b0*/  ISETP.GE.AND P4, PT, R147, R101.reuse, PT ;  /* 0x000000659300720c */ /* 0x080fe20003f86270 */
[-C--:B------:R-:W-:Y:S01]  /*49c0*/  FFMA.FTZ R22, R181, -R100.reuse, R70 ;  /* 0x80000064b5167223 */ /* 0x080fe20000010046 */
[----:B------:R-:W-:Y:S01]  /*49d0*/  FSEL R173, R3, -INF , !P0 ;  /* 0xff80000003ad7808 */ /* 0x000fe20004000000 */
[----:B---3--:R-:W-:Y:S01]  /*49e0*/  FMUL.FTZ R6, R21, c[0x0][0x2ec] ;  /* 0x0000bb0015067a20 */ /* 0x008fe20000410000 */
[----:B------:R-:W1:Y:S01]  /*49f0*/  MUFU.TANH R3, R2 ;  /* 0x0000000200037308 */ /* 0x000e620000002400 */
[-C--:B------:R-:W-:Y:S01]  /*4a00*/  FFMA.FTZ R21, R172, -R100.reuse, R69 ;  /* 0x80000064ac157223 */ /* 0x080fe20000010045 */
[----:B------:R-:W-:Y:S01]  /*4a10*/  FSEL R172, R9, -INF , !P5 ;  /* 0xff80000009ac7808 */ /* 0x000fe20006800000 */
[-C--:B--2---:R-:W-:Y:S01]  /*4a20*/  FFMA.FTZ R10, R155, -R100.reuse, R10 ;  /* 0x800000649b0a7223 */ /* 0x084fe2000001000a */
[----:B------:R-:W-:Y:S01]  /*4a30*/  FSEL R155, R16, -INF , !P5 ;  /* 0xff800000109b7808 */ /* 0x000fe20006800000 */
[-C--:B------:R-:W-:Y:S01]  /*4a40*/  FFMA.FTZ R5, R189, -R100.reuse, R89 ;  /* 0x80000064bd057223 */ /* 0x080fe20000010059 */
[-C--:B------:R-:W-:Y:S01]  /*4a50*/  ISETP.GE.AND P3, PT, R148, R101.reuse, PT ;  /* 0x000000659400720c */ /* 0x080fe20003f66270 */
[-C--:B----4-:R-:W-:Y:S01]  /*4a60*/  FFMA.FTZ R25, R235, -R100.reuse, R7 ;  /* 0x80000064eb197223 */ /* 0x090fe20000010007 */
[----:B------:R2:W3:Y:S01]  /*4a70*/  MUFU.TANH R24, R6 ;  /* 0x0000000600187308 */ /* 0x0004e20000002400 */
[----:B------:R-:W-:Y:S01]  /*4a80*/  FFMA.FTZ R7, R170, -R100, R83 ;  /* 0x80000064aa077223 */ /* 0x000fe20000010053 */
[----:B------:R-:W-:-:S02]  /*4a90*/  ISETP.GE.AND P2, PT, R149, R101, PT ;  /* 0x000000659500720c */ /* 0x000fc40003f46270 */
[----:B------:R-:W-:Y:S02]  /*4aa0*/  FSEL R178, R29, -INF , !P6 ;  /* 0xff8000001db27808 */ /* 0x000fe40007000000 */
[----:B------:R-:W-:Y:S02]  /*4ab0*/  FSEL R182, R22, -INF , !P6 ;  /* 0xff80000016b67808 */ /* 0x000fe40007000000 */
[----:B------:R4:W5:Y:S01]  /*4ac0*/  MUFU.TANH R18, R0 ;  /* 0x0000000000127308 */ /* 0x0009620000002400 */
[-C--:B-1----:R-:W-:Y:S01]  /*4ad0*/  FFMA.FTZ R3, R109, -R100.reuse, R3 ;  /* 0x800000646d037223 */ /* 0x082fe20000010003 */
[----:B------:R-:W-:Y:S02]  /*4ae0*/  FSEL R174, R8, -INF , !P6 ;  /* 0xff80000008ae7808 */ /* 0x000fe40007000000 */
[----:B------:R-:W-:Y:S02]  /*4af0*/  FSEL R179, R28, -INF , !P4 ;  /* 0xff8000001cb37808 */ /* 0x000fe40006000000 */
[----:B------:R-:W-:Y:S01]  /*4b00*/  FSEL R183, R21, -INF , !P4 ;  /* 0xff80000015b77808 */ /* 0x000fe20006000000 */
[----:B--2---:R-:W-:Y:S01]  /*4b10*/  FMUL.FTZ R6, R23, c[0x0][0x2ec] ;  /* 0x0000bb0017067a20 */ /* 0x004fe20000410000 */
[----:B------:R1:W2:Y:S01]  /*4b20*/  MUFU.TANH R2, R11 ;  /* 0x0000000b00027308 */ /* 0x0002a20000002400 */
[-C--:B------:R-:W-:Y:S01]  /*4b30*/  FFMA.FTZ R23, R186, -R100.reuse, R95 ;  /* 0x80000064ba177223 */ /* 0x080fe2000001005f */
[----:B------:R-:W-:Y:S01]  /*4b40*/  FSEL R175, R7, -INF , !P4 ;  /* 0xff80000007af7808 */ /* 0x000fe20006000000 */
[----:B---3--:R-:W-:Y:S01]  /*4b50*/  FFMA.FTZ R24, R234, -R100, R24 ;  /* 0x80000064ea187223 */ /* 0x008fe20000010018 */
[----:B------:R-:W-:-:S02]  /*4b60*/  FSEL R198, R27, -INF , !P3 ;  /* 0xff8000001bc67808 */ /* 0x000fc40005800000 */
[----:B------:R-:W-:Y:S01]  /*4b70*/  FSEL R181, R23, -INF , !P5 ;  /* 0xff80000017b57808 */ /* 0x000fe20006800000 */
[-C--:B----4-:R-:W-:Y:S01]  /*4b80*/  FFMA.FTZ R0, R188, -R100.reuse, R91 ;  /* 0x80000064bc007223 */ /* 0x090fe2000001005b */
[----:B------:R3:W4:Y:S01]  /*4b90*/  MUFU.TANH R17, R6 ;  /* 0x0000000600117308 */ /* 0x0007220000002400 */
[----:B------:R-:W-:Y:S01]  /*4ba0*/  ISETP.GE.AND P5, PT, R101, 0x41, PT ;  /* 0x000000416500780c */ /* 0x000fe20003fa6270 */
[-C--:B-----5:R-:W-:Y:S01]  /*4bb0*/  FFMA.FTZ R18, R165, -R100.reuse, R18 ;  /* 0x80000064a5127223 */ /* 0x0a0fe20000010012 */
[----:B------:R-:W-:Y:S01]  /*4bc0*/  FSEL R188, R5, -INF , !P0 ;  /* 0xff80000005bc7808 */ /* 0x000fe20004000000 */
[----:B------:R-:W-:Y:S01]  /*4bd0*/  FFMA.FTZ R5, R153, -R100, R40 ;  /* 0x8000006499057223 */ /* 0x000fe20000010028 */
[----:B------:R-:W-:Y:S02]  /*4be0*/  FSEL R106, R0, -INF , !P1 ;  /* 0xff800000006a7808 */ /* 0x000fe40004800000 */
[----:B------:R-:W-:Y:S01]  /*4bf0*/  LEA R0, R163, R154, 0x5 ;  /* 0x0000009aa3007211 */ /* 0x000fe200078e28ff */
[-C--:B-1----:R-:W-:Y:S01]  /*4c00*/  FFMA.FTZ R11, R160, -R100.reuse, R31 ;  /* 0x80000064a00b7223 */ /* 0x082fe2000001001f */
[----:B------:R-:W-:Y:S01]  /*4c10*/  ISETP.GE.AND P1, PT, R150, R101, PT ;  /* 0x000000659600720c */ /* 0x000fe20003f26270 */
[----:B--2---:R-:W-:Y:S01]  /*4c20*/  FFMA.FTZ R2, R108, -R100, R2 ;  /* 0x800000646c027223 */ /* 0x004fe20000010002 */
[----:B------:R-:W-:Y:S01]  /*4c30*/  FSEL R153, R15, -INF , !P6 ;  /* 0xff8000000f997808 */ /* 0x000fe20007000000 */
[----:B------:R-:W-:Y:S01]  /*4c40*/  IMAD.IADD R0, R161, 0x1, R0 ;  /* 0x00000001a1007824 */ /* 0x000fe200078e0200 */
[----:B------:R-:W-:-:S02]  /*4c50*/  FSEL R154, R14, -INF , !P4 ;  /* 0xff8000000e9a7808 */ /* 0x000fc40006000000 */
[----:B------:R-:W-:Y:S01]  /*4c60*/  FSEL R201, R20, -INF , !P3 ;  /* 0xff80000014c97808 */ /* 0x000fe20005800000 */
[-C--:B---3--:R-:W-:Y:S01]  /*4c70*/  FFMA.FTZ R6, R233, -R100.reuse, R94 ;  /* 0x80000064e9067223 */ /* 0x088fe2000001005e */
[----:B------:R-:W-:Y:S01]  /*4c80*/  FSEL R189, R13, -INF , !P3 ;  /* 0xff8000000dbd7808 */ /* 0x000fe20005800000 */
[-C--:B----4-:R-:W-:Y:S01]  /*4c90*/  FFMA.FTZ R17, R164, -R100.reuse, R17 ;  /* 0x80000064a4117223 */ /* 0x090fe20000010011 */
[----:B------:R-:W-:Y:S02]  /*4ca0*/  FSEL R197, R26, -INF , !P2 ;  /* 0xff8000001ac57808 */ /* 0x000fe40005000000 */
[----:B------:R-:W-:Y:S01]  /*4cb0*/  FSEL R180, R6, -INF , !P0 ;  /* 0xff80000006b47808 */ /* 0x000fe20004000000 */
[-C--:B------:R-:W-:Y:S01]  /*4cc0*/  FFMA.FTZ R6, R167, -R100.reuse, R12 ;  /* 0x80000064a7067223 */ /* 0x080fe2000001000c */
[----:B------:R-:W-:Y:S01]  /*4cd0*/  ISETP.GE.AND P0, PT, R151, R101, PT ;  /* 0x000000659700720c */ /* 0x000fe20003f06270 */
[----:B------:R-:W-:Y:S01]  /*4ce0*/  FFMA.FTZ R12, R162, -R100, R53 ;  /* 0x80000064a20c7223 */ /* 0x000fe20000010035 */
        /* <DEDUP_REMOVED lines=11> */
[----:B------:R-:W-:Y:S01]  /*4da0*/  FSEL R196, R2, -INF , !P0 ;  /* 0xff80000002c47808 */ /* 0x000fe20004000000 */
        /* <DEDUP_REMOVED lines=58> */
.L_x_629:
[----:B------:R-:W-:Y:S05]  /*5150*/  BSYNC B0 ;  /* 0x0000000000007941 */ /* 0x000fea0003800000 */
.L_x_628:
[----:B------:R-:W0:Y:S02]  /*5160*/  LDGDEPBAR ;  /* 0x00000000000079af */ /* 0x000e240000000000 */
.L_x_627:
        /* <DEDUP_REMOVED lines=98> */
[--C-:B------:R-:W-:Y:S02]  /*5790*/  FFMA.FTZ R4, R35, c[0x0][0x23c], -R2.reuse ;  /* 0x00008f0023047a23 */ /* 0x100fe40000010802 */
[----:B------:R-:W-:Y:S05]  /*57a0*/  LDSM.16.MT88.4 R32, [R224+0xb000] ;  /* 0x00b00000e020783b */ /* 0x000fea0000004200 */
[----:B------:R2:W-:Y:S01]  /*57b0*/  MUFU.EX2 R161, R6 ;  /* 0x0000000600a17308 */ /* 0x0005e20000000800 */
[----:B-1----:R-:W-:-:S07]  /*57c0*/  FFMA.FTZ R0, R36, c[0x0][0x23c], -R2 ;  /* 0x00008f0024007a23 */ /* 0x002fce0000010802 */
[----:B------:R-:W-:Y:S01]  /*57d0*/  MUFU.EX2 R252, R4 ;  /* 0x0000000400fc7308 */ /* 0x000fe20000000800 */
[----:B------:R-:W-:Y:S04]  /*57e0*/  LDSM.16.MT88.4 R36, [R226+0xb000] ;  /* 0x00b00000e224783b */ /* 0x000fe80000004200 */
[----:B--2---:R-:W1:Y:S03]  /*57f0*/  SHFL.BFLY PT, R6, R5, 0x1, 0x1f ;  /* 0x0c201f0005067f89 */ /* 0x004e6600000e0000 */
        /* <DEDUP_REMOVED lines=60> */
[----:B---3--:R-:W-:-:S02]  /*5bc0*/  FFMA.FTZ R4, R43, c[0x0][0x23c], -R12 ;  /* 0x00008f002b047a23 */ /* 0x008fc4000001080c */
[----:B------:R-:W-:Y:S02]  /*5bd0*/  LDSM.16.MT88.4 R40, [R226+0xb400] ;  /* 0x00b40000e228783b */ /* 0x000fe40000004200 */
[----:B------:R3:W4:Y:S03]  /*5be0*/  MUFU.EX2 R243, R4 ;  /* 0x0000000400f37308 */ /* 0x0007260000000800 */
[C---:B------:R-:W-:Y:S01]  /*5bf0*/  HMMA.16816.F32.BF16 R148, R8.reuse, R34, RZ ;  /* 0x000000220894723c */ /* 0x040fe200000418ff */
[----:B------:R-:W-:Y:S07]  /*5c00*/  LDSM.16.MT88.4 R32, [R224+0xb400] ;  /* 0x00b40000e020783b */ /* 0x000fee0000004200 */
[----:B------:R-:W-:Y:S01]  /*5c10*/  HMMA.16816.F32.BF16 R44, R8, R36, RZ ;  /* 0x00000024082c723c */ /* 0x000fe200000418ff */
[----:B---3--:R-:W-:-:S07]  /*5c20*/  FFMA.FTZ R4, R54, c[0x0][0x23c], -R2 ;  /* 0x00008f0036047a23 */ /* 0x008fce0000010802 */
[C---:B------:R-:W-:Y:S01]  /*5c30*/  HMMA.16816.F32.BF16 R156, R8.reuse, R38, RZ ;  /* 0x00000026089c723c */ /* 0x040fe200000418ff */
[----:B----4-:R-:W-:Y:S01]  /*5c40*/  F2FP.BF16.PACK_AB R6, R243, R244 ;  /* 0x000000f4f306723e */ /* 0x010fe200000010ff */
[----:B------:R-:W-:Y:S01]  /*5c50*/  LDSM.16.MT88.4 R36, [R226+0xb800] ;  /* 0x00b80000e224783b */ /* 0x000fe20000004200 */
[----:B------:R3:W-:Y:S05]  /*5c60*/  MUFU.EX2 R234, R4 ;  /* 0x0000000400ea7308 */ /* 0x0007ea0000000800 */
[----:B------:R-:W-:Y:S01]  /*5c70*/  HMMA.16816.F32.BF16 R52, R8, R28, RZ ;  /* 0x0000001c0834723c */ /* 0x000fe200000418ff */
[----:B------:R-:W4:Y:S06]  /*5c80*/  LDSM.16.MT88.4 R28, [R226+0xa400] ;  /* 0x00a40000e21c783b */ /* 0x000f2c0000004200 */
[----:B------:R-:W-:Y:S01]  /*5c90*/  FFMA.FTZ R8, R137, c[0x0][0x23c], -R0 ;  /* 0x00008f0089087a23 */ /* 0x000fe20000010800 */
[----:B------:R-:W-:-:S02]  /*5ca0*/  MOV R9, R147 ;  /* 0x0000009300097202 */ /* 0x000fc40000000f00 */
[----:B------:R-:W-:Y:S01]  /*5cb0*/  MOV R11, R161 ;  /* 0x000000a1000b7202 */ /* 0x000fe20000000f00 */
[----:B------:R5:W-:Y:S01]  /*5cc0*/  MUFU.EX2 R223, R8 ;  /* 0x0000000800df7308 */ /* 0x000be20000000800 */
[----:B---3--:R-:W-:Y:S01]  /*5cd0*/  FFMA.FTZ R4, R107, c[0x0][0x23c], -R2 ;  /* 0x00008f006b047a23 */ /* 0x008fe20000010802 */
[----:B------:R-:W-:-:S06]  /*5ce0*/  MOV R10, R160 ;  /* 0x000000a0000a7202 */ /* 0x000fcc0000000f00 */
        /* <DEDUP_REMOVED lines=8> */
[----:B-1----:R-:W-:-:S07]  /*5d70*/  FFMA.FTZ R4, R106, c[0x0][0x23c], -R2 ;  /* 0x00008f006a047a23 */ /* 0x002fce0000010802 */
[----:B------:R1:W5:Y:S01]  /*5d80*/  MUFU.EX2 R235, R4 ;  /* 0x0000000400eb7308 */ /* 0x0003620000000800 */
[----:B---3--:R-:W-:-:S07]  /*5d90*/  FFMA.FTZ R8, R145, c[0x0][0x23c], -R13 ;  /* 0x00008f0091087a23 */ /* 0x008fce000001080d */
[----:B------:R3:W-:Y:S01]  /*5da0*/  MUFU.EX2 R221, R8 ;  /* 0x0000000800dd7308 */ /* 0x0007e20000000800 */
[----:B-1----:R-:W-:Y:S01]  /*5db0*/  FFMA.FTZ R4, R138, c[0x0][0x23c], -R0 ;  /* 0x00008f008a047a23 */ /* 0x002fe20000010800 */
[----:B-----5:R-:W-:-:S06]  /*5dc0*/  F2FP.BF16.PACK_AB R7, R235, R236 ;  /* 0x000000eceb07723e */ /* 0x020fcc00000010ff */
[----:B------:R1:W-:Y:S01]  /*5dd0*/  MUFU.EX2 R233, R4 ;  /* 0x0000000400e97308 */ /* 0x0003e20000000800 */
[----:B---3--:R-:W-:-:S07]  /*5de0*/  FFMA.FTZ R8, R152, c[0x0][0x23c], -R13 ;  /* 0x00008f0098087a23 */ /* 0x008fce000001080d */
[----:B------:R3:W-:Y:S01]  /*5df0*/  MUFU.EX2 R219, R8 ;  /* 0x0000000800db7308 */ /* 0x0007e20000000800 */
[----:B-1----:R-:W-:-:S07]  /*5e00*/  FFMA.FTZ R4, R144, c[0x0][0x23c], -R0 ;  /* 0x00008f0090047a23 */ /* 0x002fce0000010800 */
[----:B------:R1:W5:Y:S01]  /*5e10*/  MUFU.EX2 R232, R4 ;  /* 0x0000000400e87308 */ /* 0x0003620000000800 */
[----:B---3--:R-:W-:-:S07]  /*5e20*/  FFMA.FTZ R8, R139, c[0x0][0x23c], -R13 ;  /* 0x00008f008b087a23 */ /* 0x008fce000001080d */
[----:B------:R3:W3:Y:S01]  /*5e30*/  MUFU.EX2 R218, R8 ;  /* 0x0000000800da7308 */ /* 0x0006e20000000800 */
[----:B-1----:R-:W-:-:S07]  /*5e40*/  F2FP.BF16.PACK_AB R4, R245, R240 ;  /* 0x000000f0f504723e */ /* 0x002fce00000010ff */
[----:B--2---:R-:W-:Y:S01]  /*5e50*/  HMMA.16816.F32.BF16 R168, R4, R24, R120 ;  /* 0x0000001804a8723c */ /* 0x004fe20000041878 */
[----:B---3--:R-:W-:-:S07]  /*5e60*/  FFMA.FTZ R8, R173, c[0x0][0x23c], -R12 ;  /* 0x00008f00ad087a23 */ /* 0x008fce000001080c */
[C---:B------:R-:W-:Y:S01]  /*5e70*/  HMMA.16816.F32.BF16 R164, R4.reuse, R20, R116 ;  /* 0x0000001404a4723c */ /* 0x040fe20000041874 */
[----:B------:R1:W-:Y:S07]  /*5e80*/  MUFU.EX2 R217, R8 ;  /* 0x0000000800d97308 */ /* 0x0003ee0000000800 */
[C---:B----4-:R-:W-:Y:S08]  /*5e90*/  HMMA.16816.F32.BF16 R144, R4.reuse, R28, R108 ;  /* 0x0000001c0490723c */ /* 0x050ff0000004186c */
        /* <DEDUP_REMOVED lines=17> */
[----:B-----5:R-:W-:Y:S02]  /*5fb0*/  F2FP.BF16.PACK_AB R4, R232, R233 ;  /* 0x000000e9e804723e */ /* 0x020fe400000010ff */
        /* <DEDUP_REMOVED lines=12> */
[----:B-1----:R-:W-:-:S02]  /*6080*/  FFMA.FTZ R8, R175, c[0x0][0x23c], -R2 ;  /* 0x00008f00af087a23 */ /* 0x002fc40000010802 */
[----:B------:R-:W-:Y:S05]  /*6090*/  LDSM.16.MT88.4 R172, [R226+0xac00] ;  /* 0x00ac0000e2ac783b */ /* 0x000fea0000004200 */
[C---:B------:R-:W-:Y:S01]  /*60a0*/  HMMA.16816.F32.BF16 R184, R4.reuse, R40, R44 ;  /* 0x0000002804b8723c */ /* 0x040fe2000004182c */
[----:B------:R1:W4:Y:S07]  /*60b0*/  MUFU.EX2 R211, R8 ;  /* 0x0000000800d37308 */ /* 0x00032e0000000800 */
[C---:B------:R-:W-:Y:S01]  /*60c0*/  HMMA.16816.F32.BF16 R60, R4.reuse, R26, R132 ;  /* 0x0000001a043c723c */ /* 0x040fe20000041884 */
[----:B------:R-:W5:Y:S07]  /*60d0*/  LDSM.16.MT88.4 R24, [R224+0x9800] ;  /* 0x00980000e018783b */ /* 0x000f6e0000004200 */
[C---:B------:R-:W-:Y:S01]  /*60e0*/  HMMA.16816.F32.BF16 R48, R4.reuse, R18, R124 ;  /* 0x000000120430723c */ /* 0x040fe2000004187c */
[--C-:B-1----:R-:W-:Y:S01]  /*60f0*/  FFMA.FTZ R8, R180, c[0x0][0x23c], -R0.reuse ;  /* 0x00008f00b4087a23 */ /* 0x102fe20000010800 */
[----:B------:R-:W1:Y:S03]  /*6100*/  LDSM.16.MT88.4 R16, [R226+0x9800] ;  /* 0x00980000e210783b */ /* 0x000e660000004200 */
[----:B------:R2:W-:Y:S01]  /*6110*/  MUFU.EX2 R209, R8 ;  /* 0x0000000800d17308 */ /* 0x0005e20000000800 */
[----:B------:R-:W-:Y:S02]  /*6120*/  LDSM.16.MT88.4 R124, [R224+0x9c00] ;  /* 0x009c0000e07c783b */ /* 0x000fe40000004200 */
[C---:B------:R-:W-:Y:S02]  /*6130*/  HMMA.16816.F32.BF16 R52, R4.reuse, R22, R128 ;  /* 0x000000160434723c */ /* 0x040fe40000041880 */
[----:B------:R-:W1:Y:S06]  /*6140*/  LDSM.16.MT88.4 R20, [R224+0xa800] ;  /* 0x00a80000e014783b */ /* 0x000e6c0000004200 */
[----:B------:R-:W-:Y:S01]  /*6150*/  HMMA.16816.F32.BF16 R44, R4, R30, R140 ;  /* 0x0000001e042c723c */ /* 0x000fe2000004188c */
[----:B------:R-:W1:Y:S01]  /*6160*/  LDSM.16.MT88.4 R28, [R226+0xa800] ;  /* 0x00a80000e21c783b */ /* 0x000e620000004200 */
[----:B--2---:R-:W-:-:S03]  /*6170*/  FFMA.FTZ R8, R177, c[0x0][0x23c], -R0 ;  /* 0x00008f00b1087a23 */ /* 0x004fc60000010800 */
[----:B------:R-:W-:Y:S03]  /*6180*/  LDSM.16.MT88.4 R140, [R226+0x9c00] ;  /* 0x009c0000e28c783b */ /* 0x000fe60000004200 */
        /* <DEDUP_REMOVED lines=23> */
[----:B------:R1:W2:Y:S07]  /*6300*/  MUFU.EX2 R107, R8 ;  /* 0x00000008006b7308 */ /* 0x0002ae0000000800 */
[C---:B------:R-:W-:Y:S08]  /*6310*/  HMMA.16816.F32.BF16 R96, R4.reuse, R22, R96 ;  /* 0x000000160460723c */ /* 0x040ff00000041860 */
[----:B------:R-:W-:Y:S01]  /*6320*/  HMMA.16816.F32.BF16 R168, R4, R30, R92 ;  /* 0x0000001e04a8723c */ /* 0x000fe2000004185c */
[----:B-1----:R-:W-:-:S04]  /*6330*/  FFMA.FTZ R8, R182, c[0x0][0x23c], -R13 ;  /* 0x00008f00b6087a23 */ /* 0x002fc8000001080d */
[----:B------:R1:W-:Y:S03]  /*6340*/  MUFU.EX2 R106, R8 ;  /* 0x00000008006a7308 */ /* 0x0003e60000000800 */
[----:B------:R-:W-:Y:S01]  /*6350*/  HMMA.16816.F32.BF16 R88, R4, R34, R88 ;  /* 0x000000220458723c */ /* 0x000fe20000041858 */
[----:B-1----:R-:W-:-:S07]  /*6360*/  FFMA.FTZ R8, R183, c[0x0][0x23c], -R13 ;  /* 0x00008f00b7087a23 */ /* 0x002fce000001080d */
[C---:B------:R-:W-:Y:S01]  /*6370*/  HMMA.16816.F32.BF16 R180, R4.reuse, R36, R108 ;  /* 0x0000002404b4723c */ /* 0x040fe2000004186c */
[----:B------:R1:W3:Y:S07]  /*6380*/  MUFU.EX2 R102, R8 ;  /* 0x0000000800667308 */ /* 0x0002ee0000000800 */
[----:B------:R-:W-:Y:S07]  /*6390*/  HMMA.16816.F32.BF16 R108, R4, R38, R84 ;  /* 0x00000026046c723c */ /* 0x000fee0000041854 */
[----:B------:R-:W-:-:S02]  /*63a0*/  F2FP.BF16.PACK_AB R4, R208, R209 ;  /* 0x000000d1d004723e */ /* 0x000fc400000010ff */
[----:B--2---:R-:W-:Y:S01]  /*63b0*/  F2FP.BF16.PACK_AB R5, R107, R188 ;  /* 0x000000bc6b05723e */ /* 0x004fe200000010ff */
[----:B-1----:R-:W-:Y:S01]  /*63c0*/  FFMA.FTZ R8, R189, c[0x0][0x23c], -R12 ;  /* 0x00008f00bd087a23 */ /* 0x002fe2000001080c */
[----:B------:R-:W-:Y:S02]  /*63d0*/  F2FP.BF16.PACK_AB R6, R206, R207 ;  /* 0x000000cfce06723e */ /* 0x000fe400000010ff */
[----:B---3--:R-:W-:Y:S02]  /*63e0*/  F2FP.BF16.PACK_AB R7, R102, R106 ;  /* 0x0000006a6607723e */ /* 0x008fe400000010ff */
[----:B------:R-:W-:-:S05]  /*63f0*/  MOV R189, R10 ;  /* 0x0000000a00bd7202 */ /* 0x000fca0000000f00 */
[C---:B------:R-:W-:Y:S01]  /*6400*/  HMMA.16816.F32.BF16 R60, R4.reuse, R26, R60 ;  /* 0x0000001a043c723c */ /* 0x040fe2000004183c */
[----:B------:R1:W-:Y:S06]  /*6410*/  MUFU.EX2 R26, R8 ;  /* 0x00000008001a7308 */ /* 0x0003ec0000000800 */
[----:B------:R-:W-:Y:S01]  /*6420*/  MOV R27, R9 ;  /* 0x00000009001b7202 */ /* 0x000fe20000000f00 */
[----:B------:R-:W-:Y:S01]  /*6430*/  HMMA.16816.F32.BF16 R116, R4, R24, R80 ;  /* 0x000000180474723c */ /* 0x000fe20000041850 */
[----:B------:R-:W2:Y:S01]  /*6440*/  LDSM.16.MT88.4 R80, [R224+0xbc00] ;  /* 0x00bc0000e050783b */ /* 0x000ea20000004200 */
[----:B------:R-:W-:-:S05]  /*6450*/  MOV R9, R11 ;  /* 0x0000000b00097202 */ /* 0x000fca0000000f00 */
[----:B------:R-:W-:Y:S01]  /*6460*/  FADD.FTZ R9, R9, R251 ;  /* 0x000000fb09097221 */ /* 0x000fe20000010000 */
[C---:B------:R-:W-:Y:S01]  /*6470*/  HMMA.16816.F32.BF16 R48, R4.reuse, R22, R48 ;  /* 0x000000160430723c */ /* 0x040fe20000041830 */
[--C-:B-1----:R-:W-:Y:S01]  /*6480*/  FFMA.FTZ R8, R190, c[0x0][0x23c], -R12.reuse ;  /* 0x00008f00be087a23 */ /* 0x102fe2000001080c */
[----:B------:R-:W-:Y:S01]  /*6490*/  MOV R190, R15 ;  /* 0x0000000f00be7202 */ /* 0x000fe20000000f00 */
[----:B------:R-:W-:Y:S02]  /*64a0*/  FADD.FTZ R9, R250, R9 ;  /* 0x00000009fa097221 */ /* 0x000fe40000010000 */
[----:B------:R1:W3:Y:S03]  /*64b0*/  MUFU.EX2 R25, R8 ;  /* 0x0000000800197308 */ /* 0x0002e60000000800 */
[C---:B------:R-:W-:Y:S08]  /*64c0*/  HMMA.16816.F32.BF16 R144, R4.reuse, R20, R72 ;  /* 0x000000140490723c */ /* 0x040ff00000041848 */
[----:B------:R-:W-:Y:S01]  /*64d0*/  HMMA.16816.F32.BF16 R52, R4, R18, R52 ;  /* 0x000000120434723c */ /* 0x000fe20000041834 */
[----:B-1----:R-:W-:Y:S01]  /*64e0*/  FFMA.FTZ R8, R191, c[0x0][0x23c], -R12 ;  /* 0x00008f00bf087a23 */ /* 0x002fe2000001080c */
[----:B------:R-:W-:-:S06]  /*64f0*/  MOV R191, R14 ;  /* 0x0000000e00bf7202 */ /* 0x000fcc0000000f00 */
[----:B------:R-:W-:Y:S01]  /*6500*/  HMMA.16816.F32.BF16 R128, R4, R16, R76 ;  /* 0x000000100480723c */ /* 0x000fe2000004184c */
[----:B------:R1:W-:Y:S01]  /*6510*/  MUFU.EX2 R24, R8 ;  /* 0x0000000800187308 */ /* 0x0003e20000000800 */
[----:B---3--:R-:W-:-:S06]  /*6520*/  F2FP.BF16.PACK_AB R92, R25, R26 ;  /* 0x0000001a195c723e */ /* 0x008fcc00000010ff */
        /* <DEDUP_REMOVED lines=127> */
[----:B------:R-:W2:Y:S01]  /*6d20*/  LDL.LU R189, [R1] ;  /* 0x0000000001bd7983 */ /* 0x000ea20000300800 */
[----:B------:R-:W-:Y:S01]  /*6d30*/  LEA.HI.SX32 R231, R231, 0xfffffffe, 0x1a ;  /* 0xfffffffee7e77811 */ /* 0x000fe200078fd2ff */
[----:B------:R-:W-:-:S02]  /*6d40*/  IMAD.MOV.U32 R106, RZ, RZ, R104 ;  /* 0x000000ffff6a7224 */ /* 0x000fc400078e0068 */
[----:B------:R-:W3:Y:S01]  /*6d50*/  S2R R27, SR_TID.X ;  /* 0x00000000001b7919 */ /* 0x000ee20000002100 */
[----:B------:R-:W-:Y:S02]  /*6d60*/  IMAD.MOV.U32 R108, RZ, RZ, R3 ;  /* 0x000000ffff6c7224 */ /* 0x000fe400078e0003 */
[----:B------:R-:W-:Y:S01]  /*6d70*/  IMAD.MOV.U32 R107, RZ, RZ, R103 ;  /* 0x000000ffff6b7224 */ /* 0x000fe200078e0067 */
[----:B---3--:R-:W-:-:S05]  /*6d80*/  LOP3.LUT R27, R27, 0x3, RZ, 0xc0, !PT ;  /* 0x000000031b1b7812 */ /* 0x008fca00078ec0ff */
[----:B-12---:R-:W-:-:S05]  /*6d90*/  IMAD R0, R27, -0x2, R189 ;  /* 0xfffffffe1b007824 */ /* 0x006fca00078e02bd */
[----:B------:R-:W-:Y:S01]  /*6da0*/  IADD3 R0, R101, R0, -R205 ;  /* 0x0000000065007210 */ /* 0x000fe20007ffe8cd */
[----:B------:R-:W-:-:S04]  /*6db0*/  IMAD.MOV.U32 R101, RZ, RZ, R105 ;  /* 0x000000ffff657224 */ /* 0x000fc800078e0069 */
[----:B------:R1:W-:Y:S04]  /*6dc0*/  STL [R1+0x4], R0 ;  /* 0x0000040001007387 */ /* 0x0003e80000100800 */
[----:B------:R-:W2:Y:S04]  /*6dd0*/  LDL R189, [R1+0x50] ;  /* 0x0000500001bd7983 */ /* 0x000ea80000100800 */
[----:B------:R-:W3:Y:S04]  /*6de0*/  LDL R27, [R1+0x54] ;  /* 0x00005400011b7983 */ /* 0x000ee80000100800 */
[----:B------:R-:W4:Y:S01]  /*6df0*/  LDL.64 R190, [R1+0x18] ;  /* 0x0000180001be7983 */ /* 0x000f220000100a00 */
[----:B--2---:R-:W-:-:S02]  /*6e00*/  ISETP.GE.AND P3, PT, R189, c[0x0][0x220], PT ;  /* 0x00008800bd007a0c */ /* 0x004fc40003f66270 */
[----:B---3--:R-:W-:Y:S02]  /*6e10*/  ISETP.GE.AND P2, PT, R27, c[0x0][0x220], PT ;  /* 0x000088001b007a0c */ /* 0x008fe40003f46270 */
[----:B----4-:R-:W-:Y:S01]  /*6e20*/  ISETP.GE.AND P4, PT, R190, c[0x0][0x220], PT ;  /* 0x00008800be007a0c */ /* 0x010fe20003f86270 */
[----:B-1----:R-:W-:Y:S05]  /*6e30*/  BRA `(.L_x_631) ;  /* 0x000003a000007947 */ /* 0x002fea0003800000 */
.L_x_633:
        /* <DEDUP_REMOVED lines=58> */
.L_x_631:
[----:B------:R-:W2:Y:S01]  /*71e0*/  LDL.64 R8, [R1+0x28] ;  /* 0x0000280001087983 */ /* 0x000ea20000100a00 */
[----:B------:R-:W-:Y:S04]  /*71f0*/  DEPBAR.LE SB0, 0x0 ;  /* 0x000080000000791a */ /* 0x000fe80000000000 */
[----:B------:R-:W-:Y:S01]  /*7200*/  SHF.R.S32.HI R0, RZ, 0x1f, R231 ;  /* 0x0000001fff007819 */ /* 0x000fe200000114e7 */
        /* <DEDUP_REMOVED lines=191> */
[----:B------:R-:W-:Y:S02]  /*7e00*/  FMUL.FTZ R17, R17, c[0x0][0x2ec] ;  /* 0x0000bb0011117a20 */ /* 0x000fe40000410000 */
[----:B------:R-:W-:Y:S01]  /*7e10*/  FMUL.FTZ R18, R18, c[0x0][0x2ec] ;  /* 0x0000bb0012127a20 */ /* 0x000fe20000410000 */
[----:B------:R4:W1:Y:S01]  /*7e20*/  MUFU.TANH R215, R7 ;  /* 0x0000000700d77308 */ /* 0x0008620000002400 */
[----:B------:R-:W-:Y:S09]  /*7e30*/  FMUL.FTZ R19, R19, c[0x0][0x2ec] ;  /* 0x0000bb0013137a20 */ /* 0x000ff20000410000 */
[----:B------:R-:W1:Y:S10]  /*7e40*/  MUFU.TANH R233, R8 ;  /* 0x0000000800e97308 */ /* 0x000e740000002400 */
[----:B------:R-:W1:Y:S01]  /*7e50*/  MUFU.TANH R232, R9 ;  /* 0x0000000900e87308 */ /* 0x000e620000002400 */
[----:B----4-:R-:W4:Y:S09]  /*7e60*/  LDSM.16.M88.4 R4, [R227+0x8400] ;  /* 0x00840000e304783b */ /* 0x010f320000000200 */
[----:B------:R-:W1:Y:S10]  /*7e70*/  MUFU.TANH R220, R10 ;  /* 0x0000000a00dc7308 */ /* 0x000e740000002400 */
[----:B------:R5:W1:Y:S10]  /*7e80*/  MUFU.TANH R221, R11 ;  /* 0x0000000b00dd7308 */ /* 0x000a740000002400 */
[----:B------:R1:W1:Y:S10]  /*7e90*/  MUFU.TANH R223, R12 ;  /* 0x0000000c00df7308 */ /* 0x0002740000002400 */
[----:B------:R1:W1:Y:S01]  /*7ea0*/  MUFU.TANH R222, R13 ;  /* 0x0000000d00de7308 */ /* 0x0002620000002400 */
[----:B-----5:R-:W5:Y:S01]  /*7eb0*/  LDSM.16.M88.4 R8, [R227+0x8800] ;  /* 0x00880000e308783b */ /* 0x020f620000000200 */
[-C--:B----4-:R-:W-:Y:S08]  /*7ec0*/  HMMA.16816.F32.BF16 R20, R180, R4.reuse, R20 ;  /* 0x00000004b414723c */ /* 0x090ff00000041814 */
[----:B------:R4:W1:Y:S01]  /*7ed0*/  MUFU.TANH R214, R14 ;  /* 0x0000000e00d67308 */ /* 0x0008620000002400 */
[C---:B------:R-:W-:Y:S09]  /*7ee0*/  HMMA.16816.F32.BF16 R24, R176.reuse, R4, R24 ;  /* 0x00000004b018723c */ /* 0x040ff20000041818 */
        /* <DEDUP_REMOVED lines=8> */
[----:B------:R4:W1:Y:S01]  /*7f70*/  MUFU.TANH R205, R17 ;  /* 0x0000001100cd7308 */ /* 0x0008620000002400 */
[----:B------:R-:W-:Y:S01]  /*7f80*/  BAR.SYNC.DEFER_BLOCKING 0x0 ;  /* 0x0000000000007b1d */ /* 0x000fe20000010000 */
[----:B------:R-:W-:Y:S01]  /*7f90*/  FMUL.FTZ R22, R22, c[0x0][0x2ec] ;  /* 0x0000bb0016167a20 */ /* 0x000fe20000410000 */
[-C--:B-----5:R-:W-:Y:S05]  /*7fa0*/  HMMA.16816.F32.BF16 R36, R180, R8.reuse, R36 ;  /* 0x00000008b424723c */ /* 0x0a0fea0000041824 */
[----:B------:R-:W-:Y:S02]  /*7fb0*/  FMUL.FTZ R23, R23, c[0x0][0x2ec] ;  /* 0x0000bb0017177a20 */ /* 0x000fe40000410000 */
[----:B------:R4:W1:Y:S01]  /*7fc0*/  MUFU.TANH R200, R18 ;  /* 0x0000001200c87308 */ /* 0x0008620000002400 */
[----:B------:R-:W-:Y:S01]  /*7fd0*/  FMUL.FTZ R24, R24, c[0x0][0x2ec] ;  /* 0x0000bb0018187a20 */ /* 0x000fe20000410000 */
[C---:B------:R-:W-:Y:S04]  /*7fe0*/  HMMA.16816.F32.BF16 R40, R176.reuse, R8, R40 ;  /* 0x00000008b028723c */ /* 0x040fe80000041828 */
[----:B------:R-:W-:Y:S02]  /*7ff0*/  FMUL.FTZ R25, R25, c[0x0][0x2ec] ;  /* 0x0000bb0019197a20 */ /* 0x000fe40000410000 */
[----:B------:R-:W-:Y:S02]  /*8000*/  FMUL.FTZ R26, R26, c[0x0][0x2ec] ;  /* 0x0000bb001a1a7a20 */ /* 0x000fe40000410000 */
[----:B------:R4:W2:Y:S01]  /*8010*/  MUFU.TANH R202, R19 ;  /* 0x0000001300ca7308 */ /* 0x0008a20000002400 */
        /* <DEDUP_REMOVED lines=76> */
[----:B------:R-:W1:Y:S10]  /*84e0*/  MUFU.TANH R49, R49 ;  /* 0x0000003100317308 */ /* 0x000e740000002400 */
[----:B------:R4:W1:Y:S10]  /*84f0*/  MUFU.TANH R48, R50 ;  /* 0x0000003200307308 */ /* 0x0008740000002400 */
[----:B------:R-:W1:Y:S10]  /*8500*/  MUFU.TANH R51, R51 ;  /* 0x0000003300337308 */ /* 0x000e740000002400 */
[----:B------:R-:W1:Y:S10]  /*8510*/  MUFU.TANH R52, R52 ;  /* 0x0000003400347308 */ /* 0x000e740000002400 */
[----:B------:R-:W1:Y:S10]  /*8520*/  MUFU.TANH R53, R53 ;  /* 0x0000003500357308 */ /* 0x000e740000002400 */
[----:B------:R-:W1:Y:S10]  /*8530*/  MUFU.TANH R54, R54 ;  /* 0x0000003600367308 */ /* 0x000e740000002400 */
[----:B------:R-:W1:Y:S10]  /*8540*/  MUFU.TANH R55, R55 ;  /* 0x0000003700377308 */ /* 0x000e740000002400 */
[----:B------:R4:W1:Y:S10]  /*8550*/  MUFU.TANH R103, R56 ;  /* 0x0000003800677308 */ /* 0x0008740000002400 */
[----:B------:R-:W1:Y:S10]  /*8560*/  MUFU.TANH R57, R57 ;  /* 0x0000003900397308 */ /* 0x000e740000002400 */
        /* <DEDUP_REMOVED lines=9> */
[----:B------:R-:W1:Y:S02]  /*8600*/  MUFU.TANH R67, R67 ;  /* 0x0000004300437308 */ /* 0x000e640000002400 */
[----:B-1234-:R-:W-:-:S05]  /*8610*/  @P5 BRA `(.L_x_633) ;  /* 0xffffe82000005947 */ /* 0x01efca000383ffff */
.L_x_632:
[----:B------:R-:W2:Y:S01]  /*8620*/  LDL R4, [R1+0x4] ;  /* 0x0000040001047983 */ /* 0x000ea20000100800 */
[----:B------:R-:W-:Y:S05]  /*8630*/  MOV R0, 0xffffffc0 ;  /* 0xffffffc000007802 */ /* 0x000fea0000000f00 */
[C---:B------:R-:W-:Y:S02]  /*8640*/  IMAD R0, R231.reuse, R0, 0x40 ;  /* 0x00000040e7007424 */ /* 0x040fe400078e0200 */
[----:B--2---:R-:W-:Y:S03]  /*8650*/  IMAD R2, R231, -0x40, R4 ;  /* 0xffffffc0e7027824 */ /* 0x004fe600078e0204 */
[----:B------:R-:W-:Y:S02]  /*8660*/  IADD3 R0, R4, R0, RZ ;  /* 0x0000000004007210 */ /* 0x000fe40007ffe0ff */
[C---:B-1----:R-:W-:Y:S02]  /*8670*/  IADD3 R12, R2.reuse, -0x1, RZ ;  /* 0xffffffff020c7810 */ /* 0x042fe40007ffe0ff */
        /* <DEDUP_REMOVED lines=10> */
[----:B------:R-:W1:Y:S01]  /*8720*/  I2F R34, R12 ;  /* 0x0000000c00227306 */ /* 0x000e620000201400 */
[----:B------:R-:W-:Y:S02]  /*8730*/  @!P1 IADD3 R11, -R2, 0x8, RZ ;  /* 0x00000008020b9810 */ /* 0x000fe40007ffe1ff */
[----:B------:R-:W-:Y:S02]  /*8740*/  ISETP.GE.AND P1, PT, R8, RZ, PT ;  /* 0x000000ff0800720c */ /* 0x000fe40003f26270 */
[----:B------:R-:W-:Y:S02]  /*8750*/  ISETP.GE.AND P6, PT, R10, RZ, PT ;  /* 0x000000ff0a00720c */ /* 0x000fe40003fc6270 */
[C---:B------:R-:W-:Y:S02]  /*8760*/  IADD3 R13, R2.reuse, 0x47, RZ ;  /* 0x00000047020d7810 */ /* 0x040fe40007ffe0ff */
[C---:B------:R-:W-:Y:S01]  /*8770*/  IADD3 R7, R2.reuse, -0x18, RZ ;  /* 0xffffffe802077810 */ /* 0x040fe20007ffe0ff */
[----:B------:R-:W2:Y:S01]  /*8780*/  I2F R33, R11 ;  /* 0x0000000b00217306 */ /* 0x000ea20000201400 */
[----:B------:R-:W-:Y:S02]  /*8790*/  @!P0 IADD3 R9, -R2, 0x10, RZ ;  /* 0x0000001002098810 */ /* 0x000fe40007ffe1ff */
[----:B------:R-:W-:Y:S02]  /*87a0*/  ISETP.GE.AND P0, PT, R6, RZ, PT ;  /* 0x000000ff0600720c */ /* 0x000fe40003f06270 */
[C---:B------:R-:W-:Y:S02]  /*87b0*/  IADD3 R17, R2.reuse, -0x21, RZ ;  /* 0xffffffdf02117810 */ /* 0x040fe40007ffe0ff */
[----:B------:R-:W-:Y:S02]  /*87c0*/  @!P1 IADD3 R8, -R2, 0x11, RZ ;  /* 0x0000001102089810 */ /* 0x000fe40007ffe1ff */
[----:B------:R-:W-:Y:S01]  /*87d0*/  ISETP.GE.AND P1, PT, R14, RZ, PT ;  /* 0x000000ff0e00720c */ /* 0x000fe20003f26270 */
[----:B------:R-:W3:Y:S01]  /*87e0*/  I2F R31, R9 ;  /* 0x00000009001f7306 */ /* 0x000ee20000201400 */
[----:B------:R-:W-:Y:S02]  /*87f0*/  @!P6 IADD3 R10, -R2, 0x9, RZ ;  /* 0x00000009020ae810 */ /* 0x000fe40007ffe1ff */
[----:B------:R-:W-:Y:S01]  /*8800*/  ISETP.GE.AND P6, PT, R7, RZ, PT ;  /* 0x000000ff0700720c */ /* 0x000fe20003fc6270 */
[-C--:B-1----:R-:W-:Y:S01]  /*8810*/  FFMA.FTZ R43, R34, -R100.reuse, R202 ;  /* 0x80000064222b7223 */ /* 0x082fe200000100ca */
[C---:B------:R-:W-:Y:S02]  /*8820*/  IADD3 R19, R2.reuse, -0x38, RZ ;  /* 0xffffffc802137810 */ /* 0x040fe40007ffe0ff */
[C---:B------:R-:W-:Y:S02]  /*8830*/  @!P0 IADD3 R6, -R2.reuse, 0x19, RZ ;  /* 0x0000001902068810 */ /* 0x040fe40007ffe1ff */
[----:B------:R-:W-:Y:S01]  /*8840*/  ISETP.GE.AND P0, PT, R13, RZ, PT ;  /* 0x000000ff0d00720c */ /* 0x000fe20003f06270 */
[----:B------:R-:W1:Y:S01]  /*8850*/  I2F R32, R10 ;  /* 0x0000000a00207306 */ /* 0x000e620000201400 */
[----:B------:R-:W-:Y:S02]  /*8860*/  IADD3 R15, R2, -0x20, RZ ;  /* 0xffffffe0020f7810 */ /* 0x000fe40007ffe0ff */
[----:B------:R-:W-:Y:S01]  /*8870*/  @!P1 IADD3 R14, -R0, -0x8, RZ ;  /* 0xfffffff8000e9810 */ /* 0x000fe20007ffe1ff */
[-C--:B--2---:R-:W-:Y:S01]  /*8880*/  FFMA.FTZ R56, R33, -R100.reuse, R196 ;  /* 0x8000006421387223 */ /* 0x084fe200000100c4 */
[----:B------:R-:W-:Y:S02]  /*8890*/  ISETP.GE.AND P1, PT, R17, RZ, PT ;  /* 0x000000ff1100720c */ /* 0x000fe40003f26270 */
[C---:B------:R-:W-:Y:S02]  /*88a0*/  IADD3 R18, R2.reuse, 0x3f, RZ ;  /* 0x0000003f02127810 */ /* 0x040fe40007ffe0ff */
[----:B------:R-:W-:Y:S01]  /*88b0*/  @!P6 IADD3 R7, -R2, 0x18, RZ ;  /* 0x000000180207e810 */ /* 0x000fe20007ffe1ff */
[----:B------:R-:W2:Y:S01]  /*88c0*/  I2F R30, R8 ;  /* 0x00000008001e7306 */ /* 0x000ea20000201400 */
[----:B------:R-:W-:Y:S02]  /*88d0*/  ISETP.GE.AND P6, PT, R15, RZ, PT ;  /* 0x000000ff0f00720c */ /* 0x000fe40003fc6270 */
[----:B------:R-:W-:Y:S01]  /*88e0*/  @!P0 IADD3 R13, -R0, -0x7, RZ ;  /* 0xfffffff9000d8810 */ /* 0x000fe20007ffe1ff */
[-C--:B---3--:R-:W-:Y:S01]  /*88f0*/  FFMA.FTZ R45, R31, -R100.reuse, R199 ;  /* 0x800000641f2d7223 */ /* 0x088fe200000100c7 */
[----:B------:R-:W-:Y:S01]  /*8900*/  ISETP.GE.AND P0, PT, R19, RZ, PT ;  /* 0x000000ff1300720c */ /* 0x000fe20003f06270 */
[-C--:B------:R-:W-:Y:S01]  /*8910*/  FFMA.FTZ R60, R31, -R100.reuse, R185 ;  /* 0x800000641f3c7223 */ /* 0x080fe200000100b9 */
[C---:B------:R-:W-:Y:S02]  /*8920*/  IADD3 R22, R2.reuse, -0x39, RZ ;  /* 0xffffffc702167810 */ /* 0x040fe40007ffe0ff */
[----:B------:R-:W-:Y:S01]  /*8930*/  @!P1 IADD3 R17, -R2, 0x21, RZ ;  /* 0x0000002102119810 */ /* 0x000fe20007ffe1ff */
[----:B------:R-:W3:Y:S01]  /*8940*/  I2F R39, R13 ;  /* 0x0000000d00277306 */ /* 0x000ee20000201400 */
[----:B------:R-:W-:Y:S02]  /*8950*/  ISETP.GE.AND P1, PT, R18, RZ, PT ;  /* 0x000000ff1200720c */ /* 0x000fe40003f26270 */
[----:B------:R-:W-:Y:S01]  /*8960*/  IADD3 R16, R2, -0x28, RZ ;  /* 0xffffffd802107810 */ /* 0x000fe20007ffe0ff */
[-C--:B-1----:R-:W-:Y:S01]  /*8970*/  FFMA.FTZ R59, R32, -R100.reuse, R195 ;  /* 0x80000064203b7223 */ /* 0x082fe200000100c3 */
[C---:B------:R-:W-:Y:S02]  /*8980*/  IADD3 R21, R2.reuse, 0x38, RZ ;  /* 0x0000003802157810 */ /* 0x040fe40007ffe0ff */
[C---:B------:R-:W-:Y:S02]  /*8990*/  @!P6 IADD3 R15, -R2.reuse, 0x20, RZ ;  /* 0x00000020020fe810 */ /* 0x040fe40007ffe1ff */
[----:B------:R-:W-:Y:S01]  /*89a0*/  @!P0 IADD3 R19, -R2, 0x38, RZ ;  /* 0x0000003802138810 */ /* 0x000fe20007ffe1ff */
[----:B------:R-:W1:Y:S01]  /*89b0*/  I2F R40, R14 ;  /* 0x0000000e00287306 */ /* 0x000e620000201400 */
[----:B------:R-:W-:Y:S02]  /*89c0*/  ISETP.GE.AND P0, PT, R22, RZ, PT ;  /* 0x000000ff1600720c */ /* 0x000fe40003f06270 */
[----:B------:R-:W-:Y:S01]  /*89d0*/  ISETP.GE.AND P6, PT, R16, RZ, PT ;  /* 0x000000ff1000720c */ /* 0x000fe20003fc6270 */
[-C--:B--2---:R-:W-:Y:S01]  /*89e0*/  FFMA.FTZ R178, R30, -R100.reuse, R186 ;  /* 0x800000641eb27223 */ /* 0x084fe200000100ba */
[----:B------:R-:W-:Y:S01]  /*89f0*/  @!P1 IADD3 R18, -R0, 0x1, RZ ;  /* 0x0000000100129810 */ /* 0x000fe20007ffe1ff */
[-C--:B------:R-:W-:Y:S01]  /*8a00*/  FFMA.FTZ R46, R30, -R100.reuse, R201 ;  /* 0x800000641e2e7223 */ /* 0x080fe200000100c9 */
[----:B------:R-:W-:Y:S02]  /*8a10*/  ISETP.GE.AND P1, PT, R21, RZ, PT ;  /* 0x000000ff1500720c */ /* 0x000fe40003f26270 */
[C---:B------:R-:W-:Y:S01]  /*8a20*/  IADD3 R25, R2.reuse, 0x37, RZ ;  /* 0x0000003702197810 */ /* 0x040fe20007ffe0ff */
[----:B------:R-:W2:Y:S01]  /*8a30*/  I2F R36, R19 ;  /* 0x0000001300247306 */ /* 0x000ea20000201400 */
[C---:B------:R-:W-:Y:S02]  /*8a40*/  IADD3 R20, R2.reuse, -0x29, RZ ;  /* 0xffffffd702147810 */ /* 0x040fe40007ffe0ff */
[C---:B------:R-:W-:Y:S01]  /*8a50*/  IADD3 R26, R2.reuse, -0x31, RZ ;  /* 0xffffffcf021a7810 */ /* 0x040fe20007ffe0ff */
[-C--:B---3--:R-:W-:Y:S01]  /*8a60*/  FFMA.FTZ R39, R39, -R100.reuse, R221 ;  /* 0x8000006427277223 */ /* 0x088fe200000100dd */
[C---:B------:R-:W-:Y:S02]  /*8a70*/  @!P0 IADD3 R22, -R2.reuse, 0x39, RZ ;  /* 0x0000003902168810 */ /* 0x040fe40007ffe1ff */
[----:B------:R-:W-:Y:S02]  /*8a80*/  ISETP.GE.AND P0, PT, R25, RZ, PT ;  /* 0x000000ff1900720c */ /* 0x000fe40003f06270 */
[----:B------:R-:W-:Y:S01]  /*8a90*/  @!P6 IADD3 R16, -R2, 0x28, RZ ;  /* 0x000000280210e810 */ /* 0x000fe20007ffe1ff */
[----:B------:R-:W3:Y:S01]  /*8aa0*/  I2F R15, R15 ;  /* 0x0000000f000f7306 */ /* 0x000ee20000201400 */
[----:B------:R-:W-:Y:S02]  /*8ab0*/  ISETP.GE.AND P6, PT, R20, RZ, PT ;  /* 0x000000ff1400720c */ /* 0x000fe40003fc6270 */
[----:B------:R-:W-:Y:S01]  /*8ac0*/  @!P1 IADD3 R21, -R0, 0x8, RZ ;  /* 0x0000000800159810 */ /* 0x000fe20007ffe1ff */
[-C--:B-1----:R-:W-:Y:S01]  /*8ad0*/  FFMA.FTZ R40, R40, -R100.reuse, R220 ;  /* 0x8000006428287223 */ /* 0x082fe200000100dc */
[----:B------:R-:W-:Y:S02]  /*8ae0*/  ISETP.GE.AND P1, PT, R26, RZ, PT ;  /* 0x000000ff1a00720c */ /* 0x000fe40003f26270 */
[C---:B------:R-:W-:Y:S02]  /*8af0*/  IADD3 R5, R2.reuse, 0x8, RZ ;  /* 0x0000000802057810 */ /* 0x040fe40007ffe0ff */
[C---:B------:R-:W-:Y:S01]  /*8b00*/  IADD3 R23, R2.reuse, -0x30, RZ ;  /* 0xffffffd002177810 */ /* 0x040fe20007ffe0ff */
[----:B------:R-:W1:Y:S01]  /*8b10*/  I2F R17, R17 ;  /* 0x0000001100117306 */ /* 0x000e620000201400 */
[----:B------:R-:W-:Y:S02]  /*8b20*/  IADD3 R27, R2, 0x2f, RZ ;  /* 0x0000002f021b7810 */ /* 0x000fe40007ffe0ff */
[----:B------:R-:W-:Y:S01]  /*8b30*/  @!P0 IADD3 R25, -R0, 0x9, RZ ;  /* 0x0000000900198810 */ /* 0x000fe20007ffe1ff */
[-C--:B--2---:R-:W-:Y:S01]  /*8b40*/  FFMA.FTZ R62, R36, -R100.reuse, R64 ;  /* 0x80000064243e7223 */ /* 0x084fe20000010040 */
[----:B------:R-:W-:Y:S02]  /*8b50*/  ISETP.GE.AND P0, PT, R5, RZ, PT ;  /* 0x000000ff0500720c */ /* 0x000fe40003f06270 */
[C---:B------:R-:W-:Y:S02]  /*8b60*/  IADD3 R28, -R2.reuse, -0x8, RZ ;  /* 0xfffffff8021c7810 */ /* 0x040fe40007ffe1ff */
[C---:B------:R-:W-:Y:S01]  /*8b70*/  @!P6 IADD3 R20, -R2.reuse, 0x29, RZ ;  /* 0x000000290214e810 */ /* 0x040fe20007ffe1ff */
[----:B------:R-:W-:Y:S01]  /*8b80*/  I2F R18, R18 ;  /* 0x0000001200127306 */ /* 0x000fe20000201400 */
[----:B------:R-:W-:Y:S02]  /*8b90*/  ISETP.GE.AND P6, PT, R23, RZ, PT ;  /* 0x000000ff1700720c */ /* 0x000fe40003fc6270 */
[----:B------:R-:W-:Y:S01]  /*8ba0*/  @!P1 IADD3 R26, -R2, 0x31, RZ ;  /* 0x00000031021a9810 */ /* 0x000fe20007ffe1ff */
[-C--:B---3--:R-:W-:Y:S01]  /*8bb0*/  FFMA.FTZ R201, R15, -R100.reuse, R48 ;  /* 0x800000640fc97223 */ /* 0x088fe20000010030 */
[----:B------:R-:W-:Y:S02]  /*8bc0*/  ISETP.GE.AND P1, PT, R27, RZ, PT ;  /* 0x000000ff1b00720c */ /* 0x000fe40003f26270 */
[----:B------:R-:W-:Y:S02]  /*8bd0*/  SEL R28, R28, R5, !P0 ;  /* 0x000000051c1c7207 */ /* 0x000fe40004000000 */
[----:B------:R-:W-:Y:S01]  /*8be0*/  @!P0 IADD3 R5, -R0, 0x38, RZ ;  /* 0x0000003800058810 */ /* 0x000fe20007ffe1ff */
[----:B------:R-:W2:Y:S01]  /*8bf0*/  I2F R16, R16 ;  /* 0x0000001000107306 */ /* 0x000ea20000201400 */
[C---:B------:R-:W-:Y:S02]  /*8c00*/  IADD3 R24, R2.reuse, 0x30, RZ ;  /* 0x0000003002187810 */ /* 0x040fe40007ffe0ff */
[C---:B------:R-:W-:Y:S01]  /*8c10*/  IADD3 R12, R2.reuse, 0x28, RZ ;  /* 0x00000028020c7810 */ /* 0x040fe20007ffe0ff */
[-C--:B-1----:R-:W-:Y:S01]  /*8c20*/  FFMA.FTZ R202, R17, -R100.reuse, R51 ;  /* 0x8000006411ca7223 */ /* 0x082fe20000010033 */
[----:B------:R-:W-:Y:S02]  /*8c30*/  @!P6 IADD3 R23, -R2, 0x30, RZ ;  /* 0x000000300217e810 */ /* 0x000fe40007ffe1ff */
[----:B------:R-:W-:Y:S02]  /*8c40*/  ISETP.GE.AND P6, PT, R24, RZ, PT ;  /* 0x000000ff1800720c */ /* 0x000fe40003fc6270 */
[----:B------:R-:W-:Y:S01]  /*8c50*/  @!P1 IADD3 R27, -R0, 0x11, RZ ;  /* 0x00000011001b9810 */ /* 0x000fe20007ffe1ff */
[----:B------:R-:W1:Y:S01]  /*8c60*/  I2F R41, R28 ;  /* 0x0000001c00297306 */ /* 0x000e620000201400 */
[----:B------:R-:W-:Y:S02]  /*8c70*/  ISETP.GE.AND P1, PT, R12, RZ, PT ;  /* 0x000000ff0c00720c */ /* 0x000fe40003f26270 */
[C---:B------:R-:W-:Y:S02]  /*8c80*/  IADD3 R4, R2.reuse, 0x7, RZ ;  /* 0x0000000702047810 */ /* 0x040fe40007ffe0ff */
[C---:B------:R-:W-:Y:S02]  /*8c90*/  IADD3 R11, R2.reuse, 0x27, RZ ;  /* 0x00000027020b7810 */ /* 0x040fe40007ffe0ff */
[C---:B------:R-:W-:Y:S02]  /*8ca0*/  IADD3 R29, -R2.reuse, -0x7, RZ ;  /* 0xfffffff9021d7810 */ /* 0x040fe40007ffe1ff */
[----:B------:R-:W-:Y:S01]  /*8cb0*/  IADD3 R10, R2, 0x20, RZ ;  /* 0x00000020020a7810 */ /* 0x000fe20007ffe0ff */
[----:B------:R-:W3:Y:S01]  /*8cc0*/  I2F R21, R21 ;  /* 0x0000001500157306 */ /* 0x000ee20000201400 */
[----:B------:R-:W-:Y:S02]  /*8cd0*/  @!P6 IADD3 R24, -R0, 0x10, RZ ;  /* 0x000000100018e810 */ /* 0x000fe40007ffe1ff */
[----:B------:R-:W-:Y:S01]  /*8ce0*/  ISETP.GE.AND P6, PT, R4, RZ, PT ;  /* 0x000000ff0400720c */ /* 0x000fe20003fc6270 */
[-C--:B--2---:R-:W-:Y:S01]  /*8cf0*/  FFMA.FTZ R234, R16, -R100.reuse, R54 ;  /* 0x8000006410ea7223 */ /* 0x084fe20000010036 */
[----:B------:R-:W-:Y:S01]  /*8d00*/  @!P1 IADD3 R12, -R0, 0x18, RZ ;  /* 0x00000018000c9810 */ /* 0x000fe20007ffe1ff */
[----:B------:R-:W-:Y:S01]  /*8d10*/  FFMA.FTZ R195, R16, -R100, R102 ;  /* 0x8000006410c37223 */ /* 0x000fe20000010066 */
[----:B------:R-:W-:Y:S02]  /*8d20*/  ISETP.GE.AND P1, PT, R11, RZ, PT ;  /* 0x000000ff0b00720c */ /* 0x000fe40003f26270 */
[C---:B------:R-:W-:Y:S01]  /*8d30*/  IADD3 R9, R2.reuse, 0x1f, RZ ;  /* 0x0000001f02097810 */ /* 0x040fe20007ffe0ff */
[----:B------:R-:W2:Y:S01]  /*8d40*/  I2F R14, R12 ;  /* 0x0000000c000e7306 */ /* 0x000ea20000201400 */
[----:B------:R-:W-:Y:S02]  /*8d50*/  IADD3 R8, R2, 0x18, RZ ;  /* 0x0000001802087810 */ /* 0x000fe40007ffe0ff */
[----:B------:R-:W-:Y:S01]  /*8d60*/  IABS R44, R2 ;  /* 0x00000002002c7213 */ /* 0x000fe20000000000 */
[----:B-1----:R-:W-:Y:S01]  /*8d70*/  FFMA.FTZ R41, R41, -R100, R216 ;  /* 0x8000006429297223 */ /* 0x002fe200000100d8 */
[----:B------:R-:W-:Y:S02]  /*8d80*/  SEL R28, R29, R4, !P6 ;  /* 0x000000041d1c7207 */ /* 0x000fe40007000000 */
[C---:B------:R-:W-:Y:S03]  /*8d90*/  @!P6 IADD3 R4, -R0.reuse, 0x39, RZ ;  /* 0x000000390004e810 */ /* 0x040fe60007ffe1ff */
[----:B------:R-:W1:Y:S01]  /*8da0*/  I2F R38, R28 ;  /* 0x0000001c00267306 */ /* 0x000e620000201400 */
[----:B------:R-:W-:Y:S02]  /*8db0*/  @!P1 IADD3 R11, -R0, 0x19, RZ ;  /* 0x00000019000b9810 */ /* 0x000fe40007ffe1ff */
[----:B------:R-:W-:Y:S01]  /*8dc0*/  ISETP.GE.AND P1, PT, R10, RZ, PT ;  /* 0x000000ff0a00720c */ /* 0x000fe20003f26270 */
[CC--:B---3--:R-:W-:Y:S02]  /*8dd0*/  FFMA.FTZ R16, R21.reuse, -R100.reuse, R223 ;  /* 0x8000006415107223 */ /* 0x0c8fe400000100df */
[-C--:B------:R-:W-:Y:S04]  /*8de0*/  FFMA.FTZ R179, R21, -R100.reuse, R204 ;  /* 0x8000006415b37223 */ /* 0x080fe800000100cc */
[----:B------:R-:W3:Y:S01]  /*8df0*/  I2F R28, R6 ;  /* 0x00000006001c7306 */ /* 0x000ee20000201400 */
[-C--:B--2---:R-:W-:Y:S05]  /*8e00*/  FFMA.FTZ R180, R14, -R100.reuse, R207 ;  /* 0x800000640eb47223 */ /* 0x084fea00000100cf */
[----:B------:R-:W-:Y:S01]  /*8e10*/  @!P1 IADD3 R10, -R0, 0x20, RZ ;  /* 0x00000020000a9810 */ /* 0x000fe20007ffe1ff */
[-C--:B------:R-:W-:Y:S01]  /*8e20*/  FFMA.FTZ R185, R14, -R100.reuse, R212 ;  /* 0x800000640eb97223 */ /* 0x080fe200000100d4 */
[----:B------:R-:W-:Y:S02]  /*8e30*/  ISETP.GE.AND P1, PT, R9, RZ, PT ;  /* 0x000000ff0900720c */ /* 0x000fe40003f26270 */
[----:B------:R2:W4:Y:S01]  /*8e40*/  I2F R29, R7 ;  /* 0x00000007001d7306 */ /* 0x0005220000201400 */
[-C--:B-1----:R-:W-:Y:S02]  /*8e50*/  FFMA.FTZ R42, R38, -R100.reuse, R215 ;  /* 0x80000064262a7223 */ /* 0x082fe400000100d7 */
[-C--:B------:R-:W-:Y:S02]  /*8e60*/  FFMA.FTZ R38, R34, -R100.reuse, R219 ;  /* 0x8000006422267223 */ /* 0x080fe400000100db */
[-C--:B------:R-:W-:Y:S05]  /*8e70*/  FFMA.FTZ R34, R33, -R100.reuse, R208 ;  /* 0x8000006421227223 */ /* 0x080fea00000100d0 */
[----:B------:R-:W1:Y:S01]  /*8e80*/  I2F R44, R44 ;  /* 0x0000002c002c7306 */ /* 0x000e620000201400 */
[----:B------:R-:W-:Y:S01]  /*8e90*/  @!P1 IADD3 R9, -R0, 0x21, RZ ;  /* 0x0000002100099810 */ /* 0x000fe20007ffe1ff */
[-C--:B------:R-:W-:Y:S01]  /*8ea0*/  FFMA.FTZ R33, R32, -R100.reuse, R205 ;  /* 0x8000006420217223 */ /* 0x080fe200000100cd */
[----:B------:R-:W-:Y:S01]  /*8eb0*/  ISETP.GE.AND P1, PT, R8, RZ, PT ;  /* 0x000000ff0800720c */ /* 0x000fe20003f26270 */
[----:B---3--:R-:W-:Y:S01]  /*8ec0*/  FFMA.FTZ R50, R28, -R100, R187 ;  /* 0x800000641c327223 */ /* 0x008fe200000100bb */
[----:B------:R-:W-:Y:S01]  /*8ed0*/  IABS R6, R0 ;  /* 0x0000000000067213 */ /* 0x000fe20000000000 */
[-C--:B------:R-:W-:Y:S04]  /*8ee0*/  FFMA.FTZ R187, R15, -R100.reuse, R111 ;  /* 0x800000640fbb7223 */ /* 0x080fe8000001006f */
[----:B------:R3:W5:Y:S01]  /*8ef0*/  I2F R13, R6 ;  /* 0x00000006000d7306 */ /* 0x0007620000201400 */
[----:B--2---:R-:W-:Y:S01]  /*8f00*/  IADD3 R7, R2, 0x17, RZ ;  /* 0x0000001702077810 */ /* 0x004fe20007ffe0ff */
[CC--:B----4-:R-:W-:Y:S04]  /*8f10*/  FFMA.FTZ R199, R29.reuse, -R100.reuse, R105 ;  /* 0x800000641dc77223 */ /* 0x0d0fe80000010069 */
[----:B------:R-:W-:Y:S01]  /*8f20*/  @!P1 IADD3 R8, -R0, 0x28, RZ ;  /* 0x0000002800089810 */ /* 0x000fe20007ffe1ff */
[-C--:B------:R-:W-:Y:S01]  /*8f30*/  FFMA.FTZ R47, R29, -R100.reuse, R192 ;  /* 0x800000641d2f7223 */ /* 0x080fe200000100c0 */
[----:B------:R-:W-:Y:S01]  /*8f40*/  ISETP.GE.AND P1, PT, R7, RZ, PT ;  /* 0x000000ff0700720c */ /* 0x000fe20003f26270 */
[-C--:B------:R-:W-:Y:S01]  /*8f50*/  FFMA.FTZ R192, R17, -R100.reuse, R110 ;  /* 0x8000006411c07223 */ /* 0x080fe2000001006e */
[----:B------:R-:W2:Y:S01]  /*8f60*/  I2F R19, R10 ;  /* 0x0000000a00137306 */ /* 0x000ea20000201400 */
[-C--:B------:R-:W-:Y:S02]  /*8f70*/  FFMA.FTZ R29, R18, -R100.reuse, R217 ;  /* 0x80000064121d7223 */ /* 0x080fe400000100d9 */
[CC--:B-1----:R-:W-:Y:S02]  /*8f80*/  FFMA.FTZ R37, R44.reuse, -R100.reuse, R218 ;  /* 0x800000642c257223 */ /* 0x0c2fe400000100da */
[-C--:B------:R-:W-:Y:S02]  /*8f90*/  FFMA.FTZ R44, R44, -R100.reuse, R200 ;  /* 0x800000642c2c7223 */ /* 0x080fe400000100c8 */
[-C--:B------:R-:W-:Y:S03]  /*8fa0*/  FFMA.FTZ R200, R28, -R100.reuse, R104 ;  /* 0x800000641cc87223 */ /* 0x080fe60000010068 */
[----:B------:R-:W1:Y:S01]  /*8fb0*/  I2F R12, R9 ;  /* 0x00000009000c7306 */ /* 0x000e620000201400 */
[----:B------:R-:W-:Y:S01]  /*8fc0*/  @!P1 IADD3 R7, -R0, 0x29, RZ ;  /* 0x0000002900079810 */ /* 0x000fe20007ffe1ff */
[-C--:B------:R-:W-:Y:S01]  /*8fd0*/  FFMA.FTZ R28, R18, -R100.reuse, R232 ;  /* 0x80000064121c7223 */ /* 0x080fe200000100e8 */
[C---:B---3--:R-:W-:Y:S01]  /*8fe0*/  IADD3 R6, R2.reuse, 0x10, RZ ;  /* 0x0000001002067810 */ /* 0x048fe20007ffe0ff */
[CC--:B-----5:R-:W-:Y:S01]  /*8ff0*/  FFMA.FTZ R17, R13.reuse, -R100.reuse, R233 ;  /* 0x800000640d117223 */ /* 0x0e0fe200000100e9 */
[----:B------:R-:W-:Y:S01]  /*9000*/  IADD3 R2, R2, 0xf, RZ ;  /* 0x0000000f02027810 */ /* 0x000fe20007ffe0ff */
[-C--:B------:R-:W-:Y:S01]  /*9010*/  FFMA.FTZ R30, R13, -R100.reuse, R214 ;  /* 0x800000640d1e7223 */ /* 0x080fe200000100d6 */
[----:B------:R-:W-:Y:S03]  /*9020*/  ISETP.GE.AND P1, PT, R6, RZ, PT ;  /* 0x000000ff0600720c */ /* 0x000fe60003f26270 */
[----:B------:R-:W3:Y:S01]  /*9030*/  I2F R10, R7 ;  /* 0x00000007000a7306 */ /* 0x000ee20000201400 */
[CC--:B--2---:R-:W-:Y:S02]  /*9040*/  FFMA.FTZ R194, R19.reuse, -R100.reuse, R194 ;  /* 0x8000006413c27223 */ /* 0x0c4fe400000100c2 */
[-C--:B------:R-:W-:Y:S07]  /*9050*/  FFMA.FTZ R197, R19, -R100.reuse, R197 ;  /* 0x8000006413c57223 */ /* 0x080fee00000100c5 */
[----:B------:R-:W2:Y:S01]  /*9060*/  I2F R25, R25 ;  /* 0x0000001900197306 */ /* 0x000ea20000201400 */
[----:B------:R-:W-:Y:S02]  /*9070*/  @!P1 IADD3 R6, -R0, 0x30, RZ ;  /* 0x0000003000069810 */ /* 0x000fe40007ffe1ff */
[----:B------:R-:W-:Y:S01]  /*9080*/  ISETP.GE.AND P1, PT, R2, RZ, PT ;  /* 0x000000ff0200720c */ /* 0x000fe20003f26270 */
[-C--:B-1----:R-:W-:Y:S06]  /*9090*/  FFMA.FTZ R193, R12, -R100.reuse, R193 ;  /* 0x800000640cc17223 */ /* 0x082fec00000100c1 */
[----:B------:R-:W1:Y:S01]  /*90a0*/  I2F R9, R6 ;  /* 0x0000000600097306 */ /* 0x000e620000201400 */
[-C--:B---3--:R-:W-:Y:S05]  /*90b0*/  FFMA.FTZ R190, R10, -R100.reuse, R190 ;  /* 0x800000640abe7223 */ /* 0x088fea00000100be */
[----:B------:R-:W-:Y:S01]  /*90c0*/  @!P1 IADD3 R2, -R0, 0x31, RZ ;  /* 0x0000003100029810 */ /* 0x000fe20007ffe1ff */
[----:B------:R-:W-:Y:S01]  /*90d0*/  FFMA.FTZ R239, R10, -R100, R188 ;  /* 0x800000640aef7223 */ /* 0x000fe200000100bc */
[----:B------:R-:W-:Y:S02]  /*90e0*/  FMNMX.FTZ R0, R37, R101, !PT ;  /* 0x0000006525007209 */ /* 0x000fe40007810000 */
[----:B------:R-:W3:Y:S02]  /*90f0*/  I2F R24, R24 ;  /* 0x0000001800187306 */ /* 0x000ee40000201400 */
[----:B------:R-:W-:Y:S01]  /*9100*/  FMNMX.FTZ R0, R38, R0, !PT ;  /* 0x0000000026007209 */ /* 0x000fe20007810000 */
[C---:B--2---:R-:W-:Y:S03]  /*9110*/  FFMA.FTZ R181, R25.reuse, -R100, R203 ;  /* 0x8000006419b57223 */ /* 0x044fe600000100cb */
[----:B------:R-:W-:Y:S01]  /*9120*/  FMNMX.FTZ R7, R34, R0, !PT ;  /* 0x0000000022077209 */ /* 0x000fe20007810000 */
[-C--:B------:R-:W-:Y:S03]  /*9130*/  FFMA.FTZ R18, R25, -R100.reuse, R222 ;  /* 0x8000006419127223 */ /* 0x080fe600000100de */
[----:B------:R2:W4:Y:S01]  /*9140*/  I2F R0, R2 ;  /* 0x0000000200007306 */ /* 0x0005220000201400 */
[----:B------:R-:W-:Y:S01]  /*9150*/  FMNMX.FTZ R7, R33, R7, !PT ;  /* 0x0000000721077209 */ /* 0x000fe20007810000 */
[----:B-1----:R-:W-:Y:S01]  /*9160*/  FFMA.FTZ R103, R9, -R100, R103 ;  /* 0x8000006409677223 */ /* 0x002fe20000010067 */
[----:B------:R-:W-:Y:S01]  /*9170*/  FMNMX.FTZ R6, R41, R106, !PT ;  /* 0x0000006a29067209 */ /* 0x000fe20007810000 */
[-C--:B------:R-:W-:Y:S01]  /*9180*/  FFMA.FTZ R109, R9, -R100.reuse, R109 ;  /* 0x80000064096d7223 */ /* 0x080fe2000001006d */
[----:B------:R-:W-:Y:S05]  /*9190*/  FMNMX.FTZ R7, R45, R7, !PT ;  /* 0x000000072d077209 */ /* 0x000fea0007810000 */
[----:B------:R-:W1:Y:S01]  /*91a0*/  I2F R15, R5 ;  /* 0x00000005000f7306 */ /* 0x000e620000201400 */
[----:B------:R-:W-:Y:S01]  /*91b0*/  FMNMX.FTZ R7, R46, R7, !PT ;  /* 0x000000072e077209 */ /* 0x000fe20007810000 */
[CC--:B---3--:R-:W-:Y:S03]  /*91c0*/  FFMA.FTZ R176, R24.reuse, -R100.reuse, R211 ;  /* 0x8000006418b07223 */ /* 0x0c8fe600000100d3 */
[----:B------:R-:W-:Y:S01]  /*91d0*/  FMNMX.FTZ R7, R47, R7, !PT ;  /* 0x000000072f077209 */ /* 0x000fe20007810000 */
[-C--:B------:R-:W-:Y:S02]  /*91e0*/  FFMA.FTZ R183, R24, -R100.reuse, R198 ;  /* 0x8000006418b77223 */ /* 0x080fe400000100c6 */
[----:B------:R-:W-:Y:S01]  /*91f0*/  FFMA.FTZ R198, R12, -R100, R210 ;  /* 0x800000640cc67223 */ /* 0x000fe200000100d2 */
[----:B------:R-:W-:Y:S01]  /*9200*/  FMNMX.FTZ R7, R50, R7, !PT ;  /* 0x0000000732077209 */ /* 0x000fe20007810000 */
[----:B------:R-:W3:Y:S01]  /*9210*/  I2F R27, R27 ;  /* 0x0000001b001b7306 */ /* 0x000ee20000201400 */
[----:B--2---:R-:W-:Y:S01]  /*9220*/  FMNMX.FTZ R2, R42, R6, !PT ;  /* 0x000000062a027209 */ /* 0x004fe20007810000 */
[CC--:B----4-:R-:W-:Y:S02]  /*9230*/  FFMA.FTZ R110, R0.reuse, -R100.reuse, R3 ;  /* 0x80000064006e7223 */ /* 0x0d0fe40000010003 */
[----:B------:R-:W-:Y:S01]  /*9240*/  FFMA.FTZ R246, R0, -R100, R57 ;  /* 0x8000006400f67223 */ /* 0x000fe20000010039 */
[----:B------:R-:W-:Y:S05]  /*9250*/  FMNMX.FTZ R6, R44, R2, !PT ;  /* 0x000000022c067209 */ /* 0x000fea0007810000 */
[----:B------:R-:W2:Y:S01]  /*9260*/  I2F R20, R20 ;  /* 0x0000001400147306 */ /* 0x000ea20000201400 */
[----:B------:R-:W-:Y:S02]  /*9270*/  FMNMX.FTZ R2, R17, R107, !PT ;  /* 0x0000006b11027209 */ /* 0x000fe40007810000 */
[----:B------:R-:W-:Y:S01]  /*9280*/  FMNMX.FTZ R6, R43, R6, !PT ;  /* 0x000000062b067209 */ /* 0x000fe20007810000 */
[----:B-1----:R-:W-:Y:S01]  /*9290*/  FFMA.FTZ R58, R15, -R100, R58 ;  /* 0x800000640f3a7223 */ /* 0x002fe2000001003a */
[----:B------:R-:W-:Y:S02]  /*92a0*/  FMNMX.FTZ R2, R28, R2, !PT ;  /* 0x000000021c027209 */ /* 0x000fe40007810000 */
[----:B------:R-:W-:Y:S02]  /*92b0*/  FMNMX.FTZ R6, R56, R6, !PT ;  /* 0x0000000638067209 */ /* 0x000fe40007810000 */
[----:B------:R-:W-:Y:S01]  /*92c0*/  FMNMX.FTZ R2, R16, R2, !PT ;  /* 0x0000000210027209 */ /* 0x000fe20007810000 */
[----:B------:R-:W1:Y:S01]  /*92d0*/  I2F R35, R22 ;  /* 0x0000001600237306 */ /* 0x000e620000201400 */
[----:B------:R-:W-:Y:S02]  /*92e0*/  FMNMX.FTZ R6, R59, R6, !PT ;  /* 0x000000063b067209 */ /* 0x000fe40007810000 */
[----:B------:R-:W-:Y:S01]  /*92f0*/  FMNMX.FTZ R2, R18, R2, !PT ;  /* 0x0000000212027209 */ /* 0x000fe20007810000 */
[C---:B---3--:R-:W-:Y:S01]  /*9300*/  FFMA.FTZ R177, R27.reuse, -R100, R209 ;  /* 0x800000641bb17223 */ /* 0x048fe200000100d1 */
[----:B------:R-:W-:Y:S01]  /*9310*/  FMNMX.FTZ R5, R60, R6, !PT ;  /* 0x000000063c057209 */ /* 0x000fe20007810000 */
[----:B------:R-:W-:Y:S01]  /*9320*/  FFMA.FTZ R184, R27, -R100, R184 ;  /* 0x800000641bb87223 */ /* 0x000fe200000100b8 */
[----:B------:R-:W-:Y:S02]  /*9330*/  FMNMX.FTZ R6, R187, R7, !PT ;  /* 0x00000007bb067209 */ /* 0x000fe40007810000 */
[----:B------:R-:W-:Y:S01]  /*9340*/  FMNMX.FTZ R2, R176, R2, !PT ;  /* 0x00000002b0027209 */ /* 0x000fe20007810000 */
[----:B------:R-:W3:Y:S01]  /*9350*/  I2F R22, R11 ;  /* 0x0000000b00167306 */ /* 0x000ee20000201400 */
[----:B------:R-:W-:Y:S02]  /*9360*/  FMNMX.FTZ R6, R192, R6, !PT ;  /* 0x00000006c0067209 */ /* 0x000fe40007810000 */
[----:B------:R-:W-:Y:S01]  /*9370*/  FMNMX.FTZ R2, R177, R2, !PT ;  /* 0x00000002b1027209 */ /* 0x000fe20007810000 */
[-C--:B--2---:R-:W-:Y:S01]  /*9380*/  FFMA.FTZ R196, R20, -R100.reuse, R49 ;  /* 0x8000006414c47223 */ /* 0x084fe20000010031 */
[----:B------:R-:W-:Y:S01]  /*9390*/  FMNMX.FTZ R5, R178, R5, !PT ;  /* 0x00000005b2057209 */ /* 0x000fe20007810000 */
[----:B------:R-:W-:Y:S01]  /*93a0*/  FFMA.FTZ R235, R20, -R100, R55 ;  /* 0x8000006414eb7223 */ /* 0x000fe20000010037 */
[----:B------:R-:W-:Y:S02]  /*93b0*/  FMNMX.FTZ R6, R195, R6, !PT ;  /* 0x00000006c3067209 */ /* 0x000fe40007810000 */
[----:B------:R-:W-:Y:S01]  /*93c0*/  FMNMX.FTZ R5, R199, R5, !PT ;  /* 0x00000005c7057209 */ /* 0x000fe20007810000 */
[----:B------:R-:W2:Y:S01]  /*93d0*/  I2F R23, R23 ;  /* 0x0000001700177306 */ /* 0x000ea20000201400 */
[----:B------:R-:W-:Y:S02]  /*93e0*/  FMNMX.FTZ R6, R196, R6, !PT ;  /* 0x00000006c4067209 */ /* 0x000fe40007810000 */
[----:B------:R-:W-:Y:S01]  /*93f0*/  FMNMX.FTZ R5, R200, R5, !PT ;  /* 0x00000005c8057209 */ /* 0x000fe20007810000 */
[-C--:B-1----:R-:W-:Y:S03]  /*9400*/  FFMA.FTZ R63, R35, -R100.reuse, R65 ;  /* 0x80000064233f7223 */ /* 0x082fe60000010041 */
[----:B------:R-:W-:Y:S03]  /*9410*/  FMNMX.FTZ R5, R201, R5, !PT ;  /* 0x00000005c9057209 */ /* 0x000fe60007810000 */
[----:B------:R1:W4:Y:S01]  /*9420*/  I2F R13, R4 ;  /* 0x00000004000d7306 */ /* 0x0003220000201400 */
[----:B------:R-:W-:Y:S01]  /*9430*/  FMNMX.FTZ R5, R202, R5, !PT ;  /* 0x00000005ca057209 */ /* 0x000fe20007810000 */
[-C--:B---3--:R-:W-:Y:S03]  /*9440*/  FFMA.FTZ R182, R22, -R100.reuse, R206 ;  /* 0x8000006416b67223 */ /* 0x088fe600000100ce */
[----:B------:R-:W-:Y:S01]  /*9450*/  FMNMX.FTZ R5, R234, R5, !PT ;  /* 0x00000005ea057209 */ /* 0x000fe20007810000 */
[-C--:B------:R-:W-:Y:S04]  /*9460*/  FFMA.FTZ R186, R22, -R100.reuse, R213 ;  /* 0x8000006416ba7223 */ /* 0x080fe800000100d5 */
[----:B------:R-:W3:Y:S01]  /*9470*/  I2F R26, R26 ;  /* 0x0000001a001a7306 */ /* 0x000ee20000201400 */
[CC--:B--2---:R-:W-:Y:S02]  /*9480*/  FFMA.FTZ R249, R23.reuse, -R100.reuse, R52 ;  /* 0x8000006417f97223 */ /* 0x0c4fe40000010034 */
[----:B------:R-:W-:Y:S02]  /*9490*/  FFMA.FTZ R66, R23, -R100, R66 ;  /* 0x8000006417427223 */ /* 0x000fe40000010042 */
[----:B------:R-:W-:Y:S01]  /*94a0*/  LDSM.16.MT88.4 R20, [R224+0x9000] ;  /* 0x00900000e014783b */ /* 0x000fe20000004200 */
[----:B------:R-:W-:Y:S04]  /*94b0*/  FMNMX.FTZ R6, R249, R6, !PT ;  /* 0x00000006f9067209 */ /* 0x000fe80007810000 */
[----:B------:R-:W2:Y:S01]  /*94c0*/  I2F R11, R8 ;  /* 0x00000008000b7306 */ /* 0x000ea20000201400 */
[----:B-1----:R-:W-:Y:S01]  /*94d0*/  FMNMX.FTZ R4, R180, R2, !PT ;  /* 0x00000002b4047209 */ /* 0x002fe20007810000 */
[----:B----4-:R-:W-:Y:S01]  /*94e0*/  FFMA.FTZ R61, R13, -R100, R61 ;  /* 0x800000640d3d7223 */ /* 0x010fe2000001003d */
[----:B------:R-:W-:Y:S02]  /*94f0*/  FMNMX.FTZ R2, R40, R108, !PT ;  /* 0x0000006c28027209 */ /* 0x000fe40007810000 */
[----:B------:R-:W-:Y:S02]  /*9500*/  FMNMX.FTZ R4, R182, R4, !PT ;  /* 0x00000004b6047209 */ /* 0x000fe40007810000 */
[----:B------:R-:W-:Y:S02]  /*9510*/  FMNMX.FTZ R2, R39, R2, !PT ;  /* 0x0000000227027209 */ /* 0x000fe40007810000 */
[----:B------:R-:W-:Y:S01]  /*9520*/  FMNMX.FTZ R4, R194, R4, !PT ;  /* 0x00000004c2047209 */ /* 0x000fe20007810000 */
[----:B---3--:R-:W-:Y:S01]  /*9530*/  FFMA.FTZ R247, R26, -R100, R53 ;  /* 0x800000641af77223 */ /* 0x008fe20000010035 */
[----:B------:R-:W-:Y:S01]  /*9540*/  FMNMX.FTZ R2, R30, R2, !PT ;  /* 0x000000021e027209 */ /* 0x000fe20007810000 */
[----:B------:R-:W-:Y:S01]  /*9550*/  FFMA.FTZ R67, R26, -R100, R67 ;  /* 0x800000641a437223 */ /* 0x000fe20000010043 */
[----:B------:R-:W-:Y:S01]  /*9560*/  FMNMX.FTZ R4, R193, R4, !PT ;  /* 0x00000004c1047209 */ /* 0x000fe20007810000 */
[----:B------:R-:W-:Y:S01]  /*9570*/  LDSM.16.MT88.4 R52, [R224+0xa000] ;  /* 0x00a00000e034783b */ /* 0x000fe20000004200 */
[----:B------:R-:W-:Y:S02]  /*9580*/  FMNMX.FTZ R7, R247, R6, !PT ;  /* 0x00000006f7077209 */ /* 0x000fe40007810000 */
[----:B------:R-:W-:Y:S02]  /*9590*/  FMNMX.FTZ R6, R235, R5, !PT ;  /* 0x00000005eb067209 */ /* 0x000fe40007810000 */
[----:B------:R-:W-:Y:S01]  /*95a0*/  FMNMX.FTZ R7, R62, R7, !PT ;  /* 0x000000073e077209 */ /* 0x000fe20007810000 */
[----:B--2---:R-:W-:Y:S01]  /*95b0*/  FFMA.FTZ R191, R11, -R100, R191 ;  /* 0x800000640bbf7223 */ /* 0x004fe200000100bf */
[----:B------:R-:W-:Y:S01]  /*95c0*/  FMNMX.FTZ R8, R29, R2, !PT ;  /* 0x000000021d087209 */ /* 0x000fe20007810000 */
[----:B------:R-:W-:Y:S01]  /*95d0*/  FFMA.FTZ R238, R11, -R100, R189 ;  /* 0x800000640bee7223 */ /* 0x000fe200000100bd */
[----:B------:R-:W-:Y:S02]  /*95e0*/  FMNMX.FTZ R6, R66, R6, !PT ;  /* 0x0000000642067209 */ /* 0x000fe40007810000 */
[----:B------:R-:W-:Y:S02]  /*95f0*/  FMNMX.FTZ R2, R191, R4, !PT ;  /* 0x00000004bf027209 */ /* 0x000fe40007810000 */
[----:B------:R-:W-:Y:S02]  /*9600*/  FMNMX.FTZ R4, R63, R7, !PT ;  /* 0x000000073f047209 */ /* 0x000fe40007810000 */
[----:B------:R-:W-:Y:S02]  /*9610*/  FMNMX.FTZ R5, R190, R2, !PT ;  /* 0x00000002be057209 */ /* 0x000fe40007810000 */
[----:B------:R-:W-:Y:S02]  /*9620*/  FMNMX.FTZ R2, R179, R8, !PT ;  /* 0x00000008b3027209 */ /* 0x000fe40007810000 */
        /* <DEDUP_REMOVED lines=12> */
[----:B------:R-:W-:Y:S01]  /*96f0*/  MOV R189, R103 ;  /* 0x0000006700bd7202 */ /* 0x000fe20000000f00 */
[----:B------:R-:W3:Y:S01]  /*9700*/  SHFL.BFLY PT, R7, R5, 0x2, 0x1f ;  /* 0x0c401f0005077f89 */ /* 0x000ee200000e0000 */
[----:B------:R-:W-:Y:S02]  /*9710*/  FMNMX.FTZ R6, R197, R6, !PT ;  /* 0x00000006c5067209 */ /* 0x000fe40007810000 */
[----:B-1----:R-:W-:Y:S02]  /*9720*/  FMNMX.FTZ R4, R4, R8, !PT ;  /* 0x0000000804047209 */ /* 0x002fe40007810000 */
[----:B------:R-:W-:Y:S02]  /*9730*/  FMNMX.FTZ R6, R198, R6, !PT ;  /* 0x00000006c6067209 */ /* 0x000fe40007810000 */
[----:B------:R-:W-:Y:S01]  /*9740*/  MOV R188, R67 ;  /* 0x0000004300bc7202 */ /* 0x000fe20000000f00 */
[----:B------:R-:W1:Y:S01]  /*9750*/  SHFL.BFLY PT, R105, R4, 0x1, 0x1f ;  /* 0x0c201f0004697f89 */ /* 0x000e6200000e0000 */
[----:B--2---:R-:W-:Y:S02]  /*9760*/  FMNMX.FTZ R104, R2, R104, !PT ;  /* 0x0000006802687209 */ /* 0x004fe40007810000 */
[----:B------:R-:W-:Y:S05]  /*9770*/  FMNMX.FTZ R2, R238, R6, !PT ;  /* 0x00000006ee027209 */ /* 0x000fea0007810000 */
[----:B------:R-:W2:Y:S01]  /*9780*/  SHFL.BFLY PT, R6, R104, 0x1, 0x1f ;  /* 0x0c201f0068067f89 */ /* 0x000ea200000e0000 */
[----:B------:R-:W-:Y:S04]  /*9790*/  FMNMX.FTZ R2, R239, R2, !PT ;  /* 0x00000002ef027209 */ /* 0x000fe80007810000 */
[----:B------:R-:W-:Y:S02]  /*97a0*/  FMNMX.FTZ R0, R109, R2, !PT ;  /* 0x000000026d007209 */ /* 0x000fe40007810000 */
[----:B---3--:R-:W-:Y:S02]  /*97b0*/  FMNMX.FTZ R5, R5, R7, !PT ;  /* 0x0000000705057209 */ /* 0x008fe40007810000 */
[----:B------:R-:W-:Y:S03]  /*97c0*/  FMNMX.FTZ R2, R110, R0, !PT ;  /* 0x000000006e027209 */ /* 0x000fe60007810000 */
[----:B------:R-:W3:Y:S01]  /*97d0*/  SHFL.BFLY PT, R103, R5, 0x1, 0x1f ;  /* 0x0c201f0005677f89 */ /* 0x000ee200000e0000 */
[----:B-1----:R-:W-:Y:S04]  /*97e0*/  FMNMX.FTZ R105, R4, R105, !PT ;  /* 0x0000006904697209 */ /* 0x002fe80007810000 */
[C---:B------:R-:W-:Y:S01]  /*97f0*/  FSETP.NEU.FTZ.AND P0, PT, R105.reuse, -INF , PT ;  /* 0xff8000006900780b */ /* 0x040fe20003f1d000 */
[----:B------:R-:W-:Y:S02]  /*9800*/  FADD.FTZ R0, -R105, R101 ;  /* 0x0000006569007221 */ /* 0x000fe40000010100 */
[----:B------:R-:W1:Y:S02]  /*9810*/  SHFL.BFLY PT, R3, R2, 0x2, 0x1f ;  /* 0x0c401f0002037f89 */ /* 0x000e6400000e0000 */
[----:B------:R-:W-:Y:S01]  /*9820*/  FMUL.FTZ R0, R0, c[0x0][0x23c] ;  /* 0x00008f0000007a20 */ /* 0x000fe20000410000 */
[----:B--2---:R-:W-:Y:S03]  /*9830*/  FMNMX.FTZ R104, R104, R6, !PT ;  /* 0x0000000668687209 */ /* 0x004fe60007810000 */
[----:B------:R2:W4:Y:S01]  /*9840*/  MUFU.EX2 R102, R0 ;  /* 0x0000000000667308 */ /* 0x0005220000000800 */
[----:B---3--:R-:W-:Y:S01]  /*9850*/  FMNMX.FTZ R103, R5, R103, !PT ;  /* 0x0000006705677209 */ /* 0x008fe20007810000 */
[----:B--2---:R-:W-:Y:S02]  /*9860*/  FADD.FTZ R0, -R104, R106 ;  /* 0x0000006a68007221 */ /* 0x004fe40000010100 */
[----:B------:R-:W-:Y:S02]  /*9870*/  FMUL.FTZ R106, R105, c[0x0][0x23c] ;  /* 0x00008f00696a7a20 */ /* 0x000fe40000410000 */
[----:B------:R-:W-:Y:S01]  /*9880*/  FMUL.FTZ R4, R0, c[0x0][0x23c] ;  /* 0x00008f0000047a20 */ /* 0x000fe20000410000 */
[----:B-1----:R-:W-:Y:S01]  /*9890*/  FMNMX.FTZ R0, R2, R3, !PT ;  /* 0x0000000302007209 */ /* 0x002fe20007810000 */
[----:B------:R-:W-:Y:S01]  /*98a0*/  FADD.FTZ R2, -R103, R107 ;  /* 0x0000006b67027221 */ /* 0x000fe20000010100 */
[----:B------:R-:W-:Y:S01]  /*98b0*/  FSEL R106, R106, RZ, P0 ;  /* 0x000000ff6a6a7208 */ /* 0x000fe20000000000 */
[----:B------:R1:W2:Y:S01]  /*98c0*/  MUFU.EX2 R101, R4 ;  /* 0x0000000400657308 */ /* 0x0002a20000000800 */
[C---:B------:R-:W-:Y:S01]  /*98d0*/  FMUL.FTZ R107, R104.reuse, c[0x0][0x23c] ;  /* 0x00008f00686b7a20 */ /* 0x040fe20000410000 */
[----:B------:R-:W-:Y:S01]  /*98e0*/  FSETP.NEU.FTZ.AND P0, PT, R104, -INF , PT ;  /* 0xff8000006800780b */ /* 0x000fe20003f1d000 */
[----:B------:R-:W3:Y:S01]  /*98f0*/  SHFL.BFLY PT, R3, R0, 0x1, 0x1f ;  /* 0x0c201f0000037f89 */ /* 0x000ee200000e0000 */
[----:B------:R-:W-:Y:S02]  /*9900*/  FMUL.FTZ R2, R2, c[0x0][0x23c] ;  /* 0x00008f0002027a20 */ /* 0x000fe40000410000 */
[----:B------:R-:W-:Y:S01]  /*9910*/  FSEL R107, R107, RZ, P0 ;  /* 0x000000ff6b6b7208 */ /* 0x000fe20000000000 */
[----:B----4-:R-:W-:Y:S01]  /*9920*/  FMUL.FTZ R32, R102, R140 ;  /* 0x0000008c66207220 */ /* 0x010fe20000410000 */
[----:B------:R-:W-:Y:S01]  /*9930*/  FSETP.NEU.FTZ.AND P0, PT, R103, -INF , PT ;  /* 0xff8000006700780b */ /* 0x000fe20003f1d000 */
[--C-:B------:R-:W-:Y:S01]  /*9940*/  FFMA.FTZ R50, R50, c[0x0][0x23c], -R106.reuse ;  /* 0x00008f0032327a23 */ /* 0x100fe2000001086a */
[----:B------:R-:W4:Y:S01]  /*9950*/  MUFU.EX2 R2, R2 ;  /* 0x0000000200027308 */ /* 0x000f220000000800 */
[--C-:B------:R-:W-:Y:S02]  /*9960*/  FFMA.FTZ R59, R59, c[0x0][0x23c], -R107.reuse ;  /* 0x00008f003b3b7a23 */ /* 0x100fe4000001086b */
[--C-:B------:R-:W-:Y:S02]  /*9970*/  FFMA.FTZ R60, R60, c[0x0][0x23c], -R107.reuse ;  /* 0x00008f003c3c7a23 */ /* 0x100fe4000001086b */
[--C-:B------:R-:W-:Y:S02]  /*9980*/  FFMA.FTZ R67, R178, c[0x0][0x23c], -R107.reuse ;  /* 0x00008f00b2437a23 */ /* 0x100fe4000001086b */
[C---:B------:R-:W-:Y:S02]  /*9990*/  FMUL.FTZ R68, R102.reuse, R68 ;  /* 0x0000004466447220 */ /* 0x040fe40000410000 */
[C---:B------:R-:W-:Y:S01]  /*99a0*/  FMUL.FTZ R69, R102.reuse, R69 ;  /* 0x0000004566457220 */ /* 0x040fe20000410000 */
[----:B------:R-:W-:Y:S01]  /*99b0*/  MUFU.EX2 R233, R59 ;  /* 0x0000003b00e97308 */ /* 0x000fe20000000800 */
[C---:B------:R-:W-:Y:S02]  /*99c0*/  FMUL.FTZ R80, R102.reuse, R80 ;  /* 0x0000005066507220 */ /* 0x040fe40000410000 */
[----:B------:R-:W-:Y:S02]  /*99d0*/  FMUL.FTZ R81, R102, R81 ;  /* 0x0000005166517220 */ /* 0x000fe40000410000 */
[--C-:B-1----:R-:W-:Y:S01]  /*99e0*/  FFMA.FTZ R4, R37, c[0x0][0x23c], -R106.reuse ;  /* 0x00008f0025047a23 */ /* 0x102fe2000001086a */
[----:B---3--:R-:W-:Y:S01]  /*99f0*/  FMNMX.FTZ R3, R0, R3, !PT ;  /* 0x0000000300037209 */ /* 0x008fe20007810000 */
[--C-:B------:R-:W-:Y:S03]  /*9a00*/  FFMA.FTZ R0, R33, c[0x0][0x23c], -R106.reuse ;  /* 0x00008f0021007a23 */ /* 0x100fe6000001086a */
[----:B------:R1:W-:Y:S01]  /*9a10*/  MUFU.EX2 R48, R4 ;  /* 0x0000000400307308 */ /* 0x0003e20000000800 */
[----:B--2---:R-:W-:Y:S02]  /*9a20*/  FMUL.FTZ R6, R101, R118 ;  /* 0x0000007665067220 */ /* 0x004fe40000410000 */
[----:B------:R-:W-:Y:S02]  /*9a30*/  FMUL.FTZ R111, R3, c[0x0][0x23c] ;  /* 0x00008f00036f7a20 */ /* 0x000fe40000410000 */
[C---:B------:R-:W-:Y:S02]  /*9a40*/  FMUL.FTZ R7, R101.reuse, R119 ;  /* 0x0000007765077220 */ /* 0x040fe40000410000 */
[C---:B----4-:R-:W-:Y:S02]  /*9a50*/  FMUL.FTZ R8, R2.reuse, R112 ;  /* 0x0000007002087220 */ /* 0x050fe40000410000 */
[C---:B------:R-:W-:Y:S01]  /*9a60*/  FMUL.FTZ R12, R2.reuse, R120 ;  /* 0x00000078020c7220 */ /* 0x040fe20000410000 */
[----:B------:R-:W2:Y:S01]  /*9a70*/  MUFU.EX2 R51, R0 ;  /* 0x0000000000337308 */ /* 0x000ea20000000800 */
[C---:B------:R-:W-:Y:S02]  /*9a80*/  FMUL.FTZ R13, R2.reuse, R121 ;  /* 0x00000079020d7220 */ /* 0x040fe40000410000 */
[C---:B------:R-:W-:Y:S02]  /*9a90*/  FMUL.FTZ R19, R101.reuse, R127 ;  /* 0x0000007f65137220 */ /* 0x040fe40000410000 */
[C---:B------:R-:W-:Y:S02]  /*9aa0*/  FMUL.FTZ R25, R2.reuse, R133 ;  /* 0x0000008502197220 */ /* 0x040fe40000410000 */
[----:B------:R-:W-:Y:S02]  /*9ab0*/  FMUL.FTZ R24, R2, R132 ;  /* 0x0000008402187220 */ /* 0x000fe40000410000 */
[----:B------:R-:W-:Y:S01]  /*9ac0*/  FMUL.FTZ R33, R102, R141 ;  /* 0x0000008d66217220 */ /* 0x000fe20000410000 */
[----:B------:R3:W-:Y:S01]  /*9ad0*/  MUFU.EX2 R222, R60 ;  /* 0x0000003c00de7308 */ /* 0x0007e20000000800 */
[C---:B------:R-:W-:Y:S01]  /*9ae0*/  FMUL.FTZ R35, R101.reuse, R143 ;  /* 0x0000008f65237220 */ /* 0x040fe20000410000 */
[----:B------:R-:W-:Y:S01]  /*9af0*/  MOV R143, R61 ;  /* 0x0000003d008f7202 */ /* 0x000fe20000000f00 */
[----:B------:R-:W-:Y:S02]  /*9b00*/  FMUL.FTZ R61, R2, R169 ;  /* 0x000000a9023d7220 */ /* 0x000fe40000410000 */
[----:B-1----:R-:W-:Y:S02]  /*9b10*/  FFMA.FTZ R4, R38, c[0x0][0x23c], -R106 ;  /* 0x00008f0026047a23 */ /* 0x002fe4000001086a */
[C---:B------:R-:W-:Y:S02]  /*9b20*/  FMUL.FTZ R70, R101.reuse, R70 ;  /* 0x0000004665467220 */ /* 0x040fe40000410000 */
[----:B------:R-:W-:Y:S01]  /*9b30*/  FMUL.FTZ R71, R101, R71 ;  /* 0x0000004765477220 */ /* 0x000fe20000410000 */
[----:B------:R1:W-:Y:S01]  /*9b40*/  MUFU.EX2 R65, R4 ;  /* 0x0000000400417308 */ /* 0x0003e20000000800 */
[C---:B------:R-:W-:Y:S02]  /*9b50*/  FMUL.FTZ R72, R2.reuse, R72 ;  /* 0x0000004802487220 */ /* 0x040fe40000410000 */
[----:B------:R-:W-:Y:S01]  /*9b60*/  FMUL.FTZ R73, R2, R73 ;  /* 0x0000004902497220 */ /* 0x000fe20000410000 */
[----:B--2---:R-:W-:Y:S01]  /*9b70*/  MOV R141, R51 ;  /* 0x00000033008d7202 */ /* 0x004fe20000000f00 */
[----:B------:R-:W-:Y:S02]  /*9b80*/  FADD.FTZ R0, -R3, R108 ;  /* 0x0000006c03007221 */ /* 0x000fe40000010100 */
[----:B------:R-:W-:Y:S02]  /*9b90*/  FMUL.FTZ R108, R103, c[0x0][0x23c] ;  /* 0x00008f00676c7a20 */ /* 0x000fe40000410000 */
[----:B------:R-:W-:Y:S01]  /*9ba0*/  FMUL.FTZ R0, R0, c[0x0][0x23c] ;  /* 0x00008f0000007a20 */ /* 0x000fe20000410000 */
[----:B------:R2:W-:Y:S01]  /*9bb0*/  MUFU.EX2 R223, R67 ;  /* 0x0000004300df7308 */ /* 0x0005e20000000800 */
[----:B------:R-:W-:Y:S01]  /*9bc0*/  FMUL.FTZ R76, R2, R76 ;  /* 0x0000004c024c7220 */ /* 0x000fe20000410000 */
[----:B------:R-:W-:Y:S01]  /*9bd0*/  FSEL R108, R108, RZ, P0 ;  /* 0x000000ff6c6c7208 */ /* 0x000fe20000000000 */
[C---:B------:R-:W-:Y:S01]  /*9be0*/  FMUL.FTZ R77, R2.reuse, R77 ;  /* 0x0000004d024d7220 */ /* 0x040fe20000410000 */
[----:B------:R-:W-:Y:S01]  /*9bf0*/  FSETP.NEU.FTZ.AND P0, PT, R3, -INF , PT ;  /* 0xff8000000300780b */ /* 0x000fe20003f1d000 */
[----:B---3--:R-:W-:Y:S02]  /*9c00*/  FMUL.FTZ R60, R2, R168 ;  /* 0x000000a8023c7220 */ /* 0x008fe40000410000 */
[--C-:B------:R-:W-:Y:S01]  /*9c10*/  FFMA.FTZ R5, R28, c[0x0][0x23c], -R108.reuse ;  /* 0x00008f001c057a23 */ /* 0x100fe2000001086c */
[----:B------:R-:W-:Y:S01]  /*9c20*/  FSEL R111, R111, RZ, P0 ;  /* 0x000000ff6f6f7208 */ /* 0x000fe20000000000 */
[----:B------:R-:W-:Y:S01]  /*9c30*/  FFMA.FTZ R9, R18, c[0x0][0x23c], -R108 ;  /* 0x00008f0012097a23 */ /* 0x000fe2000001086c */
[----:B------:R-:W3:Y:S01]  /*9c40*/  MUFU.EX2 R0, R0 ;  /* 0x0000000000007308 */ /* 0x000ee20000000800 */
[C---:B------:R-:W-:Y:S02]  /*9c50*/  FMUL.FTZ R18, R101.reuse, R126 ;  /* 0x0000007e65127220 */ /* 0x040fe40000410000 */
[----:B------:R-:W-:Y:S02]  /*9c60*/  FMUL.FTZ R28, R2, R136 ;  /* 0x00000088021c7220 */ /* 0x000fe40000410000 */
[----:B-1----:R-:W-:Y:S02]  /*9c70*/  FFMA.FTZ R4, R34, c[0x0][0x23c], -R106 ;  /* 0x00008f0022047a23 */ /* 0x002fe4000001086a */
[C---:B------:R-:W-:Y:S02]  /*9c80*/  FMUL.FTZ R34, R101.reuse, R142 ;  /* 0x0000008e65227220 */ /* 0x040fe40000410000 */
[C---:B------:R-:W-:Y:S01]  /*9c90*/  FMUL.FTZ R82, R101.reuse, R82 ;  /* 0x0000005265527220 */ /* 0x040fe20000410000 */
[----:B------:R-:W1:Y:S01]  /*9ca0*/  MUFU.EX2 R64, R4 ;  /* 0x0000000400407308 */ /* 0x000e620000000800 */
[C---:B------:R-:W-:Y:S02]  /*9cb0*/  FMUL.FTZ R83, R101.reuse, R83 ;  /* 0x0000005365537220 */ /* 0x040fe40000410000 */
[C---:B------:R-:W-:Y:S02]  /*9cc0*/  FMUL.FTZ R84, R102.reuse, R84 ;  /* 0x0000005466547220 */ /* 0x040fe40000410000 */
[C---:B--2---:R-:W-:Y:S02]  /*9cd0*/  FMUL.FTZ R67, R101.reuse, R175 ;  /* 0x000000af65437220 */ /* 0x044fe40000410000 */
[----:B------:R-:W-:Y:S02]  /*9ce0*/  FMUL.FTZ R85, R102, R85 ;  /* 0x0000005566557220 */ /* 0x000fe40000410000 */
[C---:B------:R-:W-:Y:S01]  /*9cf0*/  FMUL.FTZ R86, R101.reuse, R86 ;  /* 0x0000005665567220 */ /* 0x040fe20000410000 */
[----:B------:R2:W-:Y:S01]  /*9d00*/  MUFU.EX2 R250, R5 ;  /* 0x0000000500fa7308 */ /* 0x0005e20000000800 */
[----:B------:R-:W-:Y:S02]  /*9d10*/  FMUL.FTZ R87, R101, R87 ;  /* 0x0000005765577220 */ /* 0x000fe40000410000 */
[----:B------:R-:W-:Y:S02]  /*9d20*/  FMUL.FTZ R88, R2, R88 ;  /* 0x0000005802587220 */ /* 0x000fe40000410000 */
[C---:B---3--:R-:W-:Y:S02]  /*9d30*/  FMUL.FTZ R10, R0.reuse, R114 ;  /* 0x00000072000a7220 */ /* 0x048fe40000410000 */
[C---:B------:R-:W-:Y:S02]  /*9d40*/  FMUL.FTZ R11, R0.reuse, R115 ;  /* 0x00000073000b7220 */ /* 0x040fe40000410000 */
[C---:B------:R-:W-:Y:S01]  /*9d50*/  FMUL.FTZ R14, R0.reuse, R122 ;  /* 0x0000007a000e7220 */ /* 0x040fe20000410000 */
[----:B------:R3:W-:Y:S01]  /*9d60*/  MUFU.EX2 R248, R9 ;  /* 0x0000000900f87308 */ /* 0x0007e20000000800 */
[C---:B------:R-:W-:Y:S02]  /*9d70*/  FMUL.FTZ R15, R0.reuse, R123 ;  /* 0x0000007b000f7220 */ /* 0x040fe40000410000 */
[C---:B------:R-:W-:Y:S01]  /*9d80*/  FMUL.FTZ R26, R0.reuse, R134 ;  /* 0x00000086001a7220 */ /* 0x040fe20000410000 */
[----:B-1----:R-:W-:Y:S01]  /*9d90*/  F2FP.BF16.PACK_AB R118, R51, R64 ;  /* 0x000000403376723e */ /* 0x002fe200000010ff */
[--C-:B------:R-:W-:Y:S01]  /*9da0*/  FFMA.FTZ R4, R41, c[0x0][0x23c], -R107.reuse ;  /* 0x00008f0029047a23 */ /* 0x100fe2000001086b */
[----:B------:R-:W-:Y:S01]  /*9db0*/  LDSM.16.MT88.4 R120, [R226+0xa000] ;  /* 0x00a00000e278783b */ /* 0x000fe20000004200 */
[C---:B------:R-:W-:Y:S02]  /*9dc0*/  FMUL.FTZ R27, R0.reuse, R135 ;  /* 0x00000087001b7220 */ /* 0x040fe40000410000 */
[----:B------:R-:W-:Y:S01]  /*9dd0*/  FMUL.FTZ R31, R0, R139 ;  /* 0x0000008b001f7220 */ /* 0x000fe20000410000 */
[----:B------:R1:W-:Y:S01]  /*9de0*/  MUFU.EX2 R251, R4 ;  /* 0x0000000400fb7308 */ /* 0x0003e20000000800 */
[----:B------:R-:W-:Y:S01]  /*9df0*/  FMUL.FTZ R41, R2, R149 ;  /* 0x0000009502297220 */ /* 0x000fe20000410000 */
[----:B------:R-:W-:Y:S01]  /*9e00*/  MOV R149, R62 ;  /* 0x0000003e00957202 */ /* 0x000fe20000000f00 */
[C---:B------:R-:W-:Y:S01]  /*9e10*/  FMUL.FTZ R51, R101.reuse, R159 ;  /* 0x0000009f65337220 */ /* 0x040fe20000410000 */
[----:B------:R-:W-:Y:S01]  /*9e20*/  MOV R139, R64 ;  /* 0x00000040008b7202 */ /* 0x000fe20000000f00 */
[----:B--2---:R-:W-:Y:S02]  /*9e30*/  FMUL.FTZ R5, R102, R117 ;  /* 0x0000007566057220 */ /* 0x004fe40000410000 */
[C---:B------:R-:W-:Y:S02]  /*9e40*/  FMUL.FTZ R59, R0.reuse, R167 ;  /* 0x000000a7003b7220 */ /* 0x040fe40000410000 */
[----:B------:R-:W-:Y:S02]  /*9e50*/  FMUL.FTZ R62, R0, R170 ;  /* 0x000000aa003e7220 */ /* 0x000fe40000410000 */
[----:B------:R-:W-:Y:S02]  /*9e60*/  FMUL.FTZ R64, R102, R172 ;  /* 0x000000ac66407220 */ /* 0x000fe40000410000 */
[----:B------:R-:W-:Y:S02]  /*9e70*/  FMUL.FTZ R74, R0, R74 ;  /* 0x0000004a004a7220 */ /* 0x000fe40000410000 */
[----:B---3--:R-:W-:Y:S02]  /*9e80*/  FMUL.FTZ R9, R2, R113 ;  /* 0x0000007102097220 */ /* 0x008fe40000410000 */
[C---:B------:R-:W-:Y:S02]  /*9e90*/  FMUL.FTZ R75, R0.reuse, R75 ;  /* 0x0000004b004b7220 */ /* 0x040fe40000410000 */
[C---:B------:R-:W-:Y:S02]  /*9ea0*/  FMUL.FTZ R78, R0.reuse, R78 ;  /* 0x0000004e004e7220 */ /* 0x040fe40000410000 */
[----:B------:R-:W-:Y:S02]  /*9eb0*/  FMUL.FTZ R79, R0, R79 ;  /* 0x0000004f004f7220 */ /* 0x000fe40000410000 */
[----:B------:R-:W-:Y:S02]  /*9ec0*/  FMUL.FTZ R89, R2, R89 ;  /* 0x0000005902597220 */ /* 0x000fe40000410000 */
[----:B-1----:R-:W-:Y:S02]  /*9ed0*/  FFMA.FTZ R4, R42, c[0x0][0x23c], -R107 ;  /* 0x00008f002a047a23 */ /* 0x002fe4000001086b */
[C---:B------:R-:W-:Y:S02]  /*9ee0*/  FMUL.FTZ R42, R0.reuse, R150 ;  /* 0x00000096002a7220 */ /* 0x040fe40000410000 */
[----:B------:R-:W1:Y:S01]  /*9ef0*/  MUFU.EX2 R252, R4 ;  /* 0x0000000400fc7308 */ /* 0x000e620000000800 */
        /* <DEDUP_REMOVED lines=10> */
[----:B------:R-:W-:Y:S02]  /*9fa0*/  FFMA.FTZ R132, R191, c[0x0][0x23c], -R108 ;  /* 0x00008f00bf847a23 */ /* 0x000fe4000001086c */
[----:B------:R-:W-:Y:S01]  /*9fb0*/  FFMA.FTZ R136, R198, c[0x0][0x23c], -R111 ;  /* 0x00008f00c6887a23 */ /* 0x000fe2000001086f */
[----:B-1----:R-:W-:Y:S01]  /*9fc0*/  F2FP.BF16.PACK_AB R117, R252, R251 ;  /* 0x000000fbfc75723e */ /* 0x002fe200000010ff */
[----:B------:R-:W-:Y:S02]  /*9fd0*/  FFMA.FTZ R4, R44, c[0x0][0x23c], -R107 ;  /* 0x00008f002c047a23 */ /* 0x000fe4000001086b */
[----:B------:R-:W-:Y:S01]  /*9fe0*/  FFMA.FTZ R44, R47, c[0x0][0x23c], -R106 ;  /* 0x00008f002f2c7a23 */ /* 0x000fe2000001086a */
[----:B------:R-:W-:Y:S01]  /*9ff0*/  MUFU.EX2 R198, R136 ;  /* 0x0000008800c67308 */ /* 0x000fe20000000800 */
[C---:B------:R-:W-:Y:S02]  /*a000*/  FMUL.FTZ R47, R0.reuse, R155 ;  /* 0x0000009b002f7220 */ /* 0x040fe40000410000 */
[----:B------:R-:W-:Y:S07]  /*a010*/  FFMA.FTZ R109, R109, c[0x0][0x23c], -R111 ;  /* 0x00008f006d6d7a23 */ /* 0x000fee000001086f */
[----:B------:R1:W2:Y:S02]  /*a020*/  MUFU.EX2 R57, R4 ;  /* 0x0000000400397308 */ /* 0x0002a40000000800 */
[----:B-1----:R-:W-:Y:S01]  /*a030*/  FFMA.FTZ R4, R43, c[0x0][0x23c], -R107 ;  /* 0x00008f002b047a23 */ /* 0x002fe2000001086b */
[----:B--2---:R-:W-:Y:S01]  /*a040*/  MOV R140, R57 ;  /* 0x00000039008c7202 */ /* 0x004fe20000000f00 */
[----:B------:R-:W-:Y:S06]  /*a050*/  FMUL.FTZ R43, R0, R151 ;  /* 0x00000097002b7220 */ /* 0x000fec0000410000 */
[----:B------:R1:W2:Y:S02]  /*a060*/  MUFU.EX2 R49, R4 ;  /* 0x0000000400317308 */ /* 0x0002a40000000800 */
[----:B-1----:R-:W-:Y:S01]  /*a070*/  FFMA.FTZ R4, R17, c[0x0][0x23c], -R108 ;  /* 0x00008f0011047a23 */ /* 0x002fe2000001086c */
[----:B--2---:R-:W-:Y:S01]  /*a080*/  F2FP.BF16.PACK_AB R119, R49, R57 ;  /* 0x000000393177723e */ /* 0x004fe200000010ff */
[C---:B------:R-:W-:Y:S01]  /*a090*/  FMUL.FTZ R17, R102.reuse, R125 ;  /* 0x0000007d66117220 */ /* 0x040fe20000410000 */
[----:B------:R-:W-:Y:S05]  /*a0a0*/  MOV R142, R49 ;  /* 0x00000031008e7202 */ /* 0x000fea0000000f00 */
[----:B------:R1:W2:Y:S01]  /*a0b0*/  MUFU.EX2 R245, R4 ;  /* 0x0000000400f57308 */ /* 0x0002a20000000800 */
[----:B------:R-:W-:Y:S02]  /*a0c0*/  FMUL.FTZ R49, R102, R157 ;  /* 0x0000009d66317220 */ /* 0x000fe40000410000 */
[----:B------:R-:W-:Y:S02]  /*a0d0*/  FMUL.FTZ R57, R2, R165 ;  /* 0x000000a502397220 */ /* 0x000fe40000410000 */
[--C-:B-1----:R-:W-:Y:S01]  /*a0e0*/  FFMA.FTZ R4, R40, c[0x0][0x23c], -R111.reuse ;  /* 0x00008f0028047a23 */ /* 0x102fe2000001086f */
[----:B--2---:R-:W-:Y:S01]  /*a0f0*/  F2FP.BF16.PACK_AB R112, R250, R245 ;  /* 0x000000f5fa70723e */ /* 0x004fe200000010ff */
[----:B------:R-:W-:Y:S03]  /*a100*/  FFMA.FTZ R40, R46, c[0x0][0x23c], -R106 ;  /* 0x00008f002e287a23 */ /* 0x000fe6000001086a */
[----:B------:R1:W-:Y:S01]  /*a110*/  MUFU.EX2 R241, R4 ;  /* 0x0000000400f17308 */ /* 0x0003e20000000800 */
[----:B------:R-:W-:Y:S09]  /*a120*/  FMUL.FTZ R46, R0, R154 ;  /* 0x0000009a002e7220 */ /* 0x000ff20000410000 */
[----:B------:R2:W-:Y:S01]  /*a130*/  MUFU.EX2 R236, R40 ;  /* 0x0000002800ec7308 */ /* 0x0005e20000000800 */
[--C-:B-1----:R-:W-:Y:S02]  /*a140*/  FFMA.FTZ R4, R39, c[0x0][0x23c], -R111.reuse ;  /* 0x00008f0027047a23 */ /* 0x102fe4000001086f */
[----:B------:R-:W1:Y:S07]  /*a150*/  LDSM.16.MT88.4 R36, [R226+0x9000] ;  /* 0x00900000e224783b */ /* 0x000e6e0000004200 */
[----:B------:R3:W4:Y:S01]  /*a160*/  MUFU.EX2 R243, R4 ;  /* 0x0000000400f37308 */ /* 0x0007220000000800 */
[----:B--2---:R-:W-:Y:S01]  /*a170*/  FMUL.FTZ R40, R2, R148 ;  /* 0x0000009402287220 */ /* 0x004fe20000410000 */
[----:B------:R-:W-:Y:S01]  /*a180*/  MOV R148, R63 ;  /* 0x0000003f00947202 */ /* 0x000fe20000000f00 */
[----:B------:R-:W-:Y:S02]  /*a190*/  FMUL.FTZ R63, R0, R171 ;  /* 0x000000ab003f7220 */ /* 0x000fe40000410000 */
[--C-:B---3--:R-:W-:Y:S01]  /*a1a0*/  FFMA.FTZ R4, R16, c[0x0][0x23c], -R108.reuse ;  /* 0x00008f0010047a23 */ /* 0x108fe2000001086c */
[----:B----4-:R-:W-:Y:S01]  /*a1b0*/  F2FP.BF16.PACK_AB R113, R243, R241 ;  /* 0x000000f1f371723e */ /* 0x010fe200000010ff */
[----:B------:R-:W-:Y:S03]  /*a1c0*/  FMUL.FTZ R16, R102, R124 ;  /* 0x0000007c66107220 */ /* 0x000fe60000410000 */
[----:B------:R2:W3:Y:S01]  /*a1d0*/  MUFU.EX2 R244, R4 ;  /* 0x0000000400f47308 */ /* 0x0004e20000000800 */
[----:B------:R-:W4:Y:S01]  /*a1e0*/  LDSM.16.MT88.4 R124, [R224+0xb000] ;  /* 0x00b00000e07c783b */ /* 0x000f220000004200 */
[--C-:B--2---:R-:W-:Y:S01]  /*a1f0*/  FFMA.FTZ R4, R30, c[0x0][0x23c], -R111.reuse ;  /* 0x00008f001e047a23 */ /* 0x104fe2000001086f */
[----:B---3--:R-:W-:Y:S01]  /*a200*/  F2FP.BF16.PACK_AB R114, R248, R244 ;  /* 0x000000f4f872723e */ /* 0x008fe200000010ff */
[----:B------:R-:W-:Y:S01]  /*a210*/  FMUL.FTZ R30, R0, R138 ;  /* 0x0000008a001e7220 */ /* 0x000fe20000410000 */
[----:B------:R-:W-:Y:S05]  /*a220*/  MOV R138, R65 ;  /* 0x00000041008a7202 */ /* 0x000fea0000000f00 */
[----:B------:R2:W-:Y:S02]  /*a230*/  MUFU.EX2 R240, R4 ;  /* 0x0000000400f07308 */ /* 0x0005e40000000800 */
[--C-:B--2---:R-:W-:Y:S02]  /*a240*/  FFMA.FTZ R4, R29, c[0x0][0x23c], -R111.reuse ;  /* 0x00008f001d047a23 */ /* 0x104fe4000001086f */
[----:B------:R-:W-:Y:S01]  /*a250*/  FMUL.FTZ R29, R2, R137 ;  /* 0x00000089021d7220 */ /* 0x000fe20000410000 */
[----:B------:R-:W-:Y:S05]  /*a260*/  MOV R137, R48 ;  /* 0x0000003000897202 */ /* 0x000fea0000000f00 */
[----:B------:R2:W3:Y:S02]  /*a270*/  MUFU.EX2 R242, R4 ;  /* 0x0000000400f27308 */ /* 0x0004e40000000800 */
[C---:B--2---:R-:W-:Y:S01]  /*a280*/  FMUL.FTZ R4, R102.reuse, R116 ;  /* 0x0000007466047220 */ /* 0x044fe20000410000 */
[----:B------:R-:W-:Y:S01]  /*a290*/  F2FP.BF16.PACK_AB R116, R65, R48 ;  /* 0x000000304174723e */ /* 0x000fe200000010ff */
[----:B------:R-:W-:Y:S01]  /*a2a0*/  FMUL.FTZ R48, R102, R156 ;  /* 0x0000009c66307220 */ /* 0x000fe20000410000 */
[----:B---3--:R-:W-:Y:S01]  /*a2b0*/  F2FP.BF16.PACK_AB R115, R242, R240 ;  /* 0x000000f0f273723e */ /* 0x008fe200000010ff */
[C---:B------:R-:W-:Y:S04]  /*a2c0*/  FMUL.FTZ R65, R102.reuse, R173 ;  /* 0x000000ad66417220 */ /* 0x040fe80000410000 */
[-C--:B------:R-:W-:Y:S08]  /*a2d0*/  HMMA.16816.F32.BF16 R4, R116, R20.reuse, R4 ;  /* 0x000000147404723c */ /* 0x080ff00000041804 */
[C---:B------:R-:W-:Y:S07]  /*a2e0*/  HMMA.16816.F32.BF16 R8, R112.reuse, R20, R8 ;  /* 0x000000147008723c */ /* 0x040fee0000041808 */
[C---:B------:R-:W-:Y:S01]  /*a2f0*/  FMUL.FTZ R21, R102.reuse, R129 ;  /* 0x0000008166157220 */ /* 0x040fe20000410000 */
[-C--:B------:R-:W-:Y:S04]  /*a300*/  HMMA.16816.F32.BF16 R12, R112, R22.reuse, R12 ;  /* 0x00000016700c723c */ /* 0x080fe8000004180c */
[C---:B------:R-:W-:Y:S02]  /*a310*/  FMUL.FTZ R20, R102.reuse, R128 ;  /* 0x0000008066147220 */ /* 0x040fe40000410000 */
[----:B------:R-:W-:Y:S02]  /*a320*/  FFMA.FTZ R128, R177, c[0x0][0x23c], -R108 ;  /* 0x00008f00b1807a23 */ /* 0x000fe4000001086c */
[C---:B------:R-:W-:Y:S02]  /*a330*/  HMMA.16816.F32.BF16 R16, R116.reuse, R22, R16 ;  /* 0x000000167410723c */ /* 0x040fe40000041810 */
[----:B------:R2:W-:Y:S05]  /*a340*/  MUFU.EX2 R221, R128 ;  /* 0x0000008000dd7308 */ /* 0x0005ea0000000800 */
[C---:B------:R-:W-:Y:S02]  /*a350*/  FMUL.FTZ R22, R101.reuse, R130 ;  /* 0x0000008265167220 */ /* 0x040fe40000410000 */
[----:B------:R-:W-:Y:S07]  /*a360*/  FMUL.FTZ R23, R101, R131 ;  /* 0x0000008365177220 */ /* 0x000fee0000410000 */
[-C--:B-1----:R-:W-:Y:S08]  /*a370*/  HMMA.16816.F32.BF16 R20, R116, R36.reuse, R20 ;  /* 0x000000247414723c */ /* 0x082ff00000041814 */
[C---:B------:R-:W-:Y:S04]  /*a380*/  HMMA.16816.F32.BF16 R24, R112.reuse, R36, R24 ;  /* 0x000000247018723c */ /* 0x040fe80000041818 */
[--C-:B--2---:R-:W-:Y:S03]  /*a390*/  FFMA.FTZ R128, R179, c[0x0][0x23c], -R111.reuse ;  /* 0x00008f00b3807a23 */ /* 0x104fe6000001086f */
[----:B------:R-:W-:Y:S01]  /*a3a0*/  FFMA.FTZ R36, R45, c[0x0][0x23c], -R106 ;  /* 0x00008f002d247a23 */ /* 0x000fe2000001086a */
[-C--:B------:R-:W-:Y:S01]  /*a3b0*/  HMMA.16816.F32.BF16 R28, R112, R38.reuse, R28 ;  /* 0x00000026701c723c */ /* 0x080fe2000004181c */
[----:B------:R1:W-:Y:S03]  /*a3c0*/  MUFU.EX2 R219, R128 ;  /* 0x0000008000db7308 */ /* 0x0003e60000000800 */
[----:B------:R-:W-:Y:S01]  /*a3d0*/  FMUL.FTZ R37, R102, R145 ;  /* 0x0000009166257220 */ /* 0x000fe20000410000 */
[----:B------:R-:W-:Y:S01]  /*a3e0*/  MOV R145, R66 ;  /* 0x0000004200917202 */ /* 0x000fe20000000f00 */
[C---:B------:R-:W-:Y:S02]  /*a3f0*/  FMUL.FTZ R66, R101.reuse, R174 ;  /* 0x000000ae65427220 */ /* 0x040fe40000410000 */
[C---:B------:R-:W-:Y:S01]  /*a400*/  HMMA.16816.F32.BF16 R32, R116.reuse, R38, R32 ;  /* 0x000000267420723c */ /* 0x040fe20000041820 */
[----:B------:R-:W-:Y:S02]  /*a410*/  LDSM.16.MT88.4 R172, [R226+0xac00] ;  /* 0x00ac0000e2ac783b */ /* 0x000fe40000004200 */
[----:B------:R2:W-:Y:S01]  /*a420*/  MUFU.EX2 R237, R36 ;  /* 0x0000002400ed7308 */ /* 0x0005e20000000800 */
[----:B------:R-:W-:Y:S03]  /*a430*/  FMUL.FTZ R45, R2, R153 ;  /* 0x00000099022d7220 */ /* 0x000fe60000410000 */
[C---:B------:R-:W-:Y:S01]  /*a440*/  FMUL.FTZ R38, R101.reuse, R146 ;  /* 0x0000009265267220 */ /* 0x040fe20000410000 */
[----:B------:R-:W-:Y:S01]  /*a450*/  MOV R146, R235 ;  /* 0x000000eb00927202 */ /* 0x000fe20000000f00 */
[----:B------:R-:W-:Y:S03]  /*a460*/  FMUL.FTZ R39, R101, R147 ;  /* 0x0000009365277220 */ /* 0x000fe60000410000 */
[----:B------:R-:W-:Y:S01]  /*a470*/  MOV R147, R234 ;  /* 0x000000ea00937202 */ /* 0x000fe20000000f00 */
[----:B------:R3:W-:Y:S01]  /*a480*/  MUFU.EX2 R235, R44 ;  /* 0x0000002c00eb7308 */ /* 0x0007e20000000800 */
[----:B-1----:R-:W-:Y:S09]  /*a490*/  FFMA.FTZ R128, R183, c[0x0][0x23c], -R111 ;  /* 0x00008f00b7807a23 */ /* 0x002ff2000001086f */
[----:B------:R1:W5:Y:S01]  /*a4a0*/  MUFU.EX2 R234, R50 ;  /* 0x0000003200ea7308 */ /* 0x0003620000000800 */
[----:B--2---:R-:W-:Y:S01]  /*a4b0*/  FMUL.FTZ R36, R102, R144 ;  /* 0x0000009066247220 */ /* 0x004fe20000410000 */
[----:B------:R-:W-:Y:S01]  /*a4c0*/  MOV R144, R58 ;  /* 0x0000003a00907202 */ /* 0x000fe20000000f00 */
[----:B------:R-:W-:Y:S07]  /*a4d0*/  FMUL.FTZ R58, R0, R166 ;  /* 0x000000a6003a7220 */ /* 0x000fee0000410000 */
[----:B------:R2:W-:Y:S01]  /*a4e0*/  MUFU.EX2 R215, R128 ;  /* 0x0000008000d77308 */ /* 0x0005e20000000800 */
[-C--:B------:R-:W-:Y:S03]  /*a4f0*/  HMMA.16816.F32.BF16 R36, R116, R52.reuse, R36 ;  /* 0x000000347424723c */ /* 0x080fe60000041824 */
[----:B---3--:R-:W-:Y:S05]  /*a500*/  FMUL.FTZ R44, R2, R152 ;  /* 0x00000098022c7220 */ /* 0x008fea0000410000 */
[C---:B------:R-:W-:Y:S04]  /*a510*/  HMMA.16816.F32.BF16 R40, R112.reuse, R52, R40 ;  /* 0x000000347028723c */ /* 0x040fe80000041828 */
[C---:B-1----:R-:W-:Y:S03]  /*a520*/  FMUL.FTZ R50, R101.reuse, R158 ;  /* 0x0000009e65327220 */ /* 0x042fe60000410000 */
[----:B------:R-:W-:Y:S01]  /*a530*/  FFMA.FTZ R52, R56, c[0x0][0x23c], -R107 ;  /* 0x00008f0038347a23 */ /* 0x000fe2000001086b */
[-C--:B------:R-:W-:Y:S01]  /*a540*/  HMMA.16816.F32.BF16 R44, R112, R54.reuse, R44 ;  /* 0x00000036702c723c */ /* 0x080fe2000004182c */
[----:B------:R-:W-:Y:S02]  /*a550*/  LDSM.16.MT88.4 R156, [R224+0xac00] ;  /* 0x00ac0000e09c783b */ /* 0x000fe40000004200 */
[----:B------:R1:W3:Y:S01]  /*a560*/  MUFU.EX2 R232, R52 ;  /* 0x0000003400e87308 */ /* 0x0002e20000000800 */
[----:B------:R-:W-:Y:S02]  /*a570*/  FMUL.FTZ R53, R102, R161 ;  /* 0x000000a166357220 */ /* 0x000fe40000410000 */
[----:B------:R-:W-:Y:S02]  /*a580*/  FMUL.FTZ R56, R2, R164 ;  /* 0x000000a402387220 */ /* 0x000fe40000410000 */
[C---:B------:R-:W-:Y:S01]  /*a590*/  HMMA.16816.F32.BF16 R48, R116.reuse, R54, R48 ;  /* 0x000000367430723c */ /* 0x040fe20000041830 */
[----:B--2---:R-:W-:Y:S06]  /*a5a0*/  LDSM.16.MT88.4 R128, [R226+0x9400] ;  /* 0x00940000e280783b */ /* 0x004fec0000004200 */
[C---:B------:R-:W-:Y:S02]  /*a5b0*/  FMUL.FTZ R54, R101.reuse, R162 ;  /* 0x000000a265367220 */ /* 0x040fe40000410000 */
[----:B------:R-:W-:Y:S03]  /*a5c0*/  FMUL.FTZ R55, R101, R163 ;  /* 0x000000a365377220 */ /* 0x000fe60000410000 */
[----:B-1----:R-:W-:Y:S07]  /*a5d0*/  FMUL.FTZ R52, R102, R160 ;  /* 0x000000a066347220 */ /* 0x002fee0000410000 */
[-C--:B------:R-:W-:Y:S08]  /*a5e0*/  HMMA.16816.F32.BF16 R52, R116, R120.reuse, R52 ;  /* 0x000000787434723c */ /* 0x080ff00000041834 */
[C---:B------:R-:W-:Y:S07]  /*a5f0*/  HMMA.16816.F32.BF16 R56, R112.reuse, R120, R56 ;  /* 0x000000787038723c */ /* 0x040fee0000041838 */
[--C-:B------:R-:W-:Y:S01]  /*a600*/  FFMA.FTZ R120, R176, c[0x0][0x23c], -R108.reuse ;  /* 0x00008f00b0787a23 */ /* 0x100fe2000001086c */
[-C--:B------:R-:W-:Y:S03]  /*a610*/  HMMA.16816.F32.BF16 R60, R112, R122.reuse, R60 ;  /* 0x0000007a703c723c */ /* 0x080fe6000004183c */
[----:B------:R1:W-:Y:S05]  /*a620*/  MUFU.EX2 R220, R120 ;  /* 0x0000007800dc7308 */ /* 0x0003ea0000000800 */
[C---:B------:R-:W-:Y:S08]  /*a630*/  HMMA.16816.F32.BF16 R64, R116.reuse, R122, R64 ;  /* 0x0000007a7440723c */ /* 0x040ff00000041840 */
[-C--:B----4-:R-:W-:Y:S08]  /*a640*/  HMMA.16816.F32.BF16 R68, R116, R124.reuse, R68 ;  /* 0x0000007c7444723c */ /* 0x090ff00000041844 */
[C---:B------:R-:W-:Y:S01]  /*a650*/  HMMA.16816.F32.BF16 R72, R112.reuse, R124, R72 ;  /* 0x0000007c7048723c */ /* 0x040fe20000041848 */
[----:B-1----:R-:W1:Y:S06]  /*a660*/  LDSM.16.MT88.4 R120, [R226+0xb000] ;  /* 0x00b00000e278783b */ /* 0x002e6c0000004200 */
[--C-:B------:R-:W-:Y:S01]  /*a670*/  FFMA.FTZ R124, R181, c[0x0][0x23c], -R111.reuse ;  /* 0x00008f00b57c7a23 */ /* 0x100fe2000001086f */
[-C--:B------:R-:W-:Y:S03]  /*a680*/  HMMA.16816.F32.BF16 R76, R112, R126.reuse, R76 ;  /* 0x0000007e704c723c */ /* 0x080fe6000004184c */
[----:B------:R2:W4:Y:S05]  /*a690*/  MUFU.EX2 R218, R124 ;  /* 0x0000007c00da7308 */ /* 0x00052a0000000800 */
[C---:B------:R-:W-:Y:S04]  /*a6a0*/  HMMA.16816.F32.BF16 R80, R116.reuse, R126, R80 ;  /* 0x0000007e7450723c */ /* 0x040fe80000041850 */
[--C-:B--2---:R-:W-:Y:S04]  /*a6b0*/  FFMA.FTZ R124, R180, c[0x0][0x23c], -R108.reuse ;  /* 0x00008f00b47c7a23 */ /* 0x104fe8000001086c */
[----:B------:R2:W-:Y:S01]  /*a6c0*/  MUFU.EX2 R217, R124 ;  /* 0x0000007c00d97308 */ /* 0x0005e20000000800 */
[-C--:B-1----:R-:W-:Y:S08]  /*a6d0*/  HMMA.16816.F32.BF16 R84, R116, R120.reuse, R84 ;  /* 0x000000787454723c */ /* 0x082ff00000041854 */
[C---:B------:R-:W-:Y:S07]  /*a6e0*/  HMMA.16816.F32.BF16 R88, R112.reuse, R120, R88 ;  /* 0x000000787058723c */ /* 0x040fee0000041858 */
[----:B------:R-:W-:Y:S01]  /*a6f0*/  FFMA.FTZ R120, R184, c[0x0][0x23c], -R111 ;  /* 0x00008f00b8787a23 */ /* 0x000fe2000001086f */
[-C--:B------:R-:W-:Y:S03]  /*a700*/  HMMA.16816.F32.BF16 R92, R112, R122.reuse, R92 ;  /* 0x0000007a705c723c */ /* 0x080fe6000004185c */
[----:B------:R-:W1:Y:S01]  /*a710*/  MUFU.EX2 R214, R120 ;  /* 0x0000007800d67308 */ /* 0x000e620000000800 */
[----:B--2---:R-:W-:Y:S02]  /*a720*/  FFMA.FTZ R124, R182, c[0x0][0x23c], -R108 ;  /* 0x00008f00b67c7a23 */ /* 0x004fe4000001086c */
[----:B------:R-:W-:Y:S01]  /*a730*/  LDSM.16.MT88.4 R180, [R224+0xbc00] ;  /* 0x00bc0000e0b4783b */ /* 0x000fe20000004200 */
[--C-:B------:R-:W-:Y:S01]  /*a740*/  FFMA.FTZ R112, R187, c[0x0][0x23c], -R106.reuse ;  /* 0x00008f00bb707a23 */ /* 0x100fe2000001086a */
[----:B------:R-:W-:Y:S04]  /*a750*/  HMMA.16816.F32.BF16 R96, R116, R122, R96 ;  /* 0x0000007a7460723c */ /* 0x000fe80000041860 */
[----:B-----5:R-:W-:Y:S01]  /*a760*/  F2FP.BF16.PACK_AB R114, R234, R235 ;  /* 0x000000ebea72723e */ /* 0x020fe200000010ff */
[----:B------:R2:W5:Y:S01]  /*a770*/  MUFU.EX2 R216, R124 ;  /* 0x0000007c00d87308 */ /* 0x0005620000000800 */
[----:B---3--:R-:W-:Y:S01]  /*a780*/  F2FP.BF16.PACK_AB R113, R233, R232 ;  /* 0x000000e8e971723e */ /* 0x008fe200000010ff */
[--C-:B------:R-:W-:Y:S01]  /*a790*/  FFMA.FTZ R116, R192, c[0x0][0x23c], -R106.reuse ;  /* 0x00008f00c0747a23 */ /* 0x100fe2000001086a */
[----:B------:R-:W-:Y:S04]  /*a7a0*/  F2FP.BF16.PACK_AB R115, R223, R222 ;  /* 0x000000dedf73723e */ /* 0x000fe800000010ff */
[----:B----4-:R-:W-:Y:S03]  /*a7b0*/  F2FP.BF16.PACK_AB R117, R218, R219 ;  /* 0x000000dbda75723e */ /* 0x010fe600000010ff */
[----:B------:R3:W-:Y:S01]  /*a7c0*/  MUFU.EX2 R213, R112 ;  /* 0x0000007000d57308 */ /* 0x0007e20000000800 */
[----:B-1----:R-:W-:Y:S01]  /*a7d0*/  F2FP.BF16.PACK_AB R119, R214, R215 ;  /* 0x000000d7d677723e */ /* 0x002fe200000010ff */
[--C-:B------:R-:W-:Y:S08]  /*a7e0*/  FFMA.FTZ R120, R195, c[0x0][0x23c], -R106.reuse ;  /* 0x00008f00c3787a23 */ /* 0x100ff0000001086a */
[----:B------:R1:W-:Y:S01]  /*a7f0*/  MUFU.EX2 R211, R116 ;  /* 0x0000007400d37308 */ /* 0x0003e20000000800 */
[----:B--2---:R-:W2:Y:S01]  /*a800*/  LDSM.16.MT88.4 R124, [R224+0x9400] ;  /* 0x00940000e07c783b */ /* 0x004ea20000004200 */
[----:B-----5:R-:W-:Y:S08]  /*a810*/  F2FP.BF16.PACK_AB R118, R216, R217 ;  /* 0x000000d9d876723e */ /* 0x020ff000000010ff */
[----:B------:R4:W-:Y:S01]  /*a820*/  MUFU.EX2 R212, R120 ;  /* 0x0000007800d47308 */ /* 0x0009e20000000800 */
[----:B---3--:R-:W-:Y:S02]  /*a830*/  F2FP.BF16.PACK_AB R112, R236, R237 ;  /* 0x000000edec70723e */ /* 0x008fe400000010ff */
[----:B-1----:R-:W-:Y:S01]  /*a840*/  F2FP.BF16.PACK_AB R116, R221, R220 ;  /* 0x000000dcdd74723e */ /* 0x002fe200000010ff */
[----:B----4-:R-:W1:Y:S04]  /*a850*/  LDSM.16.MT88.4 R120, [R224+0xa400] ;  /* 0x00a40000e078783b */ /* 0x010e680000004200 */
[-C--:B--2---:R-:W-:Y:S08]  /*a860*/  HMMA.16816.F32.BF16 R4, R112, R124.reuse, R4 ;  /* 0x0000007c7004723c */ /* 0x084ff00000041804 */
[C---:B------:R-:W-:Y:S07]  /*a870*/  HMMA.16816.F32.BF16 R8, R116.reuse, R124, R8 ;  /* 0x0000007c7408723c */ /* 0x040fee0000041808 */
[----:B------:R-:W-:Y:S01]  /*a880*/  FFMA.FTZ R124, R196, c[0x0][0x23c], -R106 ;  /* 0x00008f00c47c7a23 */ /* 0x000fe2000001086a */
[-C--:B------:R-:W-:Y:S03]  /*a890*/  HMMA.16816.F32.BF16 R12, R116, R126.reuse, R12 ;  /* 0x0000007e740c723c */ /* 0x080fe6000004180c */
[----:B------:R2:W-:Y:S05]  /*a8a0*/  MUFU.EX2 R210, R124 ;  /* 0x0000007c00d27308 */ /* 0x0005ea0000000800 */
[C---:B------:R-:W-:Y:S08]  /*a8b0*/  HMMA.16816.F32.BF16 R16, R112.reuse, R126, R16 ;  /* 0x0000007e7010723c */ /* 0x040ff00000041810 */
[-C--:B------:R-:W-:Y:S08]  /*a8c0*/  HMMA.16816.F32.BF16 R20, R112, R128.reuse, R20 ;  /* 0x000000807014723c */ /* 0x080ff00000041814 */
[C---:B------:R-:W-:Y:S04]  /*a8d0*/  HMMA.16816.F32.BF16 R24, R116.reuse, R128, R24 ;  /* 0x000000807418723c */ /* 0x040fe80000041818 */
[--C-:B--2---:R-:W-:Y:S03]  /*a8e0*/  FFMA.FTZ R124, R199, c[0x0][0x23c], -R107.reuse ;  /* 0x00008f00c77c7a23 */ /* 0x104fe6000001086b */
[--C-:B------:R-:W-:Y:S01]  /*a8f0*/  FFMA.FTZ R128, R202, c[0x0][0x23c], -R107.reuse ;  /* 0x00008f00ca807a23 */ /* 0x100fe2000001086b */
[-C--:B------:R-:W-:Y:S01]  /*a900*/  HMMA.16816.F32.BF16 R28, R116, R130.reuse, R28 ;  /* 0x00000082741c723c */ /* 0x080fe2000004181c */
[----:B------:R2:W-:Y:S07]  /*a910*/  MUFU.EX2 R209, R124 ;  /* 0x0000007c00d17308 */ /* 0x0005ee0000000800 */
[C---:B------:R-:W-:Y:S03]  /*a920*/  HMMA.16816.F32.BF16 R32, R112.reuse, R130, R32 ;  /* 0x000000827020723c */ /* 0x040fe60000041820 */
[----:B------:R3:W-:Y:S05]  /*a930*/  MUFU.EX2 R206, R128 ;  /* 0x0000008000ce7308 */ /* 0x0007ea0000000800 */
[-C--:B-1----:R-:W-:Y:S05]  /*a940*/  HMMA.16816.F32.BF16 R36, R112, R120.reuse, R36 ;  /* 0x000000787024723c */ /* 0x082fea0000041824 */
[----:B------:R1:W-:Y:S03]  /*a950*/  MUFU.EX2 R202, R132 ;  /* 0x0000008400ca7308 */ /* 0x0003e60000000800 */
[C---:B------:R-:W-:Y:S04]  /*a960*/  HMMA.16816.F32.BF16 R40, R116.reuse, R120, R40 ;  /* 0x000000787428723c */ /* 0x040fe80000041828 */
[----:B--2---:R-:W-:Y:S03]  /*a970*/  FFMA.FTZ R124, R200, c[0x0][0x23c], -R107 ;  /* 0x00008f00c87c7a23 */ /* 0x004fe6000001086b */
[----:B------:R-:W-:Y:S01]  /*a980*/  FFMA.FTZ R120, R185, c[0x0][0x23c], -R111 ;  /* 0x00008f00b9787a23 */ /* 0x000fe2000001086f */
[-C--:B------:R-:W-:Y:S01]  /*a990*/  HMMA.16816.F32.BF16 R44, R116, R122.reuse, R44 ;  /* 0x0000007a742c723c */ /* 0x080fe2000004182c */
[----:B------:R2:W-:Y:S03]  /*a9a0*/  MUFU.EX2 R208, R124 ;  /* 0x0000007c00d07308 */ /* 0x0005e60000000800 */
[--C-:B---3--:R-:W-:Y:S04]  /*a9b0*/  FFMA.FTZ R128, R194, c[0x0][0x23c], -R108.reuse ;  /* 0x00008f00c2807a23 */ /* 0x108fe8000001086c */
[C---:B------:R-:W-:Y:S03]  /*a9c0*/  HMMA.16816.F32.BF16 R48, R112.reuse, R122, R48 ;  /* 0x0000007a7030723c */ /* 0x040fe60000041830 */
[----:B------:R3:W-:Y:S01]  /*a9d0*/  MUFU.EX2 R205, R128 ;  /* 0x0000008000cd7308 */ /* 0x0007e20000000800 */
[----:B-1----:R-:W-:Y:S09]  /*a9e0*/  LDSM.16.MT88.4 R132, [R224+0x9800] ;  /* 0x00980000e084783b */ /* 0x002ff20000004200 */
[----:B------:R1:W-:Y:S01]  /*a9f0*/  MUFU.EX2 R203, R120 ;  /* 0x0000007800cb7308 */ /* 0x0003e20000000800 */
[----:B--2---:R-:W-:Y:S09]  /*aa00*/  FFMA.FTZ R124, R201, c[0x0][0x23c], -R107 ;  /* 0x00008f00c97c7a23 */ /* 0x004ff2000001086b */
[----:B------:R2:W-:Y:S01]  /*aa10*/  MUFU.EX2 R207, R124 ;  /* 0x0000007c00cf7308 */ /* 0x0005e20000000800 */
[--C-:B---3--:R-:W-:Y:S09]  /*aa20*/  FFMA.FTZ R128, R193, c[0x0][0x23c], -R108.reuse ;  /* 0x00008f00c1807a23 */ /* 0x108ff2000001086c */
[----:B------:R3:W4:Y:S01]  /*aa30*/  MUFU.EX2 R204, R128 ;  /* 0x0000008000cc7308 */ /* 0x0007220000000800 */
[--C-:B-1----:R-:W-:Y:S09]  /*aa40*/  FFMA.FTZ R120, R186, c[0x0][0x23c], -R111.reuse ;  /* 0x00008f00ba787a23 */ /* 0x102ff2000001086f */
[----:B------:R1:W5:Y:S01]  /*aa50*/  MUFU.EX2 R201, R120 ;  /* 0x0000007800c97308 */ /* 0x0003620000000800 */
[----:B--2---:R-:W2:Y:S08]  /*aa60*/  LDSM.16.MT88.4 R124, [R226+0xa400] ;  /* 0x00a40000e27c783b */ /* 0x004eb00000004200 */
[----:B---3--:R-:W3:Y:S08]  /*aa70*/  LDSM.16.MT88.4 R128, [R224+0xb400] ;  /* 0x00b40000e080783b */ /* 0x008ef00000004200 */
[----:B-1----:R-:W1:Y:S01]  /*aa80*/  LDSM.16.MT88.4 R120, [R226+0xb400] ;  /* 0x00b40000e278783b */ /* 0x002e620000004200 */
[-C--:B--2---:R-:W-:Y:S08]  /*aa90*/  HMMA.16816.F32.BF16 R52, R112, R124.reuse, R52 ;  /* 0x0000007c7034723c */ /* 0x084ff00000041834 */
[C---:B------:R-:W-:Y:S07]  /*aaa0*/  HMMA.16816.F32.BF16 R56, R116.reuse, R124, R56 ;  /* 0x0000007c7438723c */ /* 0x040fee0000041838 */
[----:B------:R-:W-:Y:S01]  /*aab0*/  FFMA.FTZ R124, R190, c[0x0][0x23c], -R108 ;  /* 0x00008f00be7c7a23 */ /* 0x000fe2000001086c */
[-C--:B------:R-:W-:Y:S03]  /*aac0*/  HMMA.16816.F32.BF16 R60, R116, R126.reuse, R60 ;  /* 0x0000007e743c723c */ /* 0x080fe6000004183c */
[----:B------:R2:W1:Y:S05]  /*aad0*/  MUFU.EX2 R200, R124 ;  /* 0x0000007c00c87308 */ /* 0x00046a0000000800 */
[C---:B------:R-:W-:Y:S08]  /*aae0*/  HMMA.16816.F32.BF16 R64, R112.reuse, R126, R64 ;  /* 0x0000007e7040723c */ /* 0x040ff00000041840 */
[-C--:B---3--:R-:W-:Y:S08]  /*aaf0*/  HMMA.16816.F32.BF16 R68, R112, R128.reuse, R68 ;  /* 0x000000807044723c */ /* 0x088ff00000041844 */
[C---:B------:R-:W-:Y:S04]  /*ab00*/  HMMA.16816.F32.BF16 R72, R116.reuse, R128, R72 ;  /* 0x000000807448723c */ /* 0x040fe80000041848 */
[----:B--2---:R-:W-:Y:S03]  /*ab10*/  FFMA.FTZ R124, R197, c[0x0][0x23c], -R111 ;  /* 0x00008f00c57c7a23 */ /* 0x004fe6000001086f */
[--C-:B------:R-:W-:Y:S01]  /*ab20*/  FFMA.FTZ R128, R249, c[0x0][0x23c], -R106.reuse ;  /* 0x00008f00f9807a23 */ /* 0x100fe2000001086a */
[-C--:B------:R-:W-:Y:S01]  /*ab30*/  HMMA.16816.F32.BF16 R76, R116, R130.reuse, R76 ;  /* 0x00000082744c723c */ /* 0x080fe2000004184c */
[----:B------:R2:W3:Y:S03]  /*ab40*/  MUFU.EX2 R199, R124 ;  /* 0x0000007c00c77308 */ /* 0x0004e60000000800 */
[----:B------:R-:W-:Y:S04]  /*ab50*/  MOV R249, R142 ;  /* 0x0000008e00f97202 */ /* 0x000fe80000000f00 */
[C---:B------:R-:W-:Y:S03]  /*ab60*/  HMMA.16816.F32.BF16 R80, R112.reuse, R130, R80 ;  /* 0x000000827050723c */ /* 0x040fe60000041850 */
[----:B------:R3:W-:Y:S05]  /*ab70*/  MUFU.EX2 R197, R128 ;  /* 0x0000008000c57308 */ /* 0x0007ea0000000800 */
[-C--:B-1----:R-:W-:Y:S08]  /*ab80*/  HMMA.16816.F32.BF16 R84, R112, R120.reuse, R84 ;  /* 0x000000787054723c */ /* 0x082ff00000041854 */
[C---:B------:R-:W-:Y:S01]  /*ab90*/  HMMA.16816.F32.BF16 R88, R116.reuse, R120, R88 ;  /* 0x000000787458723c */ /* 0x040fe20000041858 */
[----:B--2---:R-:W1:Y:S07]  /*aba0*/  LDSM.16.MT88.4 R124, [R226+0x9800] ;  /* 0x00980000e27c783b */ /* 0x004e6e0000004200 */
[-C--:B------:R-:W-:Y:S01]  /*abb0*/  HMMA.16816.F32.BF16 R92, R116, R122.reuse, R92 ;  /* 0x0000007a745c723c */ /* 0x080fe2000004185c */
[----:B---3--:R-:W-:Y:S06]  /*abc0*/  LDSM.16.MT88.4 R128, [R226+0xa800] ;  /* 0x00a80000e280783b */ /* 0x008fec0000004200 */
[----:B----4-:R-:W-:Y:S01]  /*abd0*/  F2FP.BF16.PACK_AB R116, R204, R205 ;  /* 0x000000cdcc74723e */ /* 0x010fe200000010ff */
[----:B------:R-:W-:Y:S01]  /*abe0*/  HMMA.16816.F32.BF16 R96, R112, R122, R96 ;  /* 0x0000007a7060723c */ /* 0x000fe20000041860 */
[----:B------:R-:W2:Y:S03]  /*abf0*/  LDSM.16.MT88.4 R120, [R224+0xa800] ;  /* 0x00a80000e078783b */ /* 0x000ea60000004200 */
[----:B-----5:R-:W-:Y:S02]  /*ac00*/  F2FP.BF16.PACK_AB R117, R201, R203 ;  /* 0x000000cbc975723e */ /* 0x020fe400000010ff */
[----:B------:R-:W-:Y:S02]  /*ac10*/  F2FP.BF16.PACK_AB R118, R200, R202 ;  /* 0x000000cac876723e */ /* 0x000fe400000010ff */
[----:B------:R-:W-:Y:S04]  /*ac20*/  F2FP.BF16.PACK_AB R112, R211, R213 ;  /* 0x000000d5d370723e */ /* 0x000fe800000010ff */
[----:B------:R-:W-:Y:S02]  /*ac30*/  F2FP.BF16.PACK_AB R114, R210, R212 ;  /* 0x000000d4d272723e */ /* 0x000fe400000010ff */
[----:B------:R-:W-:Y:S02]  /*ac40*/  F2FP.BF16.PACK_AB R113, R208, R209 ;  /* 0x000000d1d071723e */ /* 0x000fe400000010ff */
[----:B------:R-:W-:Y:S02]  /*ac50*/  F2FP.BF16.PACK_AB R115, R206, R207 ;  /* 0x000000cfce73723e */ /* 0x000fe400000010ff */
[----:B------:R-:W-:Y:S05]  /*ac60*/  F2FP.BF16.PACK_AB R119, R198, R199 ;  /* 0x000000c7c677723e */ /* 0x000fea00000010ff */
[-C--:B------:R-:W-:Y:S08]  /*ac70*/  HMMA.16816.F32.BF16 R4, R112, R132.reuse, R4 ;  /* 0x000000847004723c */ /* 0x080ff00000041804 */
[C---:B------:R-:W-:Y:S08]  /*ac80*/  HMMA.16816.F32.BF16 R8, R116.reuse, R132, R8 ;  /* 0x000000847408723c */ /* 0x040ff00000041808 */
[-C--:B------:R-:W-:Y:S08]  /*ac90*/  HMMA.16816.F32.BF16 R12, R116, R134.reuse, R12 ;  /* 0x00000086740c723c */ /* 0x080ff0000004180c */
[C---:B------:R-:W-:Y:S08]  /*aca0*/  HMMA.16816.F32.BF16 R16, R112.reuse, R134, R16 ;  /* 0x000000867010723c */ /* 0x040ff00000041810 */
[-C--:B-1----:R-:W-:Y:S08]  /*acb0*/  HMMA.16816.F32.BF16 R20, R112, R124.reuse, R20 ;  /* 0x0000007c7014723c */ /* 0x082ff00000041814 */
[C---:B------:R-:W-:Y:S07]  /*acc0*/  HMMA.16816.F32.BF16 R24, R116.reuse, R124, R24 ;  /* 0x0000007c7418723c */ /* 0x040fee0000041818 */
[--C-:B------:R-:W-:Y:S01]  /*acd0*/  FFMA.FTZ R124, R247, c[0x0][0x23c], -R106.reuse ;  /* 0x00008f00f77c7a23 */ /* 0x100fe2000001086a */
[-C--:B------:R-:W-:Y:S03]  /*ace0*/  HMMA.16816.F32.BF16 R28, R116, R126.reuse, R28 ;  /* 0x0000007e741c723c */ /* 0x080fe6000004181c */
[----:B------:R1:W-:Y:S01]  /*acf0*/  MUFU.EX2 R195, R124 ;  /* 0x0000007c00c37308 */ /* 0x0003e20000000800 */
[----:B------:R-:W-:Y:S04]  /*ad00*/  MOV R247, R141 ;  /* 0x0000008d00f77202 */ /* 0x000fe80000000f00 */
[C---:B------:R-:W-:Y:S08]  /*ad10*/  HMMA.16816.F32.BF16 R32, R112.reuse, R126, R32 ;  /* 0x0000007e7020723c */ /* 0x040ff00000041820 */
[-C--:B--2---:R-:W-:Y:S08]  /*ad20*/  HMMA.16816.F32.BF16 R36, R112, R120.reuse, R36 ;  /* 0x000000787024723c */ /* 0x084ff00000041824 */
[C---:B------:R-:W-:Y:S04]  /*ad30*/  HMMA.16816.F32.BF16 R40, R116.reuse, R120, R40 ;  /* 0x000000787428723c */ /* 0x040fe80000041828 */
[--C-:B-1----:R-:W-:Y:S02]  /*ad40*/  FFMA.FTZ R124, R149, c[0x0][0x23c], -R106.reuse ;  /* 0x00008f00957c7a23 */ /* 0x102fe4000001086a */
[----:B------:R-:W-:Y:S02]  /*ad50*/  FFMA.FTZ R106, R148, c[0x0][0x23c], -R106 ;  /* 0x00008f00946a7a23 */ /* 0x000fe4000001086a */
[-C--:B------:R-:W-:Y:S01]  /*ad60*/  HMMA.16816.F32.BF16 R44, R116, R122.reuse, R44 ;  /* 0x0000007a742c723c */ /* 0x080fe2000004182c */
[----:B------:R1:W-:Y:S07]  /*ad70*/  MUFU.EX2 R196, R124 ;  /* 0x0000007c00c47308 */ /* 0x0003ee0000000800 */
[C---:B------:R-:W-:Y:S01]  /*ad80*/  HMMA.16816.F32.BF16 R48, R112.reuse, R122, R48 ;  /* 0x0000007a7030723c */ /* 0x040fe20000041830 */
[----:B------:R-:W-:Y:S02]  /*ad90*/  LDSM.16.MT88.4 R120, [R226+0xb800] ;  /* 0x00b80000e278783b */ /* 0x000fe40000004200 */
[----:B------:R2:W-:Y:S05]  /*ada0*/  MUFU.EX2 R194, R106 ;  /* 0x0000006a00c27308 */ /* 0x0005ea0000000800 */
[-C--:B------:R-:W-:Y:S08]  /*adb0*/  HMMA.16816.F32.BF16 R52, R112, R128.reuse, R52 ;  /* 0x000000807034723c */ /* 0x080ff00000041834 */
[C---:B------:R-:W-:Y:S01]  /*adc0*/  HMMA.16816.F32.BF16 R56, R116.reuse, R128, R56 ;  /* 0x000000807438723c */ /* 0x040fe20000041838 */
[----:B-1----:R-:W1:Y:S07]  /*add0*/  LDSM.16.MT88.4 R124, [R224+0xb800] ;  /* 0x00b80000e07c783b */ /* 0x002e6e0000004200 */
[-C--:B------:R-:W-:Y:S04]  /*ade0*/  HMMA.16816.F32.BF16 R60, R116, R130.reuse, R60 ;  /* 0x00000082743c723c */ /* 0x080fe8000004183c */
[--C-:B--2---:R-:W-:Y:S04]  /*adf0*/  FFMA.FTZ R106, R147, c[0x0][0x23c], -R107.reuse ;  /* 0x00008f00936a7a23 */ /* 0x104fe8000001086b */
[C---:B------:R-:W-:Y:S01]  /*ae00*/  HMMA.16816.F32.BF16 R64, R112.reuse, R130, R64 ;  /* 0x000000827040723c */ /* 0x040fe20000041840 */
[----:B------:R2:W-:Y:S01]  /*ae10*/  MUFU.EX2 R193, R106 ;  /* 0x0000006a00c17308 */ /* 0x0005e20000000800 */
[----:B------:R-:W3:Y:S06]  /*ae20*/  LDSM.16.MT88.4 R128, [R224+0x9c00] ;  /* 0x009c0000e080783b */ /* 0x000eec0000004200 */
[-C--:B-1----:R-:W-:Y:S04]  /*ae30*/  HMMA.16816.F32.BF16 R68, R112, R124.reuse, R68 ;  /* 0x0000007c7044723c */ /* 0x082fe80000041844 */
[--C-:B--2---:R-:W-:Y:S04]  /*ae40*/  FFMA.FTZ R106, R146, c[0x0][0x23c], -R107.reuse ;  /* 0x00008f00926a7a23 */ /* 0x104fe8000001086b */
[----:B------:R1:W2:Y:S01]  /*ae50*/  MUFU.EX2 R191, R106 ;  /* 0x0000006a00bf7308 */ /* 0x0002a20000000800 */
[C---:B------:R-:W-:Y:S08]  /*ae60*/  HMMA.16816.F32.BF16 R72, R116.reuse, R124, R72 ;  /* 0x0000007c7448723c */ /* 0x040ff00000041848 */
[-C--:B------:R-:W-:Y:S08]  /*ae70*/  HMMA.16816.F32.BF16 R76, R116, R126.reuse, R76 ;  /* 0x0000007e744c723c */ /* 0x080ff0000004184c */
[C---:B------:R-:W-:Y:S04]  /*ae80*/  HMMA.16816.F32.BF16 R80, R112.reuse, R126, R80 ;  /* 0x0000007e7050723c */ /* 0x040fe80000041850 */
[--C-:B-1----:R-:W-:Y:S04]  /*ae90*/  FFMA.FTZ R106, R145, c[0x0][0x23c], -R107.reuse ;  /* 0x00008f00916a7a23 */ /* 0x102fe8000001086b */
[-C--:B------:R-:W-:Y:S01]  /*aea0*/  HMMA.16816.F32.BF16 R84, R112, R120.reuse, R84 ;  /* 0x000000787054723c */ /* 0x080fe20000041854 */
[----:B------:R1:W-:Y:S03]  /*aeb0*/  MUFU.EX2 R192, R106 ;  /* 0x0000006a00c07308 */ /* 0x0003e60000000800 */
[----:B------:R-:W-:Y:S04]  /*aec0*/  FFMA.FTZ R107, R188, c[0x0][0x23c], -R107 ;  /* 0x00008f00bc6b7a23 */ /* 0x000fe8000001086b */
[C---:B------:R-:W-:Y:S03]  /*aed0*/  HMMA.16816.F32.BF16 R88, R116.reuse, R120, R88 ;  /* 0x000000787458723c */ /* 0x040fe60000041858 */
[----:B------:R-:W-:Y:S05]  /*aee0*/  MUFU.EX2 R190, R107 ;  /* 0x0000006b00be7308 */ /* 0x000fea0000000800 */
[-C--:B------:R-:W-:Y:S05]  /*aef0*/  HMMA.16816.F32.BF16 R92, R116, R122.reuse, R92 ;  /* 0x0000007a745c723c */ /* 0x080fea000004185c */
[----:B------:R2:W-:Y:S03]  /*af00*/  MUFU.EX2 R107, R109 ;  /* 0x0000006d006b7308 */ /* 0x0005e60000000800 */
[----:B------:R-:W-:Y:S04]  /*af10*/  HMMA.16816.F32.BF16 R96, R112, R122, R96 ;  /* 0x0000007a7060723c */ /* 0x000fe80000041860 */
[--C-:B-1----:R-:W-:Y:S04]  /*af20*/  FFMA.FTZ R106, R189, c[0x0][0x23c], -R108.reuse ;  /* 0x00008f00bd6a7a23 */ /* 0x102fe8000001086c */
[----:B------:R1:W-:Y:S01]  /*af30*/  MUFU.EX2 R188, R106 ;  /* 0x0000006a00bc7308 */ /* 0x0003e20000000800 */
[----:B--2---:R-:W-:Y:S03]  /*af40*/  F2FP.BF16.PACK_AB R109, R191, R193 ;  /* 0x000000c1bf6d723e */ /* 0x004fe600000010ff */
[--C-:B-1----:R-:W-:Y:S01]  /*af50*/  FFMA.FTZ R106, R246, c[0x0][0x23c], -R108.reuse ;  /* 0x00008f00f66a7a23 */ /* 0x102fe2000001086c */
[----:B------:R-:W-:Y:S05]  /*af60*/  MOV R246, R140 ;  /* 0x0000008c00f67202 */ /* 0x000fea0000000f00 */
[----:B------:R1:W2:Y:S02]  /*af70*/  MUFU.EX2 R189, R106 ;  /* 0x0000006a00bd7308 */ /* 0x0002a40000000800 */
[--C-:B-1----:R-:W-:Y:S01]  /*af80*/  FFMA.FTZ R106, R238, c[0x0][0x23c], -R111.reuse ;  /* 0x00008f00ee6a7a23 */ /* 0x102fe2000001086f */
[----:B--2---:R-:W-:Y:S02]  /*af90*/  F2FP.BF16.PACK_AB R176, R189, R188 ;  /* 0x000000bcbdb0723e */ /* 0x004fe400000010ff */
[----:B------:R-:W-:Y:S05]  /*afa0*/  MOV R238, R139 ;  /* 0x0000008b00ee7202 */ /* 0x000fea0000000f00 */
[----:B------:R1:W-:Y:S02]  /*afb0*/  MUFU.EX2 R186, R106 ;  /* 0x0000006a00ba7308 */ /* 0x0003e40000000800 */
[--C-:B-1----:R-:W-:Y:S01]  /*afc0*/  FFMA.FTZ R106, R239, c[0x0][0x23c], -R111.reuse ;  /* 0x00008f00ef6a7a23 */ /* 0x102fe2000001086f */
[----:B------:R-:W-:Y:S01]  /*afd0*/  MOV R239, R138 ;  /* 0x0000008a00ef7202 */ /* 0x000fe20000000f00 */
[----:B------:R-:W-:Y:S01]  /*afe0*/  FFMA.FTZ R111, R110, c[0x0][0x23c], -R111 ;  /* 0x00008f006e6f7a23 */ /* 0x000fe2000001086f */
[----:B------:R-:W-:Y:S05]  /*aff0*/  F2FP.BF16.PACK_AB R110, R194, R196 ;  /* 0x000000c4c26e723e */ /* 0x000fea00000010ff */
[----:B------:R1:W2:Y:S02]  /*b000*/  MUFU.EX2 R187, R106 ;  /* 0x0000006a00bb7308 */ /* 0x0002a40000000800 */
[--C-:B-1----:R-:W-:Y:S01]  /*b010*/  FFMA.FTZ R106, R144, c[0x0][0x23c], -R108.reuse ;  /* 0x00008f00906a7a23 */ /* 0x102fe2000001086c */
[----:B--2---:R-:W-:Y:S01]  /*b020*/  F2FP.BF16.PACK_AB R177, R187, R186 ;  /* 0x000000babbb1723e */ /* 0x004fe200000010ff */
[----:B------:R-:W-:Y:S06]  /*b030*/  FFMA.FTZ R108, R143, c[0x0][0x23c], -R108 ;  /* 0x00008f008f6c7a23 */ /* 0x000fec000001086c */
[----:B------:R-:W-:Y:S01]  /*b040*/  MUFU.EX2 R185, R106 ;  /* 0x0000006a00b97308 */ /* 0x000fe20000000800 */
[----:B------:R-:W1:Y:S09]  /*b050*/  LDSM.16.MT88.4 R140, [R226+0x9c00] ;  /* 0x009c0000e28c783b */ /* 0x000e720000004200 */
[----:B------:R2:W4:Y:S10]  /*b060*/  MUFU.EX2 R184, R108 ;  /* 0x0000006c00b87308 */ /* 0x0005340000000800 */
[----:B------:R5:W1:Y:S01]  /*b070*/  MUFU.EX2 R106, R111 ;  /* 0x0000006f006a7308 */ /* 0x000a620000000800 */
[----:B--2---:R-:W-:Y:S02]  /*b080*/  F2FP.BF16.PACK_AB R108, R195, R197 ;  /* 0x000000c5c36c723e */ /* 0x004fe400000010ff */
[----:B----4-:R-:W-:Y:S02]  /*b090*/  F2FP.BF16.PACK_AB R178, R184, R185 ;  /* 0x000000b9b8b2723e */ /* 0x010fe400000010ff */
[----:B-----5:R-:W-:Y:S02]  /*b0a0*/  F2FP.BF16.PACK_AB R111, R190, R192 ;  /* 0x000000c0be6f723e */ /* 0x020fe400000010ff */
[----:B-1----:R-:W-:Y:S05]  /*b0b0*/  F2FP.BF16.PACK_AB R179, R106, R107 ;  /* 0x0000006b6ab3723e */ /* 0x002fea00000010ff */
[-C--:B---3--:R-:W-:Y:S01]  /*b0c0*/  HMMA.16816.F32.BF16 R116, R108, R128.reuse, R4 ;  /* 0x000000806c74723c */ /* 0x088fe20000041804 */
[----:B------:R-:W1:Y:S07]  /*b0d0*/  LDSM.16.MT88.4 R4, [R226+0xbc00] ;  /* 0x00bc0000e204783b */ /* 0x000e6e0000004200 */
[C---:B------:R-:W-:Y:S01]  /*b0e0*/  HMMA.16816.F32.BF16 R112, R176.reuse, R128, R8 ;  /* 0x00000080b070723c */ /* 0x040fe20000041808 */
[----:B------:R-:W2:Y:S04]  /*b0f0*/  LDL.LU R8, [R1+0x8] ;  /* 0x0000080001087983 */ /* 0x000ea80000300800 */
[----:B------:R-:W3:Y:S03]  /*b100*/  LDL.LU R9, [R1+0xc] ;  /* 0x00000c0001097983 */ /* 0x000ee60000300800 */
[-C--:B------:R-:W-:Y:S01]  /*b110*/  HMMA.16816.F32.BF16 R120, R176, R130.reuse, R12 ;  /* 0x00000082b078723c */ /* 0x080fe2000004180c */
[----:B------:R-:W4:Y:S04]  /*b120*/  LDL.LU R10, [R1+0x10] ;  /* 0x00001000010a7983 */ /* 0x000f280000300800 */
[----:B------:R-:W5:Y:S02]  /*b130*/  LDL.LU R11, [R1+0x14] ;  /* 0x00001400010b7983 */ /* 0x000f640000300800 */
[----:B------:R-:W-:Y:S01]  /*b140*/  MOV R15, R137 ;  /* 0x00000089000f7202 */ /* 0x000fe20000000f00 */
        /* <DEDUP_REMOVED lines=20> */
[----:B------:R-:W-:Y:S07]  /*b290*/  HMMA.16816.F32.BF16 R96, R108, R6, R96 ;  /* 0x000000066c60723c */ /* 0x000fee0000041860 */
[----:B------:R-:W-:Y:S01]  /*b2a0*/  MOV R108, R3 ;  /* 0x00000003006c7202 */ /* 0x000fe20000000f00 */
[----:B--2---:R-:W-:Y:S04]  /*b2b0*/  FFMA.FTZ R102, R102, R8, R15 ;  /* 0x0000000866667223 */ /* 0x004fe8000001000f */
[----:B---3--:R-:W-:Y:S01]  /*b2c0*/  FFMA.FTZ R8, R101, R9, R251 ;  /* 0x0000000965087223 */ /* 0x008fe200000100fb */
[----:B------:R-:W-:Y:S01]  /*b2d0*/  MOV R101, R105 ;  /* 0x0000006900657202 */ /* 0x000fe20000000f00 */
        /* <DEDUP_REMOVED lines=57> */
[----:B------:R1:W-:Y:S01]  /*b670*/  STL [R1+0x8], R7 ;  /* 0x0000080701007387 */ /* 0x0003e20000100800 */
[----:B------:R-:W-:Y:S02]  /*b680*/  FADD.FTZ R5, R190, R6 ;  /* 0x00000006be057221 */ /* 0x000fe40000010000 */
[----:B------:R-:W-:Y:S02]  /*b690*/  FADD.FTZ R0, R187, R0 ;  /* 0x00000000bb007221 */ /* 0x000fe40000010000 */
[----:B------:R-:W-:Y:S01]  /*b6a0*/  FADD.FTZ R4, R184, R4 ;  /* 0x00000004b8047221 */ /* 0x000fe20000010000 */
[----:B------:R1:W-:Y:S01]  /*b6b0*/  STL [R1+0xc], R5 ;  /* 0x00000c0501007387 */ /* 0x0003e20000100800 */
[----:B------:R-:W-:Y:S01]  /*b6c0*/  FADD.FTZ R2, R107, R0 ;  /* 0x000000006b027221 */ /* 0x000fe20000010000 */
[----:B------:R-:W-:Y:S02]  /*b6d0*/  IADD3 R0, R231, -0x1, RZ ;  /* 0xffffffffe7007810 */ /* 0x000fe40007ffe0ff */
[----:B------:R1:W-:Y:S01]  /*b6e0*/  STL [R1+0x10], R4 ;  /* 0x0000100401007387 */ /* 0x0003e20000100800 */
[----:B------:R-:W-:Y:S01]  /*b6f0*/  MOV R107, R103 ;  /* 0x00000067006b7202 */ /* 0x000fe20000000f00 */
[----:B------:R-:W-:Y:S01]  /*b700*/  FADD.FTZ R2, R106, R2 ;  /* 0x000000026a027221 */ /* 0x000fe20000010000 */
[----:B------:R-:W-:Y:S02]  /*b710*/  MOV R231, R0 ;  /* 0x0000000000e77202 */ /* 0x000fe40000000f00 */
[----:B------:R-:W-:Y:S02]  /*b720*/  MOV R106, R104 ;  /* 0x00000068006a7202 */ /* 0x000fe40000000f00 */
[----:B------:R1:W-:Y:S02]  /*b730*/  STL [R1+0x14], R2 ;  /* 0x0000140201007387 */ /* 0x0003e40000100800 */
[----:B-1----:R-:W-:-:S05]  /*b740*/  @P5 BRA `(.L_x_631) ;  /* 0xffffba9000005947 */ /* 0x002fca000383ffff */
.L_x_630:
[----:B-1----:R-:W2:Y:S04]  /*b750*/  LDL.LU R4, [R1+0x8] ;  /* 0x0000080001047983 */ /* 0x002ea80000300800 */
        /* <DEDUP_REMOVED lines=12> */
[----:B------:R-:W-:Y:S01]  /*b820*/  SHFL.BFLY PT, R5, R7, 0x2, 0x1f ;  /* 0x0c401f0007057f89 */ /* 0x000fe200000e0000 */
[----:B------:R-:W-:Y:S01]  /*b830*/  ISETP.NE.AND P0, PT, R109, -0x1, PT ;  /* 0xffffffff6d00780c */ /* 0x000fe20003f05270 */
[----:B-1----:R-:W-:-:S02]  /*b840*/  FADD.FTZ R2, R2, R4 ;  /* 0x0000000402027221 */ /* 0x002fc40000010000 */
[----:B--2---:R-:W-:-:S03]  /*b850*/  FADD.FTZ R0, R0, R9 ;  /* 0x0000000900007221 */ /* 0x004fc60000010000 */
[----:B------:R-:W1:Y:S01]  /*b860*/  SHFL.BFLY PT, R4, R2, 0x1, 0x1f ;  /* 0x0c201f0002047f89 */ /* 0x000e6200000e0000 */
[----:B---3--:R-:W-:-:S03]  /*b870*/  FADD.FTZ R6, R6, R8 ;  /* 0x0000000806067221 */ /* 0x008fc60000010000 */
[----:B------:R-:W2:Y:S04]  /*b880*/  SHFL.BFLY PT, R9, R0, 0x1, 0x1f ;  /* 0x0c201f0000097f89 */ /* 0x000ea800000e0000 */
[----:B------:R-:W3:Y:S01]  /*b890*/  SHFL.BFLY PT, R8, R6, 0x1, 0x1f ;  /* 0x0c201f0006087f89 */ /* 0x000ee200000e0000 */
[----:B-1----:R-:W-:Y:S02]  /*b8a0*/  FADD.FTZ R50, R2, R4 ;  /* 0x0000000402327221 */ /* 0x002fe40000010000 */
[----:B------:R-:W-:Y:S02]  /*b8b0*/  FADD.FTZ R2, R5, R7 ;  /* 0x0000000705027221 */ /* 0x000fe40000010000 */
[----:B--2---:R-:W-:Y:S01]  /*b8c0*/  FADD.FTZ R49, R0, R9 ;  /* 0x0000000900317221 */ /* 0x004fe20000010000 */
[----:B------:R-:W-:Y:S01]  /*b8d0*/  FSETP.NE.FTZ.AND P6, PT, R50, RZ, PT ;  /* 0x000000ff3200720b */ /* 0x000fe20003fd5000 */
[----:B------:R-:W-:Y:S01]  /*b8e0*/  @P0 IMAD.WIDE.U32 R4, R109, c[0x0][0x1e8], RZ ;  /* 0x00007a006d040a25 */ /* 0x000fe200078e00ff */
[----:B------:R-:W1:Y:S01]  /*b8f0*/  SHFL.BFLY PT, R7, R2, 0x1, 0x1f ;  /* 0x0c201f0002077f89 */ /* 0x000e6200000e0000 */
[----:B------:R-:W-:-:S02]  /*b900*/  MOV R0, 0x3f800000 ;  /* 0x3f80000000007802 */ /* 0x000fc40000000f00 */
[----:B---3--:R-:W-:Y:S01]  /*b910*/  FADD.FTZ R100, R6, R8 ;  /* 0x0000000806647221 */ /* 0x008fe20000010000 */
[----:B------:R-:W-:Y:S01]  /*b920*/  LOP3.LUT R9, R52, 0xfffffffc, RZ, 0xc0, !PT ;  /* 0xfffffffc34097812 */ /* 0x000fe200078ec0ff */
[----:B------:R-:W-:Y:S01]  /*b930*/  @P0 IMAD R106, R109, c[0x0][0x1ec], R5 ;  /* 0x00007b006d6a0a24 */ /* 0x000fe200078e0205 */
[----:B------:R-:W-:Y:S02]  /*b940*/  FSETP.NE.FTZ.AND P5, PT, R49, RZ, PT ;  /* 0x000000ff3100720b */ /* 0x000fe40003fb5000 */
[----:B------:R-:W-:Y:S02]  /*b950*/  FSETP.NE.FTZ.AND P4, PT, R100, RZ, PT ;  /* 0x000000ff6400720b */ /* 0x000fe40003f95000 */
[----:B------:R-:W-:Y:S01]  /*b960*/  IADD3 R5, -R9, R107, RZ ;  /* 0x0000006b09057210 */ /* 0x000fe20007ffe1ff */
[----:B------:R-:W2:Y:S01]  /*b970*/  @P6 MUFU.RCP R0, R50 ;  /* 0x0000003200006308 */ /* 0x000ea20000001000 */
[----:B------:R-:W-:Y:S02]  /*b980*/  @P0 MOV R102, R4 ;  /* 0x0000000400660202 */ /* 0x000fe40000000f00 */
[----:B------:R-:W-:-:S02]  /*b990*/  LEA R51, R10, R5, 0x8 ;  /* 0x000000050a337211 */ /* 0x000fc400078e40ff */
[----:B------:R-:W-:-:S06]  /*b9a0*/  MOV R4, 0x3f800000 ;  /* 0x3f80000000047802 */ /* 0x000fcc0000000f00 */
[----:B------:R-:W-:Y:S01]  /*b9b0*/  @P5 MUFU.RCP R4, R49 ;  /* 0x0000003100045308 */ /* 0x000fe20000001000 */
[----:B-1----:R-:W-:Y:S01]  /*b9c0*/  FADD.FTZ R101, R2, R7 ;  /* 0x0000000702657221 */ /* 0x002fe20000010000 */
[----:B------:R-:W-:Y:S01]  /*b9d0*/  MOV R2, 0x3f800000 ;  /* 0x3f80000000027802 */ /* 0x000fe20000000f00 */
[----:B--2---:R-:W-:-:S03]  /*b9e0*/  FMUL.FTZ R116, R0, R116 ;  /* 0x0000007400747220 */ /* 0x004fc60000410000 */
        /* <DEDUP_REMOVED lines=212> */
[----:B------:R1:W-:Y:S04]  /*c730*/  STS [R0+0x5000], R19 ;  /* 0x0050001300007388 */ /* 0x0003e80000000800 */
[----:B------:R3:W-:Y:S04]  /*c740*/  STS [R0+0x5200], R18 ;  /* 0x0052001200007388 */ /* 0x0007e80000000800 */
[----:B------:R-:W-:Y:S04]  /*c750*/  STS [R2+0x5000], R15 ;  /* 0x0050000f02007388 */ /* 0x000fe80000000800 */
[----:B------:R4:W-:Y:S04]  /*c760*/  STS [R2+0x5200], R14 ;  /* 0x0052000e02007388 */ /* 0x0009e80000000800 */
[----:B------:R2:W-:Y:S04]  /*c770*/  STS [R5+0x4000], R13 ;  /* 0x0040000d05007388 */ /* 0x0005e80000000800 */
[----:B------:R-:W-:Y:S04]  /*c780*/  STS [R5+0x4200], R12 ;  /* 0x0042000c05007388 */ /* 0x000fe80000000800 */
[----:B------:R2:W-:Y:S04]  /*c790*/  STS [R4+0x4000], R9 ;  /* 0x0040000904007388 */ /* 0x0005e80000000800 */
[----:B-1----:R1:W5:Y:S01]  /*c7a0*/  LDL R19, [R1+0x58] ;  /* 0x0000580001137983 */ /* 0x0023620000100800 */
[----:B---3--:R-:W-:-:S03]  /*c7b0*/  @P1 MOV R0, c[0x0][0x210] ;  /* 0x0000840000001a02 */ /* 0x008fc60000000f00 */
[----:B------:R3:W-:Y:S04]  /*c7c0*/  STS [R4+0x4200], R8 ;  /* 0x0042000804007388 */ /* 0x0007e80000000800 */
[----:B------:R-:W-:Y:S01]  /*c7d0*/  STS [R5+0x5000], R11 ;  /* 0x0050000b05007388 */ /* 0x000fe20000000800 */
[----:B----4-:R-:W-:-:S03]  /*c7e0*/  LOP3.LUT R2, R53, 0xffffffe0, RZ, 0xc0, !PT ;  /* 0xffffffe035027812 */ /* 0x010fc600078ec0ff */
[----:B------:R4:W-:Y:S01]  /*c7f0*/  STS [R5+0x5200], R10 ;  /* 0x0052000a05007388 */ /* 0x0009e20000000800 */
[----:B--2---:R-:W-:Y:S03]  /*c800*/  @P5 MUFU.LG2 R13, R49 ;  /* 0x00000031000d5308 */ /* 0x004fe60000000c00 */
[----:B------:R-:W-:Y:S04]  /*c810*/  STS [R4+0x5000], R7 ;  /* 0x0050000704007388 */ /* 0x000fe80000000800 */
[----:B------:R2:W-:Y:S01]  /*c820*/  STS [R4+0x5200], R6 ;  /* 0x0052000604007388 */ /* 0x0005e20000000800 */
[----:B------:R-:W-:Y:S01]  /*c830*/  @P1 IMAD R9, R0, c[0x0][0x214], RZ ;  /* 0x0000850000091a24 */ /* 0x000fe200078e02ff */
[----:B------:R-:W-:Y:S01]  /*c840*/  @!P1 MOV R0, c[0x0][0x214] ;  /* 0x0000850000009a02 */ /* 0x000fe20000000f00 */
[----:B------:R-:W-:Y:S01]  /*c850*/  @P4 MUFU.LG2 R12, R100 ;  /* 0x00000064000c4308 */ /* 0x000fe20000000c00 */
[----:B------:R-:W-:Y:S02]  /*c860*/  BAR.SYNC.DEFER_BLOCKING 0x0 ;  /* 0x0000000000007b1d */ /* 0x000fe40000010000 */
[----:B------:R-:W-:-:S02]  /*c870*/  @!P1 SEL R9, R0, c[0x0][0x234], !P2 ;  /* 0x00008d0000099a07 */ /* 0x000fc40005000000 */
[----:B------:R-:W-:Y:S02]  /*c880*/  ISETP.NE.OR P2, PT, R40, RZ, !P2 ;  /* 0x000000ff2800720c */ /* 0x000fe40005745670 */
[----:B------:R-:W1:Y:S01]  /*c890*/  S2R R14, SR_CTAID.X ;  /* 0x00000000000e7919 */ /* 0x000e620000002500 */
[----:B------:R-:W-:Y:S02]  /*c8a0*/  @!P0 SHF.R.S32.HI R0, RZ, 0x1f, R68 ;  /* 0x0000001fff008819 */ /* 0x000fe40000011444 */
[----:B---3--:R-:W-:Y:S01]  /*c8b0*/  IADD3 R8, -R2, R107, RZ ;  /* 0x0000006b02087210 */ /* 0x008fe20007ffe1ff */
[----:B------:R-:W3:Y:S01]  /*c8c0*/  S2R R18, SR_CTAID.Z ;  /* 0x0000000000127919 */ /* 0x000ee20000002700 */
[----:B----4-:R4:W1:Y:S06]  /*c8d0*/  @P6 MUFU.LG2 R10, R50 ;  /* 0x00000032000a6308 */ /* 0x01086c0000000c00 */
[----:B------:R-:W-:-:S02]  /*c8e0*/  @!P2 IMAD R5, R68, c[0x0][0x214], RZ ;  /* 0x000085004405aa24 */ /* 0x000fc400078e02ff */
[----:B--2---:R-:W-:Y:S01]  /*c8f0*/  @!P0 IMAD R4, R0, c[0x0][0x1e0], RZ ;  /* 0x0000780000048a24 */ /* 0x004fe200078e02ff */
[----:B------:R-:W-:Y:S01]  /*c900*/  @P1 MOV R0, 0x1 ;  /* 0x0000000100001802 */ /* 0x000fe20000000f00 */
[----:B------:R-:W-:Y:S01]  /*c910*/  @!P0 IMAD.WIDE.U32 R6, R68, c[0x0][0x1e0], RZ ;  /* 0x0000780044068a25 */ /* 0x000fe200078e00ff */
[----:B------:R2:W1:Y:S01]  /*c920*/  LDS.128 R28, [R230] ;  /* 0x00000000e61c7984 */ /* 0x0004620000000c00 */
[----:B------:R-:W-:Y:S02]  /*c930*/  @!P2 SEL R2, R5, R109, !P0 ;  /* 0x0000006d0502a207 */ /* 0x000fe40004000000 */
[----:B------:R-:W-:Y:S01]  /*c940*/  @!P1 IMAD R0, R9, c[0x0][0x1c0], RZ ;  /* 0x0000700009009a24 */ /* 0x000fe200078e02ff */
[----:B------:R2:W1:Y:S01]  /*c950*/  LDS.128 R40, [R230+0x800] ;  /* 0x00080000e6287984 */ /* 0x0004620000000c00 */
[C---:B------:R-:W-:Y:S01]  /*c960*/  @!P0 IMAD R4, R68.reuse, c[0x0][0x1e4], R4 ;  /* 0x0000790044048a24 */ /* 0x040fe200078e0204 */
[----:B------:R-:W-:Y:S02]  /*c970*/  @!P0 MOV R102, R6 ;  /* 0x0000000600668202 */ /* 0x000fe40000000f00 */
[----:B------:R2:W1:Y:S04]  /*c980*/  LDS.128 R52, [R230+0x1000] ;  /* 0x00100000e6347984 */ /* 0x0004680000000c00 */
[----:B------:R2:W1:Y:S04]  /*c990*/  LDS.128 R64, [R230+0x1800] ;  /* 0x00180000e6407984 */ /* 0x0004680000000c00 */
[----:B------:R2:W1:Y:S04]  /*c9a0*/  LDS.128 R24, [R230+0x2000] ;  /* 0x00200000e6187984 */ /* 0x0004680000000c00 */
[----:B------:R2:W2:Y:S04]  /*c9b0*/  LDS.128 R36, [R230+0x2800] ;  /* 0x00280000e6247984 */ /* 0x0004a80000000c00 */
[----:B----4-:R4:W2:Y:S04]  /*c9c0*/  LDS.128 R48, [R230+0x3000] ;  /* 0x00300000e6307984 */ /* 0x0108a80000000c00 */
[----:B------:R4:W2:Y:S04]  /*c9d0*/  LDS.128 R60, [R230+0x3800] ;  /* 0x00380000e63c7984 */ /* 0x0008a80000000c00 */
[----:B------:R4:W2:Y:S04]  /*c9e0*/  LDS.128 R20, [R230+0x4000] ;  /* 0x00400000e6147984 */ /* 0x0008a80000000c00 */
[----:B------:R4:W2:Y:S04]  /*c9f0*/  LDS.128 R32, [R230+0x4800] ;  /* 0x00480000e6207984 */ /* 0x0008a80000000c00 */
[----:B------:R4:W2:Y:S04]  /*ca00*/  LDS.128 R44, [R230+0x5000] ;  /* 0x00500000e62c7984 */ /* 0x0008a80000000c00 */
[----:B------:R4:W2:Y:S01]  /*ca10*/  LDS.128 R56, [R230+0x5800] ;  /* 0x00580000e6387984 */ /* 0x0008a20000000c00 */
[----:B------:R-:W-:Y:S01]  /*ca20*/  IMAD R0, R68, R0, RZ ;  /* 0x0000000044007224 */ /* 0x000fe200078e02ff */
[----:B------:R-:W-:Y:S01]  /*ca30*/  @P1 MOV R6, c[0x0][0x210] ;  /* 0x0000840000061a02 */ /* 0x000fe20000000f00 */
[----:B------:R-:W4:Y:S01]  /*ca40*/  @P3 MUFU.LG2 R11, R101 ;  /* 0x00000065000b3308 */ /* 0x000f220000000c00 */
[----:B------:R-:W-:-:S02]  /*ca50*/  @!P1 MOV R6, 0x1 ;  /* 0x0000000100069802 */ /* 0x000fc40000000f00 */
[----:B------:R-:W-:Y:S02]  /*ca60*/  @!P0 IADD3 R106, R7, R4, RZ ;  /* 0x00000004076a8210 */ /* 0x000fe40007ffe0ff */
[----:B------:R-:W-:Y:S01]  /*ca70*/  CS2R R4, SRZ ;  /* 0x0000000000047805 */ /* 0x000fe2000001ff00 */
[----:B------:R-:W-:Y:S02]  /*ca80*/  SEL R0, R0, RZ, P2 ;  /* 0x000000ff00007207 */ /* 0x000fe40001000000 */
[----:B------:R-:W-:Y:S02]  /*ca90*/  @!P2 SHF.R.S32.HI R5, RZ, 0x1f, R2 ;  /* 0x0000001fff05a819 */ /* 0x000fe40000011402 */
[----:B------:R-:W-:Y:S01]  /*caa0*/  @!P2 MOV R4, R2 ;  /* 0x000000020004a202 */ /* 0x000fe20000000f00 */
[----:B-1----:R-:W-:Y:S01]  /*cab0*/  IMAD R2, R14, R6, RZ ;  /* 0x000000060e027224 */ /* 0x002fe200078e02ff */
[----:B------:R-:W-:Y:S01]  /*cac0*/  LOP3.LUT P0, RZ, R8, 0x3, RZ, 0xc0, !PT ;  /* 0x0000000308ff7812 */ /* 0x000fe2000780c0ff */
[----:B------:R-:W-:-:S02]  /*cad0*/  @P6 FMUL.FTZ R7, R10, 0.69314718246459960938 ;  /* 0x3f3172180a076820 */ /* 0x000fc40000410000 */
[----:B---3--:R-:W-:Y:S01]  /*cae0*/  IMAD R0, R18, R9, R0 ;  /* 0x0000000912007224 */ /* 0x008fe200078e0200 */
[----:B------:R-:W-:Y:S02]  /*caf0*/  SHF.L.U32 R2, R2, 0x7, RZ ;  /* 0x0000000702027819 */ /* 0x000fe400000006ff */
[----:B------:R-:W-:Y:S01]  /*cb00*/  MOV R17, 0x7f800000 ;  /* 0x7f80000000117802 */ /* 0x000fe20000000f00 */
[----:B------:R-:W-:Y:S01]  /*cb10*/  @P6 FFMA.FTZ R17, R105, c[0x0][0x238], R7 ;  /* 0x00008e0069116a23 */ /* 0x000fe20000010007 */
[----:B------:R-:W-:Y:S01]  /*cb20*/  IADD3 R7, P2, P1, R2, R4, R0 ;  /* 0x0000000402077210 */ /* 0x000fe2000795e000 */
[----:B------:R-:W-:Y:S01]  /*cb30*/  @P5 FMUL.FTZ R10, R13, 0.69314718246459960938 ;  /* 0x3f3172180d0a5820 */ /* 0x000fe20000410000 */
[----:B------:R-:W-:Y:S01]  /*cb40*/  SHF.R.S32.HI R4, RZ, 0x1f, R2 ;  /* 0x0000001fff047819 */ /* 0x000fe20000011402 */
[----:B------:R-:W-:Y:S01]  /*cb50*/  @P4 FMUL.FTZ R9, R12, 0.69314718246459960938 ;  /* 0x3f3172180c094820 */ /* 0x000fe20000410000 */
[----:B------:R-:W-:Y:S01]  /*cb60*/  SHF.R.S32.HI R2, RZ, 0x1f, R0 ;  /* 0x0000001fff027819 */ /* 0x000fe20000011400 */
[----:B----4-:R-:W-:Y:S01]  /*cb70*/  @P3 FMUL.FTZ R8, R11, 0.69314718246459960938 ;  /* 0x3f3172180b083820 */ /* 0x010fe20000410000 */
        /* <DEDUP_REMOVED lines=9> */
[----:B------:R-:W3:Y:S04]  /*cc10*/  LDL.LU R70, [R1+0x60] ;  /* 0x0000600001467983 */ /* 0x000ee80000300800 */
        /* <DEDUP_REMOVED lines=33> */
.L_x_635:
[----:B------:R-:W-:Y:S05]  /*ce30*/  BSYNC B0 ;  /* 0x0000000000007941 */ /* 0x000fea0003800000 */
.L_x_634:
[----:B-1----:R-:W3:Y:S04]  /*ce40*/  LDL.LU.64 R4, [R1+0x38] ;  /* 0x0000380001047983 */ /* 0x002ee80000300a00 */
[----:B------:R-:W4:Y:S04]  /*ce50*/  LDL.64 R14, [R1+0x18] ;  /* 0x00001800010e7983 */ /* 0x000f280000100a00 */
[----:B------:R1:W5:Y:S04]  /*ce60*/  LDL.64 R16, [R1+0x40] ;  /* 0x0000400001107983 */ /* 0x0003680000100a00 */
[----:B------:R1:W5:Y:S04]  /*ce70*/  LDL R12, [R1+0x50] ;  /* 0x00005000010c7983 */ /* 0x0003680000100800 */
[----:B------:R1:W5:Y:S01]  /*ce80*/  LDL R11, [R1+0x54] ;  /* 0x00005400010b7983 */ /* 0x0003620000100800 */
[----:B------:R-:W-:-:S05]  /*ce90*/  SHF.R.S32.HI R0, RZ, 0x1f, R18 ;  /* 0x0000001fff007819 */ /* 0x000fca0000011412 */
[----:B------:R-:W-:Y:S01]  /*cea0*/  IMAD R0, R0, c[0x0][0x1f0], RZ ;  /* 0x00007c0000007a24 */ /* 0x000fe200078e02ff */
[----:B------:R-:W-:Y:S03]  /*ceb0*/  BSSY B0, `(.L_x_636) ;  /* 0x0000015000007945 */ /* 0x000fe60003800000 */
[----:B------:R-:W-:Y:S01]  /*cec0*/  IMAD R0, R18, c[0x0][0x1f4], R0 ;  /* 0x00007d0012007a24 */ /* 0x000fe200078e0200 */
[----:B----4-:R-:W-:-:S04]  /*ced0*/  IADD3 R2, P0, R14, R102, RZ ;  /* 0x000000660e027210 */ /* 0x010fc80007f1e0ff */
[----:B------:R-:W-:Y:S02]  /*cee0*/  IADD3.X R3, R15, R106, RZ, P0, !PT ;  /* 0x0000006a0f037210 */ /* 0x000fe400007fe4ff */
[----:B---3-5:R-:W-:-:S03]  /*cef0*/  ISETP.GE.AND P0, PT, R4, R19, PT ;  /* 0x000000130400720c */ /* 0x028fc60003f06270 */
        /* <DEDUP_REMOVED lines=15> */
[----:B--2---:R1:W-:Y:S02]  /*cff0*/  @!P1 STG.E.128 [R2.64+0x80], R20 ;  /* 0x0000801402009986 */ /* 0x0043e4000c101d0a */
.L_x_637:
[----:B-1----:R-:W-:Y:S05]  /*d000*/  BSYNC B0 ;  /* 0x0000000000007941 */ /* 0x002fea0003800000 */
.L_x_636:
[----:B------:R-:W3:Y:S01]  /*d010*/  LDL.LU R0, [R1+0x5c] ;  /* 0x00005c0001007983 */ /* 0x000ee20000300800 */
[----:B------:R-:W-:Y:S01]  /*d020*/  BSSY B0, `(.L_x_638) ;  /* 0x0000013000007945 */ /* 0x000fe20003800000 */
[----:B---3--:R-:W-:-:S13]  /*d030*/  ISETP.GE.AND P0, PT, R0, R19, PT ;  /* 0x000000130000720c */ /* 0x008fda0003f06270 */
        /* <DEDUP_REMOVED lines=15> */
[----:B--2---:R1:W-:Y:S04]  /*d130*/  @!P1 STG.E.128 [R2.64+0x40], R36 ;  /* 0x0000402402009986 */ /* 0x0043e8000c101d0a */
[----:B------:R1:W-:Y:S02]  /*d140*/  @!P0 STG.E.128 [R2.64+0x80], R32 ;  /* 0x0000802002008986 */ /* 0x0003e4000c101d0a */
.L_x_639:
[----:B------:R-:W-:Y:S05]  /*d150*/  BSYNC B0 ;  /* 0x0000000000007941 */ /* 0x000fea0003800000 */
.L_x_638:
[----:B------:R-:W3:Y:S01]  /*d160*/  LDL.LU R0, [R1+0x68] ;  /* 0x0000680001007983 */ /* 0x000ee20000300800 */
[----:B------:R-:W-:Y:S01]  /*d170*/  BSSY B0, `(.L_x_640) ;  /* 0x0000013000007945 */ /* 0x000fe20003800000 */
[----:B---3--:R-:W-:-:S13]  /*d180*/  ISETP.GE.AND P0, PT, R0, R19, PT ;  /* 0x000000130000720c */ /* 0x008fda0003f06270 */
        /* <DEDUP_REMOVED lines=17> */
.L_x_641:
[----:B------:R-:W-:Y:S05]  /*d2a0*/  BSYNC B0 ;  /* 0x0000000000007941 */ /* 0x000fea0003800000 */
.L_x_640:
[----:B------:R-:W3:Y:S02]  /*d2b0*/  LDL.LU R0, [R1+0x64] ;  /* 0x0000640001007983 */ /* 0x000ee40000300800 */
[----:B---3--:R-:W-:-:S13]  /*d2c0*/  ISETP.GE.AND P0, PT, R0, R19, PT ;  /* 0x000000130000720c */ /* 0x008fda0003f06270 */
        /* <DEDUP_REMOVED lines=13> */
[----:B--2---:R1:W-:Y:S01]  /*d3a0*/  @!P0 STG.E.128 [R2.64+0x40], R60 ;  /* 0x0000403c02008986 */ /* 0x0043e2000c101d0a */
[----:B------:R-:W-:-:S03]  /*d3b0*/  ISETP.GE.AND P0, PT, R11, c[0x0][0x220], PT ;  /* 0x000088000b007a0c */ /* 0x000fc60003f06270 */
[----:B------:R1:W-:Y:S10]  /*d3c0*/  @!P1 STG.E.128 [R2.64], R64 ;  /* 0x0000004002009986 */ /* 0x0003f4000c101d0a */
[----:B------:R-:W-:Y:S05]  /*d3d0*/  @P0 EXIT ;  /* 0x000000000000094d */ /* 0x000fea0003800000 */
[----:B------:R-:W-:Y:S01]  /*d3e0*/  STG.E.128 [R2.64+0x80], R56 ;  /* 0x0000803802007986 */ /* 0x000fe2000c101d0a */
[----:B------:R-:W-:Y:S05]  /*d3f0*/  EXIT ;  /* 0x000000000000794d */ /* 0x000fea0003800000 */
.L_x_608:
        /* <DEDUP_REMOVED lines=10> */
[----:B------:R-:W-:-:S03]  /*d4a0*/  SHF.R.S32.HI R11, RZ, 0x1f, R10 ;  /* 0x0000001fff0b7819 */ /* 0x000fc6000001140a */
[----:B------:R-:W-:-:S05]  /*d4b0*/  IMAD.SHL.U32 R14, R20, 0x8, RZ ;  /* 0x00000008140e7824 */ /* 0x000fca00078e00ff */
[----:B------:R-:W-:Y:S02]  /*d4c0*/  IADD3 R24, R14, 0x20, RZ ;  /* 0x000000200e187810 */ /* 0x000fe40007ffe0ff */
        /* <DEDUP_REMOVED lines=17> */
[C---:B------:R-:W-:Y:S02]  /*d5e0*/  IMAD R3, R26.reuse, R4, RZ ;  /* 0x000000041a037224 */ /* 0x040fe400078e02ff */
[----:B------:R-:W-:Y:S02]  /*d5f0*/  @!P3 IMAD R6, R5, c[0x0][0x1e0], RZ ;  /* 0x000078000506ba24 */ /* 0x000fe400078e02ff */
[----:B------:R-:W-:Y:S01]  /*d600*/  @!P3 IMAD.WIDE.U32 R4, R26, c[0x0][0x1e0], RZ ;  /* 0x000078001a04ba25 */ /* 0x000fe200078e00ff */
[----:B------:R-:W-:-:S03]  /*d610*/  SEL R3, R3, RZ, P2 ;  /* 0x000000ff03037207 */ /* 0x000fc60001000000 */
[C---:B------:R-:W-:Y:S01]  /*d620*/  @!P3 IMAD R6, R26.reuse, c[0x0][0x1e4], R6 ;  /* 0x000079001a06ba24 */ /* 0x040fe200078e0206 */
[----:B------:R-:W-:Y:S01]  /*d630*/  @!P3 MOV R2, R4 ;  /* 0x000000040002b202 */ /* 0x000fe20000000f00 */
[----:B------:R-:W-:Y:S02]  /*d640*/  @!P0 IMAD R15, R26, c[0x0][0x214], RZ ;  /* 0x000085001a0f8a24 */ /* 0x000fe400078e02ff */
[----:B------:R-:W-:Y:S02]  /*d650*/  @!P3 IMAD.IADD R7, R5, 0x1, R6 ;  /* 0x000000010507b824 */ /* 0x000fe400078e0206 */
[----:B------:R-:W-:Y:S01]  /*d660*/  IMAD R6, R18, R0, R3 ;  /* 0x0000000012067224 */ /* 0x000fe200078e0203 */
[----:B------:R-:W-:Y:S01]  /*d670*/  SHF.R.S32.HI R0, RZ, 0x1f, R18 ;  /* 0x0000001fff007819 */ /* 0x000fe20000011412 */
[----:B------:R1:W-:Y:S01]  /*d680*/  @!P0 STL [R1+0x4c], R15 ;  /* 0x00004c0f01008387 */ /* 0x0003e20000100800 */
[----:B------:R-:W-:Y:S02]  /*d690*/  IADD3 R4, P0, R14, R2, RZ ;  /* 0x000000020e047210 */ /* 0x000fe40007f1e0ff */
        /* <DEDUP_REMOVED lines=29> */
.L_x_643:
[----:B-1----:R-:W-:Y:S05]  /*d870*/  BSYNC B0 ;  /* 0x0000000000007941 */ /* 0x002fea0003800000 */
.L_x_642:
        /* <DEDUP_REMOVED lines=20> */
.L_x_645:
[----:B------:R-:W-:Y:S05]  /*d9c0*/  BSYNC B0 ;  /* 0x0000000000007941 */ /* 0x000fea0003800000 */
.L_x_644:
        /* <DEDUP_REMOVED lines=20> */
.L_x_647:
[----:B------:R-:W-:Y:S05]  /*db10*/  BSYNC B0 ;  /* 0x0000000000007941 */ /* 0x000fea0003800000 */
.L_x_646:
        /* <DEDUP_REMOVED lines=20> */
.L_x_649:
[----:B------:R-:W-:Y:S05]  /*dc60*/  BSYNC B0 ;  /* 0x0000000000007941 */ /* 0x000fea0003800000 */
.L_x_648:
        /* <DEDUP_REMOVED lines=35> */
.L_x_650:
        /* <DEDUP_REMOVED lines=14> */
.L_x_1042:


//--------------------- .text._ZN5flash16flash_fwd_kernelI23Flash_fwd_kernel_traitsILi96ELi128ELi64ELi4ELb0ELb0EN7cutlass10bfloat16_tE19Flash_kernel_traitsILi96ELi128ELi64ELi4ES3_EELb1ELb0ELb1ELb0ELb0ELb1ELb0ELb0EEEvNS_16Flash_fwd_paramsE --------------------------
	.section	.text._ZN5flash16flash_fwd_kernelI23Flash_fwd_kernel_traitsILi96ELi128ELi64ELi4ELb0ELb0EN7cutlass10bfloat16_tE19Flash_kernel_traitsILi96ELi128ELi64ELi4ES3_EELb1ELb0ELb1ELb0ELb0ELb1ELb0ELb0EEEvNS_16Flash_fwd_paramsE,"ax",@progbits
	.sectioninfo	@"SHI_REGISTERS=255"
	.align	128
        .global         _ZN5flash16flash_fwd_kernelI23Flash_fwd_kernel_traitsILi96ELi128ELi64ELi4ELb0ELb0EN7cutlass10bfloat16_tE19Flash_kernel_traitsILi96ELi128ELi64ELi4ES3_EELb1ELb0ELb1ELb0ELb0ELb1ELb0ELb0EEEvNS_16Flash_fwd_paramsE
        .type           _ZN5flash16flash_fwd_kernelI23Flash_fwd_kernel_traitsILi96ELi128ELi64ELi4ELb0ELb0EN7cutlass10bfloat16_tE19Flash_kernel_traitsILi96ELi128ELi64ELi4ES3_EELb1ELb0ELb1ELb0ELb0ELb1ELb0ELb0EEEvNS_16Flash_fwd_paramsE,@function
        .size           _ZN5flash16flash_fwd_kernelI23Flash_fwd_kernel_traitsILi96ELi128ELi64ELi4ELb0ELb0EN7cutlass10bfloat16_tE19Flash_kernel_traitsILi96ELi128ELi64ELi4ES3_EELb1ELb0ELb1ELb0ELb0ELb1ELb0ELb0EEEvNS_16Flash_fwd_paramsE,(.L_x_1043 - _ZN5flash16flash_fwd_kernelI23Flash_fwd_kernel_traitsILi96ELi128ELi64ELi4ELb0ELb0EN7cutlass10bfloat16_tE19Flash_kernel_traitsILi96ELi128ELi64ELi4ES3_EELb1ELb0ELb1ELb0ELb0ELb1ELb0ELb0EEEvNS_16Flash_fwd_paramsE)
        .other          _ZN5flash16flash_fwd_kernelI23Flash_fwd_kernel_traitsILi96ELi128ELi64ELi4ELb0ELb0EN7cutlass10bfloat16_tE19Flash_kernel_traitsILi96ELi128ELi64ELi4ES3_EELb1ELb0ELb1ELb0ELb0ELb1ELb0ELb0EEEvNS_16Flash_fwd_paramsE,@"STO_CUDA_ENTRY STV_DEFAULT"
_ZN5flash16flash_fwd_kernelI23Flash_fwd_kernel_traitsILi96ELi128ELi64ELi4ELb0ELb0EN7cutlass10bfloat16_tE19Flash_kernel_traitsILi96ELi128ELi64ELi4ES3_EELb1ELb0ELb1ELb0ELb0ELb1ELb0ELb0EEEvNS_16Flash_fwd_paramsE:
.text._ZN5flash16flash_fwd_kernelI23Flash_fwd_kernel_traitsILi96ELi128ELi64ELi4ELb0ELb0EN7cutlass10bfloat16_tE19Flash_kernel_traitsILi96ELi128ELi64ELi4ES3_EELb1ELb0ELb1ELb0ELb0ELb1ELb0ELb0EEEvNS_16Flash_fwd_paramsE:
        /* <DEDUP_REMOVED lines=18> */
[----:B------:R-:W5:Y:S01]  /*0120*/  S2UR UR12, SR_CTAID.Y ;  /* 0x00000000000c79c3 */ /* 0x000f620000002600 */
        /* <DEDUP_REMOVED lines=11> */
[----:B------:R-:W-:Y:S02]  /*01e0*/  ULDC.64 UR14, c[0x0][0x240] ;  /* 0x00009000000e7ab9 */ /* 0x000fe40000000a00 */
[----:B------:R-:W-:-:S02]  /*01f0*/  UISETP.EQ.OR.EX UP0, UPT, URZ, UR5, !UP3, UP0 ;  /* 0x000000053f00728c */ /* 0x000fc4000df02700 */
[----:B-----5:R-:W-:Y:S02]  /*0200*/  UIMAD.WIDE UR14, UR12, UR7, UR14 ;  /* 0x000000070c0e72a5 */ /* 0x020fe4000f8e020e */
[----:B-1----:R-:W-:-:S06]  /*0210*/  ULOP3.LUT UR9, UR11, UR8, UR12, 0xfe, !UPT ;  /* 0x000000080b097292 */ /* 0x002fcc000f8efe0c */
[----:B--2---:R-:W-:Y:S01]  /*0220*/  LOP3.LUT P3, RZ, R148, UR9, RZ, 0xfc, !PT ;  /* 0x0000000994ff7c12 */ /* 0x004fe2000f86fcff */
[----:B------:R-:W-:Y:S02]  /*0230*/  ULDC.64 UR4, c[0x0][0x248] ;  /* 0x0000920000047ab9 */ /* 0x000fe40000000a00 */
[----:B------:R-:W-:-:S10]  /*0240*/  UIMAD.WIDE UR4, UR12, UR7, UR4 ;  /* 0x000000070c0472a5 */ /* 0x000fd4000f8e0204 */
[----:B------:R-:W-:Y:S02]  /*0250*/  @!P3 IMAD.MOV.U32 R10, RZ, RZ, c[0x0][0x308] ;  /* 0x0000c200ff0ab624 */ /* 0x000fe400078e00ff */
[----:B------:R-:W-:Y:S01]  /*0260*/  @!P3 IMAD.MOV.U32 R11, RZ, RZ, c[0x0][0x30c] ;  /* 0x0000c300ff0bb624 */ /* 0x000fe200078e00ff */
        /* <DEDUP_REMOVED lines=55> */
.L_x_651:
[----:B------:R-:W-:Y:S02]  /*05e0*/  ULDC UR6, c[0x0][0x218] ;  /* 0x0000860000067ab9 */ /* 0x000fe40000000800 */
.L_x_652:
        /* <DEDUP_REMOVED lines=46> */
[----:B------:R-:W-:Y:S01]  /*08d0*/  ULDC.64 UR6, c[0x0][0x1e8] ;  /* 0x00007a0000067ab9 */ /* 0x000fe20000000a00 */
[----:B------:R-:W1:Y:S01]  /*08e0*/  S2R R12, SR_CTAID.Z ;  /* 0x00000000000c7919 */ /* 0x000e620000002700 */
[----:B------:R-:W-:Y:S01]  /*08f0*/  ULDC.64 UR4, c[0x0][0x1e0] ;  /* 0x0000780000047ab9 */ /* 0x000fe20000000a00 */
[----:B------:R-:W-:Y:S01]  /*0900*/  LOP3.LUT R0, R6, 0x1ffffffc, RZ, 0xc0, !PT ;  /* 0x1ffffffc06007812 */ /* 0x000fe200078ec0ff */
[----:B------:R-:W-:Y:S01]  /*0910*/  USHF.R.S32.HI UR17, URZ, 0x1f, UR11 ;  /* 0x0000001f3f117899 */ /* 0x000fe2000801140b */
[----:B------:R-:W2:Y:S01]  /*0920*/  S2R R4, SR_CTAID.X ;  /* 0x0000000000047919 */ /* 0x000ea20000002500 */
[----:B------:R-:W-:Y:S01]  /*0930*/  ULDC UR13, c[0x0][0x214] ;  /* 0x00008500000d7ab9 */ /* 0x000fe20000000800 */
[----:B------:R-:W-:Y:S01]  /*0940*/  SHF.R.S32.HI R6, RZ, 0x2, R6 ;  /* 0x00000002ff067819 */ /* 0x000fe20000011406 */
[----:B------:R-:W-:Y:S01]  /*0950*/  ULDC UR9, c[0x0][0x234] ;  /* 0x00008d0000097ab9 */ /* 0x000fe20000000800 */
[----:B------:R-:W-:Y:S01]  /*0960*/  IMAD.IADD R0, R148, 0x1, -R0 ;  /* 0x0000000194007824 */ /* 0x000fe200078e0a00 */
[----:B------:R-:W-:Y:S01]  /*0970*/  @!UP0 USHF.R.S32.HI UR16, URZ, 0x1f, UR12 ;  /* 0x0000001f3f108899 */ /* 0x000fe2000801140c */
[----:B------:R-:W-:Y:S01]  /*0980*/  SHF.R.S32.HI R7, RZ, 0x1f, R6 ;  /* 0x0000001fff077819 */ /* 0x000fe20000011406 */
[----:B------:R-:W-:Y:S01]  /*0990*/  @UP0 UIMAD.WIDE.U32 UR14, UR24, UR6, URZ ;  /* 0x00000006180e02a5 */ /* 0x000fe2000f8e003f */
[----:B------:R-:W-:Y:S01]  /*09a0*/  IMAD.SHL.U32 R0, R0, 0x8, RZ ;  /* 0x0000000800007824 */ /* 0x000fe200078e00ff */
[----:B------:R-:W-:Y:S01]  /*09b0*/  @!UP0 UIMAD UR16, UR16, UR4, URZ ;  /* 0x00000004101082a4 */ /* 0x000fe2000f8e023f */
[----:B------:R-:W-:Y:S01]  /*09c0*/  BSSY B0, `(.L_x_654) ;  /* 0x0000038000007945 */ /* 0x000fe20003800000 */
[----:B------:R-:W-:-:S02]  /*09d0*/  @!UP0 UIMAD.WIDE.U32 UR18, UR12, UR4, URZ ;  /* 0x000000040c1282a5 */ /* 0x000fc4000f8e003f */
[----:B------:R-:W-:Y:S02]  /*09e0*/  @UP0 UIMAD UR7, UR24, UR7, UR15 ;  /* 0x00000007180702a4 */ /* 0x000fe4000f8e020f */
[----:B------:R-:W-:Y:S02]  /*09f0*/  ULDC.U8 UR4, c[0x0][0x329] ;  /* 0x0000ca4000047ab9 */ /* 0x000fe40000000000 */
[----:B------:R-:W-:Y:S02]  /*0a00*/  UISETP.NE.AND UP2, UPT, UR4, URZ, UPT ;  /* 0x0000003f0400728c */ /* 0x000fe4000bf45270 */
[----:B------:R-:W-:Y:S02]  /*0a10*/  ULDC.U8 UR15, c[0x0][0x328] ;  /* 0x0000ca00000f7ab9 */ /* 0x000fe40000000000 */
[----:B------:R-:W-:Y:S02]  /*0a20*/  UISETP.NE.AND UP3, UPT, UR15, URZ, UPT ;  /* 0x0000003f0f00728c */ /* 0x000fe4000bf65270 */
[----:B------:R-:W-:-:S02]  /*0a30*/  @!UP0 UIMAD UR16, UR12, UR5, UR16 ;  /* 0x000000050c1082a4 */ /* 0x000fc4000f8e0210 */
[----:B------:R-:W-:Y:S02]  /*0a40*/  UISETP.EQ.AND UP3, UPT, UR4, URZ, UP3 ;  /* 0x0000003f0400728c */ /* 0x000fe40009f62270 */
[----:B------:R-:W-:Y:S02]  /*0a50*/  ULDC UR6, c[0x0][0x1c0] ;  /* 0x0000700000067ab9 */ /* 0x000fe40000000800 */
[----:B------:R-:W-:Y:S02]  /*0a60*/  ULDC.64 UR4, c[0x0][0x1f0] ;  /* 0x00007c0000047ab9 */ /* 0x000fe40000000a00 */
[----:B------:R-:W-:Y:S02]  /*0a70*/  UIMAD UR4, UR17, UR4, URZ ;  /* 0x00000004110472a4 */ /* 0x000fe4000f8e023f */
[----:B------:R-:W-:Y:S02]  /*0a80*/  @!UP2 UISETP.NE.AND UP1, UPT, UR15, URZ, UPT ;  /* 0x0000003f0f00a28c */ /* 0x000fe4000bf25270 */
[----:B------:R-:W-:-:S02]  /*0a90*/  @UP0 UMOV UR17, UR14 ;  /* 0x0000000e00110c82 */ /* 0x000fc40008000000 */
[----:B------:R-:W-:Y:S02]  /*0aa0*/  @UP2 ULDC UR14, c[0x0][0x210] ;  /* 0x00008400000e2ab9 */ /* 0x000fe40000000800 */
[----:B------:R-:W-:Y:S02]  /*0ab0*/  @UP2 UIMAD UR14, UR14, UR13, URZ ;  /* 0x0000000d0e0e22a4 */ /* 0x000fe4000f8e023f */
[----:B------:R-:W-:Y:S02]  /*0ac0*/  @!UP2 USEL UR14, UR13, UR9, !UP1 ;  /* 0x000000090d0ea287 */ /* 0x000fe4000c800000 */
[----:B------:R-:W-:Y:S02]  /*0ad0*/  @UP2 UMOV UR20, 0x1 ;  /* 0x0000000100142882 */ /* 0x000fe40000000000 */
[----:B------:R-:W-:Y:S02]  /*0ae0*/  @!UP2 UIMAD UR20, UR14, UR6, URZ ;  /* 0x000000060e14a2a4 */ /* 0x000fe4000f8e023f */
[----:B------:R-:W-:-:S02]  /*0af0*/  @!UP0 UMOV UR17, UR18 ;  /* 0x0000001200118c82 */ /* 0x000fc40008000000 */
[----:B------:R-:W-:Y:S01]  /*0b00*/  @!UP0 UIADD3 UR7, UR19, UR16, URZ ;  /* 0x0000001013078290 */ /* 0x000fe2000fffe03f */
[C---:B------:R-:W-:Y:S01]  /*0b10*/  IADD3 R2, P0, R0.reuse, UR17, RZ ;  /* 0x0000001100027c10 */ /* 0x040fe2000ff1e0ff */
        /* <DEDUP_REMOVED lines=11> */
[----:B--2---:R-:W-:Y:S01]  /*0bd0*/  IMAD.WIDE R2, R4, 0x80, R6 ;  /* 0x0000008004027825 */ /* 0x004fe200078e0206 */
[----:B------:R-:W-:Y:S02]  /*0be0*/  UIMAD UR20, UR11, UR14, UR20 ;  /* 0x0000000e0b1472a4 */ /* 0x000fe4000f8e0214 */
[----:B------:R-:W-:Y:S02]  /*0bf0*/  @!UP3 UMOV UR22, URZ ;  /* 0x0000003f0016bc82 */ /* 0x000fe40008000000 */
        /* <DEDUP_REMOVED lines=20> */
.L_x_655:
[----:B------:R-:W-:Y:S05]  /*0d40*/  BSYNC B0 ;  /* 0x0000000000007941 */ /* 0x000fea0003800000 */
.L_x_654:
[----:B------:R-:W-:Y:S01]  /*0d50*/  IADD3 R15, R6, 0x20, RZ ;  /* 0x00000020060f7810 */ /* 0x000fe20007ffe0ff */
[----:B------:R-:W-:Y:S03]  /*0d60*/  BSSY B0, `(.L_x_656) ;  /* 0x0000010000007945 */ /* 0x000fe60003800000 */
[----:B------:R-:W-:-:S13]  /*0d70*/  ISETP.GE.AND P0, PT, R15, UR10, PT ;  /* 0x0000000a0f007c0c */ /* 0x000fda000bf06270 */
        /* <DEDUP_REMOVED lines=14> */
.L_x_657:
[----:B------:R-:W-:Y:S05]  /*0e60*/  BSYNC B0 ;  /* 0x0000000000007941 */ /* 0x000fea0003800000 */
.L_x_656:
        /* <DEDUP_REMOVED lines=17> */
.L_x_659:
[----:B------:R-:W-:Y:S05]  /*0f80*/  BSYNC B0 ;  /* 0x0000000000007941 */ /* 0x000fea0003800000 */
.L_x_658:
[----:B------:R-:W-:Y:S01]  /*0f90*/  IADD3 R10, R6, 0x60, RZ ;  /* 0x00000060060a7810 */ /* 0x000fe20007ffe0ff */
[----:B------:R-:W-:Y:S03]  /*0fa0*/  BSSY B0, `(.L_x_660) ;  /* 0x000000f000007945 */ /* 0x000fe60003800000 */
[----:B------:R-:W-:-:S13]  /*0fb0*/  ISETP.GE.AND P0, PT, R10, UR10, PT ;  /* 0x0000000a0a007c0c */ /* 0x000fda000bf06270 */
[----:B------:R-:W-:Y:S05]  /*0fc0*/  @P0 BRA `(.L_x_661) ;  /* 0x000000c000000947 */ /* 0x000fea0003800000 */
[----:B------:R-:W-:Y:S02]  /*0fd0*/  IADD3 R0, P0, R2, 0x60, RZ ;  /* 0x0000006002007810 */ /* 0x000fe40007f1e0ff */
[----:B------:R-:W-:Y:S02]  /*0fe0*/  MOV R8, R12 ;  /* 0x0000000c00087202 */ /* 0x000fe40000000f00 */
[----:B------:R-:W-:-:S03]  /*0ff0*/  IADD3.X R2, RZ, R3, RZ, P0, !PT ;  /* 0x00000003ff027210 */ /* 0x000fc600007fe4ff */
        /* <DEDUP_REMOVED lines=9> */
.L_x_661:
[----:B------:R-:W-:Y:S05]  /*1090*/  BSYNC B0 ;  /* 0x0000000000007941 */ /* 0x000fea0003800000 */
.L_x_660:
[----:B------:R-:W-:-:S04]  /*10a0*/  LOP3.LUT P6, RZ, R148, 0x3, RZ, 0xc0, !PT ;  /* 0x0000000394ff7812 */ /* 0x000fc800078cc0ff */
[----:B------:R-:W-:Y:S02]  /*10b0*/  ISETP.GE.OR P5, PT, R6, UR10, P6 ;  /* 0x0000000a06007c0c */ /* 0x000fe4000b7a6670 */
[----:B------:R-:W-:Y:S02]  /*10c0*/  ISETP.GE.OR P4, PT, R15, UR10, P6 ;  /* 0x0000000a0f007c0c */ /* 0x000fe4000b786670 */
[----:B------:R-:W-:Y:S02]  /*10d0*/  ISETP.GE.OR P3, PT, R14, UR10, P6 ;  /* 0x0000000a0e007c0c */ /* 0x000fe4000b766670 */
[----:B------:R-:W-:-:S07]  /*10e0*/  ISETP.GE.OR P6, PT, R10, UR10, P6 ;  /* 0x0000000a0a007c0c */ /* 0x000fce000b7c6670 */
[----:B------:R-:W-:Y:S02]  /*10f0*/  @!P5 IMAD R0, R6, UR21, RZ ;  /* 0x000000150600dc24 */ /* 0x000fe4000f8e02ff */
[----:B--2---:R-:W-:Y:S02]  /*1100*/  @!P4 IMAD R3, R15, UR21, RZ ;  /* 0x000000150f03cc24 */ /* 0x004fe4000f8e02ff */
[----:B-1----:R-:W-:Y:S01]  /*1110*/  @!P3 IMAD R5, R14, UR21, RZ ;  /* 0x000000150e05bc24 */ /* 0x002fe2000f8e02ff */
        /* <DEDUP_REMOVED lines=27> */
.L_x_653:
[----:B------:R-:W-:Y:S01]  /*12d0*/  UISETP.NE.AND UP0, UPT, UR24, -0x1, UPT ;  /* 0xffffffff1800788c */ /* 0x000fe2000bf05270 */
[----:B------:R-:W1:Y:S01]  /*12e0*/  LDC.U8 R145, c[0x0][0x2d8] ;  /* 0x0000b600ff917b82 */ /* 0x000e620000000000 */
[----:B------:R-:W-:Y:S02]  /*12f0*/  UISETP.NE.AND UP1, UPT, UR15, -0x1, UPT ;  /* 0xffffffff0f00788c */ /* 0x000fe4000bf25270 */
[----:B------:R-:W-:Y:S02]  /*1300*/  ULDC.64 UR4, c[0x0][0x190] ;  /* 0x0000640000047ab9 */ /* 0x000fe40000000a00 */
[----:B------:R-:W-:Y:S02]  /*1310*/  ULDC.64 UR6, c[0x0][0x178] ;  /* 0x00005e0000067ab9 */ /* 0x000fe40000000a00 */
[----:B------:R-:W-:-:S03]  /*1320*/  PLOP3.LUT P0, PT, PT, PT, UP1, 0x80, 0x0 ;  /* 0x000000000000781c */ /* 0x000fc60003f0f018 */
[----:B------:R-:W-:Y:S02]  /*1330*/  @!UP0 USHF.R.S32.HI UR16, URZ, 0x1f, UR12 ;  /* 0x0000001f3f108899 */ /* 0x000fe4000801140c */
[----:B------:R-:W-:Y:S02]  /*1340*/  @UP0 UIMAD.WIDE.U32 UR22, UR24, UR4, URZ ;  /* 0x00000004181602a5 */ /* 0x000fe4000f8e003f */
[----:B------:R-:W-:Y:S02]  /*1350*/  @UP1 UIADD3 UR17, UR14, UR15, URZ ;  /* 0x0000000f0e111290 */ /* 0x000fe4000fffe03f */
[----:B------:R-:W-:Y:S02]  /*1360*/  @!UP0 UIMAD UR16, UR16, UR6, URZ ;  /* 0x00000006101082a4 */ /* 0x000fe4000f8e023f */
[----:B------:R-:W-:Y:S02]  /*1370*/  @UP0 UIMAD UR13, UR24, UR5, UR23 ;  /* 0x00000005180d02a4 */ /* 0x000fe4000f8e0217 */
[----:B------:R-:W-:-:S02]  /*1380*/  @!UP0 UIMAD.WIDE.U32 UR20, UR12, UR6, URZ ;  /* 0x000000060c1482a5 */ /* 0x000fc4000f8e003f */
[----:B------:R-:W-:Y:S02]  /*1390*/  ULDC.64 UR4, c[0x0][0x198] ;  /* 0x0000660000047ab9 */ /* 0x000fe40000000a00 */
[----:B------:R-:W-:Y:S02]  /*13a0*/  @UP1 UIMAD.WIDE.U32 UR32, UR17, UR4, URZ ;  /* 0x00000004112012a5 */ /* 0x000fe4000f8e003f */
[----:B------:R-:W-:Y:S02]  /*13b0*/  @!UP0 UIMAD UR16, UR12, UR7, UR16 ;  /* 0x000000070c1082a4 */ /* 0x000fe4000f8e0210 */
[----:B------:R-:W-:Y:S02]  /*13c0*/  @UP0 UMOV UR6, UR22 ;  /* 0x0000001600060c82 */ /* 0x000fe40008000000 */
[----:B------:R-:W-:Y:S02]  /*13d0*/  @!UP0 UIADD3 UR13, UR21, UR16, URZ ;  /* 0x00000010150d8290 */ /* 0x000fe4000fffe03f */
[----:B------:R-:W-:-:S02]  /*13e0*/  @UP1 UIMAD UR7, UR17, UR5, UR33 ;  /* 0x00000005110712a4 */ /* 0x000fc4000f8e0221 */
        /* <DEDUP_REMOVED lines=16> */
.L_x_662:
        /* <DEDUP_REMOVED lines=28> */
[----:B------:R-:W-:-:S13]  /*16b0*/  ISETP.GE.U32.AND P3, PT, R2, R4, PT ;  /* 0x000000040200720c */ /* 0x000fda0003f66070 */
[----:B------:R-:W-:-:S05]  /*16c0*/  @P3 IADD3 R0, R0, 0x1, RZ ;  /* 0x0000000100003810 */ /* 0x000fca0007ffe0ff */
[----:B------:R-:W-:-:S05]  /*16d0*/  IMAD.MOV.U32 R18, RZ, RZ, R0 ;  /* 0x000000ffff127224 */ /* 0x000fca00078e0000 */
[----:B------:R-:W-:Y:S02]  /*16e0*/  @!P1 IADD3 R18, -R18, RZ, RZ ;  /* 0x000000ff12129210 */ /* 0x000fe40007ffe1ff */
        /* <DEDUP_REMOVED lines=15> */
.L_x_663:
[CC--:B------:R-:W-:Y:S01]  /*17e0*/  LEA.HI R3, R6.reuse, R148.reuse, RZ, 0x4 ;  /* 0x0000009406037211 */ /* 0x0c0fe200078f20ff */
[----:B------:R-:W1:Y:S01]  /*17f0*/  S2R R151, SR_CTAID.X ;  /* 0x0000000000977919 */ /* 0x000e620000002500 */
[----:B------:R-:W-:Y:S01]  /*1800*/  LEA.HI R28, R6, R148, RZ, 0x2 ;  /* 0x00000094061c7211 */ /* 0x000fe200078f10ff */
[----:B------:R-:W-:Y:S01]  /*1810*/  ULDC.64 UR4, c[0x0][0x1a8] ;  /* 0x00006a0000047ab9 */ /* 0x000fe20000000a00 */
[----:B------:R-:W-:Y:S01]  /*1820*/  SHF.R.S32.HI R5, RZ, 0x4, R3 ;  /* 0x00000004ff057819 */ /* 0x000fe20000011403 */
[----:B------:R-:W2:Y:S01]  /*1830*/  S2R R7, SR_CTAID.Z ;  /* 0x0000000000077919 */ /* 0x000ea20000002700 */
[----:B------:R-:W-:Y:S01]  /*1840*/  LOP3.LUT R4, R28, 0xfffffffc, RZ, 0xc0, !PT ;  /* 0xfffffffc1c047812 */ /* 0x000fe200078ec0ff */
[----:B------:R-:W-:Y:S01]  /*1850*/  UIMAD UR4, UR17, UR4, URZ ;  /* 0x00000004110472a4 */ /* 0x000fe2000f8e023f */
[C---:B------:R-:W-:Y:S01]  /*1860*/  LEA.HI R0, R3.reuse, R5, RZ, 0x1 ;  /* 0x0000000503007211 */ /* 0x040fe200078f08ff */
[----:B------:R-:W-:Y:S01]  /*1870*/  UIADD3 UR25, UR30, -0x1, URZ ;  /* 0xffffffff1e197890 */ /* 0x000fe2000fffe03f */
[----:B------:R-:W-:Y:S01]  /*1880*/  LOP3.LUT R3, R3, 0xfffffff0, RZ, 0xc0, !PT ;  /* 0xfffffff003037812 */ /* 0x000fe200078ec0ff */
[----:B------:R-:W-:Y:S01]  /*1890*/  IMAD.IADD R4, R148, 0x1, -R4 ;  /* 0x0000000194047824 */ /* 0x000fe200078e0a04 */
[----:B------:R-:W-:Y:S01]  /*18a0*/  LOP3.LUT R2, R0, 0xfffffffe, RZ, 0xc0, !PT ;  /* 0xfffffffe00027812 */ /* 0x000fe200078ec0ff */
[----:B------:R-:W-:Y:S01]  /*18b0*/  UIMAD UR4, UR11, UR5, UR4 ;  /* 0x000000050b0472a4 */ /* 0x000fe2000f8e0204 */
[----:B------:R-:W-:Y:S01]  /*18c0*/  SHF.R.S32.HI R150, RZ, 0x5, R24 ;  /* 0x00000005ff967819 */ /* 0x000fe20000011418 */
[----:B------:R-:W-:Y:S01]  /*18d0*/  IMAD.IADD R0, R148, 0x1, -R3 ;  /* 0x0000000194007824 */ /* 0x000fe200078e0a03 */
[----:B------:R-:W-:Y:S01]  /*18e0*/  UIMAD UR11, UR25, -0x40, UR9 ;  /* 0xffffffc0190b78a4 */ /* 0x000fe2000f8e0209 */
[----:B------:R-:W-:Y:S01]  /*18f0*/  IMAD.IADD R25, R5, 0x1, -R2 ;  /* 0x0000000105197824 */ /* 0x000fe200078e0a02 */
[----:B------:R-:W-:Y:S01]  /*1900*/  UMOV UR22, 0x6 ;  /* 0x0000000600167882 */ /* 0x000fe20000000000 */
[----:B------:R-:W-:Y:S01]  /*1910*/  IMAD.SHL.U32 R30, R4, 0x8, RZ ;  /* 0x00000008041e7824 */ /* 0x000fe200078e00ff */
[-C--:B------:R-:W-:Y:S01]  /*1920*/  LEA.HI R21, R0, R0.reuse, RZ, 0x1 ;  /* 0x0000000000157211 */ /* 0x080fe200078f08ff */
[----:B------:R-:W-:Y:S01]  /*1930*/  IMAD.U32 R24, RZ, RZ, UR25 ;  /* 0x00000019ff187e24 */ /* 0x000fe2000f8e00ff */
[----:B------:R-:W-:Y:S01]  /*1940*/  SHF.R.S32.HI R3, RZ, 0x1f, R0 ;  /* 0x0000001fff037819 */ /* 0x000fe20000011400 */
[----:B------:R-:W-:Y:S01]  /*1950*/  UMOV UR31, 0x5 ;  /* 0x00000005001f7882 */ /* 0x000fe20000000000 */
[----:B------:R-:W-:Y:S01]  /*1960*/  LOP3.LUT R2, R21, 0x7fffffe, RZ, 0xc0, !PT ;  /* 0x07fffffe15027812 */ /* 0x000fe200078ec0ff */
[----:B------:R-:W-:Y:S01]  /*1970*/  ULDC.64 UR32, c[0x0][0x1a0] ;  /* 0x0000680000207ab9 */ /* 0x000fe20000000a00 */
[----:B------:R-:W-:Y:S01]  /*1980*/  LEA.HI R27, R3, R0, RZ, 0x3 ;  /* 0x00000000031b7211 */ /* 0x000fe200078f18ff */
[----:B------:R-:W-:Y:S01]  /*1990*/  USHF.L.U32 UR23, UR32, 0x6, URZ ;  /* 0x0000000620177899 */ /* 0x000fe2000800063f */
[----:B------:R-:W-:Y:S01]  /*19a0*/  LEA.HI R3, R6, R148, RZ, 0x3 ;  /* 0x0000009406037211 */ /* 0x000fe200078f18ff */
[----:B------:R-:W-:Y:S01]  /*19b0*/  IMAD.IADD R147, R0, 0x1, -R2 ;  /* 0x0000000100937824 */ /* 0x000fe200078e0a02 */
[----:B------:R-:W-:Y:S01]  /*19c0*/  SHF.R.S32.HI R2, RZ, 0x2, R28 ;  /* 0x00000002ff027819 */ /* 0x000fe2000001141c */
[----:B-1----:R-:W-:Y:S01]  /*19d0*/  IMAD R155, R151, 0x8, R150 ;  /* 0x00000008979b7824 */ /* 0x002fe200078e0296 */
[----:B------:R-:W-:Y:S01]  /*19e0*/  IADD3 R4, P0, R30, UR6, RZ ;  /* 0x000000061e047c10 */ /* 0x000fe2000ff1e0ff */
[----:B------:R-:W-:Y:S01]  /*19f0*/  UIADD3 UR6, -UR8, UR10, URZ ;  /* 0x0000000a08067290 */ /* 0x000fe2000fffe13f */
[----:B------:R-:W-:Y:S01]  /*1a00*/  LOP3.LUT R0, R3, 0xfffffff8, RZ, 0xc0, !PT ;  /* 0xfffffff803007812 */ /* 0x000fe200078ec0ff */
[----:B------:R-:W-:Y:S01]  /*1a10*/  UISETP.GT.AND UP0, UPT, UR25, UR19, UPT ;  /* 0x000000131900728c */ /* 0x000fe2000bf04270 */
[----:B------:R-:W-:-:S02]  /*1a20*/  IADD3 R29, R2, 0x20, RZ ;  /* 0x00000020021d7810 */ /* 0x000fc40007ffe0ff */
[----:B------:R-:W-:Y:S01]  /*1a30*/  SHF.R.S32.HI R23, RZ, 0x3, R3 ;  /* 0x00000003ff177819 */ /* 0x000fe20000011403 */
[C---:B------:R-:W-:Y:S01]  /*1a40*/  IMAD.IADD R6, R148.reuse, 0x1, -R0 ;  /* 0x0000000194067824 */ /* 0x040fe200078e0a00 */
[----:B------:R-:W-:Y:S01]  /*1a50*/  ISETP.GE.AND P2, PT, R29, UR6, PT ;  /* 0x000000061d007c0c */ /* 0x000fe2000bf46270 */
[----:B------:R-:W-:Y:S01]  /*1a60*/  IMAD.SHL.U32 R148, R148, 0x2, RZ ;  /* 0x0000000294947824 */ /* 0x000fe200078e00ff */
[----:B------:R-:W-:Y:S01]  /*1a70*/  SHF.R.S32.HI R31, RZ, 0x1f, R30 ;  /* 0x0000001fff1f7819 */ /* 0x000fe2000001141e */
[----:B------:R-:W-:Y:S01]  /*1a80*/  IMAD.SHL.U32 R0, R23, 0x40, RZ ;  /* 0x0000004017007824 */ /* 0x000fe200078e00ff */
[----:B------:R-:W-:Y:S02]  /*1a90*/  IADD3 R9, R2, 0x40, RZ ;  /* 0x0000004002097810 */ /* 0x000fe40007ffe0ff */
[----:B------:R-:W-:Y:S01]  /*1aa0*/  SHF.R.S32.HI R3, RZ, 0x1f, R2 ;  /* 0x0000001fff037819 */ /* 0x000fe20000011402 */
[----:B------:R-:W-:Y:S01]  /*1ab0*/  STL.64 [R1+0x78], R30 ;  /* 0x0000781e01007387 */ /* 0x000fe20000100a00 */
[----:B------:R-:W-:-:S02]  /*1ac0*/  IADD3.X R5, R31, UR13, RZ, P0, !PT ;  /* 0x0000000d1f057c10 */ /* 0x000fc400087fe4ff */
[----:B------:R-:W-:Y:S01]  /*1ad0*/  IADD3 R8, R2, 0x60, RZ ;  /* 0x0000006002087810 */ /* 0x000fe20007ffe0ff */
[----:B------:R-:W-:Y:S01]  /*1ae0*/  STL [R1+0x54], R29 ;  /* 0x0000541d01007387 */ /* 0x000fe20000100800 */
[----:B------:R-:W-:Y:S01]  /*1af0*/  ISETP.GE.AND P1, PT, R9, UR6, PT ;  /* 0x0000000609007c0c */ /* 0x000fe2000bf26270 */
[----:B------:R-:W-:Y:S01]  /*1b00*/  IMAD.WIDE R32, R151, 0x80, R2 ;  /* 0x0000008097207825 */ /* 0x000fe200078e0202 */
[----:B------:R-:W-:Y:S01]  /*1b10*/  LOP3.LUT R0, R0, 0xc0, RZ, 0xc0, !PT ;  /* 0x000000c000007812 */ /* 0x000fe200078ec0ff */
[----:B------:R1:W-:Y:S01]  /*1b20*/  STL [R1+0x80], R9 ;  /* 0x0000800901007387 */ /* 0x0003e20000100800 */
[----:B------:R-:W-:Y:S01]  /*1b30*/  LEA.HI R22, R6, R6, RZ, 0x1 ;  /* 0x0000000606167211 */ /* 0x000fe200078f08ff */
[----:B--2---:R-:W-:Y:S01]  /*1b40*/  IMAD.WIDE.U32 R4, R7, c[0x0][0x1a8], R4 ;  /* 0x00006a0007047a25 */ /* 0x004fe200078e0004 */
[----:B------:R-:W-:Y:S01]  /*1b50*/  ISETP.GE.AND P0, PT, R8, UR6, PT ;  /* 0x0000000608007c0c */ /* 0x000fe2000bf06270 */
[----:B------:R2:W-:Y:S01]  /*1b60*/  STL [R1+0x84], R8 ;  /* 0x0000840801007387 */ /* 0x0005e20000100800 */
[----:B------:R-:W-:-:S02]  /*1b70*/  ISETP.GE.AND P3, PT, R2, UR6, PT ;  /* 0x0000000602007c0c */ /* 0x000fc4000bf66270 */
[----:B------:R-:W-:Y:S01]  /*1b80*/  SHF.R.U32.HI R7, RZ, 0x3, R0 ;  /* 0x00000003ff077819 */ /* 0x000fe20000011600 */
[----:B------:R-:W-:Y:S01]  /*1b90*/  STL.64 [R1+0x70], R32 ;  /* 0x0000702001007387 */ /* 0x000fe20000100a00 */
[----:B------:R-:W-:Y:S02]  /*1ba0*/  @!P2 IADD3 R16, P4, R32, 0x20, RZ ;  /* 0x000000202010a810 */ /* 0x000fe40007f9e0ff */
[----:B------:R-:W-:Y:S01]  /*1bb0*/  IADD3 R5, R5, UR4, RZ ;  /* 0x0000000405057c10 */ /* 0x000fe2000fffe0ff */
[----:B------:R-:W-:Y:S01]  /*1bc0*/  ULDC.64 UR4, c[0x0][0x198] ;  /* 0x0000660000047ab9 */ /* 0x000fe20000000a00 */
[----:B------:R-:W-:Y:S01]  /*1bd0*/  LOP3.LUT R158, R148, 0x6, RZ, 0xc0, !PT ;  /* 0x00000006949e7812 */ /* 0x000fe200078ec0ff */
[----:B------:R-:W-:Y:S01]  /*1be0*/  @!P2 IMAD.X R12, RZ, RZ, R33, P4 ;  /* 0x000000ffff0ca224 */ /* 0x000fe200020e0621 */
[----:B------:R-:W-:Y:S01]  /*1bf0*/  USHF.L.U64.HI UR20, UR4, UR22, UR5 ;  /* 0x0000001604147299 */ /* 0x000fe20008010205 */
[----:B------:R-:W-:Y:S01]  /*1c00*/  @!P0 IADD3 R14, P4, R32, 0x60, RZ ;  /* 0x00000060200e8810 */ /* 0x000fe20007f9e0ff */
[----:B------:R-:W-:Y:S01]  /*1c10*/  @!P0 IMAD.MOV.U32 R10, RZ, RZ, R4 ;  /* 0x000000ffff0a8224 */ /* 0x000fe200078e0004 */
[----:B------:R-:W-:Y:S01]  /*1c20*/  USHF.L.U32 UR21, UR4, 0x6, URZ ;  /* 0x0000000604157899 */ /* 0x000fe2000800063f */
[----:B------:R-:W-:Y:S01]  /*1c30*/  @!P2 IMAD R17, R12, c[0x0][0x190], RZ ;  /* 0x000064000c11aa24 */ /* 0x000fe200078e02ff */
[----:B------:R-:W-:Y:S01]  /*1c40*/  UIMAD UR12, UR20, UR25, URZ ;  /* 0x00000019140c72a4 */ /* 0x000fe2000f8e023f */
[----:B------:R-:W-:Y:S01]  /*1c50*/  @!P3 IMAD R15, R33, c[0x0][0x190], RZ ;  /* 0x00006400210fba24 */ /* 0x000fe200078e02ff */
[----:B------:R-:W-:Y:S01]  /*1c60*/  USHF.L.U64.HI UR5, UR4, UR31, UR5 ;  /* 0x0000001f04057299 */ /* 0x000fe20008010205 */
[----:B------:R-:W-:Y:S01]  /*1c70*/  @!P2 IMAD R19, R16, c[0x0][0x194], R17 ;  /* 0x000065001013aa24 */ /* 0x000fe200078e0211 */
[----:B------:R-:W-:Y:S01]  /*1c80*/  USHF.L.U32 UR4, UR4, 0x5, URZ ;  /* 0x0000000504047899 */ /* 0x000fe2000800063f */
[--C-:B-1----:R-:W-:Y:S01]  /*1c90*/  @!P1 IMAD.MOV.U32 R9, RZ, RZ, R5.reuse ;  /* 0x000000ffff099224 */ /* 0x102fe200078e0005 */
[----:B------:R-:W-:Y:S01]  /*1ca0*/  USHF.L.U64.HI UR22, UR32, UR22, UR33 ;  /* 0x0000001620167299 */ /* 0x000fe20008010221 */
[----:B------:R-:W-:Y:S01]  /*1cb0*/  @!P0 IMAD.MOV.U32 R11, RZ, RZ, R5 ;  /* 0x000000ffff0b8224 */ /* 0x000fe200078e0005 */
[----:B------:R-:W-:Y:S01]  /*1cc0*/  USHF.L.U64.HI UR31, UR32, UR31, UR33 ;  /* 0x0000001f201f7299 */ /* 0x000fe20008010221 */
[----:B--2---:R-:W-:Y:S01]  /*1cd0*/  LOP3.LUT R8, R0, 0x18, R30, 0xf8, !PT ;  /* 0x0000001800087812 */ /* 0x004fe200078ef81e */
[----:B------:R-:W-:Y:S01]  /*1ce0*/  @!P0 IMAD.X R12, RZ, RZ, R33, P4 ;  /* 0x000000ffff0c8224 */ /* 0x000fe200020e0621 */
[----:B------:R-:W-:Y:S01]  /*1cf0*/  LOP3.LUT R0, R22, 0x3fffffe, RZ, 0xc0, !PT ;  /* 0x03fffffe16007812 */ /* 0x000fe200078ec0ff */
[----:B------:R-:W-:Y:S01]  /*1d00*/  USHF.L.U32 UR32, UR32, 0x5, URZ ;  /* 0x0000000520207899 */ /* 0x000fe2000800063f */
[----:B------:R-:W-:Y:S01]  /*1d10*/  LOP3.LUT R226, R8, R7, RZ, 0x3c, !PT ;  /* 0x0000000708e27212 */ /* 0x000fe200078e3cff */
[----:B------:R-:W-:Y:S01]  /*1d20*/  @!P2 IMAD.MOV.U32 R7, RZ, RZ, R5 ;  /* 0x000000ffff07a224 */ /* 0x000fe200078e0005 */
[----:B------:R-:W-:Y:S01]  /*1d30*/  SHF.R.S32.HI R22, RZ, 0x1, R22 ;  /* 0x00000001ff167819 */ /* 0x000fe20000011416 */
[----:B------:R-:W-:Y:S01]  /*1d40*/  IMAD.IADD R26, R6, 0x1, -R0 ;  /* 0x00000001061a7824 */ /* 0x000fe200078e0a00 */
[----:B------:R-:W-:Y:S01]  /*1d50*/  @!P1 IADD3 R0, P5, R32, 0x40, RZ ;  /* 0x0000004020009810 */ /* 0x000fe20007fbe0ff */
[----:B------:R-:W-:-:S02]  /*1d60*/  @!P2 IMAD.MOV.U32 R6, RZ, RZ, R4 ;  /* 0x000000ffff06a224 */ /* 0x000fc400078e0004 */
[----:B------:R-:W-:Y:S02]  /*1d70*/  @!P1 IMAD.MOV.U32 R8, RZ, RZ, R4 ;  /* 0x000000ffff089224 */ /* 0x000fe400078e0004 */
[----:B------:R-:W-:Y:S02]  /*1d80*/  @!P1 IMAD.X R13, RZ, RZ, R33, P5 ;  /* 0x000000ffff0d9224 */ /* 0x000fe400028e0621 */
[----:B------:R-:W-:-:S04]  /*1d90*/  @!P2 IMAD.WIDE.U32 R16, R16, c[0x0][0x190], R6 ;  /* 0x000064001010aa25 */ /* 0x000fc800078e0006 */
[----:B------:R-:W-:Y:S02]  /*1da0*/  @!P1 IMAD R13, R13, c[0x0][0x190], RZ ;  /* 0x000064000d0d9a24 */ /* 0x000fe400078e02ff */
[C---:B------:R-:W-:Y:S02]  /*1db0*/  @!P3 IMAD R6, R32.reuse, c[0x0][0x194], R15 ;  /* 0x000065002006ba24 */ /* 0x040fe400078e020f */
[----:B------:R-:W-:-:S04]  /*1dc0*/  @!P3 IMAD.WIDE.U32 R4, R32, c[0x0][0x190], R4 ;  /* 0x000064002004ba25 */ /* 0x000fc800078e0004 */
[C---:B------:R-:W-:Y:S02]  /*1dd0*/  @!P1 IMAD R13, R0.reuse, c[0x0][0x194], R13 ;  /* 0x00006500000d9a24 */ /* 0x040fe400078e020d */
[----:B------:R-:W-:-:S04]  /*1de0*/  @!P1 IMAD.WIDE.U32 R8, R0, c[0x0][0x190], R8 ;  /* 0x0000640000089a25 */ /* 0x000fc800078e0008 */
[----:B------:R-:W-:Y:S02]  /*1df0*/  @!P0 IMAD R12, R12, c[0x0][0x190], RZ ;  /* 0x000064000c0c8a24 */ /* 0x000fe400078e02ff */
[----:B------:R-:W-:Y:S01]  /*1e00*/  @!P3 IMAD.IADD R0, R5, 0x1, R6 ;  /* 0x000000010500b824 */ /* 0x000fe200078e0206 */
[----:B------:R-:W-:Y:S01]  /*1e10*/  @!P3 LEA R6, P6, R4, c[0x0][0x160], 0x1 ;  /* 0x000058000406ba11 */ /* 0x000fe200078c08ff */
[----:B------:R-:W-:Y:S01]  /*1e20*/  @!P0 IMAD R20, R14, c[0x0][0x194], R12 ;  /* 0x000065000e148a24 */ /* 0x000fe200078e020c */
[----:B------:R-:W-:Y:S01]  /*1e30*/  @!P2 LEA R12, P5, R16, c[0x0][0x160], 0x1 ;  /* 0x00005800100caa11 */ /* 0x000fe200078a08ff */
[----:B------:R-:W-:Y:S01]  /*1e40*/  @!P2 IMAD.IADD R5, R17, 0x1, R19 ;  /* 0x000000011105a824 */ /* 0x000fe200078e0213 */
[----:B------:R-:W-:Y:S01]  /*1e50*/  @!P3 LEA.HI.X R7, R4, c[0x0][0x164], R0, 0x1, P6 ;  /* 0x000059000407ba11 */ /* 0x000fe200030f0c00 */
[----:B------:R-:W-:Y:S01]  /*1e60*/  @!P1 IMAD.IADD R9, R9, 0x1, R13 ;  /* 0x0000000109099824 */ /* 0x000fe200078e020d */
[----:B------:R-:W-:Y:S01]  /*1e70*/  LEA.HI R0, R28, R2, RZ, 0x1 ;  /* 0x000000021c007211 */ /* 0x000fe200078f08ff */
[----:B------:R-:W-:Y:S01]  /*1e80*/  @!P0 IMAD.WIDE.U32 R14, R14, c[0x0][0x190], R10 ;  /* 0x000064000e0e8a25 */ /* 0x000fe200078e000a */
[----:B------:R-:W-:-:S02]  /*1e90*/  @!P2 LEA.HI.X R13, R16, c[0x0][0x164], R5, 0x1, P5 ;  /* 0x00005900100daa11 */ /* 0x000fc400028f0c05 */
[----:B------:R-:W-:Y:S01]  /*1ea0*/  LOP3.LUT R5, R0, 0x7fffffe, RZ, 0xc0, !PT ;  /* 0x07fffffe00057812 */ /* 0x000fe200078ec0ff */
[C---:B------:R-:W-:Y:S01]  /*1eb0*/  IMAD R0, R3.reuse, c[0x0][0x1a0], RZ ;  /* 0x0000680003007a24 */ /* 0x040fe200078e02ff */
[----:B------:R-:W-:Y:S01]  /*1ec0*/  @!P1 LEA R10, P4, R8, c[0x0][0x160], 0x1 ;  /* 0x00005800080a9a11 */ /* 0x000fe200078808ff */
[----:B------:R-:W-:Y:S01]  /*1ed0*/  IMAD R4, R3, c[0x0][0x198], RZ ;  /* 0x0000660003047a24 */ /* 0x000fe200078e02ff */
[C---:B------:R-:W-:Y:S01]  /*1ee0*/  ISETP.GE.AND P6, PT, R2.reuse, UR11, PT ;  /* 0x0000000b02007c0c */ /* 0x040fe2000bfc6270 */
[----:B------:R-:W-:Y:S01]  /*1ef0*/  IMAD R19, R2, c[0x0][0x1a4], R0 ;  /* 0x0000690002137a24 */ /* 0x000fe200078e0200 */
[----:B------:R-:W-:Y:S01]  /*1f00*/  @!P1 LEA.HI.X R11, R8, c[0x0][0x164], R9, 0x1, P4 ;  /* 0x00005900080b9a11 */ /* 0x000fe200020f0c09 */
[----:B------:R-:W-:Y:S01]  /*1f10*/  IMAD.IADD R16, R2, 0x1, -R5 ;  /* 0x0000000102107824 */ /* 0x000fe200078e0a05 */
[----:B------:R-:W-:Y:S01]  /*1f20*/  @!P0 LEA R8, P5, R14, c[0x0][0x160], 0x1 ;  /* 0x000058000e088a11 */ /* 0x000fe200078a08ff */
[C---:B------:R-:W-:Y:S01]  /*1f30*/  IMAD R17, R2.reuse, c[0x0][0x19c], R4 ;  /* 0x0000670002117a24 */ /* 0x040fe200078e0204 */
[C---:B------:R-:W-:Y:S01]  /*1f40*/  ISETP.GE.AND P4, PT, R2.reuse, UR11, PT ;  /* 0x0000000b02007c0c */ /* 0x040fe2000bf86270 */
[----:B------:R-:W-:Y:S01]  /*1f50*/  @!P0 IMAD.IADD R0, R15, 0x1, R20 ;  /* 0x000000010f008824 */ /* 0x000fe200078e0214 */
[----:B------:R-:W-:Y:S01]  /*1f60*/  SHF.R.S32.HI R20, RZ, 0x1f, R18 ;  /* 0x0000001fff147819 */ /* 0x000fe20000011412 */
[----:B------:R-:W-:-:S03]  /*1f70*/  IMAD.WIDE.U32 R4, R2, c[0x0][0x198], R30 ;  /* 0x0000660002047a25 */ /* 0x000fc600078e001e */
[----:B------:R-:W-:Y:S01]  /*1f80*/  @!P0 LEA.HI.X R9, R14, c[0x0][0x164], R0, 0x1, P5 ;  /* 0x000059000e098a11 */ /* 0x000fe200028f0c00 */
[----:B------:R-:W-:Y:S01]  /*1f90*/  IMAD R16, R150, 0x8, R16 ;  /* 0x0000000896107824 */ /* 0x000fe200078e0210 */
[----:B------:R-:W-:Y:S01]  /*1fa0*/  IADD3 R4, P5, R4, UR16, RZ ;  /* 0x0000001004047c10 */ /* 0x000fe2000ffbe0ff */
[----:B------:R-:W-:-:S03]  /*1fb0*/  IMAD.WIDE.U32 R2, R2, c[0x0][0x1a0], R30 ;  /* 0x0000680002027a25 */ /* 0x000fc600078e001e */
[----:B------:R-:W-:Y:S01]  /*1fc0*/  IADD3.X R5, R5, UR7, R17, P5, !PT ;  /* 0x0000000705057c10 */ /* 0x000fe2000affe411 */
[----:B------:R-:W-:Y:S01]  /*1fd0*/  IMAD.U32 R226, R16, 0x20, R226 ;  /* 0x0000002010e27824 */ /* 0x000fe200078e00e2 */
[----:B------:R-:W-:Y:S01]  /*1fe0*/  IADD3 R14, P5, R2, UR18, RZ ;  /* 0x00000012020e7c10 */ /* 0x000fe2000ffbe0ff */
[----:B------:R-:W-:Y:S01]  /*1ff0*/  IMAD R0, R20, c[0x0][0x1b0], RZ ;  /* 0x00006c0014007a24 */ /* 0x000fe200078e02ff */
[----:B------:R-:W-:Y:S01]  /*2000*/  USHF.R.S32.HI UR7, URZ, 0x1f, UR25 ;  /* 0x0000001f3f077899 */ /* 0x000fe20008011419 */
[----:B------:R-:W-:Y:S01]  /*2010*/  IMAD.SHL.U32 R226, R226, 0x2, RZ ;  /* 0x00000002e2e27824 */ /* 0x000fe200078e00ff */
[----:B------:R-:W-:Y:S01]  /*2020*/  IADD3.X R15, R3, UR15, R19, P5, !PT ;  /* 0x0000000f030f7c10 */ /* 0x000fe2000affe413 */
[C---:B------:R-:W-:Y:S01]  /*2030*/  IMAD R0, R18.reuse, c[0x0][0x1b4], R0 ;  /* 0x00006d0012007a24 */ /* 0x040fe200078e0200 */
[----:B------:R-:W-:Y:S01]  /*2040*/  ISETP.GE.AND P5, PT, R29, UR11, PT ;  /* 0x0000000b1d007c0c */ /* 0x000fe2000bfa6270 */
[----:B------:R-:W-:Y:S01]  /*2050*/  IMAD.WIDE.U32 R30, R18, c[0x0][0x1b0], R4 ;  /* 0x00006c00121e7a25 */ /* 0x000fe200078e0004 */
[----:B------:R-:W-:Y:S01]  /*2060*/  @!PT LDS RZ, [RZ] ;  /* 0x00000000fffff984 */ /* 0x000fe20000000800 */
[----:B------:R-:W-:Y:S01]  /*2070*/  @!PT LDS RZ, [RZ] ;  /* 0x00000000fffff984 */ /* 0x000fe20000000800 */
[----:B------:R-:W-:Y:S01]  /*2080*/  @!PT LDS RZ, [RZ] ;  /* 0x00000000fffff984 */ /* 0x000fe20000000800 */
[----:B------:R1:W-:Y:S01]  /*2090*/  @!P3 LDGSTS.E.BYPASS.LTC128B.128 [R226], [R6.64] ;  /* 0x0000000006e2bfae */ /* 0x0003e2000b901d5a */
[----:B------:R-:W-:Y:S01]  /*20a0*/  UIMAD UR12, UR7, UR21, UR12 ;  /* 0x00000015070c72a4 */ /* 0x000fe2000f8e020c */
[----:B------:R-:W-:Y:S01]  /*20b0*/  SHF.R.S32.HI R4, RZ, 0x1f, R21 ;  /* 0x0000001fff047819 */ /* 0x000fe20000011415 */
[----:B------:R-:W-:Y:S01]  /*20c0*/  IMAD.IADD R157, R31, 0x1, R0 ;  /* 0x000000011f9d7824 */ /* 0x000fe200078e0200 */
[----:B------:R1:W-:Y:S01]  /*20d0*/  @!P3 LDGSTS.E.BYPASS.LTC128B.128 [R226+0x2000], [R6.64+0x40] ;  /* 0x0200004006e2bfae */ /* 0x0003e2000b901d5a */
[----:B------:R-:W-:-:S02]  /*20e0*/  IMAD.MOV.U32 R156, RZ, RZ, R30 ;  /* 0x000000ffff9c7224 */ /* 0x000fc400078e001e */
[----:B------:R-:W-:Y:S01]  /*20f0*/  IMAD.SHL.U32 R0, R22, 0x40, RZ ;  /* 0x0000004016007824 */ /* 0x000fe200078e00ff */
[----:B------:R1:W-:Y:S01]  /*2100*/  @!P3 LDGSTS.E.BYPASS.LTC128B.128 [R226+0x4000], [R6.64+0x80] ;  /* 0x0400008006e2bfae */ /* 0x0003e2000b901d5a */
[----:B------:R-:W-:-:S03]  /*2110*/  IMAD.WIDE.U32 R2, R24, UR21, R156 ;  /* 0x0000001518027c25 */ /* 0x000fc6000f8e009c */
[----:B------:R2:W-:Y:S01]  /*2120*/  @!P2 LDGSTS.E.BYPASS.LTC128B.128 [R226+0x800], [R12.64] ;  /* 0x008000000ce2afae */ /* 0x0005e2000b901d5a */
[----:B------:R-:W-:Y:S01]  /*2130*/  IMAD.SHL.U32 R17, R23, 0x8, RZ ;  /* 0x0000000817117824 */ /* 0x000fe200078e00ff */
[----:B------:R-:W-:Y:S01]  /*2140*/  LOP3.LUT R0, R0, 0xc0, RZ, 0xc0, !PT ;  /* 0x000000c000007812 */ /* 0x000fe200078ec0ff */
[----:B------:R-:W-:Y:S01]  /*2150*/  IMAD.WIDE.U32 R14, R18, c[0x0][0x1b8], R14 ;  /* 0x00006e00120e7a25 */ /* 0x000fe200078e000e */
[----:B------:R2:W-:Y:S02]  /*2160*/  @!P2 LDGSTS.E.BYPASS.LTC128B.128 [R226+0x2800], [R12.64+0x40] ;  /* 0x028000400ce2afae */ /* 0x0005e4000b901d5a */
[----:B------:R-:W-:Y:S02]  /*2170*/  LOP3.LUT R17, R0, 0x8, R17, 0xf8, !PT ;  /* 0x0000000800117812 */ /* 0x000fe400078ef811 */
[----:B------:R2:W-:Y:S01]  /*2180*/  @!P2 LDGSTS.E.BYPASS.LTC128B.128 [R226+0x4800], [R12.64+0x80] ;  /* 0x048000800ce2afae */ /* 0x0005e2000b901d5a */
[----:B------:R-:W-:Y:S01]  /*2190*/  SHF.R.U32.HI R16, RZ, 0x3, R0 ;  /* 0x00000003ff107819 */ /* 0x000fe20000011600 */
[----:B------:R-:W-:Y:S01]  /*21a0*/  IMAD R0, R20, c[0x0][0x1b8], RZ ;  /* 0x00006e0014007a24 */ /* 0x000fe200078e02ff */
[----:B------:R-:W-:Y:S01]  /*21b0*/  ISETP.GE.AND P2, PT, R29, UR11, PT ;  /* 0x0000000b1d007c0c */ /* 0x000fe2000bf46270 */
[----:B------:R3:W-:Y:S01]  /*21c0*/  @!P1 LDGSTS.E.BYPASS.LTC128B.128 [R226+0x1000], [R10.64] ;  /* 0x010000000ae29fae */ /* 0x0007e2000b901d5a */
[----:B------:R-:W-:Y:S01]  /*21d0*/  LOP3.LUT R16, R17, R16, RZ, 0x3c, !PT ;  /* 0x0000001011107212 */ /* 0x000fe200078e3cff */
[----:B------:R-:W-:-:S02]  /*21e0*/  ULDC UR11, c[0x0][0x2e4] ;  /* 0x0000b900000b7ab9 */ /* 0x000fc40000000800 */
[----:B------:R3:W-:Y:S01]  /*21f0*/  @!P1 LDGSTS.E.BYPASS.LTC128B.128 [R226+0x3000], [R10.64+0x40] ;  /* 0x030000400ae29fae */ /* 0x0007e2000b901d5a */
[----:B------:R-:W-:-:S03]  /*2200*/  UIADD3 UR11, UR9, -UR11, -UR10 ;  /* 0x8000000b090b7290 */ /* 0x000fc6000fffe80a */
[----:B------:R3:W-:Y:S01]  /*2210*/  @!P1 LDGSTS.E.BYPASS.LTC128B.128 [R226+0x5000], [R10.64+0x80] ;  /* 0x050000800ae29fae */ /* 0x0007e2000b901d5a */
[----:B-1----:R-:W-:-:S03]  /*2220*/  SHF.R.S32.HI R7, RZ, 0x1, R21 ;  /* 0x00000001ff077819 */ /* 0x002fc60000011415 */
[----:B------:R1:W-:Y:S01]  /*2230*/  @!P0 LDGSTS.E.BYPASS.LTC128B.128 [R226+0x1800], [R8.64] ;  /* 0x0180000008e28fae */ /* 0x0003e2000b901d5a */
[----:B------:R-:W-:Y:S01]  /*2240*/  IADD3 R6, R3, UR12, RZ ;  /* 0x0000000c03067c10 */ /* 0x000fe2000fffe0ff */
[----:B------:R-:W-:Y:S01]  /*2250*/  UIMAD UR12, UR22, UR25, URZ ;  /* 0x00000019160c72a4 */ /* 0x000fe2000f8e023f */
[----:B------:R-:W-:Y:S01]  /*2260*/  LEA.HI R5, R4, R7, RZ, 0x2 ;  /* 0x0000000704057211 */ /* 0x000fe200078f10ff */
[----:B------:R1:W-:Y:S01]  /*2270*/  @!P0 LDGSTS.E.BYPASS.LTC128B.128 [R226+0x3800], [R8.64+0x40] ;  /* 0x0380004008e28fae */ /* 0x0003e2000b901d5a */
[C---:B------:R-:W-:Y:S01]  /*2280*/  @!P6 LEA R4, P3, R2.reuse, c[0x0][0x168], 0x1 ;  /* 0x00005a000204ea11 */ /* 0x040fe200078608ff */
[----:B------:R-:W-:Y:S01]  /*2290*/  UIMAD UR7, UR7, UR23, UR12 ;  /* 0x00000017070772a4 */ /* 0x000fe2000f8e020c */
[----:B------:R-:W-:Y:S01]  /*22a0*/  LOP3.LUT R19, R5, 0xfffffffc, RZ, 0xc0, !PT ;  /* 0xfffffffc05137812 */ /* 0x000fe200078ec0ff */
[----:B------:R1:W-:Y:S01]  /*22b0*/  @!P0 LDGSTS.E.BYPASS.LTC128B.128 [R226+0x5800], [R8.64+0x80] ;  /* 0x0580008008e28fae */ /* 0x0003e2000b901d5a */
[C---:B------:R-:W-:Y:S01]  /*22c0*/  @!P6 LEA.HI.X R5, R2.reuse, c[0x0][0x16c], R6, 0x1, P3 ;  /* 0x00005b000205ea11 */ /* 0x040fe200018f0c06 */
[----:B------:R-:W-:Y:S01]  /*22d0*/  UIADD3 UR12, UR9, 0x1, -UR10 ;  /* 0x00000001090c7890 */ /* 0x000fe2000fffe80a */
[----:B------:R-:W-:Y:S01]  /*22e0*/  @!P5 IADD3 R3, P3, R2, UR4, RZ ;  /* 0x000000040203dc10 */ /* 0x000fe2000ff7e0ff */
[----:B------:R-:W-:Y:S01]  /*22f0*/  IMAD.IADD R21, R7, 0x1, -R19 ;  /* 0x0000000107157824 */ /* 0x000fe200078e0a13 */
[----:B------:R-:W-:Y:S01]  /*2300*/  STL.64 [R1+0x68], R30 ;  /* 0x0000681e01007387 */ /* 0x000fe20000100a00 */
[----:B------:R-:W-:Y:S01]  /*2310*/  IMAD R7, R18, c[0x0][0x1bc], R0 ;  /* 0x00006f0012077a24 */ /* 0x000fe200078e0200 */
[----:B------:R-:W-:Y:S01]  /*2320*/  @!P5 IADD3.X R6, R6, UR5, RZ, P3, !PT ;  /* 0x000000050606dc10 */ /* 0x000fe20009ffe4ff */
[----:B------:R-:W-:Y:S01]  /*2330*/  IMAD.SHL.U32 R0, R21, 0x40, RZ ;  /* 0x0000004015007824 */ /* 0x000fe200078e00ff */
[C---:B------:R-:W-:Y:S01]  /*2340*/  @!P5 LEA R2, P3, R3.reuse, c[0x0][0x168], 0x1 ;  /* 0x00005a000302da11 */ /* 0x040fe200078608ff */
[----:B------:R4:W-:Y:S03]  /*2350*/  @!P6 LDGSTS.E.BYPASS.LTC128B.128 [R226+0x6000], [R4.64] ;  /* 0x0600000004e2efae */ /* 0x0009e6000b901d5a */
[----:B------:R-:W-:Y:S01]  /*2360*/  @!P5 LEA.HI.X R3, R3, c[0x0][0x16c], R6, 0x1, P3 ;  /* 0x00005b000303da11 */ /* 0x000fe200018f0c06 */
[----:B------:R4:W-:Y:S01]  /*2370*/  @!P6 LDGSTS.E.BYPASS.LTC128B.128 [R226+0x7000], [R4.64+0x40] ;  /* 0x0700004004e2efae */ /* 0x0009e2000b901d5a */
[----:B------:R-:W-:-:S03]  /*2380*/  LOP3.LUT R0, R0, 0xc0, RZ, 0xc0, !PT ;  /* 0x000000c000007812 */ /* 0x000fc600078ec0ff */
[----:B------:R4:W-:Y:S04]  /*2390*/  @!P6 LDGSTS.E.BYPASS.LTC128B.128 [R226+0x8000], [R4.64+0x80] ;  /* 0x0800008004e2efae */ /* 0x0009e8000b901d5a */
[----:B------:R5:W-:Y:S04]  /*23a0*/  @!P5 LDGSTS.E.BYPASS.LTC128B.128 [R226+0x6800], [R2.64] ;  /* 0x0680000002e2dfae */ /* 0x000be8000b901d5a */
[----:B------:R5:W-:Y:S04]  /*23b0*/  @!P5 LDGSTS.E.BYPASS.LTC128B.128 [R226+0x7800], [R2.64+0x40] ;  /* 0x0780004002e2dfae */ /* 0x000be8000b901d5a */
[----:B------:R5:W-:Y:S04]  /*23c0*/  @!P5 LDGSTS.E.BYPASS.LTC128B.128 [R226+0x8800], [R2.64+0x80] ;  /* 0x0880008002e2dfae */ /* 0x000be8000b901d5a */
[----:B------:R-:W0:Y:S04]  /*23d0*/  LDGDEPBAR ;  /* 0x00000000000079af */ /* 0x000e280000000000 */
[----:B------:R-:W-:Y:S04]  /*23e0*/  STL.64 [R1+0x60], R156 ;  /* 0x0000609c01007387 */ /* 0x000fe80000100a00 */
[----:B------:R-:W-:Y:S01]  /*23f0*/  STL.64 [R1+0x58], R14 ;  /* 0x0000580e01007387 */ /* 0x000fe20000100a00 */
[----:B----4-:R-:W-:-:S02]  /*2400*/  IMAD.SHL.U32 R5, R27, 0x20, RZ ;  /* 0x000000201b057824 */ /* 0x010fc400078e00ff */
[----:B------:R-:W-:-:S03]  /*2410*/  IMAD.SHL.U32 R4, R25, 0x8, RZ ;  /* 0x0000000819047824 */ /* 0x000fc600078e00ff */
[----:B------:R-:W-:Y:S02]  /*2420*/  LOP3.LUT R146, R5, 0xffffff00, RZ, 0xc0, !PT ;  /* 0xffffff0005927812 */ /* 0x000fe400078ec0ff */
[----:B------:R-:W-:Y:S02]  /*2430*/  LOP3.LUT R6, R0, 0x8, R4, 0xf8, !PT ;  /* 0x0000000800067812 */ /* 0x000fe400078ef804 */
[----:B------:R-:W-:Y:S01]  /*2440*/  SHF.R.U32.HI R5, RZ, 0x3, R0 ;  /* 0x00000003ff057819 */ /* 0x000fe20000011600 */
[----:B-1----:R-:W-:Y:S02]  /*2450*/  IMAD R8, R150, 0x200, R146 ;  /* 0x0000020096087824 */ /* 0x002fe400078e0292 */
[----:B-----5:R-:W-:Y:S01]  /*2460*/  IMAD.IADD R3, R15, 0x1, R7 ;  /* 0x000000010f037824 */ /* 0x020fe200078e0207 */
[----:B------:R-:W-:-:S04]  /*2470*/  DEPBAR.LE SB0, 0x0 ;  /* 0x000080000000791a */ /* 0x000fc80000000000 */
[----:B------:R-:W-:Y:S01]  /*2480*/  BAR.SYNC.DEFER_BLOCKING 0x0 ;  /* 0x0000000000007b1d */ /* 0x000fe20000010000 */
[----:B------:R-:W-:Y:S01]  /*2490*/  IMAD.MOV.U32 R2, RZ, RZ, R14 ;  /* 0x000000ffff027224 */ /* 0x000fe200078e000e */
[----:B------:R-:W-:Y:S01]  /*24a0*/  LOP3.LUT R149, R6, R5, RZ, 0x3c, !PT ;  /* 0x0000000506957212 */ /* 0x000fe200078e3cff */
[----:B------:R-:W-:Y:S02]  /*24b0*/  IMAD R7, R25, 0x8, R26 ;  /* 0x0000000819077824 */ /* 0x000fe400078e021a */
[----:B------:R-:W-:Y:S01]  /*24c0*/  IMAD R8, R147, 0x20, R8 ;  /* 0x0000002093087824 */ /* 0x000fe200078e0208 */
[----:B------:R1:W-:Y:S04]  /*24d0*/  STL.64 [R1+0x10], R2 ;  /* 0x0000100201007387 */ /* 0x0003e80000100a00 */
[----:B------:R-:W-:Y:S04]  /*24e0*/  @P4 STS [R226+0x9000], RZ ;  /* 0x009000ffe2004388 */ /* 0x000fe80000000800 */
[----:B------:R-:W-:Y:S04]  /*24f0*/  @P4 STS [R226+0x9004], RZ ;  /* 0x009004ffe2004388 */ /* 0x000fe80000000800 */
[----:B------:R-:W-:Y:S01]  /*2500*/  @P4 STS.64 [R226+0x9008], RZ ;  /* 0x009008ffe2004388 */ /* 0x000fe20000000a00 */
[----:B-1----:R-:W-:-:S03]  /*2510*/  IMAD.WIDE.U32 R2, R24, UR23, R2 ;  /* 0x0000001718027c25 */ /* 0x002fc6000f8e0002 */
[----:B------:R-:W-:Y:S02]  /*2520*/  @P4 STS.128 [R226+0xa000], RZ ;  /* 0x00a000ffe2004388 */ /* 0x000fe40000000c00 */
[----:B------:R-:W-:Y:S01]  /*2530*/  IADD3 R0, R3, UR7, RZ ;  /* 0x0000000703007c10 */ /* 0x000fe2000fffe0ff */
[----:B------:R-:W-:Y:S01]  /*2540*/  ULDC UR7, c[0x0][0x2e8] ;  /* 0x0000ba0000077ab9 */ /* 0x000fe20000000800 */
[C---:B------:R-:W-:Y:S01]  /*2550*/  @!P4 LEA R4, P1, R2.reuse, c[0x0][0x170], 0x1 ;  /* 0x00005c000204ca11 */ /* 0x040fe200078208ff */
[----:B------:R-:W-:Y:S01]  /*2560*/  @P4 STS.128 [R226+0xb000], RZ ;  /* 0x00b000ffe2004388 */ /* 0x000fe20000000c00 */
[C---:B------:R-:W-:Y:S01]  /*2570*/  @!P2 IADD3 R3, P0, R2.reuse, UR32, RZ ;  /* 0x000000200203ac10 */ /* 0x040fe2000ff1e0ff */
[----:B------:R-:W-:Y:S01]  /*2580*/  UIADD3 UR7, UR12, UR7, URZ ;  /* 0x000000070c077290 */ /* 0x000fe2000fffe03f */
[----:B------:R-:W-:Y:S02]  /*2590*/  @!P4 LEA.HI.X R5, R2, c[0x0][0x174], R0, 0x1, P1 ;  /* 0x00005d000205ca11 */ /* 0x000fe400008f0c00 */
[----:B------:R-:W-:Y:S01]  /*25a0*/  @!P2 IADD3.X R2, R0, UR31, RZ, P0, !PT ;  /* 0x0000001f0002ac10 */ /* 0x000fe200087fe4ff */
[----:B------:R-:W-:Y:S01]  /*25b0*/  IMAD.U32 R0, R7, 0x20, R16 ;  /* 0x0000002007007824 */ /* 0x000fe200078e0010 */
[----:B------:R-:W-:Y:S01]  /*25c0*/  @!P2 LEA R6, P0, R3, c[0x0][0x170], 0x1 ;  /* 0x00005c000306aa11 */ /* 0x000fe200078008ff */
[----:B------:R-:W-:Y:S01]  /*25d0*/  @!PT LDS RZ, [RZ] ;  /* 0x00000000fffff984 */ /* 0x000fe20000000800 */
[----:B------:R-:W-:Y:S01]  /*25e0*/  @!PT LDS RZ, [RZ] ;  /* 0x00000000fffff984 */ /* 0x000fe20000000800 */
[----:B------:R-:W-:Y:S01]  /*25f0*/  @!PT LDS RZ, [RZ] ;  /* 0x00000000fffff984 */ /* 0x000fe20000000800 */
[----:B------:R1:W-:Y:S01]  /*2600*/  @!P4 LDGSTS.E.BYPASS.LTC128B.128 [R226+0x9000], [R4.64] ;  /* 0x0900000004e2cfae */ /* 0x0003e2000b901d5a */
[----:B------:R-:W-:Y:S01]  /*2610*/  LOP3.LUT P1, RZ, R21, 0x2, RZ, 0xc0, !PT ;  /* 0x0000000215ff7812 */ /* 0x000fe2000782c0ff */
[----:B------:R-:W-:Y:S01]  /*2620*/  IMAD.SHL.U32 R213, R0, 0x2, RZ ;  /* 0x0000000200d57824 */ /* 0x000fe200078e00ff */
[----:B------:R-:W-:Y:S01]  /*2630*/  @!P2 LEA.HI.X R7, R3, c[0x0][0x174], R2, 0x1, P0 ;  /* 0x00005d000307aa11 */ /* 0x000fe200000f0c02 */
[----:B------:R-:W-:Y:S01]  /*2640*/  IMAD.IADD R2, R149, 0x1, R8 ;  /* 0x0000000195027824 */ /* 0x000fe200078e0208 */
[----:B------:R1:W-:Y:S01]  /*2650*/  @!P4 LDGSTS.E.BYPASS.LTC128B.128 [R226+0xa000], [R4.64+0x40] ;  /* 0x0a00004004e2cfae */ /* 0x0003e2000b901d5a */
[----:B------:R-:W-:Y:S01]  /*2660*/  IMAD.MOV.U32 R0, RZ, RZ, 0x20 ;  /* 0x00000020ff007424 */ /* 0x000fe200078e00ff */
[----:B------:R-:W-:Y:S01]  /*2670*/  LOP3.LUT P0, RZ, R22, 0x2, RZ, 0xc0, !PT ;  /* 0x0000000216ff7812 */ /* 0x000fe2000780c0ff */
[----:B------:R-:W-:Y:S01]  /*2680*/  IMAD.SHL.U32 R216, R2, 0x2, RZ ;  /* 0x0000000202d87824 */ /* 0x000fe200078e00ff */
[----:B------:R1:W-:Y:S01]  /*2690*/  @!P4 LDGSTS.E.BYPASS.LTC128B.128 [R226+0xb000], [R4.64+0x80] ;  /* 0x0b00008004e2cfae */ /* 0x0003e2000b901d5a */
[----:B------:R-:W-:Y:S01]  /*26a0*/  IMAD.MOV.U32 R2, RZ, RZ, 0x10 ;  /* 0x00000010ff027424 */ /* 0x000fe200078e00ff */
[----:B------:R-:W-:-:S02]  /*26b0*/  SEL R0, R0, 0xffffffe0, !P0 ;  /* 0xffffffe000007807 */ /* 0x000fc40004000000 */
[----:B------:R-:W-:Y:S01]  /*26c0*/  @P2 STS.128 [R226+0x9800], RZ ;  /* 0x009800ffe2002388 */ /* 0x000fe20000000c00 */
[----:B------:R-:W-:Y:S02]  /*26d0*/  LEA R3, R150, UR8, 0x4 ;  /* 0x0000000896037c11 */ /* 0x000fe4000f8e20ff */
[----:B------:R-:W-:Y:S01]  /*26e0*/  SEL R2, R2, 0xfffffff0, !P1 ;  /* 0xfffffff002027807 */ /* 0x000fe20004800000 */
[----:B------:R-:W-:Y:S01]  /*26f0*/  @P2 STS.128 [R226+0xa800], RZ ;  /* 0x00a800ffe2002388 */ /* 0x000fe20000000c00 */
[----:B------:R-:W-:Y:S01]  /*2700*/  IMAD.IADD R215, R213, 0x1, R0 ;  /* 0x00000001d5d77824 */ /* 0x000fe200078e0200 */
[----:B------:R-:W-:Y:S02]  /*2710*/  SHF.R.S32.HI R0, RZ, 0x1f, R144 ;  /* 0x0000001fff007819 */ /* 0x000fe40000011490 */
[----:B------:R-:W-:Y:S01]  /*2720*/  @P2 STS.128 [R226+0xb800], RZ ;  /* 0x00b800ffe2002388 */ /* 0x000fe20000000c00 */
[----:B------:R-:W-:Y:S01]  /*2730*/  IMAD R217, R2, 0x2, R216 ;  /* 0x0000000202d97824 */ /* 0x000fe200078e02d8 */
[----:B------:R-:W-:-:S02]  /*2740*/  LEA.HI R0, R0, R144, RZ, 0x2 ;  /* 0x0000009000007211 */ /* 0x000fc400078f10ff */
[----:B------:R-:W-:Y:S01]  /*2750*/  @!PT LDS RZ, [RZ] ;  /* 0x00000000fffff984 */ /* 0x000fe20000000800 */
[----:B------:R-:W-:Y:S01]  /*2760*/  @!PT LDS RZ, [RZ] ;  /* 0x00000000fffff984 */ /* 0x000fe20000000800 */
[----:B------:R-:W-:Y:S01]  /*2770*/  @!PT LDS RZ, [RZ] ;  /* 0x00000000fffff984 */ /* 0x000fe20000000800 */
[----:B------:R1:W-:Y:S02]  /*2780*/  @!P2 LDGSTS.E.BYPASS.LTC128B.128 [R226+0x9800], [R6.64] ;  /* 0x0980000006e2afae */ /* 0x0003e4000b901d5a */
[----:B------:R-:W-:Y:S02]  /*2790*/  SHF.R.S32.HI R154, RZ, 0x2, R0 ;  /* 0x00000002ff9a7819 */ /* 0x000fe40000011400 */
[----:B------:R1:W-:Y:S03]  /*27a0*/  @!P2 LDGSTS.E.BYPASS.LTC128B.128 [R226+0xa800], [R6.64+0x40] ;  /* 0x0a80004006e2afae */ /* 0x0003e6000b901d5a */
[----:B------:R-:W-:Y:S01]  /*27b0*/  IMAD.IADD R0, R154, 0x1, R3 ;  /* 0x000000019a007824 */ /* 0x000fe200078e0203 */
[----:B------:R1:W-:Y:S04]  /*27c0*/  @!P2 LDGSTS.E.BYPASS.LTC128B.128 [R226+0xb800], [R6.64+0x80] ;  /* 0x0b80008006e2afae */ /* 0x0003e8000b901d5a */
[----:B------:R-:W-:Y:S04]  /*27d0*/  LDSM.16.M88.4 R16, [R213+0x6000] ;  /* 0x00600000d510783b */ /* 0x000fe80000000200 */
[----:B---3--:R-:W3:Y:S04]  /*27e0*/  LDSM.16.M88.4 R8, [R216+0x1000] ;  /* 0x00100000d808783b */ /* 0x008ee80000000200 */
[----:B--2---:R-:W2:Y:S04]  /*27f0*/  LDSM.16.M88.4 R12, [R216] ;  /* 0x00000000d80c783b */ /* 0x004ea80000000200 */
[----:B------:R-:W4:Y:S04]  /*2800*/  LDSM.16.M88.4 R32, [R213+0x6400] ;  /* 0x00640000d520783b */ /* 0x000f280000000200 */
[----:B------:R-:W5:Y:S04]  /*2810*/  LDSM.16.M88.4 R28, [R213+0x6800] ;  /* 0x00680000d51c783b */ /* 0x000f680000000200 */
[----:B------:R-:W2:Y:S04]  /*2820*/  LDSM.16.M88.4 R24, [R213+0x6c00] ;  /* 0x006c0000d518783b */ /* 0x000ea80000000200 */
[----:B------:R-:W-:Y:S04]  /*2830*/  LDSM.16.M88.4 R52, [R215+0x6000] ;  /* 0x00600000d734783b */ /* 0x000fe80000000200 */
[----:B-1----:R-:W1:Y:S04]  /*2840*/  LDSM.16.M88.4 R4, [R217+0x1000] ;  /* 0x00100000d904783b */ /* 0x002e680000000200 */
[----:B------:R-:W1:Y:S04]  /*2850*/  LDSM.16.M88.4 R48, [R215+0x6400] ;  /* 0x00640000d730783b */ /* 0x000e680000000200 */
[----:B------:R-:W1:Y:S04]  /*2860*/  LDSM.16.M88.4 R44, [R215+0x6800] ;  /* 0x00680000d72c783b */ /* 0x000e680000000200 */
[----:B------:R-:W1:Y:S01]  /*2870*/  LDSM.16.M88.4 R60, [R215+0x6c00] ;  /* 0x006c0000d73c783b */ /* 0x000e620000000200 */
[C---:B---3--:R-:W-:Y:S03]  /*2880*/  HMMA.16816.F32.BF16 R68, R8.reuse, R16, RZ ;  /* 0x000000100844723c */ /* 0x048fe600000418ff */
[----:B------:R-:W3:Y:S04]  /*2890*/  LDSM.16.M88.4 R20, [R217] ;  /* 0x00000000d914783b */ /* 0x000ee80000000200 */
[----:B------:R-:W0:Y:S01]  /*28a0*/  LDGDEPBAR ;  /* 0x00000000000079af */ /* 0x000e220000000000 */
[----:B------:R-:W-:Y:S03]  /*28b0*/  HMMA.16816.F32.BF16 R64, R8, R18, RZ ;  /* 0x000000120840723c */ /* 0x000fe600000418ff */
[----:B------:R-:W-:Y:S04]  /*28c0*/  STL [R1+0x88], R154 ;  /* 0x0000889a01007387 */ /* 0x000fe80000100800 */
[----:B------:R-:W-:Y:S01]  /*28d0*/  STL [R1+0xc], R155 ;  /* 0x00000c9b01007387 */ /* 0x000fe20000100800 */
[C---:B--2---:R-:W-:Y:S08]  /*28e0*/  HMMA.16816.F32.BF16 R100, R12.reuse, R16, RZ ;  /* 0x000000100c64723c */ /* 0x044ff000000418ff */
[----:B------:R-:W-:Y:S08]  /*28f0*/  HMMA.16816.F32.BF16 R96, R12, R18, RZ ;  /* 0x000000120c60723c */ /* 0x000ff000000418ff */
[C---:B----4-:R-:W-:Y:S08]  /*2900*/  HMMA.16816.F32.BF16 R56, R8.reuse, R32, RZ ;  /* 0x000000200838723c */ /* 0x050ff000000418ff */
[C---:B------:R-:W-:Y:S08]  /*2910*/  HMMA.16816.F32.BF16 R40, R8.reuse, R34, RZ ;  /* 0x000000220828723c */ /* 0x040ff000000418ff */
[C---:B-----5:R-:W-:Y:S08]  /*2920*/  HMMA.16816.F32.BF16 R36, R8.reuse, R28, RZ ;  /* 0x0000001c0824723c */ /* 0x060ff000000418ff */
[C---:B------:R-:W-:Y:S08]  /*2930*/  HMMA.16816.F32.BF16 R16, R8.reuse, R24, RZ ;  /* 0x000000180810723c */ /* 0x040ff000000418ff */
[C---:B------:R-:W-:Y:S08]  /*2940*/  HMMA.16816.F32.BF16 R72, R8.reuse, R30, RZ ;  /* 0x0000001e0848723c */ /* 0x040ff000000418ff */
[----:B------:R-:W-:Y:S08]  /*2950*/  HMMA.16816.F32.BF16 R84, R8, R26, RZ ;  /* 0x0000001a0854723c */ /* 0x000ff000000418ff */
[C---:B-1----:R-:W-:Y:S08]  /*2960*/  HMMA.16816.F32.BF16 R140, R4.reuse, R52, R68 ;  /* 0x00000034048c723c */ /* 0x042ff00000041844 */
        /* <DEDUP_REMOVED lines=10> */
[C---:B------:R-:W-:Y:S01]  /*2a10*/  HMMA.16816.F32.BF16 R56, R4.reuse, R44, R36 ;  /* 0x0000002c0438723c */ /* 0x040fe20000041824 */
[----:B------:R-:W-:Y:S07]  /*2a20*/  LDSM.16.M88.4 R36, [R213+0x7400] ;  /* 0x00740000d524783b */ /* 0x000fee0000000200 */
[----:B------:R-:W-:Y:S01]  /*2a30*/  HMMA.16816.F32.BF16 R128, R4, R60, R16 ;  /* 0x0000003c0480723c */ /* 0x000fe20000041810 */
[----:B------:R-:W1:Y:S07]  /*2a40*/  LDSM.16.M88.4 R16, [R216+0x3000] ;  /* 0x00300000d810783b */ /* 0x000e6e0000000200 */
[C---:B------:R-:W-:Y:S08]  /*2a50*/  HMMA.16816.F32.BF16 R8, R12.reuse, R24, RZ ;  /* 0x000000180c08723c */ /* 0x040ff000000418ff */
[----:B------:R-:W-:Y:S01]  /*2a60*/  HMMA.16816.F32.BF16 R124, R12, R26, RZ ;  /* 0x0000001a0c7c723c */ /* 0x000fe200000418ff */
[----:B------:R-:W2:Y:S04]  /*2a70*/  LDSM.16.M88.4 R12, [R216+0x2000] ;  /* 0x00200000d80c783b */ /* 0x000ea80000000200 */
[----:B------:R-:W-:Y:S03]  /*2a80*/  LDSM.16.M88.4 R24, [R215+0x7000] ;  /* 0x00700000d718783b */ /* 0x000fe60000000200 */
[C---:B------:R-:W-:Y:S08]  /*2a90*/  HMMA.16816.F32.BF16 R132, R4.reuse, R46, R72 ;  /* 0x0000002e0484723c */ /* 0x040ff00000041848 */
[----:B------:R-:W-:Y:S01]  /*2aa0*/  HMMA.16816.F32.BF16 R120, R4, R62, R84 ;  /* 0x0000003e0478723c */ /* 0x000fe20000041854 */
[----:B------:R-:W-:Y:S04]  /*2ab0*/  LDSM.16.M88.4 R4, [R217+0x3000] ;  /* 0x00300000d904783b */ /* 0x000fe80000000200 */
[----:B------:R-:W-:Y:S03]  /*2ac0*/  LDSM.16.M88.4 R84, [R215+0x7c00] ;  /* 0x007c0000d754783b */ /* 0x000fe60000000200 */
[C---:B---3--:R-:W-:Y:S08]  /*2ad0*/  HMMA.16816.F32.BF16 R116, R20.reuse, R52, R100 ;  /* 0x000000341474723c */ /* 0x048ff00000041864 */
[C---:B------:R-:W-:Y:S08]  /*2ae0*/  HMMA.16816.F32.BF16 R112, R20.reuse, R54, R96 ;  /* 0x000000361470723c */ /* 0x040ff00000041860 */
[C---:B------:R-:W-:Y:S01]  /*2af0*/  HMMA.16816.F32.BF16 R96, R20.reuse, R60, R8 ;  /* 0x0000003c1460723c */ /* 0x040fe20000041808 */
[----:B------:R-:W3:Y:S07]  /*2b00*/  LDSM.16.M88.4 R8, [R217+0x2000] ;  /* 0x00200000d908783b */ /* 0x000eee0000000200 */
[C---:B------:R-:W-:Y:S08]  /*2b10*/  HMMA.16816.F32.BF16 R108, R20.reuse, R48, R92 ;  /* 0x00000030146c723c */ /* 0x040ff0000004185c */
[C---:B------:R-:W-:Y:S08]  /*2b20*/  HMMA.16816.F32.BF16 R100, R20.reuse, R44, R80 ;  /* 0x0000002c1464723c */ /* 0x040ff00000041850 */
[C---:B------:R-:W-:Y:S08]  /*2b30*/  HMMA.16816.F32.BF16 R104, R20.reuse, R50, R88 ;  /* 0x000000321468723c */ /* 0x040ff00000041858 */
[C---:B------:R-:W-:Y:S01]  /*2b40*/  HMMA.16816.F32.BF16 R92, R20.reuse, R46, R76 ;  /* 0x0000002e145c723c */ /* 0x040fe2000004184c */
[----:B------:R-:W4:Y:S04]  /*2b50*/  LDSM.16.M88.4 R44, [R215+0x7400] ;  /* 0x00740000d72c783b */ /* 0x000f280000000200 */
[----:B------:R-:W5:Y:S03]  /*2b60*/  LDSM.16.M88.4 R76, [R215+0x7800] ;  /* 0x00780000d74c783b */ /* 0x000f660000000200 */
        /* <DEDUP_REMOVED lines=18> */
[----:B------:R-:W-:Y:S04]  /*2c90*/  LDSM.16.M88.4 R12, [R216+0x5000] ;  /* 0x00500000d80c783b */ /* 0x000fe80000000200 */
[----:B------:R-:W1:Y:S03]  /*2ca0*/  LDSM.16.M88.4 R28, [R213+0x8000] ;  /* 0x00800000d51c783b */ /* 0x000e660000000200 */
[-C--:B---3--:R-:W-:Y:S01]  /*2cb0*/  HMMA.16816.F32.BF16 R40, R8, R24.reuse, R16 ;  /* 0x000000180828723c */ /* 0x088fe20000041810 */
[----:B------:R-:W2:Y:S07]  /*2cc0*/  LDSM.16.M88.4 R16, [R216+0x4000] ;  /* 0x00400000d810783b */ /* 0x000eae0000000200 */
[C---:B------:R-:W-:Y:S08]  /*2cd0*/  HMMA.16816.F32.BF16 R36, R4.reuse, R24, R72 ;  /* 0x000000180424723c */ /* 0x040ff00000041848 */
[C---:B----4-:R-:W-:Y:S08]  /*2ce0*/  HMMA.16816.F32.BF16 R72, R4.reuse, R46, R60 ;  /* 0x0000002e0448723c */ /* 0x050ff0000004183c */
[C---:B------:R-:W-:Y:S08]  /*2cf0*/  HMMA.16816.F32.BF16 R68, R4.reuse, R26, R68 ;  /* 0x0000001a0444723c */ /* 0x040ff00000041844 */
[C---:B-----5:R-:W-:Y:S08]  /*2d00*/  HMMA.16816.F32.BF16 R120, R4.reuse, R76, R56 ;  /* 0x0000004c0478723c */ /* 0x060ff00000041838 */
[C---:B------:R-:W-:Y:S08]  /*2d10*/  HMMA.16816.F32.BF16 R124, R4.reuse, R84, R48 ;  /* 0x00000054047c723c */ /* 0x040ff00000041830 */
[----:B------:R-:W-:Y:S08]  /*2d20*/  HMMA.16816.F32.BF16 R116, R4, R78, R52 ;  /* 0x0000004e0474723c */ /* 0x000ff00000041834 */
[----:B------:R-:W-:Y:S01]  /*2d30*/  HMMA.16816.F32.BF16 R60, R8, R26, R88 ;  /* 0x0000001a083c723c */ /* 0x000fe20000041858 */
[----:B------:R-:W3:Y:S07]  /*2d40*/  LDSM.16.M88.4 R24, [R213+0x8400] ;  /* 0x00840000d518783b */ /* 0x000eee0000000200 */
[C---:B------:R-:W-:Y:S08]  /*2d50*/  HMMA.16816.F32.BF16 R112, R4.reuse, R44, R64 ;  /* 0x0000002c0470723c */ /* 0x040ff00000041840 */
[----:B------:R-:W-:Y:S01]  /*2d60*/  HMMA.16816.F32.BF16 R128, R4, R86, R20 ;  /* 0x000000560480723c */ /* 0x000fe20000041814 */
[----:B------:R-:W4:Y:S04]  /*2d70*/  LDSM.16.M88.4 R4, [R213+0x8800] ;  /* 0x00880000d504783b */ /* 0x000f280000000200 */
[----:B------:R-:W5:Y:S03]  /*2d80*/  LDSM.16.M88.4 R20, [R217+0x5000] ;  /* 0x00500000d914783b */ /* 0x000f660000000200 */
[C---:B------:R-:W-:Y:S08]  /*2d90*/  HMMA.16816.F32.BF16 R56, R8.reuse, R44, R108 ;  /* 0x0000002c0838723c */ /* 0x040ff0000004186c */
[C---:B------:R-:W-:Y:S08]  /*2da0*/  HMMA.16816.F32.BF16 R52, R8.reuse, R46, R104 ;  /* 0x0000002e0834723c */ /* 0x040ff00000041868 */
[C---:B------:R-:W-:Y:S08]  /*2db0*/  HMMA.16816.F32.BF16 R48, R8.reuse, R76, R100 ;  /* 0x0000004c0830723c */ /* 0x040ff00000041864 */
[C---:B------:R-:W-:Y:S07]  /*2dc0*/  HMMA.16816.F32.BF16 R44, R8.reuse, R78, R92 ;  /* 0x0000004e082c723c */ /* 0x040fee000004185c */
[----:B------:R-:W-:Y:S01]  /*2dd0*/  IMAD R94, R147, 0x20, R146 ;  /* 0x00000020935e7824 */ /* 0x000fe200078e0292 */
[C---:B------:R-:W-:Y:S08]  /*2de0*/  HMMA.16816.F32.BF16 R96, R8.reuse, R84, R96 ;  /* 0x000000540860723c */ /* 0x040ff00000041860 */
[----:B------:R-:W-:Y:S01]  /*2df0*/  HMMA.16816.F32.BF16 R100, R8, R86, R80 ;  /* 0x000000560864723c */ /* 0x000fe20000041850 */
[----:B------:R-:W4:Y:S07]  /*2e00*/  LDSM.16.M88.4 R8, [R217+0x4000] ;  /* 0x00400000d908783b */ /* 0x000f2e0000000200 */
[-C--:B-1----:R-:W-:Y:S08]  /*2e10*/  HMMA.16816.F32.BF16 R36, R12, R28.reuse, R36 ;  /* 0x0000001c0c24723c */ /* 0x082ff00000041824 */
[----:B--2---:R-:W-:Y:S07]  /*2e20*/  HMMA.16816.F32.BF16 R40, R16, R28, R40 ;  /* 0x0000001c1028723c */ /* 0x004fee0000041828 */
[----:B------:R-:W-:Y:S01]  /*2e30*/  IADD3 R28, R0, UR7, RZ ;  /* 0x00000007001c7c10 */ /* 0x000fe2000fffe0ff */
[----:B------:R-:W-:Y:S03]  /*2e40*/  HMMA.16816.F32.BF16 R64, R12, R30, R68 ;  /* 0x0000001e0c40723c */ /* 0x000fe60000041844 */
[----:B------:R-:W-:-:S05]  /*2e50*/  IMNMX R225, R28, UR9, PT ;  /* 0x000000091ce17c17 */ /* 0x000fca000b800200 */
[----:B------:R-:W-:Y:S08]  /*2e60*/  HMMA.16816.F32.BF16 R60, R16, R30, R60 ;  /* 0x0000001e103c723c */ /* 0x000ff0000004183c */
[----:B---3--:R-:W-:Y:S08]  /*2e70*/  HMMA.16816.F32.BF16 R76, R12, R26, R72 ;  /* 0x0000001a0c4c723c */ /* 0x008ff00000041848 */
[-C--:B------:R-:W-:Y:S08]  /*2e80*/  HMMA.16816.F32.BF16 R56, R16, R24.reuse, R56 ;  /* 0x000000181038723c */ /* 0x080ff00000041838 */
[----:B------:R-:W-:Y:S08]  /*2e90*/  HMMA.16816.F32.BF16 R68, R12, R24, R112 ;  /* 0x000000180c44723c */ /* 0x000ff00000041870 */
[C---:B------:R-:W-:Y:S01]  /*2ea0*/  HMMA.16816.F32.BF16 R72, R16.reuse, R26, R52 ;  /* 0x0000001a1048723c */ /* 0x040fe20000041834 */
[----:B------:R-:W1:Y:S07]  /*2eb0*/  LDSM.16.M88.4 R24, [R215+0x8400] ;  /* 0x00840000d718783b */ /* 0x000e6e0000000200 */
[----:B----4-:R-:W-:Y:S08]  /*2ec0*/  HMMA.16816.F32.BF16 R88, R16, R6, R44 ;  /* 0x000000061058723c */ /* 0x010ff0000004182c */
[-C--:B-----5:R-:W-:Y:S08]  /*2ed0*/  HMMA.16816.F32.BF16 R44, R20, R32.reuse, R36 ;  /* 0x00000020142c723c */ /* 0x0a0ff00000041824 */
[----:B------:R-:W-:Y:S08]  /*2ee0*/  HMMA.16816.F32.BF16 R40, R8, R32, R40 ;  /* 0x000000200828723c */ /* 0x000ff00000041828 */
[-C--:B------:R-:W-:Y:S08]  /*2ef0*/  HMMA.16816.F32.BF16 R80, R16, R4.reuse, R48 ;  /* 0x000000041050723c */ /* 0x080ff00000041830 */
[C---:B------:R-:W-:Y:S07]  /*2f00*/  HMMA.16816.F32.BF16 R84, R12.reuse, R4, R120 ;  /* 0x000000040c54723c */ /* 0x040fee0000041878 */
[----:B------:R-:W-:Y:S01]  /*2f10*/  IADD3 R5, R0, 0x40, RZ ;  /* 0x0000004000057810 */ /* 0x000fe20007ffe0ff */
[----:B------:R-:W-:Y:S01]  /*2f20*/  HMMA.16816.F32.BF16 R116, R12, R6, R116 ;  /* 0x000000060c74723c */ /* 0x000fe20000041874 */
[----:B------:R-:W-:-:S02]  /*2f30*/  IMAD.U32 R4, RZ, RZ, UR25 ;  /* 0x00000019ff047e24 */ /* 0x000fc4000f8e00ff */
[C---:B------:R-:W-:Y:S02]  /*2f40*/  IADD3 R28, R5.reuse, UR11, RZ ;  /* 0x0000000b051c7c10 */ /* 0x040fe4000fffe0ff */
[----:B------:R-:W-:Y:S01]  /*2f50*/  IMAD R4, R4, 0x40, R158 ;  /* 0x0000004004047824 */ /* 0x000fe200078e029e */
[----:B------:R-:W-:Y:S02]  /*2f60*/  IADD3 R5, R5, UR7, RZ ;  /* 0x0000000705057c10 */ /* 0x000fe4000fffe0ff */
[C---:B------:R-:W-:Y:S01]  /*2f70*/  IADD3 R7, R0.reuse, UR11, RZ ;  /* 0x0000000b00077c10 */ /* 0x040fe2000fffe0ff */
[----:B------:R-:W-:Y:S01]  /*2f80*/  HMMA.16816.F32.BF16 R36, R20, R34, R64 ;  /* 0x000000221424723c */ /* 0x000fe20000041840 */
[C---:B------:R-:W-:Y:S02]  /*2f90*/  IADD3 R6, R0.reuse, 0x8, RZ ;  /* 0x0000000800067810 */ /* 0x040fe40007ffe0ff */
[----:B------:R-:W-:Y:S02]  /*2fa0*/  IADD3 R0, R0, 0x48, RZ ;  /* 0x0000004800007810 */ /* 0x000fe40007ffe0ff */
[----:B------:R-:W-:-:S02]  /*2fb0*/  IMNMX R221, RZ, R7, !PT ;  /* 0x00000007ffdd7217 */ /* 0x000fc40007800200 */
[----:B------:R-:W-:Y:S01]  /*2fc0*/  IADD3 R7, R6, UR11, RZ ;  /* 0x0000000b06077c10 */ /* 0x000fe2000fffe0ff */
[C---:B------:R-:W-:Y:S01]  /*2fd0*/  HMMA.16816.F32.BF16 R32, R8.reuse, R34, R60 ;  /* 0x000000220820723c */ /* 0x040fe2000004183c */
[----:B------:R-:W-:Y:S02]  /*2fe0*/  IADD3 R29, R0, UR11, RZ ;  /* 0x0000000b001d7c10 */ /* 0x000fe4000fffe0ff */
[----:B------:R-:W-:Y:S02]  /*2ff0*/  IADD3 R6, R6, UR7, RZ ;  /* 0x0000000706067c10 */ /* 0x000fe4000fffe0ff */
[----:B------:R-:W-:Y:S02]  /*3000*/  IADD3 R0, R0, UR7, RZ ;  /* 0x0000000700007c10 */ /* 0x000fe4000fffe0ff */
[----:B------:R-:W-:Y:S01]  /*3010*/  IADD3 R3, R4, 0x1, RZ ;  /* 0x0000000104037810 */ /* 0x000fe20007ffe0ff */
[----:B-1----:R-:W-:Y:S01]  /*3020*/  HMMA.16816.F32.BF16 R52, R8, R24, R56 ;  /* 0x000000180834723c */ /* 0x002fe20000041838 */
[----:B------:R-:W-:-:S02]  /*3030*/  IMNMX R224, R6, UR9, PT ;  /* 0x0000000906e07c17 */ /* 0x000fc4000b800200 */
[----:B------:R-:W-:Y:S02]  /*3040*/  IMNMX R223, R5, UR9, PT ;  /* 0x0000000905df7c17 */ /* 0x000fe4000b800200 */
[----:B------:R-:W-:Y:S02]  /*3050*/  IMNMX R222, R0, UR9, PT ;  /* 0x0000000900de7c17 */ /* 0x000fe4000b800200 */
[----:B------:R-:W-:Y:S01]  /*3060*/  IMNMX R220, RZ, R7, !PT ;  /* 0x00000007ffdc7217 */ /* 0x000fe20007800200 */
[----:B------:R-:W-:Y:S01]  /*3070*/  HMMA.16816.F32.BF16 R48, R20, R24, R68 ;  /* 0x000000181430723c */ /* 0x000fe20000041844 */
[----:B------:R-:W-:Y:S02]  /*3080*/  IMNMX R219, RZ, R28, !PT ;  /* 0x0000001cffdb7217 */ /* 0x000fe40007800200 */
[----:B------:R-:W-:Y:S02]  /*3090*/  IMNMX R218, RZ, R29, !PT ;  /* 0x0000001dffda7217 */ /* 0x000fe40007800200 */
[C---:B------:R-:W-:Y:S01]  /*30a0*/  ISETP.GE.AND P5, PT, R3.reuse, R225, PT ;  /* 0x000000e10300720c */ /* 0x040fe20003fa6270 */
[----:B------:R-:W1:Y:S01]  /*30b0*/  LDSM.16.M88.4 R28, [R215+0x8800] ;  /* 0x00880000d71c783b */ /* 0x000e620000000200 */
[----:B------:R-:W-:-:S02]  /*30c0*/  ISETP.GE.AND P4, PT, R3, R224, PT ;  /* 0x000000e00300720c */ /* 0x000fc40003f86270 */
[CC--:B------:R-:W-:Y:S02]  /*30d0*/  ISETP.GE.AND P3, PT, R3.reuse, R223.reuse, PT ;  /* 0x000000df0300720c */ /* 0x0c0fe40003f66270 */
[C---:B------:R-:W-:Y:S02]  /*30e0*/  ISETP.GE.AND P0, PT, R3.reuse, R222, PT ;  /* 0x000000de0300720c */ /* 0x040fe40003f06270 */
[C---:B------:R-:W-:Y:S02]  /*30f0*/  ISETP.GE.AND P2, PT, R4.reuse, R224, PT ;  /* 0x000000e00400720c */ /* 0x040fe40003f46270 */
[----:B------:R-:W-:Y:S02]  /*3100*/  ISETP.GE.AND P1, PT, R4, R223, PT ;  /* 0x000000df0400720c */ /* 0x000fe40003f26270 */
[C---:B------:R-:W-:Y:S02]  /*3110*/  ISETP.LT.OR P5, PT, R3.reuse, R221, P5 ;  /* 0x000000dd0300720c */ /* 0x040fe40002fa1670 */
[----:B------:R-:W-:-:S02]  /*3120*/  ISETP.LT.OR P4, PT, R3, R220, P4 ;  /* 0x000000dc0300720c */ /* 0x000fc40002781670 */
[CC--:B------:R-:W-:Y:S02]  /*3130*/  ISETP.LT.OR P3, PT, R3.reuse, R219.reuse, P3 ;  /* 0x000000db0300720c */ /* 0x0c0fe40001f61670 */
[----:B------:R-:W-:Y:S02]  /*3140*/  ISETP.LT.OR P0, PT, R3, R218, P0 ;  /* 0x000000da0300720c */ /* 0x000fe40000701670 */
[C---:B------:R-:W-:Y:S02]  /*3150*/  ISETP.LT.OR P2, PT, R4.reuse, R220, P2 ;  /* 0x000000dc0400720c */ /* 0x040fe40001741670 */
[C---:B------:R-:W-:Y:S02]  /*3160*/  ISETP.LT.OR P1, PT, R4.reuse, R219, P1 ;  /* 0x000000db0400720c */ /* 0x040fe40000f21670 */
[C---:B------:R-:W-:Y:S02]  /*3170*/  IADD3 R0, R4.reuse, 0x8, RZ ;  /* 0x0000000804007810 */ /* 0x040fe40007ffe0ff */
[----:B------:R-:W-:-:S02]  /*3180*/  IADD3 R3, R4, 0x9, RZ ;  /* 0x0000000904037810 */ /* 0x000fc40007ffe0ff */
[----:B------:R-:W-:Y:S02]  /*3190*/  FSEL R141, R42, -INF , !P2 ;  /* 0xff8000002a8d7808 */ /* 0x000fe40005000000 */
[----:B------:R-:W-:Y:S02]  /*31a0*/  FSEL R67, R44, -INF , !P1 ;  /* 0xff8000002c437808 */ /* 0x000fe40004800000 */
[----:B------:R-:W-:Y:S02]  /*31b0*/  FSEL R132, R41, -INF , !P5 ;  /* 0xff80000029847808 */ /* 0x000fe40006800000 */
[----:B------:R-:W-:Y:S02]  /*31c0*/  FSEL R140, R43, -INF , !P4 ;  /* 0xff8000002b8c7808 */ /* 0x000fe40006000000 */
[C---:B------:R-:W-:Y:S02]  /*31d0*/  ISETP.GE.AND P2, PT, R0.reuse, R225, PT ;  /* 0x000000e10000720c */ /* 0x040fe40003f46270 */
[----:B------:R-:W-:-:S02]  /*31e0*/  ISETP.GE.AND P1, PT, R0, R224, PT ;  /* 0x000000e00000720c */ /* 0x000fc40003f26270 */
[CC--:B------:R-:W-:Y:S01]  /*31f0*/  ISETP.GE.AND P5, PT, R3.reuse, R225.reuse, PT ;  /* 0x000000e10300720c */ /* 0x0c0fe20003fa6270 */
[-C--:B-1----:R-:W-:Y:S01]  /*3200*/  HMMA.16816.F32.BF16 R60, R8, R28.reuse, R80 ;  /* 0x0000001c083c723c */ /* 0x082fe20000041850 */
[C---:B------:R-:W-:Y:S02]  /*3210*/  ISETP.GE.AND P4, PT, R3.reuse, R224, PT ;  /* 0x000000e00300720c */ /* 0x040fe40003f86270 */
[----:B------:R-:W-:Y:S02]  /*3220*/  ISETP.GE.AND P6, PT, R4, R225, PT ;  /* 0x000000e10400720c */ /* 0x000fe40003fc6270 */
[CC--:B------:R-:W-:Y:S02]  /*3230*/  ISETP.LT.OR P2, PT, R0.reuse, R221.reuse, P2 ;  /* 0x000000dd0000720c */ /* 0x0c0fe40001741670 */
[----:B------:R-:W-:Y:S01]  /*3240*/  ISETP.LT.OR P1, PT, R0, R220, P1 ;  /* 0x000000dc0000720c */ /* 0x000fe20000f21670 */
        /* <DEDUP_REMOVED lines=8> */
[----:B------:R-:W1:Y:S01]  /*32d0*/  LDSM.16.M88.4 R32, [R213+0x8c00] ;  /* 0x008c0000d520783b */ /* 0x000e620000000200 */
[----:B------:R-:W-:Y:S02]  /*32e0*/  FSEL R134, R40, -INF , !P6 ;  /* 0xff80000028867808 */ /* 0x000fe40007000000 */
[C---:B------:R-:W-:Y:S01]  /*32f0*/  ISETP.GE.AND P6, PT, R4.reuse, R222, PT ;  /* 0x000000de0400720c */ /* 0x040fe20003fc6270 */
[----:B------:R-:W-:Y:S01]  /*3300*/  HMMA.16816.F32.BF16 R40, R8, R26, R72 ;  /* 0x0000001a0828723c */ /* 0x000fe20000041848 */
[----:B------:R-:W-:Y:S02]  /*3310*/  FSEL R66, R45, -INF , !P3 ;  /* 0xff8000002d427808 */ /* 0x000fe40005800000 */
[----:B------:R-:W-:Y:S02]  /*3320*/  ISETP.LT.OR P6, PT, R4, R218, P6 ;  /* 0x000000da0400720c */ /* 0x000fe400037c1670 */
[----:B------:R-:W-:Y:S02]  /*3330*/  ISETP.GE.AND P3, PT, R0, R222, PT ;  /* 0x000000de0000720c */ /* 0x000fe40003f66270 */
[----:B------:R-:W-:-:S02]  /*3340*/  FSEL R92, R46, -INF , !P6 ;  /* 0xff8000002e5c7808 */ /* 0x000fc40007000000 */
[C---:B------:R-:W-:Y:S02]  /*3350*/  ISETP.GE.AND P6, PT, R0.reuse, R223, PT ;  /* 0x000000df0000720c */ /* 0x040fe40003fc6270 */
[C---:B------:R-:W-:Y:S02]  /*3360*/  ISETP.LT.OR P3, PT, R0.reuse, R218, P3 ;  /* 0x000000da0000720c */ /* 0x040fe40001f61670 */
[----:B------:R-:W-:Y:S02]  /*3370*/  ISETP.LT.OR P6, PT, R0, R219, P6 ;  /* 0x000000db0000720c */ /* 0x000fe400037c1670 */
[----:B------:R-:W-:Y:S02]  /*3380*/  FSEL R93, R47, -INF , !P0 ;  /* 0xff8000002f5d7808 */ /* 0x000fe40004000000 */
[----:B------:R-:W-:Y:S01]  /*3390*/  IADD3 R0, R4, 0x10, RZ ;  /* 0x0000001004007810 */ /* 0x000fe20007ffe0ff */
[----:B------:R-:W-:Y:S01]  /*33a0*/  HMMA.16816.F32.BF16 R44, R20, R26, R76 ;  /* 0x0000001a142c723c */ /* 0x000fe2000004184c */
[C---:B------:R-:W-:Y:S01]  /*33b0*/  ISETP.GE.AND P0, PT, R3.reuse, R223, PT ;  /* 0x000000df0300720c */ /* 0x040fe20003f06270 */
[----:B------:R-:W2:Y:S01]  /*33c0*/  LDSM.16.M88.4 R24, [R215+0x8c00] ;  /* 0x008c0000d718783b */ /* 0x000ea20000000200 */
[----:B------:R-:W-:Y:S01]  /*33d0*/  ISETP.GE.AND P2, PT, R3, R222, PT ;  /* 0x000000de0300720c */ /* 0x000fe20003f46270 */
[----:B------:R-:W-:-:S04]  /*33e0*/  DEPBAR.LE SB0, 0x0 ;  /* 0x000080000000791a */ /* 0x000fc80000000000 */
[----:B------:R-:W-:Y:S01]  /*33f0*/  BAR.SYNC.DEFER_BLOCKING 0x0 ;  /* 0x0000000000007b1d */ /* 0x000fe20000010000 */
[C---:B------:R-:W-:Y:S02]  /*3400*/  ISETP.LT.OR P0, PT, R3.reuse, R219, P0 ;  /* 0x000000db0300720c */ /* 0x040fe40000701670 */
[----:B------:R-:W-:Y:S02]  /*3410*/  ISETP.GE.AND P1, PT, R0, R225, PT ;  /* 0x000000e10000720c */ /* 0x000fe40003f26270 */
[----:B------:R-:W-:Y:S02]  /*3420*/  ISETP.LT.OR P2, PT, R3, R218, P2 ;  /* 0x000000da0300720c */ /* 0x000fe40001741670 */
[----:B------:R-:W-:Y:S02]  /*3430*/  FSEL R65, R36, -INF , !P6 ;  /* 0xff80000024417808 */ /* 0x000fe40007000000 */
[----:B------:R-:W-:Y:S02]  /*3440*/  FSEL R71, R38, -INF , !P3 ;  /* 0xff80000026477808 */ /* 0x000fe40005800000 */
[----:B------:R-:W-:-:S02]  /*3450*/  FSEL R64, R37, -INF , !P0 ;  /* 0xff80000025407808 */ /* 0x000fc40004000000 */
[C---:B------:R-:W-:Y:S02]  /*3460*/  ISETP.LT.OR P1, PT, R0.reuse, R221, P1 ;  /* 0x000000dd0000720c */ /* 0x040fe40000f21670 */
[C---:B------:R-:W-:Y:S02]  /*3470*/  ISETP.GE.AND P6, PT, R0.reuse, R224, PT ;  /* 0x000000e00000720c */ /* 0x040fe40003fc6270 */
[C---:B------:R-:W-:Y:S02]  /*3480*/  ISETP.GE.AND P3, PT, R0.reuse, R223, PT ;  /* 0x000000df0000720c */ /* 0x040fe40003f66270 */
[----:B------:R-:W-:Y:S02]  /*3490*/  ISETP.GE.AND P0, PT, R0, R222, PT ;  /* 0x000000de0000720c */ /* 0x000fe40003f06270 */
[----:B------:R-:W-:Y:S02]  /*34a0*/  IADD3 R3, R4, 0x11, RZ ;  /* 0x0000001104037810 */ /* 0x000fe40007ffe0ff */
[----:B------:R-:W-:-:S02]  /*34b0*/  FSEL R148, R52, -INF , !P1 ;  /* 0xff80000034947808 */ /* 0x000fc40004800000 */
[C---:B------:R-:W-:Y:S02]  /*34c0*/  ISETP.LT.OR P6, PT, R0.reuse, R220, P6 ;  /* 0x000000dc0000720c */ /* 0x040fe400037c1670 */
[C---:B------:R-:W-:Y:S02]  /*34d0*/  ISETP.LT.OR P3, PT, R0.reuse, R219, P3 ;  /* 0x000000db0000720c */ /* 0x040fe40001f61670 */
[----:B------:R-:W-:Y:S02]  /*34e0*/  ISETP.LT.OR P0, PT, R0, R218, P0 ;  /* 0x000000da0000720c */ /* 0x000fe40000701670 */
[C---:B------:R-:W-:Y:S02]  /*34f0*/  ISETP.GE.AND P4, PT, R3.reuse, R223, PT ;  /* 0x000000df0300720c */ /* 0x040fe40003f86270 */
[----:B------:R-:W-:Y:S02]  /*3500*/  ISETP.GE.AND P1, PT, R3, R222, PT ;  /* 0x000000de0300720c */ /* 0x000fe40003f26270 */
[----:B------:R-:W-:-:S02]  /*3510*/  IADD3 R0, R4, 0x18, RZ ;  /* 0x0000001804007810 */ /* 0x000fc40007ffe0ff */
[----:B------:R-:W-:Y:S02]  /*3520*/  FSEL R70, R39, -INF , !P2 ;  /* 0xff80000027467808 */ /* 0x000fe40005000000 */
[C---:B------:R-:W-:Y:S01]  /*3530*/  ISETP.GE.AND P2, PT, R3.reuse, R225, PT ;  /* 0x000000e10300720c */ /* 0x040fe20003f46270 */
[C---:B-1----:R-:W-:Y:S01]  /*3540*/  HMMA.16816.F32.BF16 R36, R12.reuse, R32, R124 ;  /* 0x000000200c24723c */ /* 0x042fe2000004187c */
[C---:B------:R-:W-:Y:S02]  /*3550*/  ISETP.LT.OR P4, PT, R3.reuse, R219, P4 ;  /* 0x000000db0300720c */ /* 0x040fe40002781670 */
[C---:B------:R-:W-:Y:S02]  /*3560*/  ISETP.LT.OR P1, PT, R3.reuse, R218, P1 ;  /* 0x000000da0300720c */ /* 0x040fe40000f21670 */
[----:B------:R-:W-:Y:S02]  /*3570*/  FSEL R151, R54, -INF , !P6 ;  /* 0xff80000036977808 */ /* 0x000fe40007000000 */
[----:B------:R-:W-:Y:S01]  /*3580*/  FSEL R104, R48, -INF , !P3 ;  /* 0xff80000030687808 */ /* 0x000fe20005800000 */
[----:B------:R-:W-:Y:S01]  /*3590*/  HMMA.16816.F32.BF16 R12, R12, R34, R128 ;  /* 0x000000220c0c723c */ /* 0x000fe20000041880 */
[----:B------:R-:W-:-:S02]  /*35a0*/  ISETP.GE.AND P5, PT, R3, R224, PT ;  /* 0x000000e00300720c */ /* 0x000fc40003fa6270 */
[C---:B------:R-:W-:Y:S02]  /*35b0*/  ISETP.GE.AND P6, PT, R0.reuse, R225, PT ;  /* 0x000000e10000720c */ /* 0x040fe40003fc6270 */
[----:B------:R-:W-:Y:S02]  /*35c0*/  ISETP.GE.AND P3, PT, R0, R224, PT ;  /* 0x000000e00000720c */ /* 0x000fe40003f66270 */
[----:B------:R-:W-:Y:S02]  /*35d0*/  ISETP.LT.OR P2, PT, R3, R221, P2 ;  /* 0x000000dd0300720c */ /* 0x000fe40001741670 */
[----:B------:R-:W-:Y:S02]  /*35e0*/  FSEL R111, R50, -INF , !P0 ;  /* 0xff800000326f7808 */ /* 0x000fe40004000000 */
[----:B------:R-:W-:Y:S02]  /*35f0*/  FSEL R54, R49, -INF , !P4 ;  /* 0xff80000031367808 */ /* 0x000fe40006000000 */
[----:B------:R-:W-:-:S02]  /*3600*/  FSEL R110, R51, -INF , !P1 ;  /* 0xff800000336e7808 */ /* 0x000fc40004800000 */
[-C--:B------:R-:W-:Y:S01]  /*3610*/  ISETP.LT.OR P5, PT, R3, R220.reuse, P5 ;  /* 0x000000dc0300720c */ /* 0x080fe20002fa1670 */
[C---:B------:R-:W-:Y:S01]  /*3620*/  HMMA.16816.F32.BF16 R48, R16.reuse, R32, R96 ;  /* 0x000000201030723c */ /* 0x040fe20000041860 */
[C---:B------:R-:W-:Y:S02]  /*3630*/  ISETP.LT.OR P6, PT, R0.reuse, R221, P6 ;  /* 0x000000dd0000720c */ /* 0x040fe400037c1670 */
[----:B------:R-:W-:Y:S02]  /*3640*/  ISETP.LT.OR P3, PT, R0, R220, P3 ;  /* 0x000000dc0000720c */ /* 0x000fe40001f61670 */
[----:B------:R-:W-:Y:S02]  /*3650*/  IADD3 R3, R4, 0x19, RZ ;  /* 0x0000001904037810 */ /* 0x000fe40007ffe0ff */
[----:B------:R-:W-:Y:S01]  /*3660*/  FSEL R147, R53, -INF , !P2 ;  /* 0xff80000035937808 */ /* 0x000fe20005000000 */
[----:B------:R-:W-:Y:S01]  /*3670*/  HMMA.16816.F32.BF16 R16, R16, R34, R100 ;  /* 0x000000221010723c */ /* 0x000fe20000041864 */
[----:B------:R-:W-:-:S02]  /*3680*/  ISETP.GE.AND P0, PT, R0, R223, PT ;  /* 0x000000df0000720c */ /* 0x000fc40003f06270 */
[-C--:B------:R-:W-:Y:S02]  /*3690*/  ISETP.GE.AND P2, PT, R0, R222.reuse, PT ;  /* 0x000000de0000720c */ /* 0x080fe40003f46270 */
[----:B------:R-:W-:Y:S02]  /*36a0*/  FSEL R144, R40, -INF , !P6 ;  /* 0xff80000028907808 */ /* 0x000fe40007000000 */
[----:B------:R-:W-:Y:S01]  /*36b0*/  FSEL R146, R42, -INF , !P3 ;  /* 0xff8000002a927808 */ /* 0x000fe20005800000 */
[----:B--2---:R-:W-:Y:S01]  /*36c0*/  HMMA.16816.F32.BF16 R36, R20, R24, R36 ;  /* 0x000000181424723c */ /* 0x004fe20000041824 */
[C---:B------:R-:W-:Y:S02]  /*36d0*/  ISETP.GE.AND P6, PT, R3.reuse, R223, PT ;  /* 0x000000df0300720c */ /* 0x040fe40003fc6270 */
[----:B------:R-:W-:Y:S02]  /*36e0*/  ISETP.GE.AND P3, PT, R3, R222, PT ;  /* 0x000000de0300720c */ /* 0x000fe40003f66270 */
[----:B------:R-:W-:-:S02]  /*36f0*/  ISETP.LT.OR P0, PT, R0, R219, P0 ;  /* 0x000000db0000720c */ /* 0x000fc40000701670 */
[-C--:B------:R-:W-:Y:S02]  /*3700*/  ISETP.LT.OR P2, PT, R0, R218.reuse, P2 ;  /* 0x000000da0000720c */ /* 0x080fe40001741670 */
[----:B------:R-:W-:Y:S02]  /*3710*/  IADD3 R0, R4, 0x20, RZ ;  /* 0x0000002004007810 */ /* 0x000fe40007ffe0ff */
[C---:B------:R-:W-:Y:S02]  /*3720*/  ISETP.LT.OR P6, PT, R3.reuse, R219, P6 ;  /* 0x000000db0300720c */ /* 0x040fe400037c1670 */
[----:B------:R-:W-:Y:S02]  /*3730*/  ISETP.LT.OR P3, PT, R3, R218, P3 ;  /* 0x000000da0300720c */ /* 0x000fe40001f61670 */
[----:B------:R-:W-:Y:S02]  /*3740*/  FSEL R150, R55, -INF , !P5 ;  /* 0xff80000037967808 */ /* 0x000fe40006800000 */
[----:B------:R-:W-:-:S02]  /*3750*/  ISETP.GE.AND P5, PT, R3, R225, PT ;  /* 0x000000e10300720c */ /* 0x000fc40003fa6270 */
[----:B------:R-:W-:Y:S02]  /*3760*/  ISETP.GE.AND P1, PT, R0, R225, PT ;  /* 0x000000e10000720c */ /* 0x000fe40003f26270 */
[----:B------:R-:W-:Y:S02]  /*3770*/  ISETP.GE.AND P4, PT, R3, R224, PT ;  /* 0x000000e00300720c */ /* 0x000fe40003f86270 */
[----:B------:R-:W-:Y:S02]  /*3780*/  FSEL R55, R44, -INF , !P0 ;  /* 0xff8000002c377808 */ /* 0x000fe40004000000 */
[----:B------:R-:W-:Y:S02]  /*3790*/  FSEL R108, R46, -INF , !P2 ;  /* 0xff8000002e6c7808 */ /* 0x000fe40005000000 */
[----:B------:R-:W-:Y:S02]  /*37a0*/  FSEL R105, R45, -INF , !P6 ;  /* 0xff8000002d697808 */ /* 0x000fe40007000000 */
[----:B------:R-:W-:-:S02]  /*37b0*/  FSEL R109, R47, -INF , !P3 ;  /* 0xff8000002f6d7808 */ /* 0x000fc40005800000 */
[-C--:B------:R-:W-:Y:S01]  /*37c0*/  HMMA.16816.F32.BF16 R44, R8, R30.reuse, R88 ;  /* 0x0000001e082c723c */ /* 0x080fe20000041858 */
[CC--:B------:R-:W-:Y:S02]  /*37d0*/  ISETP.LT.OR P5, PT, R3.reuse, R221.reuse, P5 ;  /* 0x000000dd0300720c */ /* 0x0c0fe40002fa1670 */
[----:B------:R-:W-:Y:S02]  /*37e0*/  ISETP.LT.OR P4, PT, R3, R220, P4 ;  /* 0x000000dc0300720c */ /* 0x000fe40002781670 */
[----:B------:R-:W-:Y:S02]  /*37f0*/  ISETP.LT.OR P1, PT, R0, R221, P1 ;  /* 0x000000dd0000720c */ /* 0x000fe40000f21670 */
[----:B------:R-:W-:Y:S01]  /*3800*/  IADD3 R3, R4, 0x21, RZ ;  /* 0x0000002104037810 */ /* 0x000fe20007ffe0ff */
[----:B------:R-:W-:Y:S01]  /*3810*/  HMMA.16816.F32.BF16 R28, R20, R30, R116 ;  /* 0x0000001e141c723c */ /* 0x000fe20000041874 */
[----:B------:R-:W-:Y:S02]  /*3820*/  FSEL R142, R41, -INF , !P5 ;  /* 0xff800000298e7808 */ /* 0x000fe40006800000 */
[----:B------:R-:W-:-:S02]  /*3830*/  FSEL R143, R43, -INF , !P4 ;  /* 0xff8000002b8f7808 */ /* 0x000fc40006000000 */
[----:B------:R-:W-:Y:S02]  /*3840*/  FSEL R234, R60, -INF , !P1 ;  /* 0xff8000003cea7808 */ /* 0x000fe40004800000 */
[C---:B------:R-:W-:Y:S01]  /*3850*/  ISETP.GE.AND P0, PT, R0.reuse, R224, PT ;  /* 0x000000e00000720c */ /* 0x040fe20003f06270 */
[----:B------:R-:W-:Y:S01]  /*3860*/  HMMA.16816.F32.BF16 R40, R8, R24, R48 ;  /* 0x000000180828723c */ /* 0x000fe20000041830 */
[C---:B------:R-:W-:Y:S02]  /*3870*/  ISETP.GE.AND P2, PT, R0.reuse, R223, PT ;  /* 0x000000df0000720c */ /* 0x040fe40003f46270 */
[----:B------:R-:W-:Y:S02]  /*3880*/  ISETP.GE.AND P6, PT, R0, R222, PT ;  /* 0x000000de0000720c */ /* 0x000fe40003fc6270 */
[C---:B------:R-:W-:Y:S02]  /*3890*/  ISETP.GE.AND P4, PT, R3.reuse, R225, PT ;  /* 0x000000e10300720c */ /* 0x040fe40003f86270 */
[C---:B------:R-:W-:Y:S01]  /*38a0*/  ISETP.GE.AND P5, PT, R3.reuse, R224, PT ;  /* 0x000000e00300720c */ /* 0x040fe20003fa6270 */
[----:B------:R-:W-:Y:S01]  /*38b0*/  HMMA.16816.F32.BF16 R20, R20, R26, R12 ;  /* 0x0000001a1414723c */ /* 0x000fe2000004180c */
[----:B------:R-:W-:-:S02]  /*38c0*/  ISETP.GE.AND P3, PT, R3, R223, PT ;  /* 0x000000df0300720c */ /* 0x000fc40003f66270 */
[C---:B------:R-:W-:Y:S02]  /*38d0*/  ISETP.GE.AND P1, PT, R3.reuse, R222, PT ;  /* 0x000000de0300720c */ /* 0x040fe40003f26270 */
[C---:B------:R-:W-:Y:S02]  /*38e0*/  ISETP.LT.OR P0, PT, R0.reuse, R220, P0 ;  /* 0x000000dc0000720c */ /* 0x040fe40000701670 */
[C---:B------:R-:W-:Y:S01]  /*38f0*/  ISETP.LT.OR P2, PT, R0.reuse, R219, P2 ;  /* 0x000000db0000720c */ /* 0x040fe20001741670 */
[----:B------:R-:W-:Y:S01]  /*3900*/  HMMA.16816.F32.BF16 R8, R8, R26, R16 ;  /* 0x0000001a0808723c */ /* 0x000fe20000041810 */
[----:B------:R-:W-:Y:S02]  /*3910*/  ISETP.LT.OR P6, PT, R0, R218, P6 ;  /* 0x000000da0000720c */ /* 0x000fe400037c1670 */
[C---:B------:R-:W-:Y:S02]  /*3920*/  ISETP.LT.OR P4, PT, R3.reuse, R221, P4 ;  /* 0x000000dd0300720c */ /* 0x040fe40002781670 */
[----:B------:R-:W-:-:S02]  /*3930*/  ISETP.LT.OR P5, PT, R3, R220, P5 ;  /* 0x000000dc0300720c */ /* 0x000fc40002fa1670 */
[C---:B------:R-:W-:Y:S02]  /*3940*/  ISETP.LT.OR P3, PT, R3.reuse, R219, P3 ;  /* 0x000000db0300720c */ /* 0x040fe40001f61670 */
[----:B------:R-:W-:Y:S02]  /*3950*/  ISETP.LT.OR P1, PT, R3, R218, P1 ;  /* 0x000000da0300720c */ /* 0x000fe40000f21670 */
[C---:B------:R-:W-:Y:S02]  /*3960*/  IADD3 R0, R4.reuse, 0x28, RZ ;  /* 0x0000002804007810 */ /* 0x040fe40007ffe0ff */
[----:B------:R-:W-:Y:S02]  /*3970*/  IADD3 R3, R4, 0x29, RZ ;  /* 0x0000002904037810 */ /* 0x000fe40007ffe0ff */
        /* <DEDUP_REMOVED lines=52> */
[----:B------:R-:W-:Y:S02]  /*3cc0*/  ISETP.GE.AND P0, PT, R0, R222, PT ;  /* 0x000000de0000720c */ /* 0x000fe40003f06270 */
[----:B------:R-:W-:Y:S02]  /*3cd0*/  FSEL R249, R42, -INF , !P6 ;  /* 0xff8000002af97808 */ /* 0x000fe40007000000 */
[----:B------:R-:W-:Y:S02]  /*3ce0*/  ISETP.LT.OR P0, PT, R0, R218, P0 ;  /* 0x000000da0000720c */ /* 0x000fe40000701670 */
[----:B------:R-:W-:-:S02]  /*3cf0*/  FSEL R236, R36, -INF , !P4 ;  /* 0xff80000024ec7808 */ /* 0x000fc40006000000 */
[----:B------:R-:W-:Y:S02]  /*3d00*/  FSEL R242, R38, -INF , !P1 ;  /* 0xff80000026f27808 */ /* 0x000fe40004800000 */
[C---:B------:R-:W-:Y:S02]  /*3d10*/  ISETP.GE.AND P6, PT, R0.reuse, R225, PT ;  /* 0x000000e10000720c */ /* 0x040fe40003fc6270 */
[C---:B------:R-:W-:Y:S02]  /*3d20*/  ISETP.GE.AND P4, PT, R0.reuse, R224, PT ;  /* 0x000000e00000720c */ /* 0x040fe40003f86270 */
[----:B------:R-:W-:Y:S02]  /*3d30*/  ISETP.GE.AND P1, PT, R0, R223, PT ;  /* 0x000000df0000720c */ /* 0x000fe40003f26270 */
[----:B------:R-:W-:Y:S02]  /*3d40*/  FSEL R240, R22, -INF , !P0 ;  /* 0xff80000016f07808 */ /* 0x000fe40004000000 */
[----:B------:R-:W-:-:S02]  /*3d50*/  PLOP3.LUT P0, PT, PT, PT, UP0, 0x80, 0x0 ;  /* 0x000000000000781c */ /* 0x000fc40003f0f008 */
        /* <DEDUP_REMOVED lines=15> */
[----:B------:R-:W-:Y:S01]  /*3e50*/  ISETP.LT.OR P1, PT, R0, R218, P1 ;  /* 0x000000da0000720c */ /* 0x000fe20000f21670 */
[----:B------:R-:W-:Y:S01]  /*3e60*/  IMAD.IADD R0, R149, 0x1, R94 ;  /* 0x0000000195007824 */ /* 0x000fe200078e025e */
[----:B------:R-:W-:Y:S02]  /*3e70*/  FSEL R235, R21, -INF , !P2 ;  /* 0xff80000015eb7808 */ /* 0x000fe40005000000 */
[----:B------:R-:W-:-:S02]  /*3e80*/  FSEL R241, R23, -INF , !P1 ;  /* 0xff80000017f17808 */ /* 0x000fc40004800000 */
[----:B------:R-:W-:Y:S02]  /*3e90*/  FSEL R244, R8, -INF , !P6 ;  /* 0xff80000008f47808 */ /* 0x000fe40007000000 */
[----:B------:R-:W-:Y:S02]  /*3ea0*/  FSEL R245, R10, -INF , !P4 ;  /* 0xff8000000af57808 */ /* 0x000fe40006000000 */
[----:B------:R-:W-:Y:S02]  /*3eb0*/  FSEL R243, R9, -INF , !P5 ;  /* 0xff80000009f37808 */ /* 0x000fe40006800000 */
[----:B------:R-:W-:Y:S01]  /*3ec0*/  FSEL R246, R11, -INF , !P3 ;  /* 0xff8000000bf67808 */ /* 0x000fe20005800000 */
[----:B------:R-:W-:Y:S05]  /*3ed0*/  @!P0 BRA `(.L_x_664) ;  /* 0x0000017000008947 */ /* 0x000fea0003800000 */
[----:B------:R-:W-:Y:S01]  /*3ee0*/  UIADD3 UR9, UR30, -0x2, URZ ;  /* 0xfffffffe1e097890 */ /* 0x000fe2000fffe03f */
[----:B------:R-:W-:-:S03]  /*3ef0*/  IMAD.U32 R8, RZ, RZ, UR5 ;  /* 0x00000005ff087e24 */ /* 0x000fc6000f8e00ff */
[----:B------:R-:W-:Y:S02]  /*3f00*/  USHF.R.S32.HI UR8, URZ, 0x1f, UR9 ;  /* 0x0000001f3f087899 */ /* 0x000fe40008011409 */
[----:B------:R-:W-:Y:S01]  /*3f10*/  UIMAD UR7, UR20, UR9, URZ ;  /* 0x00000009140772a4 */ /* 0x000fe2000f8e023f */
[----:B------:R-:W-:-:S03]  /*3f20*/  IMAD.U32 R6, RZ, RZ, UR9 ;  /* 0x00000009ff067e24 */ /* 0x000fc6000f8e00ff */
[----:B------:R-:W-:Y:S01]  /*3f30*/  UIMAD UR7, UR8, UR21, UR7 ;  /* 0x00000015080772a4 */ /* 0x000fe2000f8e0207 */
[----:B------:R-:W-:-:S05]  /*3f40*/  IMAD.WIDE.U32 R6, R6, UR21, R156 ;  /* 0x0000001506067c25 */ /* 0x000fca000f8e009c */
[----:B------:R-:W-:Y:S01]  /*3f50*/  IADD3 R3, R7, UR7, RZ ;  /* 0x0000000707037c10 */ /* 0x000fe2000fffe0ff */
[----:B------:R-:W-:Y:S01]  /*3f60*/  IMAD.U32 R7, RZ, RZ, UR4 ;  /* 0x00000004ff077e24 */ /* 0x000fe2000f8e00ff */
[----:B------:R-:W-:-:S04]  /*3f70*/  LEA R4, P1, R6, c[0x0][0x168], 0x1 ;  /* 0x00005a0006047a11 */ /* 0x000fc800078208ff */
[----:B------:R-:W-:Y:S02]  /*3f80*/  LEA.HI.X R5, R6, c[0x0][0x16c], R3, 0x1, P1 ;  /* 0x00005b0006057a11 */ /* 0x000fe400008f0c03 */
        /* <DEDUP_REMOVED lines=11> */
[----:B------:R-:W0:Y:S02]  /*4040*/  LDGDEPBAR ;  /* 0x00000000000079af */ /* 0x000e240000000000 */
.L_x_664:
[----:B------:R-:W-:Y:S01]  /*4050*/  FMNMX.FTZ R3, R67, R66, !PT ;  /* 0x0000004243037209 */ /* 0x000fe20007810000 */
[----:B------:R-:W-:Y:S01]  /*4060*/  USHF.L.U32 UR4, UR25, 0x1, URZ ;  /* 0x0000000119047899 */ /* 0x000fe2000800063f */
[----:B-1----:R-:W-:Y:S01]  /*4070*/  IADD3 R5, R155, 0x4, RZ ;  /* 0x000000049b057810 */ /* 0x002fe20007ffe0ff */
[----:B------:R-:W-:Y:S01]  /*4080*/  IMAD.WIDE.U32 R138, R153, -0x2daee0ad, RZ ;  /* 0xd2511f53998a7825 */ /* 0x000fe200078e00ff */
[----:B------:R-:W-:Y:S01]  /*4090*/  FMNMX.FTZ R3, R65, R3, !PT ;  /* 0x0000000341037209 */ /* 0x000fe20007810000 */
[----:B------:R-:W-:Y:S01]  /*40a0*/  UIADD3 UR15, UR29, -0x4498517b, URZ ;  /* 0xbb67ae851d0f7890 */ /* 0x000fe2000fffe03f */
[----:B------:R-:W-:Y:S01]  /*40b0*/  LOP3.LUT R20, R152, UR28, RZ, 0x3c, !PT ;  /* 0x0000001c98147c12 */ /* 0x000fe2000f8e3cff */
[----:B------:R-:W-:Y:S01]  /*40c0*/  IMAD.WIDE.U32 R106, R5, -0x326172a9, RZ ;  /* 0xcd9e8d57056a7825 */ /* 0x000fe200078e00ff */
[----:B------:R-:W-:Y:S01]  /*40d0*/  FMNMX.FTZ R3, R64, R3, !PT ;  /* 0x0000000340037209 */ /* 0x000fe20007810000 */
[----:B------:R1:W-:Y:S01]  /*40e0*/  STL [R1+0x2c], R5 ;  /* 0x00002c0501007387 */ /* 0x0003e20000100800 */
[----:B------:R-:W-:Y:S01]  /*40f0*/  UIADD3 UR16, UR28, -0x61c88647, URZ ;  /* 0x9e3779b91c107890 */ /* 0x000fe2000fffe03f */
[----:B------:R-:W-:Y:S01]  /*4100*/  IMAD.SHL.U32 R212, R0, 0x2, RZ ;  /* 0x0000000200d47824 */ /* 0x000fe200078e00ff */
[----:B------:R-:W-:Y:S01]  /*4110*/  FMNMX.FTZ R3, R104, R3, !PT ;  /* 0x0000000368037209 */ /* 0x000fe20007810000 */
[----:B------:R-:W-:Y:S01]  /*4120*/  UIADD3 UR14, UR28, 0x3c6ef372, URZ ;  /* 0x3c6ef3721c0e7890 */ /* 0x000fe2000fffe03f */
[----:B------:R-:W-:Y:S01]  /*4130*/  IMAD R251, R145, 0x10000, R145 ;  /* 0x0001000091fb7824 */ /* 0x000fe200078e0291 */
[----:B------:R-:W-:Y:S01]  /*4140*/  UIADD3 UR13, UR29, 0x76cf5d0a, URZ ;  /* 0x76cf5d0a1d0d7890 */ /* 0x000fe2000fffe03f */
[----:B------:R-:W-:Y:S01]  /*4150*/  FMNMX.FTZ R3, R54, R3, !PT ;  /* 0x0000000336037209 */ /* 0x000fe20007810000 */
[----:B------:R-:W-:Y:S01]  /*4160*/  UIADD3 UR11, UR29, 0x32370b8f, URZ ;  /* 0x32370b8f1d0b7890 */ /* 0x000fe2000fffe03f */
[----:B------:R-:W-:Y:S01]  /*4170*/  IMAD R214, R2, 0x2, R212 ;  /* 0x0000000202d67824 */ /* 0x000fe200078e02d4 */
[----:B------:R-:W-:Y:S01]  /*4180*/  UIADD3 UR12, UR28, -0x255992d5, URZ ;  /* 0xdaa66d2b1c0c7890 */ /* 0x000fe2000fffe03f */
[----:B------:R-:W-:Y:S01]  /*4190*/  FMNMX.FTZ R3, R55, R3, !PT ;  /* 0x0000000337037209 */ /* 0x000fe20007810000 */
[----:B------:R-:W-:Y:S01]  /*41a0*/  UIADD3 UR10, UR28, 0x78dde6e4, URZ ;  /* 0x78dde6e41c0a7890 */ /* 0x000fe2000fffe03f */
[----:B------:R-:W-:Y:S01]  /*41b0*/  LDSM.16.MT88.4 R76, [R212+0x9000] ;  /* 0x00900000d44c783b */ /* 0x000fe20000004200 */
[----:B------:R-:W-:Y:S01]  /*41c0*/  UIADD3 UR9, UR29, -0x126145ec, URZ ;  /* 0xed9eba141d097890 */ /* 0x000fe2000fffe03f */
[----:B------:R-:W-:Y:S01]  /*41d0*/  FMNMX.FTZ R4, R105, R3, !PT ;  /* 0x0000000369047209 */ /* 0x000fe20007810000 */
[----:B------:R-:W-:Y:S01]  /*41e0*/  UIADD3 UR7, UR29, -0x56f99767, URZ ;  /* 0xa90668991d077890 */ /* 0x000fe2000fffe03f */
[----:B------:R-:W-:Y:S01]  /*41f0*/  FMNMX.FTZ R3, R92, R93, !PT ;  /* 0x0000005d5c037209 */ /* 0x000fe20007810000 */
[----:B------:R-:W-:Y:S01]  /*4200*/  UIADD3 UR17, UR28, -0x4ab325aa, URZ ;  /* 0xb54cda561c117890 */ /* 0x000fe2000fffe03f */
[----:B------:R-:W-:Y:S01]  /*4210*/  FMNMX.FTZ R4, R167, R4, !PT ;  /* 0x00000004a7047209 */ /* 0x000fe20007810000 */
[----:B------:R-:W-:Y:S01]  /*4220*/  UIADD3 UR8, UR28, 0x1715609d, URZ ;  /* 0x1715609d1c087890 */ /* 0x000fe2000fffe03f */
        /* <DEDUP_REMOVED lines=22> */
[----:B------:R-:W-:Y:S01]  /*4390*/  STL [R1+0x8], R20 ;  /* 0x0000081401007387 */ /* 0x000fe20000100800 */
[----:B------:R-:W-:Y:S02]  /*43a0*/  FMNMX.FTZ R8, R194, R8, !PT ;  /* 0x00000008c2087209 */ /* 0x000fe40007810000 */
[----:B-1----:R-:W-:Y:S01]  /*43b0*/  LOP3.LUT R5, R107, R20, RZ, 0x3c, !PT ;  /* 0x000000146b057212 */ /* 0x002fe200078e3cff */
[----:B------:R-:W1:Y:S01]  /*43c0*/  SHFL.BFLY PT, R4, R3, 0x2, 0x1f ;  /* 0x0c401f0003047f89 */ /* 0x000e6200000e0000 */
[----:B------:R-:W-:-:S03]  /*43d0*/  FMNMX.FTZ R8, R193, R8, !PT ;  /* 0x00000008c1087209 */ /* 0x000fc60007810000 */
[----:B------:R-:W-:Y:S01]  /*43e0*/  IMAD.WIDE.U32 R100, R5, -0x2daee0ad, RZ ;  /* 0xd2511f5305647825 */ /* 0x000fe200078e00ff */
[----:B------:R-:W-:Y:S01]  /*43f0*/  FMNMX.FTZ R8, R192, R8, !PT ;  /* 0x00000008c0087209 */ /* 0x000fe20007810000 */
[----:B------:R-:W-:Y:S03]  /*4400*/  LDSM.16.MT88.4 R128, [R212+0xa400] ;  /* 0x00a40000d480783b */ /* 0x000fe60000004200 */
[----:B------:R-:W-:Y:S01]  /*4410*/  FMNMX.FTZ R8, R242, R8, !PT ;  /* 0x00000008f2087209 */ /* 0x000fe20007810000 */
[----:B------:R-:W-:Y:S03]  /*4420*/  LDSM.16.MT88.4 R112, [R214+0xa400] ;  /* 0x00a40000d670783b */ /* 0x000fe60000004200 */
[----:B------:R-:W-:Y:S01]  /*4430*/  FMNMX.FTZ R8, R239, R8, !PT ;  /* 0x00000008ef087209 */ /* 0x000fe20007810000 */
[----:B------:R-:W-:Y:S03]  /*4440*/  LDSM.16.MT88.4 R116, [R214+0xb400] ;  /* 0x00b40000d674783b */ /* 0x000fe60000004200 */
[----:B------:R-:W-:-:S04]  /*4450*/  FMNMX.FTZ R8, R240, R8, !PT ;  /* 0x00000008f0087209 */ /* 0x000fc80007810000 */
[----:B------:R-:W-:Y:S02]  /*4460*/  FMNMX.FTZ R8, R241, R8, !PT ;  /* 0x00000008f1087209 */ /* 0x000fe40007810000 */
[----:B-1----:R-:W-:Y:S01]  /*4470*/  FMNMX.FTZ R3, R3, R4, !PT ;  /* 0x0000000403037209 */ /* 0x002fe20007810000 */
[----:B------:R-:W-:Y:S02]  /*4480*/  IMAD.U32 R4, RZ, RZ, UR4 ;  /* 0x00000004ff047e24 */ /* 0x000fe4000f8e00ff */
[----:B------:R-:W1:Y:S01]  /*4490*/  SHFL.BFLY PT, R9, R8, 0x2, 0x1f ;  /* 0x0c401f0008097f89 */ /* 0x000e6200000e0000 */
[----:B------:R-:W-:-:S03]  /*44a0*/  UIADD3 UR4, UR4, 0x1, URZ ;  /* 0x0000000104047890 */ /* 0x000fc6000fffe03f */
[----:B------:R-:W2:Y:S01]  /*44b0*/  SHFL.BFLY PT, R103, R3, 0x1, 0x1f ;  /* 0x0c201f0003677f89 */ /* 0x000ea200000e0000 */
[----:B------:R-:W-:Y:S02]  /*44c0*/  LOP3.LUT R5, R139, UR29, R4, 0x96, !PT ;  /* 0x0000001d8b057c12 */ /* 0x000fe4000f8e9604 */
[----:B------:R-:W-:-:S03]  /*44d0*/  LOP3.LUT R4, R101, UR15, R138, 0x96, !PT ;  /* 0x0000000f65047c12 */ /* 0x000fc6000f8e968a */
[----:B------:R-:W-:-:S04]  /*44e0*/  IMAD.WIDE.U32 R52, R5, -0x326172a9, RZ ;  /* 0xcd9e8d5705347825 */ /* 0x000fc800078e00ff */
[----:B------:R-:W-:Y:S01]  /*44f0*/  IMAD.WIDE.U32 R68, R4, -0x326172a9, RZ ;  /* 0xcd9e8d5704447825 */ /* 0x000fe200078e00ff */
[----:B------:R-:W-:-:S04]  /*4500*/  LOP3.LUT R4, R53, UR16, R106, 0x96, !PT ;  /* 0x0000001035047c12 */ /* 0x000fc8000f8e966a */
[----:B------:R-:W-:Y:S01]  /*4510*/  LOP3.LUT R6, R69, UR14, R52, 0x96, !PT ;  /* 0x0000000e45067c12 */ /* 0x000fe2000f8e9634 */
[----:B------:R-:W-:-:S04]  /*4520*/  IMAD.WIDE.U32 R4, R4, -0x2daee0ad, RZ ;  /* 0xd2511f5304047825 */ /* 0x000fc800078e00ff */
[----:B------:R-:W-:Y:S01]  /*4530*/  IMAD.WIDE.U32 R6, R6, -0x2daee0ad, RZ ;  /* 0xd2511f5306067825 */ /* 0x000fe200078e00ff */
[----:B-1----:R-:W-:Y:S02]  /*4540*/  FMNMX.FTZ R8, R8, R9, !PT ;  /* 0x0000000908087209 */ /* 0x002fe40007810000 */
[----:B------:R-:W-:Y:S02]  /*4550*/  LOP3.LUT R5, R5, UR13, R100, 0x96, !PT ;  /* 0x0000000d05057c12 */ /* 0x000fe4000f8e9664 */
[----:B--2---:R-:W-:Y:S01]  /*4560*/  FMNMX.FTZ R103, R3, R103, !PT ;  /* 0x0000006703677209 */ /* 0x004fe20007810000 */
[----:B------:R-:W1:Y:S01]  /*4570*/  SHFL.BFLY PT, R102, R8, 0x1, 0x1f ;  /* 0x0c201f0008667f89 */ /* 0x000e6200000e0000 */
[----:B------:R-:W-:Y:S01]  /*4580*/  LOP3.LUT R3, R7, UR11, R4, 0x96, !PT ;  /* 0x0000000b07037c12 */ /* 0x000fe2000f8e9604 */
[----:B------:R-:W-:Y:S01]  /*4590*/  IMAD.WIDE.U32 R4, R5, -0x326172a9, RZ ;  /* 0xcd9e8d5705047825 */ /* 0x000fe200078e00ff */
[----:B------:R-:W-:-:S03]  /*45a0*/  FSETP.NEU.FTZ.AND P1, PT, R103, -INF , PT ;  /* 0xff8000006700780b */ /* 0x000fc60003f3d000 */
[----:B------:R-:W-:Y:S01]  /*45b0*/  FMUL.FTZ R7, R103, c[0x0][0x23c] ;  /* 0x00008f0067077a20 */ /* 0x000fe20000410000 */
[----:B------:R-:W-:Y:S01]  /*45c0*/  LOP3.LUT R5, R5, UR12, R68, 0x96, !PT ;  /* 0x0000000c05057c12 */ /* 0x000fe2000f8e9644 */
[----:B------:R-:W-:-:S03]  /*45d0*/  IMAD.WIDE.U32 R12, R3, -0x326172a9, RZ ;  /* 0xcd9e8d57030c7825 */ /* 0x000fc600078e00ff */
[----:B------:R-:W-:Y:S02]  /*45e0*/  FSEL R17, R7, RZ, P1 ;  /* 0x000000ff07117208 */ /* 0x000fe40000800000 */
[----:B------:R-:W-:Y:S01]  /*45f0*/  LOP3.LUT R7, R13, UR10, R4, 0x96, !PT ;  /* 0x0000000a0d077c12 */ /* 0x000fe2000f8e9604 */
[----:B------:R-:W-:-:S04]  /*4600*/  IMAD.WIDE.U32 R4, R5, -0x2daee0ad, RZ ;  /* 0xd2511f5305047825 */ /* 0x000fc800078e00ff */
[----:B------:R-:W-:Y:S01]  /*4610*/  IMAD.WIDE.U32 R14, R7, -0x2daee0ad, RZ ;  /* 0xd2511f53070e7825 */ /* 0x000fe200078e00ff */
[----:B------:R-:W-:-:S03]  /*4620*/  LOP3.LUT R6, R5, UR9, R6, 0x96, !PT ;  /* 0x0000000905067c12 */ /* 0x000fc6000f8e9606 */
[--C-:B------:R-:W-:Y:S01]  /*4630*/  FFMA.FTZ R3, R67, c[0x0][0x23c], -R17.reuse ;  /* 0x00008f0043037a23 */ /* 0x100fe20000010811 */
[----:B------:R-:W-:Y:S01]  /*4640*/  LOP3.LUT R4, R15, UR7, R4, 0x96, !PT ;  /* 0x000000070f047c12 */ /* 0x000fe2000f8e9604 */
[----:B------:R-:W-:Y:S01]  /*4650*/  IMAD.WIDE.U32 R10, R6, -0x326172a9, RZ ;  /* 0xcd9e8d57060a7825 */ /* 0x000fe200078e00ff */
[----:B-1----:R-:W-:Y:S01]  /*4660*/  FMNMX.FTZ R102, R8, R102, !PT ;  /* 0x0000006608667209 */ /* 0x002fe20007810000 */
[----:B------:R1:W-:Y:S02]  /*4670*/  MUFU.EX2 R152, R3 ;  /* 0x0000000300987308 */ /* 0x0003e40000000800 */
[----:B------:R-:W-:Y:S01]  /*4680*/  FFMA.FTZ R6, R65, c[0x0][0x23c], -R17 ;  /* 0x00008f0041067a23 */ /* 0x000fe20000010811 */
[----:B------:R-:W-:Y:S01]  /*4690*/  FSETP.NEU.FTZ.AND P1, PT, R102, -INF , PT ;  /* 0xff8000006600780b */ /* 0x000fe20003f3d000 */
[----:B------:R-:W-:-:S04]  /*46a0*/  IMAD.WIDE.U32 R4, R4, -0x326172a9, RZ ;  /* 0xcd9e8d5704047825 */ /* 0x000fc800078e00ff */
[----:B------:R2:W-:Y:S01]  /*46b0*/  MUFU.EX2 R160, R6 ;  /* 0x0000000600a07308 */ /* 0x0005e20000000800 */
[----:B------:R-:W-:Y:S01]  /*46c0*/  LOP3.LUT R8, R4, 0xff, RZ, 0xc0, !PT ;  /* 0x000000ff04087812 */ /* 0x000fe200078ec0ff */
[--C-:B------:R-:W-:Y:S01]  /*46d0*/  FFMA.FTZ R7, R64, c[0x0][0x23c], -R17.reuse ;  /* 0x00008f0040077a23 */ /* 0x100fe20000010811 */
[----:B------:R-:W-:Y:S01]  /*46e0*/  SHF.R.U32.HI R9, RZ, 0x18, R4 ;  /* 0x00000018ff097819 */ /* 0x000fe20000011604 */
[----:B-1----:R-:W-:-:S04]  /*46f0*/  FFMA.FTZ R3, R66, c[0x0][0x23c], -R17 ;  /* 0x00008f0042037a23 */ /* 0x002fc80000010811 */
[----:B------:R1:W-:Y:S01]  /*4700*/  MUFU.EX2 R178, R7 ;  /* 0x0000000700b27308 */ /* 0x0003e20000000800 */
[----:B--2---:R-:W-:-:S07]  /*4710*/  FMUL.FTZ R6, R102, c[0x0][0x23c] ;  /* 0x00008f0066067a20 */ /* 0x004fce0000410000 */
[----:B------:R2:W-:Y:S01]  /*4720*/  MUFU.EX2 R19, R3 ;  /* 0x0000000300137308 */ /* 0x0005e20000000800 */
[----:B------:R-:W-:Y:S02]  /*4730*/  FSEL R18, R6, RZ, P1 ;  /* 0x000000ff06127208 */ /* 0x000fe40000800000 */
[----:B------:R-:W-:-:S03]  /*4740*/  SHF.R.U32.HI R6, RZ, 0x10, R4 ;  /* 0x00000010ff067819 */ /* 0x000fc60000011604 */
[----:B------:R-:W-:Y:S01]  /*4750*/  FFMA.FTZ R0, R92, c[0x0][0x23c], -R18 ;  /* 0x00008f005c007a23 */ /* 0x000fe20000010812 */
[----:B-1----:R-:W-:-:S03]  /*4760*/  LOP3.LUT R7, R6, 0xff, RZ, 0xc0, !PT ;  /* 0x000000ff06077812 */ /* 0x002fc600078ec0ff */
[----:B------:R1:W-:Y:S01]  /*4770*/  MUFU.EX2 R177, R0 ;  /* 0x0000000000b17308 */ /* 0x0003e20000000800 */
[----:B------:R-:W-:Y:S02]  /*4780*/  PRMT R7, R7, 0x5410, R9 ;  /* 0x0000541007077816 */ /* 0x000fe40000000009 */
[----:B--2---:R-:W-:Y:S02]  /*4790*/  LOP3.LUT R3, R5, UR17, R10, 0x96, !PT ;  /* 0x0000001105037c12 */ /* 0x004fe4000f8e960a */
[----:B------:R-:W-:Y:S01]  /*47a0*/  LOP3.LUT R5, R4, 0xffff, RZ, 0xc0, !PT ;  /* 0x0000ffff04057812 */ /* 0x000fe200078ec0ff */
[----:B------:R-:W-:Y:S01]  /*47b0*/  FFMA.FTZ R4, R71, c[0x0][0x23c], -R18 ;  /* 0x00008f0047047a23 */ /* 0x000fe20000010812 */
[----:B------:R-:W-:Y:S02]  /*47c0*/  LOP3.LUT R6, R3, 0xffff, RZ, 0xc0, !PT ;  /* 0x0000ffff03067812 */ /* 0x000fe400078ec0ff */
[----:B------:R-:W-:Y:S01]  /*47d0*/  SHF.R.U32.HI R5, RZ, 0x8, R5 ;  /* 0x00000008ff057819 */ /* 0x000fe20000011605 */
[----:B------:R2:W-:Y:S01]  /*47e0*/  MUFU.EX2 R161, R4 ;  /* 0x0000000400a17308 */ /* 0x0005e20000000800 */
[----:B------:R-:W-:-:S02]  /*47f0*/  SHF.R.U32.HI R6, RZ, 0x8, R6 ;  /* 0x00000008ff067819 */ /* 0x000fc40000011606 */
[----:B------:R-:W-:Y:S02]  /*4800*/  PRMT R10, R8, 0x5410, R5 ;  /* 0x00005410080a7816 */ /* 0x000fe40000000005 */
[----:B------:R-:W-:Y:S02]  /*4810*/  FMNMX.FTZ R5, R134, R132, !PT ;  /* 0x0000008486057209 */ /* 0x000fe40007810000 */
[----:B------:R-:W-:Y:S02]  /*4820*/  LOP3.LUT R8, R3, 0xff, RZ, 0xc0, !PT ;  /* 0x000000ff03087812 */ /* 0x000fe400078ec0ff */
[----:B-1----:R-:W-:Y:S02]  /*4830*/  SHF.R.U32.HI R0, RZ, 0x10, R3 ;  /* 0x00000010ff007819 */ /* 0x002fe40000011603 */
[----:B------:R-:W-:Y:S02]  /*4840*/  PRMT R9, R8, 0x5410, R6 ;  /* 0x0000541008097816 */ /* 0x000fe40000000006 */
[----:B--2---:R-:W-:Y:S01]  /*4850*/  FMNMX.FTZ R4, R135, R5, !PT ;  /* 0x0000000587047209 */ /* 0x004fe20007810000 */
[----:B------:R-:W-:-:S03]  /*4860*/  FFMA.FTZ R5, R70, c[0x0][0x23c], -R18 ;  /* 0x00008f0046057a23 */ /* 0x000fc60000010812 */
[----:B------:R-:W-:Y:S01]  /*4870*/  FMNMX.FTZ R4, R133, R4, !PT ;  /* 0x0000000485047209 */ /* 0x000fe20007810000 */
[----:B------:R1:W2:Y:S03]  /*4880*/  MUFU.EX2 R179, R5 ;  /* 0x0000000500b37308 */ /* 0x0002a60000000800 */
[----:B------:R-:W-:-:S04]  /*4890*/  FMNMX.FTZ R4, R148, R4, !PT ;  /* 0x0000000494047209 */ /* 0x000fc80007810000 */
[----:B------:R-:W-:-:S04]  /*48a0*/  FMNMX.FTZ R2, R147, R4, !PT ;  /* 0x0000000493027209 */ /* 0x000fc80007810000 */
[----:B------:R-:W-:Y:S01]  /*48b0*/  FMNMX.FTZ R4, R144, R2, !PT ;  /* 0x0000000290047209 */ /* 0x000fe20007810000 */
[----:B------:R-:W-:Y:S02]  /*48c0*/  FFMA.FTZ R2, R93, c[0x0][0x23c], -R18 ;  /* 0x00008f005d027a23 */ /* 0x000fe40000010812 */
[----:B------:R-:W-:Y:S01]  /*48d0*/  LDSM.16.MT88.4 R92, [R214+0xb000] ;  /* 0x00b00000d65c783b */ /* 0x000fe20000004200 */
[----:B------:R-:W-:Y:S01]  /*48e0*/  FMNMX.FTZ R6, R142, R4, !PT ;  /* 0x000000048e067209 */ /* 0x000fe20007810000 */
[----:B------:R3:W4:Y:S01]  /*48f0*/  MUFU.EX2 R163, R2 ;  /* 0x0000000200a37308 */ /* 0x0007220000000800 */
[----:B-1----:R-:W-:Y:S01]  /*4900*/  SHF.R.U32.HI R5, RZ, 0x18, R3 ;  /* 0x00000018ff057819 */ /* 0x002fe20000011603 */
[--C-:B------:R-:W-:Y:S01]  /*4910*/  HSET2.LE.AND R3, R7, R251.reuse, PT ;  /* 0x000000fb07037233 */ /* 0x100fe20003803000 */
[----:B------:R-:W-:Y:S01]  /*4920*/  LOP3.LUT R4, R0, 0xff, RZ, 0xc0, !PT ;  /* 0x000000ff00047812 */ /* 0x000fe200078ec0ff */
[----:B------:R-:W-:Y:S01]  /*4930*/  HSET2.LE.AND R0, R10, R251, PT ;  /* 0x000000fb0a007233 */ /* 0x000fe20003803000 */
[----:B--2---:R-:W-:-:S02]  /*4940*/  F2FP.BF16.PACK_AB R7, R179, R161 ;  /* 0x000000a1b307723e */ /* 0x004fc400000010ff */
[----:B------:R-:W-:Y:S02]  /*4950*/  FMNMX.FTZ R8, R234, R6, !PT ;  /* 0x00000006ea087209 */ /* 0x000fe40007810000 */
[----:B------:R-:W-:Y:S02]  /*4960*/  LOP3.LUT R7, R3, R7, RZ, 0xc0, !PT ;  /* 0x0000000703077212 */ /* 0x000fe400078ec0ff */
[----:B------:R-:W-:Y:S02]  /*4970*/  FMNMX.FTZ R3, R232, R8, !PT ;  /* 0x00000008e8037209 */ /* 0x000fe40007810000 */
[----:B------:R-:W-:Y:S02]  /*4980*/  PRMT R4, R4, 0x5410, R5 ;  /* 0x0000541004047816 */ /* 0x000fe40000000005 */
[----:B------:R-:W-:Y:S02]  /*4990*/  FMNMX.FTZ R8, R230, R3, !PT ;  /* 0x00000003e6087209 */ /* 0x000fe40007810000 */
[----:B---3--:R-:W-:Y:S01]  /*49a0*/  F2FP.BF16.PACK_AB R2, R178, R160 ;  /* 0x000000a0b202723e */ /* 0x008fe200000010ff */
[----:B------:R-:W-:Y:S01]  /*49b0*/  HSET2.LE.AND R3, R4, R251, PT ;  /* 0x000000fb04037233 */ /* 0x000fe20003803000 */
[----:B----4-:R-:W-:-:S02]  /*49c0*/  F2FP.BF16.PACK_AB R5, R163, R177 ;  /* 0x000000b1a305723e */ /* 0x010fc400000010ff */
[----:B------:R-:W-:Y:S01]  /*49d0*/  LOP3.LUT R6, R0, R2, RZ, 0xc0, !PT ;  /* 0x0000000200067212 */ /* 0x000fe200078ec0ff */
[----:B------:R-:W-:Y:S01]  /*49e0*/  HSET2.LE.AND R0, R9, R251, PT ;  /* 0x000000fb09007233 */ /* 0x000fe20003803000 */
[----:B------:R-:W-:Y:S01]  /*49f0*/  F2FP.BF16.PACK_AB R2, R19, R152 ;  /* 0x000000981302723e */ /* 0x000fe200000010ff */
[----:B------:R-:W-:Y:S01]  /*4a00*/  FFMA.FTZ R9, R55, c[0x0][0x23c], -R17 ;  /* 0x00008f0037097a23 */ /* 0x000fe20000010811 */
[----:B------:R-:W-:Y:S02]  /*4a10*/  LOP3.LUT R5, R3, R5, RZ, 0xc0, !PT ;  /* 0x0000000503057212 */ /* 0x000fe400078ec0ff */
[----:B------:R-:W-:Y:S01]  /*4a20*/  LOP3.LUT R4, R0, R2, RZ, 0xc0, !PT ;  /* 0x0000000200047212 */ /* 0x000fe200078ec0ff */
[----:B------:R-:W-:Y:S01]  /*4a30*/  MUFU.EX2 R159, R9 ;  /* 0x00000009009f7308 */ /* 0x000fe20000000800 */
[----:B------:R-:W-:Y:S02]  /*4a40*/  FMNMX.FTZ R2, R227, R8, !PT ;  /* 0x00000008e3027209 */ /* 0x000fe40007810000 */
[----:B------:R-:W-:-:S02]  /*4a50*/  FMNMX.FTZ R0, R141, R140, !PT ;  /* 0x0000008c8d007209 */ /* 0x000fc40007810000 */
[----:B------:R-:W-:Y:S01]  /*4a60*/  FMNMX.FTZ R2, R250, R2, !PT ;  /* 0x00000002fa027209 */ /* 0x000fe20007810000 */
[C---:B------:R-:W-:Y:S01]  /*4a70*/  HMMA.16816.F32.BF16 R48, R4.reuse, R80, RZ ;  /* 0x000000500430723c */ /* 0x040fe200000418ff */
[----:B------:R-:W-:Y:S02]  /*4a80*/  FMNMX.FTZ R0, R137, R0, !PT ;  /* 0x0000000089007209 */ /* 0x000fe40007810000 */
[----:B------:R-:W-:Y:S02]  /*4a90*/  FMNMX.FTZ R2, R247, R2, !PT ;  /* 0x00000002f7027209 */ /* 0x000fe40007810000 */
[----:B------:R-:W-:Y:S02]  /*4aa0*/  FMNMX.FTZ R0, R136, R0, !PT ;  /* 0x0000000088007209 */ /* 0x000fe40007810000 */
[----:B------:R-:W-:Y:S01]  /*4ab0*/  FMNMX.FTZ R2, R244, R2, !PT ;  /* 0x00000002f4027209 */ /* 0x000fe20007810000 */
[----:B------:R-:W-:Y:S01]  /*4ac0*/  HMMA.16816.F32.BF16 R72, R4, R76, RZ ;  /* 0x0000004c0448723c */ /* 0x000fe200000418ff */
[----:B------:R-:W-:-:S02]  /*4ad0*/  FMNMX.FTZ R0, R151, R0, !PT ;  /* 0x0000000097007209 */ /* 0x000fc40007810000 */
[----:B------:R-:W-:Y:S02]  /*4ae0*/  FMNMX.FTZ R8, R243, R2, !PT ;  /* 0x00000002f3087209 */ /* 0x000fe40007810000 */
[----:B------:R-:W-:Y:S01]  /*4af0*/  FMNMX.FTZ R3, R150, R0, !PT ;  /* 0x0000000096037209 */ /* 0x000fe20007810000 */
[----:B------:R-:W-:Y:S01]  /*4b00*/  FFMA.FTZ R0, R104, c[0x0][0x23c], -R17 ;  /* 0x00008f0068007a23 */ /* 0x000fe20000010811 */
[----:B------:R-:W-:Y:S01]  /*4b10*/  LOP3.LUT R2, R11, UR8, R12, 0x96, !PT ;  /* 0x000000080b027c12 */ /* 0x000fe2000f8e960c */
[----:B------:R-:W1:Y:S01]  /*4b20*/  SHFL.BFLY PT, R15, R8, 0x2, 0x1f ;  /* 0x0c401f00080f7f89 */ /* 0x000e6200000e0000 */
[----:B------:R-:W-:Y:S01]  /*4b30*/  FMNMX.FTZ R3, R146, R3, !PT ;  /* 0x0000000392037209 */ /* 0x000fe20007810000 */
[----:B------:R2:W-:Y:S01]  /*4b40*/  MUFU.EX2 R153, R0 ;  /* 0x0000000000997308 */ /* 0x0005e20000000800 */
[----:B------:R-:W-:Y:S02]  /*4b50*/  HMMA.16816.F32.BF16 R64, R4, R96, RZ ;  /* 0x000000600440723c */ /* 0x000fe400000418ff */
[----:B------:R-:W-:Y:S01]  /*4b60*/  FMNMX.FTZ R10, R143, R3, !PT ;  /* 0x000000038f0a7209 */ /* 0x000fe20007810000 */
[----:B------:R-:W-:-:S03]  /*4b70*/  IMAD.WIDE.U32 R2, R2, -0x2daee0ad, RZ ;  /* 0xd2511f5302027825 */ /* 0x000fc600078e00ff */
[----:B------:R-:W-:Y:S02]  /*4b80*/  FMNMX.FTZ R10, R238, R10, !PT ;  /* 0x0000000aee0a7209 */ /* 0x000fe40007810000 */
[----:B------:R-:W-:Y:S01]  /*4b90*/  LOP3.LUT R11, R2, 0xffff, RZ, 0xc0, !PT ;  /* 0x0000ffff020b7812 */ /* 0x000fe200078ec0ff */
[C---:B------:R-:W-:Y:S01]  /*4ba0*/  HMMA.16816.F32.BF16 R60, R4.reuse, R88, RZ ;  /* 0x00000058043c723c */ /* 0x040fe200000418ff */
[----:B------:R-:W-:Y:S02]  /*4bb0*/  FMNMX.FTZ R10, R237, R10, !PT ;  /* 0x0000000aed0a7209 */ /* 0x000fe40007810000 */
[--C-:B------:R-:W-:Y:S02]  /*4bc0*/  SHF.R.U32.HI R13, RZ, 0x10, R2.reuse ;  /* 0x00000010ff0d7819 */ /* 0x100fe40000011602 */
[----:B------:R-:W-:Y:S01]  /*4bd0*/  SHF.R.U32.HI R12, RZ, 0x18, R2 ;  /* 0x00000018ff0c7819 */ /* 0x000fe20000011602 */
[----:B--2---:R-:W-:Y:S01]  /*4be0*/  FFMA.FTZ R0, R54, c[0x0][0x23c], -R17 ;  /* 0x00008f0036007a23 */ /* 0x004fe20000010811 */
[----:B------:R-:W-:Y:S01]  /*4bf0*/  SHF.R.U32.HI R9, RZ, 0x8, R11 ;  /* 0x00000008ff097819 */ /* 0x000fe2000001160b */
[----:B------:R-:W-:Y:S01]  /*4c00*/  HMMA.16816.F32.BF16 R56, R4, R84, RZ ;  /* 0x000000540438723c */ /* 0x000fe200000418ff */
[----:B------:R-:W-:Y:S01]  /*4c10*/  IMAD.MOV.U32 R54, RZ, RZ, R19 ;  /* 0x000000ffff367224 */ /* 0x000fe200078e0013 */
[----:B------:R2:W-:Y:S01]  /*4c20*/  MUFU.EX2 R154, R0 ;  /* 0x00000000009a7308 */ /* 0x0005e20000000800 */
[----:B-1----:R-:W-:-:S05]  /*4c30*/  FMNMX.FTZ R15, R8, R15, !PT ;  /* 0x0000000f080f7209 */ /* 0x002fca0007810000 */
[C---:B------:R-:W-:Y:S08]  /*4c40*/  HMMA.16816.F32.BF16 R32, R4.reuse, R92, RZ ;  /* 0x0000005c0420723c */ /* 0x040ff000000418ff */
[----:B------:R-:W-:Y:S01]  /*4c50*/  HMMA.16816.F32.BF16 R24, R4, R78, RZ ;  /* 0x0000004e0418723c */ /* 0x000fe200000418ff */
[----:B--2---:R-:W-:Y:S02]  /*4c60*/  LOP3.LUT R0, R3, UR18, R14, 0x96, !PT ;  /* 0x0000001203007c12 */ /* 0x004fe4000f8e960e */
[----:B------:R-:W-:-:S02]  /*4c70*/  FMNMX.FTZ R3, R229, R10, !PT ;  /* 0x0000000ae5037209 */ /* 0x000fc40007810000 */
[----:B------:R-:W-:Y:S01]  /*4c80*/  LOP3.LUT R14, R2, 0xff, RZ, 0xc0, !PT ;  /* 0x000000ff020e7812 */ /* 0x000fe200078ec0ff */
[----:B------:R-:W-:Y:S01]  /*4c90*/  FFMA.FTZ R2, R105, c[0x0][0x23c], -R17 ;  /* 0x00008f0069027a23 */ /* 0x000fe20000010811 */
[----:B------:R-:W-:Y:S01]  /*4ca0*/  FMNMX.FTZ R8, R228, R3, !PT ;  /* 0x00000003e4087209 */ /* 0x000fe20007810000 */
[----:B------:R-:W-:Y:S01]  /*4cb0*/  FFMA.FTZ R3, R108, c[0x0][0x23c], -R18 ;  /* 0x00008f006c037a23 */ /* 0x000fe20000010812 */
[----:B------:R-:W-:Y:S01]  /*4cc0*/  PRMT R14, R14, 0x5410, R9 ;  /* 0x000054100e0e7816 */ /* 0x000fe20000000009 */
[----:B------:R1:W2:Y:S01]  /*4cd0*/  MUFU.EX2 R176, R2 ;  /* 0x0000000200b07308 */ /* 0x0002a20000000800 */
[----:B------:R-:W-:Y:S01]  /*4ce0*/  FMNMX.FTZ R8, R249, R8, !PT ;  /* 0x00000008f9087209 */ /* 0x000fe20007810000 */
[----:B------:R-:W-:Y:S01]  /*4cf0*/  HMMA.16816.F32.BF16 R28, R4, R82, RZ ;  /* 0x00000052041c723c */ /* 0x000fe200000418ff */
[----:B------:R-:W-:-:S05]  /*4d00*/  SHF.R.U32.HI R10, RZ, 0x18, R0 ;  /* 0x00000018ff0a7819 */ /* 0x000fca0000011600 */
[----:B------:R3:W-:Y:S02]  /*4d10*/  MUFU.EX2 R149, R3 ;  /* 0x0000000300957308 */ /* 0x0007e40000000800 */
[----:B------:R-:W-:Y:S01]  /*4d20*/  HMMA.16816.F32.BF16 R36, R4, R98, RZ ;  /* 0x000000620424723c */ /* 0x000fe200000418ff */
[----:B-1----:R-:W-:Y:S02]  /*4d30*/  LOP3.LUT R2, R13, 0xff, RZ, 0xc0, !PT ;  /* 0x000000ff0d027812 */ /* 0x002fe400078ec0ff */
[----:B------:R-:W-:-:S05]  /*4d40*/  LOP3.LUT R13, R0, 0xff, RZ, 0xc0, !PT ;  /* 0x000000ff000d7812 */ /* 0x000fca00078ec0ff */
[C---:B------:R-:W-:Y:S01]  /*4d50*/  HMMA.16816.F32.BF16 R44, R4.reuse, R90, RZ ;  /* 0x0000005a042c723c */ /* 0x040fe200000418ff */
[----:B------:R-:W-:Y:S02]  /*4d60*/  PRMT R11, R2, 0x5410, R12 ;  /* 0x00005410020b7816 */ /* 0x000fe4000000000c */
[----:B------:R-:W-:Y:S01]  /*4d70*/  FMNMX.FTZ R2, R248, R8, !PT ;  /* 0x00000008f8027209 */ /* 0x000fe20007810000 */
[----:B---3--:R-:W-:Y:S01]  /*4d80*/  FFMA.FTZ R3, R109, c[0x0][0x23c], -R18 ;  /* 0x00008f006d037a23 */ /* 0x008fe20000010812 */
[----:B------:R-:W-:Y:S02]  /*4d90*/  SHF.R.U32.HI R8, RZ, 0x10, R0 ;  /* 0x00000010ff087819 */ /* 0x000fe40000011600 */
[----:B------:R-:W-:Y:S01]  /*4da0*/  FMNMX.FTZ R2, R245, R2, !PT ;  /* 0x00000002f5027209 */ /* 0x000fe20007810000 */
[----:B------:R1:W3:Y:S01]  /*4db0*/  MUFU.EX2 R252, R3 ;  /* 0x0000000300fc7308 */ /* 0x0002e20000000800 */
[----:B------:R-:W-:Y:S01]  /*4dc0*/  LOP3.LUT R8, R8, 0xff, RZ, 0xc0, !PT ;  /* 0x000000ff08087812 */ /* 0x000fe200078ec0ff */
[----:B------:R-:W-:Y:S01]  /*4dd0*/  HMMA.16816.F32.BF16 R40, R4, R86, RZ ;  /* 0x000000560428723c */ /* 0x000fe200000418ff */
[----:B------:R-:W-:-:S02]  /*4de0*/  FMNMX.FTZ R12, R246, R2, !PT ;  /* 0x00000002f60c7209 */ /* 0x000fc40007810000 */
[----:B------:R-:W-:Y:S01]  /*4df0*/  LOP3.LUT R2, R0, 0xffff, RZ, 0xc0, !PT ;  /* 0x0000ffff00027812 */ /* 0x000fe200078ec0ff */
[----:B------:R-:W-:Y:S01]  /*4e00*/  HSET2.LE.AND R0, R14, R251, PT ;  /* 0x000000fb0e007233 */ /* 0x000fe20003803000 */
[----:B------:R-:W-:Y:S01]  /*4e10*/  PRMT R8, R8, 0x5410, R10 ;  /* 0x0000541008087816 */ /* 0x000fe2000000000a */
[----:B------:R-:W-:Y:S01]  /*4e20*/  SHFL.BFLY PT, R16, R12, 0x2, 0x1f ;  /* 0x0c401f000c107f89 */ /* 0x000fe200000e0000 */
[----:B------:R-:W-:Y:S01]  /*4e30*/  SHF.R.U32.HI R9, RZ, 0x8, R2 ;  /* 0x00000008ff097819 */ /* 0x000fe20000011602 */
[--C-:B------:R-:W-:Y:S02]  /*4e40*/  FFMA.FTZ R2, R110, c[0x0][0x23c], -R18.reuse ;  /* 0x00008f006e027a23 */ /* 0x100fe40000010812 */
[----:B------:R-:W4:Y:S01]  /*4e50*/  SHFL.BFLY PT, R14, R15, 0x1, 0x1f ;  /* 0x0c201f000f0e7f89 */ /* 0x000f2200000e0000 */
[----:B------:R-:W-:Y:S01]  /*4e60*/  PRMT R9, R13, 0x5410, R9 ;  /* 0x000054100d097816 */ /* 0x000fe20000000009 */
[----:B------:R2:W-:Y:S01]  /*4e70*/  MUFU.EX2 R55, R2 ;  /* 0x0000000200377308 */ /* 0x0005e20000000800 */
[----:B-1----:R-:W-:-:S02]  /*4e80*/  FFMA.FTZ R3, R111, c[0x0][0x23c], -R18 ;  /* 0x00008f006f037a23 */ /* 0x002fc40000010812 */
[----:B------:R-:W-:Y:S05]  /*4e90*/  LDSM.16.MT88.4 R108, [R212+0xb400] ;  /* 0x00b40000d46c783b */ /* 0x000fea0000004200 */
[----:B------:R1:W5:Y:S01]  /*4ea0*/  MUFU.EX2 R158, R3 ;  /* 0x00000003009e7308 */ /* 0x0003620000000800 */
[----:B--2---:R-:W-:-:S04]  /*4eb0*/  F2FP.BF16.PACK_AB R2, R176, R159 ;  /* 0x0000009fb002723e */ /* 0x004fc800000010ff */
[----:B------:R-:W-:Y:S01]  /*4ec0*/  LOP3.LUT R10, R0, R2, RZ, 0xc0, !PT ;  /* 0x00000002000a7212 */ /* 0x000fe200078ec0ff */
[--C-:B------:R-:W-:Y:S01]  /*4ed0*/  HSET2.LE.AND R0, R9, R251.reuse, PT ;  /* 0x000000fb09007233 */ /* 0x100fe20003803000 */
[----:B------:R-:W-:Y:S01]  /*4ee0*/  F2FP.BF16.PACK_AB R2, R154, R153 ;  /* 0x000000999a02723e */ /* 0x000fe200000010ff */
[----:B-1----:R-:W-:Y:S01]  /*4ef0*/  HSET2.LE.AND R3, R11, R251, PT ;  /* 0x000000fb0b037233 */ /* 0x002fe20003803000 */
[----:B---3--:R-:W-:Y:S02]  /*4f00*/  F2FP.BF16.PACK_AB R11, R252, R149 ;  /* 0x00000095fc0b723e */ /* 0x008fe400000010ff */
[----:B-----5:R-:W-:Y:S02]  /*4f10*/  F2FP.BF16.PACK_AB R9, R55, R158 ;  /* 0x0000009e3709723e */ /* 0x020fe400000010ff */
[----:B------:R-:W-:Y:S02]  /*4f20*/  LOP3.LUT R11, R3, R11, RZ, 0xc0, !PT ;  /* 0x0000000b030b7212 */ /* 0x000fe400078ec0ff */
[----:B------:R-:W-:-:S02]  /*4f30*/  LOP3.LUT R3, R157, R20, RZ, 0x3c, !PT ;  /* 0x000000149d037212 */ /* 0x000fc400078e3cff */
[----:B------:R-:W-:Y:S01]  /*4f40*/  HMMA.16816.F32.BF16 R20, R4, R94, RZ ;  /* 0x0000005e0414723c */ /* 0x000fe200000418ff */
[----:B----4-:R-:W-:Y:S02]  /*4f50*/  FMNMX.FTZ R105, R15, R14, !PT ;  /* 0x0000000e0f697209 */ /* 0x010fe40007810000 */
[----:B------:R-:W-:Y:S01]  /*4f60*/  IMAD.WIDE.U32 R70, R3, -0x2daee0ad, RZ ;  /* 0xd2511f5303467825 */ /* 0x000fe200078e00ff */
[----:B------:R-:W-:Y:S01]  /*4f70*/  HSET2.LE.AND R3, R8, R251, PT ;  /* 0x000000fb08037233 */ /* 0x000fe20003803000 */
[----:B------:R-:W-:Y:S02]  /*4f80*/  LOP3.LUT R8, R0, R2, RZ, 0xc0, !PT ;  /* 0x0000000200087212 */ /* 0x000fe400078ec0ff */
[----:B------:R-:W-:Y:S01]  /*4f90*/  FMNMX.FTZ R0, R12, R16, !PT ;  /* 0x000000100c007209 */ /* 0x000fe20007810000 */
[----:B------:R-:W-:Y:S01]  /*4fa0*/  FMUL.FTZ R5, R105, c[0x0][0x23c] ;  /* 0x00008f0069057a20 */ /* 0x000fe20000410000 */
[----:B------:R-:W-:Y:S01]  /*4fb0*/  LOP3.LUT R2, R71, UR15, R138, 0x96, !PT ;  /* 0x0000000f47027c12 */ /* 0x000fe2000f8e968a */
[----:B------:R-:W-:Y:S01]  /*4fc0*/  IMAD.MOV.U32 R7, RZ, RZ, R154 ;  /* 0x000000ffff077224 */ /* 0x000fe200078e009a */
[----:B------:R-:W-:Y:S01]  /*4fd0*/  LOP3.LUT R9, R3, R9, RZ, 0xc0, !PT ;  /* 0x0000000903097212 */ /* 0x000fe200078ec0ff */
[----:B------:R-:W1:Y:S01]  /*4fe0*/  SHFL.BFLY PT, R6, R0, 0x1, 0x1f ;  /* 0x0c201f0000067f89 */ /* 0x000e6200000e0000 */
[----:B------:R-:W-:Y:S01]  /*4ff0*/  FSETP.NEU.FTZ.AND P1, PT, R105, -INF , PT ;  /* 0xff8000006900780b */ /* 0x000fe20003f3d000 */
[----:B------:R-:W-:Y:S01]  /*5000*/  IMAD.WIDE.U32 R168, R2, -0x326172a9, RZ ;  /* 0xcd9e8d5702a87825 */ /* 0x000fe200078e00ff */
[----:B------:R-:W-:-:S02]  /*5010*/  LOP3.LUT R2, R53, UR16, R156, 0x96, !PT ;  /* 0x0000001035027c12 */ /* 0x000fc4000f8e969c */
[----:B------:R-:W-:Y:S01]  /*5020*/  FSEL R13, R5, RZ, P1 ;  /* 0x000000ff050d7208 */ /* 0x000fe20000800000 */
[C---:B------:R-:W-:Y:S01]  /*5030*/  HMMA.16816.F32.BF16 R204, R8.reuse, R124, R48 ;  /* 0x0000007c08cc723c */ /* 0x040fe20000041830 */
[----:B------:R-:W-:Y:S01]  /*5040*/  LOP3.LUT R4, R169, UR14, R52, 0x96, !PT ;  /* 0x0000000ea9047c12 */ /* 0x000fe2000f8e9634 */
[----:B------:R-:W-:Y:S01]  /*5050*/  IMAD.WIDE.U32 R2, R2, -0x2daee0ad, RZ ;  /* 0xd2511f5302027825 */ /* 0x000fe200078e00ff */
[----:B------:R2:W-:Y:S03]  /*5060*/  STL.64 [R1], R168 ;  /* 0x000000a801007387 */ /* 0x0005e60000100a00 */
[----:B------:R-:W-:Y:S01]  /*5070*/  IMAD.WIDE.U32 R14, R4, -0x2daee0ad, RZ ;  /* 0xd2511f53040e7825 */ /* 0x000fe200078e00ff */
[----:B------:R-:W-:Y:S01]  /*5080*/  LOP3.LUT R3, R3, UR13, R70, 0x96, !PT ;  /* 0x0000000d03037c12 */ /* 0x000fe2000f8e9646 */
[----:B------:R-:W-:Y:S02]  /*5090*/  HMMA.16816.F32.BF16 R208, R8, R120, R72 ;  /* 0x0000007808d0723c */ /* 0x000fe40000041848 */
[----:B------:R-:W-:Y:S01]  /*50a0*/  IMAD.MOV.U32 R52, RZ, RZ, R168 ;  /* 0x000000ffff347224 */ /* 0x000fe200078e00a8 */
[----:B------:R-:W-:Y:S01]  /*50b0*/  LOP3.LUT R4, R15, UR11, R2, 0x96, !PT ;  /* 0x0000000b0f047c12 */ /* 0x000fe2000f8e9602 */
[----:B------:R-:W-:-:S02]  /*50c0*/  FFMA.FTZ R5, R134, c[0x0][0x23c], -R13 ;  /* 0x00008f0086057a23 */ /* 0x000fc4000001080d */
[----:B------:R-:W-:Y:S02]  /*50d0*/  IMAD.WIDE.U32 R2, R3, -0x326172a9, RZ ;  /* 0xcd9e8d5703027825 */ /* 0x000fe400078e00ff */
[----:B------:R3:W-:Y:S01]  /*50e0*/  MUFU.EX2 R51, R5 ;  /* 0x0000000500337308 */ /* 0x0007e20000000800 */
[----:B------:R-:W-:Y:S01]  /*50f0*/  HMMA.16816.F32.BF16 R184, R8, R122, R24 ;  /* 0x0000007a08b8723c */ /* 0x000fe20000041818 */
[----:B------:R-:W-:Y:S01]  /*5100*/  IMAD.WIDE.U32 R48, R4, -0x326172a9, RZ ;  /* 0xcd9e8d5704307825 */ /* 0x000fe200078e00ff */
[----:B-1----:R-:W-:-:S03]  /*5110*/  FMNMX.FTZ R104, R0, R6, !PT ;  /* 0x0000000600687209 */ /* 0x002fc60007810000 */
[--C-:B------:R-:W-:Y:S01]  /*5120*/  FFMA.FTZ R4, R132, c[0x0][0x23c], -R13.reuse ;  /* 0x00008f0084047a23 */ /* 0x100fe2000001080d */
[----:B------:R-:W-:Y:S01]  /*5130*/  LOP3.LUT R2, R49, UR10, R2, 0x96, !PT ;  /* 0x0000000a31027c12 */ /* 0x000fe2000f8e9602 */
[C---:B------:R-:W-:Y:S01]  /*5140*/  FMUL.FTZ R0, R104.reuse, c[0x0][0x23c] ;  /* 0x00008f0068007a20 */ /* 0x040fe20000410000 */
[----:B------:R-:W-:Y:S01]  /*5150*/  FSETP.NEU.FTZ.AND P1, PT, R104, -INF , PT ;  /* 0xff8000006800780b */ /* 0x000fe20003f3d000 */
[----:B------:R1:W4:Y:S01]  /*5160*/  MUFU.EX2 R16, R4 ;  /* 0x0000000400107308 */ /* 0x0003220000000800 */
[----:B------:R-:W-:Y:S01]  /*5170*/  IMAD.MOV.U32 R74, RZ, RZ, R152 ;  /* 0x000000ffff4a7224 */ /* 0x000fe200078e0098 */
[----:B------:R-:W-:Y:S01]  /*5180*/  HMMA.16816.F32.BF16 R200, R8, R128, R64 ;  /* 0x0000008008c8723c */ /* 0x000fe20000041840 */
[----:B------:R-:W-:Y:S01]  /*5190*/  IMAD.WIDE.U32 R72, R2, -0x2daee0ad, RZ ;  /* 0xd2511f5302487825 */ /* 0x000fe200078e00ff */
[----:B------:R-:W-:Y:S02]  /*51a0*/  FSEL R12, R0, RZ, P1 ;  /* 0x000000ff000c7208 */ /* 0x000fe40000800000 */
[----:B---3--:R-:W-:Y:S01]  /*51b0*/  LOP3.LUT R5, R3, UR12, R52, 0x96, !PT ;  /* 0x0000000c03057c12 */ /* 0x008fe2000f8e9634 */
[----:B------:R-:W-:-:S02]  /*51c0*/  FFMA.FTZ R3, R135, c[0x0][0x23c], -R13 ;  /* 0x00008f0087037a23 */ /* 0x000fc4000001080d */
[----:B------:R-:W-:Y:S01]  /*51d0*/  FFMA.FTZ R0, R141, c[0x0][0x23c], -R12 ;  /* 0x00008f008d007a23 */ /* 0x000fe2000001080c */
[C---:B------:R-:W-:Y:S01]  /*51e0*/  HMMA.16816.F32.BF16 R196, R8.reuse, R112, R60 ;  /* 0x0000007008c4723c */ /* 0x040fe2000004183c */
[----:B------:R3:W-:Y:S01]  /*51f0*/  MUFU.EX2 R162, R3 ;  /* 0x0000000300a27308 */ /* 0x0007e20000000800 */
[----:B------:R-:W-:Y:S02]  /*5200*/  IMAD.MOV.U32 R67, RZ, RZ, R74 ;  /* 0x000000ffff437224 */ /* 0x000fe400078e004a */
[----:B------:R-:W-:Y:S02]  /*5210*/  IMAD.MOV.U32 R65, RZ, RZ, R7 ;  /* 0x000000ffff417224 */ /* 0x000fe400078e0007 */
[----:B-1----:R-:W-:Y:S01]  /*5220*/  IMAD.WIDE.U32 R4, R5, -0x2daee0ad, RZ ;  /* 0xd2511f5305047825 */ /* 0x002fe200078e00ff */
[----:B------:R-:W-:Y:S01]  /*5230*/  MOV R61, R157 ;  /* 0x0000009d003d7202 */ /* 0x000fe20000000f00 */
[C---:B------:R-:W-:Y:S01]  /*5240*/  HMMA.16816.F32.BF16 R188, R8.reuse, R108, R56 ;  /* 0x0000006c08bc723c */ /* 0x040fe20000041838 */
[----:B------:R-:W-:Y:S01]  /*5250*/  MUFU.EX2 R25, R0 ;  /* 0x0000000000197308 */ /* 0x000fe20000000800 */
[----:B----4-:R-:W-:Y:S01]  /*5260*/  IMAD.MOV.U32 R141, RZ, RZ, R16 ;  /* 0x000000ffff8d7224 */ /* 0x010fe200078e0010 */
[----:B------:R-:W-:Y:S01]  /*5270*/  LOP3.LUT R2, R73, UR7, R4, 0x96, !PT ;  /* 0x0000000749027c12 */ /* 0x000fe2000f8e9604 */
[----:B------:R-:W-:Y:S01]  /*5280*/  IMAD.MOV.U32 R75, RZ, RZ, R153 ;  /* 0x000000ffff4b7224 */ /* 0x000fe200078e0099 */
[----:B------:R-:W-:Y:S01]  /*5290*/  LOP3.LUT R6, R5, UR9, R14, 0x96, !PT ;  /* 0x0000000905067c12 */ /* 0x000fe2000f8e960e */
[----:B------:R-:W-:Y:S01]  /*52a0*/  FFMA.FTZ R5, R137, c[0x0][0x23c], -R12 ;  /* 0x00008f0089057a23 */ /* 0x000fe2000001080c */
[----:B------:R-:W-:Y:S01]  /*52b0*/  MOV R135, R65 ;  /* 0x0000004100877202 */ /* 0x000fe20000000f00 */
[----:B------:R-:W-:Y:S01]  /*52c0*/  IMAD.MOV.U32 R66, RZ, RZ, R75 ;  /* 0x000000ffff427224 */ /* 0x000fe200078e004b */
[----:B------:R-:W-:Y:S01]  /*52d0*/  HMMA.16816.F32.BF16 R180, R8, R116, R32 ;  /* 0x0000007408b4723c */ /* 0x000fe20000041820 */
[----:B---3--:R-:W-:Y:S01]  /*52e0*/  FFMA.FTZ R3, R133, c[0x0][0x23c], -R13 ;  /* 0x00008f0085037a23 */ /* 0x008fe2000001080d */
[----:B------:R-:W1:Y:S01]  /*52f0*/  MUFU.EX2 R24, R5 ;  /* 0x0000000500187308 */ /* 0x000e620000000800 */
[----:B------:R-:W-:-:S04]  /*5300*/  IMAD.WIDE.U32 R14, R6, -0x326172a9, RZ ;  /* 0xcd9e8d57060e7825 */ /* 0x000fc800078e00ff */
[----:B------:R-:W-:Y:S01]  /*5310*/  IMAD.MOV.U32 R53, RZ, RZ, R169 ;  /* 0x000000ffff357224 */ /* 0x000fe200078e00a9 */
[C---:B------:R-:W-:Y:S01]  /*5320*/  HMMA.16816.F32.BF16 R172, R8.reuse, R126, R28 ;  /* 0x0000007e08ac723c */ /* 0x040fe2000004181c */
[----:B------:R-:W-:Y:S01]  /*5330*/  IMAD.MOV.U32 R75, RZ, RZ, R179 ;  /* 0x000000ffff4b7224 */ /* 0x000fe200078e00b3 */
[----:B------:R3:W-:Y:S01]  /*5340*/  MUFU.EX2 R145, R3 ;  /* 0x0000000300917308 */ /* 0x0007e20000000800 */
        /* <DEDUP_REMOVED lines=8> */
[----:B--2---:R-:W-:Y:S01]  /*53d0*/  HMMA.16816.F32.BF16 R168, R8, R114, R44 ;  /* 0x0000007208a8723c */ /* 0x004fe2000004182c */
[----:B------:R-:W-:Y:S02]  /*53e0*/  IMAD.MOV.U32 R132, RZ, RZ, R55 ;  /* 0x000000ffff847224 */ /* 0x000fe400078e0037 */
[----:B---3--:R-:W-:-:S04]  /*53f0*/  IMAD.WIDE.U32 R2, R2, -0x326172a9, RZ ;  /* 0xcd9e8d5702027825 */ /* 0x008fc800078e00ff */
[----:B------:R-:W-:Y:S01]  /*5400*/  IMAD.MOV.U32 R107, RZ, RZ, R135 ;  /* 0x000000ffff6b7224 */ /* 0x000fe200078e0087 */
[C---:B------:R-:W-:Y:S01]  /*5410*/  LOP3.LUT R0, R2.reuse, 0xffff, RZ, 0xc0, !PT ;  /* 0x0000ffff02007812 */ /* 0x040fe200078ec0ff */
[----:B------:R-:W-:Y:S01]  /*5420*/  HMMA.16816.F32.BF16 R156, R8, R110, R40 ;  /* 0x0000006e089c723c */ /* 0x000fe20000041828 */
[----:B------:R-:W-:Y:S02]  /*5430*/  LOP3.LUT R4, R2, 0xff, RZ, 0xc0, !PT ;  /* 0x000000ff02047812 */ /* 0x000fe400078ec0ff */
[----:B------:R-:W-:Y:S02]  /*5440*/  SHF.R.U32.HI R0, RZ, 0x8, R0 ;  /* 0x00000008ff007819 */ /* 0x000fe40000011600 */
[----:B------:R-:W-:Y:S02]  /*5450*/  SHF.R.U32.HI R16, RZ, 0x18, R2 ;  /* 0x00000018ff107819 */ /* 0x000fe40000011602 */
[----:B------:R-:W-:Y:S01]  /*5460*/  PRMT R19, R4, 0x5410, R0 ;  /* 0x0000541004137816 */ /* 0x000fe20000000000 */
[----:B------:R-:W-:Y:S01]  /*5470*/  FFMA.FTZ R4, R136, c[0x0][0x23c], -R12 ;  /* 0x00008f0088047a23 */ /* 0x000fe2000001080c */
[----:B------:R-:W-:-:S02]  /*5480*/  SHF.R.U32.HI R0, RZ, 0x10, R2 ;  /* 0x00000010ff007819 */ /* 0x000fc40000011602 */
[----:B------:R-:W-:Y:S01]  /*5490*/  LOP3.LUT R2, R3, UR17, R14, 0x96, !PT ;  /* 0x0000001103027c12 */ /* 0x000fe2000f8e960e */
[----:B------:R2:W3:Y:S01]  /*54a0*/  MUFU.EX2 R26, R4 ;  /* 0x00000004001a7308 */ /* 0x0004e20000000800 */
[----:B------:R-:W-:Y:S01]  /*54b0*/  FFMA.FTZ R3, R140, c[0x0][0x23c], -R12 ;  /* 0x00008f008c037a23 */ /* 0x000fe2000001080c */
[----:B------:R-:W-:Y:S01]  /*54c0*/  LOP3.LUT R5, R0, 0xff, RZ, 0xc0, !PT ;  /* 0x000000ff00057812 */ /* 0x000fe200078ec0ff */
[----:B-1----:R-:W-:Y:S01]  /*54d0*/  IMAD.MOV.U32 R14, RZ, RZ, R24 ;  /* 0x000000ffff0e7224 */ /* 0x002fe200078e0018 */
[C---:B------:R-:W-:Y:S02]  /*54e0*/  LOP3.LUT R0, R2.reuse, 0xffff, RZ, 0xc0, !PT ;  /* 0x0000ffff02007812 */ /* 0x040fe400078ec0ff */
[----:B------:R-:W-:Y:S02]  /*54f0*/  LOP3.LUT R7, R2, 0xff, RZ, 0xc0, !PT ;  /* 0x000000ff02077812 */ /* 0x000fe400078ec0ff */
[----:B------:R1:W4:Y:S01]  /*5500*/  MUFU.EX2 R74, R3 ;  /* 0x00000003004a7308 */ /* 0x0003220000000800 */
[----:B------:R-:W-:-:S02]  /*5510*/  SHF.R.U32.HI R6, RZ, 0x18, R2 ;  /* 0x00000018ff067819 */ /* 0x000fc40000011602 */
[----:B------:R-:W-:Y:S01]  /*5520*/  MOV R140, R51 ;  /* 0x00000033008c7202 */ /* 0x000fe20000000f00 */
[----:B------:R-:W-:Y:S02]  /*5530*/  IMAD.MOV.U32 R51, RZ, RZ, R177 ;  /* 0x000000ffff337224 */ /* 0x000fe400078e00b1 */
[----:B------:R-:W-:Y:S01]  /*5540*/  HMMA.16816.F32.BF16 R176, R8, R118, R20 ;  /* 0x0000007608b0723c */ /* 0x000fe20000041814 */
[----:B--2---:R-:W-:Y:S02]  /*5550*/  SHF.R.U32.HI R4, RZ, 0x10, R2 ;  /* 0x00000010ff047819 */ /* 0x004fe40000011602 */
[----:B------:R-:W-:Y:S02]  /*5560*/  SHF.R.U32.HI R2, RZ, 0x8, R0 ;  /* 0x00000008ff027819 */ /* 0x000fe40000011600 */
[----:B------:R-:W-:Y:S02]  /*5570*/  LOP3.LUT R0, R4, 0xff, RZ, 0xc0, !PT ;  /* 0x000000ff04007812 */ /* 0x000fe400078ec0ff */
[----:B---3--:R-:W-:Y:S01]  /*5580*/  IMAD.MOV.U32 R11, RZ, RZ, R26 ;  /* 0x000000ffff0b7224 */ /* 0x008fe200078e001a */
[----:B------:R-:W-:-:S02]  /*5590*/  PRMT R4, R7, 0x5410, R2 ;  /* 0x0000541007047816 */ /* 0x000fc40000000002 */
[----:B-1----:R-:W-:Y:S01]  /*55a0*/  PRMT R3, R5, 0x5410, R16 ;  /* 0x0000541005037816 */ /* 0x002fe20000000010 */
[----:B------:R-:W-:Y:S01]  /*55b0*/  IMAD.MOV.U32 R16, RZ, RZ, R134 ;  /* 0x000000ffff107224 */ /* 0x000fe200078e0086 */
[----:B------:R-:W-:Y:S01]  /*55c0*/  PRMT R2, R0, 0x5410, R6 ;  /* 0x0000541000027816 */ /* 0x000fe20000000006 */
[--C-:B------:R-:W-:Y:S01]  /*55d0*/  HSET2.LE.AND R4, R4, R251.reuse, PT ;  /* 0x000000fb04047233 */ /* 0x100fe20003803000 */
[----:B------:R-:W-:Y:S01]  /*55e0*/  F2FP.BF16.PACK_AB R5, R141, R140 ;  /* 0x0000008c8d05723e */ /* 0x000fe200000010ff */
[--C-:B------:R-:W-:Y:S01]  /*55f0*/  HSET2.LE.AND R0, R19, R251.reuse, PT ;  /* 0x000000fb13007233 */ /* 0x100fe20003803000 */
[----:B------:R-:W-:Y:S01]  /*5600*/  F2FP.BF16.PACK_AB R7, R11, R24 ;  /* 0x000000180b07723e */ /* 0x000fe200000010ff */
[--C-:B------:R-:W-:Y:S01]  /*5610*/  HSET2.LE.AND R3, R3, R251.reuse, PT ;  /* 0x000000fb03037233 */ /* 0x100fe20003803000 */
[----:B----4-:R-:W-:Y:S01]  /*5620*/  F2FP.BF16.PACK_AB R9, R74, R25 ;  /* 0x000000194a09723e */ /* 0x010fe200000010ff */
[----:B------:R-:W-:Y:S01]  /*5630*/  HSET2.LE.AND R8, R2, R251, PT ;  /* 0x000000fb02087233 */ /* 0x000fe20003803000 */
[----:B------:R-:W-:Y:S01]  /*5640*/  F2FP.BF16.PACK_AB R2, R145, R162 ;  /* 0x000000a29102723e */ /* 0x000fe200000010ff */
[----:B------:R-:W-:Y:S01]  /*5650*/  IMAD.MOV.U32 R19, RZ, RZ, R62 ;  /* 0x000000ffff137224 */ /* 0x000fe200078e003e */
[----:B------:R-:W-:Y:S01]  /*5660*/  LOP3.LUT R4, R4, R5, RZ, 0xc0, !PT ;  /* 0x0000000504047212 */ /* 0x000fe200078ec0ff */
[----:B------:R-:W-:Y:S01]  /*5670*/  IMAD.MOV.U32 R134, RZ, RZ, R54 ;  /* 0x000000ffff867224 */ /* 0x000fe200078e0036 */
[----:B------:R-:W-:Y:S01]  /*5680*/  LOP3.LUT R6, R0, R2, RZ, 0xc0, !PT ;  /* 0x0000000200067212 */ /* 0x000fe200078ec0ff */
[----:B------:R-:W-:Y:S01]  /*5690*/  FFMA.FTZ R0, R148, c[0x0][0x23c], -R13 ;  /* 0x00008f0094007a23 */ /* 0x000fe2000001080d */
[----:B------:R-:W-:-:S02]  /*56a0*/  LOP3.LUT R7, R3, R7, RZ, 0xc0, !PT ;  /* 0x0000000703077212 */ /* 0x000fc400078ec0ff */
[----:B------:R-:W-:Y:S01]  /*56b0*/  LOP3.LUT R5, R8, R9, RZ, 0xc0, !PT ;  /* 0x0000000908057212 */ /* 0x000fe200078ec0ff */
[----:B------:R-:W-:Y:S01]  /*56c0*/  IMAD.MOV.U32 R9, RZ, RZ, R51 ;  /* 0x000000ffff097224 */ /* 0x000fe200078e0033 */
[----:B------:R-:W-:Y:S01]  /*56d0*/  LOP3.LUT R2, R15, UR8, R48, 0x96, !PT ;  /* 0x000000080f027c12 */ /* 0x000fe2000f8e9630 */
[----:B------:R-:W-:Y:S01]  /*56e0*/  IMAD.MOV.U32 R15, RZ, RZ, R25 ;  /* 0x000000ffff0f7224 */ /* 0x000fe200078e0019 */
[----:B------:R-:W-:-:S03]  /*56f0*/  MOV R148, R252 ;  /* 0x000000fc00947202 */ /* 0x000fc60000000f00 */
[----:B------:R-:W-:Y:S01]  /*5700*/  HMMA.16816.F32.BF16 R28, R4, R96, RZ ;  /* 0x00000060041c723c */ /* 0x000fe200000418ff */
[----:B------:R1:W2:Y:S01]  /*5710*/  MUFU.EX2 R96, R0 ;  /* 0x0000000000607308 */ /* 0x0002a20000000800 */
[----:B------:R-:W-:-:S06]  /*5720*/  IMAD.WIDE.U32 R2, R2, -0x2daee0ad, RZ ;  /* 0xd2511f5302027825 */ /* 0x000fcc00078e00ff */
[C---:B------:R-:W-:Y:S07]  /*5730*/  HMMA.16816.F32.BF16 R44, R4.reuse, R78, RZ ;  /* 0x0000004e042c723c */ /* 0x040fee00000418ff */
[----:B------:R-:W-:Y:S01]  /*5740*/  IMAD.MOV.U32 R78, RZ, RZ, R66 ;  /* 0x000000ffff4e7224 */ /* 0x000fe200078e0042 */
[----:B------:R-:W-:Y:S01]  /*5750*/  HMMA.16816.F32.BF16 R40, R4, R76, RZ ;  /* 0x0000004c0428723c */ /* 0x000fe200000418ff */
[----:B-1----:R-:W-:Y:S02]  /*5760*/  FFMA.FTZ R0, R147, c[0x0][0x23c], -R13 ;  /* 0x00008f0093007a23 */ /* 0x002fe4000001080d */
[----:B------:R-:W-:-:S02]  /*5770*/  IMAD.MOV.U32 R147, RZ, RZ, R11 ;  /* 0x000000ffff937224 */ /* 0x000fc400078e000b */
[----:B------:R1:W-:Y:S02]  /*5780*/  MUFU.EX2 R10, R0 ;  /* 0x00000000000a7308 */ /* 0x0003e40000000800 */
[----:B------:R-:W-:Y:S01]  /*5790*/  IMAD.MOV.U32 R77, RZ, RZ, R63 ;  /* 0x000000ffff4d7224 */ /* 0x000fe200078e003f */
[C---:B------:R-:W-:Y:S07]  /*57a0*/  HMMA.16816.F32.BF16 R36, R4.reuse, R80, RZ ;  /* 0x000000500424723c */ /* 0x040fee00000418ff */
[----:B------:R-:W-:Y:S01]  /*57b0*/  IMAD.MOV.U32 R80, RZ, RZ, R52 ;  /* 0x000000ffff507224 */ /* 0x000fe200078e0034 */
[----:B------:R-:W-:Y:S01]  /*57c0*/  HMMA.16816.F32.BF16 R48, R4, R82, RZ ;  /* 0x000000520430723c */ /* 0x000fe200000418ff */
[----:B------:R-:W-:-:S02]  /*57d0*/  IMAD.MOV.U32 R81, RZ, RZ, R53 ;  /* 0x000000ffff517224 */ /* 0x000fc400078e0035 */
[----:B-1----:R-:W-:-:S04]  /*57e0*/  FFMA.FTZ R0, R144, c[0x0][0x23c], -R13 ;  /* 0x00008f0090007a23 */ /* 0x002fc8000001080d */
[----:B------:R-:W-:Y:S01]  /*57f0*/  IMAD.MOV.U32 R82, RZ, RZ, R60 ;  /* 0x000000ffff527224 */ /* 0x000fe200078e003c */
[----:B------:R-:W-:Y:S01]  /*5800*/  HMMA.16816.F32.BF16 R52, R4, R98, RZ ;  /* 0x000000620434723c */ /* 0x000fe200000418ff */
[----:B------:R1:W-:Y:S01]  /*5810*/  MUFU.EX2 R79, R0 ;  /* 0x00000000004f7308 */ /* 0x0003e20000000800 */
[----:B------:R-:W-:Y:S02]  /*5820*/  IMAD.MOV.U32 R83, RZ, RZ, R61 ;  /* 0x000000ffff537224 */ /* 0x000fe400078e003d */
[----:B------:R-:W-:-:S03]  /*5830*/  IMAD.MOV.U32 R144, RZ, RZ, R16 ;  /* 0x000000ffff907224 */ /* 0x000fc600078e0010 */
[----:B------:R-:W-:Y:S01]  /*5840*/  IMAD.MOV.U32 R98, RZ, RZ, R82 ;  /* 0x000000ffff627224 */ /* 0x000fe200078e0052 */
[----:B------:R-:W-:Y:S01]  /*5850*/  HMMA.16816.F32.BF16 R24, R4, R88, RZ ;  /* 0x000000580418723c */ /* 0x000fe200000418ff */
[----:B------:R-:W-:-:S07]  /*5860*/  IMAD.MOV.U32 R99, RZ, RZ, R83 ;  /* 0x000000ffff637224 */ /* 0x000fce00078e0053 */
[----:B------:R-:W-:Y:S01]  /*5870*/  HMMA.16816.F32.BF16 R56, R4, R90, RZ ;  /* 0x0000005a0438723c */ /* 0x000fe200000418ff */
[----:B-1----:R-:W-:Y:S02]  /*5880*/  LOP3.LUT R0, R3, UR18, R72, 0x96, !PT ;  /* 0x0000001203007c12 */ /* 0x002fe4000f8e9648 */
[----:B------:R-:W-:-:S05]  /*5890*/  LOP3.LUT R3, R2, 0xffff, RZ, 0xc0, !PT ;  /* 0x0000ffff02037812 */ /* 0x000fca00078ec0ff */
[C---:B------:R-:W-:Y:S08]  /*58a0*/  HMMA.16816.F32.BF16 R20, R4.reuse, R84, RZ ;  /* 0x000000540414723c */ /* 0x040ff000000418ff */
[C---:B------:R-:W-:Y:S08]  /*58b0*/  HMMA.16816.F32.BF16 R60, R4.reuse, R86, RZ ;  /* 0x00000056043c723c */ /* 0x040ff000000418ff */
[C---:B------:R-:W-:Y:S08]  /*58c0*/  HMMA.16816.F32.BF16 R32, R4.reuse, R92, RZ ;  /* 0x0000005c0420723c */ /* 0x040ff000000418ff */
[----:B------:R-:W-:Y:S07]  /*58d0*/  HMMA.16816.F32.BF16 R64, R4, R94, RZ ;  /* 0x0000005e0440723c */ /* 0x000fee00000418ff */
[----:B------:R-:W-:Y:S01]  /*58e0*/  LOP3.LUT R7, R2, 0xff, RZ, 0xc0, !PT ;  /* 0x000000ff02077812 */ /* 0x000fe200078ec0ff */
[----:B------:R-:W-:Y:S01]  /*58f0*/  FFMA.FTZ R4, R142, c[0x0][0x23c], -R13 ;  /* 0x00008f008e047a23 */ /* 0x000fe2000001080d */
[----:B------:R-:W-:Y:S01]  /*5900*/  SHF.R.U32.HI R6, RZ, 0x10, R2 ;  /* 0x00000010ff067819 */ /* 0x000fe20000011602 */
[----:B------:R-:W-:Y:S01]  /*5910*/  IMAD.MOV.U32 R142, RZ, RZ, R74 ;  /* 0x000000ffff8e7224 */ /* 0x000fe200078e004a */
[----:B------:R-:W-:Y:S01]  /*5920*/  SHF.R.U32.HI R5, RZ, 0x18, R2 ;  /* 0x00000018ff057819 */ /* 0x000fe20000011602 */
[----:B------:R1:W3:Y:S01]  /*5930*/  MUFU.EX2 R136, R4 ;  /* 0x0000000400887308 */ /* 0x0002e20000000800 */
[----:B------:R-:W-:Y:S01]  /*5940*/  SHF.R.U32.HI R2, RZ, 0x8, R3 ;  /* 0x00000008ff027819 */ /* 0x000fe20000011603 */
[----:B------:R-:W-:-:S02]  /*5950*/  FFMA.FTZ R3, R146, c[0x0][0x23c], -R12 ;  /* 0x00008f0092037a23 */ /* 0x000fc4000001080c */
[----:B------:R-:W-:Y:S01]  /*5960*/  IMAD.MOV.U32 R146, RZ, RZ, R137 ;  /* 0x000000ffff927224 */ /* 0x000fe200078e0089 */
[----:B------:R-:W-:Y:S01]  /*5970*/  PRMT R8, R7, 0x5410, R2 ;  /* 0x0000541007087816 */ /* 0x000fe20000000002 */
[----:B------:R-:W-:Y:S01]  /*5980*/  IMAD.MOV.U32 R137, RZ, RZ, R160 ;  /* 0x000000ffff897224 */ /* 0x000fe200078e00a0 */
[----:B------:R-:W-:Y:S01]  /*5990*/  LOP3.LUT R2, R6, 0xff, RZ, 0xc0, !PT ;  /* 0x000000ff06027812 */ /* 0x000fe200078ec0ff */
[----:B------:R4:W-:Y:S01]  /*59a0*/  MUFU.EX2 R76, R3 ;  /* 0x00000003004c7308 */ /* 0x0009e20000000800 */
[----:B------:R-:W-:Y:S02]  /*59b0*/  LOP3.LUT R6, R0, 0xff, RZ, 0xc0, !PT ;  /* 0x000000ff00067812 */ /* 0x000fe400078ec0ff */
[----:B------:R-:W-:Y:S02]  /*59c0*/  PRMT R7, R2, 0x5410, R5 ;  /* 0x0000541002077816 */ /* 0x000fe40000000005 */
[----:B------:R-:W-:Y:S02]  /*59d0*/  LOP3.LUT R2, R0, 0xffff, RZ, 0xc0, !PT ;  /* 0x0000ffff00027812 */ /* 0x000fe400078ec0ff */
[----:B------:R-:W-:-:S02]  /*59e0*/  SHF.R.U32.HI R5, RZ, 0x18, R0 ;  /* 0x00000018ff057819 */ /* 0x000fc40000011600 */
[----:B-1----:R-:W-:Y:S01]  /*59f0*/  SHF.R.U32.HI R4, RZ, 0x8, R2 ;  /* 0x00000008ff047819 */ /* 0x002fe20000011602 */
[----:B------:R-:W-:Y:S02]  /*5a00*/  FFMA.FTZ R2, R151, c[0x0][0x23c], -R12 ;  /* 0x00008f0097027a23 */ /* 0x000fe4000001080c */
[----:B--2---:R-:W-:Y:S01]  /*5a10*/  IMAD.MOV.U32 R151, RZ, RZ, R96 ;  /* 0x000000ffff977224 */ /* 0x004fe200078e0060 */
[----:B------:R-:W-:Y:S01]  /*5a20*/  PRMT R4, R6, 0x5410, R4 ;  /* 0x0000541006047816 */ /* 0x000fe20000000004 */
[----:B------:R-:W-:Y:S01]  /*5a30*/  IMAD.MOV.U32 R96, RZ, RZ, R14 ;  /* 0x000000ffff607224 */ /* 0x000fe200078e000e */
[----:B------:R3:W-:Y:S01]  /*5a40*/  MUFU.EX2 R72, R2 ;  /* 0x0000000200487308 */ /* 0x0007e20000000800 */
[----:B----4-:R-:W-:Y:S01]  /*5a50*/  FFMA.FTZ R3, R143, c[0x0][0x23c], -R12 ;  /* 0x00008f008f037a23 */ /* 0x010fe2000001080c */
[----:B------:R-:W-:Y:S01]  /*5a60*/  MOV R14, R15 ;  /* 0x0000000f000e7202 */ /* 0x000fe20000000f00 */
[----:B------:R-:W-:-:S05]  /*5a70*/  IMAD.MOV.U32 R15, RZ, RZ, R9 ;  /* 0x000000ffff0f7224 */ /* 0x000fca00078e0009 */
[----:B------:R1:W2:Y:S01]  /*5a80*/  MUFU.EX2 R97, R3 ;  /* 0x0000000300617308 */ /* 0x0002a20000000800 */
[----:B---3--:R-:W-:Y:S02]  /*5a90*/  F2FP.BF16.PACK_AB R2, R136, R79 ;  /* 0x0000004f8802723e */ /* 0x008fe400000010ff */
[----:B-1----:R-:W-:-:S04]  /*5aa0*/  SHF.R.U32.HI R3, RZ, 0x10, R0 ;  /* 0x00000010ff037819 */ /* 0x002fc80000011600 */
[----:B------:R-:W-:Y:S01]  /*5ab0*/  LOP3.LUT R0, R3, 0xff, RZ, 0xc0, !PT ;  /* 0x000000ff03007812 */ /* 0x000fe200078ec0ff */
[----:B------:R-:W-:Y:S02]  /*5ac0*/  FFMA.FTZ R3, R150, c[0x0][0x23c], -R12 ;  /* 0x00008f0096037a23 */ /* 0x000fe4000001080c */
[----:B------:R-:W-:Y:S01]  /*5ad0*/  IMAD.MOV.U32 R150, RZ, RZ, R75 ;  /* 0x000000ffff967224 */ /* 0x000fe200078e004b */
[----:B------:R-:W-:Y:S01]  /*5ae0*/  PRMT R5, R0, 0x5410, R5 ;  /* 0x0000541000057816 */ /* 0x000fe20000000005 */
[--C-:B------:R-:W-:Y:S01]  /*5af0*/  HSET2.LE.AND R0, R8, R251.reuse, PT ;  /* 0x000000fb08007233 */ /* 0x100fe20003803000 */
[----:B------:R-:W1:Y:S04]  /*5b00*/  MUFU.EX2 R9, R3 ;  /* 0x0000000300097308 */ /* 0x000e680000000800 */
        /* <DEDUP_REMOVED lines=12> */
[C---:B------:R-:W-:Y:S07]  /*5bd0*/  HMMA.16816.F32.BF16 R88, R4.reuse, R108, R20 ;  /* 0x0000006c0458723c */ /* 0x040fee0000041814 */
[----:B------:R-:W-:Y:S01]  /*5be0*/  IMAD.WIDE.U32 R20, R0, -0x326172a9, RZ ;  /* 0xcd9e8d5700147825 */ /* 0x000fe200078e00ff */
[C---:B------:R-:W-:Y:S04]  /*5bf0*/  HMMA.16816.F32.BF16 R84, R4.reuse, R120, R40 ;  /* 0x000000780454723c */ /* 0x040fe80000041828 */
        /* <DEDUP_REMOVED lines=12> */
[----:B------:R-:W-:-:S04]  /*5cc0*/  IMAD.WIDE.U32 R8, R9, -0x326172a9, RZ ;  /* 0xcd9e8d5709087825 */ /* 0x000fc800078e00ff */
[----:B------:R-:W-:Y:S01]  /*5cd0*/  IMAD.MOV.U32 R42, RZ, RZ, R80 ;  /* 0x000000ffff2a7224 */ /* 0x000fe200078e0050 */
[C---:B------:R-:W-:Y:S01]  /*5ce0*/  HMMA.16816.F32.BF16 R72, R4.reuse, R122, R44 ;  /* 0x0000007a0448723c */ /* 0x040fe2000004182c */
[----:B------:R-:W-:Y:S01]  /*5cf0*/  LOP3.LUT R3, R9, UR12, R68, 0x96, !PT ;  /* 0x0000000c09037c12 */ /* 0x000fe2000f8e9644 */
[----:B------:R-:W-:Y:S01]  /*5d00*/  IMAD.MOV.U32 R43, RZ, RZ, R81 ;  /* 0x000000ffff2b7224 */ /* 0x000fe200078e0051 */
[----:B------:R-:W-:Y:S01]  /*5d10*/  MOV R68, R134 ;  /* 0x0000008600447202 */ /* 0x000fe20000000f00 */
[----:B------:R-:W-:Y:S02]  /*5d20*/  IMAD.MOV.U32 R41, RZ, RZ, R78 ;  /* 0x000000ffff297224 */ /* 0x000fe400078e004e */
[----:B------:R-:W-:Y:S02]  /*5d30*/  IMAD.MOV.U32 R120, RZ, RZ, R10 ;  /* 0x000000ffff787224 */ /* 0x000fe400078e000a */
[----:B------:R-:W-:Y:S01]  /*5d40*/  IMAD.WIDE.U32 R46, R0, -0x326172a9, RZ ;  /* 0xcd9e8d57002e7825 */ /* 0x000fe200078e00ff */
[----:B------:R-:W-:Y:S03]  /*5d50*/  HMMA.16816.F32.BF16 R80, R4, R124, R36 ;  /* 0x0000007c0450723c */ /* 0x000fe60000041824 */
[----:B------:R-:W-:Y:S01]  /*5d60*/  FFMA.FTZ R10, R167, c[0x0][0x23c], -R17 ;  /* 0x00008f00a70a7a23 */ /* 0x000fe20000010811 */
[----:B------:R-:W-:Y:S01]  /*5d70*/  LOP3.LUT R0, R47, UR10, R8, 0x96, !PT ;  /* 0x0000000a2f007c12 */ /* 0x000fe2000f8e9608 */
[----:B------:R-:W-:-:S02]  /*5d80*/  IMAD.WIDE.U32 R8, R3, -0x2daee0ad, RZ ;  /* 0xd2511f5303087825 */ /* 0x000fc400078e00ff */
[----:B------:R-:W-:Y:S01]  /*5d90*/  MOV R36, R96 ;  /* 0x0000006000247202 */ /* 0x000fe20000000f00 */
[----:B------:R-:W-:Y:S01]  /*5da0*/  MUFU.EX2 R100, R10 ;  /* 0x0000000a00647308 */ /* 0x000fe20000000800 */
[----:B------:R-:W-:Y:S01]  /*5db0*/  IMAD.WIDE.U32 R44, R0, -0x2daee0ad, RZ ;  /* 0xd2511f53002c7825 */ /* 0x000fe200078e00ff */
[----:B------:R-:W-:Y:S01]  /*5dc0*/  LOP3.LUT R3, R9, UR9, R2, 0x96, !PT ;  /* 0x0000000909037c12 */ /* 0x000fe2000f8e9602 */
[C---:B------:R-:W-:Y:S01]  /*5dd0*/  HMMA.16816.F32.BF16 R124, R4.reuse, R126, R48 ;  /* 0x0000007e047c723c */ /* 0x040fe20000041830 */
[----:B------:R-:W-:Y:S01]  /*5de0*/  LDSM.16.MT88.4 R48, [R214+0xb800] ;  /* 0x00b80000d630783b */ /* 0x000fe20000004200 */
[----:B------:R-:W-:Y:S01]  /*5df0*/  FFMA.FTZ R0, R165, c[0x0][0x23c], -R17 ;  /* 0x00008f00a5007a23 */ /* 0x000fe20000010811 */
[----:B------:R-:W-:Y:S01]  /*5e00*/  LOP3.LUT R2, R45, UR7, R8, 0x96, !PT ;  /* 0x000000072d027c12 */ /* 0x000fe2000f8e9608 */
[----:B------:R-:W-:Y:S02]  /*5e10*/  IMAD.WIDE.U32 R22, R3, -0x326172a9, RZ ;  /* 0xcd9e8d5703167825 */ /* 0x000fe400078e00ff */
[----:B------:R1:W-:Y:S02]  /*5e20*/  MUFU.EX2 R143, R0 ;  /* 0x00000000008f7308 */ /* 0x0003e40000000800 */
[----:B------:R-:W-:Y:S01]  /*5e30*/  IMAD.WIDE.U32 R2, R2, -0x326172a9, RZ ;  /* 0xcd9e8d5702027825 */ /* 0x000fe200078e00ff */
[C---:B------:R-:W-:Y:S03]  /*5e40*/  HMMA.16816.F32.BF16 R56, R4.reuse, R114, R56 ;  /* 0x000000720438723c */ /* 0x040fe60000041838 */
[----:B------:R-:W-:Y:S01]  /*5e50*/  IMAD.MOV.U32 R39, RZ, RZ, R79 ;  /* 0x000000ffff277224 */ /* 0x000fe200078e004f */
[----:B------:R-:W-:Y:S01]  /*5e60*/  LOP3.LUT R8, R2, 0xffff, RZ, 0xc0, !PT ;  /* 0x0000ffff02087812 */ /* 0x000fe200078ec0ff */
[----:B------:R-:W-:Y:S01]  /*5e70*/  IMAD.MOV.U32 R38, RZ, RZ, R76 ;  /* 0x000000ffff267224 */ /* 0x000fe200078e004c */
[--C-:B------:R-:W-:Y:S01]  /*5e80*/  SHF.R.U32.HI R11, RZ, 0x10, R2.reuse ;  /* 0x00000010ff0b7819 */ /* 0x100fe20000011602 */
[----:B------:R-:W-:Y:S01]  /*5e90*/  IMAD.MOV.U32 R37, RZ, RZ, R77 ;  /* 0x000000ffff257224 */ /* 0x000fe200078e004d */
[----:B------:R-:W-:Y:S01]  /*5ea0*/  SHF.R.U32.HI R16, RZ, 0x18, R2 ;  /* 0x00000018ff107819 */ /* 0x000fe20000011602 */
[----:B------:R-:W-:Y:S01]  /*5eb0*/  HMMA.16816.F32.BF16 R76, R4, R128, R28 ;  /* 0x00000080044c723c */ /* 0x000fe2000004181c */
[----:B------:R-:W-:Y:S01]  /*5ec0*/  SHF.R.U32.HI R9, RZ, 0x8, R8 ;  /* 0x00000008ff097819 */ /* 0x000fe20000011608 */
[----:B------:R-:W-:-:S02]  /*5ed0*/  IMAD.MOV.U32 R96, RZ, RZ, R161 ;  /* 0x000000ffff607224 */ /* 0x000fc400078e00a1 */
[----:B-1----:R-:W-:Y:S02]  /*5ee0*/  FFMA.FTZ R0, R164, c[0x0][0x23c], -R17 ;  /* 0x00008f00a4007a23 */ /* 0x002fe40000010811 */
[----:B------:R-:W-:Y:S02]  /*5ef0*/  FFMA.FTZ R8, R194, c[0x0][0x23c], -R18 ;  /* 0x00008f00c2087a23 */ /* 0x000fe40000010812 */
[----:B------:R1:W2:Y:S01]  /*5f00*/  MUFU.EX2 R128, R0 ;  /* 0x0000000000807308 */ /* 0x0002a20000000800 */
[----:B------:R-:W-:Y:S01]  /*5f10*/  IMAD.MOV.U32 R129, RZ, RZ, R19 ;  /* 0x000000ffff817224 */ /* 0x000fe200078e0013 */
[----:B------:R-:W-:Y:S01]  /*5f20*/  LOP3.LUT R19, R2, 0xff, RZ, 0xc0, !PT ;  /* 0x000000ff02137812 */ /* 0x000fe200078ec0ff */
[----:B------:R-:W-:Y:S01]  /*5f30*/  IMAD.MOV.U32 R30, RZ, RZ, R98 ;  /* 0x000000ffff1e7224 */ /* 0x000fe200078e0062 */
[C---:B------:R-:W-:Y:S01]  /*5f40*/  HMMA.16816.F32.BF16 R60, R4.reuse, R110, R60 ;  /* 0x0000006e043c723c */ /* 0x040fe2000004183c */
[----:B------:R-:W-:Y:S01]  /*5f50*/  IMAD.MOV.U32 R31, RZ, RZ, R99 ;  /* 0x000000ffff1f7224 */ /* 0x000fe200078e0063 */
[----:B------:R-:W-:Y:S01]  /*5f60*/  PRMT R9, R19, 0x5410, R9 ;  /* 0x0000541013097816 */ /* 0x000fe20000000009 */
[----:B------:R-:W-:Y:S01]  /*5f70*/  FFMA.FTZ R2, R195, c[0x0][0x23c], -R18 ;  /* 0x00008f00c3027a23 */ /* 0x000fe20000010812 */
[----:B------:R-:W-:Y:S01]  /*5f80*/  MUFU.EX2 R194, R8 ;  /* 0x0000000800c27308 */ /* 0x000fe20000000800 */
[----:B------:R-:W-:Y:S01]  /*5f90*/  IMAD.MOV.U32 R98, RZ, RZ, R163 ;  /* 0x000000ffff627224 */ /* 0x000fe200078e00a3 */
[----:B------:R-:W-:Y:S01]  /*5fa0*/  MOV R109, R31 ;  /* 0x0000001f006d7202 */ /* 0x000fe20000000f00 */
[----:B------:R-:W-:Y:S01]  /*5fb0*/  IMAD.MOV.U32 R99, RZ, RZ, R162 ;  /* 0x000000ffff637224 */ /* 0x000fe200078e00a2 */
[----:B------:R-:W-:Y:S01]  /*5fc0*/  HMMA.16816.F32.BF16 R64, R4, R118, R64 ;  /* 0x000000760440723c */ /* 0x000fe20000041840 */
[----:B------:R-:W-:-:S02]  /*5fd0*/  IMAD.MOV.U32 R29, RZ, RZ, R14 ;  /* 0x000000ffff1d7224 */ /* 0x000fc400078e000e */
[----:B------:R-:W-:Y:S01]  /*5fe0*/  IMAD.MOV.U32 R28, RZ, RZ, R15 ;  /* 0x000000ffff1c7224 */ /* 0x000fe200078e000f */
[----:B-1----:R-:W-:Y:S01]  /*5ff0*/  LOP3.LUT R0, R3, UR17, R22, 0x96, !PT ;  /* 0x0000001103007c12 */ /* 0x002fe2000f8e9616 */
[----:B------:R-:W-:Y:S01]  /*6000*/  FFMA.FTZ R3, R166, c[0x0][0x23c], -R17 ;  /* 0x00008f00a6037a23 */ /* 0x000fe20000010811 */
[----:B------:R-:W1:Y:S01]  /*6010*/  MUFU.EX2 R195, R2 ;  /* 0x0000000200c37308 */ /* 0x000e620000000800 */
[----:B------:R-:W-:Y:S01]  /*6020*/  IMAD.MOV.U32 R139, RZ, RZ, R37 ;  /* 0x000000ffff8b7224 */ /* 0x000fe200078e0025 */
[----:B------:R-:W-:Y:S01]  /*6030*/  HMMA.16816.F32.BF16 R160, R4, R112, R24 ;  /* 0x0000007004a0723c */ /* 0x000fe20000041818 */
[----:B------:R-:W-:Y:S01]  /*6040*/  LOP3.LUT R15, R0, 0xff, RZ, 0xc0, !PT ;  /* 0x000000ff000f7812 */ /* 0x000fe200078ec0ff */
[----:B------:R-:W-:Y:S01]  /*6050*/  IMAD.MOV.U32 R138, RZ, RZ, R38 ;  /* 0x000000ffff8a7224 */ /* 0x000fe200078e0026 */
[--C-:B------:R-:W-:Y:S01]  /*6060*/  SHF.R.U32.HI R10, RZ, 0x10, R0.reuse ;  /* 0x00000010ff0a7819 */ /* 0x100fe20000011600 */
[----:B------:R-:W-:Y:S01]  /*6070*/  IMAD.MOV.U32 R101, RZ, RZ, R39 ;  /* 0x000000ffff657224 */ /* 0x000fe200078e0027 */
[----:B------:R-:W-:Y:S01]  /*6080*/  SHF.R.U32.HI R14, RZ, 0x18, R0 ;  /* 0x00000018ff0e7819 */ /* 0x000fe20000011600 */
[----:B------:R3:W4:Y:S01]  /*6090*/  MUFU.EX2 R252, R3 ;  /* 0x0000000300fc7308 */ /* 0x0007220000000800 */
[----:B------:R-:W-:Y:S01]  /*60a0*/  IMAD.MOV.U32 R112, RZ, RZ, R36 ;  /* 0x000000ffff707224 */ /* 0x000fe200078e0024 */
[----:B------:R-:W-:Y:S01]  /*60b0*/  LDSM.16.MT88.4 R24, [R212+0xa800] ;  /* 0x00a80000d418783b */ /* 0x000fe20000004200 */
[----:B------:R-:W-:-:S02]  /*60c0*/  IMAD.MOV.U32 R113, RZ, RZ, R29 ;  /* 0x000000ffff717224 */ /* 0x000fc400078e001d */
[----:B------:R-:W-:Y:S01]  /*60d0*/  IMAD.MOV.U32 R108, RZ, RZ, R30 ;  /* 0x000000ffff6c7224 */ /* 0x000fe200078e001e */
[----:B------:R-:W5:Y:S01]  /*60e0*/  LDSM.16.MT88.4 R36, [R212+0x9800] ;  /* 0x00980000d424783b */ /* 0x000f620000004200 */
[----:B------:R-:W-:Y:S02]  /*60f0*/  IMAD.MOV.U32 R123, RZ, RZ, R40 ;  /* 0x000000ffff7b7224 */ /* 0x000fe400078e0028 */
[----:B------:R-:W-:Y:S02]  /*6100*/  IMAD.MOV.U32 R122, RZ, RZ, R41 ;  /* 0x000000ffff7a7224 */ /* 0x000fe400078e0029 */
[----:B------:R-:W-:Y:S02]  /*6110*/  IMAD.MOV.U32 R130, RZ, RZ, R42 ;  /* 0x000000ffff827224 */ /* 0x000fe400078e002a */
[----:B------:R-:W-:Y:S02]  /*6120*/  IMAD.MOV.U32 R131, RZ, RZ, R43 ;  /* 0x000000ffff837224 */ /* 0x000fe400078e002b */
[----:B------:R-:W-:Y:S01]  /*6130*/  LDSM.16.MT88.4 R40, [R212+0xb800] ;  /* 0x00b80000d428783b */ /* 0x000fe20000004200 */
[----:B---3--:R-:W-:Y:S01]  /*6140*/  LOP3.LUT R3, R0, 0xffff, RZ, 0xc0, !PT ;  /* 0x0000ffff00037812 */ /* 0x008fe200078ec0ff */
[----:B------:R-:W-:Y:S01]  /*6150*/  IMAD.MOV.U32 R69, RZ, RZ, R133 ;  /* 0x000000ffff457224 */ /* 0x000fe200078e0085 */
[----:B------:R-:W-:Y:S01]  /*6160*/  LOP3.LUT R0, R11, 0xff, RZ, 0xc0, !PT ;  /* 0x000000ff0b007812 */ /* 0x000fe200078ec0ff */
[----:B------:R-:W-:Y:S01]  /*6170*/  IMAD.MOV.U32 R45, RZ, RZ, R101 ;  /* 0x000000ffff2d7224 */ /* 0x000fe200078e0065 */
[----:B------:R-:W-:Y:S01]  /*6180*/  SHF.R.U32.HI R2, RZ, 0x8, R3 ;  /* 0x00000008ff027819 */ /* 0x000fe20000011603 */
[----:B------:R-:W-:Y:S01]  /*6190*/  IMAD.MOV.U32 R101, RZ, RZ, R112 ;  /* 0x000000ffff657224 */ /* 0x000fe200078e0070 */
[----:B------:R-:W-:Y:S01]  /*61a0*/  LOP3.LUT R3, R10, 0xff, RZ, 0xc0, !PT ;  /* 0x000000ff0a037812 */ /* 0x000fe200078ec0ff */
[----:B------:R-:W-:Y:S01]  /*61b0*/  IMAD.MOV.U32 R47, RZ, RZ, R129 ;  /* 0x000000ffff2f7224 */ /* 0x000fe200078e0081 */
[----:B------:R-:W-:Y:S01]  /*61c0*/  PRMT R10, R0, 0x5410, R16 ;  /* 0x00005410000a7816 */ /* 0x000fe20000000010 */
[----:B------:R-:W-:Y:S01]  /*61d0*/  IMAD.MOV.U32 R16, RZ, RZ, R139 ;  /* 0x000000ffff107224 */ /* 0x000fe200078e008b */
[----:B------:R-:W-:Y:S01]  /*61e0*/  PRMT R0, R15, 0x5410, R2 ;  /* 0x000054100f007816 */ /* 0x000fe20000000002 */
[----:B------:R-:W-:Y:S01]  /*61f0*/  FFMA.FTZ R2, R193, c[0x0][0x23c], -R18 ;  /* 0x00008f00c1027a23 */ /* 0x000fe20000010812 */
[----:B------:R-:W-:Y:S01]  /*6200*/  PRMT R8, R3, 0x5410, R14 ;  /* 0x0000541003087816 */ /* 0x000fe2000000000e */
[----:B--2---:R-:W-:-:S02]  /*6210*/  IMAD.MOV.U32 R15, RZ, RZ, R128 ;  /* 0x000000ffff0f7224 */ /* 0x004fc400078e0080 */
[----:B------:R-:W-:Y:S01]  /*6220*/  IMAD.MOV.U32 R128, RZ, RZ, R28 ;  /* 0x000000ffff807224 */ /* 0x000fe200078e001c */
[----:B------:R-:W-:Y:S01]  /*6230*/  HSET2.LE.AND R0, R0, R251, PT ;  /* 0x000000fb00007233 */ /* 0x000fe20003803000 */
[----:B------:R-:W-:Y:S01]  /*6240*/  FFMA.FTZ R3, R192, c[0x0][0x23c], -R18 ;  /* 0x00008f00c0037a23 */ /* 0x000fe20000010812 */
[----:B------:R-:W2:Y:S01]  /*6250*/  LDSM.16.MT88.4 R28, [R214+0xa800] ;  /* 0x00a80000d61c783b */ /* 0x000ea20000004200 */
[----:B------:R3:W-:Y:S01]  /*6260*/  MUFU.EX2 R192, R2 ;  /* 0x0000000200c07308 */ /* 0x0007e20000000800 */
[----:B------:R-:W-:Y:S02]  /*6270*/  IMAD.MOV.U32 R14, RZ, RZ, R138 ;  /* 0x000000ffff0e7224 */ /* 0x000fe400078e008a */
[----:B------:R-:W-:Y:S02]  /*6280*/  IMAD.MOV.U32 R129, RZ, RZ, R150 ;  /* 0x000000ffff817224 */ /* 0x000fe400078e0096 */
[----:B------:R-:W-:Y:S02]  /*6290*/  IMAD.MOV.U32 R112, RZ, RZ, R148 ;  /* 0x000000ffff707224 */ /* 0x000fe400078e0094 */
[----:B------:R-:W-:Y:S01]  /*62a0*/  IMAD.MOV.U32 R115, RZ, RZ, R96 ;  /* 0x000000ffff737224 */ /* 0x000fe200078e0060 */
[----:B------:R4:W4:Y:S01]  /*62b0*/  MUFU.EX2 R193, R3 ;  /* 0x0000000300c17308 */ /* 0x0009220000000800 */
[----:B------:R-:W-:-:S02]  /*62c0*/  IMAD.MOV.U32 R114, RZ, RZ, R97 ;  /* 0x000000ffff727224 */ /* 0x000fc400078e0061 */
[----:B------:R-:W-:Y:S02]  /*62d0*/  IMAD.MOV.U32 R11, RZ, RZ, R136 ;  /* 0x000000ffff0b7224 */ /* 0x000fe400078e0088 */
[----:B------:R-:W-:Y:S01]  /*62e0*/  IMAD.MOV.U32 R19, RZ, RZ, R149 ;  /* 0x000000ffff137224 */ /* 0x000fe200078e0095 */
[----:B---3--:R-:W-:-:S04]  /*62f0*/  F2FP.BF16.PACK_AB R2, R143, R100 ;  /* 0x000000648f02723e */ /* 0x008fc800000010ff */
[----:B------:R-:W-:Y:S01]  /*6300*/  LOP3.LUT R4, R0, R2, RZ, 0xc0, !PT ;  /* 0x0000000200047212 */ /* 0x000fe200078ec0ff */
[--C-:B------:R-:W-:Y:S01]  /*6310*/  HSET2.LE.AND R0, R8, R251.reuse, PT ;  /* 0x000000fb08007233 */ /* 0x100fe20003803000 */
[----:B-1----:R-:W-:Y:S01]  /*6320*/  F2FP.BF16.PACK_AB R2, R194, R195 ;  /* 0x000000c3c202723e */ /* 0x002fe200000010ff */
[----:B------:R-:W-:Y:S02]  /*6330*/  IMAD.MOV.U32 R8, RZ, RZ, R128 ;  /* 0x000000ffff087224 */ /* 0x000fe400078e0080 */
[----:B----4-:R-:W-:Y:S01]  /*6340*/  IMAD.MOV.U32 R3, RZ, RZ, R68 ;  /* 0x000000ffff037224 */ /* 0x010fe200078e0044 */
[----:B------:R-:W-:Y:S01]  /*6350*/  LOP3.LUT R5, R0, R2, RZ, 0xc0, !PT ;  /* 0x0000000200057212 */ /* 0x000fe200078ec0ff */
        /* <DEDUP_REMOVED lines=10> */
[----:B------:R-:W-:Y:S02]  /*6400*/  IMAD.MOV.U32 R0, RZ, RZ, R121 ;  /* 0x000000ffff007224 */ /* 0x000fe400078e0079 */
[----:B------:R-:W-:Y:S02]  /*6410*/  IMAD.MOV.U32 R113, RZ, RZ, R142 ;  /* 0x000000ffff717224 */ /* 0x000fe400078e008e */
[----:B------:R-:W-:Y:S02]  /*6420*/  IMAD.MOV.U32 R128, RZ, RZ, R151 ;  /* 0x000000ffff807224 */ /* 0x000fe400078e0097 */
[----:B-----5:R-:W-:Y:S01]  /*6430*/  HMMA.16816.F32.BF16 R116, R4, R36, R208 ;  /* 0x000000240474723c */ /* 0x020fe200000418d0 */
[----:B------:R-:W-:-:S06]  /*6440*/  IMAD.MOV.U32 R142, RZ, RZ, R137 ;  /* 0x000000ffff8e7224 */ /* 0x000fcc00078e0089 */
[----:B------:R-:W-:Y:S01]  /*6450*/  IMAD.MOV.U32 R208, RZ, RZ, R108 ;  /* 0x000000ffffd07224 */ /* 0x000fe200078e006c */
[C---:B------:R-:W-:Y:S01]  /*6460*/  HMMA.16816.F32.BF16 R132, R4.reuse, R32, R204 ;  /* 0x000000200484723c */ /* 0x040fe200000418cc */
[----:B------:R-:W-:Y:S01]  /*6470*/  IMAD.MOV.U32 R211, RZ, RZ, R120 ;  /* 0x000000ffffd37224 */ /* 0x000fe200078e0078 */
[----:B------:R-:W-:Y:S01]  /*6480*/  MOV R209, R109 ;  /* 0x0000006d00d17202 */ /* 0x000fe20000000f00 */
[----:B------:R-:W-:Y:S01]  /*6490*/  IMAD.MOV.U32 R210, RZ, RZ, R106 ;  /* 0x000000ffffd27224 */ /* 0x000fe200078e006a */
[----:B------:R-:W-:Y:S01]  /*64a0*/  LOP3.LUT R2, R21, UR16, R208, 0x96, !PT ;  /* 0x0000001015027c12 */ /* 0x000fe2000f8e96d0 */
[----:B------:R-:W-:Y:S01]  /*64b0*/  IMAD.MOV.U32 R209, RZ, RZ, R211 ;  /* 0x000000ffffd17224 */ /* 0x000fe200078e00d3 */
[----:B------:R-:W-:Y:S01]  /*64c0*/  MOV R208, R107 ;  /* 0x0000006b00d07202 */ /* 0x000fe20000000f00 */
[----:B------:R-:W-:Y:S01]  /*64d0*/  IMAD.MOV.U32 R205, RZ, RZ, R131 ;  /* 0x000000ffffcd7224 */ /* 0x000fe200078e0083 */
[----:B------:R-:W-:Y:S01]  /*64e0*/  MOV R131, R98 ;  /* 0x0000006200837202 */ /* 0x000fe20000000f00 */
[----:B------:R-:W-:Y:S01]  /*64f0*/  IMAD.MOV.U32 R207, RZ, RZ, R0 ;  /* 0x000000ffffcf7224 */ /* 0x000fe200078e0000 */
[----:B------:R-:W-:Y:S01]  /*6500*/  HMMA.16816.F32.BF16 R148, R4, R24, R200 ;  /* 0x000000180494723c */ /* 0x000fe200000418c8 */
[----:B------:R-:W-:Y:S01]  /*6510*/  IMAD.MOV.U32 R204, RZ, RZ, R130 ;  /* 0x000000ffffcc7224 */ /* 0x000fe200078e0082 */
[----:B------:R-:W-:Y:S01]  /*6520*/  LOP3.LUT R0, R205, UR14, R20, 0x96, !PT ;  /* 0x0000000ecd007c12 */ /* 0x000fe2000f8e9614 */
[----:B------:R-:W-:-:S02]  /*6530*/  IMAD.MOV.U32 R130, RZ, RZ, R99 ;  /* 0x000000ffff827224 */ /* 0x000fc400078e0063 */
[----:B------:R-:W-:Y:S02]  /*6540*/  IMAD.MOV.U32 R211, RZ, RZ, R3 ;  /* 0x000000ffffd37224 */ /* 0x000fe400078e0003 */
[----:B------:R-:W-:Y:S01]  /*6550*/  IMAD.WIDE.U32 R2, R2, -0x2daee0ad, RZ ;  /* 0xd2511f5302027825 */ /* 0x000fe200078e00ff */
[C---:B--2---:R-:W-:Y:S03]  /*6560*/  HMMA.16816.F32.BF16 R164, R4.reuse, R28, R196 ;  /* 0x0000001c04a4723c */ /* 0x044fe600000418c4 */
[----:B------:R-:W-:Y:S01]  /*6570*/  IMAD.MOV.U32 R206, RZ, RZ, R209 ;  /* 0x000000ffffce7224 */ /* 0x000fe200078e00d1 */
[----:B------:R-:W-:Y:S01]  /*6580*/  LOP3.LUT R3, R3, UR13, R70, 0x96, !PT ;  /* 0x0000000d03037c12 */ /* 0x000fe2000f8e9646 */
[----:B------:R-:W-:Y:S02]  /*6590*/  IMAD.MOV.U32 R209, RZ, RZ, R100 ;  /* 0x000000ffffd17224 */ /* 0x000fe400078e0064 */
[----:B------:R-:W-:Y:S01]  /*65a0*/  IMAD.MOV.U32 R205, RZ, RZ, R8 ;  /* 0x000000ffffcd7224 */ /* 0x000fe200078e0008 */
[----:B------:R-:W-:Y:S01]  /*65b0*/  HMMA.16816.F32.BF16 R96, R4, R40, R188 ;  /* 0x000000280460723c */ /* 0x000fe200000418bc */
[----:B------:R-:W-:Y:S01]  /*65c0*/  MOV R196, R211 ;  /* 0x000000d300c47202 */ /* 0x000fe20000000f00 */
[----:B------:R-:W-:-:S02]  /*65d0*/  IMAD.MOV.U32 R201, RZ, RZ, R131 ;  /* 0x000000ffffc97224 */ /* 0x000fc400078e0083 */
[----:B------:R-:W-:Y:S02]  /*65e0*/  IMAD.MOV.U32 R200, RZ, RZ, R210 ;  /* 0x000000ffffc87224 */ /* 0x000fe400078e00d2 */
[----:B------:R-:W-:Y:S02]  /*65f0*/  IMAD.MOV.U32 R210, RZ, RZ, R9 ;  /* 0x000000ffffd27224 */ /* 0x000fe400078e0009 */
        /* <DEDUP_REMOVED lines=18> */
[----:B------:R-:W-:Y:S01]  /*6720*/  IMAD.MOV.U32 R199, RZ, RZ, R208 ;  /* 0x000000ffffc77224 */ /* 0x000fe200078e00d0 */
[----:B------:R-:W-:Y:S01]  /*6730*/  MOV R208, R112 ;  /* 0x0000007000d07202 */ /* 0x000fe20000000f00 */
[----:B------:R-:W-:Y:S01]  /*6740*/  IMAD.MOV.U32 R207, RZ, RZ, R144 ;  /* 0x000000ffffcf7224 */ /* 0x000fe200078e0090 */
[----:B------:R-:W-:Y:S01]  /*6750*/  HMMA.16816.F32.BF16 R168, R4, R30, R168 ;  /* 0x0000001e04a8723c */ /* 0x000fe200000418a8 */
[----:B------:R-:W-:-:S07]  /*6760*/  IMAD.MOV.U32 R206, RZ, RZ, R114 ;  /* 0x000000ffffce7224 */ /* 0x000fce00078e0072 */
[C---:B------:R-:W-:Y:S01]  /*6770*/  HMMA.16816.F32.BF16 R108, R4.reuse, R42, R156 ;  /* 0x0000002a046c723c */ /* 0x040fe2000004189c */
[----:B------:R-:W-:Y:S07]  /*6780*/  LDSM.16.MT88.4 R156, [R212+0xac00] ;  /* 0x00ac0000d49c783b */ /* 0x000fee0000004200 */
[----:B------:R-:W-:Y:S07]  /*6790*/  HMMA.16816.F32.BF16 R176, R4, R50, R176 ;  /* 0x0000003204b0723c */ /* 0x000fee00000418b0 */
[----:B------:R-:W-:-:S04]  /*67a0*/  IMAD.WIDE.U32 R6, R0, -0x2daee0ad, RZ ;  /* 0xd2511f5300067825 */ /* 0x000fc800078e00ff */
[----:B------:R-:W-:Y:S01]  /*67b0*/  FFMA.FTZ R4, R234, c[0x0][0x23c], -R13 ;  /* 0x00008f00ea047a23 */ /* 0x000fe2000001080d */
[----:B------:R-:W-:Y:S01]  /*67c0*/  LOP3.LUT R0, R7, UR11, R2, 0x96, !PT ;  /* 0x0000000b07007c12 */ /* 0x000fe2000f8e9602 */
[----:B------:R-:W-:Y:S02]  /*67d0*/  IMAD.WIDE.U32 R2, R3, -0x326172a9, RZ ;  /* 0xcd9e8d5703027825 */ /* 0x000fe400078e00ff */
[----:B------:R1:W-:Y:S02]  /*67e0*/  MUFU.EX2 R189, R4 ;  /* 0x0000000400bd7308 */ /* 0x0003e40000000800 */
[----:B------:R-:W-:Y:S01]  /*67f0*/  IMAD.WIDE.U32 R106, R0, -0x326172a9, RZ ;  /* 0xcd9e8d57006a7825 */ /* 0x000fe200078e00ff */
[----:B------:R-:W-:-:S03]  /*6800*/  LOP3.LUT R3, R3, UR12, R204, 0x96, !PT ;  /* 0x0000000c03037c12 */ /* 0x000fc6000f8e96cc */
[----:B------:R-:W-:Y:S01]  /*6810*/  IMAD.MOV.U32 R204, RZ, RZ, R101 ;  /* 0x000000ffffcc7224 */ /* 0x000fe200078e0065 */
[----:B------:R-:W-:Y:S01]  /*6820*/  LOP3.LUT R0, R107, UR10, R2, 0x96, !PT ;  /* 0x0000000a6b007c12 */ /* 0x000fe2000f8e9602 */
[----:B------:R-:W-:-:S04]  /*6830*/  IMAD.WIDE.U32 R2, R3, -0x2daee0ad, RZ ;  /* 0xd2511f5303027825 */ /* 0x000fc800078e00ff */
[----:B------:R-:W-:Y:S01]  /*6840*/  IMAD.WIDE.U32 R100, R0, -0x2daee0ad, RZ ;  /* 0xd2511f5300647825 */ /* 0x000fe200078e00ff */
[----:B------:R-:W-:-:S03]  /*6850*/  LOP3.LUT R6, R3, UR9, R6, 0x96, !PT ;  /* 0x0000000903067c12 */ /* 0x000fc6000f8e9606 */
[----:B------:R-:W-:Y:S01]  /*6860*/  FFMA.FTZ R0, R232, c[0x0][0x23c], -R13 ;  /* 0x00008f00e8007a23 */ /* 0x000fe2000001080d */
[----:B------:R-:W-:Y:S01]  /*6870*/  LOP3.LUT R2, R101, UR7, R2, 0x96, !PT ;  /* 0x0000000765027c12 */ /* 0x000fe2000f8e9602 */
[----:B------:R-:W-:Y:S01]  /*6880*/  IMAD.WIDE.U32 R20, R6, -0x326172a9, RZ ;  /* 0xcd9e8d5706147825 */ /* 0x000fe200078e00ff */
[----:B------:R-:W-:Y:S01]  /*6890*/  MOV R232, R9 ;  /* 0x0000000900e87202 */ /* 0x000fe20000000f00 */
[----:B------:R2:W-:Y:S02]  /*68a0*/  MUFU.EX2 R187, R0 ;  /* 0x0000000000bb7308 */ /* 0x0005e40000000800 */
[----:B------:R-:W-:-:S04]  /*68b0*/  IMAD.WIDE.U32 R2, R2, -0x326172a9, RZ ;  /* 0xcd9e8d5702027825 */ /* 0x000fc800078e00ff */
[----:B------:R-:W-:Y:S01]  /*68c0*/  IMAD.MOV.U32 R234, RZ, RZ, R10 ;  /* 0x000000ffffea7224 */ /* 0x000fe200078e000a */
[C---:B-1----:R-:W-:Y:S02]  /*68d0*/  LOP3.LUT R4, R2.reuse, 0xffff, RZ, 0xc0, !PT ;  /* 0x0000ffff02047812 */ /* 0x042fe400078ec0ff */
[----:B------:R-:W-:Y:S02]  /*68e0*/  LOP3.LUT R5, R2, 0xff, RZ, 0xc0, !PT ;  /* 0x000000ff02057812 */ /* 0x000fe400078ec0ff */
[----:B------:R-:W-:Y:S02]  /*68f0*/  SHF.R.U32.HI R4, RZ, 0x8, R4 ;  /* 0x00000008ff047819 */ /* 0x000fe40000011604 */
[----:B------:R-:W-:Y:S02]  /*6900*/  SHF.R.U32.HI R6, RZ, 0x18, R2 ;  /* 0x00000018ff067819 */ /* 0x000fe40000011602 */
[----:B------:R-:W-:Y:S01]  /*6910*/  PRMT R8, R5, 0x5410, R4 ;  /* 0x0000541005087816 */ /* 0x000fe20000000004 */
[----:B--2---:R-:W-:Y:S01]  /*6920*/  FFMA.FTZ R0, R230, c[0x0][0x23c], -R13 ;  /* 0x00008f00e6007a23 */ /* 0x004fe2000001080d */
[----:B------:R-:W-:Y:S01]  /*6930*/  SHF.R.U32.HI R5, RZ, 0x10, R2 ;  /* 0x00000010ff057819 */ /* 0x000fe20000011602 */
[----:B------:R-:W-:-:S02]  /*6940*/  FFMA.FTZ R2, R228, c[0x0][0x23c], -R12 ;  /* 0x00008f00e4027a23 */ /* 0x000fc4000001080c */
[----:B------:R1:W-:Y:S01]  /*6950*/  MUFU.EX2 R188, R0 ;  /* 0x0000000000bc7308 */ /* 0x0003e20000000800 */
[----:B------:R-:W-:Y:S02]  /*6960*/  FFMA.FTZ R4, R229, c[0x0][0x23c], -R12 ;  /* 0x00008f00e5047a23 */ /* 0x000fe4000001080c */
[----:B------:R-:W-:Y:S02]  /*6970*/  IMAD.MOV.U32 R230, RZ, RZ, R14 ;  /* 0x000000ffffe67224 */ /* 0x000fe400078e000e */
[----:B------:R-:W-:-:S03]  /*6980*/  IMAD.MOV.U32 R228, RZ, RZ, R11 ;  /* 0x000000ffffe47224 */ /* 0x000fc600078e000b */
[----:B------:R-:W-:Y:S01]  /*6990*/  MUFU.EX2 R184, R2 ;  /* 0x0000000200b87308 */ /* 0x000fe20000000800 */
[----:B-1----:R-:W-:-:S07]  /*69a0*/  FFMA.FTZ R0, R227, c[0x0][0x23c], -R13 ;  /* 0x00008f00e3007a23 */ /* 0x002fce000001080d */
[----:B------:R-:W-:Y:S01]  /*69b0*/  MUFU.EX2 R185, R4 ;  /* 0x0000000400b97308 */ /* 0x000fe20000000800 */
[----:B------:R-:W-:-:S07]  /*69c0*/  IMAD.MOV.U32 R227, RZ, RZ, R16 ;  /* 0x000000ffffe37224 */ /* 0x000fce00078e0010 */
[----:B------:R1:W2:Y:S02]  /*69d0*/  MUFU.EX2 R186, R0 ;  /* 0x0000000000ba7308 */ /* 0x0002a40000000800 */
[----:B-1----:R-:W-:Y:S02]  /*69e0*/  LOP3.LUT R0, R3, UR17, R20, 0x96, !PT ;  /* 0x0000001103007c12 */ /* 0x002fe4000f8e9614 */
[----:B------:R-:W-:Y:S02]  /*69f0*/  LOP3.LUT R3, R5, 0xff, RZ, 0xc0, !PT ;  /* 0x000000ff05037812 */ /* 0x000fe400078ec0ff */
[----:B------:R-:W-:Y:S02]  /*6a00*/  LOP3.LUT R2, R0, 0xffff, RZ, 0xc0, !PT ;  /* 0x0000ffff00027812 */ /* 0x000fe400078ec0ff */
[----:B------:R-:W-:Y:S02]  /*6a10*/  PRMT R7, R3, 0x5410, R6 ;  /* 0x0000541003077816 */ /* 0x000fe40000000006 */
[----:B------:R-:W-:-:S02]  /*6a20*/  SHF.R.U32.HI R3, RZ, 0x10, R0 ;  /* 0x00000010ff037819 */ /* 0x000fc40000011600 */
[----:B------:R-:W-:Y:S02]  /*6a30*/  LOP3.LUT R6, R0, 0xff, RZ, 0xc0, !PT ;  /* 0x000000ff00067812 */ /* 0x000fe400078ec0ff */
[----:B------:R-:W-:Y:S02]  /*6a40*/  SHF.R.U32.HI R5, RZ, 0x18, R0 ;  /* 0x00000018ff057819 */ /* 0x000fe40000011600 */
[----:B------:R-:W-:Y:S01]  /*6a50*/  SHF.R.U32.HI R4, RZ, 0x8, R2 ;  /* 0x00000008ff047819 */ /* 0x000fe20000011602 */
[--C-:B------:R-:W-:Y:S01]  /*6a60*/  FFMA.FTZ R2, R238, c[0x0][0x23c], -R12.reuse ;  /* 0x00008f00ee027a23 */ /* 0x100fe2000001080c */
[----:B------:R-:W-:Y:S01]  /*6a70*/  LOP3.LUT R0, R3, 0xff, RZ, 0xc0, !PT ;  /* 0x000000ff03007812 */ /* 0x000fe200078ec0ff */
[----:B------:R-:W-:Y:S01]  /*6a80*/  FFMA.FTZ R3, R237, c[0x0][0x23c], -R12 ;  /* 0x00008f00ed037a23 */ /* 0x000fe2000001080c */
[----:B------:R-:W-:Y:S01]  /*6a90*/  PRMT R4, R6, 0x5410, R4 ;  /* 0x0000541006047816 */ /* 0x000fe20000000004 */
[----:B------:R2:W-:Y:S01]  /*6aa0*/  MUFU.EX2 R107, R2 ;  /* 0x00000002006b7308 */ /* 0x0005e20000000800 */
[----:B------:R-:W-:Y:S01]  /*6ab0*/  PRMT R5, R0, 0x5410, R5 ;  /* 0x0000541000057816 */ /* 0x000fe20000000005 */
[----:B------:R-:W-:Y:S01]  /*6ac0*/  HSET2.LE.AND R0, R8, R251, PT ;  /* 0x000000fb08007233 */ /* 0x000fe20003803000 */
[----:B------:R-:W-:-:S02]  /*6ad0*/  FFMA.FTZ R8, R235, c[0x0][0x23c], -R17 ;  /* 0x00008f00eb087a23 */ /* 0x000fc40000010811 */
[----:B------:R-:W-:Y:S02]  /*6ae0*/  IMAD.MOV.U32 R237, RZ, RZ, R204 ;  /* 0x000000ffffed7224 */ /* 0x000fe400078e00cc */
[----:B------:R-:W-:Y:S01]  /*6af0*/  IMAD.MOV.U32 R204, RZ, RZ, R19 ;  /* 0x000000ffffcc7224 */ /* 0x000fe200078e0013 */
[----:B------:R-:W1:Y:S01]  /*6b00*/  MUFU.EX2 R101, R3 ;  /* 0x0000000300657308 */ /* 0x000e620000000800 */
[----:B------:R-:W-:Y:S02]  /*6b10*/  IMAD.MOV.U32 R19, RZ, RZ, R145 ;  /* 0x000000ffff137224 */ /* 0x000fe400078e0091 */
[----:B------:R-:W-:Y:S02]  /*6b20*/  IMAD.MOV.U32 R238, RZ, RZ, R142 ;  /* 0x000000ffffee7224 */ /* 0x000fe400078e008e */
[----:B------:R-:W-:Y:S01]  /*6b30*/  IMAD.MOV.U32 R229, RZ, RZ, R19 ;  /* 0x000000ffffe57224 */ /* 0x000fe200078e0013 */
[----:B--2---:R-:W-:-:S04]  /*6b40*/  F2FP.BF16.PACK_AB R2, R186, R188 ;  /* 0x000000bcba02723e */ /* 0x004fc800000010ff */
[----:B------:R-:W-:Y:S01]  /*6b50*/  LOP3.LUT R6, R0, R2, RZ, 0xc0, !PT ;  /* 0x0000000200067212 */ /* 0x000fe200078ec0ff */
        /* <DEDUP_REMOVED lines=10> */
[----:B------:R-:W-:Y:S01]  /*6c00*/  LOP3.LUT R2, R23, UR8, R46, 0x96, !PT ;  /* 0x0000000817027c12 */ /* 0x000fe2000f8e962e */
[----:B------:R-:W-:Y:S02]  /*6c10*/  IMAD.MOV.U32 R236, RZ, RZ, R190 ;  /* 0x000000ffffec7224 */ /* 0x000fe400078e00be */
[----:B------:R-:W-:Y:S02]  /*6c20*/  IMAD.MOV.U32 R190, RZ, RZ, R191 ;  /* 0x000000ffffbe7224 */ /* 0x000fe400078e00bf */
[----:B------:R-:W-:Y:S01]  /*6c30*/  IMAD.MOV.U32 R191, RZ, RZ, R196 ;  /* 0x000000ffffbf7224 */ /* 0x000fe200078e00c4 */
[----:B------:R-:W-:Y:S01]  /*6c40*/  MOV R196, R47 ;  /* 0x0000002f00c47202 */ /* 0x000fe20000000f00 */
[----:B------:R-:W-:Y:S01]  /*6c50*/  IMAD.MOV.U32 R46, RZ, RZ, R201 ;  /* 0x000000ffff2e7224 */ /* 0x000fe200078e00c9 */
[----:B------:R1:W-:Y:S01]  /*6c60*/  MUFU.EX2 R47, R0 ;  /* 0x00000000002f7308 */ /* 0x0003e20000000800 */
[----:B------:R-:W-:Y:S01]  /*6c70*/  IMAD.MOV.U32 R201, RZ, RZ, R45 ;  /* 0x000000ffffc97224 */ /* 0x000fe200078e002d */
[----:B------:R-:W-:Y:S01]  /*6c80*/  HMMA.16816.F32.BF16 R160, R4, R28, R160 ;  /* 0x0000001c04a0723c */ /* 0x000fe200000418a0 */
[----:B------:R-:W-:-:S05]  /*6c90*/  IMAD.WIDE.U32 R2, R2, -0x2daee0ad, RZ ;  /* 0xd2511f5302027825 */ /* 0x000fca00078e00ff */
[----:B------:R-:W-:Y:S01]  /*6ca0*/  LOP3.LUT R9, R2, 0xffff, RZ, 0xc0, !PT ;  /* 0x0000ffff02097812 */ /* 0x000fe200078ec0ff */
[----:B------:R2:W-:Y:S01]  /*6cb0*/  MUFU.EX2 R28, R8 ;  /* 0x00000008001c7308 */ /* 0x0005e20000000800 */
[----:B------:R-:W-:Y:S01]  /*6cc0*/  HMMA.16816.F32.BF16 R56, R4, R30, R56 ;  /* 0x0000001e0438723c */ /* 0x000fe20000041838 */
[--C-:B------:R-:W-:Y:S02]  /*6cd0*/  SHF.R.U32.HI R10, RZ, 0x10, R2.reuse ;  /* 0x00000010ff0a7819 */ /* 0x100fe40000011602 */
[----:B------:R-:W-:Y:S01]  /*6ce0*/  SHF.R.U32.HI R14, RZ, 0x18, R2 ;  /* 0x00000018ff0e7819 */ /* 0x000fe20000011602 */
[----:B-1----:R-:W-:-:S03]  /*6cf0*/  FFMA.FTZ R0, R231, c[0x0][0x23c], -R17 ;  /* 0x00008f00e7007a23 */ /* 0x002fc60000010811 */
[----:B------:R-:W-:Y:S01]  /*6d00*/  IMAD.MOV.U32 R31, RZ, RZ, R190 ;  /* 0x000000ffff1f7224 */ /* 0x000fe200078e00be */
[C---:B------:R-:W-:Y:S01]  /*6d10*/  HMMA.16816.F32.BF16 R52, R4.reuse, R26, R52 ;  /* 0x0000001a0434723c */ /* 0x040fe20000041834 */
[----:B------:R1:W3:Y:S01]  /*6d20*/  MUFU.EX2 R45, R0 ;  /* 0x00000000002d7308 */ /* 0x0002e20000000800 */
[----:B------:R-:W-:Y:S02]  /*6d30*/  IMAD.MOV.U32 R190, RZ, RZ, R68 ;  /* 0x000000ffffbe7224 */ /* 0x000fe400078e0044 */
[----:B------:R-:W-:Y:S01]  /*6d40*/  IMAD.MOV.U32 R30, RZ, RZ, R191 ;  /* 0x000000ffff1e7224 */ /* 0x000fe200078e00bf */
[----:B--2---:R-:W-:Y:S01]  /*6d50*/  SHF.R.U32.HI R8, RZ, 0x8, R9 ;  /* 0x00000008ff087819 */ /* 0x004fe20000011609 */
[----:B------:R-:W-:Y:S02]  /*6d60*/  IMAD.MOV.U32 R231, RZ, RZ, R175 ;  /* 0x000000ffffe77224 */ /* 0x000fe400078e00af */
[----:B------:R-:W-:Y:S01]  /*6d70*/  HMMA.16816.F32.BF16 R144, R4, R24, R76 ;  /* 0x000000180490723c */ /* 0x000fe2000004184c */
[----:B------:R-:W-:Y:S01]  /*6d80*/  IMAD.MOV.U32 R191, RZ, RZ, R210 ;  /* 0x000000ffffbf7224 */ /* 0x000fe200078e00d2 */
[----:B------:R-:W-:Y:S01]  /*6d90*/  LDSM.16.MT88.4 R172, [R214+0xac00] ;  /* 0x00ac0000d6ac783b */ /* 0x000fe20000004200 */
[----:B------:R-:W-:-:S05]  /*6da0*/  IMAD.MOV.U32 R210, RZ, RZ, R143 ;  /* 0x000000ffffd27224 */ /* 0x000fca00078e008f */
[C---:B------:R-:W-:Y:S01]  /*6db0*/  HMMA.16816.F32.BF16 R112, R4.reuse, R36, R84 ;  /* 0x000000240470723c */ /* 0x040fe20000041854 */
[----:B-1----:R-:W-:Y:S01]  /*6dc0*/  FFMA.FTZ R0, R233, c[0x0][0x23c], -R17 ;  /* 0x00008f00e9007a23 */ /* 0x002fe20000010811 */
[----:B------:R-:W-:Y:S01]  /*6dd0*/  LOP3.LUT R17, R2, 0xff, RZ, 0xc0, !PT ;  /* 0x000000ff02117812 */ /* 0x000fe200078ec0ff */
[----:B------:R-:W-:Y:S02]  /*6de0*/  IMAD.MOV.U32 R233, RZ, RZ, R69 ;  /* 0x000000ffffe97224 */ /* 0x000fe400078e0045 */
[----:B------:R1:W-:Y:S03]  /*6df0*/  MUFU.EX2 R29, R0 ;  /* 0x00000000001d7308 */ /* 0x0003e60000000800 */
[C---:B------:R-:W-:Y:S07]  /*6e00*/  HMMA.16816.F32.BF16 R68, R4.reuse, R40, R88 ;  /* 0x000000280444723c */ /* 0x040fee0000041858 */
[----:B------:R-:W-:Y:S01]  /*6e10*/  IMAD.MOV.U32 R41, RZ, RZ, R211 ;  /* 0x000000ffff297224 */ /* 0x000fe200078e00d3 */
[----:B------:R-:W-:Y:S01]  /*6e20*/  HMMA.16816.F32.BF16 R84, R4, R48, R92 ;  /* 0x000000300454723c */ /* 0x000fe2000004185c */
[----:B------:R-:W-:-:S02]  /*6e30*/  IMAD.MOV.U32 R211, RZ, RZ, R15 ;  /* 0x000000ffffd37224 */ /* 0x000fc400078e000f */
[----:B------:R-:W-:Y:S01]  /*6e40*/  IMAD.MOV.U32 R40, RZ, RZ, R140 ;  /* 0x000000ffff287224 */ /* 0x000fe200078e008c */
[----:B-1----:R-:W-:Y:S01]  /*6e50*/  LOP3.LUT R0, R3, UR18, R44, 0x96, !PT ;  /* 0x0000001203007c12 */ /* 0x002fe2000f8e962c */
[----:B------:R-:W-:-:S03]  /*6e60*/  FFMA.FTZ R3, R242, c[0x0][0x23c], -R18 ;  /* 0x00008f00f2037a23 */ /* 0x000fc60000010812 */
[C---:B------:R-:W-:Y:S01]  /*6e70*/  HMMA.16816.F32.BF16 R128, R4.reuse, R32, R80 ;  /* 0x000000200480723c */ /* 0x040fe20000041850 */
[C---:B------:R-:W-:Y:S01]  /*6e80*/  LOP3.LUT R2, R0.reuse, 0xffff, RZ, 0xc0, !PT ;  /* 0x0000ffff00027812 */ /* 0x040fe200078ec0ff */
[----:B------:R1:W-:Y:S01]  /*6e90*/  MUFU.EX2 R27, R3 ;  /* 0x00000003001b7308 */ /* 0x0003e20000000800 */
[----:B------:R-:W-:Y:S01]  /*6ea0*/  LOP3.LUT R16, R0, 0xff, RZ, 0xc0, !PT ;  /* 0x000000ff00107812 */ /* 0x000fe200078ec0ff */
[----:B------:R-:W2:Y:S01]  /*6eb0*/  LDSM.16.MT88.4 R80, [R212+0xbc00] ;  /* 0x00bc0000d450783b */ /* 0x000ea20000004200 */
[--C-:B------:R-:W-:Y:S01]  /*6ec0*/  SHF.R.U32.HI R11, RZ, 0x10, R0.reuse ;  /* 0x00000010ff0b7819 */ /* 0x100fe20000011600 */
[----:B------:R-:W-:Y:S01]  /*6ed0*/  IMAD.MOV.U32 R44, RZ, RZ, R141 ;  /* 0x000000ffff2c7224 */ /* 0x000fe200078e008d */
[----:B------:R-:W-:Y:S01]  /*6ee0*/  SHF.R.U32.HI R15, RZ, 0x18, R0 ;  /* 0x00000018ff0f7819 */ /* 0x000fe20000011600 */
[C---:B------:R-:W-:Y:S01]  /*6ef0*/  HMMA.16816.F32.BF16 R36, R4.reuse, R38, R72 ;  /* 0x000000260424723c */ /* 0x040fe20000041848 */
[----:B------:R-:W-:Y:S01]  /*6f00*/  SHF.R.U32.HI R0, RZ, 0x8, R2 ;  /* 0x00000008ff007819 */ /* 0x000fe20000011602 */
[----:B------:R-:W-:Y:S01]  /*6f10*/  FFMA.FTZ R2, R239, c[0x0][0x23c], -R18 ;  /* 0x00008f00ef027a23 */ /* 0x000fe20000010812 */
[----:B------:R-:W-:Y:S01]  /*6f20*/  LOP3.LUT R9, R11, 0xff, RZ, 0xc0, !PT ;  /* 0x000000ff0b097812 */ /* 0x000fe200078ec0ff */
[----:B------:R-:W-:Y:S01]  /*6f30*/  LDSM.16.MT88.4 R140, [R214+0x9c00] ;  /* 0x009c0000d68c783b */ /* 0x000fe20000004200 */
[----:B------:R-:W-:Y:S01]  /*6f40*/  PRMT R0, R16, 0x5410, R0 ;  /* 0x0000541010007816 */ /* 0x000fe20000000000 */
[----:B------:R3:W4:Y:S02]  /*6f50*/  MUFU.EX2 R26, R2 ;  /* 0x00000002001a7308 */ /* 0x0007240000000800 */
[----:B------:R-:W-:Y:S01]  /*6f60*/  HMMA.16816.F32.BF16 R32, R4, R34, R124 ;  /* 0x000000220420723c */ /* 0x000fe2000004187c */
[----:B------:R-:W5:Y:S01]  /*6f70*/  LDSM.16.MT88.4 R124, [R212+0x9c00] ;  /* 0x009c0000d47c783b */ /* 0x000f620000004200 */
[----:B-1----:R-:W-:Y:S01]  /*6f80*/  LOP3.LUT R3, R10, 0xff, RZ, 0xc0, !PT ;  /* 0x000000ff0a037812 */ /* 0x002fe200078ec0ff */
[----:B------:R-:W-:Y:S01]  /*6f90*/  HSET2.LE.AND R0, R0, R251, PT ;  /* 0x000000fb00007233 */ /* 0x000fe20003803000 */
[----:B------:R-:W-:-:S02]  /*6fa0*/  PRMT R10, R17, 0x5410, R8 ;  /* 0x00005410110a7816 */ /* 0x000fc40000000008 */
[----:B------:R-:W-:Y:S01]  /*6fb0*/  PRMT R11, R3, 0x5410, R14 ;  /* 0x00005410030b7816 */ /* 0x000fe2000000000e */
[--C-:B------:R-:W-:Y:S01]  /*6fc0*/  FFMA.FTZ R3, R240, c[0x0][0x23c], -R18.reuse ;  /* 0x00008f00f0037a23 */ /* 0x100fe20000010812 */
[----:B------:R-:W-:Y:S01]  /*6fd0*/  PRMT R8, R9, 0x5410, R15 ;  /* 0x0000541009087816 */ /* 0x000fe2000000000f */
[----:B------:R-:W-:Y:S01]  /*6fe0*/  FFMA.FTZ R9, R241, c[0x0][0x23c], -R18 ;  /* 0x00008f00f1097a23 */ /* 0x000fe20000010812 */
[----:B------:R-:W-:Y:S01]  /*6ff0*/  HMMA.16816.F32.BF16 R60, R4, R42, R60 ;  /* 0x0000002a043c723c */ /* 0x000fe2000004183c */
[----:B------:R-:W-:Y:S01]  /*7000*/  MUFU.EX2 R25, R3 ;  /* 0x0000000300197308 */ /* 0x000fe20000000800 */
[----:B------:R-:W1:Y:S01]  /*7010*/  LDSM.16.MT88.4 R16, [R214+0xbc00] ;  /* 0x00bc0000d610783b */ /* 0x000e620000004200 */
[----:B---3--:R-:W-:-:S04]  /*7020*/  F2FP.BF16.PACK_AB R2, R45, R47 ;  /* 0x0000002f2d02723e */ /* 0x008fc800000010ff */
[----:B------:R-:W-:Y:S02]  /*7030*/  LOP3.LUT R92, R0, R2, RZ, 0xc0, !PT ;  /* 0x00000002005c7212 */ /* 0x000fe400078ec0ff */
[----:B------:R-:W3:Y:S01]  /*7040*/  MUFU.EX2 R24, R9 ;  /* 0x0000000900187308 */ /* 0x000ee20000000800 */
[--C-:B------:R-:W-:Y:S01]  /*7050*/  HSET2.LE.AND R0, R8, R251.reuse, PT ;  /* 0x000000fb08007233 */ /* 0x100fe20003803000 */
[----:B----4-:R-:W-:Y:S01]  /*7060*/  F2FP.BF16.PACK_AB R2, R26, R27 ;  /* 0x0000001b1a02723e */ /* 0x010fe200000010ff */
[----:B------:R-:W-:Y:S03]  /*7070*/  HMMA.16816.F32.BF16 R64, R4, R50, R64 ;  /* 0x000000320440723c */ /* 0x000fe60000041840 */
[----:B------:R-:W-:Y:S01]  /*7080*/  LOP3.LUT R93, R0, R2, RZ, 0xc0, !PT ;  /* 0x00000002005d7212 */ /* 0x000fe200078ec0ff */
[----:B------:R-:W-:Y:S01]  /*7090*/  HSET2.LE.AND R0, R10, R251, PT ;  /* 0x000000fb0a007233 */ /* 0x000fe20003803000 */
[----:B------:R-:W-:-:S02]  /*70a0*/  F2FP.BF16.PACK_AB R2, R28, R29 ;  /* 0x0000001d1c02723e */ /* 0x000fc400000010ff */
[----:B------:R-:W-:Y:S02]  /*70b0*/  FFMA.FTZ R5, R246, c[0x0][0x23c], -R12 ;  /* 0x00008f00f6057a23 */ /* 0x000fe4000001080c */
[----:B------:R-:W-:Y:S01]  /*70c0*/  LOP3.LUT R94, R0, R2, RZ, 0xc0, !PT ;  /* 0x00000002005e7212 */ /* 0x000fe200078ec0ff */
[----:B------:R-:W-:Y:S01]  /*70d0*/  HSET2.LE.AND R0, R11, R251, PT ;  /* 0x000000fb0b007233 */ /* 0x000fe20003803000 */
[----:B---3--:R-:W-:-:S04]  /*70e0*/  F2FP.BF16.PACK_AB R2, R24, R25 ;  /* 0x000000191802723e */ /* 0x008fc800000010ff */
[----:B------:R-:W-:Y:S01]  /*70f0*/  LOP3.LUT R95, R0, R2, RZ, 0xc0, !PT ;  /* 0x00000002005f7212 */ /* 0x000fe200078ec0ff */
[----:B------:R-:W-:Y:S01]  /*7100*/  FFMA.FTZ R0, R250, c[0x0][0x23c], -R13 ;  /* 0x00008f00fa007a23 */ /* 0x000fe2000001080d */
[----:B------:R-:W-:-:S03]  /*7110*/  LOP3.LUT R2, R21, UR8, R106, 0x96, !PT ;  /* 0x0000000815027c12 */ /* 0x000fc6000f8e966a */
[----:B------:R3:W-:Y:S02]  /*7120*/  MUFU.EX2 R15, R0 ;  /* 0x00000000000f7308 */ /* 0x0007e40000000800 */
[----:B------:R-:W-:Y:S01]  /*7130*/  IMAD.WIDE.U32 R2, R2, -0x2daee0ad, RZ ;  /* 0xd2511f5302027825 */ /* 0x000fe200078e00ff */
[C---:B--2---:R-:W-:Y:S04]  /*7140*/  HMMA.16816.F32.BF16 R72, R92.reuse, R80, R96 ;  /* 0x000000505c48723c */ /* 0x044fe80000041860 */
[C---:B------:R-:W-:Y:S02]  /*7150*/  LOP3.LUT R4, R2.reuse, 0xffff, RZ, 0xc0, !PT ;  /* 0x0000ffff02047812 */ /* 0x040fe400078ec0ff */
[----:B------:R-:W-:Y:S02]  /*7160*/  LOP3.LUT R6, R2, 0xff, RZ, 0xc0, !PT ;  /* 0x000000ff02067812 */ /* 0x000fe400078ec0ff */
[----:B------:R-:W-:Y:S01]  /*7170*/  SHF.R.U32.HI R8, RZ, 0x18, R2 ;  /* 0x00000018ff087819 */ /* 0x000fe20000011602 */
[----:B-----5:R-:W-:Y:S01]  /*7180*/  HMMA.16816.F32.BF16 R116, R92, R124, R116 ;  /* 0x0000007c5c74723c */ /* 0x020fe20000041874 */
[----:B---3--:R-:W-:-:S04]  /*7190*/  FFMA.FTZ R0, R247, c[0x0][0x23c], -R13 ;  /* 0x00008f00f7007a23 */ /* 0x008fc8000001080d */
[----:B------:R2:W-:Y:S03]  /*71a0*/  MUFU.EX2 R20, R0 ;  /* 0x0000000000147308 */ /* 0x0005e60000000800 */
[C---:B------:R-:W-:Y:S08]  /*71b0*/  HMMA.16816.F32.BF16 R120, R92.reuse, R126, R120 ;  /* 0x0000007e5c78723c */ /* 0x040ff00000041878 */
[----:B------:R-:W-:Y:S01]  /*71c0*/  HMMA.16816.F32.BF16 R132, R92, R140, R132 ;  /* 0x0000008c5c84723c */ /* 0x000fe20000041884 */
[----:B--2---:R-:W-:-:S07]  /*71d0*/  FFMA.FTZ R0, R244, c[0x0][0x23c], -R13 ;  /* 0x00008f00f4007a23 */ /* 0x004fce000001080d */
[C---:B------:R-:W-:Y:S01]  /*71e0*/  HMMA.16816.F32.BF16 R136, R92.reuse, R142, R136 ;  /* 0x0000008e5c88723c */ /* 0x040fe20000041888 */
[----:B------:R2:W-:Y:S07]  /*71f0*/  MUFU.EX2 R22, R0 ;  /* 0x0000000000167308 */ /* 0x0005ee0000000800 */
[C---:B------:R-:W-:Y:S08]  /*7200*/  HMMA.16816.F32.BF16 R148, R92.reuse, R156, R148 ;  /* 0x0000009c5c94723c */ /* 0x040ff00000041894 */
[----:B------:R-:W-:Y:S01]  /*7210*/  HMMA.16816.F32.BF16 R152, R92, R158, R152 ;  /* 0x0000009e5c98723c */ /* 0x000fe20000041898 */
[----:B--2---:R-:W-:-:S02]  /*7220*/  FFMA.FTZ R0, R243, c[0x0][0x23c], -R13 ;  /* 0x00008f00f3007a23 */ /* 0x004fc4000001080d */
[----:B------:R2:W-:Y:S05]  /*7230*/  MUFU.EX2 R13, R5 ;  /* 0x00000005000d7308 */ /* 0x0005ea0000000800 */
[C---:B------:R-:W-:Y:S03]  /*7240*/  HMMA.16816.F32.BF16 R164, R92.reuse, R172, R164 ;  /* 0x000000ac5ca4723c */ /* 0x040fe600000418a4 */
[----:B------:R3:W-:Y:S05]  /*7250*/  MUFU.EX2 R23, R0 ;  /* 0x0000000000177308 */ /* 0x0007ea0000000800 */
[----:B------:R-:W-:Y:S01]  /*7260*/  HMMA.16816.F32.BF16 R168, R92, R174, R168 ;  /* 0x000000ae5ca8723c */ /* 0x000fe200000418a8 */
[----:B--2---:R-:W-:-:S07]  /*7270*/  SHF.R.U32.HI R5, RZ, 0x10, R2 ;  /* 0x00000010ff057819 */ /* 0x004fce0000011602 */
[----:B------:R-:W-:Y:S01]  /*7280*/  HMMA.16816.F32.BF16 R76, R92, R82, R108 ;  /* 0x000000525c4c723c */ /* 0x000fe2000004186c */
[----:B------:R-:W-:Y:S01]  /*7290*/  LOP3.LUT R5, R5, 0xff, RZ, 0xc0, !PT ;  /* 0x000000ff05057812 */ /* 0x000fe200078ec0ff */
[----:B---3--:R-:W-:-:S06]  /*72a0*/  FFMA.FTZ R0, R249, c[0x0][0x23c], -R12 ;  /* 0x00008f00f9007a23 */ /* 0x008fcc000001080c */
[C---:B-1----:R-:W-:Y:S01]  /*72b0*/  HMMA.16816.F32.BF16 R88, R92.reuse, R16, R180 ;  /* 0x000000105c58723c */ /* 0x042fe200000418b4 */
[----:B------:R1:W-:Y:S07]  /*72c0*/  MUFU.EX2 R11, R0 ;  /* 0x00000000000b7308 */ /* 0x0003ee0000000800 */
[----:B------:R-:W-:Y:S01]  /*72d0*/  HMMA.16816.F32.BF16 R92, R92, R18, R176 ;  /* 0x000000125c5c723c */ /* 0x000fe200000418b0 */
[----:B-1----:R-:W-:-:S04]  /*72e0*/  FFMA.FTZ R0, R245, c[0x0][0x23c], -R12 ;  /* 0x00008f00f5007a23 */ /* 0x002fc8000001080c */
[----:B------:R1:W2:Y:S02]  /*72f0*/  MUFU.EX2 R14, R0 ;  /* 0x00000000000e7308 */ /* 0x0002a40000000800 */
[----:B-1----:R-:W-:Y:S02]  /*7300*/  LOP3.LUT R0, R3, UR18, R100, 0x96, !PT ;  /* 0x0000001203007c12 */ /* 0x002fe4000f8e9664 */
[----:B------:R-:W-:Y:S02]  /*7310*/  SHF.R.U32.HI R3, RZ, 0x8, R4 ;  /* 0x00000008ff037819 */ /* 0x000fe40000011604 */
[----:B------:R-:W-:Y:S02]  /*7320*/  LOP3.LUT R2, R0, 0xffff, RZ, 0xc0, !PT ;  /* 0x0000ffff00027812 */ /* 0x000fe400078ec0ff */
[----:B------:R-:W-:Y:S01]  /*7330*/  PRMT R9, R6, 0x5410, R3 ;  /* 0x0000541006097816 */ /* 0x000fe20000000003 */
[----:B------:R-:W-:Y:S01]  /*7340*/  FFMA.FTZ R3, R248, c[0x0][0x23c], -R12 ;  /* 0x00008f00f8037a23 */ /* 0x000fe2000001080c */
[----:B------:R-:W-:-:S02]  /*7350*/  SHF.R.U32.HI R4, RZ, 0x10, R0 ;  /* 0x00000010ff047819 */ /* 0x000fc40000011600 */
[----:B------:R-:W-:Y:S01]  /*7360*/  LOP3.LUT R7, R0, 0xff, RZ, 0xc0, !PT ;  /* 0x000000ff00077812 */ /* 0x000fe200078ec0ff */
[----:B------:R1:W3:Y:S01]  /*7370*/  MUFU.EX2 R10, R3 ;  /* 0x00000003000a7308 */ /* 0x0002e20000000800 */
[----:B------:R-:W-:Y:S02]  /*7380*/  SHF.R.U32.HI R6, RZ, 0x18, R0 ;  /* 0x00000018ff067819 */ /* 0x000fe40000011600 */
[----:B------:R-:W-:Y:S02]  /*7390*/  SHF.R.U32.HI R2, RZ, 0x8, R2 ;  /* 0x00000008ff027819 */ /* 0x000fe40000011602 */
[----:B------:R-:W-:Y:S02]  /*73a0*/  LOP3.LUT R0, R4, 0xff, RZ, 0xc0, !PT ;  /* 0x000000ff04007812 */ /* 0x000fe400078ec0ff */
[----:B--2---:R-:W-:Y:S02]  /*73b0*/  F2FP.BF16.PACK_AB R4, R13, R14 ;  /* 0x0000000e0d04723e */ /* 0x004fe400000010ff */
[----:B-1----:R-:W-:-:S02]  /*73c0*/  PRMT R3, R5, 0x5410, R8 ;  /* 0x0000541005037816 */ /* 0x002fc40000000008 */
[----:B------:R-:W-:Y:S02]  /*73d0*/  PRMT R5, R7, 0x5410, R2 ;  /* 0x0000541007057816 */ /* 0x000fe40000000002 */
[----:B------:R-:W-:Y:S01]  /*73e0*/  PRMT R2, R0, 0x5410, R6 ;  /* 0x0000541000027816 */ /* 0x000fe20000000006 */
[--C-:B------:R-:W-:Y:S01]  /*73f0*/  HSET2.LE.AND R0, R9, R251.reuse, PT ;  /* 0x000000fb09007233 */ /* 0x100fe20003803000 */
[----:B------:R-:W-:Y:S01]  /*7400*/  F2FP.BF16.PACK_AB R6, R20, R15 ;  /* 0x0000000f1406723e */ /* 0x000fe200000010ff */
[--C-:B------:R-:W-:Y:S01]  /*7410*/  HSET2.LE.AND R3, R3, R251.reuse, PT ;  /* 0x000000fb03037233 */ /* 0x100fe20003803000 */
[----:B---3--:R-:W-:Y:S01]  /*7420*/  F2FP.BF16.PACK_AB R8, R10, R11 ;  /* 0x0000000b0a08723e */ /* 0x008fe200000010ff */
[--C-:B------:R-:W-:Y:S01]  /*7430*/  HSET2.LE.AND R7, R2, R251.reuse, PT ;  /* 0x000000fb02077233 */ /* 0x100fe20003803000 */
[----:B------:R-:W-:Y:S01]  /*7440*/  F2FP.BF16.PACK_AB R2, R23, R22 ;  /* 0x000000161702723e */ /* 0x000fe200000010ff */
[----:B------:R-:W-:Y:S01]  /*7450*/  HSET2.LE.AND R5, R5, R251, PT ;  /* 0x000000fb05057233 */ /* 0x000fe20003803000 */
[----:B------:R-:W-:Y:S01]  /*7460*/  LOP3.LUT R99, R3, R4, RZ, 0xc0, !PT ;  /* 0x0000000403637212 */ /* 0x000fe200078ec0ff */
[----:B------:R-:W-:Y:S01]  /*7470*/  FADD.FTZ R3, R31, R30 ;  /* 0x0000001e1f037221 */ /* 0x000fe20000010000 */
[----:B------:R-:W-:Y:S01]  /*7480*/  LOP3.LUT R98, R0, R2, RZ, 0xc0, !PT ;  /* 0x0000000200627212 */ /* 0x000fe200078ec0ff */
[----:B------:R-:W-:Y:S01]  /*7490*/  FADD.FTZ R0, R40, R44 ;  /* 0x0000002c28007221 */ /* 0x000fe20000010000 */
[----:B------:R-:W-:Y:S01]  /*74a0*/  LOP3.LUT R96, R5, R6, RZ, 0xc0, !PT ;  /* 0x0000000605607212 */ /* 0x000fe200078ec0ff */
[----:B------:R-:W-:Y:S01]  /*74b0*/  FADD.FTZ R2, R233, R41 ;  /* 0x00000029e9027221 */ /* 0x000fe20000010000 */
[----:B------:R-:W-:Y:S01]  /*74c0*/  LOP3.LUT R97, R7, R8, RZ, 0xc0, !PT ;  /* 0x0000000807617212 */ /* 0x000fe200078ec0ff */
        /* <DEDUP_REMOVED lines=75> */
[----:B------:R-:W-:Y:S01]  /*7980*/  UIADD3 UR25, UR30, -0x2, URZ ;  /* 0xfffffffe1e197890 */ /* 0x000fe2000fffe03f */
[----:B------:R-:W-:-:S04]  /*7990*/  DEPBAR.LE SB0, 0x0 ;  /* 0x000080000000791a */ /* 0x000fc80000000000 */
[----:B------:R-:W-:Y:S01]  /*79a0*/  USHF.R.S32.HI UR4, URZ, 0x1f, UR25 ;  /* 0x0000001f3f047899 */ /* 0x000fe20008011419 */
[----:B-1----:R-:W-:Y:S01]  /*79b0*/  IMAD.U32 R4, RZ, RZ, UR25 ;  /* 0x00000019ff047e24 */ /* 0x002fe2000f8e00ff */
[----:B------:R-:W-:Y:S01]  /*79c0*/  UIMAD UR5, UR22, UR25, URZ ;  /* 0x00000019160572a4 */ /* 0x000fe2000f8e023f */
[----:B------:R-:W-:Y:S01]  /*79d0*/  IMAD.U32 R6, RZ, RZ, UR32 ;  /* 0x00000020ff067e24 */ /* 0x000fe2000f8e00ff */
[----:B------:R-:W1:Y:S02]  /*79e0*/  S2R R106, SR_TID.X ;  /* 0x00000000006a7919 */ /* 0x000e640000002100 */
[----:B------:R-:W-:Y:S01]  /*79f0*/  UIMAD UR4, UR4, UR23, UR5 ;  /* 0x00000017040472a4 */ /* 0x000fe2000f8e0205 */
[----:B-1----:R-:W-:-:S05]  /*7a00*/  IMAD.SHL.U32 R106, R106, 0x2, RZ ;  /* 0x000000026a6a7824 */ /* 0x002fca00078e00ff */
[----:B------:R-:W-:Y:S01]  /*7a10*/  LOP3.LUT R106, R106, 0x6, RZ, 0xc0, !PT ;  /* 0x000000066a6a7812 */ /* 0x000fe200078ec0ff */
[----:B------:R-:W-:Y:S01]  /*7a20*/  BAR.SYNC.DEFER_BLOCKING 0x0 ;  /* 0x0000000000007b1d */ /* 0x000fe20000010000 */
[----:B--2---:R-:W-:-:S05]  /*7a30*/  IMAD.WIDE.U32 R4, R4, UR23, R210 ;  /* 0x0000001704047c25 */ /* 0x004fca000f8e00d2 */
[----:B------:R-:W-:Y:S01]  /*7a40*/  IADD3 R0, R5, UR4, RZ ;  /* 0x0000000405007c10 */ /* 0x000fe2000fffe0ff */
[----:B------:R-:W-:Y:S01]  /*7a50*/  IMAD.U32 R5, RZ, RZ, UR32 ;  /* 0x00000020ff057e24 */ /* 0x000fe2000f8e00ff */
[----:B------:R-:W-:Y:S01]  /*7a60*/  LEA R2, P0, R4, c[0x0][0x170], 0x1 ;  /* 0x00005c0004027a11 */ /* 0x000fe200078008ff */
[----:B------:R-:W-:-:S03]  /*7a70*/  UIADD3 UR4, UR30, -0x2, URZ ;  /* 0xfffffffe1e047890 */ /* 0x000fc6000fffe03f */
[----:B------:R-:W-:Y:S01]  /*7a80*/  LEA.HI.X R3, R4, c[0x0][0x174], R0, 0x1, P0 ;  /* 0x00005d0004037a11 */ /* 0x000fe200000f0c00 */
[----:B------:R-:W-:Y:S01]  /*7a90*/  IMAD.U32 R0, RZ, RZ, UR31 ;  /* 0x0000001fff007e24 */ /* 0x000fe2000f8e00ff */
[----:B------:R-:W-:Y:S01]  /*7aa0*/  LEA R4, P0, R5, R2, 0x1 ;  /* 0x0000000205047211 */ /* 0x000fe200078008ff */
[----:B------:R-:W-:Y:S02]  /*7ab0*/  UISETP.GT.AND UP0, UPT, UR4, UR19, UPT ;  /* 0x000000130400728c */ /* 0x000fe4000bf04270 */
[----:B------:R-:W-:Y:S01]  /*7ac0*/  @!PT LDS RZ, [RZ] ;  /* 0x00000000fffff984 */ /* 0x000fe20000000800 */
[----:B------:R-:W-:Y:S01]  /*7ad0*/  @!PT LDS RZ, [RZ] ;  /* 0x00000000fffff984 */ /* 0x000fe20000000800 */
[----:B------:R-:W-:Y:S01]  /*7ae0*/  @!PT LDS RZ, [RZ] ;  /* 0x00000000fffff984 */ /* 0x000fe20000000800 */
[----:B------:R1:W-:Y:S01]  /*7af0*/  LDGSTS.E.BYPASS.LTC128B.128 [R226+0x9000], [R2.64] ;  /* 0x0900000002e27fae */ /* 0x0003e2000b901d5a */
[----:B------:R-:W-:Y:S01]  /*7b00*/  LEA.HI.X R5, R6, R3, R0, 0x1, P0 ;  /* 0x0000000306057211 */ /* 0x000fe200000f0c00 */
[----:B------:R-:W-:Y:S02]  /*7b10*/  IMAD.U32 R0, RZ, RZ, UR4 ;  /* 0x00000004ff007e24 */ /* 0x000fe4000f8e00ff */
[----:B------:R1:W-:Y:S02]  /*7b20*/  LDGSTS.E.BYPASS.LTC128B.128 [R226+0xa000], [R2.64+0x40] ;  /* 0x0a00004002e27fae */ /* 0x0003e4000b901d5a */
[----:B------:R-:W-:-:S02]  /*7b30*/  IMAD R0, R0, 0x40, R106 ;  /* 0x0000004000007824 */ /* 0x000fc400078e026a */
[----:B------:R1:W-:Y:S03]  /*7b40*/  LDGSTS.E.BYPASS.LTC128B.128 [R226+0xb000], [R2.64+0x80] ;  /* 0x0b00008002e27fae */ /* 0x0003e6000b901d5a */
[C---:B------:R-:W-:Y:S01]  /*7b50*/  ISETP.GE.AND P3, PT, R0.reuse, R225, PT ;  /* 0x000000e10000720c */ /* 0x040fe20003f66270 */
[----:B------:R2:W-:Y:S01]  /*7b60*/  LDGSTS.E.BYPASS.LTC128B.128 [R226+0x9800], [R4.64] ;  /* 0x0980000004e27fae */ /* 0x0005e2000b901d5a */
[C---:B------:R-:W-:Y:S02]  /*7b70*/  ISETP.GE.AND P2, PT, R0.reuse, R224, PT ;  /* 0x000000e00000720c */ /* 0x040fe40003f46270 */
[C---:B------:R-:W-:Y:S01]  /*7b80*/  ISETP.GE.AND P4, PT, R0.reuse, R223, PT ;  /* 0x000000df0000720c */ /* 0x040fe20003f86270 */
[----:B------:R2:W-:Y:S01]  /*7b90*/  LDGSTS.E.BYPASS.LTC128B.128 [R226+0xa800], [R4.64+0x40] ;  /* 0x0a80004004e27fae */ /* 0x0005e2000b901d5a */
[C---:B------:R-:W-:Y:S02]  /*7ba0*/  ISETP.LT.OR P3, PT, R0.reuse, R221, P3 ;  /* 0x000000dd0000720c */ /* 0x040fe40001f61670 */
[C---:B------:R-:W-:Y:S01]  /*7bb0*/  ISETP.LT.OR P2, PT, R0.reuse, R220, P2 ;  /* 0x000000dc0000720c */ /* 0x040fe20001741670 */
[----:B------:R2:W-:Y:S01]  /*7bc0*/  LDGSTS.E.BYPASS.LTC128B.128 [R226+0xb800], [R4.64+0x80] ;  /* 0x0b80008004e27fae */ /* 0x0005e2000b901d5a */
[----:B------:R-:W-:-:S03]  /*7bd0*/  ISETP.LT.OR P4, PT, R0, R219, P4 ;  /* 0x000000db0000720c */ /* 0x000fc60002781670 */
[----:B------:R-:W-:Y:S04]  /*7be0*/  LDSM.16.M88.4 R8, [R216+0x1000] ;  /* 0x00100000d808783b */ /* 0x000fe80000000200 */
[----:B------:R-:W3:Y:S04]  /*7bf0*/  LDSM.16.M88.4 R24, [R213+0x6800] ;  /* 0x00680000d518783b */ /* 0x000ee80000000200 */
[----:B------:R-:W4:Y:S01]  /*7c00*/  LDSM.16.M88.4 R32, [R213+0x6000] ;  /* 0x00600000d520783b */ /* 0x000f220000000200 */
[----:B-1----:R-:W-:-:S03]  /*7c10*/  IADD3 R2, R0, 0x1, RZ ;  /* 0x0000000100027810 */ /* 0x002fc60007ffe0ff */
[----:B------:R-:W1:Y:S01]  /*7c20*/  LDSM.16.M88.4 R28, [R213+0x6400] ;  /* 0x00640000d51c783b */ /* 0x000e620000000200 */
[----:B------:R-:W-:Y:S02]  /*7c30*/  IADD3 R3, R0, 0x9, RZ ;  /* 0x0000000900037810 */ /* 0x000fe40007ffe0ff */
[C---:B------:R-:W-:Y:S01]  /*7c40*/  ISETP.GE.AND P6, PT, R2.reuse, R225, PT ;  /* 0x000000e10200720c */ /* 0x040fe20003fc6270 */
[----:B------:R-:W5:Y:S01]  /*7c50*/  LDSM.16.M88.4 R20, [R213+0x6c00] ;  /* 0x006c0000d514783b */ /* 0x000f620000000200 */
[C---:B------:R-:W-:Y:S02]  /*7c60*/  ISETP.GE.AND P5, PT, R2.reuse, R224, PT ;  /* 0x000000e00200720c */ /* 0x040fe40003fa6270 */
[C---:B------:R-:W-:Y:S01]  /*7c70*/  ISETP.GE.AND P1, PT, R2.reuse, R223, PT ;  /* 0x000000df0200720c */ /* 0x040fe20003f26270 */
[----:B------:R-:W1:Y:S01]  /*7c80*/  LDSM.16.M88.4 R12, [R216] ;  /* 0x00000000d80c783b */ /* 0x000e620000000200 */
[C---:B------:R-:W-:Y:S02]  /*7c90*/  ISETP.GE.AND P0, PT, R2.reuse, R222, PT ;  /* 0x000000de0200720c */ /* 0x040fe40003f06270 */
[C---:B------:R-:W-:Y:S01]  /*7ca0*/  ISETP.LT.OR P6, PT, R2.reuse, R221, P6 ;  /* 0x000000dd0200720c */ /* 0x040fe200037c1670 */
[----:B--2---:R-:W-:Y:S01]  /*7cb0*/  LDSM.16.M88.4 R4, [R217+0x1000] ;  /* 0x00100000d904783b */ /* 0x004fe20000000200 */
[----:B------:R-:W-:-:S02]  /*7cc0*/  ISETP.LT.OR P5, PT, R2, R220, P5 ;  /* 0x000000dc0200720c */ /* 0x000fc40002fa1670 */
[C---:B------:R-:W-:Y:S01]  /*7cd0*/  ISETP.LT.OR P1, PT, R2.reuse, R219, P1 ;  /* 0x000000db0200720c */ /* 0x040fe20000f21670 */
[----:B------:R-:W2:Y:S01]  /*7ce0*/  LDSM.16.M88.4 R40, [R215+0x6800] ;  /* 0x00680000d728783b */ /* 0x000ea20000000200 */
[----:B------:R-:W-:Y:S02]  /*7cf0*/  ISETP.LT.OR P0, PT, R2, R218, P0 ;  /* 0x000000da0200720c */ /* 0x000fe40000701670 */
[----:B------:R-:W-:Y:S01]  /*7d00*/  IADD3 R2, R0, 0x8, RZ ;  /* 0x0000000800027810 */ /* 0x000fe20007ffe0ff */
[----:B------:R-:W2:Y:S04]  /*7d10*/  LDSM.16.M88.4 R52, [R215+0x6000] ;  /* 0x00600000d734783b */ /* 0x000ea80000000200 */
[----:B------:R-:W2:Y:S04]  /*7d20*/  LDSM.16.M88.4 R44, [R215+0x6400] ;  /* 0x00640000d72c783b */ /* 0x000ea80000000200 */
[----:B------:R-:W2:Y:S01]  /*7d30*/  LDSM.16.M88.4 R36, [R215+0x6c00] ;  /* 0x006c0000d724783b */ /* 0x000ea20000000200 */
[C---:B---3--:R-:W-:Y:S03]  /*7d40*/  HMMA.16816.F32.BF16 R60, R8.reuse, R24, RZ ;  /* 0x00000018083c723c */ /* 0x048fe600000418ff */
[----:B------:R-:W3:Y:S04]  /*7d50*/  LDSM.16.M88.4 R16, [R217] ;  /* 0x00000000d910783b */ /* 0x000ee80000000200 */
[----:B------:R-:W0:Y:S01]  /*7d60*/  LDGDEPBAR ;  /* 0x00000000000079af */ /* 0x000e220000000000 */
[C---:B----4-:R-:W-:Y:S08]  /*7d70*/  HMMA.16816.F32.BF16 R180, R8.reuse, R32, RZ ;  /* 0x0000002008b4723c */ /* 0x050ff000000418ff */
[C---:B-1----:R-:W-:Y:S08]  /*7d80*/  HMMA.16816.F32.BF16 R108, R8.reuse, R28, RZ ;  /* 0x0000001c086c723c */ /* 0x042ff000000418ff */
[C---:B-----5:R-:W-:Y:S08]  /*7d90*/  HMMA.16816.F32.BF16 R48, R8.reuse, R20, RZ ;  /* 0x000000140830723c */ /* 0x060ff000000418ff */
[C---:B------:R-:W-:Y:S08]  /*7da0*/  HMMA.16816.F32.BF16 R176, R8.reuse, R34, RZ ;  /* 0x0000002208b0723c */ /* 0x040ff000000418ff */
[C---:B------:R-:W-:Y:S08]  /*7db0*/  HMMA.16816.F32.BF16 R64, R8.reuse, R30, RZ ;  /* 0x0000001e0840723c */ /* 0x040ff000000418ff */
[C---:B------:R-:W-:Y:S08]  /*7dc0*/  HMMA.16816.F32.BF16 R56, R8.reuse, R26, RZ ;  /* 0x0000001a0838723c */ /* 0x040ff000000418ff */
[----:B------:R-:W-:Y:S08]  /*7dd0*/  HMMA.16816.F32.BF16 R8, R8, R22, RZ ;  /* 0x000000160808723c */ /* 0x000ff000000418ff */
[C---:B------:R-:W-:Y:S08]  /*7de0*/  HMMA.16816.F32.BF16 R196, R12.reuse, R32, RZ ;  /* 0x000000200cc4723c */ /* 0x040ff000000418ff */
[C---:B------:R-:W-:Y:S08]  /*7df0*/  HMMA.16816.F32.BF16 R188, R12.reuse, R28, RZ ;  /* 0x0000001c0cbc723c */ /* 0x040ff000000418ff */
[C---:B------:R-:W-:Y:S01]  /*7e00*/  HMMA.16816.F32.BF16 R232, R12.reuse, R34, RZ ;  /* 0x000000220ce8723c */ /* 0x040fe200000418ff */
[----:B------:R-:W-:Y:S07]  /*7e10*/  LDSM.16.M88.4 R32, [R213+0x7c00] ;  /* 0x007c0000d520783b */ /* 0x000fee0000000200 */
[----:B------:R-:W-:Y:S08]  /*7e20*/  HMMA.16816.F32.BF16 R236, R12, R30, RZ ;  /* 0x0000001e0cec723c */ /* 0x000ff000000418ff */
[C---:B--2---:R-:W-:Y:S08]  /*7e30*/  HMMA.16816.F32.BF16 R200, R4.reuse, R40, R60 ;  /* 0x0000002804c8723c */ /* 0x044ff0000004183c */
        /* <DEDUP_REMOVED lines=8> */
[----:B------:R-:W-:Y:S04]  /*7ec0*/  LDSM.16.M88.4 R4, [R216+0x3000] ;  /* 0x00300000d804783b */ /* 0x000fe80000000200 */
[----:B------:R-:W1:Y:S03]  /*7ed0*/  LDSM.16.M88.4 R8, [R213+0x7000] ;  /* 0x00700000d508783b */ /* 0x000e660000000200 */
[C---:B------:R-:W-:Y:S08]  /*7ee0*/  HMMA.16816.F32.BF16 R192, R12.reuse, R24, RZ ;  /* 0x000000180cc0723c */ /* 0x040ff000000418ff */
[C---:B------:R-:W-:Y:S01]  /*7ef0*/  HMMA.16816.F32.BF16 R240, R12.reuse, R26, RZ ;  /* 0x0000001a0cf0723c */ /* 0x040fe200000418ff */
[----:B------:R-:W2:Y:S07]  /*7f00*/  LDSM.16.M88.4 R24, [R213+0x7400] ;  /* 0x00740000d518783b */ /* 0x000eae0000000200 */
[C---:B------:R-:W-:Y:S08]  /*7f10*/  HMMA.16816.F32.BF16 R184, R12.reuse, R20, RZ ;  /* 0x000000140cb8723c */ /* 0x040ff000000418ff */
[----:B------:R-:W-:Y:S01]  /*7f20*/  HMMA.16816.F32.BF16 R228, R12, R22, RZ ;  /* 0x000000160ce4723c */ /* 0x000fe200000418ff */
[----:B------:R-:W4:Y:S07]  /*7f30*/  LDSM.16.M88.4 R12, [R216+0x2000] ;  /* 0x00200000d80c783b */ /* 0x000f2e0000000200 */
[C---:B---3--:R-:W-:Y:S08]  /*7f40*/  HMMA.16816.F32.BF16 R28, R16.reuse, R52, R196 ;  /* 0x00000034101c723c */ /* 0x048ff000000418c4 */
[C---:B------:R-:W-:Y:S08]  /*7f50*/  HMMA.16816.F32.BF16 R20, R16.reuse, R44, R188 ;  /* 0x0000002c1014723c */ /* 0x040ff000000418bc */
[C---:B------:R-:W-:Y:S08]  /*7f60*/  HMMA.16816.F32.BF16 R52, R16.reuse, R54, R232 ;  /* 0x000000361034723c */ /* 0x040ff000000418e8 */
[C---:B------:R-:W-:Y:S08]  /*7f70*/  HMMA.16816.F32.BF16 R64, R16.reuse, R46, R236 ;  /* 0x0000002e1040723c */ /* 0x040ff000000418ec */
[C---:B------:R-:W-:Y:S08]  /*7f80*/  HMMA.16816.F32.BF16 R244, R16.reuse, R40, R192 ;  /* 0x0000002810f4723c */ /* 0x040ff000000418c0 */
[----:B------:R-:W-:Y:S08]  /*7f90*/  HMMA.16816.F32.BF16 R248, R16, R36, R184 ;  /* 0x0000002410f8723c */ /* 0x000ff000000418b8 */
[C---:B-1----:R-:W-:Y:S08]  /*7fa0*/  HMMA.16816.F32.BF16 R196, R4.reuse, R8, R208 ;  /* 0x0000000804c4723c */ /* 0x042ff000000418d0 */
[C---:B------:R-:W-:Y:S08]  /*7fb0*/  HMMA.16816.F32.BF16 R192, R4.reuse, R32, R180 ;  /* 0x0000002004c0723c */ /* 0x040ff000000418b4 */
[----:B------:R-:W-:Y:S08]  /*7fc0*/  HMMA.16816.F32.BF16 R188, R4, R10, R176 ;  /* 0x0000000a04bc723c */ /* 0x000ff000000418b0 */
[C---:B------:R-:W-:Y:S08]  /*7fd0*/  HMMA.16816.F32.BF16 R232, R16.reuse, R42, R240 ;  /* 0x0000002a10e8723c */ /* 0x040ff000000418f0 */
[----:B------:R-:W-:Y:S01]  /*7fe0*/  HMMA.16816.F32.BF16 R228, R16, R38, R228 ;  /* 0x0000002610e4723c */ /* 0x000fe200000418e4 */
[----:B------:R-:W-:Y:S07]  /*7ff0*/  LDSM.16.M88.4 R16, [R215+0x7400] ;  /* 0x00740000d710783b */ /* 0x000fee0000000200 */
[C---:B--2---:R-:W-:Y:S08]  /*8000*/  HMMA.16816.F32.BF16 R204, R4.reuse, R24, R204 ;  /* 0x0000001804cc723c */ /* 0x044ff000000418cc */
[C---:B------:R-:W-:Y:S08]  /*8010*/  HMMA.16816.F32.BF16 R208, R4.reuse, R48, R200 ;  /* 0x0000003004d0723c */ /* 0x040ff000000418c8 */
[C---:B------:R-:W-:Y:S08]  /*8020*/  HMMA.16816.F32.BF16 R184, R4.reuse, R26, R108 ;  /* 0x0000001a04b8723c */ /* 0x040ff0000004186c */
[C---:B------:R-:W-:Y:S08]  /*8030*/  HMMA.16816.F32.BF16 R180, R4.reuse, R50, R60 ;  /* 0x0000003204b4723c */ /* 0x040ff0000004183c */
[----:B------:R-:W-:Y:S01]  /*8040*/  HMMA.16816.F32.BF16 R176, R4, R34, R56 ;  /* 0x0000002204b0723c */ /* 0x000fe20000041838 */
[----:B------:R-:W1:Y:S07]  /*8050*/  LDSM.16.M88.4 R4, [R217+0x3000] ;  /* 0x00300000d904783b */ /* 0x000e6e0000000200 */
[C---:B----4-:R-:W-:Y:S01]  /*8060*/  HMMA.16816.F32.BF16 R108, R12.reuse, R8, R28 ;  /* 0x000000080c6c723c */ /* 0x050fe2000004181c */
        /* <DEDUP_REMOVED lines=8> */
[----:B------:R-:W-:Y:S08]  /*80f0*/  HMMA.16816.F32.BF16 R48, R12, R50, R232 ;  /* 0x000000320c30723c */ /* 0x000ff000000418e8 */
[----:B-1----:R-:W-:Y:S08]  /*8100*/  HMMA.16816.F32.BF16 R200, R4, R16, R204 ;  /* 0x0000001004c8723c */ /* 0x002ff000000418cc */
[----:B------:R-:W-:Y:S08]  /*8110*/  HMMA.16816.F32.BF16 R60, R12, R32, R248 ;  /* 0x000000200c3c723c */ /* 0x000ff000000418f8 */
[----:B--2---:R-:W-:Y:S08]  /*8120*/  HMMA.16816.F32.BF16 R64, R8, R20, R108 ;  /* 0x000000140840723c */ /* 0x004ff0000004186c */
[----:B---3--:R-:W-:Y:S08]  /*8130*/  HMMA.16816.F32.BF16 R204, R4, R26, R180 ;  /* 0x0000001a04cc723c */ /* 0x008ff000000418b4 */
[----:B------:R-:W-:Y:S01]  /*8140*/  HMMA.16816.F32.BF16 R56, R12, R34, R228 ;  /* 0x000000220c38723c */ /* 0x000fe200000418e4 */
[----:B------:R-:W-:Y:S04]  /*8150*/  LDSM.16.M88.4 R32, [R213+0x8000] ;  /* 0x00800000d520783b */ /* 0x000fe80000000200 */
[----:B------:R-:W-:Y:S03]  /*8160*/  LDSM.16.M88.4 R12, [R216+0x5000] ;  /* 0x00500000d80c783b */ /* 0x000fe60000000200 */
[----:B------:R-:W-:Y:S08]  /*8170*/  HMMA.16816.F32.BF16 R184, R4, R18, R184 ;  /* 0x0000001204b8723c */ /* 0x000ff000000418b8 */
[C---:B------:R-:W-:Y:S08]  /*8180*/  HMMA.16816.F32.BF16 R108, R8.reuse, R16, R44 ;  /* 0x00000010086c723c */ /* 0x040ff0000004182c */
[----:B------:R-:W-:Y:S01]  /*8190*/  HMMA.16816.F32.BF16 R180, R8, R18, R40 ;  /* 0x0000001208b4723c */ /* 0x000fe20000041828 */
[----:B------:R-:W1:Y:S07]  /*81a0*/  LDSM.16.M88.4 R16, [R216+0x4000] ;  /* 0x00400000d810783b */ /* 0x000e6e0000000200 */
[C---:B------:R-:W-:Y:S08]  /*81b0*/  HMMA.16816.F32.BF16 R240, R4.reuse, R30, R176 ;  /* 0x0000001e04f0723c */ /* 0x040ff000000418b0 */
[-C--:B------:R-:W-:Y:S08]  /*81c0*/  HMMA.16816.F32.BF16 R208, R4, R24.reuse, R208 ;  /* 0x0000001804d0723c */ /* 0x080ff000000418d0 */
[C---:B------:R-:W-:Y:S08]  /*81d0*/  HMMA.16816.F32.BF16 R176, R8.reuse, R24, R36 ;  /* 0x0000001808b0723c */ /* 0x040ff00000041824 */
[----:B------:R-:W-:Y:S01]  /*81e0*/  HMMA.16816.F32.BF16 R44, R8, R26, R48 ;  /* 0x0000001a082c723c */ /* 0x000fe20000041830 */
[----:B------:R-:W2:Y:S07]  /*81f0*/  LDSM.16.M88.4 R24, [R213+0x8400] ;  /* 0x00840000d518783b */ /* 0x000eae0000000200 */
[C---:B------:R-:W-:Y:S08]  /*8200*/  HMMA.16816.F32.BF16 R196, R4.reuse, R20, R196 ;  /* 0x0000001404c4723c */ /* 0x040ff000000418c4 */
[-C--:B------:R-:W-:Y:S08]  /*8210*/  HMMA.16816.F32.BF16 R188, R4, R22.reuse, R188 ;  /* 0x0000001604bc723c */ /* 0x080ff000000418bc */
[----:B------:R-:W-:Y:S01]  /*8220*/  HMMA.16816.F32.BF16 R52, R8, R22, R52 ;  /* 0x000000160834723c */ /* 0x000fe20000041834 */
[----:B------:R-:W3:Y:S07]  /*8230*/  LDSM.16.M88.4 R20, [R213+0x8800] ;  /* 0x00880000d514783b */ /* 0x000eee0000000200 */
[-C--:B------:R-:W-:Y:S01]  /*8240*/  HMMA.16816.F32.BF16 R236, R4, R28.reuse, R192 ;  /* 0x0000001c04ec723c */ /* 0x080fe200000418c0 */
[----:B------:R-:W-:Y:S07]  /*8250*/  LDSM.16.M88.4 R4, [R217+0x5000] ;  /* 0x00500000d904783b */ /* 0x000fee0000000200 */
[C---:B------:R-:W-:Y:S08]  /*8260*/  HMMA.16816.F32.BF16 R228, R8.reuse, R28, R60 ;  /* 0x0000001c08e4723c */ /* 0x040ff0000004183c */
[----:B------:R-:W-:Y:S01]  /*8270*/  HMMA.16816.F32.BF16 R232, R8, R30, R56 ;  /* 0x0000001e08e8723c */ /* 0x000fe20000041838 */
[----:B------:R-:W-:Y:S04]  /*8280*/  LDSM.16.M88.4 R28, [R215+0x8000] ;  /* 0x00800000d71c783b */ /* 0x000fe80000000200 */
[----:B------:R-:W4:Y:S03]  /*8290*/  LDSM.16.M88.4 R8, [R217+0x4000] ;  /* 0x00400000d908783b */ /* 0x000f260000000200 */
[-C--:B-1----:R-:W-:Y:S08]  /*82a0*/  HMMA.16816.F32.BF16 R36, R16, R32.reuse, R64 ;  /* 0x000000201024723c */ /* 0x082ff00000041840 */
[----:B------:R-:W-:Y:S08]  /*82b0*/  HMMA.16816.F32.BF16 R40, R12, R32, R196 ;  /* 0x000000200c28723c */ /* 0x000ff000000418c4 */
[----:B--2---:R-:W-:Y:S08]  /*82c0*/  HMMA.16816.F32.BF16 R56, R16, R24, R108 ;  /* 0x000000181038723c */ /* 0x004ff0000004186c */
[C---:B------:R-:W-:Y:S08]  /*82d0*/  HMMA.16816.F32.BF16 R48, R12.reuse, R34, R188 ;  /* 0x000000220c30723c */ /* 0x040ff000000418bc */
[-C--:B------:R-:W-:Y:S08]  /*82e0*/  HMMA.16816.F32.BF16 R64, R12, R26.reuse, R184 ;  /* 0x0000001a0c40723c */ /* 0x080ff000000418b8 */
[C---:B------:R-:W-:Y:S08]  /*82f0*/  HMMA.16816.F32.BF16 R108, R16.reuse, R26, R180 ;  /* 0x0000001a106c723c */ /* 0x040ff000000418b4 */
[-C--:B---3--:R-:W-:Y:S08]  /*8300*/  HMMA.16816.F32.BF16 R176, R16, R20.reuse, R176 ;  /* 0x0000001410b0723c */ /* 0x088ff000000418b0 */
[C---:B------:R-:W-:Y:S08]  /*8310*/  HMMA.16816.F32.BF16 R180, R12.reuse, R20, R208 ;  /* 0x000000140cb4723c */ /* 0x040ff000000418d0 */
[-C--:B------:R-:W-:Y:S08]  /*8320*/  HMMA.16816.F32.BF16 R188, R12, R22.reuse, R204 ;  /* 0x000000160cbc723c */ /* 0x080ff000000418cc */
[C---:B------:R-:W-:Y:S01]  /*8330*/  HMMA.16816.F32.BF16 R184, R16.reuse, R22, R44 ;  /* 0x0000001610b8723c */ /* 0x040fe2000004182c */
[----:B------:R-:W1:Y:S07]  /*8340*/  LDSM.16.M88.4 R20, [R215+0x8400] ;  /* 0x00840000d714783b */ /* 0x000e6e0000000200 */
[----:B------:R-:W-:Y:S08]  /*8350*/  HMMA.16816.F32.BF16 R52, R16, R34, R52 ;  /* 0x000000221034723c */ /* 0x000ff00000041834 */
[----:B----4-:R-:W-:Y:S08]  /*8360*/  HMMA.16816.F32.BF16 R32, R8, R28, R36 ;  /* 0x0000001c0820723c */ /* 0x010ff00000041824 */
[----:B------:R-:W-:Y:S08]  /*8370*/  HMMA.16816.F32.BF16 R60, R12, R24, R200 ;  /* 0x000000180c3c723c */ /* 0x000ff000000418c8 */
[C---:B------:R-:W-:Y:S08]  /*8380*/  HMMA.16816.F32.BF16 R24, R4.reuse, R28, R40 ;  /* 0x0000001c0418723c */ /* 0x040ff00000041828 */
[----:B------:R-:W-:Y:S01]  /*8390*/  HMMA.16816.F32.BF16 R44, R4, R30, R48 ;  /* 0x0000001e042c723c */ /* 0x000fe20000041830 */
[----:B------:R-:W-:-:S02]  /*83a0*/  FSEL R100, R32, -INF , !P3 ;  /* 0xff80000020647808 */ /* 0x000fc40005800000 */
[----:B------:R-:W-:Y:S02]  /*83b0*/  ISETP.GE.AND P3, PT, R0, R222, PT ;  /* 0x000000de0000720c */ /* 0x000fe40003f66270 */
[----:B------:R-:W-:Y:S02]  /*83c0*/  FSEL R107, R34, -INF , !P2 ;  /* 0xff800000226b7808 */ /* 0x000fe40005000000 */
[----:B------:R-:W-:Y:S01]  /*83d0*/  FSEL R106, R35, -INF , !P5 ;  /* 0xff800000236a7808 */ /* 0x000fe20006800000 */
[----:B------:R-:W-:Y:S01]  /*83e0*/  HMMA.16816.F32.BF16 R28, R8, R30, R52 ;  /* 0x0000001e081c723c */ /* 0x000fe20000041834 */
[----:B------:R-:W-:Y:S02]  /*83f0*/  ISETP.GE.AND P2, PT, R2, R225, PT ;  /* 0x000000e10200720c */ /* 0x000fe40003f46270 */
[----:B------:R-:W-:Y:S02]  /*8400*/  ISETP.GE.AND P5, PT, R3, R224, PT ;  /* 0x000000e00300720c */ /* 0x000fe40003fa6270 */
[----:B------:R-:W-:-:S02]  /*8410*/  ISETP.LT.OR P3, PT, R0, R218, P3 ;  /* 0x000000da0000720c */ /* 0x000fc40001f61670 */
[----:B------:R-:W-:Y:S01]  /*8420*/  ISETP.LT.OR P2, PT, R2, R221, P2 ;  /* 0x000000dd0200720c */ /* 0x000fe20001741670 */
[-C--:B-1----:R-:W-:Y:S01]  /*8430*/  HMMA.16816.F32.BF16 R40, R4, R20.reuse, R60 ;  /* 0x000000140428723c */ /* 0x082fe2000004183c */
[----:B------:R-:W-:Y:S02]  /*8440*/  FSEL R193, R24, -INF , !P4 ;  /* 0xff80000018c17808 */ /* 0x000fe40006000000 */
[----:B------:R-:W-:Y:S02]  /*8450*/  ISETP.GE.AND P4, PT, R2, R224, PT ;  /* 0x000000e00200720c */ /* 0x000fe40003f86270 */
[----:B------:R-:W-:Y:S02]  /*8460*/  ISETP.LT.OR P5, PT, R3, R220, P5 ;  /* 0x000000dc0300720c */ /* 0x000fe40002fa1670 */
[----:B------:R-:W-:Y:S01]  /*8470*/  FSEL R61, R33, -INF , !P6 ;  /* 0xff800000213d7808 */ /* 0x000fe20007000000 */
[----:B------:R-:W-:Y:S01]  /*8480*/  HMMA.16816.F32.BF16 R48, R8, R20, R56 ;  /* 0x000000140830723c */ /* 0x000fe20000041838 */
[----:B------:R-:W-:-:S02]  /*8490*/  ISETP.GE.AND P6, PT, R3, R225, PT ;  /* 0x000000e10300720c */ /* 0x000fc40003fc6270 */
[----:B------:R-:W-:Y:S02]  /*84a0*/  ISETP.LT.OR P4, PT, R2, R220, P4 ;  /* 0x000000dc0200720c */ /* 0x000fe40002781670 */
[----:B------:R-:W-:Y:S02]  /*84b0*/  ISETP.LT.OR P6, PT, R3, R221, P6 ;  /* 0x000000dd0300720c */ /* 0x000fe400037c1670 */
[----:B------:R-:W-:Y:S01]  /*84c0*/  FSEL R194, R26, -INF , !P3 ;  /* 0xff8000001ac27808 */ /* 0x000fe20005800000 */
[----:B------:R-:W-:Y:S01]  /*84d0*/  HMMA.16816.F32.BF16 R36, R4, R22, R64 ;  /* 0x000000160424723c */ /* 0x000fe20000041840 */
[----:B------:R-:W-:Y:S02]  /*84e0*/  FSEL R195, R25, -INF , !P1 ;  /* 0xff80000019c37808 */ /* 0x000fe40004800000 */
[----:B------:R-:W-:Y:S02]  /*84f0*/  FSEL R196, R27, -INF , !P0 ;  /* 0xff8000001bc47808 */ /* 0x000fe40004000000 */
[----:B------:R-:W1:Y:S01]  /*8500*/  LDSM.16.M88.4 R24, [R215+0x8800] ;  /* 0x00880000d718783b */ /* 0x000e620000000200 */
[----:B------:R-:W-:-:S02]  /*8510*/  FSEL R62, R28, -INF , !P2 ;  /* 0xff8000001c3e7808 */ /* 0x000fc40005000000 */
[----:B------:R-:W-:Y:S01]  /*8520*/  FSEL R101, R30, -INF , !P4 ;  /* 0xff8000001e657808 */ /* 0x000fe20006000000 */
[----:B------:R-:W-:Y:S01]  /*8530*/  HMMA.16816.F32.BF16 R32, R8, R22, R108 ;  /* 0x000000160820723c */ /* 0x000fe2000004186c */
[----:B------:R-:W-:Y:S01]  /*8540*/  FSEL R60, R29, -INF , !P6 ;  /* 0xff8000001d3c7808 */ /* 0x000fe20007000000 */
[----:B------:R-:W-:Y:S01]  /*8550*/  LDSM.16.M88.4 R20, [R215+0x8c00] ;  /* 0x008c0000d714783b */ /* 0x000fe20000000200 */
[----:B------:R-:W-:Y:S02]  /*8560*/  FSEL R63, R31, -INF , !P5 ;  /* 0xff8000001f3f7808 */ /* 0x000fe40006800000 */
[C---:B------:R-:W-:Y:S01]  /*8570*/  ISETP.GE.AND P3, PT, R2.reuse, R223, PT ;  /* 0x000000df0200720c */ /* 0x040fe20003f66270 */
[----:B------:R-:W2:Y:S01]  /*8580*/  LDSM.16.M88.4 R28, [R213+0x8c00] ;  /* 0x008c0000d51c783b */ /* 0x000ea20000000200 */
[----:B------:R-:W-:Y:S01]  /*8590*/  ISETP.GE.AND P1, PT, R2, R222, PT ;  /* 0x000000de0200720c */ /* 0x000fe20003f26270 */
[----:B------:R-:W-:-:S04]  /*85a0*/  DEPBAR.LE SB0, 0x0 ;  /* 0x000080000000791a */ /* 0x000fc80000000000 */
[----:B------:R-:W-:Y:S01]  /*85b0*/  BAR.SYNC.DEFER_BLOCKING 0x0 ;  /* 0x0000000000007b1d */ /* 0x000fe20000010000 */
[C---:B------:R-:W-:Y:S02]  /*85c0*/  ISETP.LT.OR P3, PT, R2.reuse, R219, P3 ;  /* 0x000000db0200720c */ /* 0x040fe40001f61670 */
[----:B------:R-:W-:Y:S02]  /*85d0*/  ISETP.LT.OR P1, PT, R2, R218, P1 ;  /* 0x000000da0200720c */ /* 0x000fe40000f21670 */
[----:B------:R-:W-:Y:S02]  /*85e0*/  IADD3 R2, R0, 0x10, RZ ;  /* 0x0000001000027810 */ /* 0x000fe40007ffe0ff */
[C---:B------:R-:W-:Y:S02]  /*85f0*/  ISETP.GE.AND P0, PT, R3.reuse, R223, PT ;  /* 0x000000df0300720c */ /* 0x040fe40003f06270 */
[----:B------:R-:W-:Y:S02]  /*8600*/  ISETP.GE.AND P2, PT, R3, R222, PT ;  /* 0x000000de0300720c */ /* 0x000fe40003f46270 */
[----:B------:R-:W-:-:S02]  /*8610*/  ISETP.GE.AND P4, PT, R2, R225, PT ;  /* 0x000000e10200720c */ /* 0x000fc40003f86270 */
[C---:B------:R-:W-:Y:S02]  /*8620*/  ISETP.LT.OR P0, PT, R3.reuse, R219, P0 ;  /* 0x000000db0300720c */ /* 0x040fe40000701670 */
[----:B------:R-:W-:Y:S02]  /*8630*/  ISETP.LT.OR P2, PT, R3, R218, P2 ;  /* 0x000000da0300720c */ /* 0x000fe40001741670 */
[----:B------:R-:W-:Y:S02]  /*8640*/  ISETP.LT.OR P4, PT, R2, R221, P4 ;  /* 0x000000dd0200720c */ /* 0x000fe40002781670 */
[----:B------:R-:W-:Y:S02]  /*8650*/  IADD3 R3, R0, 0x11, RZ ;  /* 0x0000001100037810 */ /* 0x000fe40007ffe0ff */
[----:B------:R-:W-:Y:S02]  /*8660*/  FSEL R192, R44, -INF , !P3 ;  /* 0xff8000002cc07808 */ /* 0x000fe40005800000 */
[----:B------:R-:W-:Y:S01]  /*8670*/  FSEL R66, R46, -INF , !P1 ;  /* 0xff8000002e427808 */ /* 0x000fe20004800000 */
[----:B-1----:R-:W-:Y:S01]  /*8680*/  HMMA.16816.F32.BF16 R56, R8, R24, R176 ;  /* 0x000000180838723c */ /* 0x002fe200000418b0 */
[----:B------:R-:W-:-:S02]  /*8690*/  FSEL R64, R45, -INF , !P0 ;  /* 0xff8000002d407808 */ /* 0x000fc40004000000 */
[----:B------:R-:W-:Y:S02]  /*86a0*/  FSEL R65, R47, -INF , !P2 ;  /* 0xff8000002f417808 */ /* 0x000fe40005000000 */
[----:B------:R-:W-:Y:S02]  /*86b0*/  FSEL R197, R48, -INF , !P4 ;  /* 0xff80000030c57808 */ /* 0x000fe40006000000 */
[C---:B------:R-:W-:Y:S01]  /*86c0*/  ISETP.GE.AND P3, PT, R2.reuse, R224, PT ;  /* 0x000000e00200720c */ /* 0x040fe20003f66270 */
[----:B------:R-:W-:Y:S01]  /*86d0*/  HMMA.16816.F32.BF16 R52, R4, R24, R180 ;  /* 0x000000180434723c */ /* 0x000fe200000418b4 */
[C---:B------:R-:W-:Y:S02]  /*86e0*/  ISETP.GE.AND P1, PT, R2.reuse, R223, PT ;  /* 0x000000df0200720c */ /* 0x040fe40003f26270 */
[----:B------:R-:W-:Y:S02]  /*86f0*/  ISETP.GE.AND P0, PT, R2, R222, PT ;  /* 0x000000de0200720c */ /* 0x000fe40003f06270 */
[----:B------:R-:W-:-:S02]  /*8700*/  ISETP.GE.AND P2, PT, R3, R225, PT ;  /* 0x000000e10300720c */ /* 0x000fc40003f46270 */
[C---:B------:R-:W-:Y:S01]  /*8710*/  ISETP.GE.AND P6, PT, R3.reuse, R224, PT ;  /* 0x000000e00300720c */ /* 0x040fe20003fc6270 */
[C---:B--2---:R-:W-:Y:S01]  /*8720*/  HMMA.16816.F32.BF16 R44, R16.reuse, R28, R228 ;  /* 0x0000001c102c723c */ /* 0x044fe200000418e4 */
[C---:B------:R-:W-:Y:S02]  /*8730*/  ISETP.GE.AND P5, PT, R3.reuse, R223, PT ;  /* 0x000000df0300720c */ /* 0x040fe40003fa6270 */
[----:B------:R-:W-:Y:S02]  /*8740*/  ISETP.GE.AND P4, PT, R3, R222, PT ;  /* 0x000000de0300720c */ /* 0x000fe40003f86270 */
[C---:B------:R-:W-:Y:S02]  /*8750*/  ISETP.LT.OR P3, PT, R2.reuse, R220, P3 ;  /* 0x000000dc0200720c */ /* 0x040fe40001f61670 */
[C---:B------:R-:W-:Y:S01]  /*8760*/  ISETP.LT.OR P1, PT, R2.reuse, R219, P1 ;  /* 0x000000db0200720c */ /* 0x040fe20000f21670 */
[----:B------:R-:W-:Y:S01]  /*8770*/  HMMA.16816.F32.BF16 R16, R16, R30, R232 ;  /* 0x0000001e1010723c */ /* 0x000fe200000418e8 */
[----:B------:R-:W-:-:S02]  /*8780*/  ISETP.LT.OR P0, PT, R2, R218, P0 ;  /* 0x000000da0200720c */ /* 0x000fc40000701670 */
[C---:B------:R-:W-:Y:S02]  /*8790*/  ISETP.LT.OR P2, PT, R3.reuse, R221, P2 ;  /* 0x000000dd0300720c */ /* 0x040fe40001741670 */
[C---:B------:R-:W-:Y:S02]  /*87a0*/  ISETP.LT.OR P6, PT, R3.reuse, R220, P6 ;  /* 0x000000dc0300720c */ /* 0x040fe400037c1670 */
[C---:B------:R-:W-:Y:S02]  /*87b0*/  ISETP.LT.OR P5, PT, R3.reuse, R219, P5 ;  /* 0x000000db0300720c */ /* 0x040fe40002fa1670 */
[----:B------:R-:W-:Y:S02]  /*87c0*/  ISETP.LT.OR P4, PT, R3, R218, P4 ;  /* 0x000000da0300720c */ /* 0x000fe40002781670 */
[C---:B------:R-:W-:Y:S02]  /*87d0*/  IADD3 R2, R0.reuse, 0x18, RZ ;  /* 0x0000001800027810 */ /* 0x040fe40007ffe0ff */
[----:B------:R-:W-:-:S02]  /*87e0*/  IADD3 R3, R0, 0x19, RZ ;  /* 0x0000001900037810 */ /* 0x000fc40007ffe0ff */
[----:B------:R-:W-:Y:S02]  /*87f0*/  FSEL R198, R50, -INF , !P3 ;  /* 0xff80000032c67808 */ /* 0x000fe40005800000 */
[----:B------:R-:W-:Y:S02]  /*8800*/  FSEL R199, R40, -INF , !P1 ;  /* 0xff80000028c77808 */ /* 0x000fe40004800000 */
[----:B------:R-:W-:Y:S02]  /*8810*/  FSEL R200, R42, -INF , !P0 ;  /* 0xff8000002ac87808 */ /* 0x000fe40004000000 */
[----:B------:R-:W-:Y:S02]  /*8820*/  FSEL R176, R49, -INF , !P2 ;  /* 0xff80000031b07808 */ /* 0x000fe40005000000 */
[----:B------:R-:W-:Y:S02]  /*8830*/  FSEL R111, R51, -INF , !P6 ;  /* 0xff800000336f7808 */ /* 0x000fe40007000000 */
[C---:B------:R-:W-:Y:S01]  /*8840*/  ISETP.GE.AND P3, PT, R2.reuse, R225, PT ;  /* 0x000000e10200720c */ /* 0x040fe20003f66270 */
[----:B------:R-:W-:Y:S01]  /*8850*/  HMMA.16816.F32.BF16 R48, R8, R26, R184 ;  /* 0x0000001a0830723c */ /* 0x000fe200000418b8 */
[----:B------:R-:W-:-:S02]  /*8860*/  ISETP.GE.AND P1, PT, R2, R224, PT ;  /* 0x000000e00200720c */ /* 0x000fc40003f26270 */
[CC--:B------:R-:W-:Y:S02]  /*8870*/  ISETP.GE.AND P0, PT, R2.reuse, R223.reuse, PT ;  /* 0x000000df0200720c */ /* 0x0c0fe40003f06270 */
[C---:B------:R-:W-:Y:S02]  /*8880*/  ISETP.GE.AND P2, PT, R2.reuse, R222, PT ;  /* 0x000000de0200720c */ /* 0x040fe40003f46270 */
[----:B------:R-:W-:Y:S01]  /*8890*/  ISETP.GE.AND P6, PT, R3, R223, PT ;  /* 0x000000df0300720c */ /* 0x000fe20003fc6270 */
[----:B------:R-:W-:Y:S01]  /*88a0*/  HMMA.16816.F32.BF16 R24, R4, R26, R188 ;  /* 0x0000001a0418723c */ /* 0x000fe200000418bc */
[----:B------:R-:W-:Y:S02]  /*88b0*/  FSEL R177, R41, -INF , !P5 ;  /* 0xff80000029b17808 */ /* 0x000fe40006800000 */
[----:B------:R-:W-:Y:S02]  /*88c0*/  FSEL R182, R43, -INF , !P4 ;  /* 0xff8000002bb67808 */ /* 0x000fe40006000000 */
[----:B------:R-:W-:-:S02]  /*88d0*/  ISETP.LT.OR P3, PT, R2, R221, P3 ;  /* 0x000000dd0200720c */ /* 0x000fc40001f61670 */
[C---:B------:R-:W-:Y:S01]  /*88e0*/  ISETP.LT.OR P1, PT, R2.reuse, R220, P1 ;  /* 0x000000dc0200720c */ /* 0x040fe20000f21670 */
[C---:B------:R-:W-:Y:S01]  /*88f0*/  HMMA.16816.F32.BF16 R40, R12.reuse, R28, R236 ;  /* 0x0000001c0c28723c */ /* 0x040fe200000418ec */
[CC--:B------:R-:W-:Y:S02]  /*8900*/  ISETP.LT.OR P0, PT, R2.reuse, R219.reuse, P0 ;  /* 0x000000db0200720c */ /* 0x0c0fe40000701670 */
[----:B------:R-:W-:Y:S02]  /*8910*/  ISETP.LT.OR P2, PT, R2, R218, P2 ;  /* 0x000000da0200720c */ /* 0x000fe40001741670 */
[----:B------:R-:W-:Y:S02]  /*8920*/  ISETP.LT.OR P6, PT, R3, R219, P6 ;  /* 0x000000db0300720c */ /* 0x000fe400037c1670 */
[----:B------:R-:W-:Y:S01]  /*8930*/  IADD3 R2, R0, 0x20, RZ ;  /* 0x0000002000027810 */ /* 0x000fe20007ffe0ff */
[----:B------:R-:W-:Y:S01]  /*8940*/  HMMA.16816.F32.BF16 R12, R12, R30, R240 ;  /* 0x0000001e0c0c723c */ /* 0x000fe200000418f0 */
        /* <DEDUP_REMOVED lines=19> */
[C---:B------:R-:W-:Y:S02]  /*8a80*/  IADD3 R3, R0.reuse, 0x21, RZ ;  /* 0x0000002100037810 */ /* 0x040fe40007ffe0ff */
[----:B------:R-:W-:Y:S02]  /*8a90*/  IADD3 R2, R0, 0x28, RZ ;  /* 0x0000002800027810 */ /* 0x000fe40007ffe0ff */
[----:B------:R-:W-:Y:S02]  /*8aa0*/  FSEL R180, R39, -INF , !P3 ;  /* 0xff80000027b47808 */ /* 0x000fe40005800000 */
[----:B------:R-:W-:Y:S01]  /*8ab0*/  FSEL R67, R33, -INF , !P5 ;  /* 0xff80000021437808 */ /* 0x000fe20006800000 */
[----:B------:R-:W-:Y:S01]  /*8ac0*/  HMMA.16816.F32.BF16 R36, R8, R20, R44 ;  /* 0x000000140824723c */ /* 0x000fe2000004182c */
[----:B------:R-:W-:Y:S02]  /*8ad0*/  FSEL R108, R35, -INF , !P4 ;  /* 0xff800000236c7808 */ /* 0x000fe40006000000 */
[----:B------:R-:W-:-:S02]  /*8ae0*/  FSEL R185, R56, -INF , !P1 ;  /* 0xff80000038b97808 */ /* 0x000fc40004800000 */
[----:B------:R-:W-:Y:S02]  /*8af0*/  FSEL R189, R58, -INF , !P0 ;  /* 0xff8000003abd7808 */ /* 0x000fe40004000000 */
[C---:B------:R-:W-:Y:S01]  /*8b00*/  ISETP.GE.AND P4, PT, R3.reuse, R225, PT ;  /* 0x000000e10300720c */ /* 0x040fe20003f86270 */
[C---:B------:R-:W-:Y:S01]  /*8b10*/  HMMA.16816.F32.BF16 R32, R4.reuse, R20, R40 ;  /* 0x000000140420723c */ /* 0x040fe20000041828 */
[C---:B------:R-:W-:Y:S02]  /*8b20*/  ISETP.GE.AND P5, PT, R3.reuse, R224, PT ;  /* 0x000000e00300720c */ /* 0x040fe40003fa6270 */
[C---:B------:R-:W-:Y:S02]  /*8b30*/  ISETP.GE.AND P3, PT, R3.reuse, R223, PT ;  /* 0x000000df0300720c */ /* 0x040fe40003f66270 */
[C---:B------:R-:W-:Y:S02]  /*8b40*/  ISETP.GE.AND P1, PT, R3.reuse, R222, PT ;  /* 0x000000de0300720c */ /* 0x040fe40003f26270 */
[----:B------:R-:W-:Y:S01]  /*8b50*/  ISETP.GE.AND P0, PT, R2, R225, PT ;  /* 0x000000e10200720c */ /* 0x000fe20003f06270 */
[----:B------:R-:W-:Y:S01]  /*8b60*/  HMMA.16816.F32.BF16 R4, R4, R22, R12 ;  /* 0x000000160404723c */ /* 0x000fe2000004180c */
[----:B------:R-:W-:-:S02]  /*8b70*/  ISETP.LT.OR P4, PT, R3, R221, P4 ;  /* 0x000000dd0300720c */ /* 0x000fc40002781670 */
[C---:B------:R-:W-:Y:S02]  /*8b80*/  ISETP.LT.OR P5, PT, R3.reuse, R220, P5 ;  /* 0x000000dc0300720c */ /* 0x040fe40002fa1670 */
[C---:B------:R-:W-:Y:S02]  /*8b90*/  ISETP.LT.OR P3, PT, R3.reuse, R219, P3 ;  /* 0x000000db0300720c */ /* 0x040fe40001f61670 */
[----:B------:R-:W-:Y:S01]  /*8ba0*/  ISETP.LT.OR P1, PT, R3, R218, P1 ;  /* 0x000000da0300720c */ /* 0x000fe20000f21670 */
[----:B------:R-:W-:Y:S01]  /*8bb0*/  HMMA.16816.F32.BF16 R8, R8, R22, R16 ;  /* 0x000000160808723c */ /* 0x000fe20000041810 */
        /* <DEDUP_REMOVED lines=8> */
[----:B------:R-:W-:-:S02]  /*8c40*/  FSEL R183, R48, -INF , !P0 ;  /* 0xff80000030b77808 */ /* 0x000fc40004000000 */
[C---:B------:R-:W-:Y:S02]  /*8c50*/  ISETP.GE.AND P2, PT, R2.reuse, R224, PT ;  /* 0x000000e00200720c */ /* 0x040fe40003f46270 */
[C---:B------:R-:W-:Y:S02]  /*8c60*/  ISETP.GE.AND P6, PT, R2.reuse, R223, PT ;  /* 0x000000df0200720c */ /* 0x040fe40003fc6270 */
[----:B------:R-:W-:Y:S02]  /*8c70*/  ISETP.GE.AND P4, PT, R2, R222, PT ;  /* 0x000000de0200720c */ /* 0x000fe40003f86270 */
[C---:B------:R-:W-:Y:S02]  /*8c80*/  ISETP.GE.AND P5, PT, R3.reuse, R225, PT ;  /* 0x000000e10300720c */ /* 0x040fe40003fa6270 */
[C---:B------:R-:W-:Y:S02]  /*8c90*/  ISETP.GE.AND P3, PT, R3.reuse, R224, PT ;  /* 0x000000e00300720c */ /* 0x040fe40003f66270 */
[----:B------:R-:W-:-:S02]  /*8ca0*/  ISETP.GE.AND P1, PT, R3, R223, PT ;  /* 0x000000df0300720c */ /* 0x000fc40003f26270 */
[C---:B------:R-:W-:Y:S02]  /*8cb0*/  ISETP.GE.AND P0, PT, R3.reuse, R222, PT ;  /* 0x000000de0300720c */ /* 0x040fe40003f06270 */
[C---:B------:R-:W-:Y:S02]  /*8cc0*/  ISETP.LT.OR P2, PT, R2.reuse, R220, P2 ;  /* 0x000000dc0200720c */ /* 0x040fe40001741670 */
[C---:B------:R-:W-:Y:S02]  /*8cd0*/  ISETP.LT.OR P6, PT, R2.reuse, R219, P6 ;  /* 0x000000db0200720c */ /* 0x040fe400037c1670 */
        /* <DEDUP_REMOVED lines=27> */
[----:B------:R-:W-:Y:S02]  /*8e90*/  FSEL R186, R51, -INF , !P3 ;  /* 0xff80000033ba7808 */ /* 0x000fe40005800000 */
[----:B------:R-:W-:Y:S02]  /*8ea0*/  FSEL R228, R36, -INF , !P2 ;  /* 0xff80000024e47808 */ /* 0x000fe40005000000 */
[----:B------:R-:W-:Y:S02]  /*8eb0*/  FSEL R238, R34, -INF , !P1 ;  /* 0xff80000022ee7808 */ /* 0x000fe40004800000 */
[C---:B------:R-:W-:Y:S02]  /*8ec0*/  ISETP.GE.AND P5, PT, R3.reuse, R224, PT ;  /* 0x000000e00300720c */ /* 0x040fe40003fa6270 */
[C---:B------:R-:W-:Y:S02]  /*8ed0*/  ISETP.GE.AND P3, PT, R3.reuse, R223, PT ;  /* 0x000000df0300720c */ /* 0x040fe40003f66270 */
[----:B------:R-:W-:-:S02]  /*8ee0*/  ISETP.GE.AND P2, PT, R3, R222, PT ;  /* 0x000000de0300720c */ /* 0x000fc40003f46270 */
[----:B------:R-:W-:Y:S02]  /*8ef0*/  ISETP.GE.AND P1, PT, R2, R223, PT ;  /* 0x000000df0200720c */ /* 0x000fe40003f26270 */
[----:B------:R-:W-:Y:S02]  /*8f00*/  FSEL R236, R6, -INF , !P0 ;  /* 0xff80000006ec7808 */ /* 0x000fe40004000000 */
[----:B------:R-:W-:Y:S02]  /*8f10*/  PLOP3.LUT P0, PT, PT, PT, UP0, 0x80, 0x0 ;  /* 0x000000000000781c */ /* 0x000fe40003f0f008 */
        /* <DEDUP_REMOVED lines=27> */
[----:B------:R-:W-:Y:S02]  /*90d0*/  FSEL R207, R9, -INF , !P5 ;  /* 0xff80000009cf7808 */ /* 0x000fe40006800000 */
[----:B------:R-:W-:Y:S01]  /*90e0*/  FSEL R211, R11, -INF , !P3 ;  /* 0xff8000000bd37808 */ /* 0x000fe20005800000 */
[----:B------:R-:W-:Y:S05]  /*90f0*/  @!P0 BRA `(.L_x_666) ;  /* 0x000001c000008947 */ /* 0x000fea0003800000 */
[----:B------:R-:W2:Y:S04]  /*9100*/  LDL.64 R244, [R1+0x68] ;  /* 0x0000680001f47983 */ /* 0x000ea80000100a00 */
[----:B------:R-:W3:Y:S01]  /*9110*/  LDL.64 R246, [R1+0x60] ;  /* 0x0000600001f67983 */ /* 0x000ee20000100a00 */
[----:B------:R-:W-:Y:S02]  /*9120*/  UIADD3 UR32, UR30, -0x3, URZ ;  /* 0xfffffffd1e207890 */ /* 0x000fe4000fffe03f */
[----:B------:R-:W-:-:S02]  /*9130*/  ULDC.64 UR4, c[0x0][0x198] ;  /* 0x0000660000047ab9 */ /* 0x000fc40000000a00 */
[----:B------:R-:W-:Y:S02]  /*9140*/  USHF.R.S32.HI UR31, URZ, 0x1f, UR32 ;  /* 0x0000001f3f1f7899 */ /* 0x000fe40008011420 */
[----:B------:R-:W-:Y:S02]  /*9150*/  UIMAD.WIDE.U32 UR34, UR32, UR4, URZ ;  /* 0x00000004202272a5 */ /* 0x000fe4000f8e003f */
[----:B------:R-:W-:-:S04]  /*9160*/  UIMAD UR31, UR31, UR4, URZ ;  /* 0x000000041f1f72a4 */ /* 0x000fc8000f8e023f */
[----:B------:R-:W-:Y:S01]  /*9170*/  UIMAD UR5, UR32, UR5, UR31 ;  /* 0x00000005200572a4 */ /* 0x000fe2000f8e021f */
[----:B------:R-:W-:Y:S02]  /*9180*/  IMAD.U32 R0, RZ, RZ, UR34 ;  /* 0x00000022ff007e24 */ /* 0x000fe4000f8e00ff */
[----:B------:R-:W-:Y:S01]  /*9190*/  IMAD.U32 R4, RZ, RZ, UR34 ;  /* 0x00000022ff047e24 */ /* 0x000fe2000f8e00ff */
[----:B------:R-:W-:-:S06]  /*91a0*/  UIADD3 UR5, UR35, UR5, URZ ;  /* 0x0000000523057290 */ /* 0x000fcc000fffe03f */
[----:B------:R-:W-:Y:S01]  /*91b0*/  IMAD.U32 R3, RZ, RZ, UR5 ;  /* 0x00000005ff037e24 */ /* 0x000fe2000f8e00ff */
        /* <DEDUP_REMOVED lines=16> */
.L_x_666:
[----:B------:R-:W2:Y:S04]  /*92c0*/  LDL R0, [R1+0x28] ;  /* 0x0000280001007983 */ /* 0x000ea80000100800 */
[----:B-1----:R-:W3:Y:S04]  /*92d0*/  LDL R4, [R1+0xc] ;  /* 0x00000c0001047983 */ /* 0x002ee80000100800 */
[----:B------:R-:W4:Y:S04]  /*92e0*/  LDL.LU R3, [R1+0x20] ;  /* 0x0000200001037983 */ /* 0x000f280000300800 */
[----:B------:R-:W5:Y:S04]  /*92f0*/  LDL.LU R2, [R1+0x48] ;  /* 0x0000480001027983 */ /* 0x000f680000300800 */
[----:B------:R-:W5:Y:S04]  /*9300*/  LDL R13, [R1+0x8] ;  /* 0x00000800010d7983 */ /* 0x000f680000100800 */
[----:B------:R-:W5:Y:S04]  /*9310*/  LDL.64 R36, [R1] ;  /* 0x0000000001247983 */ /* 0x000f680000100a00 */
[----:B------:R-:W5:Y:S01]  /*9320*/  LDL R14, [R1+0x2c] ;  /* 0x00002c00010e7983 */ /* 0x000f620000100800 */
[----:B------:R-:W-:Y:S01]  /*9330*/  USHF.L.U32 UR4, UR25, 0x1, URZ ;  /* 0x0000000119047899 */ /* 0x000fe2000800063f */
[----:B------:R-:W-:Y:S01]  /*9340*/  FMNMX.FTZ R7, R105, R100, !PT ;  /* 0x0000006469077209 */ /* 0x000fe20007810000 */
[----:B------:R-:W-:-:S02]  /*9350*/  IMAD.MOV.U32 R46, RZ, RZ, R252 ;  /* 0x000000ffff2e7224 */ /* 0x000fc400078e00fc */
[----:B------:R-:W-:-:S04]  /*9360*/  IMAD.MOV.U32 R47, RZ, RZ, R227 ;  /* 0x000000ffff2f7224 */ /* 0x000fc800078e00e3 */
[----:B------:R-:W-:Y:S02]  /*9370*/  IMAD.MOV.U32 R249, RZ, RZ, R47 ;  /* 0x000000fffff97224 */ /* 0x000fe400078e002f */
[----:B--2---:R-:W-:-:S04]  /*9380*/  IMAD.WIDE.U32 R50, R0, -0x2daee0ad, RZ ;  /* 0xd2511f5300327825 */ /* 0x004fc800078e00ff */
[----:B------:R-:W-:Y:S02]  /*9390*/  IMAD.U32 R0, RZ, RZ, UR29 ;  /* 0x0000001dff007e24 */ /* 0x000fe4000f8e00ff */
[----:B---3--:R-:W-:-:S03]  /*93a0*/  IMAD.WIDE.U32 R240, R4, -0x326172a9, RZ ;  /* 0xcd9e8d5704f07825 */ /* 0x008fc600078e00ff */
[----:B------:R-:W-:Y:S01]  /*93b0*/  LOP3.LUT R0, R51, UR4, R0, 0x96, !PT ;  /* 0x0000000433007c12 */ /* 0x000fe2000f8e9600 */
[----:B----4-:R-:W-:Y:S01]  /*93c0*/  IMAD.MOV.U32 R11, RZ, RZ, R3 ;  /* 0x000000ffff0b7224 */ /* 0x010fe200078e0003 */
[----:B------:R-:W-:Y:S01]  /*93d0*/  UIADD3 UR4, UR4, 0x1, URZ ;  /* 0x0000000104047890 */ /* 0x000fe2000fffe03f */
[----:B-----5:R-:W-:Y:S02]  /*93e0*/  IMAD.MOV.U32 R12, RZ, RZ, R2 ;  /* 0x000000ffff0c7224 */ /* 0x020fe400078e0002 */
[----:B------:R-:W-:Y:S01]  /*93f0*/  IMAD.WIDE.U32 R4, R0, -0x326172a9, RZ ;  /* 0xcd9e8d5700047825 */ /* 0x000fe200078e00ff */
[----:B------:R-:W-:-:S03]  /*9400*/  LOP3.LUT R0, R241, R13, RZ, 0x3c, !PT ;  /* 0x0000000df1007212 */ /* 0x000fc600078e3cff */
[----:B------:R-:W-:Y:S01]  /*9410*/  IMAD.MOV.U32 R16, RZ, RZ, R12 ;  /* 0x000000ffff107224 */ /* 0x000fe200078e000c */
[----:B------:R-:W-:Y:S01]  /*9420*/  LOP3.LUT R2, R5, UR16, R240, 0x96, !PT ;  /* 0x0000001005027c12 */ /* 0x000fe2000f8e96f0 */
[----:B------:R-:W-:Y:S01]  /*9430*/  IMAD.MOV.U32 R31, RZ, RZ, R11 ;  /* 0x000000ffff1f7224 */ /* 0x000fe200078e000b */
[----:B------:R-:W-:Y:S01]  /*9440*/  LOP3.LUT R8, R37, UR14, R4, 0x96, !PT ;  /* 0x0000000e25087c12 */ /* 0x000fe2000f8e9604 */
[----:B------:R-:W-:Y:S01]  /*9450*/  IMAD R44, R0, -0x2daee0ad, RZ ;  /* 0xd2511f53002c7824 */ /* 0x000fe200078e02ff */
[----:B------:R-:W-:Y:S01]  /*9460*/  FMNMX.FTZ R0, R104, R107, !PT ;  /* 0x0000006b68007209 */ /* 0x000fe20007810000 */
[----:B------:R-:W-:-:S03]  /*9470*/  IMAD.WIDE.U32 R2, R2, -0x2daee0ad, RZ ;  /* 0xd2511f5302027825 */ /* 0x000fc600078e00ff */
        /* <DEDUP_REMOVED lines=11> */
[----:B------:R-:W-:Y:S02]  /*9530*/  LOP3.LUT R3, R7, UR12, R36, 0x96, !PT ;  /* 0x0000000c07037c12 */ /* 0x000fe4000f8e9624 */
[----:B------:R-:W-:Y:S01]  /*9540*/  FMNMX.FTZ R7, R63, R0, !PT ;  /* 0x000000003f077209 */ /* 0x000fe20007810000 */
[----:B------:R-:W-:Y:S01]  /*9550*/  IMAD.MOV.U32 R38, RZ, RZ, R31 ;  /* 0x000000ffff267224 */ /* 0x000fe200078e001f */
[----:B------:R-:W-:Y:S01]  /*9560*/  LOP3.LUT R10, R35, UR10, R6, 0x96, !PT ;  /* 0x0000000a230a7c12 */ /* 0x000fe2000f8e9606 */
[----:B------:R-:W-:Y:S01]  /*9570*/  IMAD.WIDE.U32 R2, R3, -0x2daee0ad, RZ ;  /* 0xd2511f5303027825 */ /* 0x000fe200078e00ff */
[----:B------:R-:W-:Y:S02]  /*9580*/  FMNMX.FTZ R0, R197, R9, !PT ;  /* 0x00000009c5007209 */ /* 0x000fe40007810000 */
[----:B------:R-:W-:Y:S01]  /*9590*/  FMNMX.FTZ R6, R198, R7, !PT ;  /* 0x00000007c6067209 */ /* 0x000fe20007810000 */
[----:B------:R-:W-:Y:S01]  /*95a0*/  IMAD.WIDE.U32 R32, R10, -0x2daee0ad, RZ ;  /* 0xd2511f530a207825 */ /* 0x000fe200078e00ff */
[----:B------:R-:W-:-:S02]  /*95b0*/  LOP3.LUT R9, R3, UR9, R8, 0x96, !PT ;  /* 0x0000000903097c12 */ /* 0x000fc4000f8e9608 */
[----:B------:R-:W-:Y:S01]  /*95c0*/  FMNMX.FTZ R3, R176, R0, !PT ;  /* 0x00000000b0037209 */ /* 0x000fe20007810000 */
[----:B------:R-:W-:Y:S01]  /*95d0*/  IMAD.MOV.U32 R39, RZ, RZ, R16 ;  /* 0x000000ffff277224 */ /* 0x000fe200078e0010 */
[----:B------:R-:W-:Y:S01]  /*95e0*/  FMNMX.FTZ R0, R111, R6, !PT ;  /* 0x000000066f007209 */ /* 0x000fe20007810000 */
[----:B------:R-:W-:Y:S01]  /*95f0*/  IMAD.WIDE.U32 R22, R9, -0x326172a9, RZ ;  /* 0xcd9e8d5709167825 */ /* 0x000fe200078e00ff */
[----:B------:R-:W-:Y:S02]  /*9600*/  FMNMX.FTZ R6, R103, R193, !PT ;  /* 0x000000c167067209 */ /* 0x000fe40007810000 */
[----:B------:R-:W-:Y:S02]  /*9610*/  LOP3.LUT R8, R243, R13, RZ, 0x3c, !PT ;  /* 0x0000000df3087212 */ /* 0x000fe400078e3cff */
[----:B------:R-:W-:Y:S02]  /*9620*/  FMNMX.FTZ R7, R109, R3, !PT ;  /* 0x000000036d077209 */ /* 0x000fe40007810000 */
[----:B------:R-:W-:Y:S01]  /*9630*/  FMNMX.FTZ R3, R110, R0, !PT ;  /* 0x000000006e037209 */ /* 0x000fe20007810000 */
[----:B------:R-:W-:Y:S01]  /*9640*/  IMAD.WIDE.U32 R42, R8, -0x2daee0ad, RZ ;  /* 0xd2511f53082a7825 */ /* 0x000fe200078e00ff */
[----:B------:R-:W-:-:S02]  /*9650*/  FMNMX.FTZ R0, R195, R6, !PT ;  /* 0x00000006c3007209 */ /* 0x000fc40007810000 */
[----:B------:R-:W-:Y:S02]  /*9660*/  FMNMX.FTZ R6, R67, R7, !PT ;  /* 0x0000000743067209 */ /* 0x000fe40007810000 */
[----:B------:R-:W-:Y:S02]  /*9670*/  FMNMX.FTZ R3, R108, R3, !PT ;  /* 0x000000036c037209 */ /* 0x000fe40007810000 */
[----:B------:R-:W-:Y:S02]  /*9680*/  LOP3.LUT R8, R33, UR7, R2, 0x96, !PT ;  /* 0x0000000721087c12 */ /* 0x000fe4000f8e9602 */
[----:B------:R-:W-:Y:S02]  /*9690*/  FMNMX.FTZ R0, R192, R0, !PT ;  /* 0x00000000c0007209 */ /* 0x000fe40007810000 */
[----:B------:R-:W-:Y:S02]  /*96a0*/  FMNMX.FTZ R2, R185, R6, !PT ;  /* 0x00000006b9027209 */ /* 0x000fe40007810000 */
[----:B------:R-:W-:-:S02]  /*96b0*/  FMNMX.FTZ R3, R189, R3, !PT ;  /* 0x00000003bd037209 */ /* 0x000fc40007810000 */
[----:B------:R-:W-:Y:S02]  /*96c0*/  LOP3.LUT R6, R43, UR15, R50, 0x96, !PT ;  /* 0x0000000f2b067c12 */ /* 0x000fe4000f8e9632 */
[----:B------:R-:W-:Y:S02]  /*96d0*/  FMNMX.FTZ R7, R64, R0, !PT ;  /* 0x0000000040077209 */ /* 0x000fe40007810000 */
[----:B------:R-:W-:Y:S01]  /*96e0*/  FMNMX.FTZ R2, R184, R2, !PT ;  /* 0x00000002b8027209 */ /* 0x000fe20007810000 */
[----:B------:R-:W-:Y:S01]  /*96f0*/  IMAD.WIDE.U32 R40, R6, -0x326172a9, RZ ;  /* 0xcd9e8d5706287825 */ /* 0x000fe200078e00ff */
[----:B------:R-:W-:Y:S02]  /*9700*/  FMNMX.FTZ R0, R188, R3, !PT ;  /* 0x00000003bc007209 */ /* 0x000fe40007810000 */
[----:B------:R-:W-:Y:S02]  /*9710*/  LOP3.LUT R13, R5, UR16, R242, 0x96, !PT ;  /* 0x00000010050d7c12 */ /* 0x000fe4000f8e96f2 */
[----:B------:R-:W-:Y:S01]  /*9720*/  FMNMX.FTZ R5, R183, R2, !PT ;  /* 0x00000002b7057209 */ /* 0x000fe20007810000 */
[----:B------:R-:W-:Y:S01]  /*9730*/  IMAD.WIDE.U32 R2, R8, -0x326172a9, RZ ;  /* 0xcd9e8d5708027825 */ /* 0x000fe200078e00ff */
[----:B------:R-:W-:-:S02]  /*9740*/  FMNMX.FTZ R0, R187, R0, !PT ;  /* 0x00000000bb007209 */ /* 0x000fc40007810000 */
[----:B------:R-:W-:Y:S02]  /*9750*/  LOP3.LUT R12, R41, UR14, R4, 0x96, !PT ;  /* 0x0000000e290c7c12 */ /* 0x000fe4000f8e9604 */
[----:B------:R-:W-:Y:S02]  /*9760*/  FMNMX.FTZ R4, R45, R5, !PT ;  /* 0x000000052d047209 */ /* 0x000fe40007810000 */
[----:B------:R-:W-:Y:S02]  /*9770*/  FMNMX.FTZ R5, R186, R0, !PT ;  /* 0x00000000ba057209 */ /* 0x000fe40007810000 */
[----:B------:R-:W-:Y:S02]  /*9780*/  FMNMX.FTZ R6, R199, R7, !PT ;  /* 0x00000007c7067209 */ /* 0x000fe40007810000 */
[----:B------:R-:W-:Y:S02]  /*9790*/  LOP3.LUT R0, R3, UR17, R22, 0x96, !PT ;  /* 0x0000001103007c12 */ /* 0x000fe4000f8e9616 */
[----:B------:R-:W-:-:S02]  /*97a0*/  LOP3.LUT R7, R2, 0xffff, RZ, 0xc0, !PT ;  /* 0x0000ffff02077812 */ /* 0x000fc400078ec0ff */
        /* <DEDUP_REMOVED lines=11> */
[----:B------:R-:W-:-:S02]  /*9860*/  FMNMX.FTZ R2, R179, R2, !PT ;  /* 0x00000002b3027209 */ /* 0x000fc40007810000 */
[----:B------:R-:W-:Y:S02]  /*9870*/  SHF.R.U32.HI R7, RZ, 0x8, R7 ;  /* 0x00000008ff077819 */ /* 0x000fe40000011607 */
[----:B------:R-:W-:Y:S02]  /*9880*/  FMNMX.FTZ R5, R207, R3, !PT ;  /* 0x00000003cf057209 */ /* 0x000fe40007810000 */
[----:B------:R-:W-:Y:S02]  /*9890*/  FMNMX.FTZ R4, R211, R4, !PT ;  /* 0x00000004d3047209 */ /* 0x000fe40007810000 */
[----:B------:R-:W-:Y:S02]  /*98a0*/  LOP3.LUT R6, R8, 0xff, RZ, 0xc0, !PT ;  /* 0x000000ff08067812 */ /* 0x000fe400078ec0ff */
[----:B------:R-:W-:Y:S01]  /*98b0*/  FMNMX.FTZ R8, R202, R2, !PT ;  /* 0x00000002ca087209 */ /* 0x000fe20007810000 */
[----:B------:R-:W1:Y:S01]  /*98c0*/  SHFL.BFLY PT, R11, R4, 0x2, 0x1f ;  /* 0x0c401f00040b7f89 */ /* 0x000e6200000e0000 */
[----:B------:R-:W-:-:S02]  /*98d0*/  PRMT R19, R10, 0x5410, R7 ;  /* 0x000054100a137816 */ /* 0x000fc40000000007 */
[--C-:B------:R-:W-:Y:S01]  /*98e0*/  SHF.R.U32.HI R2, RZ, 0x10, R0.reuse ;  /* 0x00000010ff027819 */ /* 0x100fe20000011600 */
[----:B------:R-:W2:Y:S01]  /*98f0*/  SHFL.BFLY PT, R10, R5, 0x2, 0x1f ;  /* 0x0c401f00050a7f89 */ /* 0x000ea200000e0000 */
[----:B------:R-:W-:Y:S02]  /*9900*/  PRMT R22, R6, 0x5410, R9 ;  /* 0x0000541006167816 */ /* 0x000fe40000000009 */
[C---:B------:R-:W-:Y:S02]  /*9910*/  LOP3.LUT R3, R0.reuse, 0xffff, RZ, 0xc0, !PT ;  /* 0x0000ffff00037812 */ /* 0x040fe400078ec0ff */
[----:B------:R-:W-:Y:S02]  /*9920*/  LOP3.LUT R7, R0, 0xff, RZ, 0xc0, !PT ;  /* 0x000000ff00077812 */ /* 0x000fe400078ec0ff */
[----:B------:R-:W-:Y:S02]  /*9930*/  SHF.R.U32.HI R6, RZ, 0x18, R0 ;  /* 0x00000018ff067819 */ /* 0x000fe40000011600 */
[----:B------:R-:W-:-:S02]  /*9940*/  LOP3.LUT R0, R2, 0xff, RZ, 0xc0, !PT ;  /* 0x000000ff02007812 */ /* 0x000fc400078ec0ff */
[----:B------:R-:W-:Y:S02]  /*9950*/  FMNMX.FTZ R2, R201, R8, !PT ;  /* 0x00000008c9027209 */ /* 0x000fe40007810000 */
[----:B------:R-:W-:Y:S02]  /*9960*/  SHF.R.U32.HI R3, RZ, 0x8, R3 ;  /* 0x00000008ff037819 */ /* 0x000fe40000011603 */
[----:B------:R-:W-:Y:S02]  /*9970*/  PRMT R15, R0, 0x5410, R6 ;  /* 0x00005410000f7816 */ /* 0x000fe40000000006 */
[----:B------:R-:W-:Y:S02]  /*9980*/  FMNMX.FTZ R0, R190, R2, !PT ;  /* 0x00000002be007209 */ /* 0x000fe40007810000 */
[----:B------:R-:W-:Y:S01]  /*9990*/  PRMT R14, R7, 0x5410, R3 ;  /* 0x00005410070e7816 */ /* 0x000fe20000000003 */
[----:B------:R-:W-:Y:S01]  /*99a0*/  IMAD.WIDE.U32 R2, R13, -0x2daee0ad, RZ ;  /* 0xd2511f530d027825 */ /* 0x000fe200078e00ff */
[----:B------:R-:W-:-:S02]  /*99b0*/  FMNMX.FTZ R0, R191, R0, !PT ;  /* 0x00000000bf007209 */ /* 0x000fc40007810000 */
[----:B-1----:R-:W-:Y:S01]  /*99c0*/  FMNMX.FTZ R8, R4, R11, !PT ;  /* 0x0000000b04087209 */ /* 0x002fe20007810000 */
[----:B------:R-:W-:Y:S01]  /*99d0*/  IMAD.WIDE.U32 R6, R12, -0x2daee0ad, RZ ;  /* 0xd2511f530c067825 */ /* 0x000fe200078e00ff */
[----:B------:R-:W-:-:S04]  /*99e0*/  LOP3.LUT R9, R3, UR13, R42, 0x96, !PT ;  /* 0x0000000d03097c12 */ /* 0x000fc8000f8e962a */
[----:B------:R-:W-:Y:S02]  /*99f0*/  LOP3.LUT R12, R7, UR11, R2, 0x96, !PT ;  /* 0x0000000b070c7c12 */ /* 0x000fe4000f8e9602 */
[----:B------:R-:W-:Y:S02]  /*9a00*/  FMNMX.FTZ R2, R234, R0, !PT ;  /* 0x00000000ea027209 */ /* 0x000fe40007810000 */
[----:B------:R-:W-:Y:S01]  /*9a10*/  FMNMX.FTZ R0, R102, R194, !PT ;  /* 0x000000c266007209 */ /* 0x000fe20007810000 */
[----:B------:R-:W-:Y:S01]  /*9a20*/  IMAD.WIDE.U32 R24, R12, -0x326172a9, RZ ;  /* 0xcd9e8d570c187825 */ /* 0x000fe200078e00ff */
[----:B--2---:R-:W-:Y:S02]  /*9a30*/  FMNMX.FTZ R7, R5, R10, !PT ;  /* 0x0000000a05077209 */ /* 0x004fe40007810000 */
[----:B------:R-:W-:Y:S01]  /*9a40*/  FMNMX.FTZ R3, R196, R0, !PT ;  /* 0x00000000c4037209 */ /* 0x000fe20007810000 */
[----:B------:R-:W-:Y:S01]  /*9a50*/  IMAD.WIDE.U32 R4, R9, -0x326172a9, RZ ;  /* 0xcd9e8d5709047825 */ /* 0x000fe200078e00ff */
[----:B------:R-:W-:Y:S01]  /*9a60*/  FMNMX.FTZ R2, R231, R2, !PT ;  /* 0x00000002e7027209 */ /* 0x000fe20007810000 */
[----:B------:R-:W1:Y:S01]  /*9a70*/  SHFL.BFLY PT, R10, R7, 0x1, 0x1f ;  /* 0x0c201f00070a7f89 */ /* 0x000e6200000e0000 */
[----:B------:R-:W-:-:S02]  /*9a80*/  FMNMX.FTZ R3, R66, R3, !PT ;  /* 0x0000000342037209 */ /* 0x000fc40007810000 */
[----:B------:R-:W-:Y:S02]  /*9a90*/  FMNMX.FTZ R0, R232, R2, !PT ;  /* 0x00000002e8007209 */ /* 0x000fe40007810000 */
[----:B------:R-:W-:Y:S02]  /*9aa0*/  FMNMX.FTZ R3, R65, R3, !PT ;  /* 0x0000000341037209 */ /* 0x000fe40007810000 */
[----:B------:R-:W-:Y:S02]  /*9ab0*/  LOP3.LUT R2, R5, UR12, R40, 0x96, !PT ;  /* 0x0000000c05027c12 */ /* 0x000fe4000f8e9628 */
[----:B------:R-:W-:Y:S02]  /*9ac0*/  FMNMX.FTZ R5, R200, R3, !PT ;  /* 0x00000003c8057209 */ /* 0x000fe40007810000 */
[----:B------:R-:W-:Y:S01]  /*9ad0*/  LOP3.LUT R4, R25, UR10, R4, 0x96, !PT ;  /* 0x0000000a19047c12 */ /* 0x000fe2000f8e9604 */
[----:B------:R-:W-:Y:S01]  /*9ae0*/  IMAD.WIDE.U32 R2, R2, -0x2daee0ad, RZ ;  /* 0xd2511f5302027825 */ /* 0x000fe200078e00ff */
[----:B------:R-:W-:-:S02]  /*9af0*/  FMNMX.FTZ R5, R182, R5, !PT ;  /* 0x00000005b6057209 */ /* 0x000fc40007810000 */
[----:B------:R-:W-:Y:S01]  /*9b00*/  FMNMX.FTZ R0, R233, R0, !PT ;  /* 0x00000000e9007209 */ /* 0x000fe20007810000 */
[----:B------:R-:W-:Y:S01]  /*9b10*/  IMAD.WIDE.U32 R26, R4, -0x2daee0ad, RZ ;  /* 0xd2511f53041a7825 */ /* 0x000fe200078e00ff */
[----:B------:R-:W-:Y:S02]  /*9b20*/  LOP3.LUT R11, R3, UR9, R6, 0x96, !PT ;  /* 0x00000009030b7c12 */ /* 0x000fe4000f8e9606 */
[----:B------:R-:W-:Y:S01]  /*9b30*/  FMNMX.FTZ R3, R181, R5, !PT ;  /* 0x00000005b5037209 */ /* 0x000fe20007810000 */
[----:B------:R-:W2:Y:S01]  /*9b40*/  SHFL.BFLY PT, R9, R0, 0x2, 0x1f ;  /* 0x0c401f0000097f89 */ /* 0x000ea200000e0000 */
[----:B------:R-:W-:Y:S01]  /*9b50*/  LOP3.LUT R6, R27, UR7, R2, 0x96, !PT ;  /* 0x000000071b067c12 */ /* 0x000fe2000f8e9602 */
[----:B------:R-:W-:Y:S01]  /*9b60*/  IMAD.WIDE.U32 R20, R11, -0x326172a9, RZ ;  /* 0xcd9e8d570b147825 */ /* 0x000fe200078e00ff */
[----:B------:R-:W-:Y:S01]  /*9b70*/  FMNMX.FTZ R3, R180, R3, !PT ;  /* 0x00000003b4037209 */ /* 0x000fe20007810000 */
[----:B------:R-:W3:Y:S01]  /*9b80*/  SHFL.BFLY PT, R5, R8, 0x1, 0x1f ;  /* 0x0c201f0008057f89 */ /* 0x000ee200000e0000 */
[----:B-1----:R-:W-:-:S02]  /*9b90*/  FMNMX.FTZ R246, R7, R10, !PT ;  /* 0x0000000a07f67209 */ /* 0x002fc40007810000 */
[----:B------:R-:W-:Y:S02]  /*9ba0*/  FMNMX.FTZ R3, R206, R3, !PT ;  /* 0x00000003ce037209 */ /* 0x000fe40007810000 */
[C---:B------:R-:W-:Y:S01]  /*9bb0*/  FSETP.NEU.FTZ.AND P4, PT, R246.reuse, -INF , PT ;  /* 0xff800000f600780b */ /* 0x040fe20003f9d000 */
[----:B------:R-:W-:Y:S01]  /*9bc0*/  FMUL.FTZ R28, R246, c[0x0][0x23c] ;  /* 0x00008f00f61c7a20 */ /* 0x000fe20000410000 */
[----:B------:R-:W-:-:S04]  /*9bd0*/  FMNMX.FTZ R2, R205, R3, !PT ;  /* 0x00000003cd027209 */ /* 0x000fc80007810000 */
[----:B------:R-:W-:Y:S02]  /*9be0*/  FMNMX.FTZ R2, R204, R2, !PT ;  /* 0x00000002cc027209 */ /* 0x000fe40007810000 */
[----:B------:R-:W-:Y:S02]  /*9bf0*/  FSEL R28, R28, RZ, P4 ;  /* 0x000000ff1c1c7208 */ /* 0x000fe40002000000 */
[----:B------:R-:W-:-:S04]  /*9c00*/  FMNMX.FTZ R2, R203, R2, !PT ;  /* 0x00000002cb027209 */ /* 0x000fc80007810000 */
[----:B------:R-:W-:Y:S01]  /*9c10*/  FMNMX.FTZ R4, R238, R2, !PT ;  /* 0x00000002ee047209 */ /* 0x000fe20007810000 */
[----:B------:R-:W-:Y:S01]  /*9c20*/  IMAD.WIDE.U32 R2, R6, -0x326172a9, RZ ;  /* 0xcd9e8d5706027825 */ /* 0x000fe200078e00ff */
[----:B--2---:R-:W-:Y:S02]  /*9c30*/  FMNMX.FTZ R0, R0, R9, !PT ;  /* 0x0000000900007209 */ /* 0x004fe40007810000 */
[----:B------:R-:W-:Y:S02]  /*9c40*/  FMNMX.FTZ R6, R237, R4, !PT ;  /* 0x00000004ed067209 */ /* 0x000fe40007810000 */
[----:B------:R-:W-:Y:S01]  /*9c50*/  LOP3.LUT R4, R2, 0xffff, RZ, 0xc0, !PT ;  /* 0x0000ffff02047812 */ /* 0x000fe200078ec0ff */
[----:B------:R-:W1:Y:S01]  /*9c60*/  SHFL.BFLY PT, R9, R0, 0x1, 0x1f ;  /* 0x0c201f0000097f89 */ /* 0x000e6200000e0000 */
[----:B------:R-:W-:Y:S02]  /*9c70*/  FMNMX.FTZ R6, R236, R6, !PT ;  /* 0x00000006ec067209 */ /* 0x000fe40007810000 */
[----:B------:R-:W-:-:S02]  /*9c80*/  SHF.R.U32.HI R7, RZ, 0x8, R4 ;  /* 0x00000008ff077819 */ /* 0x000fc40000011604 */
[----:B------:R-:W-:Y:S01]  /*9c90*/  FMNMX.FTZ R4, R235, R6, !PT ;  /* 0x00000006eb047209 */ /* 0x000fe20007810000 */
[--C-:B------:R-:W-:Y:S01]  /*9ca0*/  FFMA.FTZ R6, R62, c[0x0][0x23c], -R28.reuse ;  /* 0x00008f003e067a23 */ /* 0x100fe2000001081c */
[----:B---3--:R-:W-:Y:S01]  /*9cb0*/  FMNMX.FTZ R245, R8, R5, !PT ;  /* 0x0000000508f57209 */ /* 0x008fe20007810000 */
[----:B------:R-:W-:Y:S02]  /*9cc0*/  FFMA.FTZ R5, R100, c[0x0][0x23c], -R28 ;  /* 0x00008f0064057a23 */ /* 0x000fe4000001081c */
[----:B------:R-:W2:Y:S01]  /*9cd0*/  SHFL.BFLY PT, R8, R4, 0x2, 0x1f ;  /* 0x0c401f0004087f89 */ /* 0x000ea200000e0000 */
[----:B------:R3:W-:Y:S01]  /*9ce0*/  MUFU.EX2 R49, R6 ;  /* 0x0000000600317308 */ /* 0x0007e20000000800 */
[C---:B------:R-:W-:Y:S01]  /*9cf0*/  FMUL.FTZ R29, R245.reuse, c[0x0][0x23c] ;  /* 0x00008f00f51d7a20 */ /* 0x040fe20000410000 */
[----:B------:R-:W-:Y:S01]  /*9d00*/  FSETP.NEU.FTZ.AND P3, PT, R245, -INF , PT ;  /* 0xff800000f500780b */ /* 0x000fe20003f7d000 */
[----:B------:R-:W4:Y:S03]  /*9d10*/  LDC.U8 R100, c[0x0][0x2d8] ;  /* 0x0000b600ff647b82 */ /* 0x000f260000000000 */
[----:B------:R-:W-:-:S02]  /*9d20*/  FSEL R29, R29, RZ, P3 ;  /* 0x000000ff1d1d7208 */ /* 0x000fc40001800000 */
[----:B------:R5:W4:Y:S01]  /*9d30*/  MUFU.EX2 R17, R5 ;  /* 0x0000000500117308 */ /* 0x000b220000000800 */
[----:B-1----:R-:W-:Y:S01]  /*9d40*/  FMNMX.FTZ R244, R0, R9, !PT ;  /* 0x0000000900f47209 */ /* 0x002fe20007810000 */
[----:B---3--:R-:W-:-:S03]  /*9d50*/  FFMA.FTZ R6, R60, c[0x0][0x23c], -R28 ;  /* 0x00008f003c067a23 */ /* 0x008fc6000001081c */
[C---:B------:R-:W-:Y:S01]  /*9d60*/  FSETP.NEU.FTZ.AND P2, PT, R244.reuse, -INF , PT ;  /* 0xff800000f400780b */ /* 0x040fe20003f5d000 */
[----:B------:R-:W-:Y:S02]  /*9d70*/  FMUL.FTZ R30, R244, c[0x0][0x23c] ;  /* 0x00008f00f41e7a20 */ /* 0x000fe40000410000 */
[----:B------:R1:W-:Y:S01]  /*9d80*/  MUFU.EX2 R247, R6 ;  /* 0x0000000600f77308 */ /* 0x0003e20000000800 */
[----:B--2---:R-:W-:Y:S01]  /*9d90*/  FMNMX.FTZ R0, R4, R8, !PT ;  /* 0x0000000804007209 */ /* 0x004fe20007810000 */
[----:B-----5:R-:W-:Y:S01]  /*9da0*/  FFMA.FTZ R5, R61, c[0x0][0x23c], -R28 ;  /* 0x00008f003d057a23 */ /* 0x020fe2000001081c */
[----:B------:R-:W-:Y:S01]  /*9db0*/  FSEL R30, R30, RZ, P2 ;  /* 0x000000ff1e1e7208 */ /* 0x000fe20001000000 */
[----:B------:R-:W-:Y:S01]  /*9dc0*/  FFMA.FTZ R4, R101, c[0x0][0x23c], -R29 ;  /* 0x00008f0065047a23 */ /* 0x000fe2000001081d */
[----:B----4-:R-:W-:-:S03]  /*9dd0*/  MOV R101, R17 ;  /* 0x0000001100657202 */ /* 0x010fc60000000f00 */
[----:B------:R2:W-:Y:S01]  /*9de0*/  MUFU.EX2 R250, R5 ;  /* 0x0000000500fa7308 */ /* 0x0005e20000000800 */
[----:B------:R-:W-:-:S05]  /*9df0*/  PRMT R100, R100, 0x7054, R100 ;  /* 0x0000705464647816 */ /* 0x000fca0000000064 */
[--C-:B------:R-:W-:Y:S01]  /*9e00*/  HSET2.LE.AND R10, R19, R100.reuse, PT ;  /* 0x00000064130a7233 */ /* 0x100fe20003803000 */
[----:B------:R-:W-:Y:S01]  /*9e10*/  IMAD.MOV.U32 R19, RZ, RZ, R37 ;  /* 0x000000ffff137224 */ /* 0x000fe200078e0025 */
[----:B-1----:R-:W1:Y:S01]  /*9e20*/  SHFL.BFLY PT, R6, R0, 0x1, 0x1f ;  /* 0x0c201f0000067f89 */ /* 0x002e6200000e0000 */
[--C-:B------:R-:W-:Y:S02]  /*9e30*/  HSET2.LE.AND R11, R22, R100.reuse, PT ;  /* 0x00000064160b7233 */ /* 0x100fe40003803000 */
[----:B------:R-:W-:Y:S01]  /*9e40*/  HSET2.LE.AND R9, R15, R100, PT ;  /* 0x000000640f097233 */ /* 0x000fe20003803000 */
[----:B--2---:R-:W-:-:S04]  /*9e50*/  LOP3.LUT R5, R2, 0xff, RZ, 0xc0, !PT ;  /* 0x000000ff02057812 */ /* 0x004fc800078ec0ff */
[----:B------:R-:W-:Y:S02]  /*9e60*/  PRMT R12, R5, 0x5410, R7 ;  /* 0x00005410050c7816 */ /* 0x000fe40000000007 */
[--C-:B------:R-:W-:Y:S02]  /*9e70*/  SHF.R.U32.HI R5, RZ, 0x10, R2.reuse ;  /* 0x00000010ff057819 */ /* 0x100fe40000011602 */
[----:B------:R-:W-:Y:S02]  /*9e80*/  SHF.R.U32.HI R2, RZ, 0x18, R2 ;  /* 0x00000018ff027819 */ /* 0x000fe40000011602 */
[----:B------:R-:W-:Y:S01]  /*9e90*/  LOP3.LUT R7, R5, 0xff, RZ, 0xc0, !PT ;  /* 0x000000ff05077812 */ /* 0x000fe200078ec0ff */
[----:B------:R-:W-:Y:S02]  /*9ea0*/  FFMA.FTZ R5, R107, c[0x0][0x23c], -R29 ;  /* 0x00008f006b057a23 */ /* 0x000fe4000001081d */
[----:B------:R-:W-:Y:S01]  /*9eb0*/  IMAD.MOV.U32 R107, RZ, RZ, R38 ;  /* 0x000000ffff6b7224 */ /* 0x000fe200078e0026 */
[----:B------:R-:W-:Y:S01]  /*9ec0*/  PRMT R18, R7, 0x5410, R2 ;  /* 0x0000541007127816 */ /* 0x000fe20000000002 */
[----:B------:R2:W-:Y:S01]  /*9ed0*/  MUFU.EX2 R48, R5 ;  /* 0x0000000500307308 */ /* 0x0005e20000000800 */
[----:B------:R-:W-:-:S02]  /*9ee0*/  LOP3.LUT R2, R3, UR17, R20, 0x96, !PT ;  /* 0x0000001103027c12 */ /* 0x000fc4000f8e9614 */
[----:B-1----:R-:W-:Y:S01]  /*9ef0*/  FMNMX.FTZ R227, R0, R6, !PT ;  /* 0x0000000600e37209 */ /* 0x002fe20007810000 */
[----:B------:R-:W-:Y:S01]  /*9f00*/  FFMA.FTZ R0, R192, c[0x0][0x23c], -R30 ;  /* 0x00008f00c0007a23 */ /* 0x000fe2000001081e */
[----:B------:R-:W-:Y:S02]  /*9f10*/  LOP3.LUT R3, R2, 0xffff, RZ, 0xc0, !PT ;  /* 0x0000ffff02037812 */ /* 0x000fe400078ec0ff */
[C---:B------:R-:W-:Y:S01]  /*9f20*/  FSETP.NEU.FTZ.AND P1, PT, R227.reuse, -INF , PT ;  /* 0xff800000e300780b */ /* 0x040fe20003f3d000 */
[----:B------:R1:W3:Y:S01]  /*9f30*/  MUFU.EX2 R7, R4 ;  /* 0x0000000400077308 */ /* 0x0002e20000000800 */
[----:B------:R-:W-:Y:S01]  /*9f40*/  FMUL.FTZ R31, R227, c[0x0][0x23c] ;  /* 0x00008f00e31f7a20 */ /* 0x000fe20000410000 */
[----:B------:R-:W-:-:S04]  /*9f50*/  MOV R192, R39 ;  /* 0x0000002700c07202 */ /* 0x000fc80000000f00 */
[----:B------:R-:W-:Y:S01]  /*9f60*/  FSEL R31, R31, RZ, P1 ;  /* 0x000000ff1f1f7208 */ /* 0x000fe20000800000 */
[--C-:B--2---:R-:W-:Y:S02]  /*9f70*/  FFMA.FTZ R5, R106, c[0x0][0x23c], -R29.reuse ;  /* 0x00008f006a057a23 */ /* 0x104fe4000001081d */
[----:B------:R2:W-:Y:S01]  /*9f80*/  MUFU.EX2 R106, R0 ;  /* 0x00000000006a7308 */ /* 0x0005e20000000800 */
[----:B-1----:R-:W-:-:S07]  /*9f90*/  FFMA.FTZ R4, R63, c[0x0][0x23c], -R29 ;  /* 0x00008f003f047a23 */ /* 0x002fce000001081d */
[----:B------:R1:W-:Y:S08]  /*9fa0*/  MUFU.EX2 R251, R5 ;  /* 0x0000000500fb7308 */ /* 0x0003f00000000800 */
[----:B------:R4:W-:Y:S01]  /*9fb0*/  MUFU.EX2 R239, R4 ;  /* 0x0000000400ef7308 */ /* 0x0009e20000000800 */
[----:B--2---:R-:W-:Y:S02]  /*9fc0*/  FSEL R0, R246, RZ, P4 ;  /* 0x000000fff6007208 */ /* 0x004fe40002000000 */
[----:B-1----:R-:W-:-:S02]  /*9fd0*/  SHF.R.U32.HI R5, RZ, 0x8, R3 ;  /* 0x00000008ff057819 */ /* 0x002fc40000011603 */
[----:B------:R-:W-:-:S04]  /*9fe0*/  LOP3.LUT R3, R2, 0xff, RZ, 0xc0, !PT ;  /* 0x000000ff02037812 */ /* 0x000fc800078ec0ff */
[----:B------:R-:W-:Y:S01]  /*9ff0*/  PRMT R17, R3, 0x5410, R5 ;  /* 0x0000541003117816 */ /* 0x000fe20000000005 */
[----:B------:R-:W-:Y:S01]  /*a000*/  FFMA.FTZ R3, R193, c[0x0][0x23c], -R30 ;  /* 0x00008f00c1037a23 */ /* 0x000fe2000001081e */
[----:B----4-:R-:W-:Y:S01]  /*a010*/  SHF.R.U32.HI R4, RZ, 0x10, R2 ;  /* 0x00000010ff047819 */ /* 0x010fe20000011602 */
[----:B------:R-:W-:Y:S01]  /*a020*/  FADD.FTZ R5, R105, -R0 ;  /* 0x8000000069057221 */ /* 0x000fe20000010000 */
[----:B------:R-:W-:Y:S01]  /*a030*/  MOV R105, R49 ;  /* 0x0000003100697202 */ /* 0x000fe20000000f00 */
[----:B------:R1:W-:Y:S01]  /*a040*/  MUFU.EX2 R252, R3 ;  /* 0x0000000300fc7308 */ /* 0x0003e20000000800 */
[----:B------:R-:W-:Y:S02]  /*a050*/  FFMA.FTZ R0, R194, c[0x0][0x23c], -R31 ;  /* 0x00008f00c2007a23 */ /* 0x000fe4000001081f */
[----:B---3--:R-:W-:Y:S02]  /*a060*/  IMAD.MOV.U32 R193, RZ, RZ, R7 ;  /* 0x000000ffffc17224 */ /* 0x008fe400078e0007 */
[----:B------:R-:W-:Y:S01]  /*a070*/  FMUL.FTZ R5, R5, c[0x0][0x23c] ;  /* 0x00008f0005057a20 */ /* 0x000fe20000410000 */
[----:B-1----:R-:W-:-:S02]  /*a080*/  SHF.R.U32.HI R3, RZ, 0x18, R2 ;  /* 0x00000018ff037819 */ /* 0x002fc40000011602 */
[----:B------:R-:W-:Y:S01]  /*a090*/  LOP3.LUT R2, R4, 0xff, RZ, 0xc0, !PT ;  /* 0x000000ff04027812 */ /* 0x000fe200078ec0ff */
[--C-:B------:R-:W-:Y:S02]  /*a0a0*/  FFMA.FTZ R4, R195, c[0x0][0x23c], -R30.reuse ;  /* 0x00008f00c3047a23 */ /* 0x100fe4000001081e */
[----:B------:R1:W-:Y:S01]  /*a0b0*/  MUFU.EX2 R195, R0 ;  /* 0x0000000000c37308 */ /* 0x0003e20000000800 */
[----:B------:R-:W-:Y:S01]  /*a0c0*/  PRMT R16, R2, 0x5410, R3 ;  /* 0x0000541002107816 */ /* 0x000fe20000000003 */
[----:B------:R-:W-:Y:S01]  /*a0d0*/  FFMA.FTZ R2, R64, c[0x0][0x23c], -R30 ;  /* 0x00008f0040027a23 */ /* 0x000fe2000001081e */
[----:B------:R-:W-:Y:S01]  /*a0e0*/  FSEL R3, R244, RZ, P2 ;  /* 0x000000fff4037208 */ /* 0x000fe20001000000 */
[----:B------:R-:W-:-:S04]  /*a0f0*/  IMAD.MOV.U32 R64, RZ, RZ, R46 ;  /* 0x000000ffff407224 */ /* 0x000fc800078e002e */
[----:B------:R2:W-:Y:S01]  /*a100*/  MUFU.EX2 R248, R2 ;  /* 0x0000000200f87308 */ /* 0x0005e20000000800 */
[----:B------:R-:W-:Y:S02]  /*a110*/  FADD.FTZ R3, R103, -R3 ;  /* 0x8000000367037221 */ /* 0x000fe40000010000 */
[----:B------:R-:W-:Y:S02]  /*a120*/  IMAD.MOV.U32 R103, RZ, RZ, R48 ;  /* 0x000000ffff677224 */ /* 0x000fe400078e0030 */
[----:B------:R-:W-:-:S03]  /*a130*/  FMUL.FTZ R3, R3, c[0x0][0x23c] ;  /* 0x00008f0003037a20 */ /* 0x000fc60000410000 */
[----:B------:R3:W4:Y:S01]  /*a140*/  MUFU.EX2 R8, R4 ;  /* 0x0000000400087308 */ /* 0x0007220000000800 */
[----:B-1----:R-:W-:Y:S01]  /*a150*/  FFMA.FTZ R0, R196, c[0x0][0x23c], -R31 ;  /* 0x00008f00c4007a23 */ /* 0x002fe2000001081f */
[----:B--2---:R-:W-:-:S06]  /*a160*/  FSEL R2, R245, RZ, P3 ;  /* 0x000000fff5027208 */ /* 0x004fcc0001800000 */
[----:B------:R-:W1:Y:S01]  /*a170*/  MUFU.EX2 R48, R5 ;  /* 0x0000000500307308 */ /* 0x000e620000000800 */
[----:B---3--:R-:W-:Y:S01]  /*a180*/  FADD.FTZ R4, R104, -R2 ;  /* 0x8000000268047221 */ /* 0x008fe20000010000 */
[----:B------:R-:W-:-:S06]  /*a190*/  FSEL R2, R227, RZ, P1 ;  /* 0x000000ffe3027208 */ /* 0x000fcc0000800000 */
[----:B------:R-:W2:Y:S01]  /*a1a0*/  MUFU.EX2 R46, R3 ;  /* 0x00000003002e7308 */ /* 0x000ea20000000800 */
[----:B------:R-:W-:Y:S02]  /*a1b0*/  FMUL.FTZ R4, R4, c[0x0][0x23c] ;  /* 0x00008f0004047a20 */ /* 0x000fe40000410000 */
[----:B------:R-:W-:Y:S02]  /*a1c0*/  FADD.FTZ R7, R102, -R2 ;  /* 0x8000000266077221 */ /* 0x000fe40000010000 */
[----:B------:R-:W-:-:S03]  /*a1d0*/  FFMA.FTZ R2, R66, c[0x0][0x23c], -R31 ;  /* 0x00008f0042027a23 */ /* 0x000fc6000001081f */
[----:B------:R3:W-:Y:S01]  /*a1e0*/  MUFU.EX2 R102, R0 ;  /* 0x0000000000667308 */ /* 0x0007e20000000800 */
[----:B----4-:R-:W-:Y:S01]  /*a1f0*/  IMAD.MOV.U32 R66, RZ, RZ, R8 ;  /* 0x000000ffff427224 */ /* 0x010fe200078e0008 */
[----:B------:R-:W-:Y:S01]  /*a200*/  HSET2.LE.AND R8, R14, R100, PT ;  /* 0x000000640e087233 */ /* 0x000fe20003803000 */
[----:B------:R-:W-:Y:S02]  /*a210*/  FMUL.FTZ R49, R7, c[0x0][0x23c] ;  /* 0x00008f0007317a20 */ /* 0x000fe40000410000 */
[-C--:B-1----:R-:W-:Y:S02]  /*a220*/  FMUL.FTZ R112, R112, R48.reuse ;  /* 0x0000003070707220 */ /* 0x082fe40000410000 */
[----:B------:R-:W-:Y:S01]  /*a230*/  FMUL.FTZ R113, R113, R48 ;  /* 0x0000003071717220 */ /* 0x000fe20000410000 */
[----:B------:R1:W-:Y:S01]  /*a240*/  MUFU.EX2 R104, R2 ;  /* 0x0000000200687308 */ /* 0x0003e20000000800 */
[-C--:B--2---:R-:W-:Y:S01]  /*a250*/  FMUL.FTZ R116, R116, R46.reuse ;  /* 0x0000002e74747220 */ /* 0x084fe20000410000 */
[----:B------:R-:W-:Y:S01]  /*a260*/  LOP3.LUT R3, R23, UR8, R34, 0x96, !PT ;  /* 0x0000000817037c12 */ /* 0x000fe2000f8e9622 */
[----:B------:R-:W-:-:S02]  /*a270*/  FMUL.FTZ R117, R117, R46 ;  /* 0x0000002e75757220 */ /* 0x000fc40000410000 */
[-C--:B------:R-:W-:Y:S02]  /*a280*/  FMUL.FTZ R120, R120, R46.reuse ;  /* 0x0000002e78787220 */ /* 0x080fe40000410000 */
[----:B------:R-:W-:Y:S01]  /*a290*/  FMUL.FTZ R121, R121, R46 ;  /* 0x0000002e79797220 */ /* 0x000fe20000410000 */
[----:B---3--:R-:W-:Y:S01]  /*a2a0*/  F2FP.BF16.PACK_AB R0, R247, R105 ;  /* 0x00000069f700723e */ /* 0x008fe200000010ff */
[----:B------:R-:W2:Y:S01]  /*a2b0*/  MUFU.EX2 R47, R4 ;  /* 0x00000004002f7308 */ /* 0x000ea20000000800 */
[----:B------:R-:W-:Y:S02]  /*a2c0*/  FMUL.FTZ R124, R124, R48 ;  /* 0x000000307c7c7220 */ /* 0x000fe40000410000 */
[----:B------:R-:W-:Y:S01]  /*a2d0*/  LOP3.LUT R10, R10, R0, RZ, 0xc0, !PT ;  /* 0x000000000a0a7212 */ /* 0x000fe200078ec0ff */
[-C--:B------:R-:W-:Y:S01]  /*a2e0*/  FMUL.FTZ R125, R125, R48.reuse ;  /* 0x000000307d7d7220 */ /* 0x080fe20000410000 */
[----:B------:R-:W-:Y:S01]  /*a2f0*/  F2FP.BF16.PACK_AB R0, R239, R193 ;  /* 0x000000c1ef00723e */ /* 0x000fe200000010ff */
[----:B------:R-:W-:-:S02]  /*a300*/  FMUL.FTZ R128, R128, R48 ;  /* 0x0000003080807220 */ /* 0x000fc40000410000 */
[----:B-1----:R-:W-:Y:S01]  /*a310*/  FFMA.FTZ R2, R65, c[0x0][0x23c], -R31 ;  /* 0x00008f0041027a23 */ /* 0x002fe2000001081f */
[----:B------:R-:W-:Y:S01]  /*a320*/  LOP3.LUT R11, R11, R0, RZ, 0xc0, !PT ;  /* 0x000000000b0b7212 */ /* 0x000fe200078ec0ff */
[----:B------:R-:W1:Y:S01]  /*a330*/  MUFU.EX2 R49, R49 ;  /* 0x0000003100317308 */ /* 0x000e620000000800 */
[----:B------:R-:W-:Y:S01]  /*a340*/  F2FP.BF16.PACK_AB R0, R250, R101 ;  /* 0x00000065fa00723e */ /* 0x000fe200000010ff */
[----:B------:R-:W-:Y:S02]  /*a350*/  FMUL.FTZ R129, R129, R48 ;  /* 0x0000003081817220 */ /* 0x000fe40000410000 */
[----:B------:R-:W-:Y:S01]  /*a360*/  FMUL.FTZ R132, R132, R46 ;  /* 0x0000002e84847220 */ /* 0x000fe20000410000 */
[----:B------:R-:W-:Y:S01]  /*a370*/  LOP3.LUT R8, R8, R0, RZ, 0xc0, !PT ;  /* 0x0000000008087212 */ /* 0x000fe200078ec0ff */
[----:B--2---:R-:W-:Y:S01]  /*a380*/  FMUL.FTZ R114, R114, R47 ;  /* 0x0000002f72727220 */ /* 0x004fe20000410000 */
[----:B------:R-:W-:Y:S01]  /*a390*/  F2FP.BF16.PACK_AB R0, R251, R103 ;  /* 0x00000067fb00723e */ /* 0x000fe200000010ff */
[----:B------:R2:W3:Y:S01]  /*a3a0*/  MUFU.EX2 R65, R2 ;  /* 0x0000000200417308 */ /* 0x0004e20000000800 */
[----:B------:R-:W-:-:S02]  /*a3b0*/  FMUL.FTZ R115, R115, R47 ;  /* 0x0000002f73737220 */ /* 0x000fc40000410000 */
[----:B------:R-:W-:Y:S01]  /*a3c0*/  LOP3.LUT R9, R9, R0, RZ, 0xc0, !PT ;  /* 0x0000000009097212 */ /* 0x000fe200078ec0ff */
[----:B------:R-:W-:Y:S01]  /*a3d0*/  HSET2.LE.AND R0, R12, R100, PT ;  /* 0x000000640c007233 */ /* 0x000fe20003803000 */
[-C--:B------:R-:W-:Y:S01]  /*a3e0*/  FMUL.FTZ R126, R126, R47.reuse ;  /* 0x0000002f7e7e7220 */ /* 0x080fe20000410000 */
[----:B------:R-:W4:Y:S01]  /*a3f0*/  LDSM.16.MT88.4 R12, [R212+0x9000] ;  /* 0x00900000d40c783b */ /* 0x000f220000004200 */
[----:B------:R-:W-:Y:S02]  /*a400*/  FMUL.FTZ R127, R127, R47 ;  /* 0x0000002f7f7f7220 */ /* 0x000fe40000410000 */
[-C--:B-1----:R-:W-:Y:S02]  /*a410*/  FMUL.FTZ R118, R118, R49.reuse ;  /* 0x0000003176767220 */ /* 0x082fe40000410000 */
[-C--:B------:R-:W-:Y:S02]  /*a420*/  FMUL.FTZ R119, R119, R49.reuse ;  /* 0x0000003177777220 */ /* 0x080fe40000410000 */
[----:B------:R-:W-:-:S02]  /*a430*/  FMUL.FTZ R122, R122, R49 ;  /* 0x000000317a7a7220 */ /* 0x000fc40000410000 */
[----:B------:R-:W-:Y:S01]  /*a440*/  FMUL.FTZ R123, R123, R49 ;  /* 0x000000317b7b7220 */ /* 0x000fe20000410000 */
[----:B--2---:R-:W-:Y:S01]  /*a450*/  F2FP.BF16.PACK_AB R2, R248, R106 ;  /* 0x0000006af802723e */ /* 0x004fe200000010ff */
[-C--:B------:R-:W-:Y:S02]  /*a460*/  FMUL.FTZ R130, R130, R47.reuse ;  /* 0x0000002f82827220 */ /* 0x080fe40000410000 */
[----:B------:R-:W-:Y:S01]  /*a470*/  FMUL.FTZ R131, R131, R47 ;  /* 0x0000002f83837220 */ /* 0x000fe20000410000 */
[----:B------:R-:W-:Y:S01]  /*a480*/  LOP3.LUT R6, R0, R2, RZ, 0xc0, !PT ;  /* 0x0000000200067212 */ /* 0x000fe200078ec0ff */
[--C-:B------:R-:W-:Y:S01]  /*a490*/  HSET2.LE.AND R0, R18, R100.reuse, PT ;  /* 0x0000006412007233 */ /* 0x100fe20003803000 */
[----:B---3--:R-:W-:Y:S01]  /*a4a0*/  F2FP.BF16.PACK_AB R2, R65, R104 ;  /* 0x000000684102723e */ /* 0x008fe200000010ff */
[----:B------:R-:W-:Y:S02]  /*a4b0*/  IMAD.MOV.U32 R18, RZ, RZ, R36 ;  /* 0x000000ffff127224 */ /* 0x000fe400078e0024 */
[----:B------:R-:W-:Y:S01]  /*a4c0*/  FMUL.FTZ R133, R133, R46 ;  /* 0x0000002e85857220 */ /* 0x000fe20000410000 */
[----:B------:R-:W-:Y:S01]  /*a4d0*/  LOP3.LUT R7, R0, R2, RZ, 0xc0, !PT ;  /* 0x0000000200077212 */ /* 0x000fe200078ec0ff */
[----:B------:R-:W-:Y:S01]  /*a4e0*/  HSET2.LE.AND R0, R17, R100, PT ;  /* 0x0000006411007233 */ /* 0x000fe20003803000 */
[----:B------:R-:W-:Y:S01]  /*a4f0*/  F2FP.BF16.PACK_AB R2, R66, R252 ;  /* 0x000000fc4202723e */ /* 0x000fe200000010ff */
[----:B------:R-:W-:-:S02]  /*a500*/  FMUL.FTZ R134, R134, R49 ;  /* 0x0000003186867220 */ /* 0x000fc40000410000 */
[----:B------:R-:W-:Y:S01]  /*a510*/  FMUL.FTZ R135, R135, R49 ;  /* 0x0000003187877220 */ /* 0x000fe20000410000 */
[----:B------:R-:W-:Y:S01]  /*a520*/  LOP3.LUT R4, R0, R2, RZ, 0xc0, !PT ;  /* 0x0000000200047212 */ /* 0x000fe200078ec0ff */
[----:B------:R-:W-:Y:S01]  /*a530*/  HSET2.LE.AND R2, R16, R100, PT ;  /* 0x0000006410027233 */ /* 0x000fe20003803000 */
[----:B------:R-:W-:Y:S01]  /*a540*/  F2FP.BF16.PACK_AB R0, R102, R195 ;  /* 0x000000c36600723e */ /* 0x000fe200000010ff */
[-C--:B------:R-:W-:Y:S02]  /*a550*/  FMUL.FTZ R136, R136, R46.reuse ;  /* 0x0000002e88887220 */ /* 0x080fe40000410000 */
[----:B------:R-:W-:Y:S01]  /*a560*/  FMUL.FTZ R137, R137, R46 ;  /* 0x0000002e89897220 */ /* 0x000fe20000410000 */
[----:B------:R-:W-:Y:S01]  /*a570*/  LOP3.LUT R5, R2, R0, RZ, 0xc0, !PT ;  /* 0x0000000002057212 */ /* 0x000fe200078ec0ff */
[-C--:B------:R-:W-:Y:S01]  /*a580*/  FMUL.FTZ R138, R138, R49.reuse ;  /* 0x000000318a8a7220 */ /* 0x080fe20000410000 */
[----:B------:R-:W-:Y:S01]  /*a590*/  LOP3.LUT R2, R21, UR8, R24, 0x96, !PT ;  /* 0x0000000815027c12 */ /* 0x000fe2000f8e9618 */
[----:B------:R-:W-:Y:S01]  /*a5a0*/  FMUL.FTZ R139, R139, R49 ;  /* 0x000000318b8b7220 */ /* 0x000fe20000410000 */
[----:B------:R-:W-:Y:S01]  /*a5b0*/  LDSM.16.MT88.4 R20, [R214+0x9400] ;  /* 0x00940000d614783b */ /* 0x000fe20000004200 */
[----:B------:R-:W-:-:S02]  /*a5c0*/  FMUL.FTZ R140, R140, R48 ;  /* 0x000000308c8c7220 */ /* 0x000fc40000410000 */
[-C--:B------:R-:W-:Y:S01]  /*a5d0*/  FMUL.FTZ R141, R141, R48.reuse ;  /* 0x000000308d8d7220 */ /* 0x080fe20000410000 */
[-C--:B----4-:R-:W-:Y:S01]  /*a5e0*/  HMMA.16816.F32.BF16 R36, R8, R12.reuse, R112 ;  /* 0x0000000c0824723c */ /* 0x090fe20000041870 */
[-C--:B------:R-:W-:Y:S02]  /*a5f0*/  FMUL.FTZ R142, R142, R47.reuse ;  /* 0x0000002f8e8e7220 */ /* 0x080fe40000410000 */
[-C--:B------:R-:W-:Y:S02]  /*a600*/  FMUL.FTZ R143, R143, R47.reuse ;  /* 0x0000002f8f8f7220 */ /* 0x080fe40000410000 */
[-C--:B------:R-:W-:Y:S02]  /*a610*/  FMUL.FTZ R144, R144, R48.reuse ;  /* 0x0000003090907220 */ /* 0x080fe40000410000 */
[----:B------:R-:W-:Y:S01]  /*a620*/  FMUL.FTZ R145, R145, R48 ;  /* 0x0000003091917220 */ /* 0x000fe20000410000 */
[----:B------:R-:W-:Y:S01]  /*a630*/  HMMA.16816.F32.BF16 R116, R4, R12, R116 ;  /* 0x0000000c0474723c */ /* 0x000fe20000041874 */
[----:B------:R-:W-:-:S02]  /*a640*/  FMUL.FTZ R146, R146, R47 ;  /* 0x0000002f92927220 */ /* 0x000fc40000410000 */
[----:B------:R-:W-:Y:S02]  /*a650*/  FMUL.FTZ R147, R147, R47 ;  /* 0x0000002f93937220 */ /* 0x000fe40000410000 */
[-C--:B------:R-:W-:Y:S02]  /*a660*/  FMUL.FTZ R148, R148, R46.reuse ;  /* 0x0000002e94947220 */ /* 0x080fe40000410000 */
[-C--:B------:R-:W-:Y:S01]  /*a670*/  FMUL.FTZ R149, R149, R46.reuse ;  /* 0x0000002e95957220 */ /* 0x080fe20000410000 */
[----:B------:R-:W-:Y:S01]  /*a680*/  HMMA.16816.F32.BF16 R120, R4, R14, R120 ;  /* 0x0000000e0478723c */ /* 0x000fe20000041878 */
[-C--:B------:R-:W-:Y:S02]  /*a690*/  FMUL.FTZ R150, R150, R49.reuse ;  /* 0x0000003196967220 */ /* 0x080fe40000410000 */
[----:B------:R-:W-:Y:S02]  /*a6a0*/  FMUL.FTZ R151, R151, R49 ;  /* 0x0000003197977220 */ /* 0x000fe40000410000 */
[----:B------:R-:W-:-:S02]  /*a6b0*/  FMUL.FTZ R152, R152, R46 ;  /* 0x0000002e98987220 */ /* 0x000fc40000410000 */
[----:B------:R-:W-:Y:S01]  /*a6c0*/  FMUL.FTZ R153, R153, R46 ;  /* 0x0000002e99997220 */ /* 0x000fe20000410000 */
[----:B------:R-:W-:Y:S01]  /*a6d0*/  HMMA.16816.F32.BF16 R52, R8, R14, R124 ;  /* 0x0000000e0834723c */ /* 0x000fe2000004187c */
[----:B------:R-:W1:Y:S01]  /*a6e0*/  LDSM.16.MT88.4 R12, [R214+0x9000] ;  /* 0x00900000d60c783b */ /* 0x000e620000004200 */
[-C--:B------:R-:W-:Y:S02]  /*a6f0*/  FMUL.FTZ R154, R154, R49.reuse ;  /* 0x000000319a9a7220 */ /* 0x080fe40000410000 */
[----:B------:R-:W-:Y:S02]  /*a700*/  FMUL.FTZ R155, R155, R49 ;  /* 0x000000319b9b7220 */ /* 0x000fe40000410000 */
[-C--:B------:R-:W-:Y:S01]  /*a710*/  FMUL.FTZ R156, R156, R48.reuse ;  /* 0x000000309c9c7220 */ /* 0x080fe20000410000 */
[----:B------:R-:W-:Y:S01]  /*a720*/  MOV R127, R195 ;  /* 0x000000c3007f7202 */ /* 0x000fe20000000f00 */
[----:B------:R-:W-:Y:S02]  /*a730*/  FMUL.FTZ R157, R157, R48 ;  /* 0x000000309d9d7220 */ /* 0x000fe40000410000 */
[----:B------:R-:W-:-:S02]  /*a740*/  FMUL.FTZ R158, R158, R47 ;  /* 0x0000002f9e9e7220 */ /* 0x000fc40000410000 */
[-C--:B------:R-:W-:Y:S02]  /*a750*/  FMUL.FTZ R159, R159, R47.reuse ;  /* 0x0000002f9f9f7220 */ /* 0x080fe40000410000 */
[-C--:B------:R-:W-:Y:S02]  /*a760*/  FMUL.FTZ R160, R160, R48.reuse ;  /* 0x00000030a0a07220 */ /* 0x080fe40000410000 */
[----:B------:R-:W-:Y:S02]  /*a770*/  FMUL.FTZ R161, R161, R48 ;  /* 0x00000030a1a17220 */ /* 0x000fe40000410000 */
        /* <DEDUP_REMOVED lines=12> */
[----:B-1----:R-:W-:Y:S01]  /*a840*/  HMMA.16816.F32.BF16 R128, R8, R12, R128 ;  /* 0x0000000c0880723c */ /* 0x002fe20000041880 */
[-C--:B------:R-:W-:Y:S02]  /*a850*/  FMUL.FTZ R174, R174, R47.reuse ;  /* 0x0000002faeae7220 */ /* 0x080fe40000410000 */
[----:B------:R-:W-:Y:S02]  /*a860*/  FMUL.FTZ R175, R175, R47 ;  /* 0x0000002fafaf7220 */ /* 0x000fe40000410000 */
[----:B------:R-:W-:-:S02]  /*a870*/  FFMA.FTZ R0, R197, c[0x0][0x23c], -R28 ;  /* 0x00008f00c5007a23 */ /* 0x000fc4000001081c */
[----:B------:R-:W-:Y:S01]  /*a880*/  IMAD.MOV.U32 R115, RZ, RZ, R248 ;  /* 0x000000ffff737224 */ /* 0x000fe200078e00f8 */
[C---:B------:R-:W-:Y:S01]  /*a890*/  HMMA.16816.F32.BF16 R132, R4.reuse, R12, R132 ;  /* 0x0000000c0484723c */ /* 0x040fe20000041884 */
[----:B------:R1:W-:Y:S01]  /*a8a0*/  MUFU.EX2 R248, R0 ;  /* 0x0000000000f87308 */ /* 0x0003e20000000800 */
[----:B------:R-:W-:Y:S02]  /*a8b0*/  IMAD.MOV.U32 R126, RZ, RZ, R249 ;  /* 0x000000ffff7e7224 */ /* 0x000fe400078e00f9 */
[----:B------:R-:W-:Y:S02]  /*a8c0*/  IMAD.MOV.U32 R125, RZ, RZ, R250 ;  /* 0x000000ffff7d7224 */ /* 0x000fe400078e00fa */
[-C--:B------:R-:W-:Y:S02]  /*a8d0*/  FMUL.FTZ R72, R72, R46.reuse ;  /* 0x0000002e48487220 */ /* 0x080fe40000410000 */
[----:B------:R-:W-:Y:S01]  /*a8e0*/  HMMA.16816.F32.BF16 R136, R4, R14, R136 ;  /* 0x0000000e0488723c */ /* 0x000fe20000041888 */
[----:B------:R-:W-:-:S02]  /*a8f0*/  FMUL.FTZ R73, R73, R46 ;  /* 0x0000002e49497220 */ /* 0x000fc40000410000 */
[-C--:B------:R-:W-:Y:S02]  /*a900*/  FMUL.FTZ R74, R74, R49.reuse ;  /* 0x000000314a4a7220 */ /* 0x080fe40000410000 */
[-C--:B------:R-:W-:Y:S02]  /*a910*/  FMUL.FTZ R75, R75, R49.reuse ;  /* 0x000000314b4b7220 */ /* 0x080fe40000410000 */
[-C--:B------:R-:W-:Y:S01]  /*a920*/  FMUL.FTZ R76, R76, R46.reuse ;  /* 0x0000002e4c4c7220 */ /* 0x080fe20000410000 */
[----:B------:R-:W-:Y:S01]  /*a930*/  HMMA.16816.F32.BF16 R56, R8, R14, R140 ;  /* 0x0000000e0838723c */ /* 0x000fe2000004188c */
[----:B------:R-:W2:Y:S01]  /*a940*/  LDSM.16.MT88.4 R12, [R212+0xa000] ;  /* 0x00a00000d40c783b */ /* 0x000ea20000004200 */
[----:B-1----:R-:W-:Y:S02]  /*a950*/  FFMA.FTZ R0, R176, c[0x0][0x23c], -R28 ;  /* 0x00008f00b0007a23 */ /* 0x002fe4000001081c */
[----:B------:R-:W-:Y:S02]  /*a960*/  FMUL.FTZ R77, R77, R46 ;  /* 0x0000002e4d4d7220 */ /* 0x000fe40000410000 */
[----:B------:R1:W-:Y:S01]  /*a970*/  MUFU.EX2 R249, R0 ;  /* 0x0000000000f97308 */ /* 0x0003e20000000800 */
[-C--:B------:R-:W-:Y:S01]  /*a980*/  FMUL.FTZ R78, R78, R49.reuse ;  /* 0x000000314e4e7220 */ /* 0x080fe20000410000 */
        /* <DEDUP_REMOVED lines=8> */
[----:B-1----:R-:W-:Y:S02]  /*aa10*/  FFMA.FTZ R0, R109, c[0x0][0x23c], -R28 ;  /* 0x00008f006d007a23 */ /* 0x002fe4000001081c */
[-C--:B------:R-:W-:Y:S02]  /*aa20*/  FMUL.FTZ R94, R94, R49.reuse ;  /* 0x000000315e5e7220 */ /* 0x080fe40000410000 */
[----:B------:R1:W-:Y:S01]  /*aa30*/  MUFU.EX2 R250, R0 ;  /* 0x0000000000fa7308 */ /* 0x0003e20000000800 */
[----:B------:R-:W-:Y:S02]  /*aa40*/  FMUL.FTZ R95, R95, R49 ;  /* 0x000000315f5f7220 */ /* 0x000fe40000410000 */
[----:B------:R-:W-:Y:S02]  /*aa50*/  IMAD.MOV.U32 R112, RZ, RZ, R251 ;  /* 0x000000ffff707224 */ /* 0x000fe400078e00fb */
[-C--:B------:R-:W-:Y:S02]  /*aa60*/  FMUL.FTZ R68, R68, R48.reuse ;  /* 0x0000003044447220 */ /* 0x080fe40000410000 */
[----:B------:R-:W-:-:S02]  /*aa70*/  FMUL.FTZ R69, R69, R48 ;  /* 0x0000003045457220 */ /* 0x000fc40000410000 */
[-C--:B------:R-:W-:Y:S02]  /*aa80*/  FMUL.FTZ R70, R70, R47.reuse ;  /* 0x0000002f46467220 */ /* 0x080fe40000410000 */
[-C--:B------:R-:W-:Y:S02]  /*aa90*/  FMUL.FTZ R71, R71, R47.reuse ;  /* 0x0000002f47477220 */ /* 0x080fe40000410000 */
[-C--:B------:R-:W-:Y:S01]  /*aaa0*/  FMUL.FTZ R80, R80, R48.reuse ;  /* 0x0000003050507220 */ /* 0x080fe20000410000 */
[----:B--2---:R-:W-:Y:S01]  /*aab0*/  HMMA.16816.F32.BF16 R144, R8, R12, R144 ;  /* 0x0000000c0890723c */ /* 0x004fe20000041890 */
[----:B------:R-:W-:Y:S02]  /*aac0*/  FMUL.FTZ R81, R81, R48 ;  /* 0x0000003051517220 */ /* 0x000fe40000410000 */
[----:B-1----:R-:W-:Y:S02]  /*aad0*/  FFMA.FTZ R0, R67, c[0x0][0x23c], -R28 ;  /* 0x00008f0043007a23 */ /* 0x002fe4000001081c */
[----:B------:R-:W-:-:S02]  /*aae0*/  FMUL.FTZ R82, R82, R47 ;  /* 0x0000002f52527220 */ /* 0x000fc40000410000 */
[----:B------:R1:W2:Y:S01]  /*aaf0*/  MUFU.EX2 R251, R0 ;  /* 0x0000000000fb7308 */ /* 0x0002a20000000800 */
[C---:B------:R-:W-:Y:S01]  /*ab00*/  HMMA.16816.F32.BF16 R148, R4.reuse, R12, R148 ;  /* 0x0000000c0494723c */ /* 0x040fe20000041894 */
[-C--:B------:R-:W-:Y:S02]  /*ab10*/  FMUL.FTZ R83, R83, R47.reuse ;  /* 0x0000002f53537220 */ /* 0x080fe40000410000 */
[-C--:B------:R-:W-:Y:S02]  /*ab20*/  FMUL.FTZ R84, R84, R48.reuse ;  /* 0x0000003054547220 */ /* 0x080fe40000410000 */
[----:B------:R-:W-:Y:S02]  /*ab30*/  FMUL.FTZ R85, R85, R48 ;  /* 0x0000003055557220 */ /* 0x000fe40000410000 */
[-C--:B------:R-:W-:Y:S01]  /*ab40*/  FMUL.FTZ R86, R86, R47.reuse ;  /* 0x0000002f56567220 */ /* 0x080fe20000410000 */
[----:B------:R-:W-:Y:S01]  /*ab50*/  HMMA.16816.F32.BF16 R152, R4, R14, R152 ;  /* 0x0000000e0498723c */ /* 0x000fe20000041898 */
[----:B------:R-:W-:-:S02]  /*ab60*/  FMUL.FTZ R87, R87, R47 ;  /* 0x0000002f57577220 */ /* 0x000fc40000410000 */
[-C--:B------:R-:W-:Y:S02]  /*ab70*/  FMUL.FTZ R96, R96, R48.reuse ;  /* 0x0000003060607220 */ /* 0x080fe40000410000 */
[----:B------:R-:W-:Y:S02]  /*ab80*/  FMUL.FTZ R97, R97, R48 ;  /* 0x0000003061617220 */ /* 0x000fe40000410000 */
[----:B-1----:R-:W-:Y:S01]  /*ab90*/  FFMA.FTZ R0, R198, c[0x0][0x23c], -R29 ;  /* 0x00008f00c6007a23 */ /* 0x002fe2000001081d */
[----:B------:R-:W-:Y:S01]  /*aba0*/  HMMA.16816.F32.BF16 R60, R8, R14, R156 ;  /* 0x0000000e083c723c */ /* 0x000fe2000004189c */
[----:B------:R-:W1:Y:S01]  /*abb0*/  LDSM.16.MT88.4 R12, [R214+0xa000] ;  /* 0x00a00000d60c783b */ /* 0x000e620000004200 */
[-C--:B------:R-:W-:Y:S02]  /*abc0*/  FMUL.FTZ R98, R98, R47.reuse ;  /* 0x0000002f62627220 */ /* 0x080fe40000410000 */
[----:B------:R-:W-:Y:S02]  /*abd0*/  FMUL.FTZ R99, R99, R47 ;  /* 0x0000002f63637220 */ /* 0x000fe40000410000 */
[----:B------:R-:W-:Y:S01]  /*abe0*/  IMAD.MOV.U32 R113, RZ, RZ, R247 ;  /* 0x000000ffff717224 */ /* 0x000fe200078e00f7 */
[----:B------:R-:W-:Y:S01]  /*abf0*/  MOV R157, R19 ;  /* 0x00000013009d7202 */ /* 0x000fe20000000f00 */
[----:B------:R-:W-:Y:S01]  /*ac00*/  IMAD.MOV.U32 R156, RZ, RZ, R18 ;  /* 0x000000ffff9c7224 */ /* 0x000fe200078e0012 */
[----:B------:R3:W-:Y:S01]  /*ac10*/  MUFU.EX2 R247, R0 ;  /* 0x0000000000f77308 */ /* 0x0007e20000000800 */
[----:B------:R-:W4:Y:S01]  /*ac20*/  LDSM.16.MT88.4 R16, [R214+0xb000] ;  /* 0x00b00000d610783b */ /* 0x000f220000004200 */
[----:B------:R-:W-:-:S02]  /*ac30*/  IMAD.MOV.U32 R142, RZ, RZ, R242 ;  /* 0x000000ffff8e7224 */ /* 0x000fc400078e00f2 */
[----:B------:R-:W-:Y:S02]  /*ac40*/  IMAD.MOV.U32 R143, RZ, RZ, R243 ;  /* 0x000000ffff8f7224 */ /* 0x000fe400078e00f3 */
[----:B------:R-:W-:Y:S02]  /*ac50*/  IMAD.MOV.U32 R141, RZ, RZ, R241 ;  /* 0x000000ffff8d7224 */ /* 0x000fe400078e00f1 */
[----:B------:R-:W-:Y:S02]  /*ac60*/  IMAD.MOV.U32 R114, RZ, RZ, R239 ;  /* 0x000000ffff727224 */ /* 0x000fe400078e00ef */
[----:B------:R-:W-:Y:S02]  /*ac70*/  IMAD.MOV.U32 R143, RZ, RZ, R66 ;  /* 0x000000ffff8f7224 */ /* 0x000fe400078e0042 */
[----:B------:R-:W-:Y:S02]  /*ac80*/  IMAD.MOV.U32 R124, RZ, RZ, R112 ;  /* 0x000000ffff7c7224 */ /* 0x000fe400078e0070 */
[----:B------:R-:W-:Y:S01]  /*ac90*/  IMAD.MOV.U32 R66, RZ, RZ, R64 ;  /* 0x000000ffff427224 */ /* 0x000fe200078e0040 */
[----:B------:R-:W-:Y:S01]  /*aca0*/  MOV R64, R107 ;  /* 0x0000006b00407202 */ /* 0x000fe20000000f00 */
[----:B---3--:R-:W-:-:S02]  /*acb0*/  FFMA.FTZ R0, R111, c[0x0][0x23c], -R29 ;  /* 0x00008f006f007a23 */ /* 0x008fc4000001081d */
[----:B------:R-:W-:Y:S02]  /*acc0*/  IMAD.MOV.U32 R141, RZ, RZ, R105 ;  /* 0x000000ffff8d7224 */ /* 0x000fe400078e0069 */
[----:B------:R3:W-:Y:S01]  /*acd0*/  MUFU.EX2 R242, R0 ;  /* 0x0000000000f27308 */ /* 0x0007e20000000800 */
[----:B------:R-:W-:Y:S02]  /*ace0*/  IMAD.MOV.U32 R159, RZ, RZ, R106 ;  /* 0x000000ffff9f7224 */ /* 0x000fe400078e006a */
[----:B------:R-:W-:-:S04]  /*acf0*/  IMAD.MOV.U32 R112, RZ, RZ, R104 ;  /* 0x000000ffff707224 */ /* 0x000fc800078e0068 */
[----:B------:R-:W-:Y:S01]  /*ad00*/  IMAD.MOV.U32 R158, RZ, RZ, R112 ;  /* 0x000000ffff9e7224 */ /* 0x000fe200078e0070 */
[----:B-1----:R-:W-:Y:S01]  /*ad10*/  HMMA.16816.F32.BF16 R160, R8, R12, R160 ;  /* 0x0000000c08a0723c */ /* 0x002fe200000418a0 */
[----:B---3--:R-:W-:-:S07]  /*ad20*/  FFMA.FTZ R0, R110, c[0x0][0x23c], -R29 ;  /* 0x00008f006e007a23 */ /* 0x008fce000001081d */
[C---:B------:R-:W-:Y:S01]  /*ad30*/  HMMA.16816.F32.BF16 R164, R4.reuse, R12, R164 ;  /* 0x0000000c04a4723c */ /* 0x040fe200000418a4 */
[----:B------:R1:W-:Y:S07]  /*ad40*/  MUFU.EX2 R243, R0 ;  /* 0x0000000000f37308 */ /* 0x0003ee0000000800 */
[-C--:B------:R-:W-:Y:S08]  /*ad50*/  HMMA.16816.F32.BF16 R168, R4, R14.reuse, R168 ;  /* 0x0000000e04a8723c */ /* 0x080ff000000418a8 */
[----:B------:R-:W-:Y:S01]  /*ad60*/  HMMA.16816.F32.BF16 R172, R8, R14, R172 ;  /* 0x0000000e08ac723c */ /* 0x000fe200000418ac */
[----:B------:R-:W3:Y:S07]  /*ad70*/  LDSM.16.MT88.4 R12, [R212+0xb000] ;  /* 0x00b00000d40c783b */ /* 0x000eee0000004200 */
[C---:B----4-:R-:W-:Y:S08]  /*ad80*/  HMMA.16816.F32.BF16 R88, R4.reuse, R16, R88 ;  /* 0x000000100458723c */ /* 0x050ff00000041858 */
[----:B------:R-:W-:Y:S08]  /*ad90*/  HMMA.16816.F32.BF16 R92, R4, R18, R92 ;  /* 0x00000012045c723c */ /* 0x000ff0000004185c */
[C---:B------:R-:W-:Y:S08]  /*ada0*/  HMMA.16816.F32.BF16 R84, R8.reuse, R16, R84 ;  /* 0x000000100854723c */ /* 0x040ff00000041854 */
[----:B------:R-:W-:Y:S08]  /*adb0*/  HMMA.16816.F32.BF16 R96, R8, R18, R96 ;  /* 0x000000120860723c */ /* 0x000ff00000041860 */
[C---:B---3--:R-:W-:Y:S08]  /*adc0*/  HMMA.16816.F32.BF16 R72, R4.reuse, R12, R72 ;  /* 0x0000000c0448723c */ /* 0x048ff00000041848 */
[----:B------:R-:W-:Y:S07]  /*add0*/  HMMA.16816.F32.BF16 R76, R4, R14, R76 ;  /* 0x0000000e044c723c */ /* 0x000fee000004184c */
[----:B------:R-:W-:Y:S01]  /*ade0*/  IMAD.WIDE.U32 R4, R3, -0x2daee0ad, RZ ;  /* 0xd2511f5303047825 */ /* 0x000fe200078e00ff */
[----:B------:R-:W-:Y:S03]  /*adf0*/  HMMA.16816.F32.BF16 R68, R8, R12, R68 ;  /* 0x0000000c0844723c */ /* 0x000fe60000041844 */
[----:B------:R-:W-:Y:S01]  /*ae00*/  IMAD.WIDE.U32 R2, R2, -0x2daee0ad, RZ ;  /* 0xd2511f5302027825 */ /* 0x000fe200078e00ff */
[----:B------:R-:W-:-:S02]  /*ae10*/  SHF.R.U32.HI R7, RZ, 0x18, R4 ;  /* 0x00000018ff077819 */ /* 0x000fc40000011604 */
[----:B------:R-:W-:Y:S02]  /*ae20*/  LOP3.LUT R6, R5, UR18, R32, 0x96, !PT ;  /* 0x0000001205067c12 */ /* 0x000fe4000f8e9620 */
[----:B------:R-:W-:Y:S01]  /*ae30*/  HMMA.16816.F32.BF16 R80, R8, R14, R80 ;  /* 0x0000000e0850723c */ /* 0x000fe20000041850 */
[C---:B------:R-:W-:Y:S01]  /*ae40*/  LOP3.LUT R13, R2.reuse, 0xff, RZ, 0xc0, !PT ;  /* 0x000000ff020d7812 */ /* 0x040fe200078ec0ff */
[----:B------:R-:W-:Y:S01]  /*ae50*/  LDSM.16.MT88.4 R32, [R214+0xb400] ;  /* 0x00b40000d620783b */ /* 0x000fe20000004200 */
[----:B------:R-:W-:Y:S02]  /*ae60*/  SHF.R.U32.HI R12, RZ, 0x18, R2 ;  /* 0x00000018ff0c7819 */ /* 0x000fe40000011602 */
[----:B-1----:R-:W-:Y:S02]  /*ae70*/  LOP3.LUT R0, R3, UR18, R26, 0x96, !PT ;  /* 0x0000001203007c12 */ /* 0x002fe4000f8e961a */
[----:B------:R-:W-:Y:S01]  /*ae80*/  SHF.R.U32.HI R8, RZ, 0x10, R4 ;  /* 0x00000010ff087819 */ /* 0x000fe20000011604 */
[----:B------:R-:W-:Y:S01]  /*ae90*/  LDSM.16.MT88.4 R24, [R212+0xb400] ;  /* 0x00b40000d418783b */ /* 0x000fe20000004200 */
[----:B------:R-:W-:Y:S01]  /*aea0*/  LOP3.LUT R9, R2, 0xffff, RZ, 0xc0, !PT ;  /* 0x0000ffff02097812 */ /* 0x000fe200078ec0ff */
[----:B------:R-:W-:Y:S01]  /*aeb0*/  FFMA.FTZ R3, R108, c[0x0][0x23c], -R29 ;  /* 0x00008f006c037a23 */ /* 0x000fe2000001081d */
[----:B------:R-:W-:-:S02]  /*aec0*/  SHF.R.U32.HI R10, RZ, 0x10, R2 ;  /* 0x00000010ff0a7819 */ /* 0x000fc40000011602 */
[----:B------:R-:W-:Y:S01]  /*aed0*/  LOP3.LUT R2, R8, 0xff, RZ, 0xc0, !PT ;  /* 0x000000ff08027812 */ /* 0x000fe200078ec0ff */
[----:B------:R1:W3:Y:S01]  /*aee0*/  MUFU.EX2 R241, R3 ;  /* 0x0000000300f17308 */ /* 0x0002e20000000800 */
[C---:B------:R-:W-:Y:S02]  /*aef0*/  LOP3.LUT R5, R4.reuse, 0xffff, RZ, 0xc0, !PT ;  /* 0x0000ffff04057812 */ /* 0x040fe400078ec0ff */
[----:B------:R-:W-:Y:S01]  /*af00*/  LOP3.LUT R11, R4, 0xff, RZ, 0xc0, !PT ;  /* 0x000000ff040b7812 */ /* 0x000fe200078ec0ff */
[----:B------:R-:W-:Y:S01]  /*af10*/  FFMA.FTZ R4, R199, c[0x0][0x23c], -R30 ;  /* 0x00008f00c7047a23 */ /* 0x000fe2000001081e */
[----:B------:R-:W-:Y:S02]  /*af20*/  PRMT R8, R2, 0x5410, R7 ;  /* 0x0000541002087816 */ /* 0x000fe40000000007 */
[----:B------:R-:W-:Y:S01]  /*af30*/  LOP3.LUT R2, R6, 0xffff, RZ, 0xc0, !PT ;  /* 0x0000ffff06027812 */ /* 0x000fe200078ec0ff */
[----:B------:R4:W-:Y:S03]  /*af40*/  MUFU.EX2 R240, R4 ;  /* 0x0000000400f07308 */ /* 0x0009e60000000800 */
[----:B------:R-:W-:-:S02]  /*af50*/  SHF.R.U32.HI R7, RZ, 0x8, R2 ;  /* 0x00000008ff077819 */ /* 0x000fc40000011602 */
[----:B------:R-:W-:Y:S02]  /*af60*/  LOP3.LUT R2, R6, 0xff, RZ, 0xc0, !PT ;  /* 0x000000ff06027812 */ /* 0x000fe400078ec0ff */
[----:B-1----:R-:W-:Y:S02]  /*af70*/  SHF.R.U32.HI R3, RZ, 0x8, R5 ;  /* 0x00000008ff037819 */ /* 0x002fe40000011605 */
[----:B------:R-:W-:Y:S02]  /*af80*/  PRMT R7, R2, 0x5410, R7 ;  /* 0x0000541002077816 */ /* 0x000fe40000000007 */
[----:B------:R-:W-:Y:S01]  /*af90*/  PRMT R11, R11, 0x5410, R3 ;  /* 0x000054100b0b7816 */ /* 0x000fe20000000003 */
[----:B------:R-:W-:Y:S01]  /*afa0*/  FFMA.FTZ R3, R177, c[0x0][0x23c], -R30 ;  /* 0x00008f00b1037a23 */ /* 0x000fe2000001081e */
[----:B------:R-:W-:Y:S02]  /*afb0*/  LOP3.LUT R2, R0, 0xffff, RZ, 0xc0, !PT ;  /* 0x0000ffff00027812 */ /* 0x000fe400078ec0ff */
[----:B----4-:R-:W-:Y:S01]  /*afc0*/  LOP3.LUT R4, R10, 0xff, RZ, 0xc0, !PT ;  /* 0x000000ff0a047812 */ /* 0x010fe200078ec0ff */
[----:B------:R1:W-:Y:S01]  /*afd0*/  MUFU.EX2 R199, R3 ;  /* 0x0000000300c77308 */ /* 0x0003e20000000800 */
[----:B------:R-:W-:-:S02]  /*afe0*/  SHF.R.U32.HI R5, RZ, 0x8, R9 ;  /* 0x00000008ff057819 */ /* 0x000fc40000011609 */
[----:B------:R-:W-:Y:S01]  /*aff0*/  PRMT R19, R4, 0x5410, R12 ;  /* 0x0000541004137816 */ /* 0x000fe2000000000c */
[----:B------:R-:W-:Y:S01]  /*b000*/  FFMA.FTZ R4, R178, c[0x0][0x23c], -R30 ;  /* 0x00008f00b2047a23 */ /* 0x000fe2000001081e */
[----:B------:R-:W-:Y:S02]  /*b010*/  PRMT R18, R13, 0x5410, R5 ;  /* 0x000054100d127816 */ /* 0x000fe40000000005 */
[----:B------:R-:W4:Y:S01]  /*b020*/  LDSM.16.MT88.4 R12, [R212+0x9400] ;  /* 0x00940000d40c783b */ /* 0x000f220000004200 */
[----:B------:R5:W-:Y:S01]  /*b030*/  MUFU.EX2 R198, R4 ;  /* 0x0000000400c67308 */ /* 0x000be20000000800 */
[--C-:B-1----:R-:W-:Y:S02]  /*b040*/  SHF.R.U32.HI R3, RZ, 0x10, R6.reuse ;  /* 0x00000010ff037819 */ /* 0x102fe40000011606 */
[----:B------:R-:W-:Y:S02]  /*b050*/  SHF.R.U32.HI R6, RZ, 0x18, R6 ;  /* 0x00000018ff067819 */ /* 0x000fe40000011606 */
[----:B------:R-:W-:-:S02]  /*b060*/  LOP3.LUT R5, R3, 0xff, RZ, 0xc0, !PT ;  /* 0x000000ff03057812 */ /* 0x000fc400078ec0ff */
[----:B------:R-:W-:Y:S02]  /*b070*/  LOP3.LUT R3, R0, 0xff, RZ, 0xc0, !PT ;  /* 0x000000ff00037812 */ /* 0x000fe400078ec0ff */
[----:B-----5:R-:W-:Y:S01]  /*b080*/  SHF.R.U32.HI R4, RZ, 0x8, R2 ;  /* 0x00000008ff047819 */ /* 0x020fe20000011602 */
[----:B------:R-:W-:Y:S01]  /*b090*/  FFMA.FTZ R2, R179, c[0x0][0x23c], -R30 ;  /* 0x00008f00b3027a23 */ /* 0x000fe2000001081e */
[----:B------:R-:W-:Y:S01]  /*b0a0*/  PRMT R6, R5, 0x5410, R6 ;  /* 0x0000541005067816 */ /* 0x000fe20000000006 */
[----:B------:R-:W-:Y:S01]  /*b0b0*/  FFMA.FTZ R5, R200, c[0x0][0x23c], -R31 ;  /* 0x00008f00c8057a23 */ /* 0x000fe2000001081f */
[----:B------:R-:W-:Y:S01]  /*b0c0*/  PRMT R17, R3, 0x5410, R4 ;  /* 0x0000541003117816 */ /* 0x000fe20000000004 */
[----:B------:R1:W5:Y:S01]  /*b0d0*/  MUFU.EX2 R239, R2 ;  /* 0x0000000200ef7308 */ /* 0x0003620000000800 */
[----:B------:R-:W-:Y:S01]  /*b0e0*/  SHF.R.U32.HI R4, RZ, 0x18, R0 ;  /* 0x00000018ff047819 */ /* 0x000fe20000011600 */
[----:B------:R-:W-:-:S06]  /*b0f0*/  IMAD.MOV.U32 R200, RZ, RZ, R65 ;  /* 0x000000ffffc87224 */ /* 0x000fcc00078e0041 */
[----:B------:R3:W-:Y:S01]  /*b100*/  MUFU.EX2 R195, R5 ;  /* 0x0000000500c37308 */ /* 0x0007e20000000800 */
[----:B-1----:R-:W-:Y:S01]  /*b110*/  SHF.R.U32.HI R2, RZ, 0x10, R0 ;  /* 0x00000010ff027819 */ /* 0x002fe20000011600 */
[----:B------:R-:W-:-:S03]  /*b120*/  HSET2.LE.AND R0, R11, R100, PT ;  /* 0x000000640b007233 */ /* 0x000fc60003803000 */
[----:B------:R-:W-:Y:S02]  /*b130*/  LOP3.LUT R3, R2, 0xff, RZ, 0xc0, !PT ;  /* 0x000000ff02037812 */ /* 0x000fe400078ec0ff */
[----:B--2---:R-:W-:Y:S02]  /*b140*/  F2FP.BF16.PACK_AB R2, R251, R250 ;  /* 0x000000fafb02723e */ /* 0x004fe400000010ff */
[----:B------:R-:W-:Y:S01]  /*b150*/  PRMT R16, R3, 0x5410, R4 ;  /* 0x0000541003107816 */ /* 0x000fe20000000004 */
[--C-:B------:R-:W-:Y:S01]  /*b160*/  FFMA.FTZ R4, R181, c[0x0][0x23c], -R31.reuse ;  /* 0x00008f00b5047a23 */ /* 0x100fe2000001081f */
[----:B------:R-:W-:Y:S01]  /*b170*/  LOP3.LUT R10, R0, R2, RZ, 0xc0, !PT ;  /* 0x00000002000a7212 */ /* 0x000fe200078ec0ff */
[----:B---3--:R-:W-:Y:S01]  /*b180*/  FFMA.FTZ R5, R180, c[0x0][0x23c], -R31 ;  /* 0x00008f00b4057a23 */ /* 0x008fe2000001081f */
[--C-:B------:R-:W-:Y:S01]  /*b190*/  HSET2.LE.AND R0, R8, R100.reuse, PT ;  /* 0x0000006408007233 */ /* 0x100fe20003803000 */
[----:B------:R-:W-:Y:S01]  /*b1a0*/  F2FP.BF16.PACK_AB R2, R241, R243 ;  /* 0x000000f3f102723e */ /* 0x000fe200000010ff */
[----:B------:R1:W-:Y:S01]  /*b1b0*/  MUFU.EX2 R196, R4 ;  /* 0x0000000400c47308 */ /* 0x0003e20000000800 */
[----:B------:R-:W-:-:S02]  /*b1c0*/  HSET2.LE.AND R3, R7, R100, PT ;  /* 0x0000006407037233 */ /* 0x000fc40003803000 */
[----:B------:R-:W-:Y:S01]  /*b1d0*/  LOP3.LUT R11, R0, R2, RZ, 0xc0, !PT ;  /* 0x00000002000b7212 */ /* 0x000fe200078ec0ff */
[----:B------:R-:W-:Y:S01]  /*b1e0*/  HSET2.LE.AND R0, R6, R100, PT ;  /* 0x0000006406007233 */ /* 0x000fe20003803000 */
[----:B------:R-:W-:-:S03]  /*b1f0*/  F2FP.BF16.PACK_AB R2, R242, R247 ;  /* 0x000000f7f202723e */ /* 0x000fc600000010ff */
[----:B------:R-:W2:Y:S01]  /*b200*/  MUFU.EX2 R197, R5 ;  /* 0x0000000500c57308 */ /* 0x000ea20000000800 */
[----:B------:R-:W-:Y:S01]  /*b210*/  LOP3.LUT R9, R0, R2, RZ, 0xc0, !PT ;  /* 0x0000000200097212 */ /* 0x000fe200078ec0ff */
[----:B------:R-:W-:Y:S01]  /*b220*/  HSET2.LE.AND R0, R18, R100, PT ;  /* 0x0000006412007233 */ /* 0x000fe20003803000 */
[----:B-----5:R-:W-:-:S04]  /*b230*/  F2FP.BF16.PACK_AB R2, R239, R198 ;  /* 0x000000c6ef02723e */ /* 0x020fc800000010ff */
[----:B------:R-:W-:Y:S01]  /*b240*/  LOP3.LUT R6, R0, R2, RZ, 0xc0, !PT ;  /* 0x0000000200067212 */ /* 0x000fe200078ec0ff */
[----:B------:R-:W-:Y:S01]  /*b250*/  HSET2.LE.AND R0, R19, R100, PT ;  /* 0x0000006413007233 */ /* 0x000fe20003803000 */
[----:B-1----:R-:W-:-:S04]  /*b260*/  F2FP.BF16.PACK_AB R4, R249, R248 ;  /* 0x000000f8f904723e */ /* 0x002fc800000010ff */
[----:B------:R-:W-:Y:S01]  /*b270*/  LOP3.LUT R8, R3, R4, RZ, 0xc0, !PT ;  /* 0x0000000403087212 */ /* 0x000fe200078ec0ff */
[----:B------:R-:W-:Y:S01]  /*b280*/  FFMA.FTZ R3, R182, c[0x0][0x23c], -R31 ;  /* 0x00008f00b6037a23 */ /* 0x000fe2000001081f */
[----:B--2---:R-:W-:-:S03]  /*b290*/  F2FP.BF16.PACK_AB R2, R197, R196 ;  /* 0x000000c4c502723e */ /* 0x004fc600000010ff */
[----:B------:R-:W1:Y:S01]  /*b2a0*/  MUFU.EX2 R194, R3 ;  /* 0x0000000300c27308 */ /* 0x000e620000000800 */
[----:B------:R-:W-:Y:S01]  /*b2b0*/  LOP3.LUT R7, R0, R2, RZ, 0xc0, !PT ;  /* 0x0000000200077212 */ /* 0x000fe200078ec0ff */
[--C-:B------:R-:W-:Y:S01]  /*b2c0*/  HSET2.LE.AND R0, R17, R100.reuse, PT ;  /* 0x0000006411007233 */ /* 0x100fe20003803000 */
[----:B------:R-:W-:Y:S01]  /*b2d0*/  F2FP.BF16.PACK_AB R2, R199, R240 ;  /* 0x000000f0c702723e */ /* 0x000fe200000010ff */
[C---:B----4-:R-:W-:Y:S03]  /*b2e0*/  HMMA.16816.F32.BF16 R36, R8.reuse, R12, R36 ;  /* 0x0000000c0824723c */ /* 0x050fe60000041824 */
[----:B------:R-:W-:Y:S01]  /*b2f0*/  LOP3.LUT R4, R0, R2, RZ, 0xc0, !PT ;  /* 0x0000000200047212 */ /* 0x000fe200078ec0ff */
[----:B------:R-:W-:Y:S02]  /*b300*/  HSET2.LE.AND R0, R16, R100, PT ;  /* 0x0000006410007233 */ /* 0x000fe40003803000 */
[----:B------:R-:W2:Y:S02]  /*b310*/  LDSM.16.MT88.4 R16, [R212+0xa400] ;  /* 0x00a40000d410783b */ /* 0x000ea40000004200 */
[----:B------:R-:W-:Y:S01]  /*b320*/  HMMA.16816.F32.BF16 R52, R8, R14, R52 ;  /* 0x0000000e0834723c */ /* 0x000fe20000041834 */
[----:B-1----:R-:W-:-:S04]  /*b330*/  F2FP.BF16.PACK_AB R2, R194, R195 ;  /* 0x000000c3c202723e */ /* 0x002fc800000010ff */
[----:B------:R-:W-:Y:S01]  /*b340*/  LOP3.LUT R5, R0, R2, RZ, 0xc0, !PT ;  /* 0x0000000200057212 */ /* 0x000fe200078ec0ff */
[----:B------:R-:W-:Y:S02]  /*b350*/  IMAD.U32 R0, RZ, RZ, UR29 ;  /* 0x0000001dff007e24 */ /* 0x000fe4000f8e00ff */
[----:B------:R-:W-:Y:S03]  /*b360*/  HMMA.16816.F32.BF16 R104, R8, R26, R80 ;  /* 0x0000001a0868723c */ /* 0x000fe60000041850 */
[----:B------:R-:W-:-:S05]  /*b370*/  LOP3.LUT R0, R51, UR4, R0, 0x96, !PT ;  /* 0x0000000433007c12 */ /* 0x000fca000f8e9600 */
[----:B------:R-:W-:Y:S01]  /*b380*/  HMMA.16816.F32.BF16 R116, R4, R12, R116 ;  /* 0x0000000c0474723c */ /* 0x000fe20000041874 */
[----:B------:R-:W-:-:S05]  /*b390*/  IMAD.WIDE.U32 R2, R0, -0x326172a9, RZ ;  /* 0xcd9e8d5700027825 */ /* 0x000fca00078e00ff */
[----:B------:R-:W-:Y:S01]  /*b3a0*/  LOP3.LUT R0, R3, UR16, R140, 0x96, !PT ;  /* 0x0000001003007c12 */ /* 0x000fe2000f8e968c */
[----:B------:R-:W-:Y:S01]  /*b3b0*/  IMAD.MOV.U32 R140, RZ, RZ, R193 ;  /* 0x000000ffff8c7224 */ /* 0x000fe200078e00c1 */
[C---:B------:R-:W-:Y:S01]  /*b3c0*/  HMMA.16816.F32.BF16 R120, R4.reuse, R14, R120 ;  /* 0x0000000e0478723c */ /* 0x040fe20000041878 */
[----:B------:R-:W1:Y:S07]  /*b3d0*/  LDSM.16.MT88.4 R12, [R214+0xa400] ;  /* 0x00a40000d60c783b */ /* 0x000e6e0000004200 */
[C---:B------:R-:W-:Y:S08]  /*b3e0*/  HMMA.16816.F32.BF16 R132, R4.reuse, R20, R132 ;  /* 0x000000140484723c */ /* 0x040ff00000041884 */
[C---:B------:R-:W-:Y:S08]  /*b3f0*/  HMMA.16816.F32.BF16 R136, R4.reuse, R22, R136 ;  /* 0x000000160488723c */ /* 0x040ff00000041888 */
[C---:B--2---:R-:W-:Y:S08]  /*b400*/  HMMA.16816.F32.BF16 R148, R4.reuse, R16, R148 ;  /* 0x000000100494723c */ /* 0x044ff00000041894 */
[C---:B------:R-:W-:Y:S08]  /*b410*/  HMMA.16816.F32.BF16 R152, R4.reuse, R18, R152 ;  /* 0x000000120498723c */ /* 0x040ff00000041898 */
[C---:B------:R-:W-:Y:S08]  /*b420*/  HMMA.16816.F32.BF16 R72, R4.reuse, R24, R72 ;  /* 0x000000180448723c */ /* 0x040ff00000041848 */
[C---:B-1----:R-:W-:Y:S08]  /*b430*/  HMMA.16816.F32.BF16 R164, R4.reuse, R12, R164 ;  /* 0x0000000c04a4723c */ /* 0x042ff000000418a4 */
[C---:B------:R-:W-:Y:S08]  /*b440*/  HMMA.16816.F32.BF16 R168, R4.reuse, R14, R168 ;  /* 0x0000000e04a8723c */ /* 0x040ff000000418a8 */
[C---:B------:R-:W-:Y:S08]  /*b450*/  HMMA.16816.F32.BF16 R76, R4.reuse, R26, R76 ;  /* 0x0000001a044c723c */ /* 0x040ff0000004184c */
[C---:B------:R-:W-:Y:S08]  /*b460*/  HMMA.16816.F32.BF16 R88, R4.reuse, R32, R88 ;  /* 0x000000200458723c */ /* 0x040ff00000041858 */
[----:B------:R-:W-:Y:S07]  /*b470*/  HMMA.16816.F32.BF16 R92, R4, R34, R92 ;  /* 0x00000022045c723c */ /* 0x000fee000004185c */
[----:B------:R-:W-:Y:S01]  /*b480*/  LOP3.LUT R4, R157, UR14, R2, 0x96, !PT ;  /* 0x0000000e9d047c12 */ /* 0x000fe2000f8e9602 */
[----:B------:R-:W-:Y:S01]  /*b490*/  HMMA.16816.F32.BF16 R160, R8, R12, R160 ;  /* 0x0000000c08a0723c */ /* 0x000fe200000418a0 */
[----:B------:R-:W-:Y:S01]  /*b4a0*/  LOP3.LUT R5, R3, UR16, R142, 0x96, !PT ;  /* 0x0000001003057c12 */ /* 0x000fe2000f8e968e */
[----:B------:R-:W-:Y:S01]  /*b4b0*/  FFMA.FTZ R7, R184, c[0x0][0x23c], -R28 ;  /* 0x00008f00b8077a23 */ /* 0x000fe2000001081c */
[----:B------:R-:W-:Y:S01]  /*b4c0*/  MOV R142, R102 ;  /* 0x00000066008e7202 */ /* 0x000fe20000000f00 */
[----:B------:R-:W-:-:S02]  /*b4d0*/  IMAD.MOV.U32 R102, RZ, RZ, R192 ;  /* 0x000000ffff667224 */ /* 0x000fc400078e00c0 */
[----:B------:R1:W-:Y:S01]  /*b4e0*/  MUFU.EX2 R192, R7 ;  /* 0x0000000700c07308 */ /* 0x0003e20000000800 */
[----:B------:R-:W-:Y:S01]  /*b4f0*/  LOP3.LUT R12, R41, UR14, R2, 0x96, !PT ;  /* 0x0000000e290c7c12 */ /* 0x000fe2000f8e9602 */
[----:B------:R-:W-:Y:S01]  /*b500*/  HMMA.16816.F32.BF16 R144, R8, R16, R144 ;  /* 0x000000100890723c */ /* 0x000fe20000041890 */
[----:B------:R-:W-:-:S04]  /*b510*/  IMAD.WIDE.U32 R2, R0, -0x2daee0ad, RZ ;  /* 0xd2511f5300027825 */ /* 0x000fc800078e00ff */
[----:B------:R-:W-:Y:S01]  /*b520*/  FFMA.FTZ R0, R185, c[0x0][0x23c], -R28 ;  /* 0x00008f00b9007a23 */ /* 0x000fe2000001081c */
[----:B------:R-:W-:Y:S01]  /*b530*/  LOP3.LUT R3, R3, UR13, R44, 0x96, !PT ;  /* 0x0000000d03037c12 */ /* 0x000fe2000f8e962c */
[----:B------:R-:W-:Y:S01]  /*b540*/  IMAD.WIDE.U32 R16, R4, -0x2daee0ad, RZ ;  /* 0xd2511f5304107825 */ /* 0x000fe200078e00ff */
[----:B------:R-:W-:Y:S01]  /*b550*/  HMMA.16816.F32.BF16 R172, R8, R14, R172 ;  /* 0x0000000e08ac723c */ /* 0x000fe200000418ac */
[----:B------:R2:W-:Y:S02]  /*b560*/  MUFU.EX2 R193, R0 ;  /* 0x0000000000c17308 */ /* 0x0005e40000000800 */
[----:B------:R-:W-:-:S04]  /*b570*/  IMAD.WIDE.U32 R4, R5, -0x2daee0ad, RZ ;  /* 0xd2511f5305047825 */ /* 0x000fc800078e00ff */
[----:B------:R-:W-:Y:S01]  /*b580*/  IMAD.WIDE.U32 R12, R12, -0x2daee0ad, RZ ;  /* 0xd2511f530c0c7825 */ /* 0x000fe200078e00ff */
[----:B------:R-:W-:Y:S01]  /*b590*/  LOP3.LUT R6, R5, UR13, R42, 0x96, !PT ;  /* 0x0000000d05067c12 */ /* 0x000fe2000f8e962a */
[C---:B------:R-:W-:Y:S02]  /*b5a0*/  HMMA.16816.F32.BF16 R128, R8.reuse, R20, R128 ;  /* 0x000000140880723c */ /* 0x040fe40000041880 */
[----:B------:R-:W-:Y:S02]  /*b5b0*/  FFMA.FTZ R5, R45, c[0x0][0x23c], -R28 ;  /* 0x00008f002d057a23 */ /* 0x000fe4000001081c */
[----:B-1----:R-:W-:Y:S02]  /*b5c0*/  IMAD.WIDE.U32 R6, R6, -0x326172a9, RZ ;  /* 0xcd9e8d5706067825 */ /* 0x002fe400078e00ff */
[----:B------:R-:W-:Y:S01]  /*b5d0*/  MUFU.EX2 R184, R5 ;  /* 0x0000000500b87308 */ /* 0x000fe20000000800 */
[----:B--2---:R-:W-:Y:S01]  /*b5e0*/  LOP3.LUT R0, R17, UR11, R2, 0x96, !PT ;  /* 0x0000000b11007c12 */ /* 0x004fe2000f8e9602 */
[----:B------:R-:W-:Y:S01]  /*b5f0*/  IMAD.WIDE.U32 R2, R3, -0x326172a9, RZ ;  /* 0xcd9e8d5703027825 */ /* 0x000fe200078e00ff */
[----:B------:R-:W-:Y:S01]  /*b600*/  HMMA.16816.F32.BF16 R56, R8, R22, R56 ;  /* 0x000000160838723c */ /* 0x000fe20000041838 */
[----:B------:R-:W1:Y:S02]  /*b610*/  LDSM.16.MT88.4 R20, [R214+0xa800] ;  /* 0x00a80000d614783b */ /* 0x000e640000004200 */
[----:B------:R-:W-:Y:S01]  /*b620*/  IMAD.WIDE.U32 R50, R0, -0x326172a9, RZ ;  /* 0xcd9e8d5700327825 */ /* 0x000fe200078e00ff */
[----:B------:R-:W-:-:S02]  /*b630*/  LOP3.LUT R3, R3, UR12, R156, 0x96, !PT ;  /* 0x0000000c03037c12 */ /* 0x000fc4000f8e969c */
[----:B------:R-:W-:Y:S01]  /*b640*/  MOV R156, R114 ;  /* 0x00000072009c7202 */ /* 0x000fe20000000f00 */
[----:B------:R-:W-:Y:S01]  /*b650*/  FFMA.FTZ R0, R183, c[0x0][0x23c], -R28 ;  /* 0x00008f00b7007a23 */ /* 0x000fe2000001081c */
[----:B------:R-:W-:Y:S01]  /*b660*/  LOP3.LUT R14, R51, UR10, R2, 0x96, !PT ;  /* 0x0000000a330e7c12 */ /* 0x000fe2000f8e9602 */
[----:B------:R-:W-:Y:S01]  /*b670*/  IMAD.WIDE.U32 R2, R3, -0x2daee0ad, RZ ;  /* 0xd2511f5303027825 */ /* 0x000fe200078e00ff */
[----:B------:R-:W-:Y:S01]  /*b680*/  HMMA.16816.F32.BF16 R60, R8, R18, R60 ;  /* 0x00000012083c723c */ /* 0x000fe2000004183c */
[----:B------:R2:W-:Y:S02]  /*b690*/  MUFU.EX2 R185, R0 ;  /* 0x0000000000b97308 */ /* 0x0005e40000000800 */
[----:B------:R-:W-:-:S04]  /*b6a0*/  IMAD.WIDE.U32 R44, R14, -0x2daee0ad, RZ ;  /* 0xd2511f530e2c7825 */ /* 0x000fc800078e00ff */
[----:B------:R-:W-:Y:S01]  /*b6b0*/  IMAD.MOV.U32 R157, RZ, RZ, R113 ;  /* 0x000000ffff9d7224 */ /* 0x000fe200078e0071 */
[----:B------:R-:W-:Y:S01]  /*b6c0*/  LOP3.LUT R2, R45, UR7, R2, 0x96, !PT ;  /* 0x000000072d027c12 */ /* 0x000fe2000f8e9602 */
[----:B------:R-:W-:Y:S01]  /*b6d0*/  HMMA.16816.F32.BF16 R68, R8, R24, R68 ;  /* 0x000000180844723c */ /* 0x000fe20000041844 */
[----:B--2---:R-:W-:-:S07]  /*b6e0*/  LOP3.LUT R0, R13, UR11, R4, 0x96, !PT ;  /* 0x0000000b0d007c12 */ /* 0x004fce000f8e9604 */
[C---:B------:R-:W-:Y:S01]  /*b6f0*/  HMMA.16816.F32.BF16 R84, R8.reuse, R32, R84 ;  /* 0x000000200854723c */ /* 0x040fe20000041854 */
[----:B------:R-:W-:Y:S01]  /*b700*/  LOP3.LUT R4, R7, UR12, R40, 0x96, !PT ;  /* 0x0000000c07047c12 */ /* 0x000fe2000f8e9628 */
[----:B------:R-:W-:Y:S01]  /*b710*/  FFMA.FTZ R7, R189, c[0x0][0x23c], -R29 ;  /* 0x00008f00bd077a23 */ /* 0x000fe2000001081d */
[----:B------:R-:W-:Y:S01]  /*b720*/  LOP3.LUT R13, R3, UR9, R16, 0x96, !PT ;  /* 0x00000009030d7c12 */ /* 0x000fe2000f8e9610 */
[----:B------:R-:W-:Y:S02]  /*b730*/  IMAD.WIDE.U32 R42, R0, -0x326172a9, RZ ;  /* 0xcd9e8d57002a7825 */ /* 0x000fe400078e00ff */
[----:B------:R2:W-:Y:S02]  /*b740*/  MUFU.EX2 R183, R7 ;  /* 0x0000000700b77308 */ /* 0x0005e40000000800 */
[----:B------:R-:W-:Y:S01]  /*b750*/  IMAD.WIDE.U32 R4, R4, -0x2daee0ad, RZ ;  /* 0xd2511f5304047825 */ /* 0x000fe200078e00ff */
[----:B------:R-:W-:Y:S01]  /*b760*/  LOP3.LUT R0, R43, UR10, R6, 0x96, !PT ;  /* 0x0000000a2b007c12 */ /* 0x000fe2000f8e9606 */
[----:B------:R-:W-:Y:S01]  /*b770*/  HMMA.16816.F32.BF16 R80, R8, R34, R96 ;  /* 0x000000220850723c */ /* 0x000fe20000041860 */
[----:B------:R-:W3:Y:S01]  /*b780*/  LDSM.16.MT88.4 R32, [R212+0xb800] ;  /* 0x00b80000d420783b */ /* 0x000ee20000004200 */
[----:B------:R-:W-:Y:S01]  /*b790*/  IMAD.WIDE.U32 R2, R2, -0x326172a9, RZ ;  /* 0xcd9e8d5702027825 */ /* 0x000fe200078e00ff */
[----:B------:R-:W-:-:S03]  /*b7a0*/  LOP3.LUT R14, R5, UR9, R12, 0x96, !PT ;  /* 0x00000009050e7c12 */ /* 0x000fc6000f8e960c */
[----:B------:R-:W-:Y:S01]  /*b7b0*/  IMAD.WIDE.U32 R40, R0, -0x2daee0ad, RZ ;  /* 0xd2511f5300287825 */ /* 0x000fe200078e00ff */
[C---:B------:R-:W-:Y:S02]  /*b7c0*/  LOP3.LUT R6, R2.reuse, 0xffff, RZ, 0xc0, !PT ;  /* 0x0000ffff02067812 */ /* 0x040fe400078ec0ff */
[----:B------:R-:W-:Y:S01]  /*b7d0*/  SHF.R.U32.HI R5, RZ, 0x10, R2 ;  /* 0x00000010ff057819 */ /* 0x000fe20000011602 */
[----:B------:R-:W-:Y:S01]  /*b7e0*/  IMAD.WIDE.U32 R26, R13, -0x326172a9, RZ ;  /* 0xcd9e8d570d1a7825 */ /* 0x000fe200078e00ff */
[----:B------:R-:W-:Y:S02]  /*b7f0*/  LOP3.LUT R9, R2, 0xff, RZ, 0xc0, !PT ;  /* 0x000000ff02097812 */ /* 0x000fe400078ec0ff */
[----:B--2---:R-:W-:Y:S01]  /*b800*/  SHF.R.U32.HI R7, RZ, 0x8, R6 ;  /* 0x00000008ff077819 */ /* 0x004fe20000011606 */
[--C-:B------:R-:W-:Y:S01]  /*b810*/  FFMA.FTZ R0, R188, c[0x0][0x23c], -R29.reuse ;  /* 0x00008f00bc007a23 */ /* 0x100fe2000001081d */
[----:B------:R-:W-:Y:S01]  /*b820*/  LOP3.LUT R6, R5, 0xff, RZ, 0xc0, !PT ;  /* 0x000000ff05067812 */ /* 0x000fe200078ec0ff */
[----:B------:R-:W-:Y:S01]  /*b830*/  FFMA.FTZ R5, R187, c[0x0][0x23c], -R29 ;  /* 0x00008f00bb057a23 */ /* 0x000fe2000001081d */
[----:B------:R-:W-:Y:S01]  /*b840*/  SHF.R.U32.HI R8, RZ, 0x18, R2 ;  /* 0x00000018ff087819 */ /* 0x000fe20000011602 */
[----:B------:R2:W-:Y:S01]  /*b850*/  MUFU.EX2 R182, R0 ;  /* 0x0000000000b67308 */ /* 0x0005e20000000800 */
[----:B------:R-:W-:Y:S01]  /*b860*/  LOP3.LUT R2, R41, UR7, R4, 0x96, !PT ;  /* 0x0000000729027c12 */ /* 0x000fe2000f8e9604 */
[----:B------:R-:W-:Y:S01]  /*b870*/  IMAD.WIDE.U32 R24, R14, -0x326172a9, RZ ;  /* 0xcd9e8d570e187825 */ /* 0x000fe200078e00ff */
[----:B------:R-:W-:-:S02]  /*b880*/  PRMT R10, R6, 0x5410, R8 ;  /* 0x00005410060a7816 */ /* 0x000fc40000000008 */
[----:B------:R-:W-:Y:S01]  /*b890*/  PRMT R11, R9, 0x5410, R7 ;  /* 0x00005410090b7816 */ /* 0x000fe20000000007 */
[----:B------:R-:W-:Y:S01]  /*b8a0*/  IMAD.MOV.U32 R189, RZ, RZ, R115 ;  /* 0x000000ffffbd7224 */ /* 0x000fe200078e0073 */
[----:B------:R-:W-:Y:S01]  /*b8b0*/  MOV R97, R103 ;  /* 0x0000006700617202 */ /* 0x000fe20000000f00 */
[----:B------:R4:W-:Y:S01]  /*b8c0*/  MUFU.EX2 R180, R5 ;  /* 0x0000000500b47308 */ /* 0x0009e20000000800 */
[----:B------:R-:W-:Y:S02]  /*b8d0*/  IMAD.MOV.U32 R99, RZ, RZ, R66 ;  /* 0x000000ffff637224 */ /* 0x000fe400078e0042 */
[----:B------:R-:W-:Y:S02]  /*b8e0*/  IMAD.MOV.U32 R96, RZ, RZ, R64 ;  /* 0x000000ffff607224 */ /* 0x000fe400078e0040 */
[----:B------:R-:W-:Y:S02]  /*b8f0*/  IMAD.MOV.U32 R98, RZ, RZ, R102 ;  /* 0x000000ffff627224 */ /* 0x000fe400078e0066 */
[----:B------:R-:W-:Y:S01]  /*b900*/  IMAD.MOV.U32 R188, RZ, RZ, R101 ;  /* 0x000000ffffbc7224 */ /* 0x000fe200078e0065 */
[----:B--2---:R-:W-:Y:S01]  /*b910*/  LOP3.LUT R0, R3, UR17, R26, 0x96, !PT ;  /* 0x0000001103007c12 */ /* 0x004fe2000f8e961a */
[----:B------:R-:W-:-:S03]  /*b920*/  IMAD.WIDE.U32 R2, R2, -0x326172a9, RZ ;  /* 0xcd9e8d5702027825 */ /* 0x000fc600078e00ff */
[----:B------:R-:W-:Y:S01]  /*b930*/  LOP3.LUT R4, R0, 0xffff, RZ, 0xc0, !PT ;  /* 0x0000ffff00047812 */ /* 0x000fe200078ec0ff */
[----:B------:R-:W-:Y:S01]  /*b940*/  IMAD.MOV.U32 R187, RZ, RZ, R157 ;  /* 0x000000ffffbb7224 */ /* 0x000fe200078e009d */
[----:B------:R-:W-:Y:S01]  /*b950*/  SHF.R.U32.HI R6, RZ, 0x10, R0 ;  /* 0x00000010ff067819 */ /* 0x000fe20000011600 */
[----:B----4-:R-:W-:Y:S01]  /*b960*/  FFMA.FTZ R5, R186, c[0x0][0x23c], -R29 ;  /* 0x00008f00ba057a23 */ /* 0x010fe2000001081d */
[----:B------:R-:W-:Y:S02]  /*b970*/  LOP3.LUT R8, R0, 0xff, RZ, 0xc0, !PT ;  /* 0x000000ff00087812 */ /* 0x000fe400078ec0ff */
[----:B------:R-:W-:Y:S01]  /*b980*/  SHF.R.U32.HI R7, RZ, 0x8, R4 ;  /* 0x00000008ff077819 */ /* 0x000fe20000011604 */
[----:B------:R2:W4:Y:S01]  /*b990*/  MUFU.EX2 R181, R5 ;  /* 0x0000000500b57308 */ /* 0x0005220000000800 */
[----:B------:R-:W-:Y:S01]  /*b9a0*/  LOP3.LUT R4, R6, 0xff, RZ, 0xc0, !PT ;  /* 0x000000ff06047812 */ /* 0x000fe200078ec0ff */
[----:B------:R-:W-:Y:S01]  /*b9b0*/  FFMA.FTZ R6, R202, c[0x0][0x23c], -R30 ;  /* 0x00008f00ca067a23 */ /* 0x000fe2000001081e */
[----:B------:R-:W-:Y:S01]  /*b9c0*/  PRMT R12, R8, 0x5410, R7 ;  /* 0x00005410080c7816 */ /* 0x000fe20000000007 */
[----:B------:R-:W-:Y:S01]  /*b9d0*/  IMAD.MOV.U32 R202, RZ, RZ, R159 ;  /* 0x000000ffffca7224 */ /* 0x000fe200078e009f */
[----:B------:R-:W-:-:S02]  /*b9e0*/  LOP3.LUT R8, R2, 0xff, RZ, 0xc0, !PT ;  /* 0x000000ff02087812 */ /* 0x000fc400078ec0ff */
[----:B------:R-:W-:Y:S01]  /*b9f0*/  MOV R186, R158 ;  /* 0x0000009e00ba7202 */ /* 0x000fe20000000f00 */
[----:B------:R-:W-:Y:S01]  /*ba00*/  MUFU.EX2 R179, R6 ;  /* 0x0000000600b37308 */ /* 0x000fe20000000800 */
[----:B--2---:R-:W-:Y:S02]  /*ba10*/  SHF.R.U32.HI R5, RZ, 0x18, R0 ;  /* 0x00000018ff057819 */ /* 0x004fe40000011600 */
[----:B------:R-:W-:Y:S02]  /*ba20*/  LOP3.LUT R0, R2, 0xffff, RZ, 0xc0, !PT ;  /* 0x0000ffff02007812 */ /* 0x000fe400078ec0ff */
[----:B------:R-:W-:Y:S01]  /*ba30*/  PRMT R9, R4, 0x5410, R5 ;  /* 0x0000541004097816 */ /* 0x000fe20000000005 */
[----:B------:R-:W-:Y:S01]  /*ba40*/  FFMA.FTZ R4, R201, c[0x0][0x23c], -R30 ;  /* 0x00008f00c9047a23 */ /* 0x000fe2000001081e */
[----:B------:R-:W-:Y:S01]  /*ba50*/  SHF.R.U32.HI R7, RZ, 0x8, R0 ;  /* 0x00000008ff077819 */ /* 0x000fe20000011600 */
[----:B------:R-:W-:Y:S01]  /*ba60*/  IMAD.MOV.U32 R201, RZ, RZ, R140 ;  /* 0x000000ffffc97224 */ /* 0x000fe200078e008c */
[----:B------:R-:W-:Y:S01]  /*ba70*/  SHF.R.U32.HI R0, RZ, 0x10, R2 ;  /* 0x00000010ff007819 */ /* 0x000fe20000011602 */
[----:B------:R2:W5:Y:S01]  /*ba80*/  MUFU.EX2 R178, R4 ;  /* 0x0000000400b27308 */ /* 0x0005620000000800 */
[----:B------:R-:W-:-:S02]  /*ba90*/  PRMT R17, R8, 0x5410, R7 ;  /* 0x0000541008117816 */ /* 0x000fc40000000007 */
[----:B------:R-:W-:Y:S01]  /*baa0*/  LOP3.LUT R5, R0, 0xff, RZ, 0xc0, !PT ;  /* 0x000000ff00057812 */ /* 0x000fe200078ec0ff */
[----:B------:R-:W-:Y:S02]  /*bab0*/  FFMA.FTZ R0, R190, c[0x0][0x23c], -R30 ;  /* 0x00008f00be007a23 */ /* 0x000fe4000001081e */
[----:B------:R-:W-:Y:S02]  /*bac0*/  IMAD.MOV.U32 R190, RZ, RZ, R141 ;  /* 0x000000ffffbe7224 */ /* 0x000fe400078e008d */
[----:B------:R1:W-:Y:S01]  /*bad0*/  MUFU.EX2 R176, R0 ;  /* 0x0000000000b07308 */ /* 0x0003e20000000800 */
[----:B--2---:R-:W-:Y:S02]  /*bae0*/  SHF.R.U32.HI R4, RZ, 0x18, R2 ;  /* 0x00000018ff047819 */ /* 0x004fe40000011602 */
[----:B------:R-:W-:Y:S02]  /*baf0*/  LOP3.LUT R2, R3, UR17, R24, 0x96, !PT ;  /* 0x0000001103027c12 */ /* 0x000fe4000f8e9618 */
[----:B------:R-:W-:-:S02]  /*bb00*/  PRMT R16, R5, 0x5410, R4 ;  /* 0x0000541005107816 */ /* 0x000fc40000000004 */
[C---:B------:R-:W-:Y:S02]  /*bb10*/  LOP3.LUT R3, R2.reuse, 0xffff, RZ, 0xc0, !PT ;  /* 0x0000ffff02037812 */ /* 0x040fe400078ec0ff */
[--C-:B-1----:R-:W-:Y:S02]  /*bb20*/  SHF.R.U32.HI R0, RZ, 0x10, R2.reuse ;  /* 0x00000010ff007819 */ /* 0x102fe40000011602 */
[----:B------:R-:W-:Y:S02]  /*bb30*/  LOP3.LUT R5, R2, 0xff, RZ, 0xc0, !PT ;  /* 0x000000ff02057812 */ /* 0x000fe400078ec0ff */
[----:B------:R-:W-:Y:S01]  /*bb40*/  SHF.R.U32.HI R4, RZ, 0x18, R2 ;  /* 0x00000018ff047819 */ /* 0x000fe20000011602 */
[----:B------:R-:W-:Y:S01]  /*bb50*/  FFMA.FTZ R2, R191, c[0x0][0x23c], -R30 ;  /* 0x00008f00bf027a23 */ /* 0x000fe2000001081e */
[----:B------:R-:W-:Y:S01]  /*bb60*/  LOP3.LUT R0, R0, 0xff, RZ, 0xc0, !PT ;  /* 0x000000ff00007812 */ /* 0x000fe200078ec0ff */
[----:B------:R-:W-:Y:S01]  /*bb70*/  IMAD.MOV.U32 R191, RZ, RZ, R142 ;  /* 0x000000ffffbf7224 */ /* 0x000fe200078e008e */
[----:B------:R-:W-:Y:S01]  /*bb80*/  SHF.R.U32.HI R3, RZ, 0x8, R3 ;  /* 0x00000008ff037819 */ /* 0x000fe20000011603 */
[----:B------:R1:W-:Y:S01]  /*bb90*/  MUFU.EX2 R177, R2 ;  /* 0x0000000200b17308 */ /* 0x0003e20000000800 */
[----:B------:R-:W-:Y:S01]  /*bba0*/  PRMT R6, R0, 0x5410, R4 ;  /* 0x0000541000067816 */ /* 0x000fe20000000004 */
[--C-:B------:R-:W-:Y:S01]  /*bbb0*/  HSET2.LE.AND R0, R11, R100.reuse, PT ;  /* 0x000000640b007233 */ /* 0x100fe20003803000 */
[----:B------:R-:W-:Y:S01]  /*bbc0*/  PRMT R7, R5, 0x5410, R3 ;  /* 0x0000541005077816 */ /* 0x000fe20000000003 */
[----:B------:R-:W-:Y:S01]  /*bbd0*/  HSET2.LE.AND R3, R10, R100, PT ;  /* 0x000000640a037233 */ /* 0x000fe20003803000 */
[----:B------:R-:W-:Y:S01]  /*bbe0*/  FFMA.FTZ R5, R205, c[0x0][0x23c], -R31 ;  /* 0x00008f00cd057a23 */ /* 0x000fe2000001081f */
[----:B----4-:R-:W-:Y:S01]  /*bbf0*/  F2FP.BF16.PACK_AB R4, R181, R180 ;  /* 0x000000b4b504723e */ /* 0x010fe200000010ff */
[----:B------:R-:W-:-:S02]  /*bc00*/  IMAD.MOV.U32 R205, RZ, RZ, R124 ;  /* 0x000000ffffcd7224 */ /* 0x000fc400078e007c */
[----:B------:R-:W-:Y:S01]  /*bc10*/  MUFU.EX2 R110, R5 ;  /* 0x00000005006e7308 */ /* 0x000fe20000000800 */
[----:B------:R-:W-:Y:S01]  /*bc20*/  LOP3.LUT R11, R3, R4, RZ, 0xc0, !PT ;  /* 0x00000004030b7212 */ /* 0x000fe200078ec0ff */
[----:B------:R-:W-:Y:S02]  /*bc30*/  FFMA.FTZ R3, R204, c[0x0][0x23c], -R31 ;  /* 0x00008f00cc037a23 */ /* 0x000fe4000001081f */
[----:B------:R-:W-:Y:S02]  /*bc40*/  IMAD.MOV.U32 R204, RZ, RZ, R125 ;  /* 0x000000ffffcc7224 */ /* 0x000fe400078e007d */
[--C-:B-1----:R-:W-:Y:S02]  /*bc50*/  FFMA.FTZ R2, R206, c[0x0][0x23c], -R31.reuse ;  /* 0x00008f00ce027a23 */ /* 0x102fe4000001081f */
[----:B------:R1:W-:Y:S01]  /*bc60*/  MUFU.EX2 R108, R3 ;  /* 0x00000003006c7308 */ /* 0x0003e20000000800 */
[----:B------:R-:W-:Y:S02]  /*bc70*/  MOV R206, R143 ;  /* 0x0000008f00ce7202 */ /* 0x000fe40000000f00 */
[----:B------:R-:W-:Y:S05]  /*bc80*/  LDSM.16.MT88.4 R140, [R214+0x9c00] ;  /* 0x009c0000d68c783b */ /* 0x000fea0000004200 */
[----:B------:R2:W4:Y:S01]  /*bc90*/  MUFU.EX2 R109, R2 ;  /* 0x00000002006d7308 */ /* 0x0005220000000800 */
[----:B-1----:R-:W-:-:S02]  /*bca0*/  FFMA.FTZ R3, R203, c[0x0][0x23c], -R31 ;  /* 0x00008f00cb037a23 */ /* 0x002fc4000001081f */
[----:B------:R-:W-:-:S05]  /*bcb0*/  IMAD.MOV.U32 R203, RZ, RZ, R126 ;  /* 0x000000ffffcb7224 */ /* 0x000fca00078e007e */
[----:B------:R-:W1:Y:S01]  /*bcc0*/  MUFU.EX2 R111, R3 ;  /* 0x00000003006f7308 */ /* 0x000e620000000800 */
[----:B--2---:R-:W-:-:S04]  /*bcd0*/  F2FP.BF16.PACK_AB R2, R184, R185 ;  /* 0x000000b9b802723e */ /* 0x004fc800000010ff */
[----:B------:R-:W-:Y:S01]  /*bce0*/  LOP3.LUT R10, R0, R2, RZ, 0xc0, !PT ;  /* 0x00000002000a7212 */ /* 0x000fe200078ec0ff */
[--C-:B------:R-:W-:Y:S01]  /*bcf0*/  HSET2.LE.AND R0, R12, R100.reuse, PT ;  /* 0x000000640c007233 */ /* 0x100fe20003803000 */
[----:B------:R-:W-:Y:S01]  /*bd00*/  F2FP.BF16.PACK_AB R2, R192, R193 ;  /* 0x000000c1c002723e */ /* 0x000fe200000010ff */
[----:B------:R-:W2:Y:S03]  /*bd10*/  LDSM.16.MT88.4 R12, [R212+0x9800] ;  /* 0x00980000d40c783b */ /* 0x000ea60000004200 */
[----:B------:R-:W-:Y:S01]  /*bd20*/  LOP3.LUT R8, R0, R2, RZ, 0xc0, !PT ;  /* 0x0000000200087212 */ /* 0x000fe200078ec0ff */
[----:B------:R-:W-:Y:S01]  /*bd30*/  HSET2.LE.AND R0, R9, R100, PT ;  /* 0x0000006409007233 */ /* 0x000fe20003803000 */
[----:B------:R-:W-:-:S04]  /*bd40*/  F2FP.BF16.PACK_AB R2, R182, R183 ;  /* 0x000000b7b602723e */ /* 0x000fc800000010ff */
[----:B------:R-:W-:Y:S01]  /*bd50*/  LOP3.LUT R9, R0, R2, RZ, 0xc0, !PT ;  /* 0x0000000200097212 */ /* 0x000fe200078ec0ff */
[----:B------:R-:W-:Y:S01]  /*bd60*/  HSET2.LE.AND R0, R7, R100, PT ;  /* 0x0000006407007233 */ /* 0x000fe20003803000 */
[----:B-----5:R-:W-:-:S04]  /*bd70*/  F2FP.BF16.PACK_AB R2, R178, R179 ;  /* 0x000000b3b202723e */ /* 0x020fc800000010ff */
[----:B------:R-:W-:Y:S01]  /*bd80*/  LOP3.LUT R4, R0, R2, RZ, 0xc0, !PT ;  /* 0x0000000200047212 */ /* 0x000fe200078ec0ff */
[--C-:B------:R-:W-:Y:S01]  /*bd90*/  HSET2.LE.AND R0, R6, R100.reuse, PT ;  /* 0x0000006406007233 */ /* 0x100fe20003803000 */
[----:B----4-:R-:W-:Y:S01]  /*bda0*/  F2FP.BF16.PACK_AB R2, R110, R109 ;  /* 0x0000006d6e02723e */ /* 0x010fe200000010ff */
[----:B------:R-:W-:Y:S03]  /*bdb0*/  HMMA.16816.F32.BF16 R160, R8, R20, R160 ;  /* 0x0000001408a0723c */ /* 0x000fe600000418a0 */
[----:B------:R-:W-:Y:S01]  /*bdc0*/  LOP3.LUT R5, R0, R2, RZ, 0xc0, !PT ;  /* 0x0000000200057212 */ /* 0x000fe200078ec0ff */
[----:B------:R-:W-:Y:S01]  /*bdd0*/  HSET2.LE.AND R0, R17, R100, PT ;  /* 0x0000006411007233 */ /* 0x000fe20003803000 */
[----:B------:R-:W-:-:S03]  /*bde0*/  F2FP.BF16.PACK_AB R2, R177, R176 ;  /* 0x000000b0b102723e */ /* 0x000fc600000010ff */
[----:B---3--:R-:W-:Y:S01]  /*bdf0*/  HMMA.16816.F32.BF16 R68, R8, R32, R68 ;  /* 0x000000200844723c */ /* 0x008fe20000041844 */
[----:B------:R-:W-:Y:S01]  /*be00*/  LOP3.LUT R6, R0, R2, RZ, 0xc0, !PT ;  /* 0x0000000200067212 */ /* 0x000fe200078ec0ff */
[----:B------:R-:W-:Y:S01]  /*be10*/  HSET2.LE.AND R0, R16, R100, PT ;  /* 0x0000006410007233 */ /* 0x000fe20003803000 */
[----:B-1----:R-:W-:Y:S01]  /*be20*/  F2FP.BF16.PACK_AB R2, R111, R108 ;  /* 0x0000006c6f02723e */ /* 0x002fe200000010ff */
[----:B------:R-:W1:Y:S03]  /*be30*/  LDSM.16.MT88.4 R16, [R214+0x9800] ;  /* 0x00980000d610783b */ /* 0x000e660000004200 */
[----:B------:R-:W-:Y:S01]  /*be40*/  LOP3.LUT R7, R0, R2, RZ, 0xc0, !PT ;  /* 0x0000000200077212 */ /* 0x000fe200078ec0ff */
[----:B------:R-:W-:Y:S01]  /*be50*/  FFMA.FTZ R0, R228, c[0x0][0x23c], -R28 ;  /* 0x00008f00e4007a23 */ /* 0x000fe2000001081c */
[----:B------:R-:W-:Y:S01]  /*be60*/  LOP3.LUT R2, R27, UR8, R50, 0x96, !PT ;  /* 0x000000081b027c12 */ /* 0x000fe2000f8e9632 */
[----:B------:R-:W-:-:S02]  /*be70*/  IMAD.MOV.U32 R228, RZ, RZ, R127 ;  /* 0x000000ffffe47224 */ /* 0x000fc400078e007f */
[----:B------:R3:W-:Y:S01]  /*be80*/  MUFU.EX2 R51, R0 ;  /* 0x0000000000337308 */ /* 0x0007e20000000800 */
[----:B------:R-:W-:Y:S01]  /*be90*/  LDSM.16.MT88.4 R124, [R212+0x9c00] ;  /* 0x009c0000d47c783b */ /* 0x000fe20000004200 */
[-C--:B--2---:R-:W-:Y:S01]  /*bea0*/  HMMA.16816.F32.BF16 R112, R8, R12.reuse, R36 ;  /* 0x0000000c0870723c */ /* 0x084fe20000041824 */
[----:B------:R-:W-:Y:S02]  /*beb0*/  IMAD.WIDE.U32 R2, R2, -0x2daee0ad, RZ ;  /* 0xd2511f5302027825 */ /* 0x000fe400078e00ff */
[----:B------:R-:W-:Y:S05]  /*bec0*/  LDSM.16.MT88.4 R36, [R214+0xb800] ;  /* 0x00b80000d624783b */ /* 0x000fea0000004200 */
[----:B------:R-:W-:Y:S01]  /*bed0*/  HMMA.16816.F32.BF16 R116, R4, R12, R116 ;  /* 0x0000000c0474723c */ /* 0x000fe20000041874 */
[----:B---3--:R-:W-:-:S07]  /*bee0*/  FFMA.FTZ R0, R209, c[0x0][0x23c], -R28 ;  /* 0x00008f00d1007a23 */ /* 0x008fce000001081c */
[-C--:B------:R-:W-:Y:S01]  /*bef0*/  HMMA.16816.F32.BF16 R120, R4, R14.reuse, R120 ;  /* 0x0000000e0478723c */ /* 0x080fe20000041878 */
[----:B------:R2:W-:Y:S07]  /*bf00*/  MUFU.EX2 R102, R0 ;  /* 0x0000000000667308 */ /* 0x0005ee0000000800 */
[----:B------:R-:W-:Y:S01]  /*bf10*/  HMMA.16816.F32.BF16 R64, R8, R14, R52 ;  /* 0x0000000e0840723c */ /* 0x000fe20000041834 */
[----:B------:R-:W3:Y:S07]  /*bf20*/  LDSM.16.MT88.4 R12, [R212+0xa800] ;  /* 0x00a80000d40c783b */ /* 0x000eee0000004200 */
[----:B-1----:R-:W-:Y:S01]  /*bf30*/  HMMA.16816.F32.BF16 R132, R4, R16, R132 ;  /* 0x000000100484723c */ /* 0x002fe20000041884 */
[----:B--2---:R-:W-:-:S04]  /*bf40*/  FFMA.FTZ R0, R208, c[0x0][0x23c], -R28 ;  /* 0x00008f00d0007a23 */ /* 0x004fc8000001081c */
[----:B------:R-:W-:Y:S03]  /*bf50*/  MUFU.EX2 R103, R0 ;  /* 0x0000000000677308 */ /* 0x000fe60000000800 */
[C---:B------:R-:W-:Y:S08]  /*bf60*/  HMMA.16816.F32.BF16 R136, R4.reuse, R18, R136 ;  /* 0x000000120488723c */ /* 0x040ff00000041888 */
[C---:B------:R-:W-:Y:S07]  /*bf70*/  HMMA.16816.F32.BF16 R164, R4.reuse, R20, R164 ;  /* 0x0000001404a4723c */ /* 0x040fee00000418a4 */
[----:B------:R-:W-:Y:S01]  /*bf80*/  FFMA.FTZ R21, R98, R47, R97 ;  /* 0x0000002f62157223 */ /* 0x000fe20000010061 */
[----:B------:R-:W-:Y:S01]  /*bf90*/  HMMA.16816.F32.BF16 R168, R4, R22, R168 ;  /* 0x0000001604a8723c */ /* 0x000fe200000418a8 */
[----:B------:R-:W-:-:S07]  /*bfa0*/  FFMA.FTZ R20, R99, R46, R252 ;  /* 0x0000002e63147223 */ /* 0x000fce00000100fc */
[C---:B------:R-:W-:Y:S08]  /*bfb0*/  HMMA.16816.F32.BF16 R72, R4.reuse, R32, R72 ;  /* 0x000000200448723c */ /* 0x040ff00000041848 */
[C---:B---3--:R-:W-:Y:S08]  /*bfc0*/  HMMA.16816.F32.BF16 R148, R4.reuse, R12, R148 ;  /* 0x0000000c0494723c */ /* 0x048ff00000041894 */
[C---:B------:R-:W-:Y:S08]  /*bfd0*/  HMMA.16816.F32.BF16 R152, R4.reuse, R14, R152 ;  /* 0x0000000e0498723c */ /* 0x040ff00000041898 */
[C---:B------:R-:W-:Y:S08]  /*bfe0*/  HMMA.16816.F32.BF16 R76, R4.reuse, R34, R76 ;  /* 0x00000022044c723c */ /* 0x040ff0000004184c */
[C---:B------:R-:W-:Y:S08]  /*bff0*/  HMMA.16816.F32.BF16 R88, R4.reuse, R36, R88 ;  /* 0x000000240458723c */ /* 0x040ff00000041858 */
[----:B------:R-:W-:Y:S07]  /*c000*/  HMMA.16816.F32.BF16 R52, R4, R38, R92 ;  /* 0x000000260434723c */ /* 0x000fee000004185c */
[----:B------:R-:W-:Y:S01]  /*c010*/  LOP3.LUT R6, R25, UR8, R42, 0x96, !PT ;  /* 0x0000000819067c12 */ /* 0x000fe2000f8e962a */
[----:B------:R-:W-:Y:S01]  /*c020*/  HMMA.16816.F32.BF16 R128, R8, R16, R128 ;  /* 0x000000100880723c */ /* 0x000fe20000041880 */
[----:B------:R-:W-:Y:S01]  /*c030*/  LOP3.LUT R4, R3, UR18, R44, 0x96, !PT ;  /* 0x0000001203047c12 */ /* 0x000fe2000f8e962c */
[----:B------:R-:W-:-:S04]  /*c040*/  FFMA.FTZ R5, R207, c[0x0][0x23c], -R28 ;  /* 0x00008f00cf057a23 */ /* 0x000fc8000001081c */
[----:B------:R1:W-:Y:S01]  /*c050*/  MUFU.EX2 R101, R5 ;  /* 0x0000000500657308 */ /* 0x0003e20000000800 */
[----:B------:R-:W-:Y:S01]  /*c060*/  LOP3.LUT R17, R2, 0xff, RZ, 0xc0, !PT ;  /* 0x000000ff02117812 */ /* 0x000fe200078ec0ff */
[----:B------:R-:W-:Y:S01]  /*c070*/  HMMA.16816.F32.BF16 R144, R8, R12, R144 ;  /* 0x0000000c0890723c */ /* 0x000fe20000041890 */
[----:B------:R-:W-:-:S06]  /*c080*/  SHF.R.U32.HI R16, RZ, 0x10, R2 ;  /* 0x00000010ff107819 */ /* 0x000fcc0000011602 */
[----:B------:R-:W-:Y:S01]  /*c090*/  LOP3.LUT R13, R2, 0xffff, RZ, 0xc0, !PT ;  /* 0x0000ffff020d7812 */ /* 0x000fe200078ec0ff */
[----:B------:R-:W-:Y:S01]  /*c0a0*/  HMMA.16816.F32.BF16 R60, R8, R14, R60 ;  /* 0x0000000e083c723c */ /* 0x000fe2000004183c */
[----:B-1----:R-:W-:-:S06]  /*c0b0*/  FFMA.FTZ R5, R210, c[0x0][0x23c], -R29 ;  /* 0x00008f00d2057a23 */ /* 0x002fcc000001081d */
[----:B------:R-:W-:Y:S01]  /*c0c0*/  SHF.R.U32.HI R15, RZ, 0x18, R2 ;  /* 0x00000018ff0f7819 */ /* 0x000fe20000011602 */
[----:B------:R-:W-:Y:S01]  /*c0d0*/  IMAD.WIDE.U32 R2, R6, -0x2daee0ad, RZ ;  /* 0xd2511f5306027825 */ /* 0x000fe200078e00ff */
[C---:B------:R-:W-:Y:S01]  /*c0e0*/  HMMA.16816.F32.BF16 R56, R8.reuse, R18, R56 ;  /* 0x000000120838723c */ /* 0x040fe20000041838 */
[----:B------:R1:W-:Y:S03]  /*c0f0*/  MUFU.EX2 R45, R5 ;  /* 0x00000005002d7308 */ /* 0x0003e60000000800 */
[----:B------:R-:W-:Y:S02]  /*c100*/  LOP3.LUT R0, R3, UR18, R40, 0x96, !PT ;  /* 0x0000001203007c12 */ /* 0x000fe4000f8e9628 */
[----:B------:R-:W-:Y:S01]  /*c110*/  LOP3.LUT R6, R2, 0xffff, RZ, 0xc0, !PT ;  /* 0x0000ffff02067812 */ /* 0x000fe200078ec0ff */
[----:B------:R-:W-:Y:S01]  /*c120*/  FFMA.FTZ R3, R230, c[0x0][0x23c], -R29 ;  /* 0x00008f00e6037a23 */ /* 0x000fe2000001081d */
[----:B------:R-:W-:Y:S01]  /*c130*/  LOP3.LUT R14, R2, 0xff, RZ, 0xc0, !PT ;  /* 0x000000ff020e7812 */ /* 0x000fe200078ec0ff */
[C---:B------:R-:W-:Y:S01]  /*c140*/  HMMA.16816.F32.BF16 R40, R8.reuse, R22, R172 ;  /* 0x000000160828723c */ /* 0x040fe200000418ac */
[--C-:B------:R-:W-:Y:S01]  /*c150*/  SHF.R.U32.HI R12, RZ, 0x10, R2.reuse ;  /* 0x00000010ff0c7819 */ /* 0x100fe20000011602 */
[----:B------:R2:W-:Y:S01]  /*c160*/  MUFU.EX2 R44, R3 ;  /* 0x00000003002c7308 */ /* 0x0005e20000000800 */
[----:B------:R-:W-:Y:S01]  /*c170*/  SHF.R.U32.HI R7, RZ, 0x18, R2 ;  /* 0x00000018ff077819 */ /* 0x000fe20000011602 */
[----:B------:R-:W-:Y:S01]  /*c180*/  FFMA.FTZ R18, R235, c[0x0][0x23c], -R31 ;  /* 0x00008f00eb127a23 */ /* 0x000fe2000001081f */
[----:B------:R-:W-:Y:S01]  /*c190*/  SHF.R.U32.HI R2, RZ, 0x8, R13 ;  /* 0x00000008ff027819 */ /* 0x000fe2000001160d */
[----:B------:R-:W-:Y:S01]  /*c1a0*/  LDSM.16.MT88.4 R172, [R214+0xac00] ;  /* 0x00ac0000d6ac783b */ /* 0x000fe20000004200 */
[----:B------:R-:W-:Y:S01]  /*c1b0*/  FFMA.FTZ R22, R96, R48, R188 ;  /* 0x0000003060167223 */ /* 0x000fe200000100bc */
[----:B-1----:R-:W-:Y:S01]  /*c1c0*/  SHF.R.U32.HI R5, RZ, 0x18, R4 ;  /* 0x00000018ff057819 */ /* 0x002fe20000011604 */
[----:B------:R-:W-:Y:S01]  /*c1d0*/  IMAD.MOV.U32 R188, RZ, RZ, R156 ;  /* 0x000000ffffbc7224 */ /* 0x000fe200078e009c */
[----:B------:R-:W-:Y:S01]  /*c1e0*/  PRMT R24, R17, 0x5410, R2 ;  /* 0x0000541011187816 */ /* 0x000fe20000000002 */
[----:B------:R-:W-:Y:S01]  /*c1f0*/  MUFU.EX2 R18, R18 ;  /* 0x0000001200127308 */ /* 0x000fe20000000800 */
[----:B------:R-:W-:Y:S01]  /*c200*/  LOP3.LUT R2, R16, 0xff, RZ, 0xc0, !PT ;  /* 0x000000ff10027812 */ /* 0x000fe200078ec0ff */
[----:B------:R-:W-:Y:S01]  /*c210*/  FFMA.FTZ R16, R236, c[0x0][0x23c], -R31 ;  /* 0x00008f00ec107a23 */ /* 0x000fe2000001081f */
[C---:B------:R-:W-:Y:S01]  /*c220*/  HMMA.16816.F32.BF16 R84, R8.reuse, R36, R84 ;  /* 0x000000240854723c */ /* 0x040fe20000041854 */
[----:B------:R-:W1:Y:S01]  /*c230*/  LDSM.16.MT88.4 R156, [R212+0xac00] ;  /* 0x00ac0000d49c783b */ /* 0x000e620000004200 */
[----:B------:R-:W-:Y:S01]  /*c240*/  PRMT R19, R2, 0x5410, R15 ;  /* 0x0000541002137816 */ /* 0x000fe2000000000f */
[----:B------:R-:W-:Y:S01]  /*c250*/  FFMA.FTZ R15, R237, c[0x0][0x23c], -R31 ;  /* 0x00008f00ed0f7a23 */ /* 0x000fe2000001081f */
[----:B------:R-:W-:Y:S01]  /*c260*/  LOP3.LUT R2, R12, 0xff, RZ, 0xc0, !PT ;  /* 0x000000ff0c027812 */ /* 0x000fe200078ec0ff */
[----:B--2---:R-:W-:Y:S01]  /*c270*/  FFMA.FTZ R3, R229, c[0x0][0x23c], -R29 ;  /* 0x00008f00e5037a23 */ /* 0x004fe2000001081d */
[----:B------:R-:W-:Y:S02]  /*c280*/  MUFU.EX2 R16, R16 ;  /* 0x0000001000107308 */ /* 0x000fe40000000800 */
[C---:B------:R-:W-:Y:S01]  /*c290*/  HMMA.16816.F32.BF16 R36, R8.reuse, R38, R80 ;  /* 0x000000260824723c */ /* 0x040fe20000041850 */
[----:B------:R-:W2:Y:S05]  /*c2a0*/  LDSM.16.MT88.4 R80, [R212+0xbc00] ;  /* 0x00bc0000d450783b */ /* 0x000eaa0000004200 */
[----:B------:R3:W-:Y:S02]  /*c2b0*/  MUFU.EX2 R50, R3 ;  /* 0x0000000300327308 */ /* 0x0007e40000000800 */
[----:B------:R-:W-:Y:S01]  /*c2c0*/  HMMA.16816.F32.BF16 R32, R8, R34, R104 ;  /* 0x000000220820723c */ /* 0x000fe20000041868 */
[----:B------:R-:W4:Y:S05]  /*c2d0*/  LDSM.16.MT88.4 R8, [R214+0xbc00] ;  /* 0x00bc0000d608783b */ /* 0x000f2a0000004200 */
[----:B------:R-:W-:Y:S01]  /*c2e0*/  MUFU.EX2 R15, R15 ;  /* 0x0000000f000f7308 */ /* 0x000fe20000000800 */
[----:B------:R-:W-:Y:S01]  /*c2f0*/  MOV R104, R245 ;  /* 0x000000f500687202 */ /* 0x000fe20000000f00 */
[----:B------:R-:W-:Y:S01]  /*c300*/  IMAD.MOV.U32 R105, RZ, RZ, R246 ;  /* 0x000000ffff697224 */ /* 0x000fe200078e00f6 */
[----:B---3--:R-:W-:-:S02]  /*c310*/  SHF.R.U32.HI R3, RZ, 0x8, R6 ;  /* 0x00000008ff037819 */ /* 0x008fc40000011606 */
[----:B------:R-:W-:Y:S02]  /*c320*/  SHF.R.U32.HI R6, RZ, 0x10, R4 ;  /* 0x00000010ff067819 */ /* 0x000fe40000011604 */
[----:B------:R-:W-:Y:S02]  /*c330*/  PRMT R13, R14, 0x5410, R3 ;  /* 0x000054100e0d7816 */ /* 0x000fe40000000003 */
[----:B------:R-:W-:Y:S01]  /*c340*/  PRMT R14, R2, 0x5410, R7 ;  /* 0x00005410020e7816 */ /* 0x000fe20000000007 */
[----:B------:R-:W-:Y:S01]  /*c350*/  FFMA.FTZ R2, R211, c[0x0][0x23c], -R29 ;  /* 0x00008f00d3027a23 */ /* 0x000fe2000001081d */
[C---:B------:R-:W-:Y:S01]  /*c360*/  LOP3.LUT R3, R4.reuse, 0xffff, RZ, 0xc0, !PT ;  /* 0x0000ffff04037812 */ /* 0x040fe200078ec0ff */
[--C-:B------:R-:W-:Y:S01]  /*c370*/  HSET2.LE.AND R13, R13, R100.reuse, PT ;  /* 0x000000640d0d7233 */ /* 0x100fe20003803000 */
[----:B------:R-:W-:Y:S01]  /*c380*/  LOP3.LUT R7, R4, 0xff, RZ, 0xc0, !PT ;  /* 0x000000ff04077812 */ /* 0x000fe200078ec0ff */
[----:B------:R3:W5:Y:S01]  /*c390*/  MUFU.EX2 R28, R2 ;  /* 0x00000002001c7308 */ /* 0x0007620000000800 */
[----:B------:R-:W-:Y:S01]  /*c3a0*/  FFMA.FTZ R4, R234, c[0x0][0x23c], -R30 ;  /* 0x00008f00ea047a23 */ /* 0x000fe2000001081e */
[----:B------:R-:W-:Y:S01]  /*c3b0*/  SHF.R.U32.HI R3, RZ, 0x8, R3 ;  /* 0x00000008ff037819 */ /* 0x000fe20000011603 */
[----:B------:R-:W-:-:S03]  /*c3c0*/  HSET2.LE.AND R14, R14, R100, PT ;  /* 0x000000640e0e7233 */ /* 0x000fc60003803000 */
[----:B------:R-:W-:Y:S01]  /*c3d0*/  PRMT R17, R7, 0x5410, R3 ;  /* 0x0000541007117816 */ /* 0x000fe20000000003 */
[----:B------:R-:W-:Y:S01]  /*c3e0*/  FFMA.FTZ R3, R231, c[0x0][0x23c], -R30 ;  /* 0x00008f00e7037a23 */ /* 0x000fe2000001081e */
[----:B------:R1:W-:Y:S01]  /*c3f0*/  MUFU.EX2 R27, R4 ;  /* 0x00000004001b7308 */ /* 0x0003e20000000800 */
[----:B---3--:R-:W-:-:S07]  /*c400*/  LOP3.LUT R2, R6, 0xff, RZ, 0xc0, !PT ;  /* 0x000000ff06027812 */ /* 0x008fce00078ec0ff */
[----:B------:R3:W2:Y:S01]  /*c410*/  MUFU.EX2 R26, R3 ;  /* 0x00000003001a7308 */ /* 0x0006a20000000800 */
[----:B------:R-:W-:Y:S02]  /*c420*/  LOP3.LUT R6, R0, 0xff, RZ, 0xc0, !PT ;  /* 0x000000ff00067812 */ /* 0x000fe400078ec0ff */
[----:B------:R-:W-:Y:S02]  /*c430*/  PRMT R12, R2, 0x5410, R5 ;  /* 0x00005410020c7816 */ /* 0x000fe40000000005 */
[----:B------:R-:W-:Y:S02]  /*c440*/  LOP3.LUT R2, R0, 0xffff, RZ, 0xc0, !PT ;  /* 0x0000ffff00027812 */ /* 0x000fe400078ec0ff */
[--C-:B-1----:R-:W-:Y:S02]  /*c450*/  SHF.R.U32.HI R4, RZ, 0x10, R0.reuse ;  /* 0x00000010ff047819 */ /* 0x102fe40000011600 */
[----:B------:R-:W-:Y:S02]  /*c460*/  SHF.R.U32.HI R5, RZ, 0x18, R0 ;  /* 0x00000018ff057819 */ /* 0x000fe40000011600 */
[----:B------:R-:W-:Y:S01]  /*c470*/  LOP3.LUT R0, R4, 0xff, RZ, 0xc0, !PT ;  /* 0x000000ff04007812 */ /* 0x000fe200078ec0ff */
[----:B------:R-:W-:Y:S01]  /*c480*/  HSET2.LE.AND R4, R17, R100, PT ;  /* 0x0000006411047233 */ /* 0x000fe20003803000 */
[----:B------:R-:W-:-:S02]  /*c490*/  SHF.R.U32.HI R2, RZ, 0x8, R2 ;  /* 0x00000008ff027819 */ /* 0x000fc40000011602 */
[----:B------:R-:W-:Y:S01]  /*c4a0*/  PRMT R5, R0, 0x5410, R5 ;  /* 0x0000541000057816 */ /* 0x000fe20000000005 */
[----:B---3--:R-:W-:Y:S01]  /*c4b0*/  FFMA.FTZ R3, R232, c[0x0][0x23c], -R30 ;  /* 0x00008f00e8037a23 */ /* 0x008fe2000001081e */
[----:B------:R-:W-:Y:S01]  /*c4c0*/  PRMT R7, R6, 0x5410, R2 ;  /* 0x0000541006077816 */ /* 0x000fe20000000002 */
[----:B------:R-:W-:Y:S01]  /*c4d0*/  FFMA.FTZ R0, R233, c[0x0][0x23c], -R30 ;  /* 0x00008f00e9007a23 */ /* 0x000fe2000001081e */
[--C-:B------:R-:W-:Y:S01]  /*c4e0*/  HSET2.LE.AND R6, R12, R100.reuse, PT ;  /* 0x000000640c067233 */ /* 0x100fe20003803000 */
[----:B------:R-:W-:Y:S01]  /*c4f0*/  FFMA.FTZ R2, R238, c[0x0][0x23c], -R31 ;  /* 0x00008f00ee027a23 */ /* 0x000fe2000001081f */
[----:B------:R1:W-:Y:S01]  /*c500*/  MUFU.EX2 R25, R3 ;  /* 0x0000000300197308 */ /* 0x0003e20000000800 */
[--C-:B------:R-:W-:Y:S02]  /*c510*/  HSET2.LE.AND R7, R7, R100.reuse, PT ;  /* 0x0000006407077233 */ /* 0x100fe40003803000 */
[----:B------:R-:W-:Y:S01]  /*c520*/  HSET2.LE.AND R12, R5, R100, PT ;  /* 0x00000064050c7233 */ /* 0x000fe20003803000 */
[----:B-----5:R-:W-:-:S04]  /*c530*/  F2FP.BF16.PACK_AB R5, R28, R45 ;  /* 0x0000002d1c05723e */ /* 0x020fc800000010ff */
[----:B------:R3:W-:Y:S01]  /*c540*/  MUFU.EX2 R23, R0 ;  /* 0x0000000000177308 */ /* 0x0007e20000000800 */
[----:B-1----:R-:W-:-:S07]  /*c550*/  HSET2.LE.AND R3, R19, R100, PT ;  /* 0x0000006413037233 */ /* 0x002fce0003803000 */
[----:B------:R1:W5:Y:S01]  /*c560*/  MUFU.EX2 R19, R2 ;  /* 0x0000000200137308 */ /* 0x0003620000000800 */
[----:B------:R-:W-:Y:S01]  /*c570*/  LOP3.LUT R99, R3, R5, RZ, 0xc0, !PT ;  /* 0x0000000503637212 */ /* 0x000fe200078ec0ff */
[----:B------:R-:W-:Y:S01]  /*c580*/  FADD.FTZ R3, R204, R22 ;  /* 0x00000016cc037221 */ /* 0x000fe20000010000 */
[----:B---3--:R-:W-:-:S03]  /*c590*/  HSET2.LE.AND R0, R24, R100, PT ;  /* 0x0000006418007233 */ /* 0x008fc60003803000 */
[----:B------:R-:W-:-:S04]  /*c5a0*/  FADD.FTZ R3, R190, R3 ;  /* 0x00000003be037221 */ /* 0x000fc80000010000 */
[----:B------:R-:W-:Y:S01]  /*c5b0*/  FADD.FTZ R3, R187, R3 ;  /* 0x00000003bb037221 */ /* 0x000fe20000010000 */
[----:B-1----:R-:W-:-:S03]  /*c5c0*/  F2FP.BF16.PACK_AB R2, R101, R103 ;  /* 0x000000676502723e */ /* 0x002fc600000010ff */
[----:B------:R-:W-:Y:S01]  /*c5d0*/  FADD.FTZ R3, R248, R3 ;  /* 0x00000003f8037221 */ /* 0x000fe20000010000 */
[----:B------:R-:W-:Y:S01]  /*c5e0*/  LOP3.LUT R98, R0, R2, RZ, 0xc0, !PT ;  /* 0x0000000200627212 */ /* 0x000fe200078ec0ff */
[----:B------:R-:W-:Y:S01]  /*c5f0*/  FADD.FTZ R2, R205, R21 ;  /* 0x00000015cd027221 */ /* 0x000fe20000010000 */
[----:B------:R-:W-:Y:S01]  /*c600*/  F2FP.BF16.PACK_AB R0, R102, R51 ;  /* 0x000000336600723e */ /* 0x000fe200000010ff */
[----:B------:R-:W-:Y:S02]  /*c610*/  FADD.FTZ R3, R249, R3 ;  /* 0x00000003f9037221 */ /* 0x000fe40000010000 */
[----:B------:R-:W-:Y:S01]  /*c620*/  FADD.FTZ R2, R201, R2 ;  /* 0x00000002c9027221 */ /* 0x000fe20000010000 */
[----:B------:R-:W-:Y:S01]  /*c630*/  LOP3.LUT R96, R4, R0, RZ, 0xc0, !PT ;  /* 0x0000000004607212 */ /* 0x000fe200078ec0ff */
[----:B------:R-:W-:Y:S01]  /*c640*/  FADD.FTZ R4, R206, R20 ;  /* 0x00000014ce047221 */ /* 0x000fe20000010000 */
[----:B------:R-:W-:Y:S01]  /*c650*/  F2FP.BF16.PACK_AB R0, R50, R44 ;  /* 0x0000002c3200723e */ /* 0x000fe200000010ff */
[----:B------:R-:W-:-:S02]  /*c660*/  FADD.FTZ R2, R188, R2 ;  /* 0x00000002bc027221 */ /* 0x000fc40000010000 */
[----:B------:R-:W-:Y:S01]  /*c670*/  FADD.FTZ R3, R250, R3 ;  /* 0x00000003fa037221 */ /* 0x000fe20000010000 */
[----:B------:R-:W-:Y:S01]  /*c680*/  LOP3.LUT R97, R6, R0, RZ, 0xc0, !PT ;  /* 0x0000000006617212 */ /* 0x000fe200078ec0ff */
[----:B------:R-:W-:Y:S01]  /*c690*/  FADD.FTZ R2, R247, R2 ;  /* 0x00000002f7027221 */ /* 0x000fe20000010000 */
[----:B--2---:R-:W-:Y:S01]  /*c6a0*/  F2FP.BF16.PACK_AB R0, R26, R27 ;  /* 0x0000001b1a00723e */ /* 0x004fe200000010ff */
[----:B------:R-:W-:Y:S02]  /*c6b0*/  FADD.FTZ R3, R251, R3 ;  /* 0x00000003fb037221 */ /* 0x000fe40000010000 */
[----:B------:R-:W-:Y:S01]  /*c6c0*/  FADD.FTZ R2, R242, R2 ;  /* 0x00000002f2027221 */ /* 0x000fe20000010000 */
[----:B------:R-:W-:Y:S01]  /*c6d0*/  LOP3.LUT R92, R7, R0, RZ, 0xc0, !PT ;  /* 0x00000000075c7212 */ /* 0x000fe200078ec0ff */
[----:B------:R-:W-:Y:S01]  /*c6e0*/  FADD.FTZ R3, R193, R3 ;  /* 0x00000003c1037221 */ /* 0x000fe20000010000 */
[----:B-----5:R-:W-:Y:S01]  /*c6f0*/  F2FP.BF16.PACK_AB R0, R15, R19 ;  /* 0x000000130f00723e */ /* 0x020fe200000010ff */
[----:B------:R-:W-:Y:S01]  /*c700*/  FADD.FTZ R2, R243, R2 ;  /* 0x00000002f3027221 */ /* 0x000fe20000010000 */
[----:B------:R-:W-:Y:S02]  /*c710*/  HMMA.16816.F32.BF16 R112, R96, R124, R112 ;  /* 0x0000007c6070723c */ /* 0x000fe40000041870 */
[----:B------:R-:W-:-:S02]  /*c720*/  LOP3.LUT R93, R12, R0, RZ, 0xc0, !PT ;  /* 0x000000000c5d7212 */ /* 0x000fc400078ec0ff */
[----:B------:R-:W-:-:S04]  /*c730*/  F2FP.BF16.PACK_AB R0, R23, R25 ;  /* 0x000000191700723e */ /* 0x000fc800000010ff */
[----:B------:R-:W-:Y:S01]  /*c740*/  LOP3.LUT R94, R13, R0, RZ, 0xc0, !PT ;  /* 0x000000000d5e7212 */ /* 0x000fe200078ec0ff */
[----:B------:R-:W-:Y:S01]  /*c750*/  HMMA.16816.F32.BF16 R128, R96, R140, R128 ;  /* 0x0000008c6080723c */ /* 0x000fe20000041880 */
[----:B------:R-:W-:-:S04]  /*c760*/  F2FP.BF16.PACK_AB R0, R18, R16 ;  /* 0x000000101200723e */ /* 0x000fc800000010ff */
[----:B------:R-:W-:Y:S01]  /*c770*/  LOP3.LUT R95, R14, R0, RZ, 0xc0, !PT ;  /* 0x000000000e5f7212 */ /* 0x000fe200078ec0ff */
[----:B------:R-:W-:Y:S02]  /*c780*/  FFMA.FTZ R0, R203, R49, R228 ;  /* 0x00000031cb007223 */ /* 0x000fe400000100e4 */
[----:B------:R-:W-:Y:S02]  /*c790*/  HMMA.16816.F32.BF16 R144, R96, R156, R144 ;  /* 0x0000009c6090723c */ /* 0x000fe40000041890 */
        /* <DEDUP_REMOVED lines=54> */
[----:B------:R1:W-:Y:S01]  /*cb00*/  STL [R1+0x20], R249 ;  /* 0x000020f901007387 */ /* 0x0003e20000100800 */
[----:B------:R-:W-:Y:S01]  /*cb10*/  FADD.FTZ R252, R18, R0 ;  /* 0x0000000012fc7221 */ /* 0x000fe20000010000 */
[----:B------:R-:W-:Y:S01]  /*cb20*/  HMMA.16816.F32.BF16 R160, R96, R172, R160 ;  /* 0x000000ac60a0723c */ /* 0x000fe200000418a0 */
[----:B------:R-:W-:Y:S01]  /*cb30*/  IMAD.MOV.U32 R102, RZ, RZ, R227 ;  /* 0x000000ffff667224 */ /* 0x000fe200078e00e3 */
[----:B------:R1:W-:Y:S01]  /*cb40*/  STL [R1+0x48], R251 ;  /* 0x000048fb01007387 */ /* 0x0003e20000100800 */
[----:B------:R-:W-:-:S03]  /*cb50*/  IMAD.MOV.U32 R103, RZ, RZ, R244 ;  /* 0x000000ffff677224 */ /* 0x000fc600078e00f4 */
[----:B------:R1:W-:Y:S02]  /*cb60*/  STL [R1+0x4c], R250 ;  /* 0x00004cfa01007387 */ /* 0x0003e40000100800 */
[----:B------:R-:W-:Y:S02]  /*cb70*/  HMMA.16816.F32.BF16 R68, R96, R80, R68 ;  /* 0x000000506044723c */ /* 0x000fe40000041844 */
[----:B------:R1:W-:Y:S06]  /*cb80*/  STL [R1+0x50], R252 ;  /* 0x000050fc01007387 */ /* 0x0003ec0000100800 */
[----:B----4-:R-:W-:Y:S08]  /*cb90*/  HMMA.16816.F32.BF16 R88, R92, R8, R88 ;  /* 0x000000085c58723c */ /* 0x010ff00000041858 */
[C---:B------:R-:W-:Y:S08]  /*cba0*/  HMMA.16816.F32.BF16 R124, R96.reuse, R126, R64 ;  /* 0x0000007e607c723c */ /* 0x040ff00000041840 */
        /* <DEDUP_REMOVED lines=8> */
[----:B-1----:R-:W2:Y:S04]  /*cc30*/  LDL.64 R186, [R1+0x58] ;  /* 0x0000580001ba7983 */ /* 0x002ea80000100a00 */
[----:B------:R-:W3:Y:S01]  /*cc40*/  LDL.64 R188, [R1+0x10] ;  /* 0x0000100001bc7983 */ /* 0x000ee20000100a00 */
[----:B------:R-:W-:Y:S01]  /*cc50*/  UIADD3 UR25, UR30, -0x3, URZ ;  /* 0xfffffffd1e197890 */ /* 0x000fe2000fffe03f */
[----:B------:R-:W-:-:S04]  /*cc60*/  DEPBAR.LE SB0, 0x0 ;  /* 0x000080000000791a */ /* 0x000fc80000000000 */
[----:B------:R-:W-:Y:S02]  /*cc70*/  USHF.R.S32.HI UR31, URZ, 0x1f, UR25 ;  /* 0x0000001f3f1f7899 */ /* 0x000fe40008011419 */
[----:B------:R-:W-:Y:S02]  /*cc80*/  ULDC.64 UR4, c[0x0][0x1a0] ;  /* 0x0000680000047ab9 */ /* 0x000fe40000000a00 */
[----:B------:R-:W-:Y:S02]  /*cc90*/  UIMAD UR31, UR31, UR4, URZ ;  /* 0x000000041f1f72a4 */ /* 0x000fe4000f8e023f */
[----:B------:R-:W-:Y:S02]  /*cca0*/  UIMAD.WIDE.U32 UR32, UR25, UR4, URZ ;  /* 0x00000004192072a5 */ /* 0x000fe4000f8e003f */
[----:B------:R-:W-:Y:S02]  /*ccb0*/  UIMAD UR5, UR25, UR5, UR31 ;  /* 0x00000005190572a4 */ /* 0x000fe4000f8e021f */
[----:B------:R-:W-:-:S02]  /*ccc0*/  UIADD3 UR4, UR30, -0x3, URZ ;  /* 0xfffffffd1e047890 */ /* 0x000fc4000fffe03f */
[----:B------:R-:W-:Y:S01]  /*ccd0*/  UIADD3 UR5, UR33, UR5, URZ ;  /* 0x0000000521057290 */ /* 0x000fe2000fffe03f */
[----:B------:R-:W-:Y:S01]  /*cce0*/  IMAD.U32 R4, RZ, RZ, UR32 ;  /* 0x00000020ff047e24 */ /* 0x000fe2000f8e00ff */
[----:B------:R-:W-:Y:S01]  /*ccf0*/  UISETP.GT.AND UP0, UPT, UR4, UR19, UPT ;  /* 0x000000130400728c */ /* 0x000fe2000bf04270 */
[----:B------:R-:W-:-:S03]  /*cd00*/  IMAD.U32 R5, RZ, RZ, UR33 ;  /* 0x00000021ff057e24 */ /* 0x000fc6000f8e00ff */
[----:B------:R-:W-:Y:S01]  /*cd10*/  IMAD.U32 R3, RZ, RZ, UR5 ;  /* 0x00000005ff037e24 */ /* 0x000fe2000f8e00ff */
[----:B------:R-:W-:Y:S01]  /*cd20*/  BAR.SYNC.DEFER_BLOCKING 0x0 ;  /* 0x0000000000007b1d */ /* 0x000fe20000010000 */
        /* <DEDUP_REMOVED lines=9> */
[----:B------:R1:W-:Y:S01]  /*cdc0*/  LDGSTS.E.BYPASS.LTC128B.128 [R226+0x9000], [R2.64] ;  /* 0x0900000002e27fae */ /* 0x0003e2000b901d5a */
[----:B------:R-:W-:-:S03]  /*cdd0*/  PLOP3.LUT P0, PT, PT, PT, UP0, 0x80, 0x0 ;  /* 0x000000000000781c */ /* 0x000fc60003f0f008 */
        /* <DEDUP_REMOVED lines=8> */
[----:B------:R-:W-:Y:S04]  /*ce60*/  LDSM.16.M88.4 R20, [R213+0x6800] ;  /* 0x00680000d514783b */ /* 0x000fe80000000200 */
[----:B------:R-:W-:Y:S04]  /*ce70*/  LDSM.16.M88.4 R16, [R213+0x6c00] ;  /* 0x006c0000d510783b */ /* 0x000fe80000000200 */
[----:B------:R-:W-:Y:S04]  /*ce80*/  LDSM.16.M88.4 R44, [R215+0x6000] ;  /* 0x00600000d72c783b */ /* 0x000fe80000000200 */
[----:B--2---:R-:W2:Y:S04]  /*ce90*/  LDSM.16.M88.4 R4, [R216+0x1000] ;  /* 0x00100000d804783b */ /* 0x004ea80000000200 */
[----:B------:R-:W5:Y:S04]  /*cea0*/  LDSM.16.M88.4 R12, [R217+0x1000] ;  /* 0x00100000d90c783b */ /* 0x000f680000000200 */
[----:B------:R-:W1:Y:S04]  /*ceb0*/  LDSM.16.M88.4 R40, [R215+0x6400] ;  /* 0x00640000d728783b */ /* 0x000e680000000200 */
[----:B------:R-:W1:Y:S04]  /*cec0*/  LDSM.16.M88.4 R36, [R215+0x6800] ;  /* 0x00680000d724783b */ /* 0x000e680000000200 */
[----:B------:R-:W1:Y:S01]  /*ced0*/  LDSM.16.M88.4 R32, [R215+0x6c00] ;  /* 0x006c0000d720783b */ /* 0x000e620000000200 */
[C---:B---3--:R-:W-:Y:S03]  /*cee0*/  HMMA.16816.F32.BF16 R228, R8.reuse, R28, RZ ;  /* 0x0000001c08e4723c */ /* 0x048fe600000418ff */
[----:B------:R-:W0:Y:S05]  /*cef0*/  LDGDEPBAR ;  /* 0x00000000000079af */ /* 0x000e2a0000000000 */
[C---:B------:R-:W-:Y:S08]  /*cf00*/  HMMA.16816.F32.BF16 R208, R8.reuse, R30, RZ ;  /* 0x0000001e08d0723c */ /* 0x040ff000000418ff */
[----:B----4-:R-:W-:Y:S08]  /*cf10*/  HMMA.16816.F32.BF16 R204, R8, R24, RZ ;  /* 0x0000001808cc723c */ /* 0x010ff000000418ff */
[C---:B--2---:R-:W-:Y:S08]  /*cf20*/  HMMA.16816.F32.BF16 R60, R4.reuse, R28, RZ ;  /* 0x0000001c043c723c */ /* 0x044ff000000418ff */
[C---:B------:R-:W-:Y:S08]  /*cf30*/  HMMA.16816.F32.BF16 R56, R4.reuse, R30, RZ ;  /* 0x0000001e0438723c */ /* 0x040ff000000418ff */
[C---:B------:R-:W-:Y:S08]  /*cf40*/  HMMA.16816.F32.BF16 R52, R4.reuse, R24, RZ ;  /* 0x000000180434723c */ /* 0x040ff000000418ff */
[C---:B------:R-:W-:Y:S08]  /*cf50*/  HMMA.16816.F32.BF16 R48, R4.reuse, R20, RZ ;  /* 0x000000140430723c */ /* 0x040ff000000418ff */
[C---:B------:R-:W-:Y:S08]  /*cf60*/  HMMA.16816.F32.BF16 R28, R4.reuse, R16, RZ ;  /* 0x00000010041c723c */ /* 0x040ff000000418ff */
[C---:B------:R-:W-:Y:S08]  /*cf70*/  HMMA.16816.F32.BF16 R64, R4.reuse, R26, RZ ;  /* 0x0000001a0440723c */ /* 0x040ff000000418ff */
[C---:B------:R-:W-:Y:S08]  /*cf80*/  HMMA.16816.F32.BF16 R100, R4.reuse, R22, RZ ;  /* 0x000000160464723c */ /* 0x040ff000000418ff */
[----:B------:R-:W-:Y:S08]  /*cf90*/  HMMA.16816.F32.BF16 R4, R4, R18, RZ ;  /* 0x000000120404723c */ /* 0x000ff000000418ff */
[C---:B------:R-:W-:Y:S01]  /*cfa0*/  HMMA.16816.F32.BF16 R200, R8.reuse, R26, RZ ;  /* 0x0000001a08c8723c */ /* 0x040fe200000418ff */
[----:B------:R-:W-:Y:S07]  /*cfb0*/  LDSM.16.M88.4 R24, [R213+0x7400] ;  /* 0x00740000d518783b */ /* 0x000fee0000000200 */
[C---:B------:R-:W-:Y:S08]  /*cfc0*/  HMMA.16816.F32.BF16 R196, R8.reuse, R20, RZ ;  /* 0x0000001408c4723c */ /* 0x040ff000000418ff */
[C---:B------:R-:W-:Y:S01]  /*cfd0*/  HMMA.16816.F32.BF16 R192, R8.reuse, R22, RZ ;  /* 0x0000001608c0723c */ /* 0x040fe200000418ff */
[----:B------:R-:W-:Y:S07]  /*cfe0*/  LDSM.16.M88.4 R20, [R213+0x7800] ;  /* 0x00780000d514783b */ /* 0x000fee0000000200 */
[C---:B------:R-:W-:Y:S08]  /*cff0*/  HMMA.16816.F32.BF16 R188, R8.reuse, R16, RZ ;  /* 0x0000001008bc723c */ /* 0x040ff000000418ff */
[----:B------:R-:W-:Y:S01]  /*d000*/  HMMA.16816.F32.BF16 R108, R8, R18, RZ ;  /* 0x00000012086c723c */ /* 0x000fe200000418ff */
[----:B------:R-:W2:Y:S07]  /*d010*/  LDSM.16.M88.4 R8, [R217] ;  /* 0x00000000d908783b */ /* 0x000eae0000000200 */
[C---:B-----5:R-:W-:Y:S08]  /*d020*/  HMMA.16816.F32.BF16 R104, R12.reuse, R44, R60 ;  /* 0x0000002c0c68723c */ /* 0x060ff0000004183c */
[C---:B-1----:R-:W-:Y:S08]  /*d030*/  HMMA.16816.F32.BF16 R180, R12.reuse, R40, R52 ;  /* 0x000000280cb4723c */ /* 0x042ff00000041834 */
[C---:B------:R-:W-:Y:S08]  /*d040*/  HMMA.16816.F32.BF16 R184, R12.reuse, R36, R48 ;  /* 0x000000240cb8723c */ /* 0x040ff00000041830 */
[C---:B------:R-:W-:Y:S01]  /*d050*/  HMMA.16816.F32.BF16 R176, R12.reuse, R32, R28 ;  /* 0x000000200cb0723c */ /* 0x040fe2000004181c */
[----:B------:R-:W-:Y:S07]  /*d060*/  LDSM.16.M88.4 R28, [R213+0x7000] ;  /* 0x00700000d51c783b */ /* 0x000fee0000000200 */
[C---:B------:R-:W-:Y:S08]  /*d070*/  HMMA.16816.F32.BF16 R48, R12.reuse, R46, R56 ;  /* 0x0000002e0c30723c */ /* 0x040ff00000041838 */
[C---:B------:R-:W-:Y:S08]  /*d080*/  HMMA.16816.F32.BF16 R16, R12.reuse, R42, R64 ;  /* 0x0000002a0c10723c */ /* 0x040ff00000041840 */
[C---:B------:R-:W-:Y:S08]  /*d090*/  HMMA.16816.F32.BF16 R60, R12.reuse, R38, R100 ;  /* 0x000000260c3c723c */ /* 0x040ff00000041864 */
[----:B------:R-:W-:Y:S01]  /*d0a0*/  HMMA.16816.F32.BF16 R52, R12, R34, R4 ;  /* 0x000000220c34723c */ /* 0x000fe20000041804 */
[----:B------:R-:W1:Y:S04]  /*d0b0*/  LDSM.16.M88.4 R4, [R216+0x3000] ;  /* 0x00300000d804783b */ /* 0x000e680000000200 */
[----:B------:R-:W3:Y:S03]  /*d0c0*/  LDSM.16.M88.4 R12, [R213+0x7c00] ;  /* 0x007c0000d50c783b */ /* 0x000ee60000000200 */
        /* <DEDUP_REMOVED lines=9> */
[----:B------:R-:W2:Y:S04]  /*d160*/  LDSM.16.M88.4 R8, [R216+0x2000] ;  /* 0x00200000d808783b */ /* 0x000ea80000000200 */
[----:B------:R-:W-:Y:S03]  /*d170*/  LDSM.16.M88.4 R32, [R215+0x7000] ;  /* 0x00700000d720783b */ /* 0x000fe60000000200 */
[C---:B-1----:R-:W-:Y:S08]  /*d180*/  HMMA.16816.F32.BF16 R104, R4.reuse, R28, R104 ;  /* 0x0000001c0468723c */ /* 0x042ff00000041868 */
[C---:B------:R-:W-:Y:S08]  /*d190*/  HMMA.16816.F32.BF16 R100, R4.reuse, R24, R180 ;  /* 0x000000180464723c */ /* 0x040ff000000418b4 */
[C---:B------:R-:W-:Y:S08]  /*d1a0*/  HMMA.16816.F32.BF16 R184, R4.reuse, R20, R184 ;  /* 0x0000001404b8723c */ /* 0x040ff000000418b8 */
[C---:B---3--:R-:W-:Y:S08]  /*d1b0*/  HMMA.16816.F32.BF16 R196, R4.reuse, R12, R176 ;  /* 0x0000000c04c4723c */ /* 0x048ff000000418b0 */
[C---:B------:R-:W-:Y:S01]  /*d1c0*/  HMMA.16816.F32.BF16 R64, R4.reuse, R30, R48 ;  /* 0x0000001e0440723c */ /* 0x040fe20000041830 */
[----:B------:R-:W-:Y:S07]  /*d1d0*/  LDSM.16.M88.4 R48, [R215+0x7800] ;  /* 0x00780000d730783b */ /* 0x000fee0000000200 */
[C---:B------:R-:W-:Y:S01]  /*d1e0*/  HMMA.16816.F32.BF16 R56, R4.reuse, R26, R16 ;  /* 0x0000001a0438723c */ /* 0x040fe20000041810 */
[----:B------:R-:W-:Y:S07]  /*d1f0*/  LDSM.16.M88.4 R16, [R217+0x2000] ;  /* 0x00200000d910783b */ /* 0x000fee0000000200 */
        /* <DEDUP_REMOVED lines=8> */
[C---:B------:R-:W-:Y:S08]  /*d280*/  HMMA.16816.F32.BF16 R204, R8.reuse, R22, R192 ;  /* 0x0000001608cc723c */ /* 0x040ff000000418c0 */
[----:B------:R-:W-:Y:S08]  /*d290*/  HMMA.16816.F32.BF16 R192, R8, R14, R108 ;  /* 0x0000000e08c0723c */ /* 0x000ff0000004186c */
[C---:B-1----:R-:W-:Y:S08]  /*d2a0*/  HMMA.16816.F32.BF16 R188, R4.reuse, R32, R104 ;  /* 0x0000002004bc723c */ /* 0x042ff00000041868 */
[C---:B------:R-:W-:Y:S08]  /*d2b0*/  HMMA.16816.F32.BF16 R176, R4.reuse, R34, R64 ;  /* 0x0000002204b0723c */ /* 0x040ff00000041840 */
[----:B---3--:R-:W-:Y:S08]  /*d2c0*/  HMMA.16816.F32.BF16 R108, R4, R52, R100 ;  /* 0x00000034046c723c */ /* 0x008ff00000041864 */
[C---:B------:R-:W-:Y:S01]  /*d2d0*/  HMMA.16816.F32.BF16 R232, R8.reuse, R20, R232 ;  /* 0x0000001408e8723c */ /* 0x040fe200000418e8 */
[----:B------:R-:W-:Y:S07]  /*d2e0*/  LDSM.16.M88.4 R20, [R213+0x8400] ;  /* 0x00840000d514783b */ /* 0x000fee0000000200 */
[----:B------:R-:W-:Y:S01]  /*d2f0*/  HMMA.16816.F32.BF16 R200, R8, R12, R240 ;  /* 0x0000000c08c8723c */ /* 0x000fe200000418f0 */
[----:B------:R-:W-:Y:S04]  /*d300*/  LDSM.16.M88.4 R8, [R213+0x8000] ;  /* 0x00800000d508783b */ /* 0x000fe80000000200 */
[----:B------:R-:W-:Y:S03]  /*d310*/  LDSM.16.M88.4 R12, [R216+0x4000] ;  /* 0x00400000d80c783b */ /* 0x000fe60000000200 */
[C---:B------:R-:W-:Y:S08]  /*d320*/  HMMA.16816.F32.BF16 R104, R4.reuse, R54, R56 ;  /* 0x000000360468723c */ /* 0x040ff00000041838 */
[C---:B------:R-:W-:Y:S08]  /*d330*/  HMMA.16816.F32.BF16 R100, R4.reuse, R48, R184 ;  /* 0x000000300464723c */ /* 0x040ff000000418b8 */
[C---:B------:R-:W-:Y:S01]  /*d340*/  HMMA.16816.F32.BF16 R64, R4.reuse, R50, R40 ;  /* 0x000000320440723c */ /* 0x040fe20000041828 */
[----:B------:R-:W-:Y:S07]  /*d350*/  LDSM.16.M88.4 R40, [R213+0x8800] ;  /* 0x00880000d528783b */ /* 0x000fee0000000200 */
[C---:B------:R-:W-:Y:S08]  /*d360*/  HMMA.16816.F32.BF16 R60, R4.reuse, R44, R196 ;  /* 0x0000002c043c723c */ /* 0x040ff000000418c4 */
[----:B------:R-:W-:Y:S01]  /*d370*/  HMMA.16816.F32.BF16 R28, R4, R46, R36 ;  /* 0x0000002e041c723c */ /* 0x000fe20000041824 */
[----:B------:R-:W1:Y:S04]  /*d380*/  LDSM.16.M88.4 R4, [R216+0x5000] ;  /* 0x00500000d804783b */ /* 0x000e680000000200 */
[----:B------:R-:W2:Y:S03]  /*d390*/  LDSM.16.M88.4 R36, [R213+0x8c00] ;  /* 0x008c0000d524783b */ /* 0x000ea60000000200 */
        /* <DEDUP_REMOVED lines=15> */
[C---:B--2---:R-:W-:Y:S08]  /*d490*/  HMMA.16816.F32.BF16 R104, R4.reuse, R36, R60 ;  /* 0x000000240468723c */ /* 0x044ff0000004183c */
[----:B------:R-:W-:Y:S01]  /*d4a0*/  HMMA.16816.F32.BF16 R100, R4, R38, R28 ;  /* 0x000000260464723c */ /* 0x000fe2000004181c */
[----:B------:R-:W-:Y:S04]  /*d4b0*/  LDSM.16.M88.4 R4, [R217+0x5000] ;  /* 0x00500000d904783b */ /* 0x000fe80000000200 */
[----:B------:R-:W-:Y:S03]  /*d4c0*/  LDSM.16.M88.4 R28, [R215+0x8000] ;  /* 0x00800000d71c783b */ /* 0x000fe60000000200 */
[C---:B------:R-:W-:Y:S08]  /*d4d0*/  HMMA.16816.F32.BF16 R52, R12.reuse, R20, R56 ;  /* 0x000000140c34723c */ /* 0x040ff00000041838 */
[C---:B------:R-:W-:Y:S01]  /*d4e0*/  HMMA.16816.F32.BF16 R48, R12.reuse, R22, R180 ;  /* 0x000000160c30723c */ /* 0x040fe200000418b4 */
[----:B------:R-:W1:Y:S07]  /*d4f0*/  LDSM.16.M88.4 R20, [R215+0x8800] ;  /* 0x00880000d714783b */ /* 0x000e6e0000000200 */
[C---:B------:R-:W-:Y:S01]  /*d500*/  HMMA.16816.F32.BF16 R64, R12.reuse, R8, R24 ;  /* 0x000000080c40723c */ /* 0x040fe20000041818 */
[----:B------:R-:W2:Y:S07]  /*d510*/  LDSM.16.M88.4 R24, [R215+0x8400] ;  /* 0x00840000d718783b */ /* 0x000eae0000000200 */
[----:B------:R-:W-:Y:S01]  /*d520*/  HMMA.16816.F32.BF16 R60, R12, R10, R32 ;  /* 0x0000000a0c3c723c */ /* 0x000fe20000041820 */
[----:B------:R-:W3:Y:S01]  /*d530*/  LDSM.16.M88.4 R8, [R217+0x4000] ;  /* 0x00400000d908783b */ /* 0x000ee20000000200 */
[----:B------:R-:W-:-:S06]  /*d540*/  DEPBAR.LE SB0, 0x0 ;  /* 0x000080000000791a */ /* 0x000fcc0000000000 */
        /* <DEDUP_REMOVED lines=8> */
[C---:B--2---:R-:W-:Y:S08]  /*d5d0*/  HMMA.16816.F32.BF16 R188, R4.reuse, R24, R188 ;  /* 0x0000001804bc723c */ /* 0x044ff000000418bc */
[C---:B------:R-:W-:Y:S08]  /*d5e0*/  HMMA.16816.F32.BF16 R184, R4.reuse, R26, R184 ;  /* 0x0000001a04b8723c */ /* 0x040ff000000418b8 */
[C---:B------:R-:W-:Y:S08]  /*d5f0*/  HMMA.16816.F32.BF16 R176, R4.reuse, R20, R176 ;  /* 0x0000001404b0723c */ /* 0x040ff000000418b0 */
[----:B------:R-:W-:Y:S08]  /*d600*/  HMMA.16816.F32.BF16 R104, R4, R18, R100 ;  /* 0x000000120468723c */ /* 0x000ff00000041864 */
        /* <DEDUP_REMOVED lines=12> */
[----:B------:R-:W-:-:S02]  /*d6d0*/  UIADD3 UR31, UR30, -0x4, URZ ;  /* 0xfffffffc1e1f7890 */ /* 0x000fc4000fffe03f */
[----:B------:R-:W-:Y:S02]  /*d6e0*/  ULDC.64 UR4, c[0x0][0x198] ;  /* 0x0000660000047ab9 */ /* 0x000fe40000000a00 */
[----:B------:R-:W-:Y:S02]  /*d6f0*/  USHF.R.S32.HI UR30, URZ, 0x1f, UR31 ;  /* 0x0000001f3f1e7899 */ /* 0x000fe4000801141f */
[----:B------:R-:W-:Y:S02]  /*d700*/  UIMAD.WIDE.U32 UR32, UR31, UR4, URZ ;  /* 0x000000041f2072a5 */ /* 0x000fe4000f8e003f */
[----:B------:R-:W-:-:S04]  /*d710*/  UIMAD UR30, UR30, UR4, URZ ;  /* 0x000000041e1e72a4 */ /* 0x000fc8000f8e023f */
[----:B------:R-:W-:Y:S01]  /*d720*/  UIMAD UR5, UR31, UR5, UR30 ;  /* 0x000000051f0572a4 */ /* 0x000fe2000f8e021e */
[----:B------:R-:W-:Y:S02]  /*d730*/  IMAD.U32 R0, RZ, RZ, UR32 ;  /* 0x00000020ff007e24 */ /* 0x000fe4000f8e00ff */
[----:B------:R-:W-:Y:S01]  /*d740*/  IMAD.U32 R4, RZ, RZ, UR32 ;  /* 0x00000020ff047e24 */ /* 0x000fe2000f8e00ff */
[----:B------:R-:W-:-:S06]  /*d750*/  UIADD3 UR5, UR33, UR5, URZ ;  /* 0x0000000521057290 */ /* 0x000fcc000fffe03f */
[----:B--2---:R-:W-:Y:S01]  /*d760*/  IMAD.U32 R3, RZ, RZ, UR5 ;  /* 0x00000005ff037e24 */ /* 0x004fe2000f8e00ff */
[----:B------:R-:W-:-:S04]  /*d770*/  LEA R0, P0, R0, R2, 0x6 ;  /* 0x0000000200007211 */ /* 0x000fc800078030ff */
        /* <DEDUP_REMOVED lines=15> */
.L_x_667:
[----:B-1----:R-:W2:Y:S04]  /*d870*/  LDL R2, [R1+0xc] ;  /* 0x00000c0001027983 */ /* 0x002ea80000100800 */
[----:B------:R-:W3:Y:S04]  /*d880*/  LDL R0, [R1+0x28] ;  /* 0x0000280001007983 */ /* 0x000ee80000100800 */
[----:B------:R-:W4:Y:S04]  /*d890*/  LDL.LU.64 R6, [R1] ;  /* 0x0000000001067983 */ /* 0x000f280000300a00 */
[----:B------:R-:W5:Y:S04]  /*d8a0*/  LDL R4, [R1+0x2c] ;  /* 0x00002c0001047983 */ /* 0x000f680000100800 */
[----:B------:R-:W4:Y:S04]  /*d8b0*/  LDL R5, [R1+0x8] ;  /* 0x0000080001057983 */ /* 0x000f280000100800 */
[----:B------:R-:W1:Y:S02]  /*d8c0*/  S2R R8, SR_TID.X ;  /* 0x0000000000087919 */ /* 0x000e640000002100 */
[----:B-1----:R-:W-:-:S05]  /*d8d0*/  IMAD.SHL.U32 R8, R8, 0x2, RZ ;  /* 0x0000000208087824 */ /* 0x002fca00078e00ff */
[----:B------:R-:W-:Y:S01]  /*d8e0*/  LOP3.LUT R8, R8, 0x6, RZ, 0xc0, !PT ;  /* 0x0000000608087812 */ /* 0x000fe200078ec0ff */
[----:B------:R-:W-:Y:S01]  /*d8f0*/  USHF.L.U32 UR4, UR25, 0x1, URZ ;  /* 0x0000000119047899 */ /* 0x000fe2000800063f */
[----:B--2---:R-:W-:Y:S02]  /*d900*/  IMAD.MOV.U32 R3, RZ, RZ, R2 ;  /* 0x000000ffff037224 */ /* 0x004fe400078e0002 */
[----:B---3--:R-:W-:Y:S02]  /*d910*/  IMAD.MOV.U32 R2, RZ, RZ, R0 ;  /* 0x000000ffff027224 */ /* 0x008fe400078e0000 */
[----:B------:R-:W-:-:S04]  /*d920*/  IMAD.U32 R0, RZ, RZ, UR25 ;  /* 0x00000019ff007e24 */ /* 0x000fc8000f8e00ff */
[----:B------:R-:W-:-:S05]  /*d930*/  IMAD R0, R0, 0x40, R8 ;  /* 0x0000004000007824 */ /* 0x000fca00078e0208 */
[C---:B------:R-:W-:Y:S01]  /*d940*/  ISETP.GE.AND P1, PT, R0.reuse, R225, PT ;  /* 0x000000e10000720c */ /* 0x040fe20003f26270 */
[----:B------:R-:W-:Y:S01]  /*d950*/  IMAD.MOV.U32 R8, RZ, RZ, R2 ;  /* 0x000000ffff087224 */ /* 0x000fe200078e0002 */
[C---:B------:R-:W-:Y:S02]  /*d960*/  IADD3 R2, R0.reuse, 0x1, RZ ;  /* 0x0000000100027810 */ /* 0x040fe40007ffe0ff */
[----:B------:R-:W-:Y:S02]  /*d970*/  ISETP.LT.OR P1, PT, R0, R221, P1 ;  /* 0x000000dd0000720c */ /* 0x000fe40000f21670 */
[----:B------:R-:W-:Y:S02]  /*d980*/  ISETP.GE.AND P6, PT, R2, R225, PT ;  /* 0x000000e10200720c */ /* 0x000fe40003fc6270 */
[----:B------:R-:W-:Y:S02]  /*d990*/  FSEL R16, R64, -INF , !P1 ;  /* 0xff80000040107808 */ /* 0x000fe40004800000 */
[----:B------:R-:W-:-:S02]  /*d9a0*/  ISETP.GE.AND P5, PT, R2, R224, PT ;  /* 0x000000e00200720c */ /* 0x000fc40003fa6270 */
[CC--:B------:R-:W-:Y:S02]  /*d9b0*/  ISETP.GE.AND P4, PT, R2.reuse, R223.reuse, PT ;  /* 0x000000df0200720c */ /* 0x0c0fe40003f86270 */
[----:B------:R-:W-:Y:S02]  /*d9c0*/  ISETP.GE.AND P2, PT, R2, R222, PT ;  /* 0x000000de0200720c */ /* 0x000fe40003f46270 */
[C---:B------:R-:W-:Y:S02]  /*d9d0*/  ISETP.GE.AND P3, PT, R0.reuse, R224, PT ;  /* 0x000000e00000720c */ /* 0x040fe40003f66270 */
[C---:B------:R-:W-:Y:S02]  /*d9e0*/  ISETP.GE.AND P0, PT, R0.reuse, R223, PT ;  /* 0x000000df0000720c */ /* 0x040fe40003f06270 */
[----:B------:R-:W-:Y:S01]  /*d9f0*/  ISETP.GE.AND P1, PT, R0, R222, PT ;  /* 0x000000de0000720c */ /* 0x000fe20003f26270 */
[----:B----4-:R-:W-:Y:S01]  /*da00*/  IMAD.MOV.U32 R201, RZ, RZ, R7 ;  /* 0x000000ffffc97224 */ /* 0x010fe200078e0007 */
[C---:B------:R-:W-:Y:S01]  /*da10*/  ISETP.LT.OR P6, PT, R2.reuse, R221, P6 ;  /* 0x000000dd0200720c */ /* 0x040fe200037c1670 */
[----:B------:R-:W-:Y:S01]  /*da20*/  IMAD.MOV.U32 R7, RZ, RZ, R3 ;  /* 0x000000ffff077224 */ /* 0x000fe200078e0003 */
[----:B------:R-:W-:-:S02]  /*da30*/  ISETP.LT.OR P5, PT, R2, R220, P5 ;  /* 0x000000dc0200720c */ /* 0x000fc40002fa1670 */
[CC--:B------:R-:W-:Y:S02]  /*da40*/  ISETP.LT.OR P4, PT, R2.reuse, R219.reuse, P4 ;  /* 0x000000db0200720c */ /* 0x0c0fe40002781670 */
[----:B------:R-:W-:Y:S02]  /*da50*/  ISETP.LT.OR P2, PT, R2, R218, P2 ;  /* 0x000000da0200720c */ /* 0x000fe40001741670 */
[C---:B------:R-:W-:Y:S02]  /*da60*/  ISETP.LT.OR P3, PT, R0.reuse, R220, P3 ;  /* 0x000000dc0000720c */ /* 0x040fe40001f61670 */
[C---:B------:R-:W-:Y:S02]  /*da70*/  ISETP.LT.OR P0, PT, R0.reuse, R219, P0 ;  /* 0x000000db0000720c */ /* 0x040fe40000701670 */
[C---:B------:R-:W-:Y:S02]  /*da80*/  ISETP.LT.OR P1, PT, R0.reuse, R218, P1 ;  /* 0x000000da0000720c */ /* 0x040fe40000f21670 */
        /* <DEDUP_REMOVED lines=70> */
[----:B------:R-:W-:Y:S01]  /*def0*/  ISETP.GE.AND P1, PT, R3, R222, PT ;  /* 0x000000de0300720c */ /* 0x000fe20003f26270 */
[----:B------:R-:W-:Y:S01]  /*df00*/  IMAD.MOV.U32 R200, RZ, RZ, R6 ;  /* 0x000000ffffc87224 */ /* 0x000fe200078e0006 */
[C---:B------:R-:W-:Y:S01]  /*df10*/  ISETP.LT.OR P6, PT, R2.reuse, R220, P6 ;  /* 0x000000dc0200720c */ /* 0x040fe200037c1670 */
[----:B-----5:R-:W-:Y:S01]  /*df20*/  IMAD.MOV.U32 R6, RZ, RZ, R4 ;  /* 0x000000ffff067224 */ /* 0x020fe200078e0004 */
[----:B------:R-:W-:-:S02]  /*df30*/  ISETP.LT.OR P2, PT, R2, R219, P2 ;  /* 0x000000db0200720c */ /* 0x000fc40001741670 */
[----:B------:R-:W-:Y:S02]  /*df40*/  ISETP.LT.OR P3, PT, R2, R218, P3 ;  /* 0x000000da0200720c */ /* 0x000fe40001f61670 */
[C---:B------:R-:W-:Y:S02]  /*df50*/  ISETP.LT.OR P4, PT, R3.reuse, R221, P4 ;  /* 0x000000dd0300720c */ /* 0x040fe40002781670 */
[C---:B------:R-:W-:Y:S02]  /*df60*/  ISETP.LT.OR P5, PT, R3.reuse, R220, P5 ;  /* 0x000000dc0300720c */ /* 0x040fe40002fa1670 */
[C---:B------:R-:W-:Y:S02]  /*df70*/  ISETP.LT.OR P0, PT, R3.reuse, R219, P0 ;  /* 0x000000db0300720c */ /* 0x040fe40000701670 */
[----:B------:R-:W-:Y:S02]  /*df80*/  ISETP.LT.OR P1, PT, R3, R218, P1 ;  /* 0x000000da0300720c */ /* 0x000fe40000f21670 */
[----:B------:R-:W-:-:S02]  /*df90*/  IADD3 R2, R0, 0x20, RZ ;  /* 0x0000002000027810 */ /* 0x000fc40007ffe0ff */
[C---:B------:R-:W-:Y:S02]  /*dfa0*/  IADD3 R4, R0.reuse, 0x21, RZ ;  /* 0x0000002100047810 */ /* 0x040fe40007ffe0ff */
[----:B------:R-:W-:Y:S02]  /*dfb0*/  IADD3 R3, R0, 0x28, RZ ;  /* 0x0000002800037810 */ /* 0x000fe40007ffe0ff */
[----:B------:R-:W-:Y:S02]  /*dfc0*/  FSEL R189, R50, -INF , !P6 ;  /* 0xff80000032bd7808 */ /* 0x000fe40007000000 */
        /* <DEDUP_REMOVED lines=9> */
[----:B------:R-:W-:Y:S02]  /*e060*/  ISETP.GE.AND P0, PT, R4, R224, PT ;  /* 0x000000e00400720c */ /* 0x000fe40003f06270 */
[----:B------:R-:W-:Y:S02]  /*e070*/  ISETP.GE.AND P1, PT, R3, R225, PT ;  /* 0x000000e10300720c */ /* 0x000fe40003f26270 */
[C---:B------:R-:W-:Y:S02]  /*e080*/  ISETP.LT.OR P6, PT, R2.reuse, R221, P6 ;  /* 0x000000dd0200720c */ /* 0x040fe400037c1670 */
        /* <DEDUP_REMOVED lines=10> */
[C---:B------:R-:W-:Y:S02]  /*e130*/  ISETP.GE.AND P5, PT, R4.reuse, R225, PT ;  /* 0x000000e10400720c */ /* 0x040fe40003fa6270 */
[C---:B------:R-:W-:Y:S02]  /*e140*/  ISETP.GE.AND P0, PT, R4.reuse, R223, PT ;  /* 0x000000df0400720c */ /* 0x040fe40003f06270 */
[----:B------:R-:W-:Y:S02]  /*e150*/  ISETP.GE.AND P6, PT, R4, R222, PT ;  /* 0x000000de0400720c */ /* 0x000fe40003fc6270 */
[----:B------:R-:W-:Y:S01]  /*e160*/  ISETP.GE.AND P1, PT, R2, R224, PT ;  /* 0x000000e00200720c */ /* 0x000fe20003f26270 */
[----:B------:R-:W-:Y:S01]  /*e170*/  IMAD.MOV.U32 R30, RZ, RZ, R5 ;  /* 0x000000ffff1e7224 */ /* 0x000fe200078e0005 */
[----:B------:R-:W-:-:S02]  /*e180*/  ISETP.LT.OR P5, PT, R4, R221, P5 ;  /* 0x000000dd0400720c */ /* 0x000fc40002fa1670 */
[C---:B------:R-:W-:Y:S02]  /*e190*/  ISETP.LT.OR P0, PT, R4.reuse, R219, P0 ;  /* 0x000000db0400720c */ /* 0x040fe40000701670 */
[----:B------:R-:W-:Y:S02]  /*e1a0*/  ISETP.LT.OR P6, PT, R4, R218, P6 ;  /* 0x000000da0400720c */ /* 0x000fe400037c1670 */
[----:B------:R-:W-:Y:S02]  /*e1b0*/  ISETP.LT.OR P1, PT, R2, R220, P1 ;  /* 0x000000dc0200720c */ /* 0x000fe40000f21670 */
[C---:B------:R-:W-:Y:S02]  /*e1c0*/  IADD3 R5, R0.reuse, 0x30, RZ ;  /* 0x0000003000057810 */ /* 0x040fe40007ffe0ff */
[----:B------:R-:W-:Y:S02]  /*e1d0*/  IADD3 R4, R0, 0x31, RZ ;  /* 0x0000003100047810 */ /* 0x000fe40007ffe0ff */
[----:B------:R-:W-:-:S02]  /*e1e0*/  FSEL R238, R43, -INF , !P1 ;  /* 0xff8000002bee7808 */ /* 0x000fc40004800000 */
[----:B------:R-:W-:Y:S02]  /*e1f0*/  FSEL R248, R178, -INF , !P4 ;  /* 0xff800000b2f87808 */ /* 0x000fe40006000000 */
[CC--:B------:R-:W-:Y:S02]  /*e200*/  ISETP.GE.AND P1, PT, R5.reuse, R225.reuse, PT ;  /* 0x000000e10500720c */ /* 0x0c0fe40003f26270 */
[----:B------:R-:W-:Y:S02]  /*e210*/  ISETP.GE.AND P4, PT, R4, R225, PT ;  /* 0x000000e10400720c */ /* 0x000fe40003f86270 */
[----:B------:R-:W-:Y:S02]  /*e220*/  FSEL R239, R176, -INF , !P3 ;  /* 0xff800000b0ef7808 */ /* 0x000fe40005800000 */
[C---:B------:R-:W-:Y:S02]  /*e230*/  ISETP.GE.AND P3, PT, R5.reuse, R224, PT ;  /* 0x000000e00500720c */ /* 0x040fe40003f66270 */
[----:B------:R-:W-:-:S02]  /*e240*/  ISETP.LT.OR P1, PT, R5, R221, P1 ;  /* 0x000000dd0500720c */ /* 0x000fc40000f21670 */
[----:B------:R-:W-:Y:S02]  /*e250*/  ISETP.LT.OR P4, PT, R4, R221, P4 ;  /* 0x000000dd0400720c */ /* 0x000fe40002781670 */
[----:B------:R-:W-:Y:S02]  /*e260*/  FSEL R235, R46, -INF , !P2 ;  /* 0xff8000002eeb7808 */ /* 0x000fe40005000000 */
[----:B------:R-:W-:Y:S02]  /*e270*/  FSEL R232, R45, -INF , !P5 ;  /* 0xff8000002de87808 */ /* 0x000fe40006800000 */
[----:B------:R-:W-:Y:S02]  /*e280*/  ISETP.LT.OR P3, PT, R5, R220, P3 ;  /* 0x000000dc0500720c */ /* 0x000fe40001f61670 */
[----:B------:R-:W-:Y:S02]  /*e290*/  ISETP.GE.AND P2, PT, R3, R224, PT ;  /* 0x000000e00300720c */ /* 0x000fe40003f46270 */
[----:B------:R-:W-:-:S02]  /*e2a0*/  ISETP.GE.AND P5, PT, R2, R225, PT ;  /* 0x000000e10200720c */ /* 0x000fc40003fa6270 */
[----:B------:R-:W-:Y:S02]  /*e2b0*/  FSEL R229, R32, -INF , !P1 ;  /* 0xff80000020e57808 */ /* 0x000fe40004800000 */
[----:B------:R-:W-:Y:S02]  /*e2c0*/  FSEL R228, R33, -INF , !P4 ;  /* 0xff80000021e47808 */ /* 0x000fe40006000000 */
[C---:B------:R-:W-:Y:S02]  /*e2d0*/  ISETP.GE.AND P1, PT, R2.reuse, R223, PT ;  /* 0x000000df0200720c */ /* 0x040fe40003f26270 */
[----:B------:R-:W-:Y:S02]  /*e2e0*/  ISETP.GE.AND P4, PT, R2, R222, PT ;  /* 0x000000de0200720c */ /* 0x000fe40003f86270 */
[----:B------:R-:W-:Y:S02]  /*e2f0*/  FSEL R206, R34, -INF , !P3 ;  /* 0xff80000022ce7808 */ /* 0x000fe40005800000 */
[----:B------:R-:W-:-:S02]  /*e300*/  ISETP.LT.OR P2, PT, R3, R220, P2 ;  /* 0x000000dc0300720c */ /* 0x000fc40001741670 */
[----:B------:R-:W-:Y:S02]  /*e310*/  ISETP.LT.OR P5, PT, R2, R221, P5 ;  /* 0x000000dd0200720c */ /* 0x000fe40002fa1670 */
[----:B------:R-:W-:Y:S02]  /*e320*/  ISETP.GE.AND P3, PT, R4, R224, PT ;  /* 0x000000e00400720c */ /* 0x000fe40003f66270 */
[C---:B------:R-:W-:Y:S02]  /*e330*/  ISETP.LT.OR P1, PT, R2.reuse, R219, P1 ;  /* 0x000000db0200720c */ /* 0x040fe40000f21670 */
[----:B------:R-:W-:Y:S02]  /*e340*/  ISETP.LT.OR P4, PT, R2, R218, P4 ;  /* 0x000000da0200720c */ /* 0x000fe40002781670 */
[----:B------:R-:W-:Y:S02]  /*e350*/  IADD3 R2, R0, 0x38, RZ ;  /* 0x0000003800027810 */ /* 0x000fe40007ffe0ff */
[----:B------:R-:W-:-:S02]  /*e360*/  FSEL R237, R42, -INF , !P2 ;  /* 0xff8000002aed7808 */ /* 0x000fc40005000000 */
[----:B------:R-:W-:Y:S02]  /*e370*/  FSEL R234, R41, -INF , !P5 ;  /* 0xff80000029ea7808 */ /* 0x000fe40006800000 */
[----:B------:R-:W-:Y:S02]  /*e380*/  ISETP.LT.OR P3, PT, R4, R220, P3 ;  /* 0x000000dc0400720c */ /* 0x000fe40001f61670 */
[C---:B------:R-:W-:Y:S02]  /*e390*/  ISETP.GE.AND P2, PT, R3.reuse, R223, PT ;  /* 0x000000df0300720c */ /* 0x040fe40003f46270 */
[----:B------:R-:W-:Y:S02]  /*e3a0*/  ISETP.GE.AND P5, PT, R3, R222, PT ;  /* 0x000000de0300720c */ /* 0x000fe40003fa6270 */
[----:B------:R-:W-:Y:S02]  /*e3b0*/  IADD3 R0, R0, 0x39, RZ ;  /* 0x0000003900007810 */ /* 0x000fe40007ffe0ff */
[----:B------:R-:W-:-:S02]  /*e3c0*/  FSEL R240, R177, -INF , !P0 ;  /* 0xff800000b1f07808 */ /* 0x000fc40004000000 */
[----:B------:R-:W-:Y:S02]  /*e3d0*/  ISETP.GE.AND P0, PT, R2, R225, PT ;  /* 0x000000e10200720c */ /* 0x000fe40003f06270 */
[----:B------:R-:W-:Y:S01]  /*e3e0*/  FSEL R204, R35, -INF , !P3 ;  /* 0xff80000023cc7808 */ /* 0x000fe20005800000 */
[----:B------:R-:W-:Y:S01]  /*e3f0*/  IMAD.WIDE.U32 R242, R8, -0x2daee0ad, RZ ;  /* 0xd2511f5308f27825 */ /* 0x000fe200078e00ff */
[C---:B------:R-:W-:Y:S02]  /*e400*/  ISETP.LT.OR P2, PT, R3.reuse, R219, P2 ;  /* 0x000000db0300720c */ /* 0x040fe40001741670 */
[----:B------:R-:W-:Y:S01]  /*e410*/  ISETP.LT.OR P5, PT, R3, R218, P5 ;  /* 0x000000da0300720c */ /* 0x000fe20002fa1670 */
[----:B------:R-:W-:Y:S01]  /*e420*/  IMAD.U32 R3, RZ, RZ, UR29 ;  /* 0x0000001dff037e24 */ /* 0x000fe2000f8e00ff */
[----:B------:R-:W-:Y:S02]  /*e430*/  ISETP.GE.AND P3, PT, R0, R225, PT ;  /* 0x000000e10000720c */ /* 0x000fe40003f66270 */
[----:B------:R-:W-:-:S02]  /*e440*/  ISETP.LT.OR P0, PT, R2, R221, P0 ;  /* 0x000000dd0200720c */ /* 0x000fc40000701670 */
[----:B------:R-:W-:Y:S02]  /*e450*/  ISETP.LT.OR P3, PT, R0, R221, P3 ;  /* 0x000000dd0000720c */ /* 0x000fe40001f61670 */
[----:B------:R-:W-:Y:S02]  /*e460*/  FSEL R56, R12, -INF , !P0 ;  /* 0xff8000000c387808 */ /* 0x000fe40004000000 */
[----:B------:R-:W-:Y:S02]  /*e470*/  LOP3.LUT R3, R243, UR4, R3, 0x96, !PT ;  /* 0x00000004f3037c12 */ /* 0x000fe4000f8e9603 */
[----:B------:R-:W-:Y:S01]  /*e480*/  ISETP.GE.AND P0, PT, R5, R223, PT ;  /* 0x000000df0500720c */ /* 0x000fe20003f06270 */
[----:B------:R-:W-:Y:S01]  /*e490*/  IMAD.WIDE.U32 R50, R7, -0x326172a9, RZ ;  /* 0xcd9e8d5707327825 */ /* 0x000fe200078e00ff */
[----:B------:R-:W-:Y:S02]  /*e4a0*/  FSEL R33, R13, -INF , !P3 ;  /* 0xff8000000d217808 */ /* 0x000fe40005800000 */
[----:B------:R-:W-:Y:S01]  /*e4b0*/  ISETP.GE.AND P3, PT, R5, R222, PT ;  /* 0x000000de0500720c */ /* 0x000fe20003f66270 */
[----:B------:R-:W-:Y:S01]  /*e4c0*/  IMAD.MOV.U32 R31, RZ, RZ, R6 ;  /* 0x000000ffff1f7224 */ /* 0x000fe200078e0006 */
[----:B------:R-:W-:Y:S01]  /*e4d0*/  FSEL R241, R180, -INF , !P2 ;  /* 0xff800000b4f17808 */ /* 0x000fe20005000000 */
[----:B------:R-:W-:Y:S01]  /*e4e0*/  IMAD.WIDE.U32 R6, R3, -0x326172a9, RZ ;  /* 0xcd9e8d5703067825 */ /* 0x000fe200078e00ff */
[----:B------:R-:W-:-:S02]  /*e4f0*/  ISETP.LT.OR P0, PT, R5, R219, P0 ;  /* 0x000000db0500720c */ /* 0x000fc40000701670 */
[----:B------:R-:W-:Y:S02]  /*e500*/  ISETP.GE.AND P2, PT, R2, R224, PT ;  /* 0x000000e00200720c */ /* 0x000fe40003f46270 */
[----:B------:R-:W-:Y:S02]  /*e510*/  ISETP.LT.OR P3, PT, R5, R218, P3 ;  /* 0x000000da0500720c */ /* 0x000fe40001f61670 */
[----:B------:R-:W-:Y:S02]  /*e520*/  LOP3.LUT R5, R51, R30, RZ, 0x3c, !PT ;  /* 0x0000001e33057212 */ /* 0x000fe400078e3cff */
[----:B------:R-:W-:Y:S02]  /*e530*/  FSEL R199, R108, -INF , !P0 ;  /* 0xff8000006cc77808 */ /* 0x000fe40004000000 */
[----:B------:R-:W-:Y:S02]  /*e540*/  ISETP.LT.OR P2, PT, R2, R220, P2 ;  /* 0x000000dc0200720c */ /* 0x000fe40001741670 */
[----:B------:R-:W-:-:S02]  /*e550*/  FSEL R247, R181, -INF , !P1 ;  /* 0xff800000b5f77808 */ /* 0x000fc40004800000 */
[-C--:B------:R-:W-:Y:S02]  /*e560*/  ISETP.GE.AND P0, PT, R2, R223.reuse, PT ;  /* 0x000000df0200720c */ /* 0x080fe40003f06270 */
[----:B------:R-:W-:Y:S02]  /*e570*/  LOP3.LUT R3, R7, UR16, R50, 0x96, !PT ;  /* 0x0000001007037c12 */ /* 0x000fe4000f8e9632 */
[----:B------:R-:W-:Y:S01]  /*e580*/  ISETP.GE.AND P1, PT, R4, R223, PT ;  /* 0x000000df0400720c */ /* 0x000fe20003f26270 */
[----:B------:R-:W-:Y:S01]  /*e590*/  IMAD R205, R5, -0x2daee0ad, RZ ;  /* 0xd2511f5305cd7824 */ /* 0x000fe200078e02ff */
[----:B------:R-:W-:Y:S01]  /*e5a0*/  FSEL R49, R14, -INF , !P2 ;  /* 0xff8000000e317808 */ /* 0x000fe20005000000 */
[----:B------:R-:W-:Y:S01]  /*e5b0*/  IMAD.WIDE.U32 R8, R3, -0x2daee0ad, RZ ;  /* 0xd2511f5303087825 */ /* 0x000fe200078e00ff */
[----:B------:R-:W-:Y:S02]  /*e5c0*/  ISETP.LT.OR P0, PT, R2, R219, P0 ;  /* 0x000000db0200720c */ /* 0x000fe40000701670 */
[----:B------:R-:W-:-:S02]  /*e5d0*/  LOP3.LUT R5, R201, UR14, R6, 0x96, !PT ;  /* 0x0000000ec9057c12 */ /* 0x000fc4000f8e9606 */
[----:B------:R-:W-:Y:S02]  /*e5e0*/  ISETP.GE.AND P2, PT, R0, R224, PT ;  /* 0x000000e00000720c */ /* 0x000fe40003f46270 */
[----:B------:R-:W-:Y:S01]  /*e5f0*/  ISETP.LT.OR P1, PT, R4, R219, P1 ;  /* 0x000000db0400720c */ /* 0x000fe20000f21670 */
[----:B------:R-:W-:Y:S01]  /*e600*/  IMAD.WIDE.U32 R10, R5, -0x2daee0ad, RZ ;  /* 0xd2511f53050a7825 */ /* 0x000fe200078e00ff */
[----:B------:R-:W-:Y:S02]  /*e610*/  FSEL R53, R104, -INF , !P0 ;  /* 0xff80000068357808 */ /* 0x000fe40004000000 */
[C---:B------:R-:W-:Y:S02]  /*e620*/  ISETP.LT.OR P2, PT, R0.reuse, R220, P2 ;  /* 0x000000dc0000720c */ /* 0x040fe40001741670 */
[----:B------:R-:W-:Y:S02]  /*e630*/  FSEL R54, R109, -INF , !P1 ;  /* 0xff8000006d367808 */ /* 0x000fe40004800000 */
[----:B------:R-:W-:-:S02]  /*e640*/  ISETP.GE.AND P0, PT, R0, R223, PT ;  /* 0x000000df0000720c */ /* 0x000fc40003f06270 */
[-C--:B------:R-:W-:Y:S02]  /*e650*/  ISETP.GE.AND P1, PT, R2, R222.reuse, PT ;  /* 0x000000de0200720c */ /* 0x080fe40003f26270 */
[----:B------:R-:W-:Y:S02]  /*e660*/  LOP3.LUT R3, R9, UR13, R205, 0x96, !PT ;  /* 0x0000000d09037c12 */ /* 0x000fe4000f8e96cd */
[----:B------:R-:W-:Y:S02]  /*e670*/  FSEL R48, R15, -INF , !P2 ;  /* 0xff8000000f307808 */ /* 0x000fe40005000000 */
[----:B------:R-:W-:Y:S02]  /*e680*/  ISETP.LT.OR P0, PT, R0, R219, P0 ;  /* 0x000000db0000720c */ /* 0x000fe40000701670 */
[----:B------:R-:W-:Y:S02]  /*e690*/  ISETP.GE.AND P2, PT, R4, R222, PT ;  /* 0x000000de0400720c */ /* 0x000fe40003f46270 */
[----:B------:R-:W-:Y:S01]  /*e6a0*/  ISETP.LT.OR P1, PT, R2, R218, P1 ;  /* 0x000000da0200720c */ /* 0x000fe20000f21670 */
[----:B------:R-:W-:Y:S01]  /*e6b0*/  IMAD.WIDE.U32 R2, R3, -0x326172a9, RZ ;  /* 0xcd9e8d5703027825 */ /* 0x000fe200078e00ff */
[----:B------:R-:W-:-:S02]  /*e6c0*/  LOP3.LUT R8, R11, UR11, R8, 0x96, !PT ;  /* 0x0000000b0b087c12 */ /* 0x000fc4000f8e9608 */
[----:B------:R-:W-:Y:S01]  /*e6d0*/  FSEL R12, R105, -INF , !P0 ;  /* 0xff800000690c7808 */ /* 0x000fe20004000000 */
[----:B------:R-:W-:Y:S01]  /*e6e0*/  IMAD.WIDE.U32 R108, R31, -0x326172a9, RZ ;  /* 0xcd9e8d571f6c7825 */ /* 0x000fe200078e00ff */
[----:B------:R-:W-:Y:S02]  /*e6f0*/  ISETP.LT.OR P2, PT, R4, R218, P2 ;  /* 0x000000da0400720c */ /* 0x000fe40001741670 */
[----:B------:R-:W-:Y:S01]  /*e700*/  ISETP.GE.AND P0, PT, R0, R222, PT ;  /* 0x000000de0000720c */ /* 0x000fe20003f06270 */
[----:B------:R-:W-:Y:S01]  /*e710*/  IMAD.WIDE.U32 R64, R8, -0x326172a9, RZ ;  /* 0xcd9e8d5708407825 */ /* 0x000fe200078e00ff */
[----:B------:R-:W-:Y:S02]  /*e720*/  FMNMX.FTZ R4, R246, R16, !PT ;  /* 0x00000010f6047209 */ /* 0x000fe40007810000 */
[----:B------:R-:W-:Y:S02]  /*e730*/  LOP3.LUT R3, R3, UR12, R200, 0x96, !PT ;  /* 0x0000000c03037c12 */ /* 0x000fe4000f8e96c8 */
[----:B------:R-:W-:-:S02]  /*e740*/  ISETP.LT.OR P0, PT, R0, R218, P0 ;  /* 0x000000da0000720c */ /* 0x000fc40000701670 */
[----:B------:R-:W-:Y:S02]  /*e750*/  FMNMX.FTZ R0, R245, R20, !PT ;  /* 0x00000014f5007209 */ /* 0x000fe40007810000 */
[----:B------:R-:W-:Y:S02]  /*e760*/  FMNMX.FTZ R4, R17, R4, !PT ;  /* 0x0000000411047209 */ /* 0x000fe40007810000 */
[----:B------:R-:W-:Y:S02]  /*e770*/  LOP3.LUT R5, R109, R30, RZ, 0x3c, !PT ;  /* 0x0000001e6d057212 */ /* 0x000fe400078e3cff */
[----:B------:R-:W-:Y:S01]  /*e780*/  LOP3.LUT R8, R65, UR10, R2, 0x96, !PT ;  /* 0x0000000a41087c12 */ /* 0x000fe2000f8e9602 */
[----:B------:R-:W-:Y:S01]  /*e790*/  IMAD.WIDE.U32 R2, R3, -0x2daee0ad, RZ ;  /* 0xd2511f5303027825 */ /* 0x000fe200078e00ff */
[----:B------:R-:W-:Y:S02]  /*e7a0*/  FMNMX.FTZ R0, R22, R0, !PT ;  /* 0x0000000016007209 */ /* 0x000fe40007810000 */
[----:B------:R-:W-:Y:S01]  /*e7b0*/  FMNMX.FTZ R4, R18, R4, !PT ;  /* 0x0000000412047209 */ /* 0x000fe20007810000 */
[----:B------:R-:W-:Y:S01]  /*e7c0*/  IMAD.WIDE.U32 R46, R5, -0x2daee0ad, RZ ;  /* 0xd2511f53052e7825 */ /* 0x000fe200078e00ff */
[----:B------:R-:W-:-:S02]  /*e7d0*/  LOP3.LUT R10, R3, UR9, R10, 0x96, !PT ;  /* 0x00000009030a7c12 */ /* 0x000fc4000f8e960a */
[----:B------:R-:W-:Y:S01]  /*e7e0*/  FMNMX.FTZ R0, R21, R0, !PT ;  /* 0x0000000015007209 */ /* 0x000fe20007810000 */
[----:B------:R-:W-:Y:S01]  /*e7f0*/  IMAD.WIDE.U32 R66, R8, -0x2daee0ad, RZ ;  /* 0xd2511f5308427825 */ /* 0x000fe200078e00ff */
[----:B------:R-:W-:Y:S02]  /*e800*/  FMNMX.FTZ R3, R19, R4, !PT ;  /* 0x0000000413037209 */ /* 0x000fe40007810000 */
[----:B------:R-:W-:Y:S02]  /*e810*/  LOP3.LUT R5, R47, UR15, R242, 0x96, !PT ;  /* 0x0000000f2f057c12 */ /* 0x000fe4000f8e96f2 */
[----:B------:R-:W-:Y:S02]  /*e820*/  LOP3.LUT R2, R67, UR7, R2, 0x96, !PT ;  /* 0x0000000743027c12 */ /* 0x000fe4000f8e9602 */
[----:B------:R-:W-:Y:S02]  /*e830*/  FMNMX.FTZ R0, R23, R0, !PT ;  /* 0x0000000017007209 */ /* 0x000fe40007810000 */
[----:B------:R-:W-:Y:S01]  /*e840*/  FMNMX.FTZ R3, R192, R3, !PT ;  /* 0x00000003c0037209 */ /* 0x000fe20007810000 */
[----:B------:R-:W-:Y:S01]  /*e850*/  IMAD.WIDE.U32 R40, R5, -0x326172a9, RZ ;  /* 0xcd9e8d5705287825 */ /* 0x000fe200078e00ff */
[----:B------:R-:W-:-:S02]  /*e860*/  FMNMX.FTZ R4, R244, R24, !PT ;  /* 0x00000018f4047209 */ /* 0x000fc40007810000 */
[----:B------:R-:W-:Y:S02]  /*e870*/  FMNMX.FTZ R0, R193, R0, !PT ;  /* 0x00000000c1007209 */ /* 0x000fe40007810000 */
[----:B------:R-:W-:Y:S01]  /*e880*/  FMNMX.FTZ R105, R188, R3, !PT ;  /* 0x00000003bc697209 */ /* 0x000fe20007810000 */
[----:B------:R-:W-:Y:S01]  /*e890*/  IMAD.WIDE.U32 R2, R2, -0x326172a9, RZ ;  /* 0xcd9e8d5702027825 */ /* 0x000fe200078e00ff */
[----:B------:R-:W-:-:S03]  /*e8a0*/  FMNMX.FTZ R4, R27, R4, !PT ;  /* 0x000000041b047209 */ /* 0x000fc60007810000 */
[----:B------:R-:W-:Y:S01]  /*e8b0*/  IMAD.WIDE.U32 R38, R10, -0x326172a9, RZ ;  /* 0xcd9e8d570a267825 */ /* 0x000fe200078e00ff */
[----:B------:R-:W-:Y:S02]  /*e8c0*/  FMNMX.FTZ R5, R190, R0, !PT ;  /* 0x00000000be057209 */ /* 0x000fe40007810000 */
[----:B------:R-:W-:Y:S02]  /*e8d0*/  FMNMX.FTZ R105, R101, R105, !PT ;  /* 0x0000006965697209 */ /* 0x000fe40007810000 */
[----:B------:R-:W-:Y:S02]  /*e8e0*/  LOP3.LUT R11, R7, UR16, R108, 0x96, !PT ;  /* 0x00000010070b7c12 */ /* 0x000fe4000f8e966c */
[----:B------:R-:W-:Y:S02]  /*e8f0*/  LOP3.LUT R10, R41, UR14, R6, 0x96, !PT ;  /* 0x0000000e290a7c12 */ /* 0x000fe4000f8e9606 */
[C---:B------:R-:W-:Y:S02]  /*e900*/  LOP3.LUT R6, R2.reuse, 0xffff, RZ, 0xc0, !PT ;  /* 0x0000ffff02067812 */ /* 0x040fe400078ec0ff */
[----:B------:R-:W-:-:S02]  /*e910*/  LOP3.LUT R8, R2, 0xff, RZ, 0xc0, !PT ;  /* 0x000000ff02087812 */ /* 0x000fc400078ec0ff */
[--C-:B------:R-:W-:Y:S02]  /*e920*/  SHF.R.U32.HI R7, RZ, 0x10, R2.reuse ;  /* 0x00000010ff077819 */ /* 0x100fe40000011602 */
[----:B------:R-:W-:Y:S02]  /*e930*/  SHF.R.U32.HI R9, RZ, 0x18, R2 ;  /* 0x00000018ff097819 */ /* 0x000fe40000011602 */
[----:B------:R-:W-:Y:S02]  /*e940*/  LOP3.LUT R0, R3, UR17, R38, 0x96, !PT ;  /* 0x0000001103007c12 */ /* 0x000fe4000f8e9626 */
        /* <DEDUP_REMOVED lines=9> */
[----:B------:R-:W-:Y:S02]  /*e9e0*/  LOP3.LUT R5, R7, 0xff, RZ, 0xc0, !PT ;  /* 0x000000ff07057812 */ /* 0x000fe400078ec0ff */
[----:B------:R-:W-:Y:S02]  /*e9f0*/  FMNMX.FTZ R7, R194, R2, !PT ;  /* 0x00000002c2077209 */ /* 0x000fe40007810000 */
[----:B------:R-:W-:Y:S02]  /*ea00*/  FMNMX.FTZ R2, R236, R3, !PT ;  /* 0x00000003ec027209 */ /* 0x000fe40007810000 */
[----:B------:R-:W-:Y:S02]  /*ea10*/  FMNMX.FTZ R105, R233, R105, !PT ;  /* 0x00000069e9697209 */ /* 0x000fe40007810000 */
[----:B------:R-:W-:Y:S02]  /*ea20*/  SHF.R.U32.HI R4, RZ, 0x8, R6 ;  /* 0x00000008ff047819 */ /* 0x000fe40000011606 */
[----:B------:R-:W-:-:S02]  /*ea30*/  FMNMX.FTZ R2, R237, R2, !PT ;  /* 0x00000002ed027209 */ /* 0x000fc40007810000 */
[----:B------:R-:W-:Y:S02]  /*ea40*/  FMNMX.FTZ R105, R234, R105, !PT ;  /* 0x00000069ea697209 */ /* 0x000fe40007810000 */
[----:B------:R-:W-:Y:S02]  /*ea50*/  PRMT R38, R8, 0x5410, R4 ;  /* 0x0000541008267816 */ /* 0x000fe40000000004 */
[----:B------:R-:W-:Y:S02]  /*ea60*/  LOP3.LUT R4, R0, 0xffff, RZ, 0xc0, !PT ;  /* 0x0000ffff00047812 */ /* 0x000fe400078ec0ff */
[----:B------:R-:W-:Y:S02]  /*ea70*/  FMNMX.FTZ R2, R238, R2, !PT ;  /* 0x00000002ee027209 */ /* 0x000fe40007810000 */
[----:B------:R-:W-:Y:S02]  /*ea80*/  FMNMX.FTZ R105, R229, R105, !PT ;  /* 0x00000069e5697209 */ /* 0x000fe40007810000 */
[----:B------:R-:W-:-:S02]  /*ea90*/  PRMT R15, R5, 0x5410, R9 ;  /* 0x00005410050f7816 */ /* 0x000fc40000000009 */
[----:B------:R-:W-:Y:S02]  /*eaa0*/  SHF.R.U32.HI R5, RZ, 0x8, R4 ;  /* 0x00000008ff057819 */ /* 0x000fe40000011604 */
[----:B------:R-:W-:Y:S02]  /*eab0*/  LOP3.LUT R6, R0, 0xff, RZ, 0xc0, !PT ;  /* 0x000000ff00067812 */ /* 0x000fe400078ec0ff */
[--C-:B------:R-:W-:Y:S02]  /*eac0*/  SHF.R.U32.HI R3, RZ, 0x10, R0.reuse ;  /* 0x00000010ff037819 */ /* 0x100fe40000011600 */
[----:B------:R-:W-:Y:S02]  /*ead0*/  SHF.R.U32.HI R4, RZ, 0x18, R0 ;  /* 0x00000018ff047819 */ /* 0x000fe40000011600 */
[----:B------:R-:W-:Y:S02]  /*eae0*/  FMNMX.FTZ R0, R206, R2, !PT ;  /* 0x00000002ce007209 */ /* 0x000fe40007810000 */
[----:B------:R-:W-:-:S02]  /*eaf0*/  FMNMX.FTZ R105, R228, R105, !PT ;  /* 0x00000069e4697209 */ /* 0x000fc40007810000 */
[----:B------:R-:W-:Y:S02]  /*eb00*/  FMNMX.FTZ R2, R191, R7, !PT ;  /* 0x00000007bf027209 */ /* 0x000fe40007810000 */
[----:B------:R-:W-:Y:S02]  /*eb10*/  FMNMX.FTZ R0, R204, R0, !PT ;  /* 0x00000000cc007209 */ /* 0x000fe40007810000 */
[----:B------:R-:W-:Y:S02]  /*eb20*/  FMNMX.FTZ R105, R56, R105, !PT ;  /* 0x0000006938697209 */ /* 0x000fe40007810000 */
[----:B------:R-:W-:Y:S02]  /*eb30*/  LOP3.LUT R3, R3, 0xff, RZ, 0xc0, !PT ;  /* 0x000000ff03037812 */ /* 0x000fe400078ec0ff */
[----:B------:R-:W-:Y:S02]  /*eb40*/  PRMT R14, R6, 0x5410, R5 ;  /* 0x00005410060e7816 */ /* 0x000fe40000000005 */
[----:B------:R-:W-:-:S02]  /*eb50*/  FMNMX.FTZ R6, R185, R2, !PT ;  /* 0x00000002b9067209 */ /* 0x000fc40007810000 */
[----:B------:R-:W-:Y:S02]  /*eb60*/  FMNMX.FTZ R0, R49, R0, !PT ;  /* 0x0000000031007209 */ /* 0x000fe40007810000 */
[----:B------:R-:W-:Y:S02]  /*eb70*/  FMNMX.FTZ R105, R33, R105, !PT ;  /* 0x0000006921697209 */ /* 0x000fe40007810000 */
[----:B------:R-:W-:Y:S01]  /*eb80*/  PRMT R13, R3, 0x5410, R4 ;  /* 0x00005410030d7816 */ /* 0x000fe20000000004 */
[----:B------:R-:W-:Y:S01]  /*eb90*/  IMAD.WIDE.U32 R2, R11, -0x2daee0ad, RZ ;  /* 0xd2511f530b027825 */ /* 0x000fe200078e00ff */
[----:B------:R-:W-:-:S03]  /*eba0*/  FMNMX.FTZ R6, R239, R6, !PT ;  /* 0x00000006ef067209 */ /* 0x000fc60007810000 */
[----:B------:R-:W-:Y:S01]  /*ebb0*/  IMAD.WIDE.U32 R4, R10, -0x2daee0ad, RZ ;  /* 0xd2511f530a047825 */ /* 0x000fe200078e00ff */
[----:B------:R-:W-:Y:S01]  /*ebc0*/  FMNMX.FTZ R0, R48, R0, !PT ;  /* 0x0000000030007209 */ /* 0x000fe20007810000 */
[----:B------:R-:W1:Y:S03]  /*ebd0*/  SHFL.BFLY PT, R8, R105, 0x2, 0x1f ;  /* 0x0c401f0069087f89 */ /* 0x000e6600000e0000 */
[----:B------:R-:W-:Y:S02]  /*ebe0*/  LOP3.LUT R7, R5, UR11, R2, 0x96, !PT ;  /* 0x0000000b05077c12 */ /* 0x000fe4000f8e9602 */
[----:B------:R-:W-:Y:S02]  /*ebf0*/  FMNMX.FTZ R2, R240, R6, !PT ;  /* 0x00000006f0027209 */ /* 0x000fe40007810000 */
[----:B------:R-:W2:Y:S01]  /*ec00*/  SHFL.BFLY PT, R6, R0, 0x2, 0x1f ;  /* 0x0c401f0000067f89 */ /* 0x000ea200000e0000 */
[----:B------:R-:W-:Y:S01]  /*ec10*/  LOP3.LUT R3, R3, UR13, R46, 0x96, !PT ;  /* 0x0000000d03037c12 */ /* 0x000fe2000f8e962e */
[----:B------:R-:W-:Y:S01]  /*ec20*/  IMAD.WIDE.U32 R44, R7, -0x326172a9, RZ ;  /* 0xcd9e8d57072c7825 */ /* 0x000fe200078e00ff */
[----:B------:R-:W-:-:S03]  /*ec30*/  FMNMX.FTZ R5, R241, R2, !PT ;  /* 0x00000002f1057209 */ /* 0x000fc60007810000 */
[----:B------:R-:W-:-:S05]  /*ec40*/  IMAD.WIDE.U32 R2, R3, -0x326172a9, RZ ;  /* 0xcd9e8d5703027825 */ /* 0x000fca00078e00ff */
[----:B------:R-:W-:Y:S02]  /*ec50*/  LOP3.LUT R10, R45, UR10, R2, 0x96, !PT ;  /* 0x0000000a2d0a7c12 */ /* 0x000fe4000f8e9602 */
[----:B------:R-:W-:Y:S02]  /*ec60*/  FMNMX.FTZ R2, R227, R28, !PT ;  /* 0x0000001ce3027209 */ /* 0x000fe40007810000 */
[----:B------:R-:W-:Y:S02]  /*ec70*/  FMNMX.FTZ R5, R247, R5, !PT ;  /* 0x00000005f7057209 */ /* 0x000fe40007810000 */
[----:B------:R-:W-:Y:S02]  /*ec80*/  FMNMX.FTZ R2, R29, R2, !PT ;  /* 0x000000021d027209 */ /* 0x000fe40007810000 */
[----:B-1----:R-:W-:Y:S02]  /*ec90*/  FMNMX.FTZ R105, R105, R8, !PT ;  /* 0x0000000869697209 */ /* 0x002fe40007810000 */
[----:B------:R-:W-:-:S02]  /*eca0*/  LOP3.LUT R9, R3, UR12, R40, 0x96, !PT ;  /* 0x0000000c03097c12 */ /* 0x000fc4000f8e9628 */
[----:B------:R-:W-:Y:S02]  /*ecb0*/  FMNMX.FTZ R2, R36, R2, !PT ;  /* 0x0000000224027209 */ /* 0x000fe40007810000 */
[----:B------:R-:W-:Y:S02]  /*ecc0*/  FMNMX.FTZ R3, R199, R5, !PT ;  /* 0x00000005c7037209 */ /* 0x000fe40007810000 */
[----:B--2---:R-:W-:Y:S02]  /*ecd0*/  FMNMX.FTZ R0, R0, R6, !PT ;  /* 0x0000000600007209 */ /* 0x004fe40007810000 */
[----:B------:R-:W1:Y:S01]  /*ece0*/  SHFL.BFLY PT, R6, R105, 0x1, 0x1f ;  /* 0x0c201f0069067f89 */ /* 0x000e6200000e0000 */
[----:B------:R-:W-:Y:S02]  /*ecf0*/  FMNMX.FTZ R2, R37, R2, !PT ;  /* 0x0000000225027209 */ /* 0x000fe40007810000 */
[----:B------:R-:W-:Y:S02]  /*ed00*/  FMNMX.FTZ R3, R54, R3, !PT ;  /* 0x0000000336037209 */ /* 0x000fe40007810000 */
[----:B------:R-:W-:-:S02]  /*ed10*/  FMNMX.FTZ R5, R196, R2, !PT ;  /* 0x00000002c4057209 */ /* 0x000fc40007810000 */
[----:B------:R-:W-:Y:S01]  /*ed20*/  FMNMX.FTZ R103, R53, R3, !PT ;  /* 0x0000000335677209 */ /* 0x000fe20007810000 */
[----:B------:R-:W-:Y:S01]  /*ed30*/  IMAD.WIDE.U32 R2, R9, -0x2daee0ad, RZ ;  /* 0xd2511f5309027825 */ /* 0x000fe200078e00ff */
[----:B------:R-:W-:Y:S01]  /*ed40*/  FMNMX.FTZ R5, R198, R5, !PT ;  /* 0x00000005c6057209 */ /* 0x000fe20007810000 */
[----:B------:R-:W2:Y:S03]  /*ed50*/  SHFL.BFLY PT, R104, R0, 0x1, 0x1f ;  /* 0x0c201f0000687f89 */ /* 0x000ea600000e0000 */
[----:B------:R-:W-:Y:S02]  /*ed60*/  LOP3.LUT R8, R3, UR9, R4, 0x96, !PT ;  /* 0x0000000903087c12 */ /* 0x000fe4000f8e9604 */
[----:B------:R-:W-:Y:S01]  /*ed70*/  FMNMX.FTZ R3, R186, R5, !PT ;  /* 0x00000005ba037209 */ /* 0x000fe20007810000 */
[----:B------:R-:W-:-:S03]  /*ed80*/  IMAD.WIDE.U32 R42, R10, -0x2daee0ad, RZ ;  /* 0xd2511f530a2a7825 */ /* 0x000fc600078e00ff */
[----:B------:R-:W-:Y:S02]  /*ed90*/  FMNMX.FTZ R3, R187, R3, !PT ;  /* 0x00000003bb037209 */ /* 0x000fe40007810000 */
[----:B------:R-:W-:Y:S02]  /*eda0*/  LOP3.LUT R4, R43, UR7, R2, 0x96, !PT ;  /* 0x000000072b047c12 */ /* 0x000fe4000f8e9602 */
[----:B------:R-:W-:Y:S02]  /*edb0*/  FSEL R65, R179, -INF , !P6 ;  /* 0xff800000b3417808 */ /* 0x000fe40007000000 */
[----:B------:R-:W-:Y:S02]  /*edc0*/  FMNMX.FTZ R2, R248, R3, !PT ;  /* 0x00000003f8027209 */ /* 0x000fe40007810000 */
[----:B-1----:R-:W-:Y:S02]  /*edd0*/  FMNMX.FTZ R105, R105, R6, !PT ;  /* 0x0000000669697209 */ /* 0x002fe40007810000 */
[----:B------:R-:W-:-:S02]  /*ede0*/  FSEL R210, R182, -INF , !P5 ;  /* 0xff800000b6d27808 */ /* 0x000fc40006800000 */
[----:B------:R-:W-:Y:S01]  /*edf0*/  FMNMX.FTZ R2, R65, R2, !PT ;  /* 0x0000000241027209 */ /* 0x000fe20007810000 */
[----:B------:R-:W-:Y:S01]  /*ee00*/  FMUL.FTZ R34, R105, c[0x0][0x23c] ;  /* 0x00008f0069227a20 */ /* 0x000fe20000410000 */
[----:B------:R-:W-:Y:S02]  /*ee10*/  FSEL R211, R183, -INF , !P4 ;  /* 0xff800000b7d37808 */ /* 0x000fe40006000000 */
[----:B------:R-:W-:Y:S02]  /*ee20*/  FMNMX.FTZ R2, R210, R2, !PT ;  /* 0x00000002d2027209 */ /* 0x000fe40007810000 */
[----:B------:R-:W-:Y:S02]  /*ee30*/  FSETP.NEU.FTZ.AND P4, PT, R105, -INF , PT ;  /* 0xff8000006900780b */ /* 0x000fe40003f9d000 */
[----:B------:R-:W-:Y:S02]  /*ee40*/  FMNMX.FTZ R103, R12, R103, !PT ;  /* 0x000000670c677209 */ /* 0x000fe40007810000 */
[----:B------:R-:W-:-:S02]  /*ee50*/  FSEL R242, R110, -INF , !P3 ;  /* 0xff8000006ef27808 */ /* 0x000fc40005800000 */
[----:B------:R-:W-:Y:S02]  /*ee60*/  FMNMX.FTZ R2, R211, R2, !PT ;  /* 0x00000002d3027209 */ /* 0x000fe40007810000 */
[----:B------:R-:W-:Y:S01]  /*ee70*/  FSEL R34, R34, RZ, P4 ;  /* 0x000000ff22227208 */ /* 0x000fe20002000000 */
[----:B------:R-:W1:Y:S01]  /*ee80*/  SHFL.BFLY PT, R7, R103, 0x2, 0x1f ;  /* 0x0c401f0067077f89 */ /* 0x000e6200000e0000 */
[----:B--2---:R-:W-:Y:S02]  /*ee90*/  FMNMX.FTZ R104, R0, R104, !PT ;  /* 0x0000006800687209 */ /* 0x004fe40007810000 */
[----:B------:R-:W-:Y:S01]  /*eea0*/  FMNMX.FTZ R102, R242, R2, !PT ;  /* 0x00000002f2667209 */ /* 0x000fe20007810000 */
[----:B------:R-:W-:Y:S02]  /*eeb0*/  FFMA.FTZ R0, R16, c[0x0][0x23c], -R34 ;  /* 0x00008f0010007a23 */ /* 0x000fe40000010822 */
[----:B------:R-:W-:-:S04]  /*eec0*/  IMAD.WIDE.U32 R2, R4, -0x326172a9, RZ ;  /* 0xcd9e8d5704027825 */ /* 0x000fc800078e00ff */
[----:B------:R-:W-:Y:S01]  /*eed0*/  IMAD.MOV.U32 R207, RZ, RZ, R249 ;  /* 0x000000ffffcf7224 */ /* 0x000fe200078e00f9 */
[----:B------:R-:W-:Y:S01]  /*eee0*/  FSEL R249, R111, -INF , !P2 ;  /* 0xff8000006ff97808 */ /* 0x000fe20005000000 */
[----:B------:R2:W-:Y:S01]  /*eef0*/  MUFU.EX2 R55, R0 ;  /* 0x0000000000377308 */ /* 0x0005e20000000800 */
[----:B------:R-:W-:Y:S01]  /*ef00*/  IMAD.MOV.U32 R197, RZ, RZ, R251 ;  /* 0x000000ffffc57224 */ /* 0x000fe200078e00fb */
[----:B------:R-:W-:Y:S02]  /*ef10*/  FSEL R251, R106, -INF , !P1 ;  /* 0xff8000006afb7808 */ /* 0x000fe40004800000 */
[----:B------:R-:W-:Y:S01]  /*ef20*/  FMNMX.FTZ R102, R249, R102, !PT ;  /* 0x00000066f9667209 */ /* 0x000fe20007810000 */
[----:B------:R-:W-:Y:S01]  /*ef30*/  IMAD.MOV.U32 R202, RZ, RZ, R250 ;  /* 0x000000ffffca7224 */ /* 0x000fe200078e00fa */
[----:B------:R-:W-:Y:S01]  /*ef40*/  FSEL R250, R107, -INF , !P0 ;  /* 0xff8000006bfa7808 */ /* 0x000fe20004000000 */
[----:B------:R-:W-:Y:S01]  /*ef50*/  FFMA.FTZ R4, R17, c[0x0][0x23c], -R34 ;  /* 0x00008f0011047a23 */ /* 0x000fe20000010822 */
[----:B------:R-:W-:Y:S01]  /*ef60*/  FMNMX.FTZ R102, R251, R102, !PT ;  /* 0x00000066fb667209 */ /* 0x000fe20007810000 */
[----:B------:R-:W-:Y:S01]  /*ef70*/  FMUL.FTZ R35, R104, c[0x0][0x23c] ;  /* 0x00008f0068237a20 */ /* 0x000fe20000410000 */
[----:B--2---:R-:W-:-:S04]  /*ef80*/  LOP3.LUT R0, R2, 0xffff, RZ, 0xc0, !PT ;  /* 0x0000ffff02007812 */ /* 0x004fc800078ec0ff */
[----:B------:R-:W-:Y:S01]  /*ef90*/  SHF.R.U32.HI R5, RZ, 0x8, R0 ;  /* 0x00000008ff057819 */ /* 0x000fe20000011600 */
[----:B------:R-:W-:Y:S01]  /*efa0*/  FFMA.FTZ R0, R18, c[0x0][0x23c], -R34 ;  /* 0x00008f0012007a23 */ /* 0x000fe20000010822 */
[----:B------:R-:W-:Y:S01]  /*efb0*/  FSETP.NEU.FTZ.AND P2, PT, R104, -INF , PT ;  /* 0xff8000006800780b */ /* 0x000fe20003f5d000 */
[----:B------:R2:W-:Y:S01]  /*efc0*/  MUFU.EX2 R203, R4 ;  /* 0x0000000400cb7308 */ /* 0x0005e20000000800 */
[----:B------:R-:W-:Y:S01]  /*efd0*/  FMNMX.FTZ R102, R250, R102, !PT ;  /* 0x00000066fa667209 */ /* 0x000fe20007810000 */
[----:B------:R-:W-:Y:S01]  /*efe0*/  IMAD.MOV.U32 R110, RZ, RZ, R12 ;  /* 0x000000ffff6e7224 */ /* 0x000fe200078e000c */
[----:B------:R-:W-:-:S05]  /*eff0*/  FSEL R35, R35, RZ, P2 ;  /* 0x000000ff23237208 */ /* 0x000fca0001000000 */
[----:B------:R3:W-:Y:S01]  /*f000*/  MUFU.EX2 R10, R0 ;  /* 0x00000000000a7308 */ /* 0x0007e20000000800 */
[----:B------:R-:W4:Y:S01]  /*f010*/  SHFL.BFLY PT, R6, R102, 0x2, 0x1f ;  /* 0x0c401f0066067f89 */ /* 0x000f2200000e0000 */
[----:B--2---:R-:W-:Y:S01]  /*f020*/  LOP3.LUT R4, R2, 0xff, RZ, 0xc0, !PT ;  /* 0x000000ff02047812 */ /* 0x004fe200078ec0ff */
[----:B------:R-:W-:-:S03]  /*f030*/  IMAD.WIDE.U32 R30, R8, -0x326172a9, RZ ;  /* 0xcd9e8d57081e7825 */ /* 0x000fc600078e00ff */
[----:B------:R-:W-:Y:S02]  /*f040*/  PRMT R12, R4, 0x5410, R5 ;  /* 0x00005410040c7816 */ /* 0x000fe40000000005 */
[----:B---3--:R-:W-:-:S04]  /*f050*/  SHF.R.U32.HI R0, RZ, 0x10, R2 ;  /* 0x00000010ff007819 */ /* 0x008fc80000011602 */
[----:B------:R-:W-:Y:S02]  /*f060*/  LOP3.LUT R5, R0, 0xff, RZ, 0xc0, !PT ;  /* 0x000000ff00057812 */ /* 0x000fe400078ec0ff */
[----:B------:R-:W-:Y:S01]  /*f070*/  SHF.R.U32.HI R0, RZ, 0x18, R2 ;  /* 0x00000018ff007819 */ /* 0x000fe20000011602 */
[----:B------:R-:W-:Y:S01]  /*f080*/  FFMA.FTZ R2, R20, c[0x0][0x23c], -R35 ;  /* 0x00008f0014027a23 */ /* 0x000fe20000010823 */
[----:B-1----:R-:W-:-:S03]  /*f090*/  FMNMX.FTZ R103, R103, R7, !PT ;  /* 0x0000000767677209 */ /* 0x002fc60007810000 */
[----:B------:R1:W-:Y:S02]  /*f0a0*/  MUFU.EX2 R52, R2 ;  /* 0x0000000200347308 */ /* 0x0003e40000000800 */
[----:B------:R-:W2:Y:S01]  /*f0b0*/  SHFL.BFLY PT, R7, R103, 0x1, 0x1f ;  /* 0x0c201f0067077f89 */ /* 0x000ea200000e0000 */
[----:B------:R-:W-:Y:S02]  /*f0c0*/  PRMT R18, R5, 0x5410, R0 ;  /* 0x0000541005127816 */ /* 0x000fe40000000000 */
[----:B-1----:R-:W-:Y:S01]  /*f0d0*/  LOP3.LUT R2, R3, UR17, R30, 0x96, !PT ;  /* 0x0000001103027c12 */ /* 0x002fe2000f8e961e */
[----:B------:R-:W-:-:S04]  /*f0e0*/  FFMA.FTZ R3, R21, c[0x0][0x23c], -R35 ;  /* 0x00008f0015037a23 */ /* 0x000fc80000010823 */
[----:B------:R1:W3:Y:S01]  /*f0f0*/  MUFU.EX2 R5, R3 ;  /* 0x0000000300057308 */ /* 0x0002e20000000800 */
[----:B----4-:R-:W-:Y:S01]  /*f100*/  FMNMX.FTZ R102, R102, R6, !PT ;  /* 0x0000000666667209 */ /* 0x010fe20007810000 */
[--C-:B------:R-:W-:Y:S01]  /*f110*/  FFMA.FTZ R0, R22, c[0x0][0x23c], -R35.reuse ;  /* 0x00008f0016007a23 */ /* 0x100fe20000010823 */
[----:B--2---:R-:W-:Y:S01]  /*f120*/  FMNMX.FTZ R103, R103, R7, !PT ;  /* 0x0000000767677209 */ /* 0x004fe20007810000 */
[----:B------:R-:W-:Y:S02]  /*f130*/  FFMA.FTZ R4, R19, c[0x0][0x23c], -R34 ;  /* 0x00008f0013047a23 */ /* 0x000fe40000010822 */
[----:B-1----:R-:W-:Y:S02]  /*f140*/  FFMA.FTZ R3, R23, c[0x0][0x23c], -R35 ;  /* 0x00008f0017037a23 */ /* 0x002fe40000010823 */
[----:B---3--:R-:W-:Y:S02]  /*f150*/  IMAD.MOV.U32 R23, RZ, RZ, R5 ;  /* 0x000000ffff177224 */ /* 0x008fe400078e0005 */
[----:B------:R-:W1:Y:S01]  /*f160*/  SHFL.BFLY PT, R5, R102, 0x1, 0x1f ;  /* 0x0c201f0066057f89 */ /* 0x000e6200000e0000 */
[----:B------:R2:W-:Y:S01]  /*f170*/  MUFU.EX2 R19, R0 ;  /* 0x0000000000137308 */ /* 0x0005e20000000800 */
[C---:B------:R-:W-:Y:S01]  /*f180*/  FMUL.FTZ R32, R103.reuse, c[0x0][0x23c] ;  /* 0x00008f0067207a20 */ /* 0x040fe20000410000 */
[----:B------:R-:W-:-:S04]  /*f190*/  FSETP.NEU.FTZ.AND P1, PT, R103, -INF , PT ;  /* 0xff8000006700780b */ /* 0x000fc80003f3d000 */
[----:B------:R-:W-:Y:S02]  /*f1a0*/  FSEL R32, R32, RZ, P1 ;  /* 0x000000ff20207208 */ /* 0x000fe40000800000 */
[----:B------:R3:W4:Y:S01]  /*f1b0*/  MUFU.EX2 R9, R4 ;  /* 0x0000000400097308 */ /* 0x0007220000000800 */
[----:B--2---:R-:W-:Y:S01]  /*f1c0*/  LOP3.LUT R0, R2, 0xffff, RZ, 0xc0, !PT ;  /* 0x0000ffff02007812 */ /* 0x004fe200078ec0ff */
[----:B------:R-:W-:-:S06]  /*f1d0*/  IMAD.MOV.U32 R209, RZ, RZ, R207 ;  /* 0x000000ffffd17224 */ /* 0x000fcc00078e00cf */
[----:B------:R2:W5:Y:S01]  /*f1e0*/  MUFU.EX2 R6, R3 ;  /* 0x0000000300067308 */ /* 0x0005620000000800 */
[----:B---3--:R-:W-:Y:S02]  /*f1f0*/  SHF.R.U32.HI R4, RZ, 0x8, R0 ;  /* 0x00000008ff047819 */ /* 0x008fe40000011600 */
[----:B------:R-:W-:Y:S01]  /*f200*/  LOP3.LUT R0, R2, 0xff, RZ, 0xc0, !PT ;  /* 0x000000ff02007812 */ /* 0x000fe200078ec0ff */
[----:B------:R-:W-:-:S03]  /*f210*/  IMAD.MOV.U32 R207, RZ, RZ, R197 ;  /* 0x000000ffffcf7224 */ /* 0x000fc600078e00c5 */
[----:B------:R-:W-:Y:S01]  /*f220*/  PRMT R17, R0, 0x5410, R4 ;  /* 0x0000541000117816 */ /* 0x000fe20000000004 */
[----:B------:R-:W-:Y:S01]  /*f230*/  FFMA.FTZ R0, R24, c[0x0][0x23c], -R32 ;  /* 0x00008f0018007a23 */ /* 0x000fe20000010820 */
[----:B------:R-:W3:Y:S01]  /*f240*/  LDC.U8 R197, c[0x0][0x2d8] ;  /* 0x0000b600ffc57b82 */ /* 0x000ee20000000000 */
[----:B------:R-:W-:Y:S01]  /*f250*/  IMAD.MOV.U32 R208, RZ, RZ, R202 ;  /* 0x000000ffffd07224 */ /* 0x000fe200078e00ca */
[----:B--2---:R-:W-:Y:S01]  /*f260*/  SHF.R.U32.HI R3, RZ, 0x10, R2 ;  /* 0x00000010ff037819 */ /* 0x004fe20000011602 */
[----:B------:R-:W-:Y:S01]  /*f270*/  IMAD.MOV.U32 R202, RZ, RZ, R252 ;  /* 0x000000ffffca7224 */ /* 0x000fe200078e00fc */
[----:B------:R-:W-:Y:S01]  /*f280*/  SHF.R.U32.HI R2, RZ, 0x18, R2 ;  /* 0x00000018ff027819 */ /* 0x000fe20000011602 */
[----:B------:R2:W-:Y:S01]  /*f290*/  MUFU.EX2 R252, R0 ;  /* 0x0000000000fc7308 */ /* 0x0005e20000000800 */
[----:B-1----:R-:W-:Y:S01]  /*f2a0*/  FMNMX.FTZ R102, R102, R5, !PT ;  /* 0x0000000566667209 */ /* 0x002fe20007810000 */
[----:B------:R-:W-:-:S03]  /*f2b0*/  IMAD.MOV.U32 R24, RZ, RZ, R33 ;  /* 0x000000ffff187224 */ /* 0x000fc600078e0021 */
[C---:B------:R-:W-:Y:S01]  /*f2c0*/  FSETP.NEU.FTZ.AND P0, PT, R102.reuse, -INF , PT ;  /* 0xff8000006600780b */ /* 0x040fe20003f1d000 */
[----:B------:R-:W-:Y:S01]  /*f2d0*/  FMUL.FTZ R33, R102, c[0x0][0x23c] ;  /* 0x00008f0066217a20 */ /* 0x000fe20000410000 */
[----:B--2---:R-:W-:-:S04]  /*f2e0*/  LOP3.LUT R0, R3, 0xff, RZ, 0xc0, !PT ;  /* 0x000000ff03007812 */ /* 0x004fc800078ec0ff */
[----:B------:R-:W-:Y:S01]  /*f2f0*/  PRMT R16, R0, 0x5410, R2 ;  /* 0x0000541000107816 */ /* 0x000fe20000000002 */
[--C-:B------:R-:W-:Y:S02]  /*f300*/  FFMA.FTZ R0, R26, c[0x0][0x23c], -R32.reuse ;  /* 0x00008f001a007a23 */ /* 0x100fe40000010820 */
[----:B------:R-:W-:Y:S02]  /*f310*/  FFMA.FTZ R3, R27, c[0x0][0x23c], -R32 ;  /* 0x00008f001b037a23 */ /* 0x000fe40000010820 */
[----:B------:R1:W-:Y:S01]  /*f320*/  MUFU.EX2 R27, R0 ;  /* 0x00000000001b7308 */ /* 0x0003e20000000800 */
[----:B------:R-:W-:Y:S01]  /*f330*/  FSEL R33, R33, RZ, P0 ;  /* 0x000000ff21217208 */ /* 0x000fe20000000000 */
[----:B------:R-:W-:Y:S01]  /*f340*/  IMAD.MOV.U32 R22, RZ, RZ, R10 ;  /* 0x000000ffff167224 */ /* 0x000fe200078e000a */
[----:B---3--:R-:W-:Y:S01]  /*f350*/  PRMT R197, R197, 0x7054, R197 ;  /* 0x00007054c5c57816 */ /* 0x008fe200000000c5 */
[----:B----4-:R-:W-:Y:S01]  /*f360*/  IMAD.MOV.U32 R26, RZ, RZ, R9 ;  /* 0x000000ffff1a7224 */ /* 0x010fe200078e0009 */
[----:B-1----:R-:W-:-:S05]  /*f370*/  FSEL R0, R105, RZ, P4 ;  /* 0x000000ff69007208 */ /* 0x002fca0002000000 */
[----:B------:R-:W-:Y:S02]  /*f380*/  FADD.FTZ R4, R246, -R0 ;  /* 0x80000000f6047221 */ /* 0x000fe40000010000 */
[----:B------:R-:W-:Y:S02]  /*f390*/  FFMA.FTZ R0, R28, c[0x0][0x23c], -R33 ;  /* 0x00008f001c007a23 */ /* 0x000fe40000010821 */
[----:B------:R-:W-:Y:S02]  /*f3a0*/  FFMA.FTZ R2, R25, c[0x0][0x23c], -R32 ;  /* 0x00008f0019027a23 */ /* 0x000fe40000010820 */
[----:B------:R1:W-:Y:S01]  /*f3b0*/  MUFU.EX2 R20, R0 ;  /* 0x0000000000147308 */ /* 0x0003e20000000800 */
[----:B------:R-:W-:Y:S01]  /*f3c0*/  HSET2.LE.AND R10, R38, R197, PT ;  /* 0x000000c5260a7233 */ /* 0x000fe20003803000 */
[----:B-----5:R-:W-:-:S06]  /*f3d0*/  IMAD.MOV.U32 R25, RZ, RZ, R6 ;  /* 0x000000ffff197224 */ /* 0x020fcc00078e0006 */
[----:B------:R-:W-:Y:S01]  /*f3e0*/  MUFU.EX2 R111, R3 ;  /* 0x00000003006f7308 */ /* 0x000fe20000000800 */
[----:B-1----:R-:W-:-:S07]  /*f3f0*/  FFMA.FTZ R0, R29, c[0x0][0x23c], -R33 ;  /* 0x00008f001d007a23 */ /* 0x002fce0000010821 */
[----:B------:R1:W2:Y:S01]  /*f400*/  MUFU.EX2 R3, R2 ;  /* 0x0000000200037308 */ /* 0x0002a20000000800 */
[----:B------:R-:W-:-:S07]  /*f410*/  HSET2.LE.AND R11, R15, R197, PT ;  /* 0x000000c50f0b7233 */ /* 0x000fce0003803000 */
[----:B------:R3:W-:Y:S01]  /*f420*/  MUFU.EX2 R246, R0 ;  /* 0x0000000000f67308 */ /* 0x0007e20000000800 */
[----:B-1----:R-:W-:Y:S02]  /*f430*/  FSEL R2, R104, RZ, P2 ;  /* 0x000000ff68027208 */ /* 0x002fe40001000000 */
[----:B---3--:R-:W-:-:S03]  /*f440*/  F2FP.BF16.PACK_AB R0, R26, R22 ;  /* 0x000000161a00723e */ /* 0x008fc600000010ff */
[----:B------:R-:W-:Y:S01]  /*f450*/  FADD.FTZ R5, R245, -R2 ;  /* 0x80000002f5057221 */ /* 0x000fe20000010000 */
[----:B------:R-:W-:Y:S02]  /*f460*/  LOP3.LUT R10, R10, R0, RZ, 0xc0, !PT ;  /* 0x000000000a0a7212 */ /* 0x000fe400078ec0ff */
[----:B------:R-:W-:Y:S02]  /*f470*/  F2FP.BF16.PACK_AB R0, R25, R23 ;  /* 0x000000171900723e */ /* 0x000fe400000010ff */
[----:B------:R-:W-:Y:S01]  /*f480*/  FSEL R2, R102, RZ, P0 ;  /* 0x000000ff66027208 */ /* 0x000fe20000000000 */
[--C-:B------:R-:W-:Y:S01]  /*f490*/  HSET2.LE.AND R8, R14, R197.reuse, PT ;  /* 0x000000c50e087233 */ /* 0x100fe20003803000 */
[----:B------:R-:W-:Y:S02]  /*f4a0*/  LOP3.LUT R11, R11, R0, RZ, 0xc0, !PT ;  /* 0x000000000b0b7212 */ /* 0x000fe400078ec0ff */
[----:B------:R-:W-:Y:S01]  /*f4b0*/  F2FP.BF16.PACK_AB R0, R203, R55 ;  /* 0x00000037cb00723e */ /* 0x000fe200000010ff */
[----:B------:R-:W-:Y:S01]  /*f4c0*/  FADD.FTZ R7, R227, -R2 ;  /* 0x80000002e3077221 */ /* 0x000fe20000010000 */
[----:B------:R-:W-:Y:S01]  /*f4d0*/  HSET2.LE.AND R9, R13, R197, PT ;  /* 0x000000c50d097233 */ /* 0x000fe20003803000 */
[----:B------:R-:W-:Y:S01]  /*f4e0*/  FFMA.FTZ R2, R36, c[0x0][0x23c], -R33 ;  /* 0x00008f0024027a23 */ /* 0x000fe20000010821 */
[----:B------:R-:W-:Y:S01]  /*f4f0*/  LOP3.LUT R8, R8, R0, RZ, 0xc0, !PT ;  /* 0x0000000008087212 */ /* 0x000fe200078ec0ff */
[----:B--2---:R-:W-:Y:S01]  /*f500*/  IMAD.MOV.U32 R28, RZ, RZ, R3 ;  /* 0x000000ffff1c7224 */ /* 0x004fe200078e0003 */
[----:B------:R-:W-:Y:S01]  /*f510*/  F2FP.BF16.PACK_AB R0, R19, R52 ;  /* 0x000000341300723e */ /* 0x000fe200000010ff */
[----:B------:R1:W-:Y:S01]  /*f520*/  MUFU.EX2 R245, R2 ;  /* 0x0000000200f57308 */ /* 0x0003e20000000800 */
[----:B------:R-:W-:-:S02]  /*f530*/  FSEL R3, R103, RZ, P1 ;  /* 0x000000ff67037208 */ /* 0x000fc40000800000 */
[----:B------:R-:W-:Y:S01]  /*f540*/  LOP3.LUT R9, R9, R0, RZ, 0xc0, !PT ;  /* 0x0000000009097212 */ /* 0x000fe200078ec0ff */
[----:B------:R-:W-:Y:S02]  /*f550*/  HSET2.LE.AND R0, R12, R197, PT ;  /* 0x000000c50c007233 */ /* 0x000fe40003803000 */
[----:B------:R-:W-:Y:S01]  /*f560*/  FADD.FTZ R3, R244, -R3 ;  /* 0x80000003f4037221 */ /* 0x000fe20000010000 */
[----:B------:R-:W2:Y:S01]  /*f570*/  LDSM.16.MT88.4 R12, [R212+0x9000] ;  /* 0x00900000d40c783b */ /* 0x000ea20000004200 */
[----:B-1----:R-:W-:-:S04]  /*f580*/  FFMA.FTZ R2, R37, c[0x0][0x23c], -R33 ;  /* 0x00008f0025027a23 */ /* 0x002fc80000010821 */
[----:B------:R1:W3:Y:S01]  /*f590*/  MUFU.EX2 R244, R2 ;  /* 0x0000000200f47308 */ /* 0x0002e20000000800 */
[----:B------:R-:W-:Y:S02]  /*f5a0*/  FMUL.FTZ R63, R7, c[0x0][0x23c] ;  /* 0x00008f00073f7a20 */ /* 0x000fe40000410000 */
[----:B------:R-:W-:Y:S02]  /*f5b0*/  FMUL.FTZ R4, R4, c[0x0][0x23c] ;  /* 0x00008f0004047a20 */ /* 0x000fe40000410000 */
[----:B------:R-:W-:Y:S02]  /*f5c0*/  FMUL.FTZ R5, R5, c[0x0][0x23c] ;  /* 0x00008f0005057a20 */ /* 0x000fe40000410000 */
[----:B------:R-:W-:Y:S01]  /*f5d0*/  FMUL.FTZ R3, R3, c[0x0][0x23c] ;  /* 0x00008f0003037a20 */ /* 0x000fe20000410000 */
[----:B------:R4:W5:Y:S01]  /*f5e0*/  MUFU.EX2 R61, R4 ;  /* 0x00000004003d7308 */ /* 0x0009620000000800 */
[----:B-1----:R-:W-:-:S07]  /*f5f0*/  F2FP.BF16.PACK_AB R2, R28, R27 ;  /* 0x0000001b1c02723e */ /* 0x002fce00000010ff */
[----:B------:R1:W1:Y:S01]  /*f600*/  MUFU.EX2 R60, R5 ;  /* 0x00000005003c7308 */ /* 0x0002620000000800 */
[----:B------:R-:W-:Y:S01]  /*f610*/  LOP3.LUT R6, R0, R2, RZ, 0xc0, !PT ;  /* 0x0000000200067212 */ /* 0x000fe200078ec0ff */
[----:B------:R-:W-:Y:S01]  /*f620*/  HSET2.LE.AND R0, R18, R197, PT ;  /* 0x000000c512007233 */ /* 0x000fe20003803000 */
[----:B---3--:R-:W-:-:S05]  /*f630*/  F2FP.BF16.PACK_AB R2, R244, R245 ;  /* 0x000000f5f402723e */ /* 0x008fca00000010ff */
[----:B------:R-:W3:Y:S01]  /*f640*/  MUFU.EX2 R62, R3 ;  /* 0x00000003003e7308 */ /* 0x000ee20000000800 */
[----:B------:R-:W-:Y:S01]  /*f650*/  LOP3.LUT R7, R0, R2, RZ, 0xc0, !PT ;  /* 0x0000000200077212 */ /* 0x000fe200078ec0ff */
[----:B------:R-:W-:-:S06]  /*f660*/  HSET2.LE.AND R0, R17, R197, PT ;  /* 0x000000c511007233 */ /* 0x000fcc0003803000 */
[----:B------:R-:W2:Y:S01]  /*f670*/  MUFU.EX2 R63, R63 ;  /* 0x0000003f003f7308 */ /* 0x000ea20000000800 */
[----:B------:R-:W-:-:S04]  /*f680*/  F2FP.BF16.PACK_AB R2, R111, R252 ;  /* 0x000000fc6f02723e */ /* 0x000fc800000010ff */
[----:B----4-:R-:W-:Y:S01]  /*f690*/  LOP3.LUT R4, R0, R2, RZ, 0xc0, !PT ;  /* 0x0000000200047212 */ /* 0x010fe200078ec0ff */
[----:B------:R-:W-:Y:S01]  /*f6a0*/  HSET2.LE.AND R2, R16, R197, PT ;  /* 0x000000c510027233 */ /* 0x000fe20003803000 */
[----:B------:R-:W-:Y:S01]  /*f6b0*/  F2FP.BF16.PACK_AB R0, R246, R20 ;  /* 0x00000014f600723e */ /* 0x000fe200000010ff */
[-C--:B-----5:R-:W-:Y:S02]  /*f6c0*/  FMUL.FTZ R112, R112, R61.reuse ;  /* 0x0000003d70707220 */ /* 0x0a0fe40000410000 */
[----:B------:R-:W-:Y:S01]  /*f6d0*/  FMUL.FTZ R113, R113, R61 ;  /* 0x0000003d71717220 */ /* 0x000fe20000410000 */
[----:B-1----:R-:W-:Y:S01]  /*f6e0*/  LOP3.LUT R5, R2, R0, RZ, 0xc0, !PT ;  /* 0x0000000002057212 */ /* 0x002fe200078ec0ff */
[-C--:B------:R-:W-:Y:S02]  /*f6f0*/  FMUL.FTZ R114, R114, R60.reuse ;  /* 0x0000003c72727220 */ /* 0x080fe40000410000 */
[----:B------:R-:W-:Y:S02]  /*f700*/  FMUL.FTZ R115, R115, R60 ;  /* 0x0000003c73737220 */ /* 0x000fe40000410000 */
[----:B---3--:R-:W-:-:S02]  /*f710*/  FMUL.FTZ R116, R116, R62 ;  /* 0x0000003e74747220 */ /* 0x008fc40000410000 */
[-C--:B------:R-:W-:Y:S02]  /*f720*/  FMUL.FTZ R117, R117, R62.reuse ;  /* 0x0000003e75757220 */ /* 0x080fe40000410000 */
[-C--:B--2---:R-:W-:Y:S02]  /*f730*/  FMUL.FTZ R118, R118, R63.reuse ;  /* 0x0000003f76767220 */ /* 0x084fe40000410000 */
[-C--:B------:R-:W-:Y:S02]  /*f740*/  FMUL.FTZ R119, R119, R63.reuse ;  /* 0x0000003f77777220 */ /* 0x080fe40000410000 */
[-C--:B------:R-:W-:Y:S02]  /*f750*/  FMUL.FTZ R120, R120, R62.reuse ;  /* 0x0000003e78787220 */ /* 0x080fe40000410000 */
[----:B------:R-:W-:Y:S02]  /*f760*/  FMUL.FTZ R121, R121, R62 ;  /* 0x0000003e79797220 */ /* 0x000fe40000410000 */
[----:B------:R-:W-:-:S02]  /*f770*/  FMUL.FTZ R122, R122, R63 ;  /* 0x0000003f7a7a7220 */ /* 0x000fc40000410000 */
[----:B------:R-:W-:Y:S02]  /*f780*/  FMUL.FTZ R123, R123, R63 ;  /* 0x0000003f7b7b7220 */ /* 0x000fe40000410000 */
[-C--:B------:R-:W-:Y:S02]  /*f790*/  FMUL.FTZ R124, R124, R61.reuse ;  /* 0x0000003d7c7c7220 */ /* 0x080fe40000410000 */
[-C--:B------:R-:W-:Y:S02]  /*f7a0*/  FMUL.FTZ R125, R125, R61.reuse ;  /* 0x0000003d7d7d7220 */ /* 0x080fe40000410000 */
[-C--:B------:R-:W-:Y:S02]  /*f7b0*/  FMUL.FTZ R126, R126, R60.reuse ;  /* 0x0000003c7e7e7220 */ /* 0x080fe40000410000 */
[----:B------:R-:W-:Y:S01]  /*f7c0*/  FMUL.FTZ R127, R127, R60 ;  /* 0x0000003c7f7f7220 */ /* 0x000fe20000410000 */
[-C--:B------:R-:W-:Y:S08]  /*f7d0*/  HMMA.16816.F32.BF16 R112, R8, R12.reuse, R112 ;  /* 0x0000000c0870723c */ /* 0x080ff00000041870 */
[C---:B------:R-:W-:Y:S08]  /*f7e0*/  HMMA.16816.F32.BF16 R116, R4.reuse, R12, R116 ;  /* 0x0000000c0474723c */ /* 0x040ff00000041874 */
[-C--:B------:R-:W-:Y:S08]  /*f7f0*/  HMMA.16816.F32.BF16 R120, R4, R14.reuse, R120 ;  /* 0x0000000e0478723c */ /* 0x080ff00000041878 */
[----:B------:R-:W-:Y:S01]  /*f800*/  HMMA.16816.F32.BF16 R124, R8, R14, R124 ;  /* 0x0000000e087c723c */ /* 0x000fe2000004187c */
[----:B------:R-:W1:Y:S01]  /*f810*/  LDSM.16.MT88.4 R12, [R214+0x9000] ;  /* 0x00900000d60c783b */ /* 0x000e620000004200 */
[----:B------:R-:W-:-:S02]  /*f820*/  FMUL.FTZ R128, R128, R61 ;  /* 0x0000003d80807220 */ /* 0x000fc40000410000 */
[----:B------:R-:W-:Y:S02]  /*f830*/  FMUL.FTZ R129, R129, R61 ;  /* 0x0000003d81817220 */ /* 0x000fe40000410000 */
[-C--:B------:R-:W-:Y:S02]  /*f840*/  FMUL.FTZ R130, R130, R60.reuse ;  /* 0x0000003c82827220 */ /* 0x080fe40000410000 */
[----:B------:R-:W-:Y:S02]  /*f850*/  FMUL.FTZ R131, R131, R60 ;  /* 0x0000003c83837220 */ /* 0x000fe40000410000 */
        /* <DEDUP_REMOVED lines=11> */
[----:B------:R-:W-:Y:S01]  /*f910*/  FMUL.FTZ R143, R143, R60 ;  /* 0x0000003c8f8f7220 */ /* 0x000fe20000410000 */
[-C--:B-1----:R-:W-:Y:S08]  /*f920*/  HMMA.16816.F32.BF16 R128, R8, R12.reuse, R128 ;  /* 0x0000000c0880723c */ /* 0x082ff00000041880 */
        /* <DEDUP_REMOVED lines=38> */
[----:B------:R-:W-:Y:S02]  /*fb90*/  FMUL.FTZ R173, R173, R61 ;  /* 0x0000003dadad7220 */ /* 0x000fe40000410000 */
[-C--:B------:R-:W-:Y:S02]  /*fba0*/  FMUL.FTZ R174, R174, R60.reuse ;  /* 0x0000003caeae7220 */ /* 0x080fe40000410000 */
[----:B------:R-:W-:Y:S01]  /*fbb0*/  FMUL.FTZ R175, R175, R60 ;  /* 0x0000003cafaf7220 */ /* 0x000fe20000410000 */
[-C--:B-1----:R-:W-:Y:S07]  /*fbc0*/  HMMA.16816.F32.BF16 R180, R8, R12.reuse, R160 ;  /* 0x0000000c08b4723c */ /* 0x082fee00000418a0 */
[----:B------:R-:W-:Y:S01]  /*fbd0*/  IMAD.MOV.U32 R163, RZ, RZ, R19 ;  /* 0x000000ffffa37224 */ /* 0x000fe200078e0013 */
[C---:B------:R-:W-:Y:S01]  /*fbe0*/  HMMA.16816.F32.BF16 R164, R4.reuse, R12, R164 ;  /* 0x0000000c04a4723c */ /* 0x040fe200000418a4 */
[----:B------:R-:W-:Y:S07]  /*fbf0*/  LDSM.16.MT88.4 R16, [R214+0xb000] ;  /* 0x00b00000d610783b */ /* 0x000fee0000004200 */
[-C--:B------:R-:W-:Y:S08]  /*fc00*/  HMMA.16816.F32.BF16 R168, R4, R14.reuse, R168 ;  /* 0x0000000e04a8723c */ /* 0x080ff000000418a8 */
[----:B------:R-:W-:Y:S01]  /*fc10*/  HMMA.16816.F32.BF16 R172, R8, R14, R172 ;  /* 0x0000000e08ac723c */ /* 0x000fe200000418ac */
[----:B------:R-:W1:Y:S01]  /*fc20*/  LDSM.16.MT88.4 R12, [R212+0xb000] ;  /* 0x00b00000d40c783b */ /* 0x000e620000004200 */
[----:B------:R-:W-:-:S04]  /*fc30*/  FFMA.FTZ R0, R192, c[0x0][0x23c], -R34 ;  /* 0x00008f00c0007a23 */ /* 0x000fc80000010822 */
[----:B------:R2:W-:Y:S01]  /*fc40*/  MUFU.EX2 R227, R0 ;  /* 0x0000000000e37308 */ /* 0x0005e20000000800 */
[----:B------:R-:W-:Y:S02]  /*fc50*/  IMAD.MOV.U32 R147, RZ, RZ, R228 ;  /* 0x000000ffff937224 */ /* 0x000fe400078e00e4 */
[----:B------:R-:W-:Y:S02]  /*fc60*/  IMAD.MOV.U32 R29, RZ, RZ, R229 ;  /* 0x000000ffff1d7224 */ /* 0x000fe400078e00e5 */
[----:B------:R-:W-:Y:S02]  /*fc70*/  FMUL.FTZ R72, R72, R62 ;  /* 0x0000003e48487220 */ /* 0x000fe40000410000 */
[----:B--2---:R-:W-:-:S04]  /*fc80*/  FFMA.FTZ R0, R188, c[0x0][0x23c], -R34 ;  /* 0x00008f00bc007a23 */ /* 0x004fc80000010822 */
[----:B------:R2:W-:Y:S01]  /*fc90*/  MUFU.EX2 R228, R0 ;  /* 0x0000000000e47308 */ /* 0x0005e20000000800 */
[-C--:B------:R-:W-:Y:S02]  /*fca0*/  FMUL.FTZ R73, R73, R62.reuse ;  /* 0x0000003e49497220 */ /* 0x080fe40000410000 */
[-C--:B------:R-:W-:Y:S02]  /*fcb0*/  FMUL.FTZ R74, R74, R63.reuse ;  /* 0x0000003f4a4a7220 */ /* 0x080fe40000410000 */
[----:B------:R-:W-:Y:S02]  /*fcc0*/  FMUL.FTZ R75, R75, R63 ;  /* 0x0000003f4b4b7220 */ /* 0x000fe40000410000 */
[-C--:B------:R-:W-:Y:S02]  /*fcd0*/  FMUL.FTZ R76, R76, R62.reuse ;  /* 0x0000003e4c4c7220 */ /* 0x080fe40000410000 */
[----:B------:R-:W-:Y:S02]  /*fce0*/  FMUL.FTZ R77, R77, R62 ;  /* 0x0000003e4d4d7220 */ /* 0x000fe40000410000 */
[----:B--2---:R-:W-:-:S02]  /*fcf0*/  FFMA.FTZ R0, R101, c[0x0][0x23c], -R34 ;  /* 0x00008f0065007a23 */ /* 0x004fc40000010822 */
[-C--:B------:R-:W-:Y:S02]  /*fd00*/  FMUL.FTZ R78, R78, R63.reuse ;  /* 0x0000003f4e4e7220 */ /* 0x080fe40000410000 */
[----:B------:R2:W-:Y:S01]  /*fd10*/  MUFU.EX2 R229, R0 ;  /* 0x0000000000e57308 */ /* 0x0005e20000000800 */
[-C--:B------:R-:W-:Y:S02]  /*fd20*/  FMUL.FTZ R79, R79, R63.reuse ;  /* 0x0000003f4f4f7220 */ /* 0x080fe40000410000 */
[-C--:B------:R-:W-:Y:S02]  /*fd30*/  FMUL.FTZ R88, R88, R62.reuse ;  /* 0x0000003e58587220 */ /* 0x080fe40000410000 */
[----:B------:R-:W-:Y:S02]  /*fd40*/  FMUL.FTZ R89, R89, R62 ;  /* 0x0000003e59597220 */ /* 0x000fe40000410000 */
[-C--:B------:R-:W-:Y:S02]  /*fd50*/  FMUL.FTZ R90, R90, R63.reuse ;  /* 0x0000003f5a5a7220 */ /* 0x080fe40000410000 */
[----:B------:R-:W-:-:S02]  /*fd60*/  FMUL.FTZ R91, R91, R63 ;  /* 0x0000003f5b5b7220 */ /* 0x000fc40000410000 */
[-C--:B------:R-:W-:Y:S02]  /*fd70*/  FMUL.FTZ R92, R92, R62.reuse ;  /* 0x0000003e5c5c7220 */ /* 0x080fe40000410000 */
[----:B------:R-:W-:Y:S02]  /*fd80*/  FMUL.FTZ R93, R93, R62 ;  /* 0x0000003e5d5d7220 */ /* 0x000fe40000410000 */
[-C--:B------:R-:W-:Y:S02]  /*fd90*/  FMUL.FTZ R94, R94, R63.reuse ;  /* 0x0000003f5e5e7220 */ /* 0x080fe40000410000 */
[----:B--2---:R-:W-:Y:S02]  /*fda0*/  FFMA.FTZ R0, R100, c[0x0][0x23c], -R34 ;  /* 0x00008f0064007a23 */ /* 0x004fe40000010822 */
[----:B------:R-:W-:Y:S02]  /*fdb0*/  FMUL.FTZ R95, R95, R63 ;  /* 0x0000003f5f5f7220 */ /* 0x000fe40000410000 */
[----:B------:R-:W-:-:S02]  /*fdc0*/  FMUL.FTZ R80, R80, R61 ;  /* 0x0000003d50507220 */ /* 0x000fc40000410000 */
[-C--:B------:R-:W-:Y:S02]  /*fdd0*/  FMUL.FTZ R81, R81, R61.reuse ;  /* 0x0000003d51517220 */ /* 0x080fe40000410000 */
[-C--:B------:R-:W-:Y:S02]  /*fde0*/  FMUL.FTZ R82, R82, R60.reuse ;  /* 0x0000003c52527220 */ /* 0x080fe40000410000 */
[-C--:B------:R-:W-:Y:S01]  /*fdf0*/  FMUL.FTZ R83, R83, R60.reuse ;  /* 0x0000003c53537220 */ /* 0x080fe20000410000 */
[----:B------:R-:W-:Y:S01]  /*fe00*/  LOP3.LUT R3, R39, UR8, R64, 0x96, !PT ;  /* 0x0000000827037c12 */ /* 0x000fe2000f8e9640 */
[-C--:B------:R-:W-:Y:S01]  /*fe10*/  FMUL.FTZ R84, R84, R61.reuse ;  /* 0x0000003d54547220 */ /* 0x080fe20000410000 */
[----:B------:R2:W3:Y:S01]  /*fe20*/  MUFU.EX2 R230, R0 ;  /* 0x0000000000e67308 */ /* 0x0004e20000000800 */
[----:B------:R-:W-:Y:S02]  /*fe30*/  FMUL.FTZ R85, R85, R61 ;  /* 0x0000003d55557220 */ /* 0x000fe40000410000 */
[----:B------:R-:W-:-:S02]  /*fe40*/  FMUL.FTZ R86, R86, R60 ;  /* 0x0000003c56567220 */ /* 0x000fc40000410000 */
[-C--:B------:R-:W-:Y:S01]  /*fe50*/  FMUL.FTZ R87, R87, R60.reuse ;  /* 0x0000003c57577220 */ /* 0x080fe20000410000 */
[----:B------:R-:W-:Y:S01]  /*fe60*/  LOP3.LUT R2, R31, UR8, R44, 0x96, !PT ;  /* 0x000000081f027c12 */ /* 0x000fe2000f8e962c */
[-C--:B------:R-:W-:Y:S02]  /*fe70*/  FMUL.FTZ R68, R68, R61.reuse ;  /* 0x0000003d44447220 */ /* 0x080fe40000410000 */
[-C--:B------:R-:W-:Y:S02]  /*fe80*/  FMUL.FTZ R69, R69, R61.reuse ;  /* 0x0000003d45457220 */ /* 0x080fe40000410000 */
[-C--:B------:R-:W-:Y:S02]  /*fe90*/  FMUL.FTZ R70, R70, R60.reuse ;  /* 0x0000003c46467220 */ /* 0x080fe40000410000 */
[----:B------:R-:W-:Y:S02]  /*fea0*/  FMUL.FTZ R71, R71, R60 ;  /* 0x0000003c47477220 */ /* 0x000fe40000410000 */
[----:B------:R-:W-:-:S02]  /*feb0*/  FMUL.FTZ R96, R96, R61 ;  /* 0x0000003d60607220 */ /* 0x000fc40000410000 */
[----:B--2---:R-:W-:Y:S02]  /*fec0*/  FFMA.FTZ R0, R193, c[0x0][0x23c], -R35 ;  /* 0x00008f00c1007a23 */ /* 0x004fe40000010823 */
[----:B------:R-:W-:Y:S02]  /*fed0*/  FMUL.FTZ R97, R97, R61 ;  /* 0x0000003d61617220 */ /* 0x000fe40000410000 */
[-C--:B------:R-:W-:Y:S02]  /*fee0*/  FMUL.FTZ R98, R98, R60.reuse ;  /* 0x0000003c62627220 */ /* 0x080fe40000410000 */
[----:B------:R-:W-:Y:S01]  /*fef0*/  FMUL.FTZ R99, R99, R60 ;  /* 0x0000003c63637220 */ /* 0x000fe20000410000 */
[----:B-1----:R-:W-:Y:S01]  /*ff00*/  HMMA.16816.F32.BF16 R72, R4, R12, R72 ;  /* 0x0000000c0448723c */ /* 0x002fe20000041848 */
[----:B------:R-:W-:Y:S02]  /*ff10*/  IMAD.MOV.U32 R146, RZ, RZ, R55 ;  /* 0x000000ffff927224 */ /* 0x000fe400078e0037 */
[----:B------:R-:W-:-:S02]  /*ff20*/  IMAD.MOV.U32 R144, RZ, RZ, R208 ;  /* 0x000000ffff907224 */ /* 0x000fc400078e00d0 */
[----:B------:R-:W-:Y:S01]  /*ff30*/  IMAD.MOV.U32 R106, RZ, RZ, R54 ;  /* 0x000000ffff6a7224 */ /* 0x000fe200078e0036 */
[----:B------:R1:W-:Y:S01]  /*ff40*/  MUFU.EX2 R208, R0 ;  /* 0x0000000000d07308 */ /* 0x0003e20000000800 */
[----:B------:R-:W-:Y:S01]  /*ff50*/  IMAD.MOV.U32 R162, RZ, RZ, R53 ;  /* 0x000000ffffa27224 */ /* 0x000fe200078e0035 */
[----:B------:R-:W-:Y:S01]  /*ff60*/  HMMA.16816.F32.BF16 R76, R4, R14, R76 ;  /* 0x0000000e044c723c */ /* 0x000fe2000004184c */
[----:B------:R-:W-:Y:S02]  /*ff70*/  IMAD.MOV.U32 R161, RZ, RZ, R52 ;  /* 0x000000ffffa17224 */ /* 0x000fe400078e0034 */
[----:B------:R-:W-:-:S05]  /*ff80*/  IMAD.MOV.U32 R21, RZ, RZ, R51 ;  /* 0x000000ffff157224 */ /* 0x000fca00078e0033 */
[----:B------:R-:W-:Y:S01]  /*ff90*/  HMMA.16816.F32.BF16 R88, R4, R16, R88 ;  /* 0x000000100458723c */ /* 0x000fe20000041858 */
[----:B------:R-:W-:Y:S02]  /*ffa0*/  IMAD.MOV.U32 R145, RZ, RZ, R209 ;  /* 0x000000ffff917224 */ /* 0x000fe400078e00d1 */
[----:B-1----:R-:W-:-:S05]  /*ffb0*/  FFMA.FTZ R0, R190, c[0x0][0x23c], -R35 ;  /* 0x00008f00be007a23 */ /* 0x002fca0000010823 */
[----:B------:R-:W-:Y:S01]  /*ffc0*/  HMMA.16816.F32.BF16 R92, R4, R18, R92 ;  /* 0x00000012045c723c */ /* 0x000fe2000004185c */
[----:B------:R1:W-:Y:S06]  /*ffd0*/  MUFU.EX2 R209, R0 ;  /* 0x0000000000d17308 */ /* 0x0003ec0000000800 */
[----:B------:R-:W-:Y:S01]  /*ffe0*/  IMAD.WIDE.U32 R4, R3, -0x2daee0ad, RZ ;  /* 0xd2511f5303047825 */ /* 0x000fe200078e00ff */
[----:B------:R-:W-:Y:S03]  /*fff0*/  HMMA.16816.F32.BF16 R52, R8, R14, R80 ;  /* 0x0000000e0834723c */ /* 0x000fe60000041850 */
[----:B------:R-:W-:-:S04]  /*10000*/  IMAD.WIDE.U32 R2, R2, -0x2daee0ad, RZ ;  /* 0xd2511f5302027825 */ /* 0x000fc800078e00ff */
[----:B------:R-:W-:Y:S02]  /*10010*/  IMAD.MOV.U32 R82, RZ, RZ, R56 ;  /* 0x000000ffff527224 */ /* 0x000fe400078e0038 */
[----:B------:R-:W-:Y:S01]  /*10020*/  IMAD.MOV.U32 R81, RZ, RZ, R20 ;  /* 0x000000ffff517224 */ /* 0x000fe200078e0014 */
[----:B------:R-:W-:Y:S01]  /*10030*/  HMMA.16816.F32.BF16 R56, R8, R16, R84 ;  /* 0x000000100838723c */ /* 0x000fe20000041854 */
[----:B------:R-:W-:Y:S02]  /*10040*/  IMAD.MOV.U32 R20, RZ, RZ, R50 ;  /* 0x000000ffff147224 */ /* 0x000fe400078e0032 */
[----:B-1----:R-:W-:-:S04]  /*10050*/  FFMA.FTZ R0, R189, c[0x0][0x23c], -R35 ;  /* 0x00008f00bd007a23 */ /* 0x002fc80000010823 */
[----:B------:R-:W-:Y:S01]  /*10060*/  IMAD.MOV.U32 R85, RZ, RZ, R49 ;  /* 0x000000ffff557224 */ /* 0x000fe200078e0031 */
[----:B------:R-:W-:Y:S01]  /*10070*/  HMMA.16816.F32.BF16 R68, R8, R12, R68 ;  /* 0x0000000c0844723c */ /* 0x000fe20000041844 */
[----:B------:R-:W-:Y:S01]  /*10080*/  IMAD.MOV.U32 R84, RZ, RZ, R48 ;  /* 0x000000ffff547224 */ /* 0x000fe200078e0030 */
[----:B------:R-:W-:Y:S01]  /*10090*/  SHF.R.U32.HI R7, RZ, 0x18, R4 ;  /* 0x00000018ff077819 */ /* 0x000fe20000011604 */
[----:B------:R-:W-:-:S05]  /*100a0*/  IMAD.MOV.U32 R83, RZ, RZ, R206 ;  /* 0x000000ffff537224 */ /* 0x000fca00078e00ce */
[----:B------:R-:W-:Y:S01]  /*100b0*/  HMMA.16816.F32.BF16 R48, R8, R18, R96 ;  /* 0x000000120830723c */ /* 0x000fe20000041860 */
[----:B------:R-:W-:Y:S02]  /*100c0*/  LOP3.LUT R13, R2, 0xff, RZ, 0xc0, !PT ;  /* 0x000000ff020d7812 */ /* 0x000fe400078ec0ff */
[----:B------:R-:W-:-:S04]  /*100d0*/  SHF.R.U32.HI R12, RZ, 0x18, R2 ;  /* 0x00000018ff0c7819 */ /* 0x000fc80000011602 */
[----:B------:R-:W-:Y:S02]  /*100e0*/  SHF.R.U32.HI R8, RZ, 0x10, R4 ;  /* 0x00000010ff087819 */ /* 0x000fe40000011604 */
[----:B------:R-:W-:Y:S02]  /*100f0*/  LOP3.LUT R9, R2, 0xffff, RZ, 0xc0, !PT ;  /* 0x0000ffff02097812 */ /* 0x000fe400078ec0ff */
[----:B------:R-:W-:Y:S01]  /*10100*/  SHF.R.U32.HI R10, RZ, 0x10, R2 ;  /* 0x00000010ff0a7819 */ /* 0x000fe20000011602 */
[----:B------:R1:W-:Y:S01]  /*10110*/  MUFU.EX2 R206, R0 ;  /* 0x0000000000ce7308 */ /* 0x0003e20000000800 */
[----:B------:R-:W-:Y:S02]  /*10120*/  LOP3.LUT R2, R8, 0xff, RZ, 0xc0, !PT ;  /* 0x000000ff08027812 */ /* 0x000fe400078ec0ff */
[----:B------:R-:W-:Y:S02]  /*10130*/  LOP3.LUT R6, R5, UR18, R66, 0x96, !PT ;  /* 0x0000001205067c12 */ /* 0x000fe4000f8e9642 */
[----:B------:R-:W-:-:S02]  /*10140*/  LOP3.LUT R5, R4, 0xffff, RZ, 0xc0, !PT ;  /* 0x0000ffff04057812 */ /* 0x000fc400078ec0ff */
[----:B------:R-:W-:Y:S01]  /*10150*/  LOP3.LUT R11, R4, 0xff, RZ, 0xc0, !PT ;  /* 0x000000ff040b7812 */ /* 0x000fe200078ec0ff */
[----:B------:R-:W-:Y:S01]  /*10160*/  FFMA.FTZ R4, R195, c[0x0][0x23c], -R32 ;  /* 0x00008f00c3047a23 */ /* 0x000fe20000010820 */
[----:B------:R-:W-:Y:S01]  /*10170*/  PRMT R8, R2, 0x5410, R7 ;  /* 0x0000541002087816 */ /* 0x000fe20000000007 */
[----:B------:R-:W-:Y:S01]  /*10180*/  IMAD.MOV.U32 R160, RZ, RZ, R207 ;  /* 0x000000ffffa07224 */ /* 0x000fe200078e00cf */
[----:B------:R-:W-:Y:S02]  /*10190*/  LOP3.LUT R2, R6, 0xffff, RZ, 0xc0, !PT ;  /* 0x0000ffff06027812 */ /* 0x000fe400078ec0ff */
[----:B-1----:R-:W-:Y:S01]  /*101a0*/  LOP3.LUT R0, R3, UR18, R42, 0x96, !PT ;  /* 0x0000001203007c12 */ /* 0x002fe2000f8e962a */
[----:B------:R-:W-:Y:S02]  /*101b0*/  FFMA.FTZ R3, R184, c[0x0][0x23c], -R35 ;  /* 0x00008f00b8037a23 */ /* 0x000fe40000010823 */
[----:B------:R-:W-:Y:S02]  /*101c0*/  IMAD.MOV.U32 R86, RZ, RZ, R202 ;  /* 0x000000ffff567224 */ /* 0x000fe400078e00ca */
[----:B------:R1:W2:Y:S01]  /*101d0*/  MUFU.EX2 R207, R3 ;  /* 0x0000000300cf7308 */ /* 0x0002a20000000800 */
[----:B------:R-:W-:-:S02]  /*101e0*/  SHF.R.U32.HI R7, RZ, 0x8, R2 ;  /* 0x00000008ff077819 */ /* 0x000fc40000011602 */
[----:B------:R-:W-:-:S05]  /*101f0*/  LOP3.LUT R2, R6, 0xff, RZ, 0xc0, !PT ;  /* 0x000000ff06027812 */ /* 0x000fca00078ec0ff */
[----:B------:R4:W-:Y:S01]  /*10200*/  MUFU.EX2 R202, R4 ;  /* 0x0000000400ca7308 */ /* 0x0009e20000000800 */
[----:B------:R-:W-:Y:S02]  /*10210*/  PRMT R7, R2, 0x5410, R7 ;  /* 0x0000541002077816 */ /* 0x000fe40000000007 */
[----:B-1----:R-:W-:-:S04]  /*10220*/  SHF.R.U32.HI R3, RZ, 0x8, R5 ;  /* 0x00000008ff037819 */ /* 0x002fc80000011605 */
[----:B------:R-:W-:Y:S02]  /*10230*/  PRMT R11, R11, 0x5410, R3 ;  /* 0x000054100b0b7816 */ /* 0x000fe40000000003 */
[----:B----4-:R-:W-:Y:S01]  /*10240*/  LOP3.LUT R4, R10, 0xff, RZ, 0xc0, !PT ;  /* 0x000000ff0a047812 */ /* 0x010fe200078ec0ff */
[----:B------:R-:W-:Y:S01]  /*10250*/  FFMA.FTZ R3, R194, c[0x0][0x23c], -R32 ;  /* 0x00008f00c2037a23 */ /* 0x000fe20000010820 */
[----:B------:R-:W-:Y:S02]  /*10260*/  LOP3.LUT R2, R0, 0xffff, RZ, 0xc0, !PT ;  /* 0x0000ffff00027812 */ /* 0x000fe400078ec0ff */
[----:B------:R-:W-:Y:S01]  /*10270*/  PRMT R19, R4, 0x5410, R12 ;  /* 0x0000541004137816 */ /* 0x000fe2000000000c */
[----:B------:R-:W-:Y:S01]  /*10280*/  FFMA.FTZ R4, R191, c[0x0][0x23c], -R32 ;  /* 0x00008f00bf047a23 */ /* 0x000fe20000010820 */
[----:B------:R-:W-:Y:S01]  /*10290*/  SHF.R.U32.HI R5, RZ, 0x8, R9 ;  /* 0x00000008ff057819 */ /* 0x000fe20000011609 */
[----:B------:R-:W-:Y:S02]  /*102a0*/  IMAD.MOV.U32 R80, RZ, RZ, R204 ;  /* 0x000000ffff507224 */ /* 0x000fe400078e00cc */
[----:B------:R-:W-:Y:S01]  /*102b0*/  IMAD.MOV.U32 R87, RZ, RZ, R203 ;  /* 0x000000ffff577224 */ /* 0x000fe200078e00cb */
[----:B------:R1:W-:Y:S01]  /*102c0*/  MUFU.EX2 R204, R3 ;  /* 0x0000000300cc7308 */ /* 0x0003e20000000800 */
[----:B------:R-:W-:Y:S01]  /*102d0*/  PRMT R18, R13, 0x5410, R5 ;  /* 0x000054100d127816 */ /* 0x000fe20000000005 */
[----:B------:R-:W-:Y:S01]  /*102e0*/  IMAD.MOV.U32 R99, RZ, RZ, R201 ;  /* 0x000000ffff637224 */ /* 0x000fe200078e00c9 */
[----:B------:R-:W4:Y:S05]  /*102f0*/  LDSM.16.MT88.4 R12, [R212+0x9400] ;  /* 0x00940000d40c783b */ /* 0x000f2a0000004200 */
[----:B------:R5:W-:Y:S01]  /*10300*/  MUFU.EX2 R203, R4 ;  /* 0x0000000400cb7308 */ /* 0x000be20000000800 */
[----:B-1----:R-:W-:-:S02]  /*10310*/  SHF.R.U32.HI R3, RZ, 0x10, R6 ;  /* 0x00000010ff037819 */ /* 0x002fc40000011606 */
[----:B------:R-:W-:Y:S02]  /*10320*/  SHF.R.U32.HI R6, RZ, 0x18, R6 ;  /* 0x00000018ff067819 */ /* 0x000fe40000011606 */
[----:B------:R-:W-:Y:S02]  /*10330*/  LOP3.LUT R5, R3, 0xff, RZ, 0xc0, !PT ;  /* 0x000000ff03057812 */ /* 0x000fe400078ec0ff */
[----:B-----5:R-:W-:Y:S01]  /*10340*/  SHF.R.U32.HI R4, RZ, 0x8, R2 ;  /* 0x00000008ff047819 */ /* 0x020fe20000011602 */
[----:B------:R-:W-:Y:S01]  /*10350*/  FFMA.FTZ R2, R185, c[0x0][0x23c], -R32 ;  /* 0x00008f00b9027a23 */ /* 0x000fe20000010820 */
[----:B------:R-:W-:-:S03]  /*10360*/  LOP3.LUT R3, R0, 0xff, RZ, 0xc0, !PT ;  /* 0x000000ff00037812 */ /* 0x000fc600078ec0ff */
[----:B------:R1:W5:Y:S01]  /*10370*/  MUFU.EX2 R201, R2 ;  /* 0x0000000200c97308 */ /* 0x0003620000000800 */
[----:B------:R-:W-:Y:S02]  /*10380*/  PRMT R17, R3, 0x5410, R4 ;  /* 0x0000541003117816 */ /* 0x000fe40000000004 */
[----:B------:R-:W-:Y:S01]  /*10390*/  PRMT R6, R5, 0x5410, R6 ;  /* 0x0000541005067816 */ /* 0x000fe20000000006 */
[----:B------:R-:W-:Y:S01]  /*103a0*/  FFMA.FTZ R5, R196, c[0x0][0x23c], -R33 ;  /* 0x00008f00c4057a23 */ /* 0x000fe20000010821 */
[----:B------:R-:W-:-:S03]  /*103b0*/  SHF.R.U32.HI R4, RZ, 0x18, R0 ;  /* 0x00000018ff047819 */ /* 0x000fc60000011600 */
[----:B------:R2:W-:Y:S01]  /*103c0*/  MUFU.EX2 R196, R5 ;  /* 0x0000000500c47308 */ /* 0x0005e20000000800 */
[----:B-1----:R-:W-:Y:S01]  /*103d0*/  SHF.R.U32.HI R2, RZ, 0x10, R0 ;  /* 0x00000010ff027819 */ /* 0x002fe20000011600 */
[----:B------:R-:W-:-:S03]  /*103e0*/  HSET2.LE.AND R0, R11, R197, PT ;  /* 0x000000c50b007233 */ /* 0x000fc60003803000 */
[----:B------:R-:W-:Y:S02]  /*103f0*/  LOP3.LUT R3, R2, 0xff, RZ, 0xc0, !PT ;  /* 0x000000ff02037812 */ /* 0x000fe400078ec0ff */
[----:B---3--:R-:W-:Y:S02]  /*10400*/  F2FP.BF16.PACK_AB R2, R230, R229 ;  /* 0x000000e5e602723e */ /* 0x008fe400000010ff */
[----:B------:R-:W-:Y:S01]  /*10410*/  PRMT R16, R3, 0x5410, R4 ;  /* 0x0000541003107816 */ /* 0x000fe20000000004 */
[--C-:B------:R-:W-:Y:S01]  /*10420*/  FFMA.FTZ R4, R186, c[0x0][0x23c], -R33.reuse ;  /* 0x00008f00ba047a23 */ /* 0x100fe20000010821 */
[----:B------:R-:W-:Y:S01]  /*10430*/  LOP3.LUT R10, R0, R2, RZ, 0xc0, !PT ;  /* 0x00000002000a7212 */ /* 0x000fe200078ec0ff */
[----:B--2---:R-:W-:Y:S01]  /*10440*/  FFMA.FTZ R5, R187, c[0x0][0x23c], -R33 ;  /* 0x00008f00bb057a23 */ /* 0x004fe20000010821 */
[----:B------:R-:W-:Y:S01]  /*10450*/  HSET2.LE.AND R0, R8, R197, PT ;  /* 0x000000c508007233 */ /* 0x000fe20003803000 */
[----:B------:R-:W-:Y:S01]  /*10460*/  F2FP.BF16.PACK_AB R2, R207, R206 ;  /* 0x000000cecf02723e */ /* 0x000fe200000010ff */
[----:B------:R-:W-:-:S02]  /*10470*/  IMAD.MOV.U32 R107, RZ, RZ, R199 ;  /* 0x000000ffff6b7224 */ /* 0x000fc400078e00c7 */
[----:B------:R-:W-:Y:S01]  /*10480*/  IMAD.MOV.U32 R98, RZ, RZ, R200 ;  /* 0x000000ffff627224 */ /* 0x000fe200078e00c8 */
[----:B------:R-:W-:Y:S01]  /*10490*/  MUFU.EX2 R199, R5 ;  /* 0x0000000500c77308 */ /* 0x000fe20000000800 */
[--C-:B------:R-:W-:Y:S01]  /*104a0*/  HSET2.LE.AND R3, R7, R197.reuse, PT ;  /* 0x000000c507037233 */ /* 0x100fe20003803000 */
[----:B------:R-:W-:Y:S01]  /*104b0*/  LOP3.LUT R11, R0, R2, RZ, 0xc0, !PT ;  /* 0x00000002000b7212 */ /* 0x000fe200078ec0ff */
[----:B------:R-:W-:Y:S01]  /*104c0*/  HSET2.LE.AND R0, R6, R197, PT ;  /* 0x000000c506007233 */ /* 0x000fe20003803000 */
[----:B------:R-:W-:-:S04]  /*104d0*/  F2FP.BF16.PACK_AB R2, R209, R208 ;  /* 0x000000d0d102723e */ /* 0x000fc800000010ff */
[----:B------:R1:W2:Y:S01]  /*104e0*/  MUFU.EX2 R200, R4 ;  /* 0x0000000400c87308 */ /* 0x0002a20000000800 */
[----:B------:R-:W-:Y:S01]  /*104f0*/  LOP3.LUT R9, R0, R2, RZ, 0xc0, !PT ;  /* 0x0000000200097212 */ /* 0x000fe200078ec0ff */
[----:B------:R-:W-:Y:S01]  /*10500*/  HSET2.LE.AND R0, R18, R197, PT ;  /* 0x000000c512007233 */ /* 0x000fe20003803000 */
[----:B-----5:R-:W-:Y:S02]  /*10510*/  F2FP.BF16.PACK_AB R2, R201, R203 ;  /* 0x000000cbc902723e */ /* 0x020fe400000010ff */
[----:B-1----:R-:W-:-:S04]  /*10520*/  F2FP.BF16.PACK_AB R4, R228, R227 ;  /* 0x000000e3e404723e */ /* 0x002fc800000010ff */
[----:B------:R-:W-:Y:S01]  /*10530*/  LOP3.LUT R8, R3, R4, RZ, 0xc0, !PT ;  /* 0x0000000403087212 */ /* 0x000fe200078ec0ff */
[----:B------:R-:W-:Y:S01]  /*10540*/  FFMA.FTZ R3, R198, c[0x0][0x23c], -R33 ;  /* 0x00008f00c6037a23 */ /* 0x000fe20000010821 */
[----:B------:R-:W-:-:S03]  /*10550*/  LOP3.LUT R6, R0, R2, RZ, 0xc0, !PT ;  /* 0x0000000200067212 */ /* 0x000fc600078ec0ff */
[----:B------:R-:W1:Y:S01]  /*10560*/  MUFU.EX2 R195, R3 ;  /* 0x0000000300c37308 */ /* 0x000e620000000800 */
[----:B------:R-:W-:Y:S01]  /*10570*/  HSET2.LE.AND R0, R19, R197, PT ;  /* 0x000000c513007233 */ /* 0x000fe20003803000 */
[----:B--2---:R-:W-:-:S04]  /*10580*/  F2FP.BF16.PACK_AB R2, R199, R200 ;  /* 0x000000c8c702723e */ /* 0x004fc800000010ff */
[----:B------:R-:W-:Y:S01]  /*10590*/  LOP3.LUT R7, R0, R2, RZ, 0xc0, !PT ;  /* 0x0000000200077212 */ /* 0x000fe200078ec0ff */
[----:B------:R-:W-:Y:S01]  /*105a0*/  HSET2.LE.AND R0, R17, R197, PT ;  /* 0x000000c511007233 */ /* 0x000fe20003803000 */
[----:B------:R-:W-:-:S04]  /*105b0*/  F2FP.BF16.PACK_AB R2, R204, R202 ;  /* 0x000000cacc02723e */ /* 0x000fc800000010ff */
[----:B------:R-:W-:Y:S01]  /*105c0*/  LOP3.LUT R4, R0, R2, RZ, 0xc0, !PT ;  /* 0x0000000200047212 */ /* 0x000fe200078ec0ff */
[----:B------:R-:W-:Y:S01]  /*105d0*/  HSET2.LE.AND R0, R16, R197, PT ;  /* 0x000000c510007233 */ /* 0x000fe20003803000 */
[----:B----4-:R-:W-:Y:S01]  /*105e0*/  HMMA.16816.F32.BF16 R36, R8, R12, R112 ;  /* 0x0000000c0824723c */ /* 0x010fe20000041870 */
[----:B------:R-:W-:Y:S01]  /*105f0*/  IMAD.MOV.U32 R193, RZ, RZ, R85 ;  /* 0x000000ffffc17224 */ /* 0x000fe200078e0055 */
[----:B-1----:R-:W-:Y:S01]  /*10600*/  F2FP.BF16.PACK_AB R2, R195, R196 ;  /* 0x000000c4c302723e */ /* 0x002fe200000010ff */
[----:B------:R-:W-:Y:S01]  /*10610*/  IMAD.MOV.U32 R96, RZ, RZ, R111 ;  /* 0x000000ffff607224 */ /* 0x000fe200078e006f */
[----:B------:R-:W1:Y:S02]  /*10620*/  LDSM.16.MT88.4 R16, [R212+0xa400] ;  /* 0x00a40000d410783b */ /* 0x000e640000004200 */
[----:B------:R-:W-:Y:S01]  /*10630*/  LOP3.LUT R5, R0, R2, RZ, 0xc0, !PT ;  /* 0x0000000200057212 */ /* 0x000fe200078ec0ff */
[----:B------:R-:W-:Y:S02]  /*10640*/  IMAD.MOV.U32 R114, RZ, RZ, R98 ;  /* 0x000000ffff727224 */ /* 0x000fe400078e0062 */
[----:B------:R-:W-:-:S02]  /*10650*/  IMAD.MOV.U32 R98, RZ, RZ, R87 ;  /* 0x000000ffff627224 */ /* 0x000fc400078e0057 */
[----:B------:R-:W-:Y:S02]  /*10660*/  IMAD.MOV.U32 R115, RZ, RZ, R99 ;  /* 0x000000ffff737224 */ /* 0x000fe400078e0063 */
[----:B------:R-:W-:Y:S02]  /*10670*/  IMAD.MOV.U32 R87, RZ, RZ, R110 ;  /* 0x000000ffff577224 */ /* 0x000fe400078e006e */
[----:B------:R-:W-:Y:S02]  /*10680*/  IMAD.MOV.U32 R112, RZ, RZ, R108 ;  /* 0x000000ffff707224 */ /* 0x000fe400078e006c */
[----:B------:R-:W-:Y:S01]  /*10690*/  IMAD.MOV.U32 R113, RZ, RZ, R109 ;  /* 0x000000ffff717224 */ /* 0x000fe200078e006d */
[----:B------:R-:W-:Y:S01]  /*106a0*/  HMMA.16816.F32.BF16 R116, R4, R12, R116 ;  /* 0x0000000c0474723c */ /* 0x000fe20000041874 */
[----:B------:R-:W-:Y:S02]  /*106b0*/  IMAD.MOV.U32 R85, RZ, RZ, R86 ;  /* 0x000000ffff557224 */ /* 0x000fe400078e0056 */
[----:B------:R-:W-:-:S02]  /*106c0*/  IMAD.MOV.U32 R45, RZ, RZ, R80 ;  /* 0x000000ffff2d7224 */ /* 0x000fc400078e0050 */
[----:B------:R-:W-:Y:S02]  /*106d0*/  IMAD.MOV.U32 R99, RZ, RZ, R81 ;  /* 0x000000ffff637224 */ /* 0x000fe400078e0051 */
[----:B------:R-:W-:Y:S01]  /*106e0*/  IMAD.MOV.U32 R42, RZ, RZ, R29 ;  /* 0x000000ffff2a7224 */ /* 0x000fe200078e001d */
[-C--:B------:R-:W-:Y:S01]  /*106f0*/  HMMA.16816.F32.BF16 R108, R8, R14.reuse, R124 ;  /* 0x0000000e086c723c */ /* 0x080fe2000004187c */
[----:B------:R-:W-:Y:S02]  /*10700*/  IMAD.MOV.U32 R100, RZ, RZ, R28 ;  /* 0x000000ffff647224 */ /* 0x000fe400078e001c */
[----:B------:R-:W-:Y:S01]  /*10710*/  IMAD.MOV.U32 R101, RZ, RZ, R25 ;  /* 0x000000ffff657224 */ /* 0x000fe200078e0019 */
[----:B------:R-:W2:Y:S01]  /*10720*/  LDSM.16.MT88.4 R28, [R214+0xb400] ;  /* 0x00b40000d61c783b */ /* 0x000ea20000004200 */
[----:B------:R-:W-:Y:S02]  /*10730*/  IMAD.MOV.U32 R188, RZ, RZ, R26 ;  /* 0x000000ffffbc7224 */ /* 0x000fe400078e001a */
[----:B------:R-:W-:Y:S01]  /*10740*/  IMAD.MOV.U32 R64, RZ, RZ, R27 ;  /* 0x000000ffff407224 */ /* 0x000fe200078e001b */
[----:B------:R-:W-:Y:S01]  /*10750*/  HMMA.16816.F32.BF16 R120, R4, R14, R120 ;  /* 0x0000000e0478723c */ /* 0x000fe20000041878 */
[----:B------:R-:W-:Y:S01]  /*10760*/  IMAD.MOV.U32 R86, RZ, RZ, R24 ;  /* 0x000000ffff567224 */ /* 0x000fe200078e0018 */
[----:B------:R-:W3:Y:S01]  /*10770*/  LDSM.16.MT88.4 R12, [R214+0xa400] ;  /* 0x00a40000d60c783b */ /* 0x000ee20000004200 */
[----:B------:R-:W-:-:S02]  /*10780*/  IMAD.MOV.U32 R80, RZ, RZ, R23 ;  /* 0x000000ffff507224 */ /* 0x000fc400078e0017 */
[----:B------:R-:W-:Y:S01]  /*10790*/  IMAD.MOV.U32 R81, RZ, RZ, R22 ;  /* 0x000000ffff517224 */ /* 0x000fe200078e0016 */
[----:B------:R-:W-:Y:S01]  /*107a0*/  LDSM.16.MT88.4 R24, [R212+0xb400] ;  /* 0x00b40000d418783b */ /* 0x000fe20000004200 */
[----:B------:R-:W-:Y:S02]  /*107b0*/  IMAD.MOV.U32 R126, RZ, RZ, R20 ;  /* 0x000000ffff7e7224 */ /* 0x000fe400078e0014 */
[----:B------:R-:W-:Y:S02]  /*107c0*/  IMAD.MOV.U32 R127, RZ, RZ, R21 ;  /* 0x000000ffff7f7224 */ /* 0x000fe400078e0015 */
[----:B------:R-:W4:Y:S01]  /*107d0*/  LDSM.16.MT88.4 R20, [R214+0x9400] ;  /* 0x00940000d614783b */ /* 0x000f220000004200 */
[----:B------:R-:W-:Y:S01]  /*107e0*/  UIADD3 UR4, UR4, 0x1, URZ ;  /* 0x0000000104047890 */ /* 0x000fe2000fffe03f */
[----:B------:R-:W-:-:S05]  /*107f0*/  IMAD.U32 R0, RZ, RZ, UR29 ;  /* 0x0000001dff007e24 */ /* 0x000fca000f8e00ff */
[----:B------:R-:W-:Y:S01]  /*10800*/  LOP3.LUT R0, R243, UR4, R0, 0x96, !PT ;  /* 0x00000004f3007c12 */ /* 0x000fe2000f8e9600 */
[----:B-1----:R-:W-:Y:S04]  /*10810*/  HMMA.16816.F32.BF16 R148, R4, R16, R148 ;  /* 0x000000100494723c */ /* 0x002fe80000041894 */
[----:B------:R-:W-:-:S04]  /*10820*/  IMAD.WIDE.U32 R2, R0, -0x326172a9, RZ ;  /* 0xcd9e8d5700027825 */ /* 0x000fc800078e00ff */
[----:B------:R-:W-:Y:S01]  /*10830*/  HMMA.16816.F32.BF16 R152, R4, R18, R152 ;  /* 0x000000120498723c */ /* 0x000fe20000041898 */
[----:B------:R-:W-:Y:S01]  /*10840*/  LOP3.LUT R0, R3, UR16, R126, 0x96, !PT ;  /* 0x0000001003007c12 */ /* 0x000fe2000f8e967e */
[----:B------:R-:W-:-:S06]  /*10850*/  IMAD.MOV.U32 R43, RZ, RZ, R147 ;  /* 0x000000ffff2b7224 */ /* 0x000fcc00078e0093 */
[----:B--2---:R-:W-:Y:S01]  /*10860*/  HMMA.16816.F32.BF16 R88, R4, R28, R88 ;  /* 0x0000001c0458723c */ /* 0x004fe20000041858 */
[----:B------:R-:W-:-:S07]  /*10870*/  IMAD.MOV.U32 R189, RZ, RZ, R146 ;  /* 0x000000ffffbd7224 */ /* 0x000fce00078e0092 */
[----:B---3--:R-:W-:Y:S01]  /*10880*/  HMMA.16816.F32.BF16 R164, R4, R12, R164 ;  /* 0x0000000c04a4723c */ /* 0x008fe200000418a4 */
[----:B------:R-:W-:-:S07]  /*10890*/  IMAD.MOV.U32 R66, RZ, RZ, R145 ;  /* 0x000000ffff427224 */ /* 0x000fce00078e0091 */
[C---:B----4-:R-:W-:Y:S08]  /*108a0*/  HMMA.16816.F32.BF16 R132, R4.reuse, R20, R132 ;  /* 0x000000140484723c */ /* 0x050ff00000041884 */
[C---:B------:R-:W-:Y:S08]  /*108b0*/  HMMA.16816.F32.BF16 R136, R4.reuse, R22, R136 ;  /* 0x000000160488723c */ /* 0x040ff00000041888 */
[C---:B------:R-:W-:Y:S08]  /*108c0*/  HMMA.16816.F32.BF16 R168, R4.reuse, R14, R168 ;  /* 0x0000000e04a8723c */ /* 0x040ff000000418a8 */
[C---:B------:R-:W-:Y:S08]  /*108d0*/  HMMA.16816.F32.BF16 R72, R4.reuse, R24, R72 ;  /* 0x000000180448723c */ /* 0x040ff00000041848 */
[C---:B------:R-:W-:Y:S08]  /*108e0*/  HMMA.16816.F32.BF16 R76, R4.reuse, R26, R76 ;  /* 0x0000001a044c723c */ /* 0x040ff0000004184c */
[----:B------:R-:W-:Y:S07]  /*108f0*/  HMMA.16816.F32.BF16 R92, R4, R30, R92 ;  /* 0x0000001e045c723c */ /* 0x000fee000004185c */
[----:B------:R-:W-:Y:S01]  /*10900*/  LOP3.LUT R4, R115, UR14, R2, 0x96, !PT ;  /* 0x0000000e73047c12 */ /* 0x000fe2000f8e9602 */
[----:B------:R-:W-:Y:S01]  /*10910*/  HMMA.16816.F32.BF16 R172, R8, R14, R172 ;  /* 0x0000000e08ac723c */ /* 0x000fe200000418ac */
[----:B------:R-:W-:-:S02]  /*10920*/  LOP3.LUT R5, R3, UR16, R112, 0x96, !PT ;  /* 0x0000001003057c12 */ /* 0x000fc4000f8e9670 */
[----:B------:R-:W-:Y:S01]  /*10930*/  LOP3.LUT R7, R41, UR14, R2, 0x96, !PT ;  /* 0x0000000e29077c12 */ /* 0x000fe2000f8e9602 */
[----:B------:R-:W-:-:S04]  /*10940*/  IMAD.WIDE.U32 R2, R0, -0x2daee0ad, RZ ;  /* 0xd2511f5300027825 */ /* 0x000fc800078e00ff */
[----:B------:R-:W-:Y:S01]  /*10950*/  IMAD.WIDE.U32 R14, R4, -0x2daee0ad, RZ ;  /* 0xd2511f53040e7825 */ /* 0x000fe200078e00ff */
[----:B------:R-:W-:-:S03]  /*10960*/  LOP3.LUT R4, R3, UR13, R205, 0x96, !PT ;  /* 0x0000000d03047c12 */ /* 0x000fc6000f8e96cd */
[----:B------:R-:W-:Y:S02]  /*10970*/  IMAD.MOV.U32 R67, RZ, RZ, R144 ;  /* 0x000000ffff437224 */ /* 0x000fe400078e0090 */
[----:B------:R-:W-:Y:S02]  /*10980*/  IMAD.MOV.U32 R194, RZ, RZ, R42 ;  /* 0x000000ffffc27224 */ /* 0x000fe400078e002a */
[----:B------:R-:W-:Y:S02]  /*10990*/  IMAD.MOV.U32 R190, RZ, RZ, R161 ;  /* 0x000000ffffbe7224 */ /* 0x000fe400078e00a1 */
[----:B------:R-:W-:Y:S01]  /*109a0*/  IMAD.MOV.U32 R42, RZ, RZ, R43 ;  /* 0x000000ffff2a7224 */ /* 0x000fe200078e002b */
[----:B------:R-:W-:Y:S01]  /*109b0*/  LOP3.LUT R0, R15, UR11, R2, 0x96, !PT ;  /* 0x0000000b0f007c12 */ /* 0x000fe2000f8e9602 */
[----:B------:R-:W-:Y:S02]  /*109c0*/  IMAD.MOV.U32 R44, RZ, RZ, R82 ;  /* 0x000000ffff2c7224 */ /* 0x000fe400078e0052 */
[----:B------:R-:W-:-:S02]  /*109d0*/  IMAD.MOV.U32 R43, RZ, RZ, R189 ;  /* 0x000000ffff2b7224 */ /* 0x000fc400078e00bd */
[----:B------:R-:W-:Y:S02]  /*109e0*/  IMAD.MOV.U32 R189, RZ, RZ, R66 ;  /* 0x000000ffffbd7224 */ /* 0x000fe400078e0042 */
[----:B------:R-:W-:Y:S02]  /*109f0*/  IMAD.MOV.U32 R66, RZ, RZ, R67 ;  /* 0x000000ffff427224 */ /* 0x000fe400078e0043 */
[----:B------:R-:W-:Y:S02]  /*10a00*/  IMAD.MOV.U32 R192, RZ, RZ, R84 ;  /* 0x000000ffffc07224 */ /* 0x000fe400078e0054 */
[----:B------:R-:W-:Y:S02]  /*10a10*/  IMAD.MOV.U32 R67, RZ, RZ, R190 ;  /* 0x000000ffff437224 */ /* 0x000fe400078e00be */
[----:B------:R-:W-:Y:S02]  /*10a20*/  IMAD.MOV.U32 R190, RZ, RZ, R44 ;  /* 0x000000ffffbe7224 */ /* 0x000fe400078e002c */
[----:B------:R-:W-:-:S02]  /*10a30*/  FFMA.FTZ R6, R231, c[0x0][0x23c], -R34 ;  /* 0x00008f00e7067a23 */ /* 0x000fc40000010822 */
[----:B------:R-:W-:Y:S02]  /*10a40*/  IMAD.MOV.U32 R44, RZ, RZ, R45 ;  /* 0x000000ffff2c7224 */ /* 0x000fe400078e002d */
[----:B------:R-:W-:-:S04]  /*10a50*/  IMAD.WIDE.U32 R2, R5, -0x2daee0ad, RZ ;  /* 0xd2511f5305027825 */ /* 0x000fc800078e00ff */
[----:B------:R-:W-:Y:S02]  /*10a60*/  IMAD.MOV.U32 R205, RZ, RZ, R80 ;  /* 0x000000ffffcd7224 */ /* 0x000fe400078e0050 */
[----:B------:R-:W-:Y:S02]  /*10a70*/  IMAD.MOV.U32 R231, RZ, RZ, R81 ;  /* 0x000000ffffe77224 */ /* 0x000fe400078e0051 */
[----:B------:R-:W-:Y:S02]  /*10a80*/  IMAD.MOV.U32 R45, RZ, RZ, R193 ;  /* 0x000000ffff2d7224 */ /* 0x000fe400078e00c1 */
[----:B------:R-:W-:Y:S01]  /*10a90*/  IMAD.WIDE.U32 R4, R4, -0x326172a9, RZ ;  /* 0xcd9e8d5704047825 */ /* 0x000fe200078e00ff */
[----:B------:R-:W-:Y:S03]  /*10aa0*/  HMMA.16816.F32.BF16 R180, R8, R12, R180 ;  /* 0x0000000c08b4723c */ /* 0x000fe600000418b4 */
[----:B------:R-:W-:-:S04]  /*10ab0*/  IMAD.WIDE.U32 R80, R0, -0x326172a9, RZ ;  /* 0xcd9e8d5700507825 */ /* 0x000fc800078e00ff */
[----:B------:R-:W-:Y:S01]  /*10ac0*/  IMAD.MOV.U32 R193, RZ, RZ, R192 ;  /* 0x000000ffffc17224 */ /* 0x000fe200078e00c0 */
[C---:B------:R-:W-:Y:S01]  /*10ad0*/  HMMA.16816.F32.BF16 R144, R8.reuse, R22, R176 ;  /* 0x000000160890723c */ /* 0x040fe200000418b0 */
[----:B------:R1:W-:Y:S01]  /*10ae0*/  MUFU.EX2 R192, R6 ;  /* 0x0000000600c07308 */ /* 0x0003e20000000800 */
[----:B------:R-:W-:Y:S01]  /*10af0*/  FFMA.FTZ R0, R232, c[0x0][0x23c], -R34 ;  /* 0x00008f00e8007a23 */ /* 0x000fe20000010822 */
[----:B------:R-:W-:Y:S01]  /*10b00*/  LOP3.LUT R12, R3, UR13, R46, 0x96, !PT ;  /* 0x0000000d030c7c12 */ /* 0x000fe2000f8e962e */
[----:B------:R-:W-:Y:S01]  /*10b10*/  IMAD.MOV.U32 R97, RZ, RZ, R163 ;  /* 0x000000ffff617224 */ /* 0x000fe200078e00a3 */
[----:B------:R-:W-:Y:S02]  /*10b20*/  LOP3.LUT R3, R5, UR12, R114, 0x96, !PT ;  /* 0x0000000c05037c12 */ /* 0x000fe4000f8e9672 */
[----:B------:R-:W-:Y:S01]  /*10b30*/  LOP3.LUT R4, R81, UR10, R4, 0x96, !PT ;  /* 0x0000000a51047c12 */ /* 0x000fe2000f8e9604 */
[----:B------:R-:W-:Y:S01]  /*10b40*/  HMMA.16816.F32.BF16 R176, R8, R18, R156 ;  /* 0x0000001208b0723c */ /* 0x000fe2000004189c */
[----:B------:R-:W-:-:S06]  /*10b50*/  IMAD.MOV.U32 R232, RZ, RZ, R96 ;  /* 0x000000ffffe87224 */ /* 0x000fcc00078e0060 */
[----:B------:R-:W-:Y:S02]  /*10b60*/  IMAD.MOV.U32 R158, RZ, RZ, R193 ;  /* 0x000000ffff9e7224 */ /* 0x000fe400078e00c1 */
[----:B-1----:R-:W-:Y:S01]  /*10b70*/  IMAD.WIDE.U32 R6, R7, -0x2daee0ad, RZ ;  /* 0xd2511f5307067825 */ /* 0x002fe200078e00ff */
[----:B------:R1:W-:Y:S04]  /*10b80*/  MUFU.EX2 R193, R0 ;  /* 0x0000000000c17308 */ /* 0x0003e80000000800 */
[----:B------:R-:W-:Y:S01]  /*10b90*/  LOP3.LUT R7, R7, UR11, R2, 0x96, !PT ;  /* 0x0000000b07077c12 */ /* 0x000fe2000f8e9602 */
[----:B------:R-:W-:-:S04]  /*10ba0*/  IMAD.WIDE.U32 R2, R3, -0x2daee0ad, RZ ;  /* 0xd2511f5303027825 */ /* 0x000fc800078e00ff */
[----:B-1----:R-:W-:Y:S02]  /*10bb0*/  FFMA.FTZ R0, R233, c[0x0][0x23c], -R34 ;  /* 0x00008f00e9007a23 */ /* 0x002fe40000010822 */
[----:B------:R-:W-:Y:S02]  /*10bc0*/  IMAD.MOV.U32 R233, RZ, RZ, R97 ;  /* 0x000000ffffe97224 */ /* 0x000fe400078e0061 */
[----:B------:R-:W-:Y:S01]  /*10bd0*/  IMAD.WIDE.U32 R96, R4, -0x2daee0ad, RZ ;  /* 0xd2511f5304607825 */ /* 0x000fe200078e00ff */
[----:B------:R-:W-:-:S03]  /*10be0*/  LOP3.LUT R15, R3, UR9, R14, 0x96, !PT ;  /* 0x00000009030f7c12 */ /* 0x000fc6000f8e960e */
[----:B------:R-:W-:Y:S01]  /*10bf0*/  IMAD.MOV.U32 R127, RZ, RZ, R194 ;  /* 0x000000ffff7f7224 */ /* 0x000fe200078e00c2 */
[----:B------:R-:W-:Y:S01]  /*10c00*/  LOP3.LUT R2, R97, UR7, R2, 0x96, !PT ;  /* 0x0000000761027c12 */ /* 0x000fe2000f8e9602 */
[----:B------:R1:W-:Y:S01]  /*10c10*/  MUFU.EX2 R194, R0 ;  /* 0x0000000000c27308 */ /* 0x0003e20000000800 */
[----:B------:R-:W-:-:S04]  /*10c20*/  IMAD.WIDE.U32 R4, R12, -0x326172a9, RZ ;  /* 0xcd9e8d570c047825 */ /* 0x000fc800078e00ff */
[----:B------:R-:W-:-:S04]  /*10c30*/  IMAD.WIDE.U32 R46, R7, -0x326172a9, RZ ;  /* 0xcd9e8d57072e7825 */ /* 0x000fc800078e00ff */
[----:B------:R-:W-:Y:S01]  /*10c40*/  IMAD.WIDE.U32 R2, R2, -0x326172a9, RZ ;  /* 0xcd9e8d5702027825 */ /* 0x000fe200078e00ff */
[----:B------:R-:W-:-:S03]  /*10c50*/  LOP3.LUT R7, R47, UR10, R4, 0x96, !PT ;  /* 0x0000000a2f077c12 */ /* 0x000fc6000f8e9604 */
[----:B-1----:R-:W-:Y:S02]  /*10c60*/  FFMA.FTZ R0, R234, c[0x0][0x23c], -R34 ;  /* 0x00008f00ea007a23 */ /* 0x002fe40000010822 */
[----:B------:R-:W-:Y:S02]  /*10c70*/  IMAD.MOV.U32 R234, RZ, RZ, R98 ;  /* 0x000000ffffea7224 */ /* 0x000fe400078e0062 */
[----:B------:R-:W-:Y:S02]  /*10c80*/  IMAD.MOV.U32 R98, RZ, RZ, R85 ;  /* 0x000000ffff627224 */ /* 0x000fe400078e0055 */
[----:B------:R-:W-:Y:S02]  /*10c90*/  IMAD.MOV.U32 R85, RZ, RZ, R107 ;  /* 0x000000ffff557224 */ /* 0x000fe400078e006b */
[----:B------:R1:W2:Y:S01]  /*10ca0*/  MUFU.EX2 R107, R0 ;  /* 0x00000000006b7308 */ /* 0x0002a20000000800 */
[----:B------:R-:W-:Y:S01]  /*10cb0*/  IMAD.MOV.U32 R82, RZ, RZ, R160 ;  /* 0x000000ffff527224 */ /* 0x000fe200078e00a0 */
[C---:B------:R-:W-:Y:S01]  /*10cc0*/  LOP3.LUT R4, R2.reuse, 0xffff, RZ, 0xc0, !PT ;  /* 0x0000ffff02047812 */ /* 0x040fe200078ec0ff */
[----:B------:R-:W-:Y:S01]  /*10cd0*/  IMAD.MOV.U32 R84, RZ, RZ, R162 ;  /* 0x000000ffff547224 */ /* 0x000fe200078e00a2 */
[----:B------:R-:W-:Y:S01]  /*10ce0*/  SHF.R.U32.HI R13, RZ, 0x10, R2 ;  /* 0x00000010ff0d7819 */ /* 0x000fe20000011602 */
[----:B------:R-:W-:Y:S01]  /*10cf0*/  HMMA.16816.F32.BF16 R160, R8, R16, R140 ;  /* 0x0000001008a0723c */ /* 0x000fe2000004188c */
[----:B------:R-:W-:Y:S01]  /*10d00*/  IMAD.MOV.U32 R159, RZ, RZ, R45 ;  /* 0x000000ffff9f7224 */ /* 0x000fe200078e002d */
[----:B------:R-:W-:-:S02]  /*10d10*/  LOP3.LUT R14, R2, 0xff, RZ, 0xc0, !PT ;  /* 0x000000ff020e7812 */ /* 0x000fc400078ec0ff */
[----:B------:R-:W-:-:S03]  /*10d20*/  SHF.R.U32.HI R12, RZ, 0x8, R4 ;  /* 0x00000008ff0c7819 */ /* 0x000fc60000011604 */
[----:B------:R-:W-:Y:S02]  /*10d30*/  IMAD.MOV.U32 R140, RZ, RZ, R44 ;  /* 0x000000ffff8c7224 */ /* 0x000fe400078e002c */
[----:B-1----:R-:W-:Y:S02]  /*10d40*/  FFMA.FTZ R0, R235, c[0x0][0x23c], -R35 ;  /* 0x00008f00eb007a23 */ /* 0x002fe40000010823 */
[----:B------:R-:W-:Y:S02]  /*10d50*/  IMAD.MOV.U32 R235, RZ, RZ, R86 ;  /* 0x000000ffffeb7224 */ /* 0x000fe400078e0056 */
[----:B------:R1:W-:Y:S01]  /*10d60*/  MUFU.EX2 R86, R0 ;  /* 0x0000000000567308 */ /* 0x0003e20000000800 */
[----:B------:R-:W-:Y:S01]  /*10d70*/  IMAD.WIDE.U32 R44, R15, -0x326172a9, RZ ;  /* 0xcd9e8d570f2c7825 */ /* 0x000fe200078e00ff */
[----:B------:R-:W-:Y:S02]  /*10d80*/  LOP3.LUT R5, R5, UR12, R40, 0x96, !PT ;  /* 0x0000000c05057c12 */ /* 0x000fe4000f8e9628 */
[----:B------:R-:W-:-:S02]  /*10d90*/  LOP3.LUT R4, R13, 0xff, RZ, 0xc0, !PT ;  /* 0x000000ff0d047812 */ /* 0x000fc400078ec0ff */
[----:B------:R-:W-:Y:S01]  /*10da0*/  SHF.R.U32.HI R2, RZ, 0x18, R2 ;  /* 0x00000018ff027819 */ /* 0x000fe20000011602 */
[----:B------:R-:W-:Y:S02]  /*10db0*/  IMAD.MOV.U32 R126, RZ, RZ, R42 ;  /* 0x000000ffff7e7224 */ /* 0x000fe400078e002a */
[----:B------:R-:W-:Y:S01]  /*10dc0*/  IMAD.MOV.U32 R125, RZ, RZ, R43 ;  /* 0x000000ffff7d7224 */ /* 0x000fe200078e002b */
[----:B------:R-:W-:Y:S01]  /*10dd0*/  PRMT R18, R4, 0x5410, R2 ;  /* 0x0000541004127816 */ /* 0x000fe20000000002 */
[----:B-1----:R-:W-:Y:S02]  /*10de0*/  FFMA.FTZ R0, R236, c[0x0][0x23c], -R35 ;  /* 0x00008f00ec007a23 */ /* 0x002fe40000010823 */
[----:B------:R-:W-:Y:S02]  /*10df0*/  IMAD.MOV.U32 R236, RZ, RZ, R87 ;  /* 0x000000ffffec7224 */ /* 0x000fe400078e0057 */
[----:B------:R1:W-:Y:S01]  /*10e00*/  MUFU.EX2 R87, R0 ;  /* 0x0000000000577308 */ /* 0x0003e20000000800 */
[----:B------:R-:W-:-:S02]  /*10e10*/  FFMA.FTZ R2, R237, c[0x0][0x23c], -R35 ;  /* 0x00008f00ed027a23 */ /* 0x000fc40000010823 */
[----:B------:R-:W-:-:S04]  /*10e20*/  IMAD.WIDE.U32 R4, R5, -0x2daee0ad, RZ ;  /* 0xd2511f5305047825 */ /* 0x000fc800078e00ff */
[----:B------:R-:W-:Y:S01]  /*10e30*/  IMAD.WIDE.U32 R42, R7, -0x2daee0ad, RZ ;  /* 0xd2511f53072a7825 */ /* 0x000fe200078e00ff */
[----:B------:R-:W-:Y:S02]  /*10e40*/  LOP3.LUT R6, R5, UR9, R6, 0x96, !PT ;  /* 0x0000000905067c12 */ /* 0x000fe4000f8e9606 */
[----:B-1----:R-:W-:Y:S01]  /*10e50*/  LOP3.LUT R0, R3, UR17, R44, 0x96, !PT ;  /* 0x0000001103007c12 */ /* 0x002fe2000f8e962c */
[----:B------:R-:W-:-:S03]  /*10e60*/  IMAD.MOV.U32 R44, RZ, RZ, R106 ;  /* 0x000000ffff2c7224 */ /* 0x000fc600078e006a */
[----:B------:R-:W-:Y:S01]  /*10e70*/  LOP3.LUT R3, R0, 0xffff, RZ, 0xc0, !PT ;  /* 0x0000ffff00037812 */ /* 0x000fe200078ec0ff */
[----:B------:R1:W-:Y:S01]  /*10e80*/  MUFU.EX2 R106, R2 ;  /* 0x00000002006a7308 */ /* 0x0003e20000000800 */
[----:B------:R-:W-:Y:S02]  /*10e90*/  FFMA.FTZ R5, R238, c[0x0][0x23c], -R35 ;  /* 0x00008f00ee057a23 */ /* 0x000fe40000010823 */
[----:B------:R-:W-:-:S05]  /*10ea0*/  IMAD.MOV.U32 R157, RZ, RZ, R101 ;  /* 0x000000ffff9d7224 */ /* 0x000fca00078e0065 */
[----:B------:R3:W4:Y:S01]  /*10eb0*/  MUFU.EX2 R101, R5 ;  /* 0x0000000500657308 */ /* 0x0007220000000800 */
[----:B-1----:R-:W-:Y:S02]  /*10ec0*/  LOP3.LUT R2, R43, UR7, R4, 0x96, !PT ;  /* 0x000000072b027c12 */ /* 0x002fe4000f8e9604 */
[----:B------:R-:W-:Y:S02]  /*10ed0*/  SHF.R.U32.HI R4, RZ, 0x8, R3 ;  /* 0x00000008ff047819 */ /* 0x000fe40000011603 */
[----:B------:R-:W-:Y:S01]  /*10ee0*/  LOP3.LUT R3, R0, 0xff, RZ, 0xc0, !PT ;  /* 0x000000ff00037812 */ /* 0x000fe200078ec0ff */
[----:B------:R-:W-:Y:S02]  /*10ef0*/  IMAD.MOV.U32 R237, RZ, RZ, R84 ;  /* 0x000000ffffed7224 */ /* 0x000fe400078e0054 */
[----:B---3--:R-:W-:Y:S01]  /*10f00*/  FFMA.FTZ R5, R239, c[0x0][0x23c], -R32 ;  /* 0x00008f00ef057a23 */ /* 0x008fe20000010820 */
[----:B------:R-:W-:Y:S01]  /*10f10*/  PRMT R15, R3, 0x5410, R4 ;  /* 0x00005410030f7816 */ /* 0x000fe20000000004 */
[----:B------:R-:W-:Y:S01]  /*10f20*/  IMAD.WIDE.U32 R2, R2, -0x326172a9, RZ ;  /* 0xcd9e8d5702027825 */ /* 0x000fe200078e00ff */
[----:B------:R-:W-:Y:S01]  /*10f30*/  SHF.R.U32.HI R7, RZ, 0x18, R0 ;  /* 0x00000018ff077819 */ /* 0x000fe20000011600 */
[----:B------:R1:W-:Y:S02]  /*10f40*/  MUFU.EX2 R84, R5 ;  /* 0x0000000500547308 */ /* 0x0003e40000000800 */
[----:B------:R-:W-:Y:S01]  /*10f50*/  IMAD.WIDE.U32 R40, R6, -0x326172a9, RZ ;  /* 0xcd9e8d5706287825 */ /* 0x000fe200078e00ff */
[----:B------:R-:W-:Y:S03]  /*10f60*/  HMMA.16816.F32.BF16 R128, R8, R20, R128 ;  /* 0x000000140880723c */ /* 0x000fe60000041880 */
[----:B------:R-:W-:Y:S01]  /*10f70*/  FFMA.FTZ R4, R240, c[0x0][0x23c], -R32 ;  /* 0x00008f00f0047a23 */ /* 0x000fe20000010820 */
[----:B------:R-:W-:Y:S01]  /*10f80*/  LOP3.LUT R6, R2, 0xff, RZ, 0xc0, !PT ;  /* 0x000000ff02067812 */ /* 0x000fe200078ec0ff */
[----:B------:R-:W-:-:S03]  /*10f90*/  IMAD.MOV.U32 R238, RZ, RZ, R85 ;  /* 0x000000ffffee7224 */ /* 0x000fc600078e0055 */
[----:B------:R-:W-:Y:S01]  /*10fa0*/  HMMA.16816.F32.BF16 R184, R8, R24, R68 ;  /* 0x0000001808b8723c */ /* 0x000fe20000041844 */
[----:B------:R3:W5:Y:S01]  /*10fb0*/  MUFU.EX2 R85, R4 ;  /* 0x0000000400557308 */ /* 0x0007620000000800 */
[----:B------:R-:W-:-:S06]  /*10fc0*/  IMAD.MOV.U32 R198, RZ, RZ, R100 ;  /* 0x000000ffffc67224 */ /* 0x000fcc00078e0064 */
[----:B------:R-:W-:Y:S01]  /*10fd0*/  HMMA.16816.F32.BF16 R52, R8, R26, R52 ;  /* 0x0000001a0834723c */ /* 0x000fe20000041834 */
[----:B-1----:R-:W-:Y:S01]  /*10fe0*/  SHF.R.U32.HI R5, RZ, 0x10, R0 ;  /* 0x00000010ff057819 */ /* 0x002fe20000011600 */
[----:B------:R-:W1:Y:S01]  /*10ff0*/  LDSM.16.MT88.4 R24, [R212+0x9800] ;  /* 0x00980000d418783b */ /* 0x000e620000004200 */
[----:B------:R-:W-:-:S05]  /*11000*/  LOP3.LUT R0, R2, 0xffff, RZ, 0xc0, !PT ;  /* 0x0000ffff02007812 */ /* 0x000fca00078ec0ff */
[----:B------:R-:W-:Y:S01]  /*11010*/  HMMA.16816.F32.BF16 R56, R8, R28, R56 ;  /* 0x0000001c0838723c */ /* 0x000fe20000041838 */
[----:B---3--:R-:W-:Y:S01]  /*11020*/  FFMA.FTZ R4, R241, c[0x0][0x23c], -R32 ;  /* 0x00008f00f1047a23 */ /* 0x008fe20000010820 */
[----:B------:R-:W-:-:S06]  /*11030*/  LOP3.LUT R5, R5, 0xff, RZ, 0xc0, !PT ;  /* 0x000000ff05057812 */ /* 0x000fcc00078ec0ff */
[----:B------:R-:W-:Y:S01]  /*11040*/  HMMA.16816.F32.BF16 R48, R8, R30, R48 ;  /* 0x0000001e0830723c */ /* 0x000fe20000041830 */
[----:B------:R-:W-:Y:S01]  /*11050*/  SHF.R.U32.HI R0, RZ, 0x8, R0 ;  /* 0x00000008ff007819 */ /* 0x000fe20000011600 */
[----:B------:R3:W-:Y:S01]  /*11060*/  MUFU.EX2 R100, R4 ;  /* 0x0000000400647308 */ /* 0x0007e20000000800 */
[----:B------:R-:W-:Y:S01]  /*11070*/  PRMT R19, R14, 0x5410, R12 ;  /* 0x000054100e137816 */ /* 0x000fe2000000000c */
[----:B------:R-:W-:Y:S01]  /*11080*/  IMAD.MOV.U32 R243, RZ, RZ, R64 ;  /* 0x000000fffff37224 */ /* 0x000fe200078e0040 */
[----:B------:R-:W1:Y:S02]  /*11090*/  LDSM.16.MT88.4 R20, [R214+0x9800] ;  /* 0x00980000d614783b */ /* 0x000e640000004200 */
[--C-:B------:R-:W-:Y:S02]  /*110a0*/  SHF.R.U32.HI R9, RZ, 0x10, R2.reuse ;  /* 0x00000010ff097819 */ /* 0x100fe40000011602 */
[----:B------:R-:W-:Y:S01]  /*110b0*/  SHF.R.U32.HI R8, RZ, 0x18, R2 ;  /* 0x00000018ff087819 */ /* 0x000fe20000011602 */
[----:B------:R-:W-:Y:S01]  /*110c0*/  IMAD.MOV.U32 R142, RZ, RZ, R67 ;  /* 0x000000ffff8e7224 */ /* 0x000fe200078e0043 */
[----:B------:R-:W-:Y:S01]  /*110d0*/  LOP3.LUT R2, R3, UR17, R40, 0x96, !PT ;  /* 0x0000001103027c12 */ /* 0x000fe2000f8e9628 */
[----:B------:R-:W-:Y:S01]  /*110e0*/  IMAD.MOV.U32 R143, RZ, RZ, R66 ;  /* 0x000000ffff8f7224 */ /* 0x000fe200078e0042 */
[----:B------:R-:W-:Y:S01]  /*110f0*/  PRMT R14, R5, 0x5410, R7 ;  /* 0x00005410050e7816 */ /* 0x000fe20000000007 */
[----:B------:R-:W-:Y:S01]  /*11100*/  LDSM.16.MT88.4 R28, [R212+0xb800] ;  /* 0x00b80000d41c783b */ /* 0x000fe20000004200 */
[----:B------:R-:W-:-:S02]  /*11110*/  SHF.R.U32.HI R3, RZ, 0x10, R2 ;  /* 0x00000010ff037819 */ /* 0x000fc40000011602 */
[----:B------:R-:W-:Y:S02]  /*11120*/  PRMT R17, R6, 0x5410, R0 ;  /* 0x0000541006117816 */ /* 0x000fe40000000000 */
[C---:B---3--:R-:W-:Y:S02]  /*11130*/  LOP3.LUT R4, R2.reuse, 0xffff, RZ, 0xc0, !PT ;  /* 0x0000ffff02047812 */ /* 0x048fe400078ec0ff */
[----:B------:R-:W-:Y:S02]  /*11140*/  LOP3.LUT R7, R2, 0xff, RZ, 0xc0, !PT ;  /* 0x000000ff02077812 */ /* 0x000fe400078ec0ff */
[----:B------:R-:W-:Y:S02]  /*11150*/  SHF.R.U32.HI R6, RZ, 0x18, R2 ;  /* 0x00000018ff067819 */ /* 0x000fe40000011602 */
[----:B------:R-:W-:Y:S02]  /*11160*/  LOP3.LUT R0, R9, 0xff, RZ, 0xc0, !PT ;  /* 0x000000ff09007812 */ /* 0x000fe400078ec0ff */
[----:B------:R-:W-:-:S02]  /*11170*/  LOP3.LUT R2, R3, 0xff, RZ, 0xc0, !PT ;  /* 0x000000ff03027812 */ /* 0x000fc400078ec0ff */
[----:B------:R-:W-:Y:S02]  /*11180*/  SHF.R.U32.HI R4, RZ, 0x8, R4 ;  /* 0x00000008ff047819 */ /* 0x000fe40000011604 */
[----:B------:R-:W-:Y:S01]  /*11190*/  PRMT R16, R0, 0x5410, R8 ;  /* 0x0000541000107816 */ /* 0x000fe20000000008 */
[--C-:B------:R-:W-:Y:S01]  /*111a0*/  HSET2.LE.AND R0, R19, R197.reuse, PT ;  /* 0x000000c513007233 */ /* 0x100fe20003803000 */
[----:B------:R-:W-:Y:S02]  /*111b0*/  PRMT R13, R2, 0x5410, R6 ;  /* 0x00005410020d7816 */ /* 0x000fe40000000006 */
[----:B--2---:R-:W-:Y:S01]  /*111c0*/  F2FP.BF16.PACK_AB R2, R107, R194 ;  /* 0x000000c26b02723e */ /* 0x004fe200000010ff */
[--C-:B------:R-:W-:Y:S01]  /*111d0*/  FFMA.FTZ R3, R248, c[0x0][0x23c], -R33.reuse ;  /* 0x00008f00f8037a23 */ /* 0x100fe20000010821 */
[----:B------:R-:W-:Y:S01]  /*111e0*/  PRMT R12, R7, 0x5410, R4 ;  /* 0x00005410070c7816 */ /* 0x000fe20000000004 */
[--C-:B------:R-:W-:Y:S01]  /*111f0*/  FFMA.FTZ R7, R65, c[0x0][0x23c], -R33.reuse ;  /* 0x00008f0041077a23 */ /* 0x100fe20000010821 */
[----:B------:R-:W-:Y:S01]  /*11200*/  LOP3.LUT R10, R0, R2, RZ, 0xc0, !PT ;  /* 0x00000002000a7212 */ /* 0x000fe200078ec0ff */
[----:B------:R-:W-:Y:S01]  /*11210*/  FFMA.FTZ R2, R210, c[0x0][0x23c], -R33 ;  /* 0x00008f00d2027a23 */ /* 0x000fe20000010821 */
[----:B------:R2:W-:Y:S01]  /*11220*/  MUFU.EX2 R64, R3 ;  /* 0x0000000300407308 */ /* 0x0005e20000000800 */
[----:B------:R-:W-:Y:S01]  /*11230*/  FFMA.FTZ R5, R247, c[0x0][0x23c], -R32 ;  /* 0x00008f00f7057a23 */ /* 0x000fe20000010820 */
[----:B------:R-:W-:-:S06]  /*11240*/  HSET2.LE.AND R0, R14, R197, PT ;  /* 0x000000c50e007233 */ /* 0x000fcc0003803000 */
[----:B------:R-:W3:Y:S01]  /*11250*/  MUFU.EX2 R47, R7 ;  /* 0x00000007002f7308 */ /* 0x000ee20000000800 */
[----:B----4-:R-:W-:-:S07]  /*11260*/  F2FP.BF16.PACK_AB R4, R101, R106 ;  /* 0x0000006a6504723e */ /* 0x010fce00000010ff */
[----:B------:R4:W-:Y:S01]  /*11270*/  MUFU.EX2 R65, R2 ;  /* 0x0000000200417308 */ /* 0x0009e20000000800 */
[----:B--2---:R-:W-:-:S07]  /*11280*/  HSET2.LE.AND R3, R18, R197, PT ;  /* 0x000000c512037233 */ /* 0x004fce0003803000 */
[----:B------:R2:W1:Y:S01]  /*11290*/  MUFU.EX2 R67, R5 ;  /* 0x0000000500437308 */ /* 0x0004620000000800 */
[----:B----4-:R-:W-:-:S04]  /*112a0*/  F2FP.BF16.PACK_AB R2, R87, R86 ;  /* 0x000000565702723e */ /* 0x010fc800000010ff */
[----:B------:R-:W-:Y:S01]  /*112b0*/  LOP3.LUT R9, R0, R2, RZ, 0xc0, !PT ;  /* 0x0000000200097212 */ /* 0x000fe200078ec0ff */
[--C-:B------:R-:W-:Y:S01]  /*112c0*/  HSET2.LE.AND R0, R12, R197.reuse, PT ;  /* 0x000000c50c007233 */ /* 0x100fe20003803000 */
[----:B-----5:R-:W-:Y:S02]  /*112d0*/  F2FP.BF16.PACK_AB R2, R85, R84 ;  /* 0x000000545502723e */ /* 0x020fe400000010ff */
[----:B------:R-:W-:Y:S01]  /*112e0*/  LOP3.LUT R11, R3, R4, RZ, 0xc0, !PT ;  /* 0x00000004030b7212 */ /* 0x000fe200078ec0ff */
[--C-:B--2---:R-:W-:Y:S01]  /*112f0*/  HSET2.LE.AND R5, R15, R197.reuse, PT ;  /* 0x000000c50f057233 */ /* 0x104fe20003803000 */
[----:B------:R-:W-:Y:S01]  /*11300*/  LOP3.LUT R4, R0, R2, RZ, 0xc0, !PT ;  /* 0x0000000200047212 */ /* 0x000fe200078ec0ff */
[----:B------:R-:W-:Y:S01]  /*11310*/  HSET2.LE.AND R0, R13, R197, PT ;  /* 0x000000c50d007233 */ /* 0x000fe20003803000 */
[----:B------:R-:W-:Y:S01]  /*11320*/  F2FP.BF16.PACK_AB R6, R193, R192 ;  /* 0x000000c0c106723e */ /* 0x000fe200000010ff */
[----:B------:R-:W-:Y:S01]  /*11330*/  FFMA.FTZ R3, R211, c[0x0][0x23c], -R33 ;  /* 0x00008f00d3037a23 */ /* 0x000fe20000010821 */
[----:B---3--:R-:W-:Y:S01]  /*11340*/  F2FP.BF16.PACK_AB R2, R47, R64 ;  /* 0x000000402f02723e */ /* 0x008fe200000010ff */
[----:B------:R-:W-:Y:S01]  /*11350*/  LDSM.16.MT88.4 R12, [R214+0xa800] ;  /* 0x00a80000d60c783b */ /* 0x000fe20000004200 */
[----:B------:R-:W-:-:S02]  /*11360*/  LOP3.LUT R8, R5, R6, RZ, 0xc0, !PT ;  /* 0x0000000605087212 */ /* 0x000fc400078ec0ff */
[----:B------:R-:W-:Y:S01]  /*11370*/  LOP3.LUT R5, R0, R2, RZ, 0xc0, !PT ;  /* 0x0000000200057212 */ /* 0x000fe200078ec0ff */
[--C-:B------:R-:W-:Y:S01]  /*11380*/  HSET2.LE.AND R0, R17, R197.reuse, PT ;  /* 0x000000c511007233 */ /* 0x100fe20003803000 */
[----:B-1----:R-:W-:Y:S01]  /*11390*/  F2FP.BF16.PACK_AB R2, R67, R100 ;  /* 0x000000644302723e */ /* 0x002fe200000010ff */
[----:B------:R-:W1:Y:S02]  /*113a0*/  MUFU.EX2 R66, R3 ;  /* 0x0000000300427308 */ /* 0x000e640000000800 */
[----:B------:R-:W-:Y:S01]  /*113b0*/  HMMA.16816.F32.BF16 R112, R8, R24, R36 ;  /* 0x000000180870723c */ /* 0x000fe20000041824 */
[----:B------:R-:W-:Y:S01]  /*113c0*/  LOP3.LUT R6, R0, R2, RZ, 0xc0, !PT ;  /* 0x0000000200067212 */ /* 0x000fe200078ec0ff */
[----:B------:R-:W-:Y:S01]  /*113d0*/  HSET2.LE.AND R0, R16, R197, PT ;  /* 0x000000c510007233 */ /* 0x000fe20003803000 */
[----:B------:R-:W-:Y:S04]  /*113e0*/  LDSM.16.MT88.4 R36, [R214+0xb800] ;  /* 0x00b80000d624783b */ /* 0x000fe80000004200 */
[----:B------:R-:W2:Y:S01]  /*113f0*/  LDSM.16.MT88.4 R16, [R212+0xa800] ;  /* 0x00a80000d410783b */ /* 0x000ea20000004200 */
[----:B-1----:R-:W-:-:S04]  /*11400*/  F2FP.BF16.PACK_AB R2, R66, R65 ;  /* 0x000000414202723e */ /* 0x002fc800000010ff */
[----:B------:R-:W-:Y:S01]  /*11410*/  LOP3.LUT R7, R0, R2, RZ, 0xc0, !PT ;  /* 0x0000000200077212 */ /* 0x000fe200078ec0ff */
[----:B------:R-:W-:-:S04]  /*11420*/  FFMA.FTZ R0, R238, c[0x0][0x23c], -R32 ;  /* 0x00008f00ee007a23 */ /* 0x000fc80000010820 */
[----:B------:R1:W-:Y:S01]  /*11430*/  MUFU.EX2 R40, R0 ;  /* 0x0000000000287308 */ /* 0x0003e20000000800 */
[----:B------:R-:W-:Y:S01]  /*11440*/  LOP3.LUT R2, R41, UR8, R46, 0x96, !PT ;  /* 0x0000000829027c12 */ /* 0x000fe2000f8e962e */
[----:B-1----:R-:W-:-:S06]  /*11450*/  FFMA.FTZ R0, R44, c[0x0][0x23c], -R32 ;  /* 0x00008f002c007a23 */ /* 0x002fcc0000010820 */
[----:B------:R1:W-:Y:S01]  /*11460*/  MUFU.EX2 R43, R0 ;  /* 0x00000000002b7308 */ /* 0x0003e20000000800 */
[----:B------:R-:W-:Y:S01]  /*11470*/  IMAD.WIDE.U32 R2, R2, -0x2daee0ad, RZ ;  /* 0xd2511f5302027825 */ /* 0x000fe200078e00ff */
[----:B------:R-:W-:Y:S03]  /*11480*/  HMMA.16816.F32.BF16 R116, R4, R24, R116 ;  /* 0x000000180474723c */ /* 0x000fe60000041874 */
[----:B-1----:R-:W-:-:S04]  /*11490*/  FFMA.FTZ R0, R237, c[0x0][0x23c], -R32 ;  /* 0x00008f00ed007a23 */ /* 0x002fc80000010820 */
[----:B------:R1:W-:Y:S01]  /*114a0*/  MUFU.EX2 R44, R0 ;  /* 0x00000000002c7308 */ /* 0x0003e20000000800 */
[----:B------:R-:W-:Y:S01]  /*114b0*/  HMMA.16816.F32.BF16 R120, R4, R26, R120 ;  /* 0x0000001a0478723c */ /* 0x000fe20000041878 */
[----:B------:R-:W-:Y:S02]  /*114c0*/  IMAD.MOV.U32 R124, RZ, RZ, R189 ;  /* 0x000000ffff7c7224 */ /* 0x000fe400078e00bd */
[----:B------:R-:W-:Y:S02]  /*114d0*/  IMAD.MOV.U32 R141, RZ, RZ, R190 ;  /* 0x000000ffff8d7224 */ /* 0x000fe400078e00be */
[----:B------:R-:W-:Y:S02]  /*114e0*/  IMAD.MOV.U32 R156, RZ, RZ, R188 ;  /* 0x000000ffff9c7224 */ /* 0x000fe400078e00bc */
[----:B-1----:R-:W-:-:S04]  /*114f0*/  FFMA.FTZ R0, R236, c[0x0][0x23c], -R32 ;  /* 0x00008f00ec007a23 */ /* 0x002fc80000010820 */
[----:B------:R1:W-:Y:S01]  /*11500*/  MUFU.EX2 R32, R0 ;  /* 0x0000000000207308 */ /* 0x0003e20000000800 */
[C---:B------:R-:W-:Y:S08]  /*11510*/  HMMA.16816.F32.BF16 R132, R4.reuse, R20, R132 ;  /* 0x000000140484723c */ /* 0x040ff00000041884 */
[----:B------:R-:W-:Y:S01]  /*11520*/  HMMA.16816.F32.BF16 R136, R4, R22, R136 ;  /* 0x000000160488723c */ /* 0x000fe20000041888 */
[----:B-1----:R-:W-:-:S07]  /*11530*/  FFMA.FTZ R0, R242, c[0x0][0x23c], -R33 ;  /* 0x00008f00f2007a23 */ /* 0x002fce0000010821 */
[C---:B--2---:R-:W-:Y:S08]  /*11540*/  HMMA.16816.F32.BF16 R148, R4.reuse, R16, R148 ;  /* 0x000000100494723c */ /* 0x044ff00000041894 */
[C---:B------:R-:W-:Y:S08]  /*11550*/  HMMA.16816.F32.BF16 R152, R4.reuse, R18, R152 ;  /* 0x000000120498723c */ /* 0x040ff00000041898 */
[C---:B------:R-:W-:Y:S08]  /*11560*/  HMMA.16816.F32.BF16 R164, R4.reuse, R12, R164 ;  /* 0x0000000c04a4723c */ /* 0x040ff000000418a4 */
[C---:B------:R-:W-:Y:S08]  /*11570*/  HMMA.16816.F32.BF16 R168, R4.reuse, R14, R168 ;  /* 0x0000000e04a8723c */ /* 0x040ff000000418a8 */
[C---:B------:R-:W-:Y:S08]  /*11580*/  HMMA.16816.F32.BF16 R72, R4.reuse, R28, R72 ;  /* 0x0000001c0448723c */ /* 0x040ff00000041848 */
[C---:B------:R-:W-:Y:S08]  /*11590*/  HMMA.16816.F32.BF16 R76, R4.reuse, R30, R76 ;  /* 0x0000001e044c723c */ /* 0x040ff0000004184c */
[C---:B------:R-:W-:Y:S08]  /*115a0*/  HMMA.16816.F32.BF16 R88, R4.reuse, R36, R88 ;  /* 0x000000240458723c */ /* 0x040ff00000041858 */
[----:B------:R-:W-:Y:S07]  /*115b0*/  HMMA.16816.F32.BF16 R68, R4, R38, R92 ;  /* 0x000000260444723c */ /* 0x000fee000004185c */
[----:B------:R-:W-:Y:S01]  /*115c0*/  FFMA.FTZ R4, R249, c[0x0][0x23c], -R33 ;  /* 0x00008f00f9047a23 */ /* 0x000fe20000010821 */
[----:B------:R-:W-:Y:S01]  /*115d0*/  HMMA.16816.F32.BF16 R108, R8, R26, R108 ;  /* 0x0000001a086c723c */ /* 0x000fe2000004186c */
[----:B------:R1:W-:Y:S01]  /*115e0*/  MUFU.EX2 R27, R0 ;  /* 0x00000000001b7308 */ /* 0x0003e20000000800 */
[----:B------:R-:W-:-:S02]  /*115f0*/  LOP3.LUT R6, R2, 0xffff, RZ, 0xc0, !PT ;  /* 0x0000ffff02067812 */ /* 0x000fc400078ec0ff */
[----:B------:R-:W-:-:S04]  /*11600*/  SHF.R.U32.HI R5, RZ, 0x10, R2 ;  /* 0x00000010ff057819 */ /* 0x000fc80000011602 */
[C---:B------:R-:W-:Y:S01]  /*11610*/  HMMA.16816.F32.BF16 R180, R8.reuse, R12, R180 ;  /* 0x0000000c08b4723c */ /* 0x040fe200000418b4 */
[----:B------:R2:W3:Y:S06]  /*11620*/  MUFU.EX2 R26, R4 ;  /* 0x00000004001a7308 */ /* 0x0004ec0000000800 */
[----:B------:R-:W-:Y:S01]  /*11630*/  SHF.R.U32.HI R12, RZ, 0x18, R2 ;  /* 0x00000018ff0c7819 */ /* 0x000fe20000011602 */
[----:B------:R-:W-:Y:S01]  /*11640*/  HMMA.16816.F32.BF16 R188, R8, R14, R172 ;  /* 0x0000000e08bc723c */ /* 0x000fe200000418ac */
[----:B-1----:R-:W-:Y:S01]  /*11650*/  LOP3.LUT R0, R3, UR18, R42, 0x96, !PT ;  /* 0x0000001203007c12 */ /* 0x002fe2000f8e962a */
[--C-:B------:R-:W-:Y:S01]  /*11660*/  FFMA.FTZ R7, R250, c[0x0][0x23c], -R33.reuse ;  /* 0x00008f00fa077a23 */ /* 0x100fe20000010821 */
[----:B------:R-:W-:Y:S04]  /*11670*/  LDSM.16.MT88.4 R172, [R214+0xac00] ;  /* 0x00ac0000d6ac783b */ /* 0x000fe80000004200 */
[----:B------:R-:W-:Y:S01]  /*11680*/  LOP3.LUT R15, R2, 0xff, RZ, 0xc0, !PT ;  /* 0x000000ff020f7812 */ /* 0x000fe200078ec0ff */
[----:B------:R-:W-:Y:S01]  /*11690*/  FFMA.FTZ R2, R251, c[0x0][0x23c], -R33 ;  /* 0x00008f00fb027a23 */ /* 0x000fe20000010821 */
[----:B--2---:R-:W-:-:S02]  /*116a0*/  LOP3.LUT R4, R0, 0xffff, RZ, 0xc0, !PT ;  /* 0x0000ffff00047812 */ /* 0x004fc400078ec0ff */
[----:B------:R-:W-:Y:S01]  /*116b0*/  LOP3.LUT R14, R0, 0xff, RZ, 0xc0, !PT ;  /* 0x000000ff000e7812 */ /* 0x000fe200078ec0ff */
[----:B------:R1:W-:Y:S01]  /*116c0*/  MUFU.EX2 R25, R2 ;  /* 0x0000000200197308 */ /* 0x0003e20000000800 */
[--C-:B------:R-:W-:Y:S02]  /*116d0*/  SHF.R.U32.HI R3, RZ, 0x10, R0.reuse ;  /* 0x00000010ff037819 */ /* 0x100fe40000011600 */
[----:B------:R-:W-:Y:S02]  /*116e0*/  SHF.R.U32.HI R13, RZ, 0x18, R0 ;  /* 0x00000018ff0d7819 */ /* 0x000fe40000011600 */
[----:B------:R-:W-:Y:S02]  /*116f0*/  SHF.R.U32.HI R0, RZ, 0x8, R6 ;  /* 0x00000008ff007819 */ /* 0x000fe40000011606 */
[----:B------:R-:W-:Y:S02]  /*11700*/  SHF.R.U32.HI R4, RZ, 0x8, R4 ;  /* 0x00000008ff047819 */ /* 0x000fe40000011604 */
[----:B------:R-:W-:-:S02]  /*11710*/  PRMT R0, R15, 0x5410, R0 ;  /* 0x000054100f007816 */ /* 0x000fc40000000000 */
[----:B------:R-:W-:Y:S02]  /*11720*/  PRMT R4, R14, 0x5410, R4 ;  /* 0x000054100e047816 */ /* 0x000fe40000000004 */
[----:B-1----:R-:W-:Y:S02]  /*11730*/  LOP3.LUT R2, R5, 0xff, RZ, 0xc0, !PT ;  /* 0x000000ff05027812 */ /* 0x002fe400078ec0ff */
[----:B------:R-:W-:Y:S02]  /*11740*/  LOP3.LUT R3, R3, 0xff, RZ, 0xc0, !PT ;  /* 0x000000ff03037812 */ /* 0x000fe400078ec0ff */
[----:B------:R-:W-:Y:S01]  /*11750*/  PRMT R2, R2, 0x5410, R12 ;  /* 0x0000541002027816 */ /* 0x000fe2000000000c */
[----:B------:R1:W2:Y:S01]  /*11760*/  MUFU.EX2 R24, R7 ;  /* 0x0000000700187308 */ /* 0x0002a20000000800 */
[--C-:B------:R-:W-:Y:S01]  /*11770*/  HSET2.LE.AND R5, R0, R197.reuse, PT ;  /* 0x000000c500057233 */ /* 0x100fe20003803000 */
[----:B------:R-:W-:Y:S01]  /*11780*/  PRMT R3, R3, 0x5410, R13 ;  /* 0x0000541003037816 */ /* 0x000fe2000000000d */
[----:B------:R-:W-:Y:S01]  /*11790*/  HSET2.LE.AND R0, R4, R197, PT ;  /* 0x000000c504007233 */ /* 0x000fe20003803000 */
[----:B------:R-:W-:Y:S01]  /*117a0*/  HMMA.16816.F32.BF16 R128, R8, R20, R128 ;  /* 0x000000140880723c */ /* 0x000fe20000041880 */
[----:B---3--:R-:W-:-:S07]  /*117b0*/  F2FP.BF16.PACK_AB R4, R26, R27 ;  /* 0x0000001b1a04723e */ /* 0x008fce00000010ff */
[----:B------:R-:W-:Y:S01]  /*117c0*/  HMMA.16816.F32.BF16 R160, R8, R16, R160 ;  /* 0x0000001008a0723c */ /* 0x000fe200000418a0 */
[----:B------:R-:W-:Y:S01]  /*117d0*/  IMAD.MOV.U32 R21, RZ, RZ, R127 ;  /* 0x000000ffff157224 */ /* 0x000fe200078e007f */
[--C-:B-1----:R-:W-:Y:S01]  /*117e0*/  HSET2.LE.AND R7, R2, R197.reuse, PT ;  /* 0x000000c502077233 */ /* 0x102fe20003803000 */
[----:B------:R-:W-:Y:S01]  /*117f0*/  F2FP.BF16.PACK_AB R2, R43, R40 ;  /* 0x000000282b02723e */ /* 0x000fe200000010ff */
[----:B------:R-:W-:-:S03]  /*11800*/  HSET2.LE.AND R3, R3, R197, PT ;  /* 0x000000c503037233 */ /* 0x000fc60003803000 */
[----:B------:R-:W-:Y:S01]  /*11810*/  LOP3.LUT R16, R45, UR8, R80, 0x96, !PT ;  /* 0x000000082d107c12 */ /* 0x000fe2000f8e9650 */
[C---:B------:R-:W-:Y:S01]  /*11820*/  HMMA.16816.F32.BF16 R144, R8.reuse, R22, R144 ;  /* 0x000000160890723c */ /* 0x040fe20000041890 */
[----:B------:R-:W-:Y:S01]  /*11830*/  LOP3.LUT R92, R0, R2, RZ, 0xc0, !PT ;  /* 0x00000002005c7212 */ /* 0x000fe200078ec0ff */
[----:B------:R-:W-:Y:S01]  /*11840*/  FFMA.FTZ R0, R21, c[0x0][0x23c], -R34 ;  /* 0x00008f0015007a23 */ /* 0x000fe20000010822 */
[----:B------:R-:W-:Y:S01]  /*11850*/  F2FP.BF16.PACK_AB R6, R32, R44 ;  /* 0x0000002c2006723e */ /* 0x000fe200000010ff */
[----:B------:R-:W-:Y:S01]  /*11860*/  IMAD.MOV.U32 R20, RZ, RZ, R126 ;  /* 0x000000ffff147224 */ /* 0x000fe200078e007e */
[----:B------:R-:W-:Y:S01]  /*11870*/  LOP3.LUT R93, R3, R4, RZ, 0xc0, !PT ;  /* 0x00000004035d7212 */ /* 0x000fe200078ec0ff */
[----:B------:R1:W-:Y:S01]  /*11880*/  MUFU.EX2 R21, R0 ;  /* 0x0000000000157308 */ /* 0x0003e20000000800 */
[----:B------:R-:W-:Y:S01]  /*11890*/  IMAD.WIDE.U32 R2, R16, -0x2daee0ad, RZ ;  /* 0xd2511f5310027825 */ /* 0x000fe200078e00ff */
[----:B------:R-:W-:Y:S03]  /*118a0*/  HMMA.16816.F32.BF16 R176, R8, R18, R176 ;  /* 0x0000001208b0723c */ /* 0x000fe600000418b0 */
[----:B------:R-:W-:-:S02]  /*118b0*/  IMAD.MOV.U32 R248, RZ, RZ, R141 ;  /* 0x000000fffff87224 */ /* 0x000fc400078e008d */
[----:B------:R-:W-:Y:S01]  /*118c0*/  IMAD.MOV.U32 R240, RZ, RZ, R142 ;  /* 0x000000fffff07224 */ /* 0x000fe200078e008e */
[----:B------:R-:W-:Y:S02]  /*118d0*/  LDSM.16.MT88.4 R12, [R214+0xbc00] ;  /* 0x00bc0000d60c783b */ /* 0x000fe40000004200 */
[----:B------:R-:W-:Y:S01]  /*118e0*/  HMMA.16816.F32.BF16 R184, R8, R28, R184 ;  /* 0x0000001c08b8723c */ /* 0x000fe200000418b8 */
[----:B-1----:R-:W-:-:S07]  /*118f0*/  FFMA.FTZ R0, R20, c[0x0][0x23c], -R34 ;  /* 0x00008f0014007a23 */ /* 0x002fce0000010822 */
[----:B------:R-:W-:Y:S01]  /*11900*/  HMMA.16816.F32.BF16 R52, R8, R30, R52 ;  /* 0x0000001e0834723c */ /* 0x000fe20000041834 */
[----:B------:R1:W3:Y:S01]  /*11910*/  MUFU.EX2 R20, R0 ;  /* 0x0000000000147308 */ /* 0x0002e20000000800 */
[----:B------:R-:W-:-:S06]  /*11920*/  FFMA.FTZ R4, R248, c[0x0][0x23c], -R34 ;  /* 0x00008f00f8047a23 */ /* 0x000fcc0000010822 */
[----:B------:R-:W-:Y:S01]  /*11930*/  HMMA.16816.F32.BF16 R56, R8, R36, R56 ;  /* 0x000000240838723c */ /* 0x000fe20000041838 */
[----:B------:R-:W-:Y:S01]  /*11940*/  IMAD.MOV.U32 R247, RZ, RZ, R235 ;  /* 0x000000fffff77224 */ /* 0x000fe200078e00eb */
[----:B------:R-:W-:-:S06]  /*11950*/  LOP3.LUT R94, R5, R6, RZ, 0xc0, !PT ;  /* 0x00000006055e7212 */ /* 0x000fcc00078ec0ff */
[----:B------:R-:W-:Y:S01]  /*11960*/  HMMA.16816.F32.BF16 R48, R8, R38, R48 ;  /* 0x000000260830723c */ /* 0x000fe20000041830 */
[----:B-1----:R-:W-:Y:S02]  /*11970*/  LOP3.LUT R0, R3, UR18, R96, 0x96, !PT ;  /* 0x0000001203007c12 */ /* 0x002fe4000f8e9660 */
[----:B------:R-:W-:-:S04]  /*11980*/  LOP3.LUT R3, R2, 0xffff, RZ, 0xc0, !PT ;  /* 0x0000ffff02037812 */ /* 0x000fc800078ec0ff */
[----:B--2---:R-:W-:Y:S01]  /*11990*/  F2FP.BF16.PACK_AB R8, R24, R25 ;  /* 0x000000191808723e */ /* 0x004fe200000010ff */
[----:B------:R-:W-:Y:S01]  /*119a0*/  FFMA.FTZ R23, R82, R60, R240 ;  /* 0x0000003c52177223 */ /* 0x000fe200000100f0 */
[----:B------:R-:W-:Y:S02]  /*119b0*/  LOP3.LUT R5, R2, 0xff, RZ, 0xc0, !PT ;  /* 0x000000ff02057812 */ /* 0x000fe400078ec0ff */
[----:B------:R-:W-:Y:S01]  /*119c0*/  LOP3.LUT R95, R7, R8, RZ, 0xc0, !PT ;  /* 0x00000008075f7212 */ /* 0x000fe200078ec0ff */
[----:B------:R-:W-:Y:S01]  /*119d0*/  IMAD.MOV.U32 R240, RZ, RZ, R83 ;  /* 0x000000fffff07224 */ /* 0x000fe200078e0053 */
[----:B------:R-:W-:Y:S01]  /*119e0*/  SHF.R.U32.HI R3, RZ, 0x8, R3 ;  /* 0x00000008ff037819 */ /* 0x000fe20000011603 */
[----:B------:R1:W-:Y:S01]  /*119f0*/  MUFU.EX2 R18, R4 ;  /* 0x0000000400127308 */ /* 0x0003e20000000800 */
[----:B------:R-:W-:Y:S01]  /*11a00*/  SHF.R.U32.HI R7, RZ, 0x10, R2 ;  /* 0x00000010ff077819 */ /* 0x000fe20000011602 */
[----:B------:R-:W-:Y:S01]  /*11a10*/  FFMA.FTZ R6, R247, c[0x0][0x23c], -R34 ;  /* 0x00008f00f7067a23 */ /* 0x000fe20000010822 */
[----:B------:R-:W-:Y:S01]  /*11a20*/  PRMT R8, R5, 0x5410, R3 ;  /* 0x0000541005087816 */ /* 0x000fe20000000003 */
[----:B------:R-:W-:Y:S01]  /*11a30*/  IMAD.MOV.U32 R239, RZ, RZ, R140 ;  /* 0x000000ffffef7224 */ /* 0x000fe200078e008c */
[----:B------:R-:W-:Y:S01]  /*11a40*/  LDSM.16.MT88.4 R80, [R212+0xbc00] ;  /* 0x00bc0000d450783b */ /* 0x000fe20000004200 */
[----:B------:R-:W-:-:S02]  /*11a50*/  FFMA.FTZ R3, R240, c[0x0][0x23c], -R35 ;  /* 0x00008f00f0037a23 */ /* 0x000fc40000010823 */
[----:B------:R2:W4:Y:S01]  /*11a60*/  MUFU.EX2 R17, R6 ;  /* 0x0000000600117308 */ /* 0x0005220000000800 */
[----:B-1----:R-:W-:Y:S02]  /*11a70*/  SHF.R.U32.HI R4, RZ, 0x18, R2 ;  /* 0x00000018ff047819 */ /* 0x002fe40000011602 */
[----:B------:R-:W-:-:S05]  /*11a80*/  LOP3.LUT R2, R7, 0xff, RZ, 0xc0, !PT ;  /* 0x000000ff07027812 */ /* 0x000fca00078ec0ff */
[----:B------:R1:W-:Y:S01]  /*11a90*/  MUFU.EX2 R9, R3 ;  /* 0x0000000300097308 */ /* 0x0003e20000000800 */
[----:B--2---:R-:W-:Y:S01]  /*11aa0*/  PRMT R6, R2, 0x5410, R4 ;  /* 0x0000541002067816 */ /* 0x004fe20000000004 */
[----:B------:R-:W-:-:S06]  /*11ab0*/  FFMA.FTZ R2, R239, c[0x0][0x23c], -R35 ;  /* 0x00008f00ef027a23 */ /* 0x000fcc0000010823 */
[----:B------:R2:W5:Y:S01]  /*11ac0*/  MUFU.EX2 R11, R2 ;  /* 0x00000002000b7308 */ /* 0x0005620000000800 */
[----:B-1----:R-:W-:Y:S01]  /*11ad0*/  LOP3.LUT R3, R0, 0xffff, RZ, 0xc0, !PT ;  /* 0x0000ffff00037812 */ /* 0x002fe200078ec0ff */
[----:B------:R-:W-:-:S03]  /*11ae0*/  IMAD.MOV.U32 R237, RZ, RZ, R158 ;  /* 0x000000ffffed7224 */ /* 0x000fc600078e009e */
[----:B------:R-:W-:Y:S01]  /*11af0*/  SHF.R.U32.HI R3, RZ, 0x8, R3 ;  /* 0x00000008ff037819 */ /* 0x000fe20000011603 */
[----:B------:R-:W-:Y:S01]  /*11b00*/  IMAD.MOV.U32 R238, RZ, RZ, R159 ;  /* 0x000000ffffee7224 */ /* 0x000fe200078e009f */
[----:B--2---:R-:W-:-:S03]  /*11b10*/  LOP3.LUT R2, R0, 0xff, RZ, 0xc0, !PT ;  /* 0x000000ff00027812 */ /* 0x004fc600078ec0ff */
[----:B------:R-:W-:Y:S01]  /*11b20*/  FFMA.FTZ R4, R238, c[0x0][0x23c], -R35 ;  /* 0x00008f00ee047a23 */ /* 0x000fe20000010823 */
[----:B------:R-:W-:Y:S02]  /*11b30*/  PRMT R3, R2, 0x5410, R3 ;  /* 0x0000541002037816 */ /* 0x000fe40000000003 */
[--C-:B------:R-:W-:Y:S01]  /*11b40*/  SHF.R.U32.HI R2, RZ, 0x10, R0.reuse ;  /* 0x00000010ff027819 */ /* 0x100fe20000011600 */
[----:B------:R-:W-:Y:S01]  /*11b50*/  FFMA.FTZ R5, R237, c[0x0][0x23c], -R35 ;  /* 0x00008f00ed057a23 */ /* 0x000fe20000010823 */
[----:B------:R-:W-:Y:S02]  /*11b60*/  SHF.R.U32.HI R0, RZ, 0x18, R0 ;  /* 0x00000018ff007819 */ /* 0x000fe40000011600 */
[----:B------:R-:W-:Y:S01]  /*11b70*/  LOP3.LUT R2, R2, 0xff, RZ, 0xc0, !PT ;  /* 0x000000ff02027812 */ /* 0x000fe200078ec0ff */
[----:B------:R5:W-:Y:S03]  /*11b80*/  MUFU.EX2 R16, R4 ;  /* 0x0000000400107308 */ /* 0x000be60000000800 */
[----:B------:R-:W-:-:S05]  /*11b90*/  PRMT R2, R2, 0x5410, R0 ;  /* 0x0000541002027816 */ /* 0x000fca0000000000 */
[----:B------:R1:W2:Y:S01]  /*11ba0*/  MUFU.EX2 R10, R5 ;  /* 0x00000005000a7308 */ /* 0x0002a20000000800 */
[--C-:B------:R-:W-:Y:S02]  /*11bb0*/  HSET2.LE.AND R0, R3, R197.reuse, PT ;  /* 0x000000c503007233 */ /* 0x100fe40003803000 */
[--C-:B------:R-:W-:Y:S01]  /*11bc0*/  HSET2.LE.AND R3, R2, R197.reuse, PT ;  /* 0x000000c502037233 */ /* 0x100fe20003803000 */
[----:B---3--:R-:W-:Y:S01]  /*11bd0*/  F2FP.BF16.PACK_AB R2, R20, R21 ;  /* 0x000000151402723e */ /* 0x008fe200000010ff */
[----:B------:R-:W-:Y:S02]  /*11be0*/  IMAD.MOV.U32 R210, RZ, RZ, R124 ;  /* 0x000000ffffd27224 */ /* 0x000fe400078e007c */
[----:B------:R-:W-:Y:S01]  /*11bf0*/  IMAD.MOV.U32 R211, RZ, RZ, R125 ;  /* 0x000000ffffd37224 */ /* 0x000fe200078e007d */
[----:B------:R-:W-:Y:S01]  /*11c00*/  LOP3.LUT R96, R0, R2, RZ, 0xc0, !PT ;  /* 0x0000000200607212 */ /* 0x000fe200078ec0ff */
[----:B------:R-:W-:Y:S01]  /*11c10*/  IMAD.MOV.U32 R241, RZ, RZ, R143 ;  /* 0x000000fffff17224 */ /* 0x000fe200078e008f */
[----:B----4-:R-:W-:Y:S01]  /*11c20*/  F2FP.BF16.PACK_AB R0, R17, R18 ;  /* 0x000000121100723e */ /* 0x010fe200000010ff */
[----:B------:R-:W-:Y:S01]  /*11c30*/  IMAD.MOV.U32 R237, RZ, RZ, R98 ;  /* 0x000000ffffed7224 */ /* 0x000fe200078e0062 */
[----:B-----5:R-:W-:Y:S01]  /*11c40*/  F2FP.BF16.PACK_AB R4, R11, R9 ;  /* 0x000000090b04723e */ /* 0x020fe200000010ff */
[----:B------:R-:W-:Y:S01]  /*11c50*/  IMAD.MOV.U32 R238, RZ, RZ, R99 ;  /* 0x000000ffffee7224 */ /* 0x000fe200078e0063 */
[----:B------:R-:W-:-:S02]  /*11c60*/  HSET2.LE.AND R6, R6, R197, PT ;  /* 0x000000c506067233 */ /* 0x000fc40003803000 */
[----:B-1----:R-:W-:Y:S01]  /*11c70*/  HSET2.LE.AND R5, R8, R197, PT ;  /* 0x000000c508057233 */ /* 0x002fe20003803000 */
[----:B------:R-:W-:Y:S01]  /*11c80*/  IMAD.MOV.U32 R236, RZ, RZ, R234 ;  /* 0x000000ffffec7224 */ /* 0x000fe200078e00ea */
[----:B--2---:R-:W-:Y:S01]  /*11c90*/  F2FP.BF16.PACK_AB R2, R10, R16 ;  /* 0x000000100a02723e */ /* 0x004fe200000010ff */
[----:B------:R-:W-:Y:S02]  /*11ca0*/  FFMA.FTZ R22, R210, R61, R211 ;  /* 0x0000003dd2167223 */ /* 0x000fe400000100d3 */
[----:B------:R-:W-:Y:S01]  /*11cb0*/  IMAD.MOV.U32 R235, RZ, RZ, R233 ;  /* 0x000000ffffeb7224 */ /* 0x000fe200078e00e9 */
[----:B------:R-:W-:Y:S01]  /*11cc0*/  LOP3.LUT R98, R5, R0, RZ, 0xc0, !PT ;  /* 0x0000000005627212 */ /* 0x000fe200078ec0ff */
[----:B------:R-:W-:Y:S01]  /*11cd0*/  IMAD.MOV.U32 R234, RZ, RZ, R232 ;  /* 0x000000ffffea7224 */ /* 0x000fe200078e00e8 */
[----:B------:R-:W-:Y:S01]  /*11ce0*/  LOP3.LUT R97, R3, R4, RZ, 0xc0, !PT ;  /* 0x0000000403617212 */ /* 0x000fe200078ec0ff */
[----:B------:R-:W-:Y:S01]  /*11cf0*/  FFMA.FTZ R19, R241, R62, R252 ;  /* 0x0000003ef1137223 */ /* 0x000fe200000100fc */
[----:B------:R-:W1:Y:S01]  /*11d00*/  LDSM.16.MT88.4 R140, [R214+0x9c00] ;  /* 0x009c0000d68c783b */ /* 0x000e620000004200 */
[----:B------:R-:W-:Y:S01]  /*11d10*/  FFMA.FTZ R0, R237, R63, R238 ;  /* 0x0000003fed007223 */ /* 0x000fe200000100ee */
[----:B------:R-:W-:Y:S01]  /*11d20*/  LOP3.LUT R99, R6, R2, RZ, 0xc0, !PT ;  /* 0x0000000206637212 */ /* 0x000fe200078ec0ff */
[----:B------:R-:W-:Y:S01]  /*11d30*/  IMAD.MOV.U32 R233, RZ, RZ, R231 ;  /* 0x000000ffffe97224 */ /* 0x000fe200078e00e7 */
[----:B------:R-:W2:Y:S01]  /*11d40*/  LDSM.16.MT88.4 R124, [R212+0x9c00] ;  /* 0x009c0000d47c783b */ /* 0x000ea20000004200 */
[----:B------:R-:W-:-:S02]  /*11d50*/  FADD.FTZ R4, R236, R22 ;  /* 0x00000016ec047221 */ /* 0x000fc40000010000 */
[----:B------:R-:W-:Y:S02]  /*11d60*/  IMAD.MOV.U32 R232, RZ, RZ, R205 ;  /* 0x000000ffffe87224 */ /* 0x000fe400078e00cd */
[----:B------:R-:W-:Y:S02]  /*11d70*/  FADD.FTZ R3, R235, R23 ;  /* 0x00000017eb037221 */ /* 0x000fe40000010000 */
[----:B------:R-:W-:Y:S02]  /*11d80*/  IMAD.MOV.U32 R231, RZ, RZ, R243 ;  /* 0x000000ffffe77224 */ /* 0x000fe400078e00f3 */
[----:B------:R-:W-:Y:S02]  /*11d90*/  FADD.FTZ R2, R234, R19 ;  /* 0x00000013ea027221 */ /* 0x000fe40000010000 */
[----:B------:R-:W-:Y:S02]  /*11da0*/  FADD.FTZ R0, R246, R0 ;  /* 0x00000000f6007221 */ /* 0x000fe40000010000 */
[----:B------:R-:W-:-:S02]  /*11db0*/  IMAD.MOV.U32 R205, RZ, RZ, R156 ;  /* 0x000000ffffcd7224 */ /* 0x000fc400078e009c */
[----:B------:R-:W-:Y:S02]  /*11dc0*/  FADD.FTZ R7, R233, R4 ;  /* 0x00000004e9077221 */ /* 0x000fe40000010000 */
[----:B------:R-:W-:Y:S02]  /*11dd0*/  IMAD.MOV.U32 R243, RZ, RZ, R157 ;  /* 0x000000fffff37224 */ /* 0x000fe400078e009d */
[----:B------:R-:W-:Y:S01]  /*11de0*/  FADD.FTZ R6, R232, R3 ;  /* 0x00000003e8067221 */ /* 0x000fe20000010000 */
[----:B------:R-:W3:Y:S01]  /*11df0*/  LDSM.16.MT88.4 R156, [R212+0xac00] ;  /* 0x00ac0000d49c783b */ /* 0x000ee20000004200 */
        /* <DEDUP_REMOVED lines=54> */
[C---:B-1----:R-:W-:Y:S01]  /*12160*/  HMMA.16816.F32.BF16 R132, R92.reuse, R140, R132 ;  /* 0x0000008c5c84723c */ /* 0x042fe20000041884 */
[----:B------:R1:W-:Y:S04]  /*12170*/  STL [R1+0x20], R5 ;  /* 0x0000200501007387 */ /* 0x0003e80000100800 */
[----:B------:R1:W-:Y:S03]  /*12180*/  STL [R1+0x48], R3 ;  /* 0x0000480301007387 */ /* 0x0003e60000100800 */
[----:B------:R-:W-:Y:S01]  /*12190*/  HMMA.16816.F32.BF16 R136, R92, R142, R136 ;  /* 0x0000008e5c88723c */ /* 0x000fe20000041888 */
[----:B------:R1:W-:Y:S04]  /*121a0*/  STL [R1+0x50], R0 ;  /* 0x0000500001007387 */ /* 0x0003e80000100800 */
[----:B------:R1:W-:Y:S03]  /*121b0*/  STL [R1+0x4c], R2 ;  /* 0x00004c0201007387 */ /* 0x0003e60000100800 */
[----:B------:R-:W-:Y:S08]  /*121c0*/  HMMA.16816.F32.BF16 R128, R96, R140, R128 ;  /* 0x0000008c6080723c */ /* 0x000ff00000041880 */
[C---:B--2---:R-:W-:Y:S08]  /*121d0*/  HMMA.16816.F32.BF16 R116, R92.reuse, R124, R116 ;  /* 0x0000007c5c74723c */ /* 0x044ff00000041874 */
[C---:B------:R-:W-:Y:S08]  /*121e0*/  HMMA.16816.F32.BF16 R120, R92.reuse, R126, R120 ;  /* 0x0000007e5c78723c */ /* 0x040ff00000041878 */
[C---:B---3--:R-:W-:Y:S08]  /*121f0*/  HMMA.16816.F32.BF16 R148, R92.reuse, R156, R148 ;  /* 0x0000009c5c94723c */ /* 0x048ff00000041894 */
[C---:B------:R-:W-:Y:S08]  /*12200*/  HMMA.16816.F32.BF16 R152, R92.reuse, R158, R152 ;  /* 0x0000009e5c98723c */ /* 0x040ff00000041898 */
[C---:B------:R-:W-:Y:S08]  /*12210*/  HMMA.16816.F32.BF16 R164, R92.reuse, R172, R164 ;  /* 0x000000ac5ca4723c */ /* 0x040ff000000418a4 */
[C---:B------:R-:W-:Y:S08]  /*12220*/  HMMA.16816.F32.BF16 R168, R92.reuse, R174, R168 ;  /* 0x000000ae5ca8723c */ /* 0x040ff000000418a8 */
[C---:B------:R-:W-:Y:S08]  /*12230*/  HMMA.16816.F32.BF16 R72, R92.reuse, R80, R72 ;  /* 0x000000505c48723c */ /* 0x040ff00000041848 */
[C---:B------:R-:W-:Y:S08]  /*12240*/  HMMA.16816.F32.BF16 R76, R92.reuse, R82, R76 ;  /* 0x000000525c4c723c */ /* 0x040ff0000004184c */
[----:B------:R-:W-:Y:S08]  /*12250*/  HMMA.16816.F32.BF16 R88, R92, R12, R88 ;  /* 0x0000000c5c58723c */ /* 0x000ff00000041858 */
[----:B------:R-:W-:Y:S08]  /*12260*/  HMMA.16816.F32.BF16 R140, R96, R142, R144 ;  /* 0x0000008e608c723c */ /* 0x000ff00000041890 */
        /* <DEDUP_REMOVED lines=11> */
.L_x_665:
[----:B-1----:R-:W-:-:S06]  /*12320*/  UISETP.GT.AND UP0, UPT, UR25, UR19, UPT ;  /* 0x000000131900728c */ /* 0x002fcc000bf04270 */
[----:B------:R-:W-:-:S13]  /*12330*/  PLOP3.LUT P0, PT, PT, PT, UP0, 0x80, 0x0 ;  /* 0x000000000000781c */ /* 0x000fda0003f0f008 */
[----:B------:R-:W-:Y:S05]  /*12340*/  @!P0 BRA `(.L_x_668) ;  /* 0x00005d1000008947 */ /* 0x000fea0003800000 */
[----:B------:R-:W2:Y:S01]  /*12350*/  LDL.LU R9, [R1+0x2c] ;  /* 0x00002c0001097983 */ /* 0x000ea20000300800 */
[----:B------:R-:W1:Y:S01]  /*12360*/  LDC.U8 R0, c[0x0][0x2d8] ;  /* 0x0000b600ff007b82 */ /* 0x000e620000000000 */
[----:B------:R-:W-:Y:S01]  /*12370*/  UMOV UR30, 0x5 ;  /* 0x00000005001e7882 */ /* 0x000fe20000000000 */
[----:B------:R-:W-:Y:S01]  /*12380*/  MOV R100, R104 ;  /* 0x0000006800647202 */ /* 0x000fe20000000f00 */
[----:B------:R-:W3:Y:S01]  /*12390*/  LDL.LU R2, [R1+0x8] ;  /* 0x0000080001027983 */ /* 0x000ee20000300800 */
[----:B------:R-:W-:Y:S01]  /*123a0*/  ULDC.64 UR4, c[0x0][0x1a0] ;  /* 0x0000680000047ab9 */ /* 0x000fe20000000a00 */
[----:B------:R-:W-:Y:S01]  /*123b0*/  MOV R3, R105 ;  /* 0x0000006900037202 */ /* 0x000fe20000000f00 */
[----:B------:R-:W-:Y:S01]  /*123c0*/  USHF.L.U32 UR32, UR4, 0x5, URZ ;  /* 0x0000000504207899 */ /* 0x000fe2000800063f */
[----:B------:R-:W4:Y:S01]  /*123d0*/  LDL.LU R8, [R1+0x28] ;  /* 0x0000280001087983 */ /* 0x000f220000300800 */
[----:B------:R-:W-:Y:S01]  /*123e0*/  USHF.L.U64.HI UR5, UR4, UR30, UR5 ;  /* 0x0000001e04057299 */ /* 0x000fe20008010205 */
[----:B------:R-:W-:-:S02]  /*123f0*/  MOV R107, R102 ;  /* 0x00000066006b7202 */ /* 0x000fc40000000f00 */
[----:B------:R-:W5:Y:S01]  /*12400*/  LDL.LU.64 R6, [R1+0x10] ;  /* 0x0000100001067983 */ /* 0x000f620000300a00 */
[----:B------:R-:W-:Y:S01]  /*12410*/  MOV R106, R103 ;  /* 0x00000067006a7202 */ /* 0x000fe20000000f00 */
[----:B------:R-:W-:Y:S02]  /*12420*/  USHF.L.U64.HI UR31, UR32, 0x1, UR5 ;  /* 0x00000001201f7899 */ /* 0x000fe40008010205 */
[----:B------:R-:W5:Y:S01]  /*12430*/  LDL.LU.64 R4, [R1+0x58] ;  /* 0x0000580001047983 */ /* 0x000f620000300a00 */
[----:B------:R-:W-:-:S03]  /*12440*/  USHF.L.U32 UR32, UR32, 0x1, URZ ;  /* 0x0000000120207899 */ /* 0x000fc6000800063f */
[----:B------:R-:W2:Y:S01]  /*12450*/  LDL.LU R10, [R1+0xc] ;  /* 0x00000c00010a7983 */ /* 0x000ea20000300800 */
[----:B-1----:R-:W-:Y:S01]  /*12460*/  PRMT R0, R0, 0x7054, R0 ;  /* 0x0000705400007816 */ /* 0x002fe20000000000 */
[----:B--2---:R-:W-:-:S04]  /*12470*/  IMAD.WIDE.U32 R12, R10, -0x326172a9, RZ ;  /* 0xcd9e8d570a0c7825 */ /* 0x004fc800078e00ff */
[----:B------:R-:W-:Y:S01]  /*12480*/  IMAD.WIDE.U32 R10, R9, -0x326172a9, RZ ;  /* 0xcd9e8d57090a7825 */ /* 0x000fe200078e00ff */
[-C--:B---3--:R-:W-:Y:S01]  /*12490*/  LOP3.LUT R0, R13, R2.reuse, RZ, 0x3c, !PT ;  /* 0x000000020d007212 */ /* 0x088fe200078e3cff */
[----:B------:R4:W-:Y:S03]  /*124a0*/  STL.64 [R1+0x40], R12 ;  /* 0x0000400c01007387 */ /* 0x0009e60000100a00 */
[----:B------:R-:W-:Y:S01]  /*124b0*/  LOP3.LUT R2, R11, R2, RZ, 0x3c, !PT ;  /* 0x000000020b027212 */ /* 0x000fe200078e3cff */
[----:B------:R1:W-:Y:S01]  /*124c0*/  STL.64 [R1+0x38], R10 ;  /* 0x0000380a01007387 */ /* 0x0003e20000100a00 */
[----:B-----5:R-:W-:Y:S01]  /*124d0*/  MOV R5, R7 ;  /* 0x0000000700057202 */ /* 0x020fe20000000f00 */
[----:B----4-:R-:W-:-:S04]  /*124e0*/  IMAD.WIDE.U32 R12, R8, -0x2daee0ad, RZ ;  /* 0xd2511f53080c7825 */ /* 0x010fc800078e00ff */
[----:B-1----:R-:W-:Y:S01]  /*124f0*/  IMAD.WIDE.U32 R10, R0, -0x2daee0ad, RZ ;  /* 0xd2511f53000a7825 */ /* 0x002fe200078e00ff */
[----:B------:R1:W-:Y:S03]  /*12500*/  STL.64 [R1+0x18], R12 ;  /* 0x0000180c01007387 */ /* 0x0003e60000100a00 */
[----:B------:R-:W-:Y:S01]  /*12510*/  IMAD.WIDE.U32 R8, R2, -0x2daee0ad, RZ ;  /* 0xd2511f5302087825 */ /* 0x000fe200078e00ff */
[----:B------:R1:W-:Y:S04]  /*12520*/  STL.64 [R1+0x30], R10 ;  /* 0x0000300a01007387 */ /* 0x0003e80000100a00 */
[----:B------:R1:W-:Y:S04]  /*12530*/  STL.64 [R1+0x58], R4 ;  /* 0x0000580401007387 */ /* 0x0003e80000100a00 */
[----:B------:R1:W-:Y:S01]  /*12540*/  STL.64 [R1+0x28], R8 ;  /* 0x0000280801007387 */ /* 0x0003e20000100a00 */
[----:B------:R-:W-:Y:S05]  /*12550*/  BRA `(.L_x_669) ;  /* 0x000001d000007947 */ /* 0x000fea0003800000 */
.L_x_671:
[----:B------:R-:W2:Y:S01]  /*12560*/  LDL.64 R228, [R1+0x68] ;  /* 0x0000680001e47983 */ /* 0x000ea20000100a00 */
[----:B------:R-:W-:Y:S02]  /*12570*/  ULDC.64 UR4, c[0x0][0x198] ;  /* 0x0000660000047ab9 */ /* 0x000fe40000000a00 */
[----:B------:R-:W-:Y:S01]  /*12580*/  UIADD3 UR33, UR25, -0x2, URZ ;  /* 0xfffffffe19217890 */ /* 0x000fe2000fffe03f */
[----:B------:R-:W3:Y:S03]  /*12590*/  LDL.64 R104, [R1+0x60] ;  /* 0x0000600001687983 */ /* 0x000ee60000100a00 */
[----:B------:R-:W-:Y:S02]  /*125a0*/  USHF.R.S32.HI UR25, URZ, 0x1f, UR33 ;  /* 0x0000001f3f197899 */ /* 0x000fe40008011421 */
[----:B------:R-:W-:Y:S02]  /*125b0*/  UIMAD.WIDE.U32 UR34, UR33, UR4, URZ ;  /* 0x00000004212272a5 */ /* 0x000fe4000f8e003f */
[----:B------:R-:W-:Y:S04]  /*125c0*/  UIMAD UR25, UR25, UR4, URZ ;  /* 0x00000004191972a4 */ /* 0x000fe8000f8e023f */
[----:B------:R-:W-:Y:S01]  /*125d0*/  UIMAD UR25, UR33, UR5, UR25 ;  /* 0x00000005211972a4 */ /* 0x000fe2000f8e0219 */
[----:B------:R-:W-:Y:S02]  /*125e0*/  IMAD.U32 R0, RZ, RZ, UR34 ;  /* 0x00000022ff007e24 */ /* 0x000fe4000f8e00ff */
[----:B------:R-:W-:Y:S01]  /*125f0*/  IMAD.U32 R101, RZ, RZ, UR34 ;  /* 0x00000022ff657e24 */ /* 0x000fe2000f8e00ff */
[----:B------:R-:W-:Y:S06]  /*12600*/  UIADD3 UR25, UR35, UR25, URZ ;  /* 0x0000001923197290 */ /* 0x000fec000fffe03f */
[----:B------:R-:W-:Y:S01]  /*12610*/  IMAD.U32 R2, RZ, RZ, UR25 ;  /* 0x00000019ff027e24 */ /* 0x000fe2000f8e00ff */
        /* <DEDUP_REMOVED lines=17> */
.L_x_669:
[----:B-1----:R-:W2:Y:S01]  /*12730*/  LDL.64 R4, [R1+0x58] ;  /* 0x0000580001047983 */ /* 0x002ea20000100a00 */
[----:B------:R-:W-:Y:S04]  /*12740*/  DEPBAR.LE SB0, 0x0 ;  /* 0x000080000000791a */ /* 0x000fe80000000000 */
[----:B------:R-:W-:Y:S01]  /*12750*/  UIADD3 UR30, UR25, -0x1, URZ ;  /* 0xffffffff191e7890 */ /* 0x000fe2000fffe03f */
[----:B------:R-:W-:Y:S03]  /*12760*/  BAR.SYNC.DEFER_BLOCKING 0x0 ;  /* 0x0000000000007b1d */ /* 0x000fe60000010000 */
[----:B------:R-:W-:Y:S02]  /*12770*/  USHF.R.S32.HI UR5, URZ, 0x1f, UR30 ;  /* 0x0000001f3f057899 */ /* 0x000fe4000801141e */
[----:B------:R-:W-:Y:S01]  /*12780*/  UIMAD UR4, UR22, UR30, URZ ;  /* 0x0000001e160472a4 */ /* 0x000fe2000f8e023f */
[----:B------:R-:W-:Y:S01]  /*12790*/  IMAD.U32 R6, RZ, RZ, UR30 ;  /* 0x0000001eff067e24 */ /* 0x000fe2000f8e00ff */
[----:B------:R-:W-:Y:S02]  /*127a0*/  UISETP.GT.AND UP0, UPT, UR30, UR19, UPT ;  /* 0x000000131e00728c */ /* 0x000fe4000bf04270 */
[----:B------:R-:W-:Y:S01]  /*127b0*/  UIMAD UR4, UR5, UR23, UR4 ;  /* 0x00000017050472a4 */ /* 0x000fe2000f8e0204 */
[----:B--2---:R-:W-:Y:S05]  /*127c0*/  IMAD.WIDE.U32 R6, R6, UR23, R4 ;  /* 0x0000001706067c25 */ /* 0x004fea000f8e0004 */
[C---:B------:R-:W-:Y:S02]  /*127d0*/  LEA R4, P0, R6.reuse, c[0x0][0x170], 0x1 ;  /* 0x00005c0006047a11 */ /* 0x040fe400078008ff */
[----:B------:R-:W-:Y:S04]  /*127e0*/  IADD3 R0, R7, UR4, RZ ;  /* 0x0000000407007c10 */ /* 0x000fe8000fffe0ff */
[----:B------:R-:W-:Y:S02]  /*127f0*/  LEA.HI.X R5, R6, c[0x0][0x174], R0, 0x1, P0 ;  /* 0x00005d0006057a11 */ /* 0x000fe400000f0c00 */
[----:B------:R-:W-:Y:S03]  /*12800*/  IADD3 R6, P0, R4, UR32, RZ ;  /* 0x0000002004067c10 */ /* 0x000fe6000ff1e0ff */
[----:B------:R-:W-:Y:S01]  /*12810*/  @!PT LDS RZ, [RZ] ;  /* 0x00000000fffff984 */ /* 0x000fe20000000800 */
[----:B------:R-:W-:Y:S01]  /*12820*/  @!PT LDS RZ, [RZ] ;  /* 0x00000000fffff984 */ /* 0x000fe20000000800 */
[----:B------:R-:W-:Y:S01]  /*12830*/  @!PT LDS RZ, [RZ] ;  /* 0x00000000fffff984 */ /* 0x000fe20000000800 */
[----:B------:R1:W-:Y:S01]  /*12840*/  LDGSTS.E.BYPASS.LTC128B.128 [R226+0x9000], [R4.64] ;  /* 0x0900000004e27fae */ /* 0x0003e2000b901d5a */
[----:B------:R-:W-:Y:S02]  /*12850*/  IADD3.X R7, R5, UR31, RZ, P0, !PT ;  /* 0x0000001f05077c10 */ /* 0x000fe400087fe4ff */
[----:B------:R-:W-:Y:S03]  /*12860*/  PLOP3.LUT P0, PT, PT, PT, UP0, 0x80, 0x0 ;  /* 0x000000000000781c */ /* 0x000fe60003f0f008 */
[----:B------:R1:W-:Y:S06]  /*12870*/  LDGSTS.E.BYPASS.LTC128B.128 [R226+0xa000], [R4.64+0x40] ;  /* 0x0a00004004e27fae */ /* 0x0003ec000b901d5a */
[----:B------:R1:W-:Y:S06]  /*12880*/  LDGSTS.E.BYPASS.LTC128B.128 [R226+0xb000], [R4.64+0x80] ;  /* 0x0b00008004e27fae */ /* 0x0003ec000b901d5a */
[----:B------:R1:W-:Y:S06]  /*12890*/  LDGSTS.E.BYPASS.LTC128B.128 [R226+0x9800], [R6.64] ;  /* 0x0980000006e27fae */ /* 0x0003ec000b901d5a */
[----:B------:R1:W-:Y:S06]  /*128a0*/  LDGSTS.E.BYPASS.LTC128B.128 [R226+0xa800], [R6.64+0x40] ;  /* 0x0a80004006e27fae */ /* 0x0003ec000b901d5a */
[----:B------:R1:W-:Y:S06]  /*128b0*/  LDGSTS.E.BYPASS.LTC128B.128 [R226+0xb800], [R6.64+0x80] ;  /* 0x0b80008006e27fae */ /* 0x0003ec000b901d5a */
[----:B------:R-:W-:Y:S06]  /*128c0*/  LDSM.16.M88.4 R64, [R216] ;  /* 0x00000000d840783b */ /* 0x000fec0000000200 */
[----:B------:R-:W1:Y:S06]  /*128d0*/  LDSM.16.M88.4 R16, [R213+0x6000] ;  /* 0x00600000d510783b */ /* 0x000e6c0000000200 */
[----:B------:R-:W2:Y:S06]  /*128e0*/  LDSM.16.M88.4 R60, [R216+0x1000] ;  /* 0x00100000d83c783b */ /* 0x000eac0000000200 */
[----:B------:R-:W3:Y:S06]  /*128f0*/  LDSM.16.M88.4 R32, [R213+0x6400] ;  /* 0x00640000d520783b */ /* 0x000eec0000000200 */
[----:B------:R-:W0:Y:S06]  /*12900*/  LDGDEPBAR ;  /* 0x00000000000079af */ /* 0x000e2c0000000000 */
[----:B------:R-:W4:Y:S06]  /*12910*/  LDSM.16.M88.4 R48, [R213+0x6800] ;  /* 0x00680000d530783b */ /* 0x000f2c0000000200 */
[----:B------:R-:W5:Y:S06]  /*12920*/  LDSM.16.M88.4 R108, [R213+0x6c00] ;  /* 0x006c0000d56c783b */ /* 0x000f6c0000000200 */
        /* <DEDUP_REMOVED lines=9> */
[----:B------:R-:W-:Y:S05]  /*129c0*/  LDSM.16.M88.4 R196, [R216+0x2000] ;  /* 0x00200000d8c4783b */ /* 0x000fea0000000200 */
[-C--:B---3--:R-:W-:Y:S01]  /*129d0*/  HMMA.16816.F32.BF16 R20, R64, R32.reuse, RZ ;  /* 0x000000204014723c */ /* 0x088fe200000418ff */
[----:B------:R-:W-:Y:S06]  /*129e0*/  LDSM.16.M88.4 R200, [R213+0x7000] ;  /* 0x00700000d5c8783b */ /* 0x000fec0000000200 */
[----:B------:R-:W-:Y:S01]  /*129f0*/  LDSM.16.M88.4 R204, [R216+0x3000] ;  /* 0x00300000d8cc783b */ /* 0x000fe20000000200 */
[C---:B------:R-:W-:Y:S05]  /*12a00*/  HMMA.16816.F32.BF16 R24, R60.reuse, R32, RZ ;  /* 0x000000203c18723c */ /* 0x040fea00000418ff */
[----:B------:R-:W-:Y:S03]  /*12a10*/  LDSM.16.M88.4 R208, [R213+0x7400] ;  /* 0x00740000d5d0783b */ /* 0x000fe60000000200 */
[-C--:B------:R-:W-:Y:S08]  /*12a20*/  HMMA.16816.F32.BF16 R28, R60, R34.reuse, RZ ;  /* 0x000000223c1c723c */ /* 0x080ff000000418ff */
[C---:B------:R-:W-:Y:S08]  /*12a30*/  HMMA.16816.F32.BF16 R32, R64.reuse, R34, RZ ;  /* 0x000000224020723c */ /* 0x040ff000000418ff */
[-C--:B----4-:R-:W-:Y:S08]  /*12a40*/  HMMA.16816.F32.BF16 R36, R64, R48.reuse, RZ ;  /* 0x000000304024723c */ /* 0x090ff000000418ff */
[C---:B------:R-:W-:Y:S08]  /*12a50*/  HMMA.16816.F32.BF16 R40, R60.reuse, R48, RZ ;  /* 0x000000303c28723c */ /* 0x040ff000000418ff */
[-C--:B------:R-:W-:Y:S08]  /*12a60*/  HMMA.16816.F32.BF16 R44, R60, R50.reuse, RZ ;  /* 0x000000323c2c723c */ /* 0x080ff000000418ff */
[C---:B------:R-:W-:Y:S08]  /*12a70*/  HMMA.16816.F32.BF16 R48, R64.reuse, R50, RZ ;  /* 0x000000324030723c */ /* 0x040ff000000418ff */
[-C--:B-----5:R-:W-:Y:S08]  /*12a80*/  HMMA.16816.F32.BF16 R52, R64, R108.reuse, RZ ;  /* 0x0000006c4034723c */ /* 0x0a0ff000000418ff */
        /* <DEDUP_REMOVED lines=19> */
[-C--:B---3--:R-:W-:Y:S08]  /*12bc0*/  HMMA.16816.F32.BF16 R52, R176, R108.reuse, R52 ;  /* 0x0000006cb034723c */ /* 0x088ff00000041834 */
[C---:B------:R-:W-:Y:S08]  /*12bd0*/  HMMA.16816.F32.BF16 R56, R184.reuse, R108, R56 ;  /* 0x0000006cb838723c */ /* 0x040ff00000041838 */
[-C--:B------:R-:W-:Y:S01]  /*12be0*/  HMMA.16816.F32.BF16 R60, R184, R110.reuse, R60 ;  /* 0x0000006eb83c723c */ /* 0x080fe2000004183c */
[----:B------:R-:W-:Y:S07]  /*12bf0*/  LDSM.16.M88.4 R184, [R217+0x3000] ;  /* 0x00300000d9b8783b */ /* 0x000fee0000000200 */
[----:B------:R-:W-:Y:S01]  /*12c00*/  HMMA.16816.F32.BF16 R64, R176, R110, R64 ;  /* 0x0000006eb040723c */ /* 0x000fe20000041840 */
[----:B------:R-:W-:Y:S06]  /*12c10*/  LDSM.16.M88.4 R108, [R217+0x2000] ;  /* 0x00200000d96c783b */ /* 0x000fec0000000200 */
[----:B------:R-:W3:Y:S01]  /*12c20*/  LDSM.16.M88.4 R176, [R215+0x7000] ;  /* 0x00700000d7b0783b */ /* 0x000ee20000000200 */
        /* <DEDUP_REMOVED lines=15> */
[-C--:B--2---:R-:W-:Y:S08]  /*12d20*/  HMMA.16816.F32.BF16 R52, R196, R188.reuse, R52 ;  /* 0x000000bcc434723c */ /* 0x084ff00000041834 */
[C---:B------:R-:W-:Y:S08]  /*12d30*/  HMMA.16816.F32.BF16 R56, R204.reuse, R188, R56 ;  /* 0x000000bccc38723c */ /* 0x040ff00000041838 */
[-C--:B------:R-:W-:Y:S01]  /*12d40*/  HMMA.16816.F32.BF16 R60, R204, R190.reuse, R60 ;  /* 0x000000becc3c723c */ /* 0x080fe2000004183c */
[----:B------:R-:W-:Y:S07]  /*12d50*/  LDSM.16.M88.4 R204, [R216+0x5000] ;  /* 0x00500000d8cc783b */ /* 0x000fee0000000200 */
[----:B------:R-:W-:Y:S01]  /*12d60*/  HMMA.16816.F32.BF16 R64, R196, R190, R64 ;  /* 0x000000bec440723c */ /* 0x000fe20000041840 */
[----:B------:R-:W-:Y:S06]  /*12d70*/  LDSM.16.M88.4 R188, [R216+0x4000] ;  /* 0x00400000d8bc783b */ /* 0x000fec0000000200 */
        /* <DEDUP_REMOVED lines=22> */
[----:B------:R-:W-:Y:S01]  /*12ee0*/  LDSM.16.M88.4 R200, [R215+0x8400] ;  /* 0x00840000d7c8783b */ /* 0x000fe20000000200 */
[-C--:B--2---:R-:W-:Y:S08]  /*12ef0*/  HMMA.16816.F32.BF16 R4, R188, R196.reuse, R4 ;  /* 0x000000c4bc04723c */ /* 0x084ff00000041804 */
[C---:B------:R-:W-:Y:S08]  /*12f00*/  HMMA.16816.F32.BF16 R8, R204.reuse, R196, R8 ;  /* 0x000000c4cc08723c */ /* 0x040ff00000041808 */
[-C--:B------:R-:W-:Y:S08]  /*12f10*/  HMMA.16816.F32.BF16 R12, R204, R198.reuse, R12 ;  /* 0x000000c6cc0c723c */ /* 0x080ff0000004180c */
[C---:B------:R-:W-:Y:S01]  /*12f20*/  HMMA.16816.F32.BF16 R16, R188.reuse, R198, R16 ;  /* 0x000000c6bc10723c */ /* 0x040fe20000041810 */
[----:B------:R-:W2:Y:S07]  /*12f30*/  LDSM.16.M88.4 R196, [R217+0x5000] ;  /* 0x00500000d9c4783b */ /* 0x000eae0000000200 */
[-C--:B---3--:R-:W-:Y:S08]  /*12f40*/  HMMA.16816.F32.BF16 R20, R188, R176.reuse, R20 ;  /* 0x000000b0bc14723c */ /* 0x088ff00000041814 */
[C---:B------:R-:W-:Y:S08]  /*12f50*/  HMMA.16816.F32.BF16 R24, R204.reuse, R176, R24 ;  /* 0x000000b0cc18723c */ /* 0x040ff00000041818 */
[-C--:B------:R-:W-:Y:S08]  /*12f60*/  HMMA.16816.F32.BF16 R28, R204, R178.reuse, R28 ;  /* 0x000000b2cc1c723c */ /* 0x080ff0000004181c */
[C---:B------:R-:W-:Y:S01]  /*12f70*/  HMMA.16816.F32.BF16 R32, R188.reuse, R178, R32 ;  /* 0x000000b2bc20723c */ /* 0x040fe20000041820 */
[----:B------:R-:W3:Y:S01]  /*12f80*/  LDSM.16.M88.4 R176, [R215+0x8c00] ;  /* 0x008c0000d7b0783b */ /* 0x000ee20000000200 */
[----:B------:R-:W-:Y:S05]  /*12f90*/  DEPBAR.LE SB0, 0x0 ;  /* 0x000080000000791a */ /* 0x000fea0000000000 */
[----:B------:R-:W-:Y:S01]  /*12fa0*/  BAR.SYNC.DEFER_BLOCKING 0x0 ;  /* 0x0000000000007b1d */ /* 0x000fe20000010000 */
[-C--:B-1----:R-:W-:Y:S08]  /*12fb0*/  HMMA.16816.F32.BF16 R36, R188, R108.reuse, R36 ;  /* 0x0000006cbc24723c */ /* 0x082ff00000041824 */
[C---:B------:R-:W-:Y:S08]  /*12fc0*/  HMMA.16816.F32.BF16 R40, R204.reuse, R108, R40 ;  /* 0x0000006ccc28723c */ /* 0x040ff00000041828 */
[-C--:B------:R-:W-:Y:S08]  /*12fd0*/  HMMA.16816.F32.BF16 R44, R204, R110.reuse, R44 ;  /* 0x0000006ecc2c723c */ /* 0x080ff0000004182c */
[C---:B------:R-:W-:Y:S08]  /*12fe0*/  HMMA.16816.F32.BF16 R48, R188.reuse, R110, R48 ;  /* 0x0000006ebc30723c */ /* 0x040ff00000041830 */
[-C--:B------:R-:W-:Y:S08]  /*12ff0*/  HMMA.16816.F32.BF16 R52, R188, R180.reuse, R52 ;  /* 0x000000b4bc34723c */ /* 0x080ff00000041834 */
[C---:B------:R-:W-:Y:S08]  /*13000*/  HMMA.16816.F32.BF16 R56, R204.reuse, R180, R56 ;  /* 0x000000b4cc38723c */ /* 0x040ff00000041838 */
[-C--:B------:R-:W-:Y:S08]  /*13010*/  HMMA.16816.F32.BF16 R60, R204, R182.reuse, R60 ;  /* 0x000000b6cc3c723c */ /* 0x080ff0000004183c */
[----:B------:R-:W-:Y:S08]  /*13020*/  HMMA.16816.F32.BF16 R64, R188, R182, R64 ;  /* 0x000000b6bc40723c */ /* 0x000ff00000041840 */
[-C--:B------:R-:W-:Y:S08]  /*13030*/  HMMA.16816.F32.BF16 R4, R184, R192.reuse, R4 ;  /* 0x000000c0b804723c */ /* 0x080ff00000041804 */
[C---:B--2---:R-:W-:Y:S08]  /*13040*/  HMMA.16816.F32.BF16 R8, R196.reuse, R192, R8 ;  /* 0x000000c0c408723c */ /* 0x044ff00000041808 */
        /* <DEDUP_REMOVED lines=13> */
[----:B------:R-:W-:Y:S01]  /*13120*/  HMMA.16816.F32.BF16 R64, R184, R178, R64 ;  /* 0x000000b2b840723c */ /* 0x000fe20000041840 */
[----:B------:R-:W-:-:S07]  /*13130*/  @P0 BRA `(.L_x_671) ;  /* 0xfffff42000000947 */ /* 0x000fce000383ffff */
.L_x_670:
[----:B------:R-:W2:Y:S01]  /*13140*/  S2R R2, SR_TID.X ;  /* 0x0000000000027919 */ /* 0x000ea20000002100 */
[----:B------:R-:W-:Y:S01]  /*13150*/  IMAD.U32 R0, RZ, RZ, UR30 ;  /* 0x0000001eff007e24 */ /* 0x000fe2000f8e00ff */
[----:B------:R-:W-:Y:S02]  /*13160*/  USHF.L.U32 UR4, UR30, 0x1, URZ ;  /* 0x000000011e047899 */ /* 0x000fe4000800063f */
[----:B------:R-:W-:Y:S02]  /*13170*/  UISETP.GT.AND UP0, UPT, UR30, UR19, UPT ;  /* 0x000000131e00728c */ /* 0x000fe4000bf04270 */
[----:B------:R-:W-:Y:S02]  /*13180*/  UMOV UR25, UR30 ;  /* 0x0000001e00197c82 */ /* 0x000fe40008000000 */
[----:B------:R-:W-:Y:S04]  /*13190*/  STL [R1+0x9c], R226 ;  /* 0x00009ce201007387 */ /* 0x000fe80000100800 */
[----:B------:R-:W-:Y:S04]  /*131a0*/  STL [R1+0x98], R217 ;  /* 0x000098d901007387 */ /* 0x000fe80000100800 */
[----:B------:R-:W-:Y:S04]  /*131b0*/  STL [R1+0x94], R216 ;  /* 0x000094d801007387 */ /* 0x000fe80000100800 */
[----:B------:R3:W-:Y:S01]  /*131c0*/  STL [R1+0x90], R215 ;  /* 0x000090d701007387 */ /* 0x0007e20000100800 */
[----:B--2---:R-:W-:Y:S03]  /*131d0*/  IMAD.SHL.U32 R2, R2, 0x2, RZ ;  /* 0x0000000202027824 */ /* 0x004fe600078e00ff */
[----:B------:R2:W-:Y:S02]  /*131e0*/  STL [R1+0x8c], R213 ;  /* 0x00008cd501007387 */ /* 0x0005e40000100800 */
[----:B------:R-:W-:Y:S02]  /*131f0*/  LOP3.LUT R2, R2, 0x6, RZ, 0xc0, !PT ;  /* 0x0000000602027812 */ /* 0x000fe400078ec0ff */
[----:B------:R-:W4:Y:S03]  /*13200*/  LDL.64 R232, [R1+0x18] ;  /* 0x0000180001e87983 */ /* 0x000f260000100a00 */
[----:B------:R-:W-:Y:S03]  /*13210*/  IMAD R0, R0, 0x40, R2 ;  /* 0x0000004000007824 */ /* 0x000fe600078e0202 */
[----:B------:R-:W-:Y:S02]  /*13220*/  STL [R1+0xa0], R221 ;  /* 0x0000a0dd01007387 */ /* 0x000fe40000100800 */
[C---:B-1----:R-:W-:Y:S02]  /*13230*/  IADD3 R105, R0.reuse, 0x1, RZ ;  /* 0x0000000100697810 */ /* 0x042fe40007ffe0ff */
[CC--:B------:R-:W-:Y:S02]  /*13240*/  ISETP.GE.AND P3, PT, R0.reuse, R221.reuse, PT ;  /* 0x000000dd0000720c */ /* 0x0c0fe40003f66270 */
[C---:B------:R-:W-:Y:S02]  /*13250*/  ISETP.GE.AND P2, PT, R105.reuse, R221, PT ;  /* 0x000000dd6900720c */ /* 0x040fe40003f46270 */
[CC--:B------:R-:W-:Y:S02]  /*13260*/  ISETP.GE.AND P0, PT, R105.reuse, R220.reuse, PT ;  /* 0x000000dc6900720c */ /* 0x0c0fe40003f06270 */
[C---:B------:R-:W-:Y:S02]  /*13270*/  ISETP.GE.AND P1, PT, R0.reuse, R220, PT ;  /* 0x000000dc0000720c */ /* 0x040fe40003f26270 */
[C---:B------:R-:W-:Y:S02]  /*13280*/  IADD3 R104, R0.reuse, 0x8, RZ ;  /* 0x0000000800687810 */ /* 0x040fe40007ffe0ff */
[C---:B------:R-:W-:Y:S02]  /*13290*/  IADD3 R103, R0.reuse, 0x9, RZ ;  /* 0x0000000900677810 */ /* 0x040fe40007ffe0ff */
[CC--:B------:R-:W-:Y:S02]  /*132a0*/  ISETP.GE.OR P3, PT, R0.reuse, R225.reuse, !P3 ;  /* 0x000000e10000720c */ /* 0x0c0fe40005f66670 */
[C---:B------:R-:W-:Y:S02]  /*132b0*/  ISETP.GE.OR P2, PT, R105.reuse, R225, !P2 ;  /* 0x000000e16900720c */ /* 0x040fe40005746670 */
[-C--:B------:R-:W-:Y:S02]  /*132c0*/  ISETP.GE.OR P0, PT, R105, R224.reuse, !P0 ;  /* 0x000000e06900720c */ /* 0x080fe40004706670 */
[----:B------:R-:W-:Y:S02]  /*132d0*/  ISETP.GE.OR P1, PT, R0, R224, !P1 ;  /* 0x000000e00000720c */ /* 0x000fe40004f26670 */
[----:B------:R-:W-:Y:S02]  /*132e0*/  FSEL R177, R4, -INF , !P3 ;  /* 0xff80000004b17808 */ /* 0x000fe40005800000 */
[----:B------:R-:W-:Y:S02]  /*132f0*/  FSEL R179, R5, -INF , !P2 ;  /* 0xff80000005b37808 */ /* 0x000fe40005000000 */
[----:B------:R-:W-:Y:S02]  /*13300*/  FSEL R180, R7, -INF , !P0 ;  /* 0xff80000007b47808 */ /* 0x000fe40004000000 */
[-C--:B------:R-:W-:Y:S02]  /*13310*/  ISETP.GE.AND P3, PT, R104, R221.reuse, PT ;  /* 0x000000dd6800720c */ /* 0x080fe40003f66270 */
[C---:B------:R-:W-:Y:S02]  /*13320*/  ISETP.GE.AND P2, PT, R103.reuse, R221, PT ;  /* 0x000000dd6700720c */ /* 0x040fe40003f46270 */
[CC--:B------:R-:W-:Y:S02]  /*13330*/  ISETP.GE.AND P0, PT, R103.reuse, R220.reuse, PT ;  /* 0x000000dc6700720c */ /* 0x0c0fe40003f06270 */
[----:B------:R-:W-:Y:S02]  /*13340*/  FSEL R178, R6, -INF , !P1 ;  /* 0xff80000006b27808 */ /* 0x000fe40004800000 */
[C---:B------:R-:W-:Y:S02]  /*13350*/  ISETP.GE.AND P1, PT, R104.reuse, R220, PT ;  /* 0x000000dc6800720c */ /* 0x040fe40003f26270 */
[-C--:B------:R-:W-:Y:S02]  /*13360*/  ISETP.GE.OR P3, PT, R104, R225.reuse, !P3 ;  /* 0x000000e16800720c */ /* 0x080fe40005f66670 */
[C---:B------:R-:W-:Y:S02]  /*13370*/  ISETP.GE.OR P2, PT, R103.reuse, R225, !P2 ;  /* 0x000000e16700720c */ /* 0x040fe40005746670 */
[-C--:B------:R-:W-:Y:S02]  /*13380*/  ISETP.GE.OR P0, PT, R103, R224.reuse, !P0 ;  /* 0x000000e06700720c */ /* 0x080fe40004706670 */
[C---:B------:R-:W-:Y:S02]  /*13390*/  IADD3 R102, R0.reuse, 0x10, RZ ;  /* 0x0000001000667810 */ /* 0x040fe40007ffe0ff */
[----:B------:R-:W-:Y:S02]  /*133a0*/  IADD3 R101, R0, 0x11, RZ ;  /* 0x0000001100657810 */ /* 0x000fe40007ffe0ff */
[----:B------:R-:W-:Y:S02]  /*133b0*/  ISETP.GE.OR P1, PT, R104, R224, !P1 ;  /* 0x000000e06800720c */ /* 0x000fe40004f26670 */
[----:B------:R-:W-:Y:S02]  /*133c0*/  FSEL R109, R16, -INF , !P3 ;  /* 0xff800000106d7808 */ /* 0x000fe40005800000 */
[----:B------:R-:W-:Y:S02]  /*133d0*/  FSEL R110, R17, -INF , !P2 ;  /* 0xff800000116e7808 */ /* 0x000fe40005000000 */
[-C--:B------:R-:W-:Y:S02]  /*133e0*/  ISETP.GE.AND P3, PT, R102, R221.reuse, PT ;  /* 0x000000dd6600720c */ /* 0x080fe40003f66270 */
[----:B------:R-:W-:Y:S02]  /*133f0*/  ISETP.GE.AND P2, PT, R101, R221, PT ;  /* 0x000000dd6500720c */ /* 0x000fe40003f46270 */
[----:B------:R-:W-:Y:S02]  /*13400*/  FSEL R111, R19, -INF , !P0 ;  /* 0xff800000136f7808 */ /* 0x000fe40004000000 */
[C---:B------:R-:W-:Y:S02]  /*13410*/  ISETP.GE.AND P0, PT, R101.reuse, R220, PT ;  /* 0x000000dc6500720c */ /* 0x040fe40003f06270 */
[----:B------:R-:W-:Y:S02]  /*13420*/  FSEL R176, R18, -INF , !P1 ;  /* 0xff80000012b07808 */ /* 0x000fe40004800000 */
[C---:B------:R-:W-:Y:S02]  /*13430*/  IADD3 R19, R0.reuse, 0x18, RZ ;  /* 0x0000001800137810 */ /* 0x040fe40007ffe0ff */
[----:B------:R-:W-:Y:S02]  /*13440*/  IADD3 R18, R0, 0x19, RZ ;  /* 0x0000001900127810 */ /* 0x000fe40007ffe0ff */
[-C--:B------:R-:W-:Y:S02]  /*13450*/  ISETP.GE.OR P3, PT, R102, R225.reuse, !P3 ;  /* 0x000000e16600720c */ /* 0x080fe40005f66670 */
[C---:B------:R-:W-:Y:S02]  /*13460*/  ISETP.GE.OR P2, PT, R101.reuse, R225, !P2 ;  /* 0x000000e16500720c */ /* 0x040fe40005746670 */
[----:B------:R-:W-:Y:S02]  /*13470*/  ISETP.GE.OR P0, PT, R101, R224, !P0 ;  /* 0x000000e06500720c */ /* 0x000fe40004706670 */
[----:B------:R-:W-:Y:S02]  /*13480*/  FSEL R203, R20, -INF , !P3 ;  /* 0xff80000014cb7808 */ /* 0x000fe40005800000 */
[----:B------:R-:W-:Y:S02]  /*13490*/  FSEL R205, R21, -INF , !P2 ;  /* 0xff80000015cd7808 */ /* 0x000fe40005000000 */
[----:B------:R-:W-:Y:S02]  /*134a0*/  FSEL R209, R23, -INF , !P0 ;  /* 0xff80000017d17808 */ /* 0x000fe40004000000 */
[CC--:B------:R-:W-:Y:S02]  /*134b0*/  ISETP.GE.AND P3, PT, R19.reuse, R221.reuse, PT ;  /* 0x000000dd1300720c */ /* 0x0c0fe40003f66270 */
[C---:B------:R-:W-:Y:S02]  /*134c0*/  ISETP.GE.AND P2, PT, R18.reuse, R221, PT ;  /* 0x000000dd1200720c */ /* 0x040fe40003f46270 */
[----:B------:R-:W-:Y:S02]  /*134d0*/  ISETP.GE.AND P0, PT, R18, R220, PT ;  /* 0x000000dc1200720c */ /* 0x000fe40003f06270 */
[C---:B------:R-:W-:Y:S02]  /*134e0*/  IADD3 R17, R0.reuse, 0x20, RZ ;  /* 0x0000002000117810 */ /* 0x040fe40007ffe0ff */
[----:B------:R-:W-:Y:S02]  /*134f0*/  IADD3 R16, R0, 0x21, RZ ;  /* 0x0000002100107810 */ /* 0x000fe40007ffe0ff */
[-C--:B------:R-:W-:Y:S02]  /*13500*/  ISETP.GE.OR P3, PT, R19, R225.reuse, !P3 ;  /* 0x000000e11300720c */ /* 0x080fe40005f66670 */
[C---:B------:R-:W-:Y:S02]  /*13510*/  ISETP.GE.OR P2, PT, R18.reuse, R225, !P2 ;  /* 0x000000e11200720c */ /* 0x040fe40005746670 */
        /* <DEDUP_REMOVED lines=18> */
[CC--:B------:R-:W-:Y:S02]  /*13640*/  ISETP.GE.OR P2, PT, R6.reuse, R225.reuse, !P2 ;  /* 0x000000e10600720c */ /* 0x0c0fe40005746670 */
[----:B------:R-:W-:Y:S02]  /*13650*/  ISETP.GE.OR P0, PT, R6, R224, !P0 ;  /* 0x000000e00600720c */ /* 0x000fe40004706670 */
[----:B------:R-:W-:Y:S02]  /*13660*/  ISETP.GE.OR P3, PT, R7, R225, !P3 ;  /* 0x000000e10700720c */ /* 0x000fe40005f66670 */
[C---:B------:R-:W-:Y:S02]  /*13670*/  IADD3 R5, R0.reuse, 0x30, RZ ;  /* 0x0000003000057810 */ /* 0x040fe40007ffe0ff */
[----:B------:R-:W-:Y:S02]  /*13680*/  IADD3 R4, R0, 0x31, RZ ;  /* 0x0000003100047810 */ /* 0x000fe40007ffe0ff */
[----:B------:R-:W-:Y:S02]  /*13690*/  FSEL R229, R48, -INF , !P3 ;  /* 0xff80000030e57808 */ /* 0x000fe40005800000 */
[----:B------:R-:W-:Y:S02]  /*136a0*/  FSEL R230, R49, -INF , !P2 ;  /* 0xff80000031e67808 */ /* 0x000fe40005000000 */
[----:B------:R-:W-:Y:S02]  /*136b0*/  FSEL R237, R51, -INF , !P0 ;  /* 0xff80000033ed7808 */ /* 0x000fe40004000000 */
[C---:B------:R-:W-:Y:S02]  /*136c0*/  ISETP.GE.AND P0, PT, R0.reuse, R219, PT ;  /* 0x000000db0000720c */ /* 0x040fe40003f06270 */
[----:B------:R-:W-:Y:S02]  /*136d0*/  ISETP.GE.AND P3, PT, R0, R218, PT ;  /* 0x000000da0000720c */ /* 0x000fe40003f66270 */
[CC--:B------:R-:W-:Y:S02]  /*136e0*/  ISETP.GE.AND P4, PT, R5.reuse, R220.reuse, PT ;  /* 0x000000dc0500720c */ /* 0x0c0fe40003f86270 */
        /* <DEDUP_REMOVED lines=9> */
[-C--:B------:R-:W-:Y:S02]  /*13780*/  ISETP.GE.AND P1, PT, R102, R220.reuse, PT ;  /* 0x000000dc6600720c */ /* 0x080fe40003f26270 */
[----:B------:R-:W-:Y:S02]  /*13790*/  ISETP.GE.AND P2, PT, R0, R220, PT ;  /* 0x000000dc0000720c */ /* 0x000fe40003f46270 */
[C---:B------:R-:W-:Y:S02]  /*137a0*/  ISETP.GE.AND P4, PT, R105.reuse, R219, PT ;  /* 0x000000db6900720c */ /* 0x040fe40003f86270 */
[-C--:B------:R-:W-:Y:S02]  /*137b0*/  ISETP.GE.OR P1, PT, R102, R224.reuse, !P1 ;  /* 0x000000e06600720c */ /* 0x080fe40004f26670 */
[----:B------:R-:W-:Y:S02]  /*137c0*/  ISETP.GE.OR P4, PT, R105, R223, !P4 ;  /* 0x000000df6900720c */ /* 0x000fe40006786670 */
[----:B------:R-:W-:Y:S02]  /*137d0*/  ISETP.GE.OR P2, PT, R0, R224, !P2 ;  /* 0x000000e00000720c */ /* 0x000fe40005746670 */
[----:B------:R-:W-:Y:S02]  /*137e0*/  FSEL R21, R9, -INF , !P4 ;  /* 0xff80000009157808 */ /* 0x000fe40006000000 */
[----:B------:R-:W-:Y:S02]  /*137f0*/  FSEL R207, R22, -INF , !P1 ;  /* 0xff80000016cf7808 */ /* 0x000fe40004800000 */
[----:B------:R-:W-:Y:S02]  /*13800*/  ISETP.GE.AND P1, PT, R19, R220, PT ;  /* 0x000000dc1300720c */ /* 0x000fe40003f26270 */
[----:B------:R-:W-:Y:S02]  /*13810*/  FSEL R249, R67, -INF , !P2 ;  /* 0xff80000043f97808 */ /* 0x000fe40005000000 */
[----:B------:R-:W-:Y:S02]  /*13820*/  ISETP.GE.AND P4, PT, R101, R219, PT ;  /* 0x000000db6500720c */ /* 0x000fe40003f86270 */
[C---:B------:R-:W-:Y:S02]  /*13830*/  ISETP.GE.AND P2, PT, R104.reuse, R218, PT ;  /* 0x000000da6800720c */ /* 0x040fe40003f46270 */
[----:B------:R-:W-:Y:S02]  /*13840*/  ISETP.GE.OR P1, PT, R19, R224, !P1 ;  /* 0x000000e01300720c */ /* 0x000fe40004f26670 */
[----:B------:R-:W-:Y:S02]  /*13850*/  ISETP.GE.OR P4, PT, R101, R223, !P4 ;  /* 0x000000df6500720c */ /* 0x000fe40006786670 */
[----:B------:R-:W-:Y:S02]  /*13860*/  ISETP.GE.OR P2, PT, R104, R222, !P2 ;  /* 0x000000de6800720c */ /* 0x000fe40005746670 */
[----:B------:R-:W-:Y:S02]  /*13870*/  ISETP.GE.AND P5, PT, R4, R221, PT ;  /* 0x000000dd0400720c */ /* 0x000fe40003fa6270 */
[----:B------:R-:W-:Y:S02]  /*13880*/  FSEL R22, R10, -INF , !P3 ;  /* 0xff8000000a167808 */ /* 0x000fe40005800000 */
[----:B------:R-:W-:Y:S02]  /*13890*/  FSEL R200, R34, -INF , !P1 ;  /* 0xff80000022c87808 */ /* 0x000fe40004800000 */
[----:B------:R-:W-:Y:S02]  /*138a0*/  FSEL R211, R25, -INF , !P4 ;  /* 0xff80000019d37808 */ /* 0x000fe40006000000 */
[CC--:B------:R-:W-:Y:S02]  /*138b0*/  ISETP.GE.AND P4, PT, R17.reuse, R219.reuse, PT ;  /* 0x000000db1100720c */ /* 0x0c0fe40003f86270 */
[----:B------:R-:W-:Y:S02]  /*138c0*/  ISETP.GE.AND P3, PT, R102, R218, PT ;  /* 0x000000da6600720c */ /* 0x000fe40003f66270 */
[----:B------:R-:W-:Y:S02]  /*138d0*/  FSEL R34, R14, -INF , !P2 ;  /* 0xff8000000e227808 */ /* 0x000fe40005000000 */
[----:B------:R-:W-:Y:S02]  /*138e0*/  ISETP.GE.AND P2, PT, R18, R219, PT ;  /* 0x000000db1200720c */ /* 0x000fe40003f46270 */
[----:B------:R-:W-:Y:S02]  /*138f0*/  ISETP.GE.OR P5, PT, R4, R225, !P5 ;  /* 0x000000e10400720c */ /* 0x000fe40006fa6670 */
[-C--:B------:R-:W-:Y:S02]  /*13900*/  ISETP.GE.OR P4, PT, R17, R223.reuse, !P4 ;  /* 0x000000df1100720c */ /* 0x080fe40006786670 */
[----:B------:R-:W-:Y:S02]  /*13910*/  ISETP.GE.OR P3, PT, R102, R222, !P3 ;  /* 0x000000de6600720c */ /* 0x000fe40005f66670 */
[----:B------:R-:W-:Y:S02]  /*13920*/  ISETP.GE.OR P2, PT, R18, R223, !P2 ;  /* 0x000000df1200720c */ /* 0x000fe40005746670 */
[----:B------:R-:W-:Y:S02]  /*13930*/  FSEL R35, R53, -INF , !P5 ;  /* 0xff80000035237808 */ /* 0x000fe40006800000 */
[----:B------:R-:W-:Y:S02]  /*13940*/  ISETP.GE.AND P5, PT, R2, R220, PT ;  /* 0x000000dc0200720c */ /* 0x000fe40003fa6270 */
[----:B------:R-:W-:Y:S02]  /*13950*/  FSEL R204, R29, -INF , !P2 ;  /* 0xff8000001dcc7808 */ /* 0x000fe40005000000 */
[----:B------:R-:W-:Y:S02]  /*13960*/  FSEL R227, R26, -INF , !P3 ;  /* 0xff8000001ae37808 */ /* 0x000fe40005800000 */
[-C--:B------:R-:W-:Y:S02]  /*13970*/  ISETP.GE.AND P3, PT, R17, R218.reuse, PT ;  /* 0x000000da1100720c */ /* 0x080fe40003f66270 */
[----:B------:R-:W-:Y:S02]  /*13980*/  FSEL R238, R40, -INF , !P4 ;  /* 0xff80000028ee7808 */ /* 0x000fe40006000000 */
[----:B------:R-:W-:Y:S01]  /*13990*/  ISETP.GE.AND P4, PT, R6, R218, PT ;  /* 0x000000da0600720c */ /* 0x000fe20003f86270 */
[----:B------:R-:W1:Y:S01]  /*139a0*/  LDC.U8 R40, c[0x0][0x2d8] ;  /* 0x0000b600ff287b82 */ /* 0x000e620000000000 */
[----:B------:R-:W-:Y:S02]  /*139b0*/  ISETP.GE.AND P2, PT, R7, R219, PT ;  /* 0x000000db0700720c */ /* 0x000fe40003f46270 */
[----:B------:R-:W-:Y:S02]  /*139c0*/  ISETP.GE.OR P5, PT, R2, R224, !P5 ;  /* 0x000000e00200720c */ /* 0x000fe40006fa6670 */
[----:B------:R-:W-:Y:S02]  /*139d0*/  ISETP.GE.AND P1, PT, R17, R220, PT ;  /* 0x000000dc1100720c */ /* 0x000fe40003f26270 */
[----:B------:R-:W-:Y:S02]  /*139e0*/  ISETP.GE.AND P6, PT, R5, R221, PT ;  /* 0x000000dd0500720c */ /* 0x000fe40003fc6270 */
[-C--:B------:R-:W-:Y:S02]  /*139f0*/  ISETP.GE.OR P3, PT, R17, R222.reuse, !P3 ;  /* 0x000000de1100720c */ /* 0x080fe40005f66670 */
[----:B------:R-:W-:Y:S02]  /*13a00*/  ISETP.GE.OR P4, PT, R6, R222, !P4 ;  /* 0x000000de0600720c */ /* 0x000fe40006786670 */
[----:B------:R-:W-:Y:S02]  /*13a10*/  ISETP.GE.OR P2, PT, R7, R223, !P2 ;  /* 0x000000df0700720c */ /* 0x000fe40005746670 */
[----:B------:R-:W-:Y:S02]  /*13a20*/  FSEL R49, R66, -INF , !P5 ;  /* 0xff80000042317808 */ /* 0x000fe40006800000 */
[----:B------:R-:W-:Y:S02]  /*13a30*/  ISETP.GE.AND P5, PT, R103, R219, PT ;  /* 0x000000db6700720c */ /* 0x000fe40003fa6270 */
[----:B------:R-:W-:Y:S02]  /*13a40*/  ISETP.GE.OR P1, PT, R17, R224, !P1 ;  /* 0x000000e01100720c */ /* 0x000fe40004f26670 */
[----:B------:R-:W-:Y:S02]  /*13a50*/  ISETP.GE.OR P6, PT, R5, R225, !P6 ;  /* 0x000000e10500720c */ /* 0x000fe400077c6670 */
[----:B------:R-:W-:Y:S02]  /*13a60*/  FSEL R243, R42, -INF , !P3 ;  /* 0xff8000002af37808 */ /* 0x000fe40005800000 */
[----:B---3--:R-:W-:Y:S02]  /*13a70*/  FSEL R215, R47, -INF , !P4 ;  /* 0xff8000002fd77808 */ /* 0x008fe40006000000 */
[-C--:B------:R-:W-:Y:S02]  /*13a80*/  ISETP.GE.AND P3, PT, R5, R218.reuse, PT ;  /* 0x000000da0500720c */ /* 0x080fe40003f66270 */
[----:B------:R-:W-:Y:S02]  /*13a90*/  FSEL R247, R44, -INF , !P2 ;  /* 0xff8000002cf77808 */ /* 0x000fe40005000000 */
[----:B------:R-:W-:Y:S02]  /*13aa0*/  ISETP.GE.AND P2, PT, R4, R218, PT ;  /* 0x000000da0400720c */ /* 0x000fe40003f46270 */
[----:B------:R-:W-:Y:S02]  /*13ab0*/  ISETP.GE.AND P4, PT, R0, R219, PT ;  /* 0x000000db0000720c */ /* 0x000fe40003f86270 */
[----:B------:R-:W-:Y:S02]  /*13ac0*/  ISETP.GE.OR P5, PT, R103, R223, !P5 ;  /* 0x000000df6700720c */ /* 0x000fe40006fa6670 */
[----:B------:R-:W-:Y:S02]  /*13ad0*/  FSEL R244, R38, -INF , !P1 ;  /* 0xff80000026f47808 */ /* 0x000fe40004800000 */
[----:B------:R-:W-:Y:S01]  /*13ae0*/  FSEL R52, R52, -INF , !P6 ;  /* 0xff80000034347808 */ /* 0x000fe20007000000 */
[----:B------:R-:W-:Y:S01]  /*13af0*/  LDSM.16.MT88.4 R36, [R214+0x9000] ;  /* 0x00900000d624783b */ /* 0x000fe20000004200 */
[----:B------:R-:W-:Y:S02]  /*13b00*/  ISETP.GE.AND P6, PT, R0, R221, PT ;  /* 0x000000dd0000720c */ /* 0x000fe40003fc6270 */
[----:B------:R-:W-:Y:S02]  /*13b10*/  ISETP.GE.AND P1, PT, R7, R220, PT ;  /* 0x000000dc0700720c */ /* 0x000fe40003f26270 */
[-C--:B------:R-:W-:Y:S02]  /*13b20*/  ISETP.GE.OR P3, PT, R5, R222.reuse, !P3 ;  /* 0x000000de0500720c */ /* 0x080fe40005f66670 */
[----:B------:R-:W-:Y:S02]  /*13b30*/  ISETP.GE.OR P2, PT, R4, R222, !P2 ;  /* 0x000000de0400720c */ /* 0x000fe40005746670 */
[C---:B------:R-:W-:Y:S02]  /*13b40*/  ISETP.GE.OR P4, PT, R0.reuse, R223, !P4 ;  /* 0x000000df0000720c */ /* 0x040fe40006786670 */
[----:B------:R-:W-:Y:S02]  /*13b50*/  FSEL R33, R13, -INF , !P5 ;  /* 0xff8000000d217808 */ /* 0x000fe40006800000 */
[----:B------:R-:W-:Y:S02]  /*13b60*/  ISETP.GE.AND P5, PT, R19, R219, PT ;  /* 0x000000db1300720c */ /* 0x000fe40003fa6270 */
[----:B------:R-:W-:Y:S02]  /*13b70*/  ISETP.GE.OR P1, PT, R7, R224, !P1 ;  /* 0x000000e00700720c */ /* 0x000fe40004f26670 */
[----:B------:R-:W-:Y:S02]  /*13b80*/  ISETP.GE.OR P6, PT, R0, R225, !P6 ;  /* 0x000000e10000720c */ /* 0x000fe400077c6670 */
[----:B------:R-:W-:Y:S02]  /*13b90*/  FSEL R216, R61, -INF , !P4 ;  /* 0xff8000003dd87808 */ /* 0x000fe40006000000 */
[----:B------:R-:W-:Y:S02]  /*13ba0*/  FSEL R61, R58, -INF , !P3 ;  /* 0xff8000003a3d7808 */ /* 0x000fe40005800000 */
[----:B------:R-:W-:Y:S02]  /*13bb0*/  FSEL R242, R59, -INF , !P2 ;  /* 0xff8000003bf27808 */ /* 0x000fe40005000000 */
[----:B------:R-:W-:Y:S01]  /*13bc0*/  ISETP.GE.OR P5, PT, R19, R223, !P5 ;  /* 0x000000df1300720c */ /* 0x000fe20006fa6670 */
[----:B------:R-:W3:Y:S01]  /*13bd0*/  LDL.64 R58, [R1+0x40] ;  /* 0x00004000013a7983 */ /* 0x000ee20000100a00 */
[----:B------:R-:W-:Y:S02]  /*13be0*/  FSEL R235, R50, -INF , !P1 ;  /* 0xff80000032eb7808 */ /* 0x000fe40004800000 */
[----:B------:R-:W-:Y:S02]  /*13bf0*/  FSEL R50, R65, -INF , !P6 ;  /* 0xff80000041327808 */ /* 0x000fe40007000000 */
[----:B------:R-:W-:Y:S02]  /*13c00*/  ISETP.GE.AND P6, PT, R104, R219, PT ;  /* 0x000000db6800720c */ /* 0x000fe40003fc6270 */
[----:B------:R-:W-:Y:S02]  /*13c10*/  FSEL R202, R28, -INF , !P5 ;  /* 0xff8000001cca7808 */ /* 0x000fe40006800000 */
[----:B------:R-:W-:Y:S01]  /*13c20*/  ISETP.GE.AND P5, PT, R16, R218, PT ;  /* 0x000000da1000720c */ /* 0x000fe20003fa6270 */
[----:B------:R-:W3:Y:S01]  /*13c30*/  LDL.64 R28, [R1+0x30] ;  /* 0x00003000011c7983 */ /* 0x000ee20000100a00 */
[----:B------:R-:W-:Y:S02]  /*13c40*/  ISETP.GE.OR P6, PT, R104, R223, !P6 ;  /* 0x000000df6800720c */ /* 0x000fe400077c6670 */
[----:B------:R-:W-:Y:S02]  /*13c50*/  ISETP.GE.OR P5, PT, R16, R222, !P5 ;  /* 0x000000de1000720c */ /* 0x000fe40006fa6670 */
[----:B------:R-:W-:Y:S02]  /*13c60*/  FSEL R32, R12, -INF , !P6 ;  /* 0xff8000000c207808 */ /* 0x000fe40007000000 */
[----:B------:R-:W-:Y:S02]  /*13c70*/  ISETP.GE.AND P6, PT, R101, R218, PT ;  /* 0x000000da6500720c */ /* 0x000fe40003fc6270 */
[----:B------:R-:W-:Y:S02]  /*13c80*/  FSEL R245, R43, -INF , !P5 ;  /* 0xff8000002bf57808 */ /* 0x000fe40006800000 */
[----:B------:R-:W4:Y:S01]  /*13c90*/  LDL.64 R42, [R1+0x28] ;  /* 0x00002800012a7983 */ /* 0x000f220000100a00 */
[----:B------:R-:W-:Y:S02]  /*13ca0*/  ISETP.GE.OR P6, PT, R101, R222, !P6 ;  /* 0x000000de6500720c */ /* 0x000fe400077c6670 */
[----:B------:R-:W-:Y:S02]  /*13cb0*/  ISETP.GE.AND P1, PT, R2, R221, PT ;  /* 0x000000dd0200720c */ /* 0x000fe40003f26270 */
[----:B------:R-:W-:Y:S02]  /*13cc0*/  FSEL R228, R27, -INF , !P6 ;  /* 0xff8000001be47808 */ /* 0x000fe40007000000 */
[----:B------:R-:W-:Y:S02]  /*13cd0*/  ISETP.GE.AND P6, PT, R16, R219, PT ;  /* 0x000000db1000720c */ /* 0x000fe40003fc6270 */
[----:B------:R-:W-:Y:S02]  /*13ce0*/  ISETP.GE.OR P1, PT, R2, R225, !P1 ;  /* 0x000000e10200720c */ /* 0x000fe40004f26670 */
[----:B------:R-:W-:Y:S02]  /*13cf0*/  ISETP.GE.OR P6, PT, R16, R223, !P6 ;  /* 0x000000df1000720c */ /* 0x000fe400077c6670 */
[----:B------:R-:W3:Y:S01]  /*13d00*/  LDL.64 R16, [R1+0x38] ;  /* 0x0000380001107983 */ /* 0x000ee20000100a00 */
[----:B--2---:R-:W-:Y:S02]  /*13d10*/  FSEL R213, R64, -INF , !P1 ;  /* 0xff80000040d57808 */ /* 0x004fe40004800000 */
[C---:B------:R-:W-:Y:S02]  /*13d20*/  ISETP.GE.AND P1, PT, R105.reuse, R218, PT ;  /* 0x000000da6900720c */ /* 0x040fe40003f26270 */
[----:B------:R-:W-:Y:S02]  /*13d30*/  FSEL R20, R8, -INF , !P0 ;  /* 0xff80000008147808 */ /* 0x000fe40004000000 */
        /* <DEDUP_REMOVED lines=16> */
[----:B------:R-:W-:Y:S02]  /*13e40*/  FSEL R15, R15, -INF , !P0 ;  /* 0xff8000000f0f7808 */ /* 0x000fe40004000000 */
[----:B------:R-:W-:Y:S02]  /*13e50*/  FMNMX.FTZ R105, R240, R105, !PT ;  /* 0x00000069f0697209 */ /* 0x000fe40007810000 */
[----:B------:R-:W-:Y:S02]  /*13e60*/  ISETP.GE.AND P0, PT, R19, R218, PT ;  /* 0x000000da1300720c */ /* 0x000fe40003f06270 */
[----:B------:R-:W-:Y:S02]  /*13e70*/  FMNMX.FTZ R8, R209, R8, !PT ;  /* 0x00000008d1087209 */ /* 0x000fe40007810000 */
[----:B------:R-:W-:Y:S02]  /*13e80*/  FMNMX.FTZ R105, R241, R105, !PT ;  /* 0x00000069f1697209 */ /* 0x000fe40007810000 */
[----:B------:R-:W-:Y:S02]  /*13e90*/  ISETP.GE.OR P0, PT, R19, R222, !P0 ;  /* 0x000000de1300720c */ /* 0x000fe40004706670 */
[----:B------:R-:W-:Y:S02]  /*13ea0*/  FMNMX.FTZ R8, R200, R8, !PT ;  /* 0x00000008c8087209 */ /* 0x000fe40007810000 */
[----:B------:R-:W-:Y:S02]  /*13eb0*/  FMNMX.FTZ R105, R229, R105, !PT ;  /* 0x00000069e5697209 */ /* 0x000fe40007810000 */
[----:B------:R-:W-:Y:S02]  /*13ec0*/  FSEL R206, R30, -INF , !P0 ;  /* 0xff8000001ece7808 */ /* 0x000fe40004000000 */
[----:B------:R-:W-:Y:S02]  /*13ed0*/  FMNMX.FTZ R8, R201, R8, !PT ;  /* 0x00000008c9087209 */ /* 0x000fe40007810000 */
[C---:B------:R-:W-:Y:S02]  /*13ee0*/  ISETP.GE.AND P0, PT, R7.reuse, R218, PT ;  /* 0x000000da0700720c */ /* 0x040fe40003f06270 */
[----:B------:R-:W-:Y:S02]  /*13ef0*/  FMNMX.FTZ R105, R230, R105, !PT ;  /* 0x00000069e6697209 */ /* 0x000fe40007810000 */
[----:B------:R-:W-:Y:S02]  /*13f00*/  ISETP.GE.OR P0, PT, R7, R222, !P0 ;  /* 0x000000de0700720c */ /* 0x000fe40004706670 */
[----:B------:R-:W-:Y:S02]  /*13f10*/  FMNMX.FTZ R7, R244, R8, !PT ;  /* 0x00000008f4077209 */ /* 0x000fe40007810000 */
[----:B------:R-:W-:Y:S02]  /*13f20*/  FMNMX.FTZ R105, R52, R105, !PT ;  /* 0x0000006934697209 */ /* 0x000fe40007810000 */
[----:B------:R-:W-:Y:S02]  /*13f30*/  FSEL R23, R11, -INF , !P1 ;  /* 0xff8000000b177808 */ /* 0x000fe40004800000 */
[----:B------:R-:W-:Y:S02]  /*13f40*/  ISETP.GE.AND P1, PT, R102, R219, PT ;  /* 0x000000db6600720c */ /* 0x000fe40003f26270 */
[----:B------:R-:W-:Y:S02]  /*13f50*/  FMNMX.FTZ R7, R248, R7, !PT ;  /* 0x00000007f8077209 */ /* 0x000fe40007810000 */
        /* <DEDUP_REMOVED lines=9> */
[----:B------:R-:W-:Y:S01]  /*13ff0*/  FMNMX.FTZ R7, R48, R7, !PT ;  /* 0x0000000730077209 */ /* 0x000fe20007810000 */
[----:B------:R-:W2:Y:S01]  /*14000*/  SHFL.BFLY PT, R8, R105, 0x2, 0x1f ;  /* 0x0c401f0069087f89 */ /* 0x000ea200000e0000 */
[----:B------:R-:W-:Y:S02]  /*14010*/  FSEL R208, R31, -INF , !P1 ;  /* 0xff8000001fd07808 */ /* 0x000fe40004800000 */
[----:B------:R-:W-:Y:S02]  /*14020*/  ISETP.GE.AND P1, PT, R6, R219, PT ;  /* 0x000000db0600720c */ /* 0x000fe40003f26270 */
[----:B------:R-:W-:Y:S02]  /*14030*/  FMNMX.FTZ R104, R246, R7, !PT ;  /* 0x00000007f6687209 */ /* 0x000fe40007810000 */
[----:B------:R-:W-:Y:S02]  /*14040*/  ISETP.GE.OR P1, PT, R6, R223, !P1 ;  /* 0x000000df0600720c */ /* 0x000fe40004f26670 */
[----:B------:R-:W-:Y:S02]  /*14050*/  FMNMX.FTZ R6, R20, R106, !PT ;  /* 0x0000006a14067209 */ /* 0x000fe40007810000 */
[----:B------:R-:W-:Y:S02]  /*14060*/  FMNMX.FTZ R104, R49, R104, !PT ;  /* 0x0000006831687209 */ /* 0x000fe40007810000 */
[----:B------:R-:W-:Y:S02]  /*14070*/  FMNMX.FTZ R6, R21, R6, !PT ;  /* 0x0000000615067209 */ /* 0x000fe40007810000 */
[----:B------:R-:W-:Y:S02]  /*14080*/  FMNMX.FTZ R104, R249, R104, !PT ;  /* 0x00000068f9687209 */ /* 0x000fe40007810000 */
[----:B------:R-:W-:Y:S02]  /*14090*/  FSEL R239, R41, -INF , !P6 ;  /* 0xff80000029ef7808 */ /* 0x000fe40007000000 */
[CC--:B------:R-:W-:Y:S01]  /*140a0*/  ISETP.GE.AND P6, PT, R5.reuse, R219.reuse, PT ;  /* 0x000000db0500720c */ /* 0x0c0fe20003fc6270 */
[----:B------:R-:W1:Y:S01]  /*140b0*/  SHFL.BFLY PT, R7, R104, 0x2, 0x1f ;  /* 0x0c401f0068077f89 */ /* 0x000e6200000e0000 */
[----:B------:R-:W-:Y:S01]  /*140c0*/  ISETP.GE.AND P5, PT, R4, R219, PT ;  /* 0x000000db0400720c */ /* 0x000fe20003fa6270 */
[----:B------:R-:W1:Y:S01]  /*140d0*/  LDC.U8 R41, c[0x0][0x2d8] ;  /* 0x0000b600ff297b82 */ /* 0x000e620000000000 */
[----:B------:R-:W-:Y:S02]  /*140e0*/  ISETP.GE.OR P6, PT, R5, R223, !P6 ;  /* 0x000000df0500720c */ /* 0x000fe400077c6670 */
[----:B------:R-:W-:Y:S02]  /*140f0*/  FMNMX.FTZ R5, R32, R6, !PT ;  /* 0x0000000620057209 */ /* 0x000fe40007810000 */
[----:B--2---:R-:W-:Y:S02]  /*14100*/  FMNMX.FTZ R105, R105, R8, !PT ;  /* 0x0000000869697209 */ /* 0x004fe40007810000 */
[----:B------:R-:W-:Y:S02]  /*14110*/  FMNMX.FTZ R6, R33, R5, !PT ;  /* 0x0000000521067209 */ /* 0x000fe40007810000 */
[----:B------:R-:W-:Y:S02]  /*14120*/  FMNMX.FTZ R5, R22, R107, !PT ;  /* 0x0000006b16057209 */ /* 0x000fe40007810000 */
[----:B------:R-:W-:Y:S02]  /*14130*/  ISETP.GE.OR P5, PT, R4, R223, !P5 ;  /* 0x000000df0400720c */ /* 0x000fe40006fa6670 */
[----:B------:R-:W-:Y:S02]  /*14140*/  FMNMX.FTZ R5, R23, R5, !PT ;  /* 0x0000000517057209 */ /* 0x000fe40007810000 */
[----:B------:R-:W-:Y:S02]  /*14150*/  FSEL R250, R45, -INF , !P1 ;  /* 0xff8000002dfa7808 */ /* 0x000fe40004800000 */
[----:B------:R-:W-:Y:S02]  /*14160*/  FMNMX.FTZ R4, R34, R5, !PT ;  /* 0x0000000522047209 */ /* 0x000fe40007810000 */
[----:B------:R-:W2:Y:S01]  /*14170*/  SHFL.BFLY PT, R5, R105, 0x1, 0x1f ;  /* 0x0c201f0069057f89 */ /* 0x000ea200000e0000 */
[----:B------:R-:W-:Y:S02]  /*14180*/  FSEL R251, R46, -INF , !P0 ;  /* 0xff8000002efb7808 */ /* 0x000fe40004000000 */
[----:B------:R-:W-:Y:S02]  /*14190*/  FMNMX.FTZ R4, R15, R4, !PT ;  /* 0x000000040f047209 */ /* 0x000fe40007810000 */
[C---:B------:R-:W-:Y:S02]  /*141a0*/  ISETP.GE.AND P0, PT, R2.reuse, R218, PT ;  /* 0x000000da0200720c */ /* 0x040fe40003f06270 */
[----:B------:R-:W-:Y:S02]  /*141b0*/  FMNMX.FTZ R4, R227, R4, !PT ;  /* 0x00000004e3047209 */ /* 0x000fe40007810000 */
[C---:B------:R-:W-:Y:S02]  /*141c0*/  ISETP.GE.AND P1, PT, R2.reuse, R219, PT ;  /* 0x000000db0200720c */ /* 0x040fe40003f26270 */
[C---:B------:R-:W-:Y:S02]  /*141d0*/  ISETP.GE.OR P0, PT, R2.reuse, R222, !P0 ;  /* 0x000000de0200720c */ /* 0x040fe40004706670 */
[----:B------:R-:W-:Y:S02]  /*141e0*/  ISETP.GE.OR P1, PT, R2, R223, !P1 ;  /* 0x000000df0200720c */ /* 0x000fe40004f26670 */
[----:B------:R-:W-:Y:S02]  /*141f0*/  FMNMX.FTZ R2, R228, R4, !PT ;  /* 0x00000004e4027209 */ /* 0x000fe40007810000 */
[----:B-1----:R-:W-:Y:S02]  /*14200*/  FMNMX.FTZ R104, R104, R7, !PT ;  /* 0x0000000768687209 */ /* 0x002fe40007810000 */
[----:B------:R-:W-:Y:S02]  /*14210*/  FMNMX.FTZ R2, R206, R2, !PT ;  /* 0x00000002ce027209 */ /* 0x000fe40007810000 */
[----:B------:R-:W-:Y:S01]  /*14220*/  FSEL R31, R60, -INF , !P1 ;  /* 0xff8000003c1f7808 */ /* 0x000fe20004800000 */
[----:B------:R-:W1:Y:S01]  /*14230*/  SHFL.BFLY PT, R4, R104, 0x1, 0x1f ;  /* 0x0c201f0068047f89 */ /* 0x000e6200000e0000 */
[----:B------:R-:W-:Y:S02]  /*14240*/  FMNMX.FTZ R2, R208, R2, !PT ;  /* 0x00000002d0027209 */ /* 0x000fe40007810000 */
[----:B--2---:R-:W-:Y:S02]  /*14250*/  FMNMX.FTZ R105, R105, R5, !PT ;  /* 0x0000000569697209 */ /* 0x004fe40007810000 */
[----:B------:R-:W-:Y:S02]  /*14260*/  FMNMX.FTZ R2, R243, R2, !PT ;  /* 0x00000002f3027209 */ /* 0x000fe40007810000 */
[----:B------:R-:W-:Y:S01]  /*14270*/  FSEL R217, R62, -INF , !P0 ;  /* 0xff8000003ed97808 */ /* 0x000fe20004000000 */
[----:B------:R-:W-:Y:S01]  /*14280*/  FMUL.FTZ R184, R105, c[0x0][0x23c] ;  /* 0x00008f0069b87a20 */ /* 0x000fe20000410000 */
[----:B------:R-:W-:Y:S02]  /*14290*/  FMNMX.FTZ R2, R245, R2, !PT ;  /* 0x00000002f5027209 */ /* 0x000fe40007810000 */
[----:B------:R-:W-:Y:S02]  /*142a0*/  FSETP.NEU.FTZ.AND P3, PT, R105, -INF , PT ;  /* 0xff8000006900780b */ /* 0x000fe40003f7d000 */
[----:B------:R-:W-:Y:S02]  /*142b0*/  FMNMX.FTZ R2, R251, R2, !PT ;  /* 0x00000002fb027209 */ /* 0x000fe40007810000 */
[----:B------:R-:W-:Y:S02]  /*142c0*/  FSEL R184, R184, RZ, P3 ;  /* 0x000000ffb8b87208 */ /* 0x000fe40001800000 */
[----:B------:R-:W-:Y:S02]  /*142d0*/  FMNMX.FTZ R2, R215, R2, !PT ;  /* 0x00000002d7027209 */ /* 0x000fe40007810000 */
[C---:B------:R-:W-:Y:S02]  /*142e0*/  ISETP.GE.AND P1, PT, R0.reuse, R218, PT ;  /* 0x000000da0000720c */ /* 0x040fe40003f26270 */
[----:B------:R-:W-:Y:S02]  /*142f0*/  FMNMX.FTZ R2, R61, R2, !PT ;  /* 0x000000023d027209 */ /* 0x000fe40007810000 */
[----:B------:R-:W-:Y:S02]  /*14300*/  ISETP.GE.OR P1, PT, R0, R222, !P1 ;  /* 0x000000de0000720c */ /* 0x000fe40004f26670 */
[----:B-1----:R-:W-:Y:S01]  /*14310*/  FMNMX.FTZ R104, R104, R4, !PT ;  /* 0x0000000468687209 */ /* 0x002fe20007810000 */
[--C-:B------:R-:W-:Y:S01]  /*14320*/  FFMA.FTZ R4, R110, c[0x0][0x23c], -R184.reuse ;  /* 0x00008f006e047a23 */ /* 0x100fe200000108b8 */
[----:B------:R-:W-:Y:S01]  /*14330*/  FMNMX.FTZ R0, R242, R2, !PT ;  /* 0x00000002f2007209 */ /* 0x000fe20007810000 */
[----:B------:R-:W-:Y:S01]  /*14340*/  FFMA.FTZ R2, R109, c[0x0][0x23c], -R184 ;  /* 0x00008f006d027a23 */ /* 0x000fe200000108b8 */
[----:B------:R-:W-:Y:S01]  /*14350*/  FMNMX.FTZ R6, R210, R6, !PT ;  /* 0x00000006d2067209 */ /* 0x000fe20007810000 */
[C---:B------:R-:W-:Y:S01]  /*14360*/  FMUL.FTZ R185, R104.reuse, c[0x0][0x23c] ;  /* 0x00008f0068b97a20 */ /* 0x040fe20000410000 */
[----:B------:R1:W-:Y:S01]  /*14370*/  MUFU.EX2 R109, R4 ;  /* 0x00000004006d7308 */ /* 0x0003e20000000800 */
[----:B------:R-:W-:Y:S02]  /*14380*/  FSETP.NEU.FTZ.AND P2, PT, R104, -INF , PT ;  /* 0xff8000006800780b */ /* 0x000fe40003f5d000 */
[----:B------:R-:W-:Y:S02]  /*14390*/  FMNMX.FTZ R6, R211, R6, !PT ;  /* 0x00000006d3067209 */ /* 0x000fe40007810000 */
[----:B------:R-:W-:Y:S02]  /*143a0*/  FSEL R185, R185, RZ, P2 ;  /* 0x000000ffb9b97208 */ /* 0x000fe40001000000 */
[----:B------:R-:W-:Y:S02]  /*143b0*/  FMNMX.FTZ R103, R202, R6, !PT ;  /* 0x00000006ca677209 */ /* 0x000fe40007810000 */
[----:B------:R-:W-:Y:S01]  /*143c0*/  FSEL R56, R56, -INF , !P6 ;  /* 0xff80000038387808 */ /* 0x000fe20007000000 */
[----:B------:R2:W2:Y:S01]  /*143d0*/  MUFU.EX2 R221, R2 ;  /* 0x0000000200dd7308 */ /* 0x0004a20000000800 */
[----:B------:R-:W-:Y:S02]  /*143e0*/  FMNMX.FTZ R103, R204, R103, !PT ;  /* 0x00000067cc677209 */ /* 0x000fe40007810000 */
[----:B------:R-:W-:Y:S02]  /*143f0*/  FMNMX.FTZ R0, R217, R0, !PT ;  /* 0x00000000d9007209 */ /* 0x000fe40007810000 */
[----:B------:R-:W-:Y:S02]  /*14400*/  FMNMX.FTZ R103, R238, R103, !PT ;  /* 0x00000067ee677209 */ /* 0x000fe40007810000 */
[----:B------:R-:W-:Y:S02]  /*14410*/  PRMT R40, R40, 0x7054, R41 ;  /* 0x0000705428287816 */ /* 0x000fe40000000029 */
[----:B------:R-:W-:Y:S02]  /*14420*/  FMNMX.FTZ R103, R239, R103, !PT ;  /* 0x00000067ef677209 */ /* 0x000fe40007810000 */
[----:B------:R-:W-:Y:S01]  /*14430*/  FSEL R234, R57, -INF , !P5 ;  /* 0xff80000039ea7808 */ /* 0x000fe20006800000 */
[----:B------:R-:W-:Y:S01]  /*14440*/  IMAD.MOV.U32 R57, RZ, RZ, R56 ;  /* 0x000000ffff397224 */ /* 0x000fe200078e0038 */
[----:B------:R-:W-:Y:S01]  /*14450*/  FSEL R108, R63, -INF , !P1 ;  /* 0xff8000003f6c7808 */ /* 0x000fe20004800000 */
[--C-:B-1----:R-:W-:Y:S01]  /*14460*/  FFMA.FTZ R4, R176, c[0x0][0x23c], -R185.reuse ;  /* 0x00008f00b0047a23 */ /* 0x102fe200000108b9 */
[----:B------:R-:W-:Y:S02]  /*14470*/  FMNMX.FTZ R103, R247, R103, !PT ;  /* 0x00000067f7677209 */ /* 0x000fe40007810000 */
[----:B------:R-:W-:Y:S01]  /*14480*/  FMNMX.FTZ R0, R108, R0, !PT ;  /* 0x000000006c007209 */ /* 0x000fe20007810000 */
[----:B------:R1:W-:Y:S01]  /*14490*/  MUFU.EX2 R25, R4 ;  /* 0x0000000400197308 */ /* 0x0003e20000000800 */
[----:B------:R-:W-:Y:S04]  /*144a0*/  FMNMX.FTZ R103, R250, R103, !PT ;  /* 0x00000067fa677209 */ /* 0x000fe80007810000 */
[----:B------:R-:W-:Y:S01]  /*144b0*/  FMNMX.FTZ R103, R57, R103, !PT ;  /* 0x0000006739677209 */ /* 0x000fe20007810000 */
[----:B--2---:R-:W2:Y:S03]  /*144c0*/  SHFL.BFLY PT, R2, R0, 0x2, 0x1f ;  /* 0x0c401f0000027f89 */ /* 0x004ea600000e0000 */
[----:B------:R-:W-:Y:S04]  /*144d0*/  FMNMX.FTZ R103, R234, R103, !PT ;  /* 0x00000067ea677209 */ /* 0x000fe80007810000 */
[----:B------:R-:W-:Y:S04]  /*144e0*/  FMNMX.FTZ R103, R31, R103, !PT ;  /* 0x000000671f677209 */ /* 0x000fe80007810000 */
[----:B------:R-:W-:Y:S05]  /*144f0*/  FMNMX.FTZ R103, R216, R103, !PT ;  /* 0x00000067d8677209 */ /* 0x000fea0007810000 */
[----:B------:R-:W2:Y:S01]  /*14500*/  SHFL.BFLY PT, R5, R103, 0x2, 0x1f ;  /* 0x0c401f0067057f89 */ /* 0x000ea200000e0000 */
[--C-:B-1----:R-:W-:Y:S04]  /*14510*/  FFMA.FTZ R4, R111, c[0x0][0x23c], -R185.reuse ;  /* 0x00008f006f047a23 */ /* 0x102fe800000108b9 */
[----:B------:R1:W-:Y:S01]  /*14520*/  MUFU.EX2 R27, R4 ;  /* 0x00000004001b7308 */ /* 0x0003e20000000800 */
[----:B--2---:R-:W-:Y:S01]  /*14530*/  FMNMX.FTZ R0, R0, R2, !PT ;  /* 0x0000000200007209 */ /* 0x004fe20007810000 */
[--C-:B------:R-:W-:Y:S08]  /*14540*/  FFMA.FTZ R2, R177, c[0x0][0x23c], -R184.reuse ;  /* 0x00008f00b1027a23 */ /* 0x100ff000000108b8 */
[----:B------:R2:W-:Y:S01]  /*14550*/  MUFU.EX2 R226, R2 ;  /* 0x0000000200e27308 */ /* 0x0005e20000000800 */
[----:B------:R-:W-:Y:S05]  /*14560*/  FMNMX.FTZ R103, R103, R5, !PT ;  /* 0x0000000567677209 */ /* 0x000fea0007810000 */
[----:B------:R-:W4:Y:S01]  /*14570*/  SHFL.BFLY PT, R5, R103, 0x1, 0x1f ;  /* 0x0c201f0067057f89 */ /* 0x000f2200000e0000 */
[----:B-1----:R-:W-:Y:S04]  /*14580*/  FFMA.FTZ R4, R179, c[0x0][0x23c], -R184 ;  /* 0x00008f00b3047a23 */ /* 0x002fe800000108b8 */
[----:B------:R-:W1:Y:S03]  /*14590*/  MUFU.EX2 R26, R4 ;  /* 0x00000004001a7308 */ /* 0x000e660000000800 */
[----:B--2---:R-:W2:Y:S01]  /*145a0*/  SHFL.BFLY PT, R2, R0, 0x1, 0x1f ;  /* 0x0c201f0000027f89 */ /* 0x004ea200000e0000 */
[----:B----4-:R-:W-:Y:S02]  /*145b0*/  LOP3.LUT R7, R43, UR15, R232, 0x96, !PT ;  /* 0x0000000f2b077c12 */ /* 0x010fe4000f8e96e8 */
[----:B------:R-:W-:Y:S01]  /*145c0*/  FMNMX.FTZ R103, R103, R5, !PT ;  /* 0x0000000567677209 */ /* 0x000fe20007810000 */
[--C-:B------:R-:W-:Y:S01]  /*145d0*/  FFMA.FTZ R5, R178, c[0x0][0x23c], -R185.reuse ;  /* 0x00008f00b2057a23 */ /* 0x100fe200000108b9 */
[----:B------:R-:W-:Y:S01]  /*145e0*/  F2FP.BF16.PACK_AB R178, R109, R221 ;  /* 0x000000dd6db2723e */ /* 0x000fe200000010ff */
[----:B------:R-:W-:Y:S01]  /*145f0*/  IMAD.WIDE.U32 R192, R7, -0x326172a9, RZ ;  /* 0xcd9e8d5707c07825 */ /* 0x000fe200078e00ff */
[C---:B------:R-:W-:Y:S01]  /*14600*/  FSETP.NEU.FTZ.AND P1, PT, R103.reuse, -INF , PT ;  /* 0xff8000006700780b */ /* 0x040fe20003f3d000 */
[----:B------:R4:W-:Y:S01]  /*14610*/  MUFU.EX2 R60, R5 ;  /* 0x00000005003c7308 */ /* 0x0009e20000000800 */
[----:B-1----:R-:W-:Y:S01]  /*14620*/  F2FP.BF16.PACK_AB R176, R26, R226 ;  /* 0x000000e21ab0723e */ /* 0x002fe200000010ff */
[----:B------:R-:W-:Y:S02]  /*14630*/  IMAD.U32 R4, RZ, RZ, UR29 ;  /* 0x0000001dff047e24 */ /* 0x000fe4000f8e00ff */
[----:B------:R-:W-:Y:S01]  /*14640*/  FMUL.FTZ R186, R103, c[0x0][0x23c] ;  /* 0x00008f0067ba7a20 */ /* 0x000fe20000410000 */
[----:B--2---:R-:W-:Y:S02]  /*14650*/  FMNMX.FTZ R102, R0, R2, !PT ;  /* 0x0000000200667209 */ /* 0x004fe40007810000 */
[----:B------:R-:W-:Y:S01]  /*14660*/  LOP3.LUT R6, R233, UR4, R4, 0x96, !PT ;  /* 0x00000004e9067c12 */ /* 0x000fe2000f8e9604 */
[----:B------:R-:W-:Y:S01]  /*14670*/  FFMA.FTZ R4, R180, c[0x0][0x23c], -R185 ;  /* 0x00008f00b4047a23 */ /* 0x000fe200000108b9 */
[----:B------:R-:W-:Y:S01]  /*14680*/  FSEL R186, R186, RZ, P1 ;  /* 0x000000ffbaba7208 */ /* 0x000fe20000800000 */
[----:B------:R-:W-:Y:S01]  /*14690*/  FMUL.FTZ R187, R102, c[0x0][0x23c] ;  /* 0x00008f0066bb7a20 */ /* 0x000fe20000410000 */
[----:B------:R-:W-:Y:S01]  /*146a0*/  UIADD3 UR4, UR4, 0x1, URZ ;  /* 0x0000000104047890 */ /* 0x000fe2000fffe03f */
[----:B------:R-:W-:Y:S01]  /*146b0*/  IMAD.WIDE.U32 R8, R6, -0x326172a9, RZ ;  /* 0xcd9e8d5706087825 */ /* 0x000fe200078e00ff */
[----:B------:R1:W2:Y:S01]  /*146c0*/  MUFU.EX2 R24, R4 ;  /* 0x0000000400187308 */ /* 0x0002a20000000800 */
[----:B------:R-:W-:Y:S02]  /*146d0*/  FSETP.NEU.FTZ.AND P0, PT, R102, -INF , PT ;  /* 0xff8000006600780b */ /* 0x000fe40003f1d000 */
[----:B------:R-:W-:Y:S01]  /*146e0*/  FFMA.FTZ R2, R20, c[0x0][0x23c], -R186 ;  /* 0x00008f0014027a23 */ /* 0x000fe200000108ba */
[----:B---3--:R-:W-:Y:S02]  /*146f0*/  LOP3.LUT R0, R9, UR16, R58, 0x96, !PT ;  /* 0x0000001009007c12 */ /* 0x008fe4000f8e963a */
[----:B------:R-:W-:Y:S02]  /*14700*/  FSEL R187, R187, RZ, P0 ;  /* 0x000000ffbbbb7208 */ /* 0x000fe40000000000 */
[----:B------:R-:W-:Y:S01]  /*14710*/  LOP3.LUT R6, R9, UR16, R16, 0x96, !PT ;  /* 0x0000001009067c12 */ /* 0x000fe2000f8e9610 */
[----:B------:R-:W-:Y:S01]  /*14720*/  IMAD.WIDE.U32 R12, R0, -0x2daee0ad, RZ ;  /* 0xd2511f53000c7825 */ /* 0x000fe200078e00ff */
[----:B----4-:R-:W-:Y:S01]  /*14730*/  LOP3.LUT R5, R29, UR15, R232, 0x96, !PT ;  /* 0x0000000f1d057c12 */ /* 0x010fe2000f8e96e8 */
[----:B------:R3:W-:Y:S01]  /*14740*/  MUFU.EX2 R18, R2 ;  /* 0x0000000200127308 */ /* 0x0007e20000000800 */
[----:B------:R-:W-:Y:S01]  /*14750*/  LOP3.LUT R7, R193, UR14, R8, 0x96, !PT ;  /* 0x0000000ec1077c12 */ /* 0x000fe2000f8e9608 */
[----:B------:R-:W-:Y:S02]  /*14760*/  FFMA.FTZ R0, R21, c[0x0][0x23c], -R186 ;  /* 0x00008f0015007a23 */ /* 0x000fe400000108ba */
[----:B------:R-:W-:Y:S04]  /*14770*/  IMAD.WIDE.U32 R194, R5, -0x326172a9, RZ ;  /* 0xcd9e8d5705c27825 */ /* 0x000fe800078e00ff */
[----:B------:R-:W-:Y:S02]  /*14780*/  IMAD.WIDE.U32 R10, R6, -0x2daee0ad, RZ ;  /* 0xd2511f53060a7825 */ /* 0x000fe400078e00ff */
[----:B------:R4:W4:Y:S02]  /*14790*/  MUFU.EX2 R236, R0 ;  /* 0x0000000000ec7308 */ /* 0x0009240000000800 */
[----:B------:R-:W-:Y:S01]  /*147a0*/  IMAD.WIDE.U32 R6, R7, -0x2daee0ad, RZ ;  /* 0xd2511f5307067825 */ /* 0x000fe200078e00ff */
[----:B-1----:R-:W-:Y:S02]  /*147b0*/  LOP3.LUT R4, R195, UR14, R8, 0x96, !PT ;  /* 0x0000000ec3047c12 */ /* 0x002fe4000f8e9608 */
[----:B------:R-:W-:Y:S02]  /*147c0*/  LOP3.LUT R8, R13, UR13, R28, 0x96, !PT ;  /* 0x0000000d0d087c12 */ /* 0x000fe4000f8e961c */
[----:B--2---:R-:W-:Y:S01]  /*147d0*/  F2FP.BF16.PACK_AB R177, R24, R60 ;  /* 0x0000003c18b1723e */ /* 0x004fe200000010ff */
[----:B------:R-:W-:Y:S05]  /*147e0*/  IMAD.WIDE.U32 R4, R4, -0x2daee0ad, RZ ;  /* 0xd2511f5304047825 */ /* 0x000fea00078e00ff */
[----:B------:R-:W-:Y:S02]  /*147f0*/  LOP3.LUT R5, R5, UR11, R12, 0x96, !PT ;  /* 0x0000000b05057c12 */ /* 0x000fe4000f8e960c */
[----:B---3--:R-:W-:Y:S03]  /*14800*/  LOP3.LUT R2, R11, UR13, R42, 0x96, !PT ;  /* 0x0000000d0b027c12 */ /* 0x008fe6000f8e962a */
        /* <DEDUP_REMOVED lines=29> */
[----:B------:R-:W-:Y:S02]  /*149e0*/  LOP3.LUT R4, R5, UR17, R66, 0x96, !PT ;  /* 0x0000001105047c12 */ /* 0x000fe4000f8e9642 */
[----:B------:R-:W-:Y:S01]  /*149f0*/  SHF.R.U32.HI R5, RZ, 0x8, R2 ;  /* 0x00000008ff057819 */ /* 0x000fe20000011602 */
[----:B------:R-:W-:Y:S01]  /*14a00*/  MUFU.EX2 R62, R8 ;  /* 0x00000008003e7308 */ /* 0x000fe20000000800 */
[----:B------:R-:W-:Y:S02]  /*14a10*/  LOP3.LUT R2, R9, 0xff, RZ, 0xc0, !PT ;  /* 0x000000ff09027812 */ /* 0x000fe400078ec0ff */
[----:B------:R-:W-:Y:S01]  /*14a20*/  PRMT R13, R13, 0x5410, R5 ;  /* 0x000054100d0d7816 */ /* 0x000fe20000000005 */
[----:B--2---:R-:W-:Y:S01]  /*14a30*/  FFMA.FTZ R0, R33, c[0x0][0x23c], -R186 ;  /* 0x00008f0021007a23 */ /* 0x004fe200000108ba */
[----:B------:R-:W-:Y:S05]  /*14a40*/  PRMT R12, R2, 0x5410, R12 ;  /* 0x00005410020c7816 */ /* 0x000fea000000000c */
[----:B------:R1:W-:Y:S01]  /*14a50*/  MUFU.EX2 R30, R0 ;  /* 0x00000000001e7308 */ /* 0x0003e20000000800 */
[--C-:B------:R-:W-:Y:S01]  /*14a60*/  HSET2.LE.AND R179, R12, R40.reuse, PT ;  /* 0x000000280cb37233 */ /* 0x100fe20003803000 */
[----:B----4-:R-:W-:Y:S01]  /*14a70*/  LOP3.LUT R7, R191, UR7, R10, 0x96, !PT ;  /* 0x00000007bf077c12 */ /* 0x010fe2000f8e960a */
[----:B------:R-:W-:Y:S01]  /*14a80*/  IMAD.MOV.U32 R191, RZ, RZ, R213 ;  /* 0x000000ffffbf7224 */ /* 0x000fe200078e00d5 */
[----:B------:R-:W-:Y:S03]  /*14a90*/  LOP3.LUT R10, R11, UR9, R6, 0x96, !PT ;  /* 0x000000090b0a7c12 */ /* 0x000fe6000f8e9606 */
[----:B------:R-:W-:Y:S04]  /*14aa0*/  IMAD.WIDE.U32 R6, R7, -0x326172a9, RZ ;  /* 0xcd9e8d5707067825 */ /* 0x000fe800078e00ff */
[----:B------:R-:W-:Y:S01]  /*14ab0*/  IMAD.WIDE.U32 R196, R10, -0x326172a9, RZ ;  /* 0xcd9e8d570ac47825 */ /* 0x000fe200078e00ff */
[--C-:B------:R-:W-:Y:S02]  /*14ac0*/  SHF.R.U32.HI R11, RZ, 0x10, R6.reuse ;  /* 0x00000010ff0b7819 */ /* 0x100fe40000011606 */
[C---:B------:R-:W-:Y:S02]  /*14ad0*/  LOP3.LUT R10, R6.reuse, 0xffff, RZ, 0xc0, !PT ;  /* 0x0000ffff060a7812 */ /* 0x040fe400078ec0ff */
[----:B------:R-:W-:Y:S02]  /*14ae0*/  LOP3.LUT R14, R6, 0xff, RZ, 0xc0, !PT ;  /* 0x000000ff060e7812 */ /* 0x000fe400078ec0ff */
[----:B------:R-:W-:Y:S02]  /*14af0*/  SHF.R.U32.HI R9, RZ, 0x18, R6 ;  /* 0x00000018ff097819 */ /* 0x000fe40000011606 */
[----:B------:R-:W-:Y:S02]  /*14b00*/  LOP3.LUT R6, R7, UR17, R196, 0x96, !PT ;  /* 0x0000001107067c12 */ /* 0x000fe4000f8e96c4 */
[----:B-1----:R-:W-:Y:S02]  /*14b10*/  FSEL R0, R105, RZ, P3 ;  /* 0x000000ff69007208 */ /* 0x002fe40001800000 */
[----:B------:R-:W-:Y:S02]  /*14b20*/  LOP3.LUT R5, R11, 0xff, RZ, 0xc0, !PT ;  /* 0x000000ff0b057812 */ /* 0x000fe400078ec0ff */
[----:B------:R-:W-:Y:S01]  /*14b30*/  LOP3.LUT R110, R197, UR8, R110, 0x96, !PT ;  /* 0x00000008c56e7c12 */ /* 0x000fe2000f8e966e */
[----:B------:R-:W-:Y:S01]  /*14b40*/  FADD.FTZ R2, -R0, R3 ;  /* 0x0000000300027221 */ /* 0x000fe20000010100 */
[----:B------:R-:W-:Y:S01]  /*14b50*/  PRMT R183, R5, 0x5410, R9 ;  /* 0x0000541005b77816 */ /* 0x000fe20000000009 */
[----:B------:R-:W-:Y:S01]  /*14b60*/  FFMA.FTZ R3, R15, c[0x0][0x23c], -R187 ;  /* 0x00008f000f037a23 */ /* 0x000fe200000108bb */
[----:B------:R-:W-:Y:S01]  /*14b70*/  LOP3.LUT R0, R4, 0xffff, RZ, 0xc0, !PT ;  /* 0x0000ffff04007812 */ /* 0x000fe200078ec0ff */
[----:B------:R-:W-:Y:S01]  /*14b80*/  FMUL.FTZ R2, R2, c[0x0][0x23c] ;  /* 0x00008f0002027a20 */ /* 0x000fe20000410000 */
[----:B------:R-:W-:Y:S01]  /*14b90*/  SHF.R.U32.HI R7, RZ, 0x8, R10 ;  /* 0x00000008ff077819 */ /* 0x000fe2000001160a */
[----:B------:R1:W-:Y:S01]  /*14ba0*/  MUFU.EX2 R63, R3 ;  /* 0x00000003003f7308 */ /* 0x0003e20000000800 */
[----:B------:R-:W-:Y:S01]  /*14bb0*/  LOP3.LUT R8, R4, 0xff, RZ, 0xc0, !PT ;  /* 0x000000ff04087812 */ /* 0x000fe200078ec0ff */
[--C-:B------:R-:W-:Y:S01]  /*14bc0*/  HSET2.LE.AND R183, R183, R40.reuse, PT ;  /* 0x00000028b7b77233 */ /* 0x100fe20003803000 */
[----:B------:R-:W-:Y:S02]  /*14bd0*/  PRMT R14, R14, 0x5410, R7 ;  /* 0x000054100e0e7816 */ /* 0x000fe40000000007 */
[----:B------:R-:W-:Y:S03]  /*14be0*/  SHF.R.U32.HI R7, RZ, 0x18, R4 ;  /* 0x00000018ff077819 */ /* 0x000fe60000011604 */
[--C-:B------:R-:W-:Y:S01]  /*14bf0*/  HSET2.LE.AND R182, R14, R40.reuse, PT ;  /* 0x000000280eb67233 */ /* 0x100fe20003803000 */
[----:B-1----:R-:W-:Y:S02]  /*14c00*/  SHF.R.U32.HI R3, RZ, 0x8, R0 ;  /* 0x00000008ff037819 */ /* 0x002fe40000011600 */
[----:B------:R-:W-:Y:S02]  /*14c10*/  FSEL R0, R104, RZ, P2 ;  /* 0x000000ff68007208 */ /* 0x000fe40001000000 */
[----:B------:R-:W-:Y:S02]  /*14c20*/  PRMT R10, R8, 0x5410, R3 ;  /* 0x00005410080a7816 */ /* 0x000fe40000000003 */
[----:B------:R-:W-:Y:S01]  /*14c30*/  LOP3.LUT R8, R6, 0xff, RZ, 0xc0, !PT ;  /* 0x000000ff06087812 */ /* 0x000fe200078ec0ff */
[----:B------:R-:W-:Y:S01]  /*14c40*/  FADD.FTZ R0, -R0, R100 ;  /* 0x0000006400007221 */ /* 0x000fe20000010100 */
[----:B------:R-:W-:Y:S01]  /*14c50*/  SHF.R.U32.HI R3, RZ, 0x10, R4 ;  /* 0x00000010ff037819 */ /* 0x000fe20000011604 */
[----:B------:R-:W1:Y:S03]  /*14c60*/  MUFU.EX2 R100, R2 ;  /* 0x0000000200647308 */ /* 0x000e660000000800 */
[----:B------:R-:W-:Y:S02]  /*14c70*/  LOP3.LUT R5, R3, 0xff, RZ, 0xc0, !PT ;  /* 0x000000ff03057812 */ /* 0x000fe400078ec0ff */
[----:B------:R-:W-:Y:S02]  /*14c80*/  FSEL R3, R102, RZ, P0 ;  /* 0x000000ff66037208 */ /* 0x000fe40000000000 */
[----:B------:R-:W-:Y:S02]  /*14c90*/  PRMT R9, R5, 0x5410, R7 ;  /* 0x0000541005097816 */ /* 0x000fe40000000007 */
[----:B------:R-:W-:Y:S02]  /*14ca0*/  SHF.R.U32.HI R7, RZ, 0x18, R6 ;  /* 0x00000018ff077819 */ /* 0x000fe40000011606 */
[----:B------:R-:W-:Y:S02]  /*14cb0*/  F2FP.BF16.PACK_AB R5, R27, R25 ;  /* 0x000000191b05723e */ /* 0x000fe400000010ff */
[----:B------:R-:W-:Y:S02]  /*14cc0*/  PLOP3.LUT P0, PT, PT, PT, UP0, 0x80, 0x0 ;  /* 0x000000000000781c */ /* 0x000fe40003f0f008 */
[----:B------:R-:W-:Y:S02]  /*14cd0*/  LOP3.LUT R179, R179, R5, RZ, 0xc0, !PT ;  /* 0x00000005b3b37212 */ /* 0x000fe400078ec0ff */
[----:B------:R-:W-:Y:S01]  /*14ce0*/  F2FP.BF16.PACK_AB R5, R236, R18 ;  /* 0x00000012ec05723e */ /* 0x000fe200000010ff */
[----:B-1----:R-:W-:Y:S01]  /*14cf0*/  FMUL.FTZ R32, R100, R140 ;  /* 0x0000008c64207220 */ /* 0x002fe20000410000 */
[----:B------:R-:W-:Y:S01]  /*14d00*/  LOP3.LUT R2, R6, 0xffff, RZ, 0xc0, !PT ;  /* 0x0000ffff06027812 */ /* 0x000fe200078ec0ff */
[----:B------:R-:W-:Y:S02]  /*14d10*/  FMUL.FTZ R33, R100, R141 ;  /* 0x0000008d64217220 */ /* 0x000fe40000410000 */
[----:B------:R-:W-:Y:S01]  /*14d20*/  IMAD.MOV.U32 R140, RZ, RZ, R63 ;  /* 0x000000ffff8c7224 */ /* 0x000fe200078e003f */
[----:B------:R-:W-:Y:S01]  /*14d30*/  SHF.R.U32.HI R4, RZ, 0x8, R2 ;  /* 0x00000008ff047819 */ /* 0x000fe20000011602 */
[----:B------:R-:W-:Y:S01]  /*14d40*/  FMUL.FTZ R2, R0, c[0x0][0x23c] ;  /* 0x00008f0000027a20 */ /* 0x000fe20000410000 */
[----:B------:R-:W-:Y:S01]  /*14d50*/  FSEL R0, R103, RZ, P1 ;  /* 0x000000ff67007208 */ /* 0x000fe20000800000 */
[----:B------:R-:W-:Y:S01]  /*14d60*/  IMAD.MOV.U32 R141, RZ, RZ, R109 ;  /* 0x000000ffff8d7224 */ /* 0x000fe200078e006d */
[----:B------:R-:W-:Y:S01]  /*14d70*/  PRMT R8, R8, 0x5410, R4 ;  /* 0x0000541008087816 */ /* 0x000fe20000000004 */
[----:B------:R-:W-:Y:S01]  /*14d80*/  FMUL.FTZ R65, R100, R173 ;  /* 0x000000ad64417220 */ /* 0x000fe20000410000 */
[----:B------:R1:W2:Y:S01]  /*14d90*/  MUFU.EX2 R101, R2 ;  /* 0x0000000200657308 */ /* 0x0002a20000000800 */
[----:B------:R-:W-:Y:S01]  /*14da0*/  FADD.FTZ R0, -R0, R106 ;  /* 0x0000006a00007221 */ /* 0x000fe20000010100 */
[--C-:B------:R-:W-:Y:S01]  /*14db0*/  HSET2.LE.AND R4, R13, R40.reuse, PT ;  /* 0x000000280d047233 */ /* 0x100fe20003803000 */
[----:B------:R-:W-:Y:S01]  /*14dc0*/  IMAD.MOV.U32 R106, RZ, RZ, R16 ;  /* 0x000000ffff6a7224 */ /* 0x000fe200078e0010 */
[--C-:B------:R-:W-:Y:S01]  /*14dd0*/  HSET2.LE.AND R180, R8, R40.reuse, PT ;  /* 0x0000002808b47233 */ /* 0x100fe20003803000 */
[----:B------:R-:W-:Y:S01]  /*14de0*/  FMUL.FTZ R0, R0, c[0x0][0x23c] ;  /* 0x00008f0000007a20 */ /* 0x000fe20000410000 */
[----:B------:R-:W-:Y:S01]  /*14df0*/  F2FP.BF16.PACK_AB R8, R63, R62 ;  /* 0x0000003e3f08723e */ /* 0x000fe200000010ff */
[----:B------:R-:W-:Y:S01]  /*14e00*/  FMUL.FTZ R16, R100, R124 ;  /* 0x0000007c64107220 */ /* 0x000fe20000410000 */
[----:B------:R-:W-:Y:S01]  /*14e10*/  LOP3.LUT R178, R4, R178, RZ, 0xc0, !PT ;  /* 0x000000b204b27212 */ /* 0x000fe200078ec0ff */
[----:B------:R-:W-:Y:S01]  /*14e20*/  IMAD.MOV.U32 R124, RZ, RZ, R30 ;  /* 0x000000ffff7c7224 */ /* 0x000fe200078e001e */
[----:B------:R-:W-:Y:S01]  /*14e30*/  LOP3.LUT R180, R180, R5, RZ, 0xc0, !PT ;  /* 0x00000005b4b47212 */ /* 0x000fe200078ec0ff */
[C---:B------:R-:W-:Y:S01]  /*14e40*/  FMUL.FTZ R5, R100.reuse, R113 ;  /* 0x0000007164057220 */ /* 0x040fe20000410000 */
[----:B------:R-:W-:Y:S01]  /*14e50*/  LOP3.LUT R183, R183, R8, RZ, 0xc0, !PT ;  /* 0x00000008b7b77212 */ /* 0x000fe200078ec0ff */
[C---:B------:R-:W-:Y:S01]  /*14e60*/  FMUL.FTZ R68, R100.reuse, R68 ;  /* 0x0000004464447220 */ /* 0x040fe20000410000 */
[--C-:B------:R-:W-:Y:S01]  /*14e70*/  HSET2.LE.AND R4, R9, R40.reuse, PT ;  /* 0x0000002809047233 */ /* 0x100fe20003803000 */
[C---:B------:R-:W-:Y:S02]  /*14e80*/  FMUL.FTZ R69, R100.reuse, R69 ;  /* 0x0000004564457220 */ /* 0x040fe40000410000 */
[C---:B------:R-:W-:Y:S02]  /*14e90*/  FMUL.FTZ R80, R100.reuse, R80 ;  /* 0x0000005064507220 */ /* 0x040fe40000410000 */
[----:B------:R-:W-:Y:S01]  /*14ea0*/  FMUL.FTZ R81, R100, R81 ;  /* 0x0000005164517220 */ /* 0x000fe20000410000 */
[----:B------:R-:W-:Y:S01]  /*14eb0*/  LOP3.LUT R177, R4, R177, RZ, 0xc0, !PT ;  /* 0x000000b104b17212 */ /* 0x000fe200078ec0ff */
[C---:B------:R-:W-:Y:S02]  /*14ec0*/  FMUL.FTZ R4, R100.reuse, R112 ;  /* 0x0000007064047220 */ /* 0x040fe40000410000 */
[C---:B------:R-:W-:Y:S02]  /*14ed0*/  FMUL.FTZ R84, R100.reuse, R84 ;  /* 0x0000005464547220 */ /* 0x040fe40000410000 */
[----:B-1----:R-:W-:Y:S01]  /*14ee0*/  FADD.FTZ R2, -R3, R107 ;  /* 0x0000006b03027221 */ /* 0x002fe20000010100 */
[----:B------:R-:W-:Y:S01]  /*14ef0*/  SHF.R.U32.HI R3, RZ, 0x10, R6 ;  /* 0x00000010ff037819 */ /* 0x000fe20000011606 */
[----:B------:R-:W-:Y:S02]  /*14f00*/  IMAD.MOV.U32 R107, RZ, RZ, R17 ;  /* 0x000000ffff6b7224 */ /* 0x000fe400078e0011 */
[----:B------:R-:W-:Y:S01]  /*14f10*/  FMUL.FTZ R17, R100, R125 ;  /* 0x0000007d64117220 */ /* 0x000fe20000410000 */
[----:B------:R-:W-:Y:S01]  /*14f20*/  LOP3.LUT R6, R3, 0xff, RZ, 0xc0, !PT ;  /* 0x000000ff03067812 */ /* 0x000fe200078ec0ff */
[----:B------:R-:W-:Y:S01]  /*14f30*/  IMAD.MOV.U32 R125, RZ, RZ, R35 ;  /* 0x000000ffff7d7224 */ /* 0x000fe200078e0023 */
[----:B------:R1:W4:Y:S01]  /*14f40*/  MUFU.EX2 R3, R0 ;  /* 0x0000000000037308 */ /* 0x0003220000000800 */
[C---:B--2---:R-:W-:Y:S01]  /*14f50*/  FMUL.FTZ R34, R101.reuse, R142 ;  /* 0x0000008e65227220 */ /* 0x044fe20000410000 */
[----:B------:R-:W-:Y:S01]  /*14f60*/  PRMT R6, R6, 0x5410, R7 ;  /* 0x0000541006067816 */ /* 0x000fe20000000007 */
[C---:B------:R-:W-:Y:S02]  /*14f70*/  FMUL.FTZ R7, R101.reuse, R115 ;  /* 0x0000007365077220 */ /* 0x040fe40000410000 */
[C---:B------:R-:W-:Y:S02]  /*14f80*/  FMUL.FTZ R35, R101.reuse, R143 ;  /* 0x0000008f65237220 */ /* 0x040fe40000410000 */
[C---:B------:R-:W-:Y:S01]  /*14f90*/  FMUL.FTZ R51, R101.reuse, R159 ;  /* 0x0000009f65337220 */ /* 0x040fe20000410000 */
[--C-:B------:R-:W-:Y:S01]  /*14fa0*/  HSET2.LE.AND R181, R6, R40.reuse, PT ;  /* 0x0000002806b57233 */ /* 0x100fe20003803000 */
[----:B------:R-:W-:Y:S01]  /*14fb0*/  FMUL.FTZ R66, R101, R174 ;  /* 0x000000ae65427220 */ /* 0x000fe20000410000 */
[----:B------:R-:W-:Y:S01]  /*14fc0*/  F2FP.BF16.PACK_AB R6, R231, R19 ;  /* 0x00000013e706723e */ /* 0x000fe200000010ff */
[C---:B------:R-:W-:Y:S02]  /*14fd0*/  FMUL.FTZ R70, R101.reuse, R70 ;  /* 0x0000004665467220 */ /* 0x040fe40000410000 */
[----:B------:R-:W-:Y:S01]  /*14fe0*/  FMUL.FTZ R71, R101, R71 ;  /* 0x0000004765477220 */ /* 0x000fe20000410000 */
[----:B------:R-:W-:Y:S01]  /*14ff0*/  LOP3.LUT R181, R181, R6, RZ, 0xc0, !PT ;  /* 0x00000006b5b57212 */ /* 0x000fe200078ec0ff */
[C---:B------:R-:W-:Y:S02]  /*15000*/  FMUL.FTZ R6, R101.reuse, R114 ;  /* 0x0000007265067220 */ /* 0x040fe40000410000 */
[C---:B------:R-:W-:Y:S01]  /*15010*/  FMUL.FTZ R82, R101.reuse, R82 ;  /* 0x0000005265527220 */ /* 0x040fe20000410000 */
[----:B------:R-:W-:Y:S01]  /*15020*/  LDSM.16.MT88.4 R112, [R214+0xa000] ;  /* 0x00a00000d670783b */ /* 0x000fe20000004200 */
[C---:B------:R-:W-:Y:S02]  /*15030*/  FMUL.FTZ R83, R101.reuse, R83 ;  /* 0x0000005365537220 */ /* 0x040fe40000410000 */
[----:B------:R-:W-:Y:S02]  /*15040*/  FMUL.FTZ R85, R100, R85 ;  /* 0x0000005564557220 */ /* 0x000fe40000410000 */
[----:B------:R-:W-:Y:S02]  /*15050*/  FMUL.FTZ R86, R101, R86 ;  /* 0x0000005665567220 */ /* 0x000fe40000410000 */
[----:B-1----:R-:W-:Y:S01]  /*15060*/  FMUL.FTZ R0, R2, c[0x0][0x23c] ;  /* 0x00008f0002007a20 */ /* 0x002fe20000410000 */
[----:B------:R-:W-:Y:S01]  /*15070*/  HSET2.LE.AND R2, R10, R40, PT ;  /* 0x000000280a027233 */ /* 0x000fe20003803000 */
[C---:B----4-:R-:W-:Y:S02]  /*15080*/  FMUL.FTZ R8, R3.reuse, R116 ;  /* 0x0000007403087220 */ /* 0x050fe40000410000 */
[C---:B------:R-:W-:Y:S02]  /*15090*/  FMUL.FTZ R9, R3.reuse, R117 ;  /* 0x0000007503097220 */ /* 0x040fe40000410000 */
[----:B------:R-:W-:Y:S01]  /*150a0*/  FMUL.FTZ R12, R3, R120 ;  /* 0x00000078030c7220 */ /* 0x000fe20000410000 */
[----:B------:R-:W1:Y:S01]  /*150b0*/  MUFU.EX2 R0, R0 ;  /* 0x0000000000007308 */ /* 0x000e620000000800 */
[----:B------:R-:W-:Y:S01]  /*150c0*/  IMAD.MOV.U32 R120, RZ, RZ, R18 ;  /* 0x000000ffff787224 */ /* 0x000fe200078e0012 */
[----:B------:R-:W-:Y:S01]  /*150d0*/  LOP3.LUT R176, R2, R176, RZ, 0xc0, !PT ;  /* 0x000000b002b07212 */ /* 0x000fe200078ec0ff */
[----:B------:R-:W-:Y:S01]  /*150e0*/  FMUL.FTZ R18, R101, R126 ;  /* 0x0000007e65127220 */ /* 0x000fe20000410000 */
[----:B------:R-:W-:Y:S01]  /*150f0*/  F2FP.BF16.PACK_AB R2, R30, R252 ;  /* 0x000000fc1e02723e */ /* 0x000fe200000010ff */
[C---:B------:R-:W-:Y:S02]  /*15100*/  FMUL.FTZ R45, R3.reuse, R153 ;  /* 0x00000099032d7220 */ /* 0x040fe40000410000 */
[C---:B------:R-:W-:Y:S01]  /*15110*/  FMUL.FTZ R13, R3.reuse, R121 ;  /* 0x00000079030d7220 */ /* 0x040fe20000410000 */
[----:B------:R-:W-:Y:S01]  /*15120*/  LOP3.LUT R182, R182, R2, RZ, 0xc0, !PT ;  /* 0x00000002b6b67212 */ /* 0x000fe200078ec0ff */
[----:B------:R-:W-:Y:S01]  /*15130*/  FFMA.FTZ R2, R198, c[0x0][0x23c], -R184 ;  /* 0x00008f00c6027a23 */ /* 0x000fe200000108b8 */
[-C--:B---3--:R-:W-:Y:S01]  /*15140*/  HMMA.16816.F32.BF16 R4, R176, R20.reuse, R4 ;  /* 0x00000014b004723c */ /* 0x088fe20000041804 */
[----:B------:R-:W-:Y:S02]  /*15150*/  IMAD.MOV.U32 R116, RZ, RZ, R42 ;  /* 0x000000ffff747224 */ /* 0x000fe400078e002a */
[----:B------:R-:W-:Y:S02]  /*15160*/  IMAD.MOV.U32 R117, RZ, RZ, R43 ;  /* 0x000000ffff757224 */ /* 0x000fe400078e002b */
[C---:B------:R-:W-:Y:S02]  /*15170*/  FMUL.FTZ R41, R3.reuse, R149 ;  /* 0x0000009503297220 */ /* 0x040fe40000410000 */
[----:B------:R-:W-:Y:S02]  /*15180*/  FMUL.FTZ R44, R3, R152 ;  /* 0x00000098032c7220 */ /* 0x000fe40000410000 */
[----:B------:R-:W-:Y:S03]  /*15190*/  IMAD.MOV.U32 R121, RZ, RZ, R50 ;  /* 0x000000ffff797224 */ /* 0x000fe600078e0032 */
[C---:B------:R-:W-:Y:S02]  /*151a0*/  FMUL.FTZ R50, R101.reuse, R158 ;  /* 0x0000009e65327220 */ /* 0x040fe40000410000 */
[C---:B-1----:R-:W-:Y:S02]  /*151b0*/  FMUL.FTZ R10, R0.reuse, R118 ;  /* 0x00000076000a7220 */ /* 0x042fe40000410000 */
[C---:B------:R-:W-:Y:S02]  /*151c0*/  FMUL.FTZ R11, R0.reuse, R119 ;  /* 0x00000077000b7220 */ /* 0x040fe40000410000 */
[C---:B------:R-:W-:Y:S02]  /*151d0*/  FMUL.FTZ R14, R0.reuse, R122 ;  /* 0x0000007a000e7220 */ /* 0x040fe40000410000 */
[----:B------:R-:W-:Y:S02]  /*151e0*/  IMAD.MOV.U32 R122, RZ, RZ, R27 ;  /* 0x000000ffff7a7224 */ /* 0x000fe400078e001b */
[C---:B------:R-:W-:Y:S01]  /*151f0*/  FMUL.FTZ R27, R0.reuse, R135 ;  /* 0x00000087001b7220 */ /* 0x040fe20000410000 */
[C---:B------:R-:W-:Y:S01]  /*15200*/  HMMA.16816.F32.BF16 R8, R180.reuse, R20, R8 ;  /* 0x00000014b408723c */ /* 0x040fe20000041808 */
[----:B------:R-:W-:Y:S02]  /*15210*/  FMUL.FTZ R15, R0, R123 ;  /* 0x0000007b000f7220 */ /* 0x000fe40000410000 */
[----:B------:R-:W-:Y:S02]  /*15220*/  IMAD.MOV.U32 R119, RZ, RZ, R19 ;  /* 0x000000ffff777224 */ /* 0x000fe400078e0013 */
[----:B------:R-:W-:Y:S02]  /*15230*/  FMUL.FTZ R19, R101, R127 ;  /* 0x0000007f65137220 */ /* 0x000fe40000410000 */
[C---:B------:R-:W-:Y:S01]  /*15240*/  FMUL.FTZ R20, R100.reuse, R128 ;  /* 0x0000008064147220 */ /* 0x040fe20000410000 */
[-C--:B------:R-:W-:Y:S01]  /*15250*/  HMMA.16816.F32.BF16 R12, R180, R22.reuse, R12 ;  /* 0x00000016b40c723c */ /* 0x080fe2000004180c */
[----:B------:R-:W-:Y:S03]  /*15260*/  IMAD.MOV.U32 R128, RZ, RZ, R28 ;  /* 0x000000ffff807224 */ /* 0x000fe600078e001c */
[C---:B------:R-:W-:Y:S02]  /*15270*/  FMUL.FTZ R28, R3.reuse, R136 ;  /* 0x00000088031c7220 */ /* 0x040fe40000410000 */
[----:B------:R-:W-:Y:S01]  /*15280*/  FMUL.FTZ R21, R100, R129 ;  /* 0x0000008164157220 */ /* 0x000fe20000410000 */
[----:B------:R1:W-:Y:S01]  /*15290*/  MUFU.EX2 R136, R2 ;  /* 0x0000000200887308 */ /* 0x0003e20000000800 */
[C---:B------:R-:W-:Y:S01]  /*152a0*/  FMUL.FTZ R47, R0.reuse, R155 ;  /* 0x0000009b002f7220 */ /* 0x040fe20000410000 */
[C---:B------:R-:W-:Y:S03]  /*152b0*/  HMMA.16816.F32.BF16 R16, R176.reuse, R22, R16 ;  /* 0x00000016b010723c */ /* 0x040fe60000041810 */
[----:B------:R-:W-:Y:S02]  /*152c0*/  IMAD.MOV.U32 R118, RZ, RZ, R25 ;  /* 0x000000ffff767224 */ /* 0x000fe400078e0019 */
[----:B------:R-:W-:Y:S02]  /*152d0*/  FMUL.FTZ R25, R3, R133 ;  /* 0x0000008503197220 */ /* 0x000fe40000410000 */
[C---:B------:R-:W-:Y:S02]  /*152e0*/  FMUL.FTZ R22, R101.reuse, R130 ;  /* 0x0000008265167220 */ /* 0x040fe40000410000 */
[----:B------:R-:W-:Y:S03]  /*152f0*/  FMUL.FTZ R23, R101, R131 ;  /* 0x0000008365177220 */ /* 0x000fe60000410000 */
[----:B------:R-:W-:Y:S02]  /*15300*/  IMAD.MOV.U32 R131, RZ, RZ, R52 ;  /* 0x000000ffff837224 */ /* 0x000fe400078e0034 */
[----:B------:R-:W-:Y:S01]  /*15310*/  IMAD.MOV.U32 R130, RZ, RZ, R24 ;  /* 0x000000ffff827224 */ /* 0x000fe200078e0018 */
[----:B------:R-:W2:Y:S01]  /*15320*/  LDSM.16.MT88.4 R52, [R212+0xa000] ;  /* 0x00a00000d434783b */ /* 0x000ea20000004200 */
[----:B------:R-:W-:Y:S01]  /*15330*/  FMUL.FTZ R24, R3, R132 ;  /* 0x0000008403187220 */ /* 0x000fe20000410000 */
[-C--:B------:R-:W-:Y:S01]  /*15340*/  HMMA.16816.F32.BF16 R20, R176, R36.reuse, R20 ;  /* 0x00000024b014723c */ /* 0x080fe20000041814 */
[----:B------:R-:W-:Y:S02]  /*15350*/  IMAD.MOV.U32 R133, RZ, RZ, R26 ;  /* 0x000000ffff857224 */ /* 0x000fe400078e001a */
[C---:B------:R-:W-:Y:S02]  /*15360*/  FMUL.FTZ R26, R0.reuse, R134 ;  /* 0x00000086001a7220 */ /* 0x040fe40000410000 */
[----:B-1----:R-:W-:Y:S02]  /*15370*/  FFMA.FTZ R2, R199, c[0x0][0x23c], -R184 ;  /* 0x00008f00c7027a23 */ /* 0x002fe400000108b8 */
[----:B------:R-:W-:Y:S02]  /*15380*/  IMAD.MOV.U32 R123, RZ, RZ, R31 ;  /* 0x000000ffff7b7224 */ /* 0x000fe400078e001f */
[----:B------:R-:W-:Y:S01]  /*15390*/  IMAD.MOV.U32 R129, RZ, RZ, R29 ;  /* 0x000000ffff817224 */ /* 0x000fe200078e001d */
[----:B------:R1:W-:Y:S01]  /*153a0*/  MUFU.EX2 R56, R2 ;  /* 0x0000000200387308 */ /* 0x0003e20000000800 */
[C---:B------:R-:W-:Y:S01]  /*153b0*/  HMMA.16816.F32.BF16 R24, R180.reuse, R36, R24 ;  /* 0x00000024b418723c */ /* 0x040fe20000041818 */
[C---:B------:R-:W-:Y:S02]  /*153c0*/  FMUL.FTZ R29, R3.reuse, R137 ;  /* 0x00000089031d7220 */ /* 0x040fe40000410000 */
[C---:B------:R-:W-:Y:S02]  /*153d0*/  FMUL.FTZ R30, R0.reuse, R138 ;  /* 0x0000008a001e7220 */ /* 0x040fe40000410000 */
[C---:B------:R-:W-:Y:S02]  /*153e0*/  FMUL.FTZ R31, R0.reuse, R139 ;  /* 0x0000008b001f7220 */ /* 0x040fe40000410000 */
[----:B------:R-:W-:Y:S02]  /*153f0*/  FMUL.FTZ R46, R0, R154 ;  /* 0x0000009a002e7220 */ /* 0x000fe40000410000 */
[C---:B------:R-:W-:Y:S03]  /*15400*/  FMUL.FTZ R36, R100.reuse, R144 ;  /* 0x0000009064247220 */ /* 0x040fe60000410000 */
[----:B------:R-:W-:Y:S01]  /*15410*/  FMUL.FTZ R37, R100, R145 ;  /* 0x0000009164257220 */ /* 0x000fe20000410000 */
[-C--:B------:R-:W-:Y:S01]  /*15420*/  HMMA.16816.F32.BF16 R28, R180, R38.reuse, R28 ;  /* 0x00000026b41c723c */ /* 0x080fe2000004181c */
[----:B------:R-:W-:Y:S02]  /*15430*/  IMAD.MOV.U32 R134, RZ, RZ, R40 ;  /* 0x000000ffff867224 */ /* 0x000fe400078e0028 */
[----:B------:R-:W-:Y:S02]  /*15440*/  FMUL.FTZ R40, R3, R148 ;  /* 0x0000009403287220 */ /* 0x000fe40000410000 */
[C---:B------:R-:W-:Y:S02]  /*15450*/  FMUL.FTZ R42, R0.reuse, R150 ;  /* 0x00000096002a7220 */ /* 0x040fe40000410000 */
[----:B------:R-:W-:Y:S01]  /*15460*/  FMUL.FTZ R43, R0, R151 ;  /* 0x00000097002b7220 */ /* 0x000fe20000410000 */
[C---:B------:R-:W-:Y:S01]  /*15470*/  HMMA.16816.F32.BF16 R32, R176.reuse, R38, R32 ;  /* 0x00000026b020723c */ /* 0x040fe20000041820 */
[----:B------:R-:W-:Y:S03]  /*15480*/  IMAD.MOV.U32 R127, RZ, RZ, R49 ;  /* 0x000000ffff7f7224 */ /* 0x000fe600078e0031 */
[----:B-1----:R-:W-:Y:S02]  /*15490*/  FFMA.FTZ R2, R200, c[0x0][0x23c], -R185 ;  /* 0x00008f00c8027a23 */ /* 0x002fe400000108b9 */
[----:B------:R-:W-:Y:S02]  /*154a0*/  IMAD.MOV.U32 R132, RZ, RZ, R48 ;  /* 0x000000ffff847224 */ /* 0x000fe400078e0030 */
[C---:B------:R-:W-:Y:S01]  /*154b0*/  FMUL.FTZ R38, R101.reuse, R146 ;  /* 0x0000009265267220 */ /* 0x040fe20000410000 */
[----:B------:R1:W3:Y:S03]  /*154c0*/  MUFU.EX2 R135, R2 ;  /* 0x0000000200877308 */ /* 0x0002e60000000800 */
[----:B------:R-:W-:Y:S02]  /*154d0*/  FMUL.FTZ R39, R101, R147 ;  /* 0x0000009365277220 */ /* 0x000fe40000410000 */
[C---:B------:R-:W-:Y:S02]  /*154e0*/  FMUL.FTZ R48, R100.reuse, R156 ;  /* 0x0000009c64307220 */ /* 0x040fe40000410000 */
[----:B------:R-:W-:Y:S02]  /*154f0*/  FMUL.FTZ R49, R100, R157 ;  /* 0x0000009d64317220 */ /* 0x000fe40000410000 */
[----:B------:R-:W-:Y:S01]  /*15500*/  IMAD.MOV.U32 R156, RZ, RZ, R120 ;  /* 0x000000ffff9c7224 */ /* 0x000fe200078e0078 */
[-C--:B--2---:R-:W-:Y:S01]  /*15510*/  HMMA.16816.F32.BF16 R36, R176, R52.reuse, R36 ;  /* 0x00000034b024723c */ /* 0x084fe20000041824 */
[----:B------:R-:W-:Y:S02]  /*15520*/  IMAD.MOV.U32 R199, RZ, RZ, R119 ;  /* 0x000000ffffc77224 */ /* 0x000fe400078e0077 */
[----:B------:R-:W-:Y:S02]  /*15530*/  IMAD.MOV.U32 R145, RZ, RZ, R118 ;  /* 0x000000ffff917224 */ /* 0x000fe400078e0076 */
[----:B------:R-:W-:Y:S02]  /*15540*/  IMAD.MOV.U32 R120, RZ, RZ, R58 ;  /* 0x000000ffff787224 */ /* 0x000fe400078e003a */
[----:B------:R-:W-:Y:S01]  /*15550*/  FMUL.FTZ R58, R0, R166 ;  /* 0x000000a6003a7220 */ /* 0x000fe20000410000 */
[C---:B------:R-:W-:Y:S01]  /*15560*/  HMMA.16816.F32.BF16 R40, R180.reuse, R52, R40 ;  /* 0x00000034b428723c */ /* 0x040fe20000041828 */
[----:B------:R-:W-:Y:S03]  /*15570*/  IMAD.MOV.U32 R166, RZ, RZ, R116 ;  /* 0x000000ffffa67224 */ /* 0x000fe600078e0074 */
[----:B------:R-:W-:Y:S02]  /*15580*/  IMAD.MOV.U32 R139, RZ, RZ, R62 ;  /* 0x000000ffff8b7224 */ /* 0x000fe400078e003e */
[----:B-1----:R-:W-:Y:S02]  /*15590*/  FFMA.FTZ R2, R201, c[0x0][0x23c], -R185 ;  /* 0x00008f00c9027a23 */ /* 0x002fe400000108b9 */
[C---:B------:R-:W-:Y:S01]  /*155a0*/  FMUL.FTZ R52, R100.reuse, R160 ;  /* 0x000000a064347220 */ /* 0x040fe20000410000 */
[-C--:B------:R-:W-:Y:S01]  /*155b0*/  HMMA.16816.F32.BF16 R44, R180, R54.reuse, R44 ;  /* 0x00000036b42c723c */ /* 0x080fe2000004182c */
[----:B------:R1:W2:Y:S02]  /*155c0*/  MUFU.EX2 R126, R2 ;  /* 0x00000002007e7308 */ /* 0x0002a40000000800 */
[----:B------:R-:W-:Y:S02]  /*155d0*/  FMUL.FTZ R53, R100, R161 ;  /* 0x000000a164357220 */ /* 0x000fe40000410000 */
[C---:B------:R-:W-:Y:S02]  /*155e0*/  FMUL.FTZ R62, R0.reuse, R170 ;  /* 0x000000aa003e7220 */ /* 0x040fe40000410000 */
[----:B------:R-:W-:Y:S01]  /*155f0*/  IMAD.MOV.U32 R170, RZ, RZ, R106 ;  /* 0x000000ffffaa7224 */ /* 0x000fe200078e006a */
[C---:B------:R-:W-:Y:S01]  /*15600*/  HMMA.16816.F32.BF16 R48, R176.reuse, R54, R48 ;  /* 0x00000036b030723c */ /* 0x040fe20000041830 */
[C---:B------:R-:W-:Y:S03]  /*15610*/  FMUL.FTZ R63, R0.reuse, R171 ;  /* 0x000000ab003f7220 */ /* 0x040fe60000410000 */
[----:B------:R-:W-:Y:S01]  /*15620*/  IMAD.MOV.U32 R171, RZ, RZ, R107 ;  /* 0x000000ffffab7224 */ /* 0x000fe200078e006b */
[----:B------:R-:W-:Y:S01]  /*15630*/  LOP3.LUT R106, R67, UR8, R64, 0x96, !PT ;  /* 0x00000008436a7c12 */ /* 0x000fe2000f8e9640 */
[----:B------:R-:W-:Y:S02]  /*15640*/  IMAD.MOV.U32 R138, RZ, RZ, R252 ;  /* 0x000000ffff8a7224 */ /* 0x000fe400078e00fc */
[C---:B------:R-:W-:Y:S04]  /*15650*/  FMUL.FTZ R54, R101.reuse, R162 ;  /* 0x000000a265367220 */ /* 0x040fe80000410000 */
[----:B------:R-:W-:Y:S02]  /*15660*/  FMUL.FTZ R55, R101, R163 ;  /* 0x000000a365377220 */ /* 0x000fe40000410000 */
[----:B---3--:R-:W-:Y:S02]  /*15670*/  IMAD.MOV.U32 R162, RZ, RZ, R135 ;  /* 0x000000ffffa27224 */ /* 0x008fe400078e0087 */
[----:B------:R-:W-:Y:S02]  /*15680*/  IMAD.MOV.U32 R159, RZ, RZ, R131 ;  /* 0x000000ffff9f7224 */ /* 0x000fe400078e0083 */
[----:B-1----:R-:W-:Y:S01]  /*15690*/  FFMA.FTZ R2, R203, c[0x0][0x23c], -R184 ;  /* 0x00008f00cb027a23 */ /* 0x002fe200000108b8 */
[-C--:B------:R-:W-:Y:S01]  /*156a0*/  HMMA.16816.F32.BF16 R52, R176, R112.reuse, R52 ;  /* 0x00000070b034723c */ /* 0x080fe20000041834 */
[----:B------:R-:W-:Y:S02]  /*156b0*/  IMAD.MOV.U32 R203, RZ, RZ, R121 ;  /* 0x000000ffffcb7224 */ /* 0x000fe400078e0079 */
[----:B------:R1:W-:Y:S01]  /*156c0*/  MUFU.EX2 R153, R2 ;  /* 0x0000000200997308 */ /* 0x0003e20000000800 */
[----:B------:R-:W-:Y:S02]  /*156d0*/  IMAD.MOV.U32 R121, RZ, RZ, R59 ;  /* 0x000000ffff797224 */ /* 0x000fe400078e003b */
[----:B------:R-:W-:Y:S02]  /*156e0*/  FMUL.FTZ R59, R0, R167 ;  /* 0x000000a7003b7220 */ /* 0x000fe40000410000 */
[----:B------:R-:W-:Y:S02]  /*156f0*/  IMAD.MOV.U32 R167, RZ, RZ, R117 ;  /* 0x000000ffffa77224 */ /* 0x000fe400078e0075 */
[----:B------:R-:W3:Y:S02]  /*15700*/  LDSM.16.MT88.4 R116, [R212+0xb000] ;  /* 0x00b00000d474783b */ /* 0x000ee40000004200 */
[----:B------:R-:W-:Y:S02]  /*15710*/  IMAD.MOV.U32 R163, RZ, RZ, R56 ;  /* 0x000000ffffa37224 */ /* 0x000fe400078e0038 */
[C---:B------:R-:W-:Y:S02]  /*15720*/  FMUL.FTZ R56, R3.reuse, R164 ;  /* 0x000000a403387220 */ /* 0x040fe40000410000 */
[----:B--2---:R-:W-:Y:S02]  /*15730*/  IMAD.MOV.U32 R164, RZ, RZ, R126 ;  /* 0x000000ffffa47224 */ /* 0x004fe400078e007e */
[----:B------:R-:W-:Y:S02]  /*15740*/  IMAD.MOV.U32 R126, RZ, RZ, R125 ;  /* 0x000000ffff7e7224 */ /* 0x000fe400078e007d */
[----:B------:R-:W-:Y:S02]  /*15750*/  IMAD.MOV.U32 R125, RZ, RZ, R124 ;  /* 0x000000ffff7d7224 */ /* 0x000fe400078e007c */
[----:B------:R-:W-:Y:S02]  /*15760*/  IMAD.MOV.U32 R124, RZ, RZ, R123 ;  /* 0x000000ffff7c7224 */ /* 0x000fe400078e007b */
[----:B------:R-:W-:Y:S02]  /*15770*/  IMAD.MOV.U32 R123, RZ, RZ, R57 ;  /* 0x000000ffff7b7224 */ /* 0x000fe400078e0039 */
[----:B------:R-:W-:Y:S02]  /*15780*/  FMUL.FTZ R57, R3, R165 ;  /* 0x000000a503397220 */ /* 0x000fe40000410000 */
[----:B-1----:R-:W-:Y:S02]  /*15790*/  FFMA.FTZ R2, R205, c[0x0][0x23c], -R184 ;  /* 0x00008f00cd027a23 */ /* 0x002fe400000108b8 */
[----:B------:R-:W-:Y:S02]  /*157a0*/  IMAD.WIDE.U32 R106, R106, -0x2daee0ad, RZ ;  /* 0xd2511f536a6a7825 */ /* 0x000fe400078e00ff */
[----:B------:R1:W-:Y:S01]  /*157b0*/  MUFU.EX2 R155, R2 ;  /* 0x00000002009b7308 */ /* 0x0003e20000000800 */
[C---:B------:R-:W-:Y:S01]  /*157c0*/  HMMA.16816.F32.BF16 R56, R180.reuse, R112, R56 ;  /* 0x00000070b438723c */ /* 0x040fe20000041838 */
[----:B------:R-:W-:Y:S01]  /*157d0*/  IMAD.MOV.U32 R149, RZ, RZ, R126 ;  /* 0x000000ffff957224 */ /* 0x000fe200078e007e */
[----:B------:R-:W-:Y:S01]  /*157e0*/  SHF.R.U32.HI R126, RZ, 0x18, R106 ;  /* 0x00000018ff7e7819 */ /* 0x000fe2000001166a */
[----:B------:R-:W-:Y:S01]  /*157f0*/  IMAD.MOV.U32 R147, RZ, RZ, R125 ;  /* 0x000000ffff937224 */ /* 0x000fe200078e007d */
[----:B------:R-:W-:Y:S01]  /*15800*/  LOP3.LUT R109, R107, UR18, R188, 0x96, !PT ;  /* 0x000000126b6d7c12 */ /* 0x000fe2000f8e96bc */
[----:B------:R-:W-:Y:S01]  /*15810*/  IMAD.MOV.U32 R148, RZ, RZ, R124 ;  /* 0x000000ffff947224 */ /* 0x000fe200078e007c */
[C---:B------:R-:W-:Y:S01]  /*15820*/  LOP3.LUT R111, R106.reuse, 0xffff, RZ, 0xc0, !PT ;  /* 0x0000ffff6a6f7812 */ /* 0x040fe200078ec0ff */
[----:B------:R-:W-:Y:S01]  /*15830*/  IMAD.MOV.U32 R137, RZ, RZ, R61 ;  /* 0x000000ffff897224 */ /* 0x000fe200078e003d */
[----:B------:R-:W-:Y:S01]  /*15840*/  SHF.R.U32.HI R124, RZ, 0x10, R106 ;  /* 0x00000010ff7c7819 */ /* 0x000fe2000001166a */
[----:B------:R-:W-:Y:S03]  /*15850*/  FMUL.FTZ R61, R3, R169 ;  /* 0x000000a9033d7220 */ /* 0x000fe60000410000 */
[----:B------:R-:W-:Y:S01]  /*15860*/  LOP3.LUT R125, R106, 0xff, RZ, 0xc0, !PT ;  /* 0x000000ff6a7d7812 */ /* 0x000fe200078ec0ff */
[----:B------:R-:W-:Y:S01]  /*15870*/  IMAD.WIDE.U32 R106, R110, -0x2daee0ad, RZ ;  /* 0xd2511f536e6a7825 */ /* 0x000fe200078e00ff */
[----:B------:R-:W-:Y:S02]  /*15880*/  LOP3.LUT R110, R124, 0xff, RZ, 0xc0, !PT ;  /* 0x000000ff7c6e7812 */ /* 0x000fe400078ec0ff */
[----:B------:R-:W-:Y:S01]  /*15890*/  SHF.R.U32.HI R111, RZ, 0x8, R111 ;  /* 0x00000008ff6f7819 */ /* 0x000fe2000001166f */
[----:B------:R-:W-:Y:S01]  /*158a0*/  IMAD.MOV.U32 R161, RZ, RZ, R136 ;  /* 0x000000ffffa17224 */ /* 0x000fe200078e0088 */
[----:B------:R-:W-:Y:S01]  /*158b0*/  PRMT R124, R110, 0x5410, R126 ;  /* 0x000054106e7c7816 */ /* 0x000fe2000000007e */
[----:B------:R-:W-:Y:S01]  /*158c0*/  IMAD.MOV.U32 R136, RZ, RZ, R60 ;  /* 0x000000ffff887224 */ /* 0x000fe200078e003c */
[----:B------:R-:W-:Y:S01]  /*158d0*/  PRMT R125, R125, 0x5410, R111 ;  /* 0x000054107d7d7816 */ /* 0x000fe2000000006f */
[----:B------:R-:W-:Y:S02]  /*158e0*/  FMUL.FTZ R60, R3, R168 ;  /* 0x000000a8033c7220 */ /* 0x000fe40000410000 */
[----:B-1----:R-:W-:Y:S02]  /*158f0*/  FFMA.FTZ R2, R207, c[0x0][0x23c], -R185 ;  /* 0x00008f00cf027a23 */ /* 0x002fe400000108b9 */
[----:B------:R-:W-:Y:S01]  /*15900*/  IMAD.MOV.U32 R143, RZ, RZ, R123 ;  /* 0x000000ffff8f7224 */ /* 0x000fe200078e007b */
[----:B------:R-:W-:Y:S01]  /*15910*/  LOP3.LUT R123, R106, 0xff, RZ, 0xc0, !PT ;  /* 0x000000ff6a7b7812 */ /* 0x000fe200078ec0ff */
[----:B------:R1:W-:Y:S01]  /*15920*/  MUFU.EX2 R154, R2 ;  /* 0x00000002009a7308 */ /* 0x0003e20000000800 */
[-C--:B------:R-:W-:Y:S01]  /*15930*/  HMMA.16816.F32.BF16 R60, R180, R114.reuse, R60 ;  /* 0x00000072b43c723c */ /* 0x080fe2000004183c */
[----:B------:R-:W-:Y:S01]  /*15940*/  IMAD.MOV.U32 R142, RZ, RZ, R122 ;  /* 0x000000ffff8e7224 */ /* 0x000fe200078e007a */
[----:B------:R-:W-:Y:S01]  /*15950*/  SHF.R.U32.HI R122, RZ, 0x10, R106 ;  /* 0x00000010ff7a7819 */ /* 0x000fe2000001166a */
[----:B------:R-:W-:Y:S02]  /*15960*/  FMUL.FTZ R64, R100, R172 ;  /* 0x000000ac64407220 */ /* 0x000fe40000410000 */
[----:B------:R-:W-:Y:S01]  /*15970*/  IMAD.MOV.U32 R172, RZ, RZ, R120 ;  /* 0x000000ffffac7224 */ /* 0x000fe200078e0078 */
[----:B------:R-:W-:Y:S01]  /*15980*/  LOP3.LUT R120, R106, 0xffff, RZ, 0xc0, !PT ;  /* 0x0000ffff6a787812 */ /* 0x000fe200078ec0ff */
[----:B------:R-:W-:Y:S01]  /*15990*/  IMAD.MOV.U32 R173, RZ, RZ, R121 ;  /* 0x000000ffffad7224 */ /* 0x000fe200078e0079 */
[----:B------:R-:W-:Y:S01]  /*159a0*/  SHF.R.U32.HI R121, RZ, 0x18, R106 ;  /* 0x00000018ff797819 */ /* 0x000fe2000001166a */
[----:B------:R-:W-:Y:S03]  /*159b0*/  FFMA.FTZ R106, R206, c[0x0][0x23c], -R187 ;  /* 0x00008f00ce6a7a23 */ /* 0x000fe600000108bb */
[----:B------:R-:W-:Y:S02]  /*159c0*/  IMAD.MOV.U32 R152, RZ, RZ, R246 ;  /* 0x000000ffff987224 */ /* 0x000fe400078e00f6 */
[----:B------:R-:W-:Y:S01]  /*159d0*/  FMUL.FTZ R67, R101, R175 ;  /* 0x000000af65437220 */ /* 0x000fe20000410000 */
[----:B------:R2:W-:Y:S01]  /*159e0*/  MUFU.EX2 R246, R106 ;  /* 0x0000006a00f67308 */ /* 0x0005e20000000800 */
[----:B------:R-:W-:Y:S02]  /*159f0*/  IMAD.MOV.U32 R165, RZ, RZ, R134 ;  /* 0x000000ffffa57224 */ /* 0x000fe400078e0086 */
[----:B------:R-:W-:Y:S02]  /*15a00*/  IMAD.MOV.U32 R158, RZ, RZ, R130 ;  /* 0x000000ffff9e7224 */ /* 0x000fe400078e0082 */
[----:B------:R-:W-:Y:S01]  /*15a10*/  IMAD.MOV.U32 R168, RZ, RZ, R128 ;  /* 0x000000ffffa87224 */ /* 0x000fe200078e0080 */
[C---:B------:R-:W-:Y:S01]  /*15a20*/  HMMA.16816.F32.BF16 R64, R176.reuse, R114, R64 ;  /* 0x00000072b040723c */ /* 0x040fe20000041840 */
[----:B------:R-:W4:Y:S01]  /*15a30*/  LDSM.16.MT88.4 R112, [R214+0xb000] ;  /* 0x00b00000d670783b */ /* 0x000f220000004200 */
[----:B-1----:R-:W-:Y:S02]  /*15a40*/  FFMA.FTZ R2, R209, c[0x0][0x23c], -R185 ;  /* 0x00008f00d1027a23 */ /* 0x002fe400000108b9 */
[----:B------:R-:W-:Y:S02]  /*15a50*/  IMAD.MOV.U32 R169, RZ, RZ, R129 ;  /* 0x000000ffffa97224 */ /* 0x000fe400078e0081 */
[----:B------:R1:W1:Y:S01]  /*15a60*/  MUFU.EX2 R160, R2 ;  /* 0x0000000200a07308 */ /* 0x0002620000000800 */
[----:B------:R-:W-:Y:S01]  /*15a70*/  IMAD.MOV.U32 R144, RZ, RZ, R133 ;  /* 0x000000ffff907224 */ /* 0x000fe200078e0085 */
[-C--:B---3--:R-:W-:Y:S01]  /*15a80*/  HMMA.16816.F32.BF16 R68, R176, R116.reuse, R68 ;  /* 0x00000074b044723c */ /* 0x088fe20000041844 */
[----:B------:R-:W-:Y:S01]  /*15a90*/  IMAD.MOV.U32 R150, RZ, RZ, R249 ;  /* 0x000000ffff967224 */ /* 0x000fe200078e00f9 */
[----:B------:R-:W-:Y:S02]  /*15aa0*/  LDSM.16.MT88.4 R128, [R214+0x9400] ;  /* 0x00940000d680783b */ /* 0x000fe40000004200 */
[C---:B------:R-:W-:Y:S02]  /*15ab0*/  FMUL.FTZ R72, R3.reuse, R72 ;  /* 0x0000004803487220 */ /* 0x040fe40000410000 */
[C---:B------:R-:W-:Y:S02]  /*15ac0*/  FMUL.FTZ R73, R3.reuse, R73 ;  /* 0x0000004903497220 */ /* 0x040fe40000410000 */
[C---:B------:R-:W-:Y:S04]  /*15ad0*/  FMUL.FTZ R74, R0.reuse, R74 ;  /* 0x0000004a004a7220 */ /* 0x040fe80000410000 */
[----:B------:R-:W-:Y:S01]  /*15ae0*/  FMUL.FTZ R75, R0, R75 ;  /* 0x0000004b004b7220 */ /* 0x000fe20000410000 */
[----:B--2---:R-:W-:Y:S01]  /*15af0*/  LOP3.LUT R106, R122, 0xff, RZ, 0xc0, !PT ;  /* 0x000000ff7a6a7812 */ /* 0x004fe200078ec0ff */
[----:B------:R-:W-:Y:S02]  /*15b00*/  FFMA.FTZ R110, R208, c[0x0][0x23c], -R187 ;  /* 0x00008f00d06e7a23 */ /* 0x000fe400000108bb */
[----:B------:R-:W-:Y:S02]  /*15b10*/  IMAD.MOV.U32 R200, RZ, RZ, R242 ;  /* 0x000000ffffc87224 */ /* 0x000fe400078e00f2 */
[----:B------:R2:W-:Y:S01]  /*15b20*/  MUFU.EX2 R242, R110 ;  /* 0x0000006e00f27308 */ /* 0x0005e20000000800 */
[C---:B------:R-:W-:Y:S01]  /*15b30*/  HMMA.16816.F32.BF16 R72, R180.reuse, R116, R72 ;  /* 0x00000074b448723c */ /* 0x040fe20000041848 */
[C---:B------:R-:W-:Y:S02]  /*15b40*/  FMUL.FTZ R76, R3.reuse, R76 ;  /* 0x0000004c034c7220 */ /* 0x040fe40000410000 */
[--C-:B-1----:R-:W-:Y:S02]  /*15b50*/  FFMA.FTZ R2, R202, c[0x0][0x23c], -R186.reuse ;  /* 0x00008f00ca027a23 */ /* 0x102fe400000108ba */
[----:B------:R-:W-:Y:S02]  /*15b60*/  FMUL.FTZ R77, R3, R77 ;  /* 0x0000004d034d7220 */ /* 0x000fe40000410000 */
[C---:B------:R-:W-:Y:S02]  /*15b70*/  FMUL.FTZ R78, R0.reuse, R78 ;  /* 0x0000004e004e7220 */ /* 0x040fe40000410000 */
[----:B------:R1:W-:Y:S03]  /*15b80*/  MUFU.EX2 R252, R2 ;  /* 0x0000000200fc7308 */ /* 0x0003e60000000800 */
[----:B------:R-:W-:Y:S02]  /*15b90*/  FMUL.FTZ R79, R0, R79 ;  /* 0x0000004f004f7220 */ /* 0x000fe40000410000 */
[----:B------:R-:W-:Y:S01]  /*15ba0*/  IMAD.MOV.U32 R201, RZ, RZ, R127 ;  /* 0x000000ffffc97224 */ /* 0x000fe200078e007f */
[----:B------:R-:W-:Y:S01]  /*15bb0*/  PRMT R127, R106, 0x5410, R121 ;  /* 0x000054106a7f7816 */ /* 0x000fe20000000079 */
[----:B------:R-:W-:Y:S02]  /*15bc0*/  FFMA.FTZ R106, R210, c[0x0][0x23c], -R186 ;  /* 0x00008f00d26a7a23 */ /* 0x000fe400000108ba */
[----:B------:R-:W-:Y:S01]  /*15bd0*/  IMAD.MOV.U32 R151, RZ, RZ, R236 ;  /* 0x000000ffff977224 */ /* 0x000fe200078e00ec */
[-C--:B------:R-:W-:Y:S01]  /*15be0*/  HMMA.16816.F32.BF16 R76, R180, R118.reuse, R76 ;  /* 0x00000076b44c723c */ /* 0x080fe2000004184c */
[----:B------:R3:W-:Y:S01]  /*15bf0*/  MUFU.EX2 R236, R106 ;  /* 0x0000006a00ec7308 */ /* 0x0007e20000000800 */
[----:B------:R-:W-:Y:S01]  /*15c00*/  IMAD.MOV.U32 R157, RZ, RZ, R132 ;  /* 0x000000ffff9d7224 */ /* 0x000fe200078e0084 */
[--C-:B------:R-:W-:Y:S01]  /*15c10*/  HSET2.LE.AND R127, R127, R165.reuse, PT ;  /* 0x000000a57f7f7233 */ /* 0x100fe20003803000 */
[----:B------:R-:W-:Y:S01]  /*15c20*/  LDSM.16.MT88.4 R132, [R212+0xa400] ;  /* 0x00a40000d484783b */ /* 0x000fe20000004200 */
[----:B------:R-:W-:Y:S01]  /*15c30*/  IMAD.MOV.U32 R202, RZ, RZ, R215 ;  /* 0x000000ffffca7224 */ /* 0x000fe200078e00d7 */
[----:B--2---:R-:W-:Y:S01]  /*15c40*/  SHF.R.U32.HI R110, RZ, 0x10, R109 ;  /* 0x00000010ff6e7819 */ /* 0x004fe2000001166d */
[----:B------:R-:W-:Y:S01]  /*15c50*/  IMAD.MOV.U32 R198, RZ, RZ, R234 ;  /* 0x000000ffffc67224 */ /* 0x000fe200078e00ea */
[C---:B------:R-:W-:Y:S01]  /*15c60*/  HMMA.16816.F32.BF16 R80, R176.reuse, R118, R80 ;  /* 0x00000076b050723c */ /* 0x040fe20000041850 */
[----:B------:R-:W-:Y:S03]  /*15c70*/  IMAD.MOV.U32 R175, RZ, RZ, R233 ;  /* 0x000000ffffaf7224 */ /* 0x000fe600078e00e9 */
[----:B------:R-:W-:Y:S01]  /*15c80*/  FMUL.FTZ R87, R101, R87 ;  /* 0x0000005765577220 */ /* 0x000fe20000410000 */
[----:B------:R-:W-:Y:S01]  /*15c90*/  LOP3.LUT R110, R110, 0xff, RZ, 0xc0, !PT ;  /* 0x000000ff6e6e7812 */ /* 0x000fe200078ec0ff */
[----:B------:R-:W-:Y:S01]  /*15ca0*/  IMAD.MOV.U32 R174, RZ, RZ, R232 ;  /* 0x000000ffffae7224 */ /* 0x000fe200078e00e8 */
[----:B-1----:R-:W-:Y:S01]  /*15cb0*/  LOP3.LUT R2, R107, UR18, R190, 0x96, !PT ;  /* 0x000000126b027c12 */ /* 0x002fe2000f8e96be */
[----:B------:R-:W-:Y:S01]  /*15cc0*/  FFMA.FTZ R107, R204, c[0x0][0x23c], -R186 ;  /* 0x00008f00cc6b7a23 */ /* 0x000fe200000108ba */
[----:B------:R-:W-:Y:S02]  /*15cd0*/  LOP3.LUT R119, R109, 0xff, RZ, 0xc0, !PT ;  /* 0x000000ff6d777812 */ /* 0x000fe400078ec0ff */
[-C--:B----4-:R-:W-:Y:S01]  /*15ce0*/  HMMA.16816.F32.BF16 R84, R176, R112.reuse, R84 ;  /* 0x00000070b054723c */ /* 0x090fe20000041854 */
[----:B------:R1:W-:Y:S01]  /*15cf0*/  MUFU.EX2 R249, R107 ;  /* 0x0000006b00f97308 */ /* 0x0003e20000000800 */
[----:B------:R-:W-:Y:S01]  /*15d00*/  SHF.R.U32.HI R116, RZ, 0x10, R2 ;  /* 0x00000010ff747819 */ /* 0x000fe20000011602 */
[C---:B------:R-:W-:Y:S01]  /*15d10*/  FMUL.FTZ R88, R3.reuse, R88 ;  /* 0x0000005803587220 */ /* 0x040fe20000410000 */
[----:B------:R-:W-:Y:S01]  /*15d20*/  SHF.R.U32.HI R118, RZ, 0x18, R109 ;  /* 0x00000018ff767819 */ /* 0x000fe2000001166d */
[----:B------:R-:W-:Y:S01]  /*15d30*/  FMUL.FTZ R89, R3, R89 ;  /* 0x0000005903597220 */ /* 0x000fe20000410000 */
[----:B------:R-:W-:Y:S01]  /*15d40*/  LOP3.LUT R117, R2, 0xff, RZ, 0xc0, !PT ;  /* 0x000000ff02757812 */ /* 0x000fe200078ec0ff */
[----:B---3--:R-:W-:Y:S01]  /*15d50*/  FFMA.FTZ R106, R211, c[0x0][0x23c], -R186 ;  /* 0x00008f00d36a7a23 */ /* 0x008fe200000108ba */
[----:B------:R-:W-:Y:S01]  /*15d60*/  SHF.R.U32.HI R111, RZ, 0x18, R2 ;  /* 0x00000018ff6f7819 */ /* 0x000fe20000011602 */
[C---:B------:R-:W-:Y:S02]  /*15d70*/  FMUL.FTZ R90, R0.reuse, R90 ;  /* 0x0000005a005a7220 */ /* 0x040fe40000410000 */
[----:B------:R2:W3:Y:S01]  /*15d80*/  MUFU.EX2 R234, R106 ;  /* 0x0000006a00ea7308 */ /* 0x0004e20000000800 */
[----:B------:R-:W-:Y:S01]  /*15d90*/  FMUL.FTZ R91, R0, R91 ;  /* 0x0000005b005b7220 */ /* 0x000fe20000410000 */
[----:B------:R-:W-:Y:S01]  /*15da0*/  PRMT R110, R110, 0x5410, R118 ;  /* 0x000054106e6e7816 */ /* 0x000fe20000000076 */
[--C-:B------:R-:W-:Y:S01]  /*15db0*/  HSET2.LE.AND R118, R125, R165.reuse, PT ;  /* 0x000000a57d767233 */ /* 0x100fe20003803000 */
[C---:B------:R-:W-:Y:S02]  /*15dc0*/  FMUL.FTZ R92, R3.reuse, R92 ;  /* 0x0000005c035c7220 */ /* 0x040fe40000410000 */
[----:B------:R-:W-:Y:S02]  /*15dd0*/  FMUL.FTZ R93, R3, R93 ;  /* 0x0000005d035d7220 */ /* 0x000fe40000410000 */
[C---:B------:R-:W-:Y:S01]  /*15de0*/  HMMA.16816.F32.BF16 R88, R180.reuse, R112, R88 ;  /* 0x00000070b458723c */ /* 0x040fe20000041858 */
[C---:B------:R-:W-:Y:S02]  /*15df0*/  FMUL.FTZ R94, R0.reuse, R94 ;  /* 0x0000005e005e7220 */ /* 0x040fe40000410000 */
[----:B------:R-:W-:Y:S02]  /*15e00*/  FMUL.FTZ R95, R0, R95 ;  /* 0x0000005f005f7220 */ /* 0x000fe40000410000 */
[C---:B------:R-:W-:Y:S01]  /*15e10*/  FMUL.FTZ R96, R100.reuse, R96 ;  /* 0x0000006064607220 */ /* 0x040fe20000410000 */
[----:B-1----:R-:W-:Y:S01]  /*15e20*/  SHF.R.U32.HI R107, RZ, 0x8, R120 ;  /* 0x00000008ff6b7819 */ /* 0x002fe20000011678 */
[----:B------:R-:W-:Y:S02]  /*15e30*/  FMUL.FTZ R97, R100, R97 ;  /* 0x0000006164617220 */ /* 0x000fe40000410000 */
[----:B------:R-:W-:Y:S01]  /*15e40*/  FMUL.FTZ R98, R101, R98 ;  /* 0x0000006265627220 */ /* 0x000fe20000410000 */
[-C--:B------:R-:W-:Y:S01]  /*15e50*/  HMMA.16816.F32.BF16 R92, R180, R114.reuse, R92 ;  /* 0x00000072b45c723c */ /* 0x080fe2000004185c */
[----:B------:R-:W-:Y:S01]  /*15e60*/  LDSM.16.MT88.4 R180, [R212+0xbc00] ;  /* 0x00bc0000d4b4783b */ /* 0x000fe20000004200 */
[----:B------:R-:W-:Y:S01]  /*15e70*/  PRMT R126, R123, 0x5410, R107 ;  /* 0x000054107b7e7816 */ /* 0x000fe2000000006b */
[----:B------:R-:W-:Y:S01]  /*15e80*/  FMUL.FTZ R99, R101, R99 ;  /* 0x0000006365637220 */ /* 0x000fe20000410000 */
[----:B------:R-:W-:Y:S01]  /*15e90*/  LOP3.LUT R107, R109, 0xffff, RZ, 0xc0, !PT ;  /* 0x0000ffff6d6b7812 */ /* 0x000fe200078ec0ff */
[----:B------:R-:W-:Y:S01]  /*15ea0*/  IMAD.MOV.U32 R146, RZ, RZ, R231 ;  /* 0x000000ffff927224 */ /* 0x000fe200078e00e7 */
[----:B------:R-:W-:Y:S01]  /*15eb0*/  LOP3.LUT R109, R2, 0xffff, RZ, 0xc0, !PT ;  /* 0x0000ffff026d7812 */ /* 0x000fe200078ec0ff */
[--C-:B--2---:R-:W-:Y:S01]  /*15ec0*/  HSET2.LE.AND R106, R124, R165.reuse, PT ;  /* 0x000000a57c6a7233 */ /* 0x104fe20003803000 */
[----:B------:R-:W-:Y:S01]  /*15ed0*/  LOP3.LUT R2, R116, 0xff, RZ, 0xc0, !PT ;  /* 0x000000ff74027812 */ /* 0x000fe200078ec0ff */
[----:B------:R-:W1:Y:S01]  /*15ee0*/  LDSM.16.MT88.4 R120, [R212+0x9400] ;  /* 0x00940000d478783b */ /* 0x000e620000004200 */
[----:B------:R-:W-:Y:S02]  /*15ef0*/  HMMA.16816.F32.BF16 R96, R176, R114, R96 ;  /* 0x00000072b060723c */ /* 0x000fe40000041860 */
[----:B------:R-:W-:Y:S01]  /*15f00*/  PRMT R111, R2, 0x5410, R111 ;  /* 0x00005410026f7816 */ /* 0x000fe2000000006f */
[----:B------:R-:W-:Y:S01]  /*15f10*/  FFMA.FTZ R2, R227, c[0x0][0x23c], -R187 ;  /* 0x00008f00e3027a23 */ /* 0x000fe200000108bb */
[----:B------:R-:W-:Y:S01]  /*15f20*/  SHF.R.U32.HI R107, RZ, 0x8, R107 ;  /* 0x00000008ff6b7819 */ /* 0x000fe2000001166b */
[----:B------:R-:W-:Y:S01]  /*15f30*/  IMAD.MOV.U32 R174, RZ, RZ, R172 ;  /* 0x000000ffffae7224 */ /* 0x000fe200078e00ac */
[----:B------:R-:W-:Y:S01]  /*15f40*/  SHF.R.U32.HI R109, RZ, 0x8, R109 ;  /* 0x00000008ff6d7819 */ /* 0x000fe2000001166d */
[----:B------:R2:W-:Y:S01]  /*15f50*/  MUFU.EX2 R233, R2 ;  /* 0x0000000200e97308 */ /* 0x0005e20000000800 */
[----:B------:R-:W-:Y:S01]  /*15f60*/  PRMT R116, R119, 0x5410, R107 ;  /* 0x0000541077747816 */ /* 0x000fe2000000006b */
[----:B------:R-:W-:Y:S01]  /*15f70*/  FFMA.FTZ R107, R228, c[0x0][0x23c], -R187 ;  /* 0x00008f00e46b7a23 */ /* 0x000fe200000108bb */
[----:B------:R-:W4:Y:S02]  /*15f80*/  LDSM.16.MT88.4 R112, [R214+0xa400] ;  /* 0x00a40000d670783b */ /* 0x000f240000004200 */
[----:B------:R-:W-:Y:S01]  /*15f90*/  F2FP.BF16.PACK_AB R119, R164, R162 ;  /* 0x000000a2a477723e */ /* 0x000fe200000010ff */
[--C-:B------:R-:W-:Y:S01]  /*15fa0*/  HSET2.LE.AND R116, R116, R165.reuse, PT ;  /* 0x000000a574747233 */ /* 0x100fe20003803000 */
[----:B------:R-:W-:Y:S01]  /*15fb0*/  PRMT R109, R117, 0x5410, R109 ;  /* 0x00005410756d7816 */ /* 0x000fe2000000006d */
[--C-:B------:R-:W-:Y:S01]  /*15fc0*/  HSET2.LE.AND R125, R111, R165.reuse, PT ;  /* 0x000000a56f7d7233 */ /* 0x100fe20003803000 */
[----:B------:R-:W-:Y:S01]  /*15fd0*/  LOP3.LUT R119, R106, R119, RZ, 0xc0, !PT ;  /* 0x000000776a777212 */ /* 0x000fe200078ec0ff */
[----:B------:R1:W1:Y:S01]  /*15fe0*/  MUFU.EX2 R232, R107 ;  /* 0x0000006b00e87308 */ /* 0x0002620000000800 */
[--C-:B------:R-:W-:Y:S01]  /*15ff0*/  HSET2.LE.AND R106, R110, R165.reuse, PT ;  /* 0x000000a56e6a7233 */ /* 0x100fe20003803000 */
[----:B------:R-:W-:Y:S01]  /*16000*/  F2FP.BF16.PACK_AB R117, R160, R154 ;  /* 0x0000009aa075723e */ /* 0x000fe200000010ff */
[--C-:B------:R-:W-:Y:S01]  /*16010*/  HSET2.LE.AND R124, R109, R165.reuse, PT ;  /* 0x000000a56d7c7233 */ /* 0x100fe20003803000 */
[----:B------:R-:W-:Y:S02]  /*16020*/  IMAD.MOV.U32 R172, RZ, RZ, R170 ;  /* 0x000000ffffac7224 */ /* 0x000fe400078e00aa */
[----:B------:R-:W-:Y:S01]  /*16030*/  LOP3.LUT R117, R106, R117, RZ, 0xc0, !PT ;  /* 0x000000756a757212 */ /* 0x000fe200078ec0ff */
[----:B------:R-:W-:Y:S01]  /*16040*/  IMAD.MOV.U32 R170, RZ, RZ, R168 ;  /* 0x000000ffffaa7224 */ /* 0x000fe200078e00a8 */
[----:B---3--:R-:W-:Y:S01]  /*16050*/  F2FP.BF16.PACK_AB R106, R234, R236 ;  /* 0x000000ecea6a723e */ /* 0x008fe200000010ff */
[----:B------:R-:W-:Y:S02]  /*16060*/  IMAD.MOV.U32 R168, RZ, RZ, R166 ;  /* 0x000000ffffa87224 */ /* 0x000fe400078e00a6 */
[----:B------:R-:W-:Y:S01]  /*16070*/  IMAD.MOV.U32 R166, RZ, RZ, R203 ;  /* 0x000000ffffa67224 */ /* 0x000fe200078e00cb */
[----:B------:R-:W-:Y:S01]  /*16080*/  LOP3.LUT R124, R124, R106, RZ, 0xc0, !PT ;  /* 0x0000006a7c7c7212 */ /* 0x000fe200078ec0ff */
[----:B------:R-:W-:Y:S01]  /*16090*/  FFMA.FTZ R106, R240, c[0x0][0x23c], -R184 ;  /* 0x00008f00f06a7a23 */ /* 0x000fe200000108b8 */
[----:B--2---:R-:W-:Y:S01]  /*160a0*/  F2FP.BF16.PACK_AB R2, R163, R161 ;  /* 0x000000a1a302723e */ /* 0x004fe200000010ff */
[----:B------:R-:W-:Y:S02]  /*160b0*/  IMAD.MOV.U32 R203, RZ, RZ, R201 ;  /* 0x000000ffffcb7224 */ /* 0x000fe400078e00c9 */
[----:B------:R-:W-:Y:S01]  /*160c0*/  MUFU.EX2 R211, R106 ;  /* 0x0000006a00d37308 */ /* 0x000fe20000000800 */
[----:B------:R-:W-:Y:S01]  /*160d0*/  LOP3.LUT R118, R118, R2, RZ, 0xc0, !PT ;  /* 0x0000000276767212 */ /* 0x000fe200078ec0ff */
[----:B------:R-:W-:Y:S01]  /*160e0*/  IMAD.MOV.U32 R201, RZ, RZ, R159 ;  /* 0x000000ffffc97224 */ /* 0x000fe200078e009f */
[----:B------:R-:W-:Y:S01]  /*160f0*/  F2FP.BF16.PACK_AB R2, R155, R153 ;  /* 0x000000999b02723e */ /* 0x000fe200000010ff */
[----:B------:R-:W-:Y:S02]  /*16100*/  IMAD.MOV.U32 R159, RZ, RZ, R157 ;  /* 0x000000ffff9f7224 */ /* 0x000fe400078e009d */
[----:B------:R-:W-:Y:S01]  /*16110*/  IMAD.MOV.U32 R157, RZ, RZ, R144 ;  /* 0x000000ffff9d7224 */ /* 0x000fe200078e0090 */
[----:B------:R-:W-:Y:S01]  /*16120*/  LOP3.LUT R116, R116, R2, RZ, 0xc0, !PT ;  /* 0x0000000274747212 */ /* 0x000fe200078ec0ff */
[--C-:B-1----:R-:W-:Y:S01]  /*16130*/  HSET2.LE.AND R107, R126, R165.reuse, PT ;  /* 0x000000a57e6b7233 */ /* 0x102fe20003803000 */
[----:B------:R-:W-:Y:S01]  /*16140*/  F2FP.BF16.PACK_AB R2, R242, R246 ;  /* 0x000000f6f202723e */ /* 0x000fe200000010ff */
[----:B------:R-:W-:Y:S01]  /*16150*/  IMAD.MOV.U32 R144, RZ, RZ, R221 ;  /* 0x000000ffff907224 */ /* 0x000fe200078e00dd */
[----:B------:R-:W-:Y:S01]  /*16160*/  F2FP.BF16.PACK_AB R126, R249, R252 ;  /* 0x000000fcf97e723e */ /* 0x000fe200000010ff */
[----:B------:R1:W5:Y:S01]  /*16170*/  LDL.LU R221, [R1+0xa0] ;  /* 0x0000a00001dd7983 */ /* 0x0003620000300800 */
[----:B------:R-:W-:Y:S01]  /*16180*/  LOP3.LUT R127, R127, R2, RZ, 0xc0, !PT ;  /* 0x000000027f7f7212 */ /* 0x000fe200078ec0ff */
[-C--:B------:R-:W-:Y:S01]  /*16190*/  HMMA.16816.F32.BF16 R4, R116, R120.reuse, R4 ;  /* 0x000000787404723c */ /* 0x080fe20000041804 */
[----:B------:R-:W-:Y:S01]  /*161a0*/  FFMA.FTZ R2, R229, c[0x0][0x23c], -R184 ;  /* 0x00008f00e5027a23 */ /* 0x000fe200000108b8 */
[----:B------:R-:W-:Y:S01]  /*161b0*/  LOP3.LUT R126, R107, R126, RZ, 0xc0, !PT ;  /* 0x0000007e6b7e7212 */ /* 0x000fe200078ec0ff */
[----:B------:R-:W-:Y:S01]  /*161c0*/  IMAD.MOV.U32 R240, RZ, RZ, R162 ;  /* 0x000000fffff07224 */ /* 0x000fe200078e00a2 */
[----:B------:R-:W-:Y:S01]  /*161d0*/  F2FP.BF16.PACK_AB R107, R232, R233 ;  /* 0x000000e9e86b723e */ /* 0x000fe200000010ff */
[----:B------:R2:W-:Y:S03]  /*161e0*/  MUFU.EX2 R231, R2 ;  /* 0x0000000200e77308 */ /* 0x0005e60000000800 */
[----:B------:R-:W-:Y:S07]  /*161f0*/  LOP3.LUT R125, R125, R107, RZ, 0xc0, !PT ;  /* 0x0000006b7d7d7212 */ /* 0x000fee00078ec0ff */
[C---:B------:R-:W-:Y:S08]  /*16200*/  HMMA.16816.F32.BF16 R8, R124.reuse, R120, R8 ;  /* 0x000000787c08723c */ /* 0x040ff00000041808 */
[-C--:B------:R-:W-:Y:S01]  /*16210*/  HMMA.16816.F32.BF16 R12, R124, R122.reuse, R12 ;  /* 0x0000007a7c0c723c */ /* 0x080fe2000004180c */
[----:B--2---:R-:W-:Y:S07]  /*16220*/  FFMA.FTZ R2, R230, c[0x0][0x23c], -R184 ;  /* 0x00008f00e6027a23 */ /* 0x004fee00000108b8 */
[C---:B------:R-:W-:Y:S01]  /*16230*/  HMMA.16816.F32.BF16 R16, R116.reuse, R122, R16 ;  /* 0x0000007a7410723c */ /* 0x040fe20000041810 */
[----:B------:R-:W2:Y:S01]  /*16240*/  LDSM.16.MT88.4 R120, [R212+0xb400] ;  /* 0x00b40000d478783b */ /* 0x000ea20000004200 */
[----:B------:R3:W-:Y:S06]  /*16250*/  MUFU.EX2 R230, R2 ;  /* 0x0000000200e67308 */ /* 0x0007ec0000000800 */
[-C--:B------:R-:W-:Y:S08]  /*16260*/  HMMA.16816.F32.BF16 R20, R116, R128.reuse, R20 ;  /* 0x000000807414723c */ /* 0x080ff00000041814 */
[C---:B------:R-:W-:Y:S08]  /*16270*/  HMMA.16816.F32.BF16 R24, R124.reuse, R128, R24 ;  /* 0x000000807c18723c */ /* 0x040ff00000041818 */
[-C--:B------:R-:W-:Y:S01]  /*16280*/  HMMA.16816.F32.BF16 R28, R124, R130.reuse, R28 ;  /* 0x000000827c1c723c */ /* 0x080fe2000004181c */
[--C-:B---3--:R-:W-:Y:S03]  /*16290*/  FFMA.FTZ R2, R235, c[0x0][0x23c], -R185.reuse ;  /* 0x00008f00eb027a23 */ /* 0x108fe600000108b9 */
[----:B------:R-:W-:Y:S04]  /*162a0*/  IMAD.MOV.U32 R235, RZ, RZ, R164 ;  /* 0x000000ffffeb7224 */ /* 0x000fe800078e00a4 */
[C---:B------:R-:W-:Y:S01]  /*162b0*/  HMMA.16816.F32.BF16 R32, R116.reuse, R130, R32 ;  /* 0x000000827420723c */ /* 0x040fe20000041820 */
[----:B------:R3:W-:Y:S07]  /*162c0*/  MUFU.EX2 R229, R2 ;  /* 0x0000000200e57308 */ /* 0x0007ee0000000800 */
[-C--:B------:R-:W-:Y:S08]  /*162d0*/  HMMA.16816.F32.BF16 R36, R116, R132.reuse, R36 ;  /* 0x000000847424723c */ /* 0x080ff00000041824 */
[C---:B------:R-:W-:Y:S08]  /*162e0*/  HMMA.16816.F32.BF16 R40, R124.reuse, R132, R40 ;  /* 0x000000847c28723c */ /* 0x040ff00000041828 */
[-C--:B------:R-:W-:Y:S01]  /*162f0*/  HMMA.16816.F32.BF16 R44, R124, R134.reuse, R44 ;  /* 0x000000867c2c723c */ /* 0x080fe2000004182c */
[----:B---3--:R-:W-:Y:S03]  /*16300*/  FFMA.FTZ R2, R237, c[0x0][0x23c], -R185 ;  /* 0x00008f00ed027a23 */ /* 0x008fe600000108b9 */
[----:B------:R-:W-:Y:S01]  /*16310*/  IMAD.MOV.U32 R237, RZ, RZ, R163 ;  /* 0x000000ffffed7224 */ /* 0x000fe200078e00a3 */
[----:B------:R3:W1:Y:S03]  /*16320*/  MUFU.EX2 R228, R2 ;  /* 0x0000000200e47308 */ /* 0x0006660000000800 */
[C---:B------:R-:W-:Y:S08]  /*16330*/  HMMA.16816.F32.BF16 R48, R116.reuse, R134, R48 ;  /* 0x000000867430723c */ /* 0x040ff00000041830 */
[-C--:B----4-:R-:W-:Y:S08]  /*16340*/  HMMA.16816.F32.BF16 R52, R116, R112.reuse, R52 ;  /* 0x000000707434723c */ /* 0x090ff00000041834 */
[C---:B------:R-:W-:Y:S01]  /*16350*/  HMMA.16816.F32.BF16 R56, R124.reuse, R112, R56 ;  /* 0x000000707c38723c */ /* 0x040fe20000041838 */
[----:B---3--:R-:W-:Y:S07]  /*16360*/  IMAD.U32 R2, RZ, RZ, UR29 ;  /* 0x0000001dff027e24 */ /* 0x008fee000f8e00ff */
[-C--:B------:R-:W-:Y:S01]  /*16370*/  HMMA.16816.F32.BF16 R60, R124, R114.reuse, R60 ;  /* 0x000000727c3c723c */ /* 0x080fe2000004183c */
[----:B------:R-:W-:Y:S03]  /*16380*/  LOP3.LUT R106, R175, UR4, R2, 0x96, !PT ;  /* 0x00000004af6a7c12 */ /* 0x000fe6000f8e9602 */
[----:B------:R-:W-:Y:S02]  /*16390*/  FFMA.FTZ R2, R241, c[0x0][0x23c], -R184 ;  /* 0x00008f00f1027a23 */ /* 0x000fe400000108b8 */
[----:B------:R-:W-:Y:S02]  /*163a0*/  IMAD.MOV.U32 R175, RZ, RZ, R173 ;  /* 0x000000ffffaf7224 */ /* 0x000fe400078e00ad */
[C---:B------:R-:W-:Y:S01]  /*163b0*/  HMMA.16816.F32.BF16 R64, R116.reuse, R114, R64 ;  /* 0x000000727440723c */ /* 0x040fe20000041840 */
[----:B------:R-:W-:Y:S01]  /*163c0*/  IMAD.WIDE.U32 R112, R106, -0x326172a9, RZ ;  /* 0xcd9e8d576a707825 */ /* 0x000fe200078e00ff */
[----:B------:R3:W-:Y:S03]  /*163d0*/  MUFU.EX2 R227, R2 ;  /* 0x0000000200e37308 */ /* 0x0007e60000000800 */
[----:B------:R-:W-:Y:S01]  /*163e0*/  FFMA.FTZ R106, R244, c[0x0][0x23c], -R185 ;  /* 0x00008f00f46a7a23 */ /* 0x000fe200000108b9 */
[----:B------:R-:W-:Y:S01]  /*163f0*/  LOP3.LUT R107, R113, UR16, R172, 0x96, !PT ;  /* 0x00000010716b7c12 */ /* 0x000fe2000f8e96ac */
[----:B------:R-:W-:Y:S01]  /*16400*/  IMAD.MOV.U32 R173, RZ, RZ, R171 ;  /* 0x000000ffffad7224 */ /* 0x000fe200078e00ab */
[----:B------:R-:W-:Y:S01]  /*16410*/  LOP3.LUT R109, R193, UR14, R112, 0x96, !PT ;  /* 0x0000000ec16d7c12 */ /* 0x000fe2000f8e9670 */
[----:B------:R-:W-:Y:S01]  /*16420*/  IMAD.MOV.U32 R171, RZ, RZ, R169 ;  /* 0x000000ffffab7224 */ /* 0x000fe200078e00a9 */
[-C--:B--2---:R-:W-:Y:S02]  /*16430*/  HMMA.16816.F32.BF16 R68, R116, R120.reuse, R68 ;  /* 0x000000787444723c */ /* 0x084fe40000041844 */
[----:B------:R-:W-:Y:S01]  /*16440*/  IMAD.MOV.U32 R169, RZ, RZ, R167 ;  /* 0x000000ffffa97224 */ /* 0x000fe200078e00a7 */
[----:B------:R2:W-:Y:S01]  /*16450*/  MUFU.EX2 R210, R106 ;  /* 0x0000006a00d27308 */ /* 0x0005e20000000800 */
[----:B------:R-:W-:Y:S01]  /*16460*/  IMAD.MOV.U32 R167, RZ, RZ, R166 ;  /* 0x000000ffffa77224 */ /* 0x000fe200078e00a6 */
[----:B------:R-:W-:Y:S01]  /*16470*/  LOP3.LUT R110, R195, UR14, R112, 0x96, !PT ;  /* 0x0000000ec36e7c12 */ /* 0x000fe2000f8e9670 */
[----:B------:R-:W-:Y:S02]  /*16480*/  IMAD.MOV.U32 R166, RZ, RZ, R203 ;  /* 0x000000ffffa67224 */ /* 0x000fe400078e00cb */
[----:B------:R-:W-:Y:S01]  /*16490*/  IMAD.MOV.U32 R203, RZ, RZ, R201 ;  /* 0x000000ffffcb7224 */ /* 0x000fe200078e00c9 */
[C---:B------:R-:W-:Y:S03]  /*164a0*/  HMMA.16816.F32.BF16 R72, R124.reuse, R120, R72 ;  /* 0x000000787c48723c */ /* 0x040fe60000041848 */
[----:B------:R-:W-:Y:S02]  /*164b0*/  IMAD.MOV.U32 R201, RZ, RZ, R159 ;  /* 0x000000ffffc97224 */ /* 0x000fe400078e009f */
[----:B------:R-:W-:Y:S02]  /*164c0*/  IMAD.MOV.U32 R159, RZ, RZ, R157 ;  /* 0x000000ffff9f7224 */ /* 0x000fe400078e009d */
[----:B------:R-:W-:Y:S01]  /*164d0*/  IMAD.MOV.U32 R157, RZ, RZ, R152 ;  /* 0x000000ffff9d7224 */ /* 0x000fe200078e0098 */
[----:B---3--:R-:W-:Y:S01]  /*164e0*/  LOP3.LUT R2, R113, UR16, R174, 0x96, !PT ;  /* 0x0000001071027c12 */ /* 0x008fe2000f8e96ae */
[----:B------:R-:W-:Y:S01]  /*164f0*/  IMAD.MOV.U32 R152, RZ, RZ, R200 ;  /* 0x000000ffff987224 */ /* 0x000fe200078e00c8 */
[----:B------:R-:W3:Y:S01]  /*16500*/  LDSM.16.MT88.4 R112, [R214+0xb400] ;  /* 0x00b40000d670783b */ /* 0x000ee20000004200 */
[-C--:B------:R-:W-:Y:S01]  /*16510*/  HMMA.16816.F32.BF16 R76, R124, R122.reuse, R76 ;  /* 0x0000007a7c4c723c */ /* 0x080fe2000004184c */
[----:B------:R-:W-:Y:S02]  /*16520*/  IMAD.MOV.U32 R200, RZ, RZ, R151 ;  /* 0x000000ffffc87224 */ /* 0x000fe400078e0097 */
[----:B------:R-:W-:Y:S02]  /*16530*/  IMAD.MOV.U32 R151, RZ, RZ, R226 ;  /* 0x000000ffff977224 */ /* 0x000fe400078e00e2 */
[----:B------:R-:W-:Y:S02]  /*16540*/  IMAD.WIDE.U32 R130, R107, -0x2daee0ad, RZ ;  /* 0xd2511f536b827825 */ /* 0x000fe400078e00ff */
[----:B------:R4:W5:Y:S01]  /*16550*/  LDL.LU R226, [R1+0x9c] ;  /* 0x00009c0001e27983 */ /* 0x0009620000300800 */
[C---:B------:R-:W-:Y:S01]  /*16560*/  HMMA.16816.F32.BF16 R80, R116.reuse, R122, R80 ;  /* 0x0000007a7450723c */ /* 0x040fe20000041850 */
[----:B--2---:R-:W-:Y:S03]  /*16570*/  IMAD.WIDE.U32 R106, R109, -0x2daee0ad, RZ ;  /* 0xd2511f536d6a7825 */ /* 0x004fe600078e00ff */
[----:B------:R-:W-:Y:S01]  /*16580*/  LOP3.LUT R109, R131, UR13, R168, 0x96, !PT ;  /* 0x0000000d836d7c12 */ /* 0x000fe2000f8e96a8 */
[----:B------:R-:W-:Y:S01]  /*16590*/  IMAD.MOV.U32 R205, RZ, RZ, R167 ;  /* 0x000000ffffcd7224 */ /* 0x000fe200078e00a7 */
[----:B------:R-:W-:Y:S01]  /*165a0*/  LOP3.LUT R107, R107, UR11, R130, 0x96, !PT ;  /* 0x0000000b6b6b7c12 */ /* 0x000fe2000f8e9682 */
[----:B------:R-:W-:Y:S02]  /*165b0*/  IMAD.MOV.U32 R167, RZ, RZ, R166 ;  /* 0x000000ffffa77224 */ /* 0x000fe400078e00a6 */
[----:B------:R-:W-:Y:S03]  /*165c0*/  IMAD.MOV.U32 R166, RZ, RZ, R203 ;  /* 0x000000ffffa67224 */ /* 0x000fe600078e00cb */
[----:B------:R-:W-:Y:S02]  /*165d0*/  IMAD.MOV.U32 R203, RZ, RZ, R201 ;  /* 0x000000ffffcb7224 */ /* 0x000fe400078e00c9 */
[----:B------:R-:W-:Y:S02]  /*165e0*/  IMAD.MOV.U32 R201, RZ, RZ, R157 ;  /* 0x000000ffffc97224 */ /* 0x000fe400078e009d */
[----:B------:R-:W-:Y:S02]  /*165f0*/  IMAD.MOV.U32 R157, RZ, RZ, R152 ;  /* 0x000000ffff9d7224 */ /* 0x000fe400078e0098 */
[----:B------:R-:W-:Y:S02]  /*16600*/  IMAD.MOV.U32 R152, RZ, RZ, R200 ;  /* 0x000000ffff987224 */ /* 0x000fe400078e00c8 */
[----:B------:R-:W-:Y:S02]  /*16610*/  IMAD.MOV.U32 R200, RZ, RZ, R151 ;  /* 0x000000ffffc87224 */ /* 0x000fe400078e0097 */
[----:B------:R-:W-:Y:S02]  /*16620*/  IMAD.MOV.U32 R151, RZ, RZ, R150 ;  /* 0x000000ffff977224 */ /* 0x000fe400078e0096 */
[----:B------:R-:W-:Y:S02]  /*16630*/  IMAD.MOV.U32 R150, RZ, RZ, R217 ;  /* 0x000000ffff967224 */ /* 0x000fe400078e00d9 */
[----:B------:R-:W-:Y:S01]  /*16640*/  IMAD.WIDE.U32 R132, R2, -0x2daee0ad, RZ ;  /* 0xd2511f5302847825 */ /* 0x000fe200078e00ff */
[----:B------:R4:W5:Y:S03]  /*16650*/  LDL.LU R217, [R1+0x98] ;  /* 0x0000980001d97983 */ /* 0x0009660000300800 */
[----:B------:R-:W-:Y:S01]  /*16660*/  FFMA.FTZ R2, R248, c[0x0][0x23c], -R185 ;  /* 0x00008f00f8027a23 */ /* 0x000fe200000108b9 */
[-C--:B---3--:R-:W-:Y:S01]  /*16670*/  HMMA.16816.F32.BF16 R84, R116, R112.reuse, R84 ;  /* 0x000000707454723c */ /* 0x088fe20000041854 */
[----:B------:R-:W-:Y:S01]  /*16680*/  IMAD.MOV.U32 R207, RZ, RZ, R205 ;  /* 0x000000ffffcf7224 */ /* 0x000fe200078e00cd */
[----:B------:R-:W-:Y:S01]  /*16690*/  LOP3.LUT R128, R133, UR13, R170, 0x96, !PT ;  /* 0x0000000d85807c12 */ /* 0x000fe2000f8e96aa */
[----:B------:R-:W-:Y:S01]  /*166a0*/  IMAD.MOV.U32 R205, RZ, RZ, R167 ;  /* 0x000000ffffcd7224 */ /* 0x000fe200078e00a7 */
[----:B------:R2:W3:Y:S01]  /*166b0*/  MUFU.EX2 R209, R2 ;  /* 0x0000000200d17308 */ /* 0x0004e20000000800 */
[----:B------:R-:W-:Y:S02]  /*166c0*/  IMAD.MOV.U32 R167, RZ, RZ, R166 ;  /* 0x000000ffffa77224 */ /* 0x000fe400078e00a6 */
[----:B------:R-:W-:Y:S01]  /*166d0*/  IMAD.MOV.U32 R166, RZ, RZ, R203 ;  /* 0x000000ffffa67224 */ /* 0x000fe200078e00cb */
[C---:B------:R-:W-:Y:S01]  /*166e0*/  HMMA.16816.F32.BF16 R88, R124.reuse, R112, R88 ;  /* 0x000000707c58723c */ /* 0x040fe20000041858 */
[----:B------:R-:W-:Y:S03]  /*166f0*/  IMAD.MOV.U32 R203, RZ, RZ, R201 ;  /* 0x000000ffffcb7224 */ /* 0x000fe600078e00c9 */
[----:B------:R-:W-:Y:S02]  /*16700*/  IMAD.MOV.U32 R201, RZ, RZ, R157 ;  /* 0x000000ffffc97224 */ /* 0x000fe400078e009d */
[----:B------:R-:W-:Y:S02]  /*16710*/  IMAD.MOV.U32 R157, RZ, RZ, R152 ;  /* 0x000000ffff9d7224 */ /* 0x000fe400078e0098 */
[-C--:B------:R-:W-:Y:S01]  /*16720*/  HMMA.16816.F32.BF16 R92, R124, R114.reuse, R92 ;  /* 0x000000727c5c723c */ /* 0x080fe2000004185c */
[----:B------:R-:W-:Y:S01]  /*16730*/  IMAD.MOV.U32 R152, RZ, RZ, R200 ;  /* 0x000000ffff987224 */ /* 0x000fe200078e00c8 */
[----:B------:R-:W-:Y:S02]  /*16740*/  LDSM.16.MT88.4 R124, [R214+0x9800] ;  /* 0x00980000d67c783b */ /* 0x000fe40000004200 */
[----:B------:R-:W-:Y:S02]  /*16750*/  IMAD.MOV.U32 R200, RZ, RZ, R151 ;  /* 0x000000ffffc87224 */ /* 0x000fe400078e0097 */
[----:B------:R-:W-:Y:S02]  /*16760*/  IMAD.MOV.U32 R151, RZ, RZ, R150 ;  /* 0x000000ffff977224 */ /* 0x000fe400078e0096 */
[----:B------:R-:W-:Y:S01]  /*16770*/  HMMA.16816.F32.BF16 R96, R116, R114, R96 ;  /* 0x000000727460723c */ /* 0x000fe20000041860 */
[----:B------:R-:W-:Y:S01]  /*16780*/  IMAD.MOV.U32 R150, RZ, RZ, R149 ;  /* 0x000000ffff967224 */ /* 0x000fe200078e0095 */
[----:B------:R-:W1:Y:S02]  /*16790*/  LDSM.16.MT88.4 R116, [R212+0x9800] ;  /* 0x00980000d474783b */ /* 0x000e640000004200 */
[----:B------:R-:W-:Y:S02]  /*167a0*/  IMAD.MOV.U32 R149, RZ, RZ, R148 ;  /* 0x000000ffff957224 */ /* 0x000fe400078e0094 */
[----:B------:R-:W-:Y:S02]  /*167b0*/  IMAD.MOV.U32 R148, RZ, RZ, R143 ;  /* 0x000000ffff947224 */ /* 0x000fe400078e008f */
[----:B------:R-:W-:Y:S04]  /*167c0*/  IMAD.MOV.U32 R143, RZ, RZ, R142 ;  /* 0x000000ffff8f7224 */ /* 0x000fe800078e008e */
[----:B------:R-:W-:Y:S02]  /*167d0*/  IMAD.MOV.U32 R142, RZ, RZ, R141 ;  /* 0x000000ffff8e7224 */ /* 0x000fe400078e008d */
[----:B------:R-:W-:Y:S02]  /*167e0*/  IMAD.MOV.U32 R141, RZ, RZ, R140 ;  /* 0x000000ffff8d7224 */ /* 0x000fe400078e008c */
[----:B------:R-:W-:Y:S02]  /*167f0*/  IMAD.MOV.U32 R140, RZ, RZ, R139 ;  /* 0x000000ffff8c7224 */ /* 0x000fe400078e008b */
[----:B------:R-:W-:Y:S02]  /*16800*/  IMAD.MOV.U32 R139, RZ, RZ, R138 ;  /* 0x000000ffff8b7224 */ /* 0x000fe400078e008a */
[----:B------:R-:W-:Y:S02]  /*16810*/  IMAD.MOV.U32 R138, RZ, RZ, R216 ;  /* 0x000000ffff8a7224 */ /* 0x000fe400078e00d8 */
[----:B------:R-:W-:Y:S01]  /*16820*/  IMAD.MOV.U32 R168, RZ, RZ, R152 ;  /* 0x000000ffffa87224 */ /* 0x000fe200078e0098 */
[----:B------:R4:W5:Y:S01]  /*16830*/  LDL.LU R216, [R1+0x94] ;  /* 0x0000940001d87983 */ /* 0x0009620000300800 */
[----:B------:R-:W-:Y:S02]  /*16840*/  IMAD.MOV.U32 R196, RZ, RZ, R167 ;  /* 0x000000ffffc47224 */ /* 0x000fe400078e00a7 */
[----:B------:R-:W-:Y:S01]  /*16850*/  IMAD.MOV.U32 R167, RZ, RZ, R138 ;  /* 0x000000ffffa77224 */ /* 0x000fe200078e008a */
[----:B------:R4:W5:Y:S01]  /*16860*/  LDL.LU R215, [R1+0x90] ;  /* 0x0000900001d77983 */ /* 0x0009620000300800 */
[----:B------:R-:W-:Y:S02]  /*16870*/  IMAD.MOV.U32 R152, RZ, RZ, R139 ;  /* 0x000000ffff987224 */ /* 0x000fe400078e008b */
[----:B------:R-:W-:Y:S01]  /*16880*/  IMAD.WIDE.U32 R138, R107, -0x326172a9, RZ ;  /* 0xcd9e8d576b8a7825 */ /* 0x000fe200078e00ff */
[----:B------:R4:W5:Y:S03]  /*16890*/  LDL.LU R213, [R1+0x8c] ;  /* 0x00008c0001d57983 */ /* 0x0009660000300800 */
[----:B------:R-:W-:Y:S02]  /*168a0*/  FFMA.FTZ R107, R238, c[0x0][0x23c], -R186 ;  /* 0x00008f00ee6b7a23 */ /* 0x000fe400000108ba */
[----:B------:R-:W-:Y:S02]  /*168b0*/  IMAD.WIDE.U32 R110, R110, -0x2daee0ad, RZ ;  /* 0xd2511f536e6e7825 */ /* 0x000fe400078e00ff */
[----:B------:R1:W-:Y:S02]  /*168c0*/  MUFU.EX2 R208, R107 ;  /* 0x0000006b00d07308 */ /* 0x0003e40000000800 */
[----:B------:R-:W-:Y:S01]  /*168d0*/  IMAD.WIDE.U32 R120, R128, -0x326172a9, RZ ;  /* 0xcd9e8d5780787825 */ /* 0x000fe200078e00ff */
[----:B------:R-:W-:Y:S03]  /*168e0*/  LOP3.LUT R111, R111, UR11, R132, 0x96, !PT ;  /* 0x0000000b6f6f7c12 */ /* 0x000fe6000f8e9684 */
[----:B------:R-:W-:Y:S01]  /*168f0*/  IMAD.WIDE.U32 R128, R109, -0x326172a9, RZ ;  /* 0xcd9e8d576d807825 */ /* 0x000fe200078e00ff */
[----:B--2---:R-:W-:Y:S03]  /*16900*/  LOP3.LUT R2, R121, UR12, R194, 0x96, !PT ;  /* 0x0000000c79027c12 */ /* 0x004fe6000f8e96c2 */
[----:B------:R-:W-:Y:S02]  /*16910*/  IMAD.MOV.U32 R197, RZ, RZ, R166 ;  /* 0x000000ffffc57224 */ /* 0x000fe400078e00a6 */
[----:B------:R-:W-:Y:S02]  /*16920*/  IMAD.MOV.U32 R166, RZ, RZ, R137 ;  /* 0x000000ffffa67224 */ /* 0x000fe400078e0089 */
[----:B------:R-:W-:Y:S02]  /*16930*/  IMAD.MOV.U32 R175, RZ, RZ, R200 ;  /* 0x000000ffffaf7224 */ /* 0x000fe400078e00c8 */
[----:B------:R-:W-:Y:S02]  /*16940*/  IMAD.MOV.U32 R200, RZ, RZ, R136 ;  /* 0x000000ffffc87224 */ /* 0x000fe400078e0088 */
[----:B------:R-:W-:Y:S04]  /*16950*/  IMAD.WIDE.U32 R136, R111, -0x326172a9, RZ ;  /* 0xcd9e8d576f887825 */ /* 0x000fe800078e00ff */
[----:B------:R-:W-:Y:S01]  /*16960*/  IMAD.MOV.U32 R188, RZ, RZ, R207 ;  /* 0x000000ffffbc7224 */ /* 0x000fe200078e00cf */
[----:B------:R-:W-:Y:S01]  /*16970*/  LOP3.LUT R109, R137, UR10, R120, 0x96, !PT ;  /* 0x0000000a896d7c12 */ /* 0x000fe2000f8e9678 */
[----:B------:R-:W-:Y:S01]  /*16980*/  IMAD.MOV.U32 R169, RZ, RZ, R151 ;  /* 0x000000ffffa97224 */ /* 0x000fe200078e0097 */
[----:B-1----:R-:W-:Y:S01]  /*16990*/  LOP3.LUT R107, R139, UR10, R128, 0x96, !PT ;  /* 0x0000000a8b6b7c12 */ /* 0x002fe2000f8e9680 */
[----:B------:R-:W-:Y:S01]  /*169a0*/  IMAD.MOV.U32 R151, RZ, RZ, R140 ;  /* 0x000000ffff977224 */ /* 0x000fe200078e008c */
[----:B------:R-:W-:Y:S01]  /*169b0*/  LOP3.LUT R120, R129, UR12, R192, 0x96, !PT ;  /* 0x0000000c81787c12 */ /* 0x000fe2000f8e96c0 */
[----:B------:R-:W-:Y:S01]  /*169c0*/  IMAD.WIDE.U32 R128, R2, -0x2daee0ad, RZ ;  /* 0xd2511f5302807825 */ /* 0x000fe200078e00ff */
[----:B------:R-:W2:Y:S03]  /*169d0*/  LDL.LU R137, [R1+0x20] ;  /* 0x0000200001897983 */ /* 0x000ea60000300800 */
[----:B------:R-:W-:Y:S01]  /*169e0*/  FFMA.FTZ R2, R239, c[0x0][0x23c], -R186 ;  /* 0x00008f00ef027a23 */ /* 0x000fe200000108ba */
[----:B------:R-:W-:Y:S01]  /*169f0*/  LOP3.LUT R111, R129, UR9, R110, 0x96, !PT ;  /* 0x00000009816f7c12 */ /* 0x000fe2000f8e966e */
[----:B------:R-:W-:Y:S02]  /*16a00*/  IMAD.WIDE.U32 R134, R109, -0x2daee0ad, RZ ;  /* 0xd2511f536d867825 */ /* 0x000fe400078e00ff */
[----:B------:R1:W1:Y:S02]  /*16a10*/  MUFU.EX2 R207, R2 ;  /* 0x0000000200cf7308 */ /* 0x0002640000000800 */
[----:B------:R-:W-:Y:S04]  /*16a20*/  IMAD.WIDE.U32 R120, R120, -0x2daee0ad, RZ ;  /* 0xd2511f5378787825 */ /* 0x000fe800078e00ff */
[----:B------:R-:W-:Y:S02]  /*16a30*/  IMAD.MOV.U32 R173, RZ, RZ, R150 ;  /* 0x000000ffffad7224 */ /* 0x000fe400078e0096 */
[----:B------:R-:W-:Y:S02]  /*16a40*/  IMAD.MOV.U32 R150, RZ, RZ, R141 ;  /* 0x000000ffff967224 */ /* 0x000fe400078e008d */
[----:B------:R-:W-:Y:S01]  /*16a50*/  IMAD.WIDE.U32 R140, R107, -0x2daee0ad, RZ ;  /* 0xd2511f536b8c7825 */ /* 0x000fe200078e00ff */
[----:B------:R-:W-:Y:S03]  /*16a60*/  LOP3.LUT R107, R135, UR7, R128, 0x96, !PT ;  /* 0x00000007876b7c12 */ /* 0x000fe6000f8e9680 */
[----:B------:R-:W-:Y:S01]  /*16a70*/  IMAD.MOV.U32 R189, RZ, RZ, R205 ;  /* 0x000000ffffbd7224 */ /* 0x000fe200078e00cd */
[----:B------:R-:W-:Y:S01]  /*16a80*/  LOP3.LUT R110, R141, UR7, R120, 0x96, !PT ;  /* 0x000000078d6e7c12 */ /* 0x000fe2000f8e9678 */
[----:B------:R-:W-:Y:S01]  /*16a90*/  IMAD.MOV.U32 R171, RZ, RZ, R149 ;  /* 0x000000ffffab7224 */ /* 0x000fe200078e0095 */
[----:B------:R-:W-:Y:S01]  /*16aa0*/  LOP3.LUT R120, R121, UR9, R106, 0x96, !PT ;  /* 0x0000000979787c12 */ /* 0x000fe2000f8e966a */
[----:B------:R-:W-:Y:S04]  /*16ab0*/  IMAD.WIDE.U32 R106, R107, -0x326172a9, RZ ;  /* 0xcd9e8d576b6a7825 */ /* 0x000fe800078e00ff */
[----:B------:R-:W-:Y:S01]  /*16ac0*/  IMAD.MOV.U32 R149, RZ, RZ, R142 ;  /* 0x000000ffff957224 */ /* 0x000fe200078e008e */
[--C-:B------:R-:W-:Y:S01]  /*16ad0*/  SHF.R.U32.HI R128, RZ, 0x10, R106.reuse ;  /* 0x00000010ff807819 */ /* 0x100fe2000001166a */
[--C-:B-1----:R-:W-:Y:S01]  /*16ae0*/  FFMA.FTZ R2, R243, c[0x0][0x23c], -R187.reuse ;  /* 0x00008f00f3027a23 */ /* 0x102fe200000108bb */
[----:B------:R-:W-:Y:S01]  /*16af0*/  SHF.R.U32.HI R129, RZ, 0x18, R106 ;  /* 0x00000018ff817819 */ /* 0x000fe2000001166a */
[----:B------:R-:W-:Y:S01]  /*16b00*/  IMAD.MOV.U32 R170, RZ, RZ, R148 ;  /* 0x000000ffffaa7224 */ /* 0x000fe200078e0094 */
[C---:B------:R-:W-:Y:S01]  /*16b10*/  LOP3.LUT R121, R106.reuse, 0xff, RZ, 0xc0, !PT ;  /* 0x000000ff6a797812 */ /* 0x040fe200078ec0ff */
[----:B------:R1:W-:Y:S01]  /*16b20*/  MUFU.EX2 R206, R2 ;  /* 0x0000000200ce7308 */ /* 0x0003e20000000800 */
[----:B------:R-:W-:Y:S01]  /*16b30*/  LOP3.LUT R109, R106, 0xffff, RZ, 0xc0, !PT ;  /* 0x0000ffff6a6d7812 */ /* 0x000fe200078ec0ff */
[----:B------:R-:W-:Y:S01]  /*16b40*/  FFMA.FTZ R106, R245, c[0x0][0x23c], -R187 ;  /* 0x00008f00f56a7a23 */ /* 0x000fe200000108bb */
[----:B------:R-:W-:Y:S01]  /*16b50*/  LOP3.LUT R113, R128, 0xff, RZ, 0xc0, !PT ;  /* 0x000000ff80717812 */ /* 0x000fe200078ec0ff */
[----:B------:R-:W-:Y:S02]  /*16b60*/  IMAD.MOV.U32 R148, RZ, RZ, R143 ;  /* 0x000000ffff947224 */ /* 0x000fe400078e008f */
[----:B------:R-:W-:Y:S01]  /*16b70*/  IMAD.WIDE.U32 R142, R111, -0x326172a9, RZ ;  /* 0xcd9e8d576f8e7825 */ /* 0x000fe200078e00ff */
[----:B------:R-:W-:Y:S03]  /*16b80*/  PRMT R113, R113, 0x5410, R129 ;  /* 0x0000541071717816 */ /* 0x000fe60000000081 */
[----:B------:R3:W3:Y:S01]  /*16b90*/  MUFU.EX2 R205, R106 ;  /* 0x0000006a00cd7308 */ /* 0x0006e20000000800 */
[----:B------:R-:W-:Y:S01]  /*16ba0*/  IMAD.WIDE.U32 R110, R110, -0x326172a9, RZ ;  /* 0xcd9e8d576e6e7825 */ /* 0x000fe200078e00ff */
[--C-:B------:R-:W-:Y:S03]  /*16bb0*/  HSET2.LE.AND R115, R113, R165.reuse, PT ;  /* 0x000000a571737233 */ /* 0x100fe60003803000 */
[----:B------:R-:W-:Y:S01]  /*16bc0*/  IMAD.WIDE.U32 R132, R120, -0x326172a9, RZ ;  /* 0xcd9e8d5778847825 */ /* 0x000fe200078e00ff */
[C---:B------:R-:W-:Y:S02]  /*16bd0*/  LOP3.LUT R112, R110.reuse, 0xffff, RZ, 0xc0, !PT ;  /* 0x0000ffff6e707812 */ /* 0x040fe400078ec0ff */
[--C-:B------:R-:W-:Y:S01]  /*16be0*/  SHF.R.U32.HI R120, RZ, 0x10, R110.reuse ;  /* 0x00000010ff787819 */ /* 0x100fe2000001166e */
[----:B------:R-:W-:Y:S01]  /*16bf0*/  IMAD.MOV.U32 R172, RZ, RZ, R201 ;  /* 0x000000ffffac7224 */ /* 0x000fe200078e00c9 */
[----:B------:R-:W-:Y:S01]  /*16c00*/  LOP3.LUT R123, R110, 0xff, RZ, 0xc0, !PT ;  /* 0x000000ff6e7b7812 */ /* 0x000fe200078ec0ff */
[----:B------:R-:W-:Y:S01]  /*16c10*/  IMAD.MOV.U32 R174, RZ, RZ, R203 ;  /* 0x000000ffffae7224 */ /* 0x000fe200078e00cb */
[----:B------:R-:W-:Y:S01]  /*16c20*/  SHF.R.U32.HI R122, RZ, 0x18, R110 ;  /* 0x00000018ff7a7819 */ /* 0x000fe2000001166e */
[----:B------:R-:W-:Y:S01]  /*16c30*/  IMAD.MOV.U32 R243, RZ, RZ, R150 ;  /* 0x000000fffff37224 */ /* 0x000fe200078e0096 */
[----:B-1----:R-:W-:Y:S01]  /*16c40*/  LOP3.LUT R2, R107, UR17, R142, 0x96, !PT ;  /* 0x000000116b027c12 */ /* 0x002fe2000f8e968e */
[----:B------:R-:W-:Y:S01]  /*16c50*/  FFMA.FTZ R107, R247, c[0x0][0x23c], -R186 ;  /* 0x00008f00f76b7a23 */ /* 0x000fe200000108ba */
[----:B------:R-:W-:Y:S01]  /*16c60*/  LOP3.LUT R110, R111, UR17, R132, 0x96, !PT ;  /* 0x000000116f6e7c12 */ /* 0x000fe2000f8e9684 */
[----:B------:R-:W-:Y:S01]  /*16c70*/  IMAD.MOV.U32 R241, RZ, RZ, R161 ;  /* 0x000000fffff17224 */ /* 0x000fe200078e00a1 */
[----:B------:R-:W-:Y:S01]  /*16c80*/  LOP3.LUT R111, R120, 0xff, RZ, 0xc0, !PT ;  /* 0x000000ff786f7812 */ /* 0x000fe200078ec0ff */
[----:B------:R1:W-:Y:S01]  /*16c90*/  MUFU.EX2 R204, R107 ;  /* 0x0000006b00cc7308 */ /* 0x0003e20000000800 */
[----:B------:R-:W-:Y:S01]  /*16ca0*/  SHF.R.U32.HI R112, RZ, 0x8, R112 ;  /* 0x00000008ff707819 */ /* 0x000fe20000011670 */
[----:B------:R-:W-:Y:S01]  /*16cb0*/  IMAD.MOV.U32 R244, RZ, RZ, R160 ;  /* 0x000000fffff47224 */ /* 0x000fe200078e00a0 */
[----:B------:R-:W-:Y:S01]  /*16cc0*/  LOP3.LUT R120, R2, 0xff, RZ, 0xc0, !PT ;  /* 0x000000ff02787812 */ /* 0x000fe200078ec0ff */
[----:B------:R-:W-:Y:S01]  /*16cd0*/  IMAD.MOV.U32 R245, RZ, RZ, R147 ;  /* 0x000000fffff57224 */ /* 0x000fe200078e0093 */
[----:B---3--:R-:W-:Y:S01]  /*16ce0*/  SHF.R.U32.HI R106, RZ, 0x8, R109 ;  /* 0x00000008ff6a7819 */ /* 0x008fe2000001166d */
[----:B------:R-:W-:Y:S01]  /*16cf0*/  IMAD.MOV.U32 R248, RZ, RZ, R155 ;  /* 0x000000fffff87224 */ /* 0x000fe200078e009b */
[----:B------:R-:W-:Y:S01]  /*16d00*/  SHF.R.U32.HI R109, RZ, 0x10, R2 ;  /* 0x00000010ff6d7819 */ /* 0x000fe20000011602 */
[----:B------:R-:W-:Y:S01]  /*16d10*/  IMAD.MOV.U32 R238, RZ, RZ, R154 ;  /* 0x000000ffffee7224 */ /* 0x000fe200078e009a */
[----:B------:R-:W-:Y:S01]  /*16d20*/  PRMT R130, R121, 0x5410, R106 ;  /* 0x0000541079827816 */ /* 0x000fe2000000006a */
[----:B------:R-:W-:Y:S01]  /*16d30*/  FFMA.FTZ R121, R250, c[0x0][0x23c], -R186 ;  /* 0x00008f00fa797a23 */ /* 0x000fe200000108ba */
[----:B------:R-:W-:Y:S01]  /*16d40*/  LOP3.LUT R106, R2, 0xffff, RZ, 0xc0, !PT ;  /* 0x0000ffff026a7812 */ /* 0x000fe200078ec0ff */
[----:B------:R-:W-:Y:S01]  /*16d50*/  IMAD.MOV.U32 R247, RZ, RZ, R148 ;  /* 0x000000fffff77224 */ /* 0x000fe200078e0094 */
[----:B------:R-:W-:Y:S01]  /*16d60*/  PRMT R123, R123, 0x5410, R112 ;  /* 0x000054107b7b7816 */ /* 0x000fe20000000070 */
[----:B------:R-:W3:Y:S01]  /*16d70*/  MUFU.EX2 R203, R121 ;  /* 0x0000007900cb7308 */ /* 0x000ee20000000800 */
[----:B------:R-:W-:Y:S01]  /*16d80*/  SHF.R.U32.HI R106, RZ, 0x8, R106 ;  /* 0x00000008ff6a7819 */ /* 0x000fe2000001166a */
[--C-:B------:R-:W-:Y:S01]  /*16d90*/  HSET2.LE.AND R114, R130, R165.reuse, PT ;  /* 0x000000a582727233 */ /* 0x100fe20003803000 */
[----:B------:R-:W-:Y:S01]  /*16da0*/  PRMT R132, R111, 0x5410, R122 ;  /* 0x000054106f847816 */ /* 0x000fe2000000007a */
[--C-:B------:R-:W-:Y:S01]  /*16db0*/  HSET2.LE.AND R122, R123, R165.reuse, PT ;  /* 0x000000a57b7a7233 */ /* 0x100fe20003803000 */
[----:B------:R-:W-:Y:S01]  /*16dc0*/  PRMT R112, R120, 0x5410, R106 ;  /* 0x0000541078707816 */ /* 0x000fe2000000006a */
[----:B------:R-:W3:Y:S01]  /*16dd0*/  LDSM.16.MT88.4 R128, [R212+0xa800] ;  /* 0x00a80000d480783b */ /* 0x000ee20000004200 */
[----:B------:R-:W-:Y:S01]  /*16de0*/  SHF.R.U32.HI R106, RZ, 0x10, R110 ;  /* 0x00000010ff6a7819 */ /* 0x000fe2000001166e */
[--C-:B------:R-:W-:Y:S01]  /*16df0*/  HSET2.LE.AND R123, R132, R165.reuse, PT ;  /* 0x000000a5847b7233 */ /* 0x100fe20003803000 */
[----:B------:R-:W-:Y:S01]  /*16e00*/  LOP3.LUT R111, R110, 0xff, RZ, 0xc0, !PT ;  /* 0x000000ff6e6f7812 */ /* 0x000fe200078ec0ff */
[--C-:B------:R-:W-:Y:S01]  /*16e10*/  HSET2.LE.AND R112, R112, R165.reuse, PT ;  /* 0x000000a570707233 */ /* 0x100fe20003803000 */
[----:B-1----:R-:W-:Y:S01]  /*16e20*/  SHF.R.U32.HI R107, RZ, 0x18, R2 ;  /* 0x00000018ff6b7819 */ /* 0x002fe20000011602 */
[----:B------:R-:W-:Y:S01]  /*16e30*/  IMAD.MOV.U32 R239, RZ, RZ, R153 ;  /* 0x000000ffffef7224 */ /* 0x000fe200078e0099 */
[----:B------:R-:W-:Y:S01]  /*16e40*/  LOP3.LUT R2, R109, 0xff, RZ, 0xc0, !PT ;  /* 0x000000ff6d027812 */ /* 0x000fe200078ec0ff */
[----:B------:R-:W-:Y:S03]  /*16e50*/  IMAD.MOV.U32 R250, RZ, RZ, R149 ;  /* 0x000000fffffa7224 */ /* 0x000fe600078e0095 */
[----:B------:R-:W-:Y:S01]  /*16e60*/  PRMT R120, R2, 0x5410, R107 ;  /* 0x0000541002787816 */ /* 0x000fe2000000006b */
[----:B------:R-:W-:Y:S01]  /*16e70*/  FFMA.FTZ R2, R251, c[0x0][0x23c], -R187 ;  /* 0x00008f00fb027a23 */ /* 0x000fe200000108bb */
[----:B------:R-:W-:Y:S01]  /*16e80*/  LOP3.LUT R107, R106, 0xff, RZ, 0xc0, !PT ;  /* 0x000000ff6a6b7812 */ /* 0x000fe200078ec0ff */
[----:B------:R-:W-:Y:S01]  /*16e90*/  IMAD.MOV.U32 R251, RZ, RZ, R151 ;  /* 0x000000fffffb7224 */ /* 0x000fe200078e0097 */
[----:B------:R-:W-:Y:S01]  /*16ea0*/  F2FP.BF16.PACK_AB R106, R228, R229 ;  /* 0x000000e5e46a723e */ /* 0x000fe200000010ff */
[----:B------:R1:W-:Y:S01]  /*16eb0*/  MUFU.EX2 R201, R2 ;  /* 0x0000000200c97308 */ /* 0x0003e20000000800 */
[--C-:B------:R-:W-:Y:S02]  /*16ec0*/  HSET2.LE.AND R113, R120, R165.reuse, PT ;  /* 0x000000a578717233 */ /* 0x100fe40003803000 */
[----:B------:R-:W-:Y:S02]  /*16ed0*/  LOP3.LUT R115, R115, R106, RZ, 0xc0, !PT ;  /* 0x0000006a73737212 */ /* 0x000fe400078ec0ff */
[----:B------:R-:W-:Y:S04]  /*16ee0*/  F2FP.BF16.PACK_AB R106, R209, R210 ;  /* 0x000000d2d16a723e */ /* 0x000fe800000010ff */
[----:B------:R-:W-:Y:S02]  /*16ef0*/  LOP3.LUT R113, R113, R106, RZ, 0xc0, !PT ;  /* 0x0000006a71717212 */ /* 0x000fe400078ec0ff */
[----:B------:R-:W-:Y:S02]  /*16f00*/  LOP3.LUT R106, R133, UR8, R138, 0x96, !PT ;  /* 0x00000008856a7c12 */ /* 0x000fe4000f8e968a */
[----:B-1----:R-:W-:Y:S02]  /*16f10*/  LOP3.LUT R2, R110, 0xffff, RZ, 0xc0, !PT ;  /* 0x0000ffff6e027812 */ /* 0x002fe400078ec0ff */
[----:B------:R-:W-:Y:S02]  /*16f20*/  SHF.R.U32.HI R110, RZ, 0x18, R110 ;  /* 0x00000018ff6e7819 */ /* 0x000fe4000001166e */
[----:B------:R-:W-:Y:S01]  /*16f30*/  SHF.R.U32.HI R109, RZ, 0x8, R2 ;  /* 0x00000008ff6d7819 */ /* 0x000fe20000011602 */
[----:B------:R-:W-:Y:S01]  /*16f40*/  FFMA.FTZ R2, R202, c[0x0][0x23c], -R187 ;  /* 0x00008f00ca027a23 */ /* 0x000fe200000108bb */
[----:B------:R-:W-:Y:S02]  /*16f50*/  PRMT R107, R107, 0x5410, R110 ;  /* 0x000054106b6b7816 */ /* 0x000fe4000000006e */
[----:B------:R-:W-:Y:S01]  /*16f60*/  PRMT R109, R111, 0x5410, R109 ;  /* 0x000054106f6d7816 */ /* 0x000fe2000000006d */
[----:B------:R1:W1:Y:S01]  /*16f70*/  MUFU.EX2 R202, R2 ;  /* 0x0000000200ca7308 */ /* 0x0002620000000800 */
[----:B------:R-:W-:Y:S01]  /*16f80*/  LOP3.LUT R110, R143, UR8, R136, 0x96, !PT ;  /* 0x000000088f6e7c12 */ /* 0x000fe2000f8e9688 */
[--C-:B------:R-:W-:Y:S01]  /*16f90*/  HSET2.LE.AND R121, R107, R165.reuse, PT ;  /* 0x000000a56b797233 */ /* 0x100fe20003803000 */
[----:B------:R-:W-:Y:S01]  /*16fa0*/  F2FP.BF16.PACK_AB R107, R207, R208 ;  /* 0x000000d0cf6b723e */ /* 0x000fe200000010ff */
[--C-:B------:R-:W-:Y:S01]  /*16fb0*/  HSET2.LE.AND R120, R109, R165.reuse, PT ;  /* 0x000000a56d787233 */ /* 0x100fe20003803000 */
[----:B------:R-:W-:Y:S01]  /*16fc0*/  F2FP.BF16.PACK_AB R109, R205, R206 ;  /* 0x000000cecd6d723e */ /* 0x000fe200000010ff */
[----:B------:R-:W-:Y:S01]  /*16fd0*/  IMAD.WIDE.U32 R110, R110, -0x2daee0ad, RZ ;  /* 0xd2511f536e6e7825 */ /* 0x000fe200078e00ff */
[----:B------:R-:W2:Y:S02]  /*16fe0*/  LDL.LU R136, [R1+0x48] ;  /* 0x0000480001887983 */ /* 0x000ea40000300800 */
[----:B------:R-:W-:Y:S01]  /*16ff0*/  LOP3.LUT R120, R120, R107, RZ, 0xc0, !PT ;  /* 0x0000006b78787212 */ /* 0x000fe200078ec0ff */
[----:B------:R-:W-:Y:S01]  /*17000*/  IMAD.WIDE.U32 R106, R106, -0x2daee0ad, RZ ;  /* 0xd2511f536a6a7825 */ /* 0x000fe200078e00ff */
[----:B------:R-:W-:Y:S01]  /*17010*/  LOP3.LUT R121, R121, R109, RZ, 0xc0, !PT ;  /* 0x0000006d79797212 */ /* 0x000fe200078ec0ff */
[----:B------:R-:W2:Y:S01]  /*17020*/  LDL.LU R135, [R1+0x4c] ;  /* 0x00004c0001877983 */ /* 0x000ea20000300800 */
[----:B------:R-:W-:Y:S02]  /*17030*/  SHF.R.U32.HI R133, RZ, 0x18, R110 ;  /* 0x00000018ff857819 */ /* 0x000fe4000001166e */
[----:B------:R-:W-:Y:S02]  /*17040*/  LOP3.LUT R132, R106, 0xff, RZ, 0xc0, !PT ;  /* 0x000000ff6a847812 */ /* 0x000fe400078ec0ff */
[----:B------:R-:W-:Y:S02]  /*17050*/  LOP3.LUT R109, R111, UR18, R134, 0x96, !PT ;  /* 0x000000126f6d7c12 */ /* 0x000fe4000f8e9686 */
[----:B------:R-:W-:Y:S02]  /*17060*/  LOP3.LUT R111, R110, 0xffff, RZ, 0xc0, !PT ;  /* 0x0000ffff6e6f7812 */ /* 0x000fe400078ec0ff */
[----:B-1----:R-:W-:Y:S04]  /*17070*/  F2FP.BF16.PACK_AB R2, R230, R231 ;  /* 0x000000e7e602723e */ /* 0x002fe800000010ff */
[----:B------:R-:W-:Y:S02]  /*17080*/  LOP3.LUT R114, R114, R2, RZ, 0xc0, !PT ;  /* 0x0000000272727212 */ /* 0x000fe400078ec0ff */
[----:B------:R-:W-:Y:S04]  /*17090*/  F2FP.BF16.PACK_AB R2, R227, R211 ;  /* 0x000000d3e302723e */ /* 0x000fe800000010ff */
[----:B------:R-:W-:Y:S02]  /*170a0*/  LOP3.LUT R112, R112, R2, RZ, 0xc0, !PT ;  /* 0x0000000270707212 */ /* 0x000fe400078ec0ff */
[----:B---3--:R-:W-:Y:S04]  /*170b0*/  F2FP.BF16.PACK_AB R2, R203, R204 ;  /* 0x000000cccb02723e */ /* 0x008fe800000010ff */
[----:B------:R-:W-:Y:S01]  /*170c0*/  LOP3.LUT R122, R122, R2, RZ, 0xc0, !PT ;  /* 0x000000027a7a7212 */ /* 0x000fe200078ec0ff */
[-C--:B------:R-:W-:Y:S01]  /*170d0*/  HMMA.16816.F32.BF16 R4, R112, R116.reuse, R4 ;  /* 0x000000747004723c */ /* 0x080fe20000041804 */
[----:B------:R-:W-:Y:S04]  /*170e0*/  F2FP.BF16.PACK_AB R2, R202, R201 ;  /* 0x000000c9ca02723e */ /* 0x000fe800000010ff */
[----:B------:R-:W-:Y:S01]  /*170f0*/  LOP3.LUT R123, R123, R2, RZ, 0xc0, !PT ;  /* 0x000000027b7b7212 */ /* 0x000fe200078ec0ff */
[----:B------:R-:W-:Y:S02]  /*17100*/  FFMA.FTZ R2, R191, c[0x0][0x23c], -R184 ;  /* 0x00008f00bf027a23 */ /* 0x000fe400000108b8 */
[----:B------:R-:W-:Y:S04]  /*17110*/  IMAD.MOV.U32 R191, RZ, RZ, R188 ;  /* 0x000000ffffbf7224 */ /* 0x000fe800078e00bc */
        /* <DEDUP_REMOVED lines=10> */
[----:B------:R-:W1:Y:S03]  /*171c0*/  LDSM.16.MT88.4 R116, [R214+0xa800] ;  /* 0x00a80000d674783b */ /* 0x000e660000004200 */
[----:B------:R-:W-:Y:S02]  /*171d0*/  IMAD.MOV.U32 R167, RZ, RZ, R166 ;  /* 0x000000ffffa77224 */ /* 0x000fe400078e00a6 */
[----:B------:R-:W-:Y:S02]  /*171e0*/  IMAD.MOV.U32 R166, RZ, RZ, R200 ;  /* 0x000000ffffa67224 */ /* 0x000fe400078e00c8 */
[-C--:B------:R-:W-:Y:S01]  /*171f0*/  HMMA.16816.F32.BF16 R20, R112, R124.reuse, R20 ;  /* 0x0000007c7014723c */ /* 0x080fe20000041814 */
[----:B------:R3:W-:Y:S07]  /*17200*/  MUFU.EX2 R200, R2 ;  /* 0x0000000200c87308 */ /* 0x0007ee0000000800 */
[C---:B------:R-:W-:Y:S08]  /*17210*/  HMMA.16816.F32.BF16 R24, R120.reuse, R124, R24 ;  /* 0x0000007c7818723c */ /* 0x040ff00000041818 */
[-C--:B------:R-:W-:Y:S08]  /*17220*/  HMMA.16816.F32.BF16 R28, R120, R126.reuse, R28 ;  /* 0x0000007e781c723c */ /* 0x080ff0000004181c */
[C---:B------:R-:W-:Y:S01]  /*17230*/  HMMA.16816.F32.BF16 R32, R112.reuse, R126, R32 ;  /* 0x0000007e7020723c */ /* 0x040fe20000041820 */
[----:B------:R-:W4:Y:S03]  /*17240*/  LDSM.16.MT88.4 R124, [R212+0xb800] ;  /* 0x00b80000d47c783b */ /* 0x000f260000004200 */
[----:B---3--:R-:W-:Y:S02]  /*17250*/  FFMA.FTZ R2, R191, c[0x0][0x23c], -R184 ;  /* 0x00008f00bf027a23 */ /* 0x008fe400000108b8 */
        /* <DEDUP_REMOVED lines=8> */
[----:B------:R-:W-:Y:S01]  /*172e0*/  IMAD.MOV.U32 R156, RZ, RZ, R199 ;  /* 0x000000ffff9c7224 */ /* 0x000fe200078e00c7 */
[----:B------:R-:W-:Y:S01]  /*172f0*/  LOP3.LUT R129, R106, 0xffff, RZ, 0xc0, !PT ;  /* 0x0000ffff6a817812 */ /* 0x000fe200078ec0ff */
[-C--:B------:R-:W-:Y:S01]  /*17300*/  HMMA.16816.F32.BF16 R44, R120, R130.reuse, R44 ;  /* 0x00000082782c723c */ /* 0x080fe2000004182c */
[----:B------:R3:W-:Y:S03]  /*17310*/  MUFU.EX2 R199, R2 ;  /* 0x0000000200c77308 */ /* 0x0007e60000000800 */
[----:B------:R-:W-:Y:S04]  /*17320*/  LOP3.LUT R128, R110, 0xff, RZ, 0xc0, !PT ;  /* 0x000000ff6e807812 */ /* 0x000fe800078ec0ff */
[C---:B------:R-:W-:Y:S07]  /*17330*/  HMMA.16816.F32.BF16 R48, R112.reuse, R130, R48 ;  /* 0x000000827030723c */ /* 0x040fee0000041830 */
[----:B------:R-:W-:Y:S01]  /*17340*/  SHF.R.U32.HI R130, RZ, 0x10, R110 ;  /* 0x00000010ff827819 */ /* 0x000fe2000001166e */
[-C--:B-1----:R-:W-:Y:S01]  /*17350*/  HMMA.16816.F32.BF16 R52, R112, R116.reuse, R52 ;  /* 0x000000747034723c */ /* 0x082fe20000041834 */
[--C-:B------:R-:W-:Y:S03]  /*17360*/  SHF.R.U32.HI R131, RZ, 0x18, R106.reuse ;  /* 0x00000018ff837819 */ /* 0x100fe6000001166a */
[----:B------:R-:W-:Y:S02]  /*17370*/  SHF.R.U32.HI R110, RZ, 0x8, R111 ;  /* 0x00000008ff6e7819 */ /* 0x000fe4000001166f */
[----:B------:R-:W-:Y:S01]  /*17380*/  SHF.R.U32.HI R111, RZ, 0x10, R106 ;  /* 0x00000010ff6f7819 */ /* 0x000fe2000001166a */
[----:B------:R-:W-:Y:S01]  /*17390*/  FFMA.FTZ R106, R172, c[0x0][0x23c], -R187 ;  /* 0x00008f00ac6a7a23 */ /* 0x000fe200000108bb */
[C---:B------:R-:W-:Y:S01]  /*173a0*/  HMMA.16816.F32.BF16 R56, R120.reuse, R116, R56 ;  /* 0x000000747838723c */ /* 0x040fe20000041838 */
[----:B---3--:R-:W-:Y:S03]  /*173b0*/  FFMA.FTZ R2, R188, c[0x0][0x23c], -R185 ;  /* 0x00008f00bc027a23 */ /* 0x008fe600000108b9 */
[----:B------:R-:W-:Y:S01]  /*173c0*/  IMAD.MOV.U32 R188, RZ, RZ, R189 ;  /* 0x000000ffffbc7224 */ /* 0x000fe200078e00bd */
[----:B------:R-:W-:Y:S01]  /*173d0*/  PRMT R134, R128, 0x5410, R110 ;  /* 0x0000541080867816 */ /* 0x000fe2000000006e */
[----:B------:R-:W-:Y:S01]  /*173e0*/  IMAD.MOV.U32 R189, RZ, RZ, R196 ;  /* 0x000000ffffbd7224 */ /* 0x000fe200078e00c4 */
[----:B------:R-:W-:Y:S01]  /*173f0*/  LOP3.LUT R111, R111, 0xff, RZ, 0xc0, !PT ;  /* 0x000000ff6f6f7812 */ /* 0x000fe200078ec0ff */
[-C--:B------:R-:W-:Y:S01]  /*17400*/  HMMA.16816.F32.BF16 R60, R120, R118.reuse, R60 ;  /* 0x00000076783c723c */ /* 0x080fe2000004183c */
[----:B------:R-:W-:Y:S03]  /*17410*/  IMAD.MOV.U32 R196, RZ, RZ, R174 ;  /* 0x000000ffffc47224 */ /* 0x000fe600078e00ae */
[----:B------:R-:W-:Y:S01]  /*17420*/  IMAD.MOV.U32 R174, RZ, RZ, R198 ;  /* 0x000000ffffae7224 */ /* 0x000fe200078e00c6 */
[----:B------:R-:W-:Y:S01]  /*17430*/  LOP3.LUT R110, R109, 0xff, RZ, 0xc0, !PT ;  /* 0x000000ff6d6e7812 */ /* 0x000fe200078ec0ff */
[----:B------:R1:W-:Y:S01]  /*17440*/  MUFU.EX2 R198, R2 ;  /* 0x0000000200c67308 */ /* 0x0003e20000000800 */
[----:B------:R-:W-:Y:S01]  /*17450*/  PRMT R131, R111, 0x5410, R131 ;  /* 0x000054106f837816 */ /* 0x000fe20000000083 */
[C---:B------:R-:W-:Y:S01]  /*17460*/  HMMA.16816.F32.BF16 R64, R112.reuse, R118, R64 ;  /* 0x000000767040723c */ /* 0x040fe20000041840 */
[----:B------:R-:W3:Y:S03]  /*17470*/  LDSM.16.MT88.4 R116, [R214+0xb800] ;  /* 0x00b80000d674783b */ /* 0x000ee60000004200 */
[----:B------:R-:W-:Y:S01]  /*17480*/  SHF.R.U32.HI R111, RZ, 0x18, R109 ;  /* 0x00000018ff6f7819 */ /* 0x000fe2000001166d */
[--C-:B------:R-:W-:Y:S03]  /*17490*/  HSET2.LE.AND R179, R131, R165.reuse, PT ;  /* 0x000000a583b37233 */ /* 0x100fe60003803000 */
[-C--:B----4-:R-:W-:Y:S08]  /*174a0*/  HMMA.16816.F32.BF16 R68, R112, R124.reuse, R68 ;  /* 0x0000007c7044723c */ /* 0x090ff00000041844 */
[C---:B------:R-:W-:Y:S01]  /*174b0*/  HMMA.16816.F32.BF16 R72, R120.reuse, R124, R72 ;  /* 0x0000007c7848723c */ /* 0x040fe20000041848 */
[----:B-1----:R-:W-:Y:S06]  /*174c0*/  FFMA.FTZ R2, R191, c[0x0][0x23c], -R185 ;  /* 0x00008f00bf027a23 */ /* 0x002fec00000108b9 */
[----:B------:R-:W-:Y:S01]  /*174d0*/  LOP3.LUT R125, R130, 0xff, RZ, 0xc0, !PT ;  /* 0x000000ff827d7812 */ /* 0x000fe200078ec0ff */
[-C--:B------:R-:W-:Y:S01]  /*174e0*/  HMMA.16816.F32.BF16 R76, R120, R126.reuse, R76 ;  /* 0x0000007e784c723c */ /* 0x080fe2000004184c */
[----:B------:R-:W4:Y:S03]  /*174f0*/  LDL.LU R130, [R1+0x50] ;  /* 0x0000500001827983 */ /* 0x000f260000300800 */
[----:B------:R-:W-:Y:S01]  /*17500*/  IMAD.MOV.U32 R191, RZ, RZ, R197 ;  /* 0x000000ffffbf7224 */ /* 0x000fe200078e00c5 */
[----:B------:R-:W-:Y:S01]  /*17510*/  SHF.R.U32.HI R124, RZ, 0x8, R129 ;  /* 0x00000008ff7c7819 */ /* 0x000fe20000011681 */
[----:B------:R1:W-:Y:S01]  /*17520*/  MUFU.EX2 R197, R2 ;  /* 0x0000000200c57308 */ /* 0x0003e20000000800 */
[----:B------:R-:W-:Y:S01]  /*17530*/  PRMT R133, R125, 0x5410, R133 ;  /* 0x000054107d857816 */ /* 0x000fe20000000085 */
[C---:B------:R-:W-:Y:S01]  /*17540*/  HMMA.16816.F32.BF16 R80, R112.reuse, R126, R80 ;  /* 0x0000007e7050723c */ /* 0x040fe20000041850 */
[----:B------:R-:W-:Y:S02]  /*17550*/  PRMT R132, R132, 0x5410, R124 ;  /* 0x0000541084847816 */ /* 0x000fe4000000007c */
[----:B------:R-:W2:Y:S03]  /*17560*/  LDSM.16.MT88.4 R124, [R212+0x9c00] ;  /* 0x009c0000d47c783b */ /* 0x000ea60000004200 */
[--C-:B------:R-:W-:Y:S02]  /*17570*/  HSET2.LE.AND R178, R132, R165.reuse, PT ;  /* 0x000000a584b27233 */ /* 0x100fe40003803000 */
[-C--:B---3--:R-:W-:Y:S08]  /*17580*/  HMMA.16816.F32.BF16 R84, R112, R116.reuse, R84 ;  /* 0x000000747054723c */ /* 0x088ff00000041854 */
[C---:B------:R-:W-:Y:S01]  /*17590*/  HMMA.16816.F32.BF16 R88, R120.reuse, R116, R88 ;  /* 0x000000747858723c */ /* 0x040fe20000041858 */
[----:B-1----:R-:W-:Y:S03]  /*175a0*/  FFMA.FTZ R2, R188, c[0x0][0x23c], -R184 ;  /* 0x00008f00bc027a23 */ /* 0x002fe600000108b8 */
[----:B------:R-:W-:Y:S04]  /*175b0*/  IMAD.MOV.U32 R188, RZ, RZ, R189 ;  /* 0x000000ffffbc7224 */ /* 0x000fe800078e00bd */
[-C--:B------:R-:W-:Y:S01]  /*175c0*/  HMMA.16816.F32.BF16 R92, R120, R118.reuse, R92 ;  /* 0x00000076785c723c */ /* 0x080fe2000004185c */
[----:B------:R-:W-:Y:S02]  /*175d0*/  IMAD.MOV.U32 R189, RZ, RZ, R196 ;  /* 0x000000ffffbd7224 */ /* 0x000fe400078e00c4 */
[----:B------:R1:W-:Y:S01]  /*175e0*/  MUFU.EX2 R196, R2 ;  /* 0x0000000200c47308 */ /* 0x0003e20000000800 */
[----:B------:R-:W-:Y:S04]  /*175f0*/  FFMA.FTZ R184, R191, c[0x0][0x23c], -R184 ;  /* 0x00008f00bfb87a23 */ /* 0x000fe800000108b8 */
[----:B------:R-:W-:Y:S05]  /*17600*/  HMMA.16816.F32.BF16 R96, R112, R118, R96 ;  /* 0x000000767060723c */ /* 0x000fea0000041860 */
[----:B------:R-:W-:Y:S01]  /*17610*/  MUFU.EX2 R195, R184 ;  /* 0x000000b800c37308 */ /* 0x000fe20000000800 */
[--C-:B-1----:R-:W-:Y:S02]  /*17620*/  FFMA.FTZ R2, R188, c[0x0][0x23c], -R185.reuse ;  /* 0x00008f00bc027a23 */ /* 0x102fe400000108b9 */
[----:B------:R-:W-:Y:S07]  /*17630*/  FFMA.FTZ R185, R189, c[0x0][0x23c], -R185 ;  /* 0x00008f00bdb97a23 */ /* 0x000fee00000108b9 */
[----:B------:R-:W-:Y:S10]  /*17640*/  MUFU.EX2 R188, R106 ;  /* 0x0000006a00bc7308 */ /* 0x000ff40000000800 */
[----:B------:R1:W-:Y:S10]  /*17650*/  MUFU.EX2 R194, R2 ;  /* 0x0000000200c27308 */ /* 0x0003f40000000800 */
[----:B------:R-:W3:Y:S01]  /*17660*/  MUFU.EX2 R193, R185 ;  /* 0x000000b900c17308 */ /* 0x000ee20000000800 */
[--C-:B-1----:R-:W-:Y:S09]  /*17670*/  FFMA.FTZ R2, R175, c[0x0][0x23c], -R186.reuse ;  /* 0x00008f00af027a23 */ /* 0x102ff200000108ba */
[----:B------:R1:W-:Y:S02]  /*17680*/  MUFU.EX2 R192, R2 ;  /* 0x0000000200c07308 */ /* 0x0003e40000000800 */
[----:B-1----:R-:W-:Y:S08]  /*17690*/  FFMA.FTZ R2, R174, c[0x0][0x23c], -R186 ;  /* 0x00008f00ae027a23 */ /* 0x002ff000000108ba */
[----:B------:R1:W1:Y:S02]  /*176a0*/  MUFU.EX2 R191, R2 ;  /* 0x0000000200bf7308 */ /* 0x0002640000000800 */
[----:B-1----:R-:W-:Y:S01]  /*176b0*/  LOP3.LUT R2, R107, UR18, R140, 0x96, !PT ;  /* 0x000000126b027c12 */ /* 0x002fe2000f8e968c */
[----:B------:R-:W-:Y:S01]  /*176c0*/  FFMA.FTZ R107, R173, c[0x0][0x23c], -R187 ;  /* 0x00008f00ad6b7a23 */ /* 0x000fe200000108bb */
[----:B------:R-:W1:Y:S06]  /*176d0*/  LDSM.16.MT88.4 R140, [R214+0x9c00] ;  /* 0x009c0000d68c783b */ /* 0x000e6c0000004200 */
[----:B------:R2:W-:Y:S02]  /*176e0*/  MUFU.EX2 R189, R107 ;  /* 0x0000006b00bd7308 */ /* 0x0005e40000000800 */
[----:B------:R-:W-:Y:S01]  /*176f0*/  LDSM.16.MT88.4 R172, [R214+0xac00] ;  /* 0x00ac0000d6ac783b */ /* 0x000fe20000004200 */
[----:B--2---:R-:W-:Y:S04]  /*17700*/  LOP3.LUT R107, R109, 0xffff, RZ, 0xc0, !PT ;  /* 0x0000ffff6d6b7812 */ /* 0x004fe800078ec0ff */
[----:B------:R-:W-:Y:S01]  /*17710*/  SHF.R.U32.HI R106, RZ, 0x8, R107 ;  /* 0x00000008ff6a7819 */ /* 0x000fe2000001166b */
[--C-:B------:R-:W-:Y:S02]  /*17720*/  FFMA.FTZ R107, R171, c[0x0][0x23c], -R186.reuse ;  /* 0x00008f00ab6b7a23 */ /* 0x100fe400000108ba */
[----:B------:R-:W-:Y:S01]  /*17730*/  FFMA.FTZ R186, R170, c[0x0][0x23c], -R186 ;  /* 0x00008f00aaba7a23 */ /* 0x000fe200000108ba */
[----:B------:R-:W-:Y:S01]  /*17740*/  PRMT R129, R110, 0x5410, R106 ;  /* 0x000054106e817816 */ /* 0x000fe2000000006a */
[----:B------:R2:W-:Y:S01]  /*17750*/  MUFU.EX2 R185, R107 ;  /* 0x0000006b00b97308 */ /* 0x0005e20000000800 */
[C---:B------:R-:W-:Y:S02]  /*17760*/  LOP3.LUT R106, R2.reuse, 0xffff, RZ, 0xc0, !PT ;  /* 0x0000ffff026a7812 */ /* 0x040fe400078ec0ff */
[----:B------:R-:W-:Y:S02]  /*17770*/  SHF.R.U32.HI R110, RZ, 0x10, R109 ;  /* 0x00000010ff6e7819 */ /* 0x000fe4000001166d */
[----:B------:R-:W-:Y:S02]  /*17780*/  LOP3.LUT R109, R2, 0xff, RZ, 0xc0, !PT ;  /* 0x000000ff026d7812 */ /* 0x000fe400078ec0ff */
[----:B------:R-:W-:Y:S02]  /*17790*/  LOP3.LUT R110, R110, 0xff, RZ, 0xc0, !PT ;  /* 0x000000ff6e6e7812 */ /* 0x000fe400078ec0ff */
[----:B------:R-:W-:Y:S01]  /*177a0*/  SHF.R.U32.HI R106, RZ, 0x8, R106 ;  /* 0x00000008ff6a7819 */ /* 0x000fe2000001166a */
[----:B------:R-:W1:Y:S01]  /*177b0*/  MUFU.EX2 R186, R186 ;  /* 0x000000ba00ba7308 */ /* 0x000e620000000800 */
[----:B------:R-:W-:Y:S01]  /*177c0*/  PRMT R128, R110, 0x5410, R111 ;  /* 0x000054106e807816 */ /* 0x000fe2000000006f */
[--C-:B------:R-:W-:Y:S01]  /*177d0*/  HSET2.LE.AND R110, R134, R165.reuse, PT ;  /* 0x000000a5866e7233 */ /* 0x100fe20003803000 */
[----:B------:R-:W-:Y:S01]  /*177e0*/  PRMT R176, R109, 0x5410, R106 ;  /* 0x000054106db07816 */ /* 0x000fe2000000006a */
[--C-:B------:R-:W-:Y:S01]  /*177f0*/  HSET2.LE.AND R111, R133, R165.reuse, PT ;  /* 0x000000a5856f7233 */ /* 0x100fe20003803000 */
[----:B------:R-:W-:Y:S01]  /*17800*/  FFMA.FTZ R106, R101, R136, R167 ;  /* 0x00000088656a7223 */ /* 0x000fe200000100a7 */
[--C-:B------:R-:W-:Y:S01]  /*17810*/  HSET2.LE.AND R109, R128, R165.reuse, PT ;  /* 0x000000a5806d7233 */ /* 0x100fe20003803000 */
[----:B------:R-:W-:Y:S01]  /*17820*/  FFMA.FTZ R101, R3, R135, R166 ;  /* 0x0000008703657223 */ /* 0x000fe200000100a6 */
[----:B---3--:R-:W-:Y:S01]  /*17830*/  F2FP.BF16.PACK_AB R3, R193, R194 ;  /* 0x000000c2c103723e */ /* 0x008fe200000010ff */
[--C-:B------:R-:W-:Y:S01]  /*17840*/  HSET2.LE.AND R176, R176, R165.reuse, PT ;  /* 0x000000a5b0b07233 */ /* 0x100fe20003803000 */
[----:B------:R-:W-:Y:S02]  /*17850*/  IMAD.MOV.U32 R167, RZ, RZ, R158 ;  /* 0x000000ffffa77224 */ /* 0x000fe400078e009e */
[----:B------:R-:W-:Y:S01]  /*17860*/  LOP3.LUT R109, R109, R3, RZ, 0xc0, !PT ;  /* 0x000000036d6d7212 */ /* 0x000fe200078ec0ff */
[----:B------:R-:W-:Y:S01]  /*17870*/  IMAD.MOV.U32 R166, RZ, RZ, R157 ;  /* 0x000000ffffa67224 */ /* 0x000fe200078e009d */
[----:B--2---:R-:W-:Y:S01]  /*17880*/  SHF.R.U32.HI R107, RZ, 0x10, R2 ;  /* 0x00000010ff6b7819 */ /* 0x004fe20000011602 */
[----:B------:R-:W-:Y:S01]  /*17890*/  FADD.FTZ R106, R167, R106 ;  /* 0x0000006aa76a7221 */ /* 0x000fe20000010000 */
[----:B------:R-:W-:Y:S01]  /*178a0*/  SHF.R.U32.HI R2, RZ, 0x18, R2 ;  /* 0x00000018ff027819 */ /* 0x000fe20000011602 */
[----:B------:R-:W-:Y:S01]  /*178b0*/  FADD.FTZ R101, R166, R101 ;  /* 0x00000065a6657221 */ /* 0x000fe20000010000 */
[----:B------:R-:W-:Y:S04]  /*178c0*/  LOP3.LUT R107, R107, 0xff, RZ, 0xc0, !PT ;  /* 0x000000ff6b6b7812 */ /* 0x000fe800078ec0ff */
[----:B------:R-:W-:Y:S01]  /*178d0*/  PRMT R177, R107, 0x5410, R2 ;  /* 0x000054106bb17816 */ /* 0x000fe20000000002 */
[--C-:B------:R-:W-:Y:S02]  /*178e0*/  FFMA.FTZ R2, R169, c[0x0][0x23c], -R187.reuse ;  /* 0x00008f00a9027a23 */ /* 0x100fe400000108bb */
[----:B------:R-:W-:Y:S01]  /*178f0*/  FFMA.FTZ R187, R108, c[0x0][0x23c], -R187 ;  /* 0x00008f006cbb7a23 */ /* 0x000fe200000108bb */
[--C-:B------:R-:W-:Y:S01]  /*17900*/  HSET2.LE.AND R108, R129, R165.reuse, PT ;  /* 0x000000a5816c7233 */ /* 0x100fe20003803000 */
[----:B------:R2:W-:Y:S01]  /*17910*/  MUFU.EX2 R184, R2 ;  /* 0x0000000200b87308 */ /* 0x0005e20000000800 */
[----:B------:R-:W-:Y:S01]  /*17920*/  HSET2.LE.AND R177, R177, R165, PT ;  /* 0x000000a5b1b17233 */ /* 0x000fe20003803000 */
[----:B------:R-:W-:Y:S01]  /*17930*/  FFMA.FTZ R107, R100, R137, R168 ;  /* 0x00000089646b7223 */ /* 0x000fe200000100a8 */
[----:B------:R-:W-:Y:S01]  /*17940*/  F2FP.BF16.PACK_AB R100, R191, R192 ;  /* 0x000000c0bf64723e */ /* 0x000fe200000010ff */
[----:B------:R-:W-:Y:S03]  /*17950*/  IMAD.MOV.U32 R168, RZ, RZ, R159 ;  /* 0x000000ffffa87224 */ /* 0x000fe600078e009f */
[----:B------:R-:W-:Y:S01]  /*17960*/  LOP3.LUT R176, R176, R100, RZ, 0xc0, !PT ;  /* 0x00000064b0b07212 */ /* 0x000fe200078ec0ff */
[----:B------:R-:W-:Y:S02]  /*17970*/  IMAD.MOV.U32 R100, RZ, RZ, R152 ;  /* 0x000000ffff647224 */ /* 0x000fe400078e0098 */
[----:B------:R-:W3:Y:S01]  /*17980*/  MUFU.EX2 R187, R187 ;  /* 0x000000bb00bb7308 */ /* 0x000ee20000000800 */
[----:B------:R-:W-:Y:S01]  /*17990*/  FADD.FTZ R107, R168, R107 ;  /* 0x0000006ba86b7221 */ /* 0x000fe20000010000 */
[----:B--2---:R-:W-:Y:S04]  /*179a0*/  F2FP.BF16.PACK_AB R2, R199, R200 ;  /* 0x000000c8c702723e */ /* 0x004fe800000010ff */
[----:B------:R-:W-:Y:S02]  /*179b0*/  LOP3.LUT R110, R110, R2, RZ, 0xc0, !PT ;  /* 0x000000026e6e7212 */ /* 0x000fe400078ec0ff */
[----:B------:R-:W-:Y:S04]  /*179c0*/  F2FP.BF16.PACK_AB R2, R195, R196 ;  /* 0x000000c4c302723e */ /* 0x000fe800000010ff */
[----:B------:R-:W-:Y:S02]  /*179d0*/  LOP3.LUT R108, R108, R2, RZ, 0xc0, !PT ;  /* 0x000000026c6c7212 */ /* 0x000fe400078ec0ff */
[----:B-1----:R-:W-:Y:S02]  /*179e0*/  F2FP.BF16.PACK_AB R2, R186, R185 ;  /* 0x000000b9ba02723e */ /* 0x002fe400000010ff */
[----:B---3--:R-:W-:Y:S02]  /*179f0*/  F2FP.BF16.PACK_AB R3, R187, R184 ;  /* 0x000000b8bb03723e */ /* 0x008fe400000010ff */
[----:B------:R-:W-:Y:S01]  /*17a00*/  LOP3.LUT R178, R178, R2, RZ, 0xc0, !PT ;  /* 0x00000002b2b27212 */ /* 0x000fe200078ec0ff */
[----:B------:R-:W-:Y:S01]  /*17a10*/  IMAD.MOV.U32 R2, RZ, RZ, R145 ;  /* 0x000000ffff027224 */ /* 0x000fe200078e0091 */
[----:B------:R-:W-:Y:S01]  /*17a20*/  LOP3.LUT R179, R179, R3, RZ, 0xc0, !PT ;  /* 0x00000003b3b37212 */ /* 0x000fe200078ec0ff */
[----:B------:R-:W-:Y:S02]  /*17a30*/  IMAD.MOV.U32 R3, RZ, RZ, R144 ;  /* 0x000000ffff037224 */ /* 0x000fe400078e0090 */
        /* <DEDUP_REMOVED lines=8> */
[----:B------:R-:W-:Y:S02]  /*17ac0*/  IMAD.MOV.U32 R107, RZ, RZ, R102 ;  /* 0x000000ffff6b7224 */ /* 0x000fe400078e0066 */
[----:B------:R-:W-:Y:S02]  /*17ad0*/  FADD.FTZ R3, R241, R3 ;  /* 0x00000003f1037221 */ /* 0x000fe40000010000 */
[----:B------:R-:W-:Y:S02]  /*17ae0*/  IMAD.MOV.U32 R106, RZ, RZ, R103 ;  /* 0x000000ffff6a7224 */ /* 0x000fe400078e0067 */
[----:B------:R-:W-:Y:S02]  /*17af0*/  FADD.FTZ R3, R237, R3 ;  /* 0x00000003ed037221 */ /* 0x000fe40000010000 */
[----:B----4-:R-:W-:Y:S01]  /*17b00*/  FFMA.FTZ R190, R0, R130, R156 ;  /* 0x0000008200be7223 */ /* 0x010fe2000001009c */
[----:B------:R-:W-:Y:S01]  /*17b10*/  F2FP.BF16.PACK_AB R0, R197, R198 ;  /* 0x000000c6c500723e */ /* 0x000fe200000010ff */
[----:B------:R-:W1:Y:S03]  /*17b20*/  LDSM.16.MT88.4 R156, [R212+0xac00] ;  /* 0x00ac0000d49c783b */ /* 0x000e660000004200 */
[----:B------:R-:W-:Y:S02]  /*17b30*/  LOP3.LUT R111, R111, R0, RZ, 0xc0, !PT ;  /* 0x000000006f6f7212 */ /* 0x000fe400078ec0ff */
[----:B------:R-:W-:Y:S04]  /*17b40*/  F2FP.BF16.PACK_AB R0, R188, R189 ;  /* 0x000000bdbc00723e */ /* 0x000fe800000010ff */
[----:B------:R-:W-:Y:S01]  /*17b50*/  LOP3.LUT R177, R177, R0, RZ, 0xc0, !PT ;  /* 0x00000000b1b17212 */ /* 0x000fe200078ec0ff */
[-C--:B------:R-:W-:Y:S01]  /*17b60*/  HMMA.16816.F32.BF16 R112, R108, R124.reuse, R4 ;  /* 0x0000007c6c70723c */ /* 0x080fe20000041804 */
[----:B------:R-:W2:Y:S01]  /*17b70*/  LDSM.16.MT88.4 R4, [R214+0xbc00] ;  /* 0x00bc0000d604783b */ /* 0x000ea20000004200 */
[----:B------:R-:W-:Y:S04]  /*17b80*/  IMAD.MOV.U32 R0, RZ, RZ, R146 ;  /* 0x000000ffff007224 */ /* 0x000fe800078e0092 */
[----:B------:R-:W-:Y:S02]  /*17b90*/  FADD.FTZ R0, R0, R190 ;  /* 0x000000be00007221 */ /* 0x000fe40000010000 */
        /* <DEDUP_REMOVED lines=33> */
[----:B------:R-:W-:Y:S02]  /*17db0*/  IMAD.MOV.U32 R100, RZ, RZ, R104 ;  /* 0x000000ffff647224 */ /* 0x000fe400078e0068 */
[-C--:B------:R-:W-:Y:S01]  /*17dc0*/  HMMA.16816.F32.BF16 R152, R176, R158.reuse, R44 ;  /* 0x0000009eb098723c */ /* 0x080fe2000004182c */
[----:B------:R-:W-:Y:S04]  /*17dd0*/  FADD.FTZ R0, R246, R0 ;  /* 0x00000000f6007221 */ /* 0x000fe80000010000 */
[----:B------:R-:W-:Y:S03]  /*17de0*/  FADD.FTZ R0, R242, R0 ;  /* 0x00000000f2007221 */ /* 0x000fe60000010000 */
[C---:B------:R-:W-:Y:S01]  /*17df0*/  HMMA.16816.F32.BF16 R156, R108.reuse, R158, R48 ;  /* 0x0000009e6c9c723c */ /* 0x040fe20000041830 */
[----:B------:R-:W-:Y:S04]  /*17e00*/  FADD.FTZ R0, R206, R0 ;  /* 0x00000000ce007221 */ /* 0x000fe80000010000 */
[----:B------:R-:W-:Y:S02]  /*17e10*/  FADD.FTZ R8, R205, R0 ;  /* 0x00000000cd087221 */ /* 0x000fe40000010000 */
[----:B------:R-:W-:Y:S01]  /*17e20*/  FADD.FTZ R0, R204, R9 ;  /* 0x00000009cc007221 */ /* 0x000fe20000010000 */
        /* <DEDUP_REMOVED lines=35> */
.L_x_668:
[----:B------:R-:W2:Y:S01]  /*18060*/  LDL.LU R5, [R1+0x20] ;  /* 0x0000200001057983 */ /* 0x000ea20000300800 */
[----:B------:R-:W1:Y:S01]  /*18070*/  S2UR UR7, SR_CTAID.Y ;  /* 0x00000000000779c3 */ /* 0x000e620000002600 */
[----:B------:R-:W-:-:S02]  /*18080*/  UISETP.NE.AND UP4, UPT, UR24, -0x1, UPT ;  /* 0xffffffff1800788c */ /* 0x000fc4000bf85270 */
[----:B------:R-:W3:Y:S01]  /*18090*/  LDL.LU R4, [R1+0x48] ;  /* 0x0000480001047983 */ /* 0x000ee20000300800 */
[----:B------:R-:W-:-:S03]  /*180a0*/  ULDC.64 UR4, c[0x0][0x1e8] ;  /* 0x00007a0000047ab9 */ /* 0x000fc60000000a00 */
[----:B------:R-:W4:Y:S04]  /*180b0*/  LDL.LU R8, [R1+0x4c] ;  /* 0x00004c0001087983 */ /* 0x000f280000300800 */
[----:B------:R-:W5:Y:S01]  /*180c0*/  LDL.LU R7, [R1+0x50] ;  /* 0x0000500001077983 */ /* 0x000f620000300800 */
[----:B------:R-:W-:Y:S01]  /*180d0*/  ULDC.U8 UR11, c[0x0][0x329] ;  /* 0x0000ca40000b7ab9 */ /* 0x000fe20000000000 */
[----:B------:R-:W-:Y:S01]  /*180e0*/  BSSY B0, `(.L_x_672) ;  /* 0x0000170000007945 */ /* 0x000fe20003800000 */
[----:B------:R-:W-:Y:S02]  /*180f0*/  UISETP.NE.AND UP3, UPT, UR11, URZ, UPT ;  /* 0x0000003f0b00728c */ /* 0x000fe4000bf65270 */
[----:B------:R-:W-:Y:S02]  /*18100*/  ULDC.U8 UR10, c[0x0][0x328] ;  /* 0x0000ca00000a7ab9 */ /* 0x000fe40000000000 */
[----:B------:R-:W-:-:S02]  /*18110*/  @UP4 UIMAD.WIDE.U32 UR14, UR24, UR4, URZ ;  /* 0x00000004180e42a5 */ /* 0x000fc4000f8e003f */
[----:B------:R-:W-:Y:S02]  /*18120*/  UISETP.NE.AND UP2, UPT, UR10, URZ, UPT ;  /* 0x0000003f0a00728c */ /* 0x000fe4000bf45270 */
[----:B------:R-:W-:Y:S02]  /*18130*/  @UP4 UIMAD UR8, UR24, UR5, UR15 ;  /* 0x00000005180842a4 */ /* 0x000fe4000f8e020f */
[----:B-1----:R-:W-:Y:S02]  /*18140*/  @!UP4 USHF.R.S32.HI UR12, URZ, 0x1f, UR7 ;  /* 0x0000001f3f0cc899 */ /* 0x002fe40008011407 */
[----:B------:R-:W-:Y:S01]  /*18150*/  @!UP3 UISETP.NE.AND UP1, UPT, UR10, URZ, UPT ;  /* 0x0000003f0a00b28c */ /* 0x000fe2000bf25270 */
[----:B------:R-:W1:Y:S01]  /*18160*/  S2UR UR10, SR_CTAID.X ;  /* 0x00000000000a79c3 */ /* 0x000e620000002500 */
[----:B------:R-:W-:Y:S02]  /*18170*/  ULDC.64 UR4, c[0x0][0x1e0] ;  /* 0x0000780000047ab9 */ /* 0x000fe40000000a00 */
[----:B------:R-:W-:-:S02]  /*18180*/  UISETP.EQ.AND UP2, UPT, UR11, URZ, UP2 ;  /* 0x0000003f0b00728c */ /* 0x000fc40009742270 */
[----:B------:R-:W-:Y:S02]  /*18190*/  @!UP4 UIMAD UR12, UR12, UR4, URZ ;  /* 0x000000040c0cc2a4 */ /* 0x000fe4000f8e023f */
[----:B------:R-:W-:Y:S01]  /*181a0*/  ULDC UR9, c[0x0][0x214] ;  /* 0x0000850000097ab9 */ /* 0x000fe20000000800 */
[----:B------:R-:W1:Y:S01]  /*181b0*/  S2UR UR11, SR_CTAID.Z ;  /* 0x00000000000b79c3 */ /* 0x000e620000002700 */
        /* <DEDUP_REMOVED lines=17> */
[----:B------:R-:W-:Y:S02]  /*182d0*/  UIMAD UR15, UR11, UR15, UR4 ;  /* 0x0000000f0b0f72a4 */ /* 0x000fe4000f8e0204 */
        /* <DEDUP_REMOVED lines=11> */
[----:B---3--:R-:W2:Y:S01]  /*18390*/  SHFL.BFLY PT, R0, R4, 0x2, 0x1f ;  /* 0x0c401f0004007f89 */ /* 0x008ea200000e0000 */
[----:B-1----:R-:W-:-:S03]  /*183a0*/  FADD.FTZ R2, R2, R5 ;  /* 0x0000000502027221 */ /* 0x002fc60000010000 */
[----:B-----5:R-:W-:Y:S01]  /*183b0*/  SHFL.BFLY PT, R5, R7, 0x2, 0x1f ;  /* 0x0c401f0007057f89 */ /* 0x020fe200000e0000 */
[----:B--2---:R-:W-:-:S03]  /*183c0*/  FADD.FTZ R0, R0, R4 ;  /* 0x0000000400007221 */ /* 0x004fc60000010000 */
[----:B------:R-:W1:Y:S04]  /*183d0*/  SHFL.BFLY PT, R3, R2, 0x1, 0x1f ;  /* 0x0c201f0002037f89 */ /* 0x000e6800000e0000 */
[----:B----4-:R-:W2:Y:S04]  /*183e0*/  SHFL.BFLY PT, R4, R8, 0x2, 0x1f ;  /* 0x0c401f0008047f89 */ /* 0x010ea800000e0000 */
[----:B------:R-:W3:Y:S01]  /*183f0*/  SHFL.BFLY PT, R6, R0, 0x1, 0x1f ;  /* 0x0c201f0000067f89 */ /* 0x000ee200000e0000 */
[----:B-1----:R-:W-:Y:S01]  /*18400*/  FADD.FTZ R50, R2, R3 ;  /* 0x0000000302327221 */ /* 0x002fe20000010000 */
[----:B------:R-:W-:Y:S01]  /*18410*/  MOV R3, 0x3f800000 ;  /* 0x3f80000000037802 */ /* 0x000fe20000000f00 */
[----:B------:R-:W-:-:S02]  /*18420*/  FADD.FTZ R2, R5, R7 ;  /* 0x0000000705027221 */ /* 0x000fc40000010000 */
[----:B--2---:R-:W-:Y:S01]  /*18430*/  FADD.FTZ R4, R4, R8 ;  /* 0x0000000804047221 */ /* 0x004fe20000010000 */
[----:B------:R-:W-:Y:S01]  /*18440*/  FSETP.NE.FTZ.AND P5, PT, R50, RZ, PT ;  /* 0x000000ff3200720b */ /* 0x000fe20003fb5000 */
[----:B---3--:R-:W-:-:S03]  /*18450*/  FADD.FTZ R49, R0, R6 ;  /* 0x0000000600317221 */ /* 0x008fc60000010000 */
[----:B------:R-:W1:Y:S01]  /*18460*/  SHFL.BFLY PT, R5, R4, 0x1, 0x1f ;  /* 0x0c201f0004057f89 */ /* 0x000e6200000e0000 */
[----:B------:R-:W-:-:S03]  /*18470*/  MOV R0, 0x3f800000 ;  /* 0x3f80000000007802 */ /* 0x000fc60000000f00 */
[----:B------:R-:W2:Y:S01]  /*18480*/  SHFL.BFLY PT, R6, R2, 0x1, 0x1f ;  /* 0x0c201f0002067f89 */ /* 0x000ea200000e0000 */
[----:B------:R-:W-:-:S04]  /*18490*/  FSETP.NE.FTZ.AND P4, PT, R49, RZ, PT ;  /* 0x000000ff3100720b */ /* 0x000fc80003f95000 */
[----:B------:R-:W3:Y:S09]  /*184a0*/  @P5 MUFU.RCP R0, R50 ;  /* 0x0000003200005308 */ /* 0x000ef20000001000 */
[----:B------:R-:W4:Y:S01]  /*184b0*/  @P4 MUFU.RCP R3, R49 ;  /* 0x0000003100034308 */ /* 0x000f220000001000 */
[----:B-1----:R-:W-:-:S02]  /*184c0*/  FADD.FTZ R101, R4, R5 ;  /* 0x0000000504657221 */ /* 0x002fc40000010000 */
[----:B---3--:R-:W-:Y:S02]  /*184d0*/  FMUL.FTZ R0, R0, c[0x0][0x2dc] ;  /* 0x0000b70000007a20 */ /* 0x008fe40000410000 */
[----:B--2---:R-:W-:Y:S01]  /*184e0*/  FADD.FTZ R100, R2, R6 ;  /* 0x0000000602647221 */ /* 0x004fe20000010000 */
[----:B------:R-:W-:Y:S01]  /*184f0*/  FSETP.NE.FTZ.AND P3, PT, R101, RZ, PT ;  /* 0x000000ff6500720b */ /* 0x000fe20003f75000 */
[----:B------:R-:W-:Y:S01]  /*18500*/  FMUL.FTZ R21, R0, R69 ;  /* 0x0000004500157220 */ /* 0x000fe20000410000 */
[----:B------:R-:W-:Y:S01]  /*18510*/  MOV R2, 0x3f800000 ;  /* 0x3f80000000027802 */ /* 0x000fe20000000f00 */
[----:B------:R-:W1:Y:S01]  /*18520*/  S2R R69, SR_TID.X ;  /* 0x0000000000457919 */ /* 0x000e620000002100 */
[----:B------:R-:W-:Y:S01]  /*18530*/  FSETP.NE.FTZ.AND P2, PT, R100, RZ, PT ;  /* 0x000000ff6400720b */ /* 0x000fe20003f55000 */
[C---:B------:R-:W-:Y:S02]  /*18540*/  FMUL.FTZ R112, R0.reuse, R112 ;  /* 0x0000007000707220 */ /* 0x040fe40000410000 */
[----:B------:R-:W-:-:S02]  /*18550*/  FMUL.FTZ R46, R0, R113 ;  /* 0x00000071002e7220 */ /* 0x000fc40000410000 */
[C---:B------:R-:W-:Y:S02]  /*18560*/  FMUL.FTZ R124, R0.reuse, R124 ;  /* 0x0000007c007c7220 */ /* 0x040fe40000410000 */
[----:B------:R-:W-:Y:S01]  /*18570*/  FMUL.FTZ R44, R0, R125 ;  /* 0x0000007d002c7220 */ /* 0x000fe20000410000 */
[----:B------:R-:W-:Y:S01]  /*18580*/  F2FP.BF16.PACK_AB R46, R46, R112 ;  /* 0x000000702e2e723e */ /* 0x000fe200000010ff */
[----:B------:R-:W2:Y:S01]  /*18590*/  @P3 MUFU.RCP R2, R101 ;  /* 0x0000006500023308 */ /* 0x000ea20000001000 */
[C---:B------:R-:W-:Y:S02]  /*185a0*/  FMUL.FTZ R128, R0.reuse, R128 ;  /* 0x0000008000807220 */ /* 0x040fe40000410000 */
[----:B------:R-:W-:Y:S01]  /*185b0*/  FMUL.FTZ R42, R0, R129 ;  /* 0x00000081002a7220 */ /* 0x000fe20000410000 */
        /* <DEDUP_REMOVED lines=8> */
[----:B-1----:R-:W-:Y:S01]  /*18640*/  SHF.R.S32.HI R5, RZ, 0x1f, R69 ;  /* 0x0000001fff057819 */ /* 0x002fe20000011445 */
[----:B------:R-:W-:Y:S01]  /*18650*/  FMUL.FTZ R33, R0, R157 ;  /* 0x0000009d00217220 */ /* 0x000fe20000410000 */
[----:B------:R-:W-:Y:S01]  /*18660*/  F2FP.BF16.PACK_AB R36, R36, R144 ;  /* 0x000000902424723e */ /* 0x000fe200000010ff */
[C---:B------:R-:W-:Y:S01]  /*18670*/  FMUL.FTZ R160, R0.reuse, R160 ;  /* 0x000000a000a07220 */ /* 0x040fe20000410000 */
[----:B------:R-:W-:Y:S01]  /*18680*/  LEA.HI R4, R5, R69, RZ, 0x2 ;  /* 0x0000004505047211 */ /* 0x000fe200078f10ff */
        /* <DEDUP_REMOVED lines=10> */
[C---:B------:R-:W-:Y:S01]  /*18730*/  FMUL.FTZ R84, R0.reuse, R84 ;  /* 0x0000005400547220 */ /* 0x040fe20000410000 */
[----:B------:R-:W-:Y:S01]  /*18740*/  LEA.HI R68, R5, R69, RZ, 0x5 ;  /* 0x0000004505447211 */ /* 0x000fe200078f28ff */
[----:B------:R-:W-:Y:S01]  /*18750*/  FMUL.FTZ R12, R0, R85 ;  /* 0x00000055000c7220 */ /* 0x000fe20000410000 */
[----:B------:R-:W-:Y:S01]  /*18760*/  F2FP.BF16.PACK_AB R16, R16, R80 ;  /* 0x000000501010723e */ /* 0x000fe200000010ff */
[C---:B------:R-:W-:Y:S01]  /*18770*/  FMUL.FTZ R96, R0.reuse, R96 ;  /* 0x0000006000607220 */ /* 0x040fe20000410000 */
[----:B------:R-:W-:Y:S01]  /*18780*/  SHF.R.S32.HI R17, RZ, 0x5, R68 ;  /* 0x00000005ff117819 */ /* 0x000fe20000011444 */
[----:B------:R-:W-:Y:S01]  /*18790*/  FMUL.FTZ R8, R0, R97 ;  /* 0x0000006100087220 */ /* 0x000fe20000410000 */
[----:B------:R-:W-:Y:S01]  /*187a0*/  MOV R0, 0x3f800000 ;  /* 0x3f80000000007802 */ /* 0x000fe20000000f00 */
[----:B----4-:R-:W-:Y:S01]  /*187b0*/  FMUL.FTZ R3, R3, c[0x0][0x2dc] ;  /* 0x0000b70003037a20 */ /* 0x010fe20000410000 */
[----:B------:R-:W-:Y:S01]  /*187c0*/  F2FP.BF16.PACK_AB R12, R12, R84 ;  /* 0x000000540c0c723e */ /* 0x000fe200000010ff */
[----:B--2---:R-:W-:Y:S01]  /*187d0*/  FMUL.FTZ R2, R2, c[0x0][0x2dc] ;  /* 0x0000b70002027a20 */ /* 0x004fe20000410000 */
[----:B------:R-:W-:Y:S01]  /*187e0*/  F2FP.BF16.PACK_AB R8, R8, R96 ;  /* 0x000000600808723e */ /* 0x000fe200000010ff */
[C---:B------:R-:W-:Y:S01]  /*187f0*/  FMUL.FTZ R114, R3.reuse, R114 ;  /* 0x0000007203727220 */ /* 0x040fe20000410000 */
[----:B------:R-:W1:Y:S01]  /*18800*/  @P2 MUFU.RCP R0, R100 ;  /* 0x0000006400002308 */ /* 0x000e620000001000 */
[----:B------:R-:W-:-:S02]  /*18810*/  FMUL.FTZ R45, R3, R115 ;  /* 0x00000073032d7220 */ /* 0x000fc40000410000 */
[C---:B------:R-:W-:Y:S02]  /*18820*/  FMUL.FTZ R126, R3.reuse, R126 ;  /* 0x0000007e037e7220 */ /* 0x040fe40000410000 */
        /* <DEDUP_REMOVED lines=69> */
[----:B-1----:R-:W-:Y:S01]  /*18c80*/  FMUL.FTZ R0, R0, c[0x0][0x2dc] ;  /* 0x0000b70000007a20 */ /* 0x002fe20000410000 */
[----:B------:R-:W-:Y:S02]  /*18c90*/  F2FP.BF16.PACK_AB R10, R10, R88 ;  /* 0x000000580a0a723e */ /* 0x000fe400000010ff */
[----:B------:R-:W-:Y:S01]  /*18ca0*/  LEA.HI R2, R2, R3, RZ, 0x3 ;  /* 0x0000000302027211 */ /* 0x000fe200078f18ff */
[----:B------:R-:W-:Y:S01]  /*18cb0*/  FMUL.FTZ R118, R0, R118 ;  /* 0x0000007600767220 */ /* 0x000fe20000410000 */
[----:B------:R-:W-:Y:S01]  /*18cc0*/  F2FP.BF16.PACK_AB R6, R6, R92 ;  /* 0x0000005c0606723e */ /* 0x000fe200000010ff */
[----:B------:R-:W-:Y:S01]  /*18cd0*/  FMUL.FTZ R119, R0, R119 ;  /* 0x0000007700777220 */ /* 0x000fe20000410000 */
[----:B------:R-:W-:Y:S01]  /*18ce0*/  LOP3.LUT R2, R2, 0xfffffff8, RZ, 0xc0, !PT ;  /* 0xfffffff802027812 */ /* 0x000fe200078ec0ff */
[----:B------:R-:W-:-:S02]  /*18cf0*/  FMUL.FTZ R122, R0, R122 ;  /* 0x0000007a007a7220 */ /* 0x000fc40000410000 */
[C---:B------:R-:W-:Y:S01]  /*18d00*/  FMUL.FTZ R123, R0.reuse, R123 ;  /* 0x0000007b007b7220 */ /* 0x040fe20000410000 */
[----:B------:R-:W-:Y:S01]  /*18d10*/  IADD3 R2, R3, -R2, RZ ;  /* 0x8000000203027210 */ /* 0x000fe20007ffe0ff */
[----:B------:R-:W-:Y:S01]  /*18d20*/  FMUL.FTZ R134, R0, R134 ;  /* 0x0000008600867220 */ /* 0x000fe20000410000 */
[----:B------:R-:W-:Y:S01]  /*18d30*/  LOP3.LUT R3, R4, 0xfffffffc, RZ, 0xc0, !PT ;  /* 0xfffffffc04037812 */ /* 0x000fe200078ec0ff */
        /* <DEDUP_REMOVED lines=116> */
[----:B------:R3:W4:Y:S04]  /*19480*/  LDS.128 R28, [R226] ;  /* 0x00000000e21c7984 */ /* 0x0007280000000c00 */
        /* <DEDUP_REMOVED lines=16> */
[----:B---34-:R-:W3:Y:S01]  /*19590*/  LDL.LU R106, [R1+0x88] ;  /* 0x00008800016a7983 */ /* 0x018ee20000300800 */
[----:B------:R-:W-:-:S04]  /*195a0*/  SHF.R.S32.HI R0, RZ, 0x1f, R17 ;  /* 0x0000001fff007819 */ /* 0x000fc80000011411 */
[----:B------:R-:W-:-:S04]  /*195b0*/  LEA.HI R0, R0, R17, RZ, 0x2 ;  /* 0x0000001100007211 */ /* 0x000fc800078f10ff */
[----:B------:R-:W-:-:S05]  /*195c0*/  LOP3.LUT R0, R0, 0xffffffc, RZ, 0xc0, !PT ;  /* 0x0ffffffc00007812 */ /* 0x000fca00078ec0ff */
[----:B------:R-:W-:-:S04]  /*195d0*/  IMAD.IADD R0, R17, 0x1, -R0 ;  /* 0x0000000111007824 */ /* 0x000fc800078e0a00 */
[----:B---3--:R-:W-:-:S05]  /*195e0*/  IMAD R0, R0, 0x10, R106 ;  /* 0x0000001000007824 */ /* 0x008fca00078e026a */
        /* <DEDUP_REMOVED lines=31> */
.L_x_673:
[----:B---34-:R-:W-:Y:S05]  /*197e0*/  BSYNC B0 ;  /* 0x0000000000007941 */ /* 0x018fea0003800000 */
.L_x_672:
[----:B------:R-:W3:Y:S04]  /*197f0*/  LDL.LU.64 R4, [R1+0x78] ;  /* 0x0000780001047983 */ /* 0x000ee80000300a00 */
[----:B------:R-:W4:Y:S04]  /*19800*/  S2R R3, SR_TID.X ;  /* 0x0000000000037919 */ /* 0x000f280000002100 */
[----:B------:R-:W2:Y:S01]  /*19810*/  S2R R8, SR_CTAID.Z ;  /* 0x0000000000087919 */ /* 0x000ea20000002700 */
[----:B------:R-:W-:-:S02]  /*19820*/  USHF.R.S32.HI UR7, URZ, 0x1f, UR11 ;  /* 0x0000001f3f077899 */ /* 0x000fc4000801140b */
[----:B------:R-:W-:Y:S01]  /*19830*/  ULDC.64 UR4, c[0x0][0x1f0] ;  /* 0x00007c0000047ab9 */ /* 0x000fe20000000a00 */
[----:B------:R1:W5:Y:S01]  /*19840*/  LDL.64 R12, [R1+0x70] ;  /* 0x00007000010c7983 */ /* 0x0003620000100a00 */
[----:B------:R-:W-:Y:S01]  /*19850*/  UIMAD UR4, UR7, UR4, URZ ;  /* 0x00000004070472a4 */ /* 0x000fe2000f8e023f */
[----:B------:R-:W-:Y:S03]  /*19860*/  BSSY B0, `(.L_x_674) ;  /* 0x0000015000007945 */ /* 0x000fe60003800000 */
[----:B------:R-:W-:Y:S01]  /*19870*/  UIMAD UR4, UR11, UR5, UR4 ;  /* 0x000000050b0472a4 */ /* 0x000fe2000f8e0204 */
[----:B----4-:R-:W-:-:S04]  /*19880*/  SHF.R.S32.HI R0, RZ, 0x1f, R3 ;  /* 0x0000001fff007819 */ /* 0x010fc80000011403 */
[----:B------:R-:W-:-:S04]  /*19890*/  LEA.HI R0, R0, R3, RZ, 0x2 ;  /* 0x0000000300007211 */ /* 0x000fc800078f10ff */
[----:B------:R-:W-:Y:S02]  /*198a0*/  SHF.R.S32.HI R0, RZ, 0x2, R0 ;  /* 0x00000002ff007819 */ /* 0x000fe40000011400 */
[----:B---3--:R-:W-:-:S04]  /*198b0*/  IADD3 R2, P0, R4, UR14, RZ ;  /* 0x0000000e04027c10 */ /* 0x008fc8000ff1e0ff */
[----:B------:R-:W-:Y:S02]  /*198c0*/  IADD3.X R3, R5, UR8, RZ, P0, !PT ;  /* 0x0000000805037c10 */ /* 0x000fe400087fe4ff */
[----:B------:R-:W-:-:S03]  /*198d0*/  ISETP.GE.AND P0, PT, R0, UR6, PT ;  /* 0x0000000600007c0c */ /* 0x000fc6000bf06270 */
[----:B--2---:R-:W-:-:S05]  /*198e0*/  IMAD.WIDE.U32 R8, R8, c[0x0][0x1f0], R2 ;  /* 0x00007c0008087a25 */ /* 0x004fca00078e0002 */
[----:B------:R-:W-:-:S05]  /*198f0*/  IADD3 R7, R9, UR4, RZ ;  /* 0x0000000409077c10 */ /* 0x000fca000fffe0ff */
[----:B------:R-:W-:Y:S05]  /*19900*/  @P0 BRA `(.L_x_675) ;  /* 0x000000a000000947 */ /* 0x000fea0003800000 */
[----:B-1----:R-:W-:Y:S01]  /*19910*/  MOV R6, R8 ;  /* 0x0000000800067202 */ /* 0x002fe20000000f00 */
[----:B-----5:R-:W-:-:S04]  /*19920*/  IMAD R0, R13, c[0x0][0x1e8], RZ ;  /* 0x00007a000d007a24 */ /* 0x020fc800078e02ff */
        /* <DEDUP_REMOVED lines=8> */
.L_x_675:
[----:B-1----:R-:W-:Y:S05]  /*199b0*/  BSYNC B0 ;  /* 0x0000000000007941 */ /* 0x002fea0003800000 */
.L_x_674:
[----:B------:R-:W2:Y:S01]  /*199c0*/  LDL.LU R0, [R1+0x54] ;  /* 0x0000540001007983 */ /* 0x000ea20000300800 */
[----:B------:R-:W-:Y:S01]  /*199d0*/  BSSY B0, `(.L_x_676) ;  /* 0x0000010000007945 */ /* 0x000fe20003800000 */
[----:B--2---:R-:W-:-:S13]  /*199e0*/  ISETP.GE.AND P0, PT, R0, UR6, PT ;  /* 0x0000000600007c0c */ /* 0x004fda000bf06270 */
[----:B------:R-:W-:Y:S05]  /*199f0*/  @P0 BRA `(.L_x_677) ;  /* 0x000000d000000947 */ /* 0x000fea0003800000 */
[----:B-----5:R-:W-:Y:S01]  /*19a00*/  IADD3 R10, P0, R12, 0x20, RZ ;  /* 0x000000200c0a7810 */ /* 0x020fe20007f1e0ff */
        /* <DEDUP_REMOVED lines=12> */
.L_x_677:
[----:B------:R-:W-:Y:S05]  /*19ad0*/  BSYNC B0 ;  /* 0x0000000000007941 */ /* 0x000fea0003800000 */
.L_x_676:
[----:B------:R-:W2:Y:S01]  /*19ae0*/  LDL.LU R0, [R1+0x80] ;  /* 0x0000800001007983 */ /* 0x000ea20000300800 */
[----:B------:R-:W-:Y:S01]  /*19af0*/  BSSY B0, `(.L_x_678) ;  /* 0x0000010000007945 */ /* 0x000fe20003800000 */
[----:B--2---:R-:W-:-:S13]  /*19b00*/  ISETP.GE.AND P0, PT, R0, UR6, PT ;  /* 0x0000000600007c0c */ /* 0x004fda000bf06270 */
[----:B------:R-:W-:Y:S05]  /*19b10*/  @P0 BRA `(.L_x_679) ;  /* 0x000000d000000947 */ /* 0x000fea0003800000 */
[----:B-----5:R-:W-:Y:S01]  /*19b20*/  IADD3 R10, P0, R12, 0x40, RZ ;  /* 0x000000400c0a7810 */ /* 0x020fe20007f1e0ff */
        /* <DEDUP_REMOVED lines=12> */
.L_x_679:
[----:B------:R-:W-:Y:S05]  /*19bf0*/  BSYNC B0 ;  /* 0x0000000000007941 */ /* 0x000fea0003800000 */
.L_x_678:
[----:B------:R-:W2:Y:S02]  /*19c00*/  LDL.LU R0, [R1+0x84] ;  /* 0x0000840001007983 */ /* 0x000ea40000300800 */
[----:B--2---:R-:W-:-:S13]  /*19c10*/  ISETP.GE.AND P0, PT, R0, UR6, PT ;  /* 0x0000000600007c0c */ /* 0x004fda000bf06270 */
[----:B------:R-:W-:Y:S05]  /*19c20*/  @P0 EXIT ;  /* 0x000000000000094d */ /* 0x000fea0003800000 */
        /* <DEDUP_REMOVED lines=14> */
.L_x_680:
        /* <DEDUP_REMOVED lines=15> */
.L_x_1043:


//--------------------- .text._ZN5flash16flash_fwd_kernelI23Flash_fwd_kernel_traitsILi96ELi128ELi64ELi4ELb0ELb0EN7cutlass10bfloat16_tE19Flash_kernel_traitsILi96ELi128ELi64ELi4ES3_EELb0ELb0ELb1ELb0ELb0ELb1ELb1ELb0EEEvNS_16Flash_fwd_paramsE --------------------------
	.section	.text._ZN5flash16flash_fwd_kernelI23Flash_fwd_kernel_traitsILi96ELi128ELi64ELi4ELb0ELb0EN7cutlass10bfloat16_tE19Flash_kernel_traitsILi96ELi128ELi64ELi4ES3_EELb0ELb0ELb1ELb0ELb0ELb1ELb1ELb0EEEvNS_16Flash_fwd_paramsE,"ax",@progbits
	.sectioninfo	@"SHI_REGISTERS=255"
	.align	128
        .global         _ZN5flash16flash_fwd_kernelI23Flash_fwd_kernel_traitsILi96ELi128ELi64ELi4ELb0ELb0EN7cutlass10bfloat16_tE19Flash_kernel_traitsILi96ELi128ELi64ELi4ES3_EELb0ELb0ELb1ELb0ELb0ELb1ELb1ELb0EEEvNS_16Flash_fwd_paramsE
        .type           _ZN5flash16flash_fwd_kernelI23Flash_fwd_kernel_traitsILi96ELi128ELi64ELi4ELb0ELb0EN7cutlass10bfloat16_tE19Flash_kernel_traitsILi96ELi128ELi64ELi4ES3_EELb0ELb0ELb1ELb0ELb0ELb1ELb1ELb0EEEvNS_16Flash_fwd_paramsE,@function
        .size           _ZN5flash16flash_fwd_kernelI23Flash_fwd_kernel_traitsILi96ELi128ELi64ELi4ELb0ELb0EN7cutlass10bfloat16_tE19Flash_kernel_traitsILi96ELi128ELi64ELi4ES3_EELb0ELb0ELb1ELb0ELb0ELb1ELb1ELb0EEEvNS_16Flash_fwd_paramsE,(.L_x_1044 - _ZN5flash16flash_fwd_kernelI23Flash_fwd_kernel_traitsILi96ELi128ELi64ELi4ELb0ELb0EN7cutlass10bfloat16_tE19Flash_kernel_traitsILi96ELi128ELi64ELi4ES3_EELb0ELb0ELb1ELb0ELb0ELb1ELb1ELb0EEEvNS_16Flash_fwd_paramsE)
        .other          _ZN5flash16flash_fwd_kernelI23Flash_fwd_kernel_traitsILi96ELi128ELi64ELi4ELb0ELb0EN7cutlass10bfloat16_tE19Flash_kernel_traitsILi96ELi128ELi64ELi4ES3_EELb0ELb0ELb1ELb0ELb0ELb1ELb1ELb0EEEvNS_16Flash_fwd_paramsE,@"STO_CUDA_ENTRY STV_DEFAULT"
_ZN5flash16flash_fwd_kernelI23Flash_fwd_kernel_traitsILi96ELi128ELi64ELi4ELb0ELb0EN7cutlass10bfloat16_tE19Flash_kernel_traitsILi96ELi128ELi64ELi4ES3_EELb0ELb0ELb1ELb0ELb0ELb1ELb1ELb0EEEvNS_16Flash_fwd_paramsE:
.text._ZN5flash16flash_fwd_kernelI23Flash_fwd_kernel_traitsILi96ELi128ELi64ELi4ELb0ELb0EN7cutlass10bfloat16_tE19Flash_kernel_traitsILi96ELi128ELi64ELi4ES3_EELb0ELb0ELb1ELb0ELb0ELb1ELb1ELb0EEEvNS_16Flash_fwd_paramsE:
        /* <DEDUP_REMOVED lines=35> */
.L_x_681:
[----:B------:R-:W-:Y:S02]  /*0230*/  MOV R0, c[0x0][0x218] ;  /* 0x0000860000007a02 */ /* 0x000fe40000000f00 */
.L_x_682:
        /* <DEDUP_REMOVED lines=32> */
[----:B------:R1:W-:-:S12]  /*0440*/  STL [R1], R199 ;  /* 0x000000c701007387 */ /* 0x0003d80000100800 */
        /* <DEDUP_REMOVED lines=65> */
.L_x_685:
[----:B------:R-:W-:Y:S05]  /*0860*/  BSYNC B0 ;  /* 0x0000000000007941 */ /* 0x000fea0003800000 */
.L_x_684:
        /* <DEDUP_REMOVED lines=17> */
.L_x_687:
[----:B------:R-:W-:Y:S05]  /*0980*/  BSYNC B0 ;  /* 0x0000000000007941 */ /* 0x000fea0003800000 */
.L_x_686:
        /* <DEDUP_REMOVED lines=17> */
.L_x_689:
[----:B------:R-:W-:Y:S05]  /*0aa0*/  BSYNC B0 ;  /* 0x0000000000007941 */ /* 0x000fea0003800000 */
.L_x_688:
        /* <DEDUP_REMOVED lines=17> */
.L_x_691:
[----:B------:R-:W-:Y:S05]  /*0bc0*/  BSYNC B0 ;  /* 0x0000000000007941 */ /* 0x000fea0003800000 */
.L_x_690:
        /* <DEDUP_REMOVED lines=35> */
.L_x_683:
        /* <DEDUP_REMOVED lines=27> */
.L_x_692:
        /* <DEDUP_REMOVED lines=42> */
.L_x_693:
        /* <DEDUP_REMOVED lines=30> */
[-C--:B------:R-:W-:Y:S01]  /*1430*/  ISETP.GE.AND P4, PT, R14, R32.reuse, PT ;  /* 0x000000200e00720c */ /* 0x080fe20003f86270 */
        /* <DEDUP_REMOVED lines=9> */
[----:B------:R-:W-:Y:S01]  /*14d0*/  ISETP.GE.AND P0, PT, R2, R32, PT ;  /* 0x000000200200720c */ /* 0x000fe20003f06270 */
        /* <DEDUP_REMOVED lines=99> */
[----:B------:R3:W-:Y:S02]  /*1b10*/  @!P2 LDGSTS.E.BYPASS.LTC128B.128 [R234+0x1800], [R8.64] ;  /* 0x0180000008eaafae */ /* 0x0007e4000b901d4e */
[----:B------:R-:W-:Y:S01]  /*1b20*/  IMAD.IADD R19, R7, 0x1, -R14 ;  /* 0x0000000107137824 */ /* 0x000fe200078e0a0e */
[----:B------:R-:W-:Y:S01]  /*1b30*/  IADD3.X R7, R21, R3, R15, P4, !PT ;  /* 0x0000000315077210 */ /* 0x000fe200027fe40f */
[----:B------:R-:W-:Y:S01]  /*1b40*/  IMAD.IADD R171, R29, 0x1, R0 ;  /* 0x000000011dab7824 */ /* 0x000fe200078e0200 */
[----:B------:R-:W-:Y:S01]  /*1b50*/  SHF.R.S32.HI R21, RZ, 0x1, R13 ;  /* 0x00000001ff157819 */ /* 0x000fe2000001140d */
[----:B------:R-:W-:Y:S01]  /*1b60*/  IMAD.MOV.U32 R170, RZ, RZ, R28 ;  /* 0x000000ffffaa7224 */ /* 0x000fe200078e001c */
[--C-:B------:R-:W-:Y:S01]  /*1b70*/  SHF.R.S32.HI R13, RZ, 0x1, R12.reuse ;  /* 0x00000001ff0d7819 */ /* 0x100fe2000001140c */
[----:B------:R3:W-:Y:S01]  /*1b80*/  @!P2 LDGSTS.E.BYPASS.LTC128B.128 [R234+0x3800], [R8.64+0x40] ;  /* 0x0380004008eaafae */ /* 0x0007e2000b901d4e */
[----:B------:R-:W-:Y:S01]  /*1b90*/  SHF.R.S32.HI R12, RZ, 0x1f, R12 ;  /* 0x0000001fff0c7819 */ /* 0x000fe2000001140c */
[----:B------:R-:W-:-:S02]  /*1ba0*/  IMAD.WIDE.U32 R2, R236, UR10, R170 ;  /* 0x0000000aec027c25 */ /* 0x000fc4000f8e00aa */
[----:B------:R3:W-:Y:S01]  /*1bb0*/  @!P2 LDGSTS.E.BYPASS.LTC128B.128 [R234+0x5800], [R8.64+0x80] ;  /* 0x0580008008eaafae */ /* 0x0007e2000b901d4e */
[----:B------:R-:W-:Y:S01]  /*1bc0*/  LEA.HI R5, R12, R13, RZ, 0x2 ;  /* 0x0000000d0c057211 */ /* 0x000fe200078f10ff */
[----:B------:R-:W-:Y:S01]  /*1bd0*/  IMAD.IADD R12, R3, 0x1, R24 ;  /* 0x00000001030c7824 */ /* 0x000fe200078e0218 */
[C---:B------:R-:W-:Y:S01]  /*1be0*/  @!P6 LEA R4, P4, R2.reuse, c[0x0][0x168], 0x1 ;  /* 0x00005a000204ea11 */ /* 0x040fe200078808ff */
[----:B------:R-:W-:Y:S01]  /*1bf0*/  IMAD.SHL.U32 R0, R21, 0x40, RZ ;  /* 0x0000004015007824 */ /* 0x000fe200078e00ff */
[----:B------:R-:W-:Y:S01]  /*1c00*/  LOP3.LUT R16, R5, 0xfffffffc, RZ, 0xc0, !PT ;  /* 0xfffffffc05107812 */ /* 0x000fe200078ec0ff */
[----:B------:R-:W-:Y:S01]  /*1c10*/  IMAD.SHL.U32 R15, R23, 0x8, RZ ;  /* 0x00000008170f7824 */ /* 0x000fe200078e00ff */
[C---:B------:R-:W-:Y:S01]  /*1c20*/  @!P6 LEA.HI.X R5, R2.reuse, c[0x0][0x16c], R12, 0x1, P4 ;  /* 0x00005b000205ea11 */ /* 0x040fe200020f0c0c */
[----:B------:R4:W-:Y:S01]  /*1c30*/  STL.64 [R1+0x28], R28 ;  /* 0x0000281c01007387 */ /* 0x0009e20000100a00 */
        /* <DEDUP_REMOVED lines=18> */
[----:B------:R-:W-:Y:S01]  /*1d60*/  LOP3.LUT R0, R0, 0xc0, RZ, 0xc0, !PT ;  /* 0x000000c000007812 */ /* 0x000fe200078ec0ff */
[----:B----4-:R-:W-:Y:S01]  /*1d70*/  IMAD.WIDE.U32 R28, R18, c[0x0][0x1b8], R6 ;  /* 0x00006e00121c7a25 */ /* 0x010fe200078e0006 */
[----:B------:R-:W0:Y:S03]  /*1d80*/  LDGDEPBAR ;  /* 0x00000000000079af */ /* 0x000e260000000000 */
[----:B------:R-:W-:Y:S01]  /*1d90*/  IMAD.IADD R27, R29, 0x1, R12 ;  /* 0x000000011d1b7824 */ /* 0x000fe200078e020c */
[----:B------:R-:W-:Y:S01]  /*1da0*/  STL.64 [R1+0x20], R170 ;  /* 0x000020aa01007387 */ /* 0x000fe20000100a00 */
[----:B------:R-:W-:Y:S02]  /*1db0*/  IMAD.MOV.U32 R26, RZ, RZ, R28 ;  /* 0x000000ffff1a7224 */ /* 0x000fe400078e001c */
[----:B------:R-:W-:Y:S01]  /*1dc0*/  IMAD R7, R22, 0x8, R19 ;  /* 0x0000000816077824 */ /* 0x000fe200078e0213 */
[----:B------:R-:W-:Y:S01]  /*1dd0*/  STL.64 [R1+0x48], R28 ;  /* 0x0000481c01007387 */ /* 0x000fe20000100a00 */
[----:B-----5:R-:W-:-:S03]  /*1de0*/  IMAD.SHL.U32 R5, R20, 0x20, RZ ;  /* 0x0000002014057824 */ /* 0x020fc600078e00ff */
[----:B------:R-:W-:Y:S01]  /*1df0*/  STL.64 [R1+0x18], R26 ;  /* 0x0000181a01007387 */ /* 0x000fe20000100a00 */
[----:B------:R-:W-:Y:S01]  /*1e00*/  IMAD.SHL.U32 R4, R22, 0x8, RZ ;  /* 0x0000000816047824 */ /* 0x000fe200078e00ff */
[----:B------:R-:W-:-:S04]  /*1e10*/  LOP3.LUT R74, R5, 0xffffff00, RZ, 0xc0, !PT ;  /* 0xffffff00054a7812 */ /* 0x000fc800078ec0ff */
[----:B------:R-:W-:Y:S02]  /*1e20*/  LOP3.LUT R6, R0, 0x8, R4, 0xf8, !PT ;  /* 0x0000000800067812 */ /* 0x000fe400078ef804 */
[----:B------:R-:W-:Y:S01]  /*1e30*/  SHF.R.U32.HI R5, RZ, 0x3, R0 ;  /* 0x00000003ff057819 */ /* 0x000fe20000011600 */
[----:B---3--:R-:W-:Y:S02]  /*1e40*/  IMAD R8, R164, 0x200, R74 ;  /* 0x00000200a4087824 */ /* 0x008fe400078e024a */
[----:B-1----:R-:W-:Y:S01]  /*1e50*/  IMAD.WIDE.U32 R2, R236, UR12, R26 ;  /* 0x0000000cec027c25 */ /* 0x002fe2000f8e001a */
[----:B------:R-:W-:-:S04]  /*1e60*/  DEPBAR.LE SB0, 0x0 ;  /* 0x000080000000791a */ /* 0x000fc80000000000 */
[----:B------:R-:W-:Y:S01]  /*1e70*/  BAR.SYNC.DEFER_BLOCKING 0x0 ;  /* 0x0000000000007b1d */ /* 0x000fe20000010000 */
[----:B------:R-:W-:Y:S01]  /*1e80*/  IMAD.IADD R0, R3, 0x1, R25 ;  /* 0x0000000103007824 */ /* 0x000fe200078e0219 */
[C---:B------:R-:W-:Y:S01]  /*1e90*/  @!P5 LEA R4, P2, R2.reuse, c[0x0][0x170], 0x1 ;  /* 0x00005c000204da11 */ /* 0x040fe200078408ff */
[----:B------:R-:W-:Y:S01]  /*1ea0*/  IMAD R8, R75, 0x20, R8 ;  /* 0x000000204b087824 */ /* 0x000fe200078e0208 */
[----:B------:R-:W-:Y:S02]  /*1eb0*/  @!P0 IADD3 R3, P1, R2, UR4, RZ ;  /* 0x0000000402038c10 */ /* 0x000fe4000ff3e0ff */
[----:B------:R-:W-:Y:S02]  /*1ec0*/  LOP3.LUT R169, R6, R5, RZ, 0x3c, !PT ;  /* 0x0000000506a97212 */ /* 0x000fe400078e3cff */
[----:B------:R-:W-:Y:S02]  /*1ed0*/  @!P5 LEA.HI.X R5, R2, c[0x0][0x174], R0, 0x1, P2 ;  /* 0x00005d000205da11 */ /* 0x000fe400010f0c00 */
[----:B------:R-:W-:Y:S01]  /*1ee0*/  @!P0 IADD3.X R2, R0, UR5, RZ, P1, !PT ;  /* 0x0000000500028c10 */ /* 0x000fe20008ffe4ff */
[----:B------:R-:W-:Y:S01]  /*1ef0*/  IMAD.U32 R0, R7, 0x20, R14 ;  /* 0x0000002007007824 */ /* 0x000fe200078e000e */
[----:B------:R-:W-:-:S03]  /*1f00*/  @!P0 LEA R6, P1, R3, c[0x0][0x170], 0x1 ;  /* 0x00005c0003068a11 */ /* 0x000fc600078208ff */
[----:B------:R-:W-:Y:S01]  /*1f10*/  IMAD.SHL.U32 R221, R0, 0x2, RZ ;  /* 0x0000000200dd7824 */ /* 0x000fe200078e00ff */
[----:B------:R-:W-:Y:S01]  /*1f20*/  @!P0 LEA.HI.X R7, R3, c[0x0][0x174], R2, 0x1, P1 ;  /* 0x00005d0003078a11 */ /* 0x000fe200008f0c02 */
[----:B------:R-:W-:Y:S01]  /*1f30*/  IMAD.IADD R2, R169, 0x1, R8 ;  /* 0x00000001a9027824 */ /* 0x000fe200078e0208 */
[----:B------:R-:W-:-:S03]  /*1f40*/  LOP3.LUT P1, RZ, R16, 0x2, RZ, 0xc0, !PT ;  /* 0x0000000210ff7812 */ /* 0x000fc6000782c0ff */
[----:B------:R-:W-:Y:S02]  /*1f50*/  IMAD.SHL.U32 R224, R2, 0x2, RZ ;  /* 0x0000000202e07824 */ /* 0x000fe400078e00ff */
[----:B------:R-:W-:Y:S01]  /*1f60*/  IMAD.MOV.U32 R2, RZ, RZ, 0x10 ;  /* 0x00000010ff027424 */ /* 0x000fe200078e00ff */
[----:B------:R-:W-:Y:S04]  /*1f70*/  @P5 STS [R234+0x9000], RZ ;  /* 0x009000ffea005388 */ /* 0x000fe80000000800 */
[----:B------:R-:W-:Y:S04]  /*1f80*/  @P5 STS [R234+0x9004], RZ ;  /* 0x009004ffea005388 */ /* 0x000fe80000000800 */
[----:B------:R-:W-:Y:S04]  /*1f90*/  @P5 STS.64 [R234+0x9008], RZ ;  /* 0x009008ffea005388 */ /* 0x000fe80000000a00 */
        /* <DEDUP_REMOVED lines=18> */
[----:B--2---:R-:W-:Y:S01]  /*20c0*/  LDSM.16.M88.4 R8, [R224] ;  /* 0x00000000e008783b */ /* 0x004fe20000000200 */
[C---:B------:R-:W-:Y:S02]  /*20d0*/  SEL R0, R2.reuse, 0xfffffff0, !P0 ;  /* 0xfffffff002007807 */ /* 0x040fe40004000000 */
[----:B------:R-:W-:Y:S01]  /*20e0*/  SEL R2, R2, 0xfffffff0, !P1 ;  /* 0xfffffff002027807 */ /* 0x000fe20004800000 */
[----:B------:R-:W2:Y:S02]  /*20f0*/  LDSM.16.M88.4 R12, [R221+0x6000] ;  /* 0x00600000dd0c783b */ /* 0x000ea40000000200 */
[----:B------:R-:W-:Y:S02]  /*2100*/  IMAD R223, R0, 0x2, R221 ;  /* 0x0000000200df7824 */ /* 0x000fe400078e02dd */
[----:B------:R-:W-:Y:S01]  /*2110*/  IMAD R225, R2, 0x2, R224 ;  /* 0x0000000202e17824 */ /* 0x000fe200078e02e0 */
[----:B------:R-:W3:Y:S04]  /*2120*/  LDSM.16.M88.4 R32, [R221+0x6400] ;  /* 0x00640000dd20783b */ /* 0x000ee80000000200 */
[----:B------:R-:W-:Y:S04]  /*2130*/  LDSM.16.M88.4 R28, [R221+0x6800] ;  /* 0x00680000dd1c783b */ /* 0x000fe80000000200 */
[----:B------:R-:W-:Y:S04]  /*2140*/  LDSM.16.M88.4 R36, [R221+0x6c00] ;  /* 0x006c0000dd24783b */ /* 0x000fe80000000200 */
[----:B------:R-:W-:Y:S04]  /*2150*/  LDSM.16.M88.4 R20, [R225] ;  /* 0x00000000e114783b */ /* 0x000fe80000000200 */
[----:B-1----:R-:W1:Y:S04]  /*2160*/  LDSM.16.M88.4 R4, [R224+0x1000] ;  /* 0x00100000e004783b */ /* 0x002e680000000200 */
[----:B------:R-:W4:Y:S04]  /*2170*/  LDSM.16.M88.4 R40, [R223+0x6000] ;  /* 0x00600000df28783b */ /* 0x000f280000000200 */
[----:B------:R-:W5:Y:S04]  /*2180*/  LDSM.16.M88.4 R16, [R225+0x1000] ;  /* 0x00100000e110783b */ /* 0x000f680000000200 */
[----:B------:R-:W4:Y:S04]  /*2190*/  LDSM.16.M88.4 R52, [R223+0x6400] ;  /* 0x00640000df34783b */ /* 0x000f280000000200 */
[----:B------:R-:W4:Y:S01]  /*21a0*/  LDSM.16.M88.4 R68, [R223+0x6800] ;  /* 0x00680000df44783b */ /* 0x000f220000000200 */
[C---:B--2---:R-:W-:Y:S03]  /*21b0*/  HMMA.16816.F32.BF16 R44, R8.reuse, R12, RZ ;  /* 0x0000000c082c723c */ /* 0x044fe600000418ff */
[----:B------:R-:W2:Y:S04]  /*21c0*/  LDSM.16.M88.4 R92, [R223+0x6c00] ;  /* 0x006c0000df5c783b */ /* 0x000ea80000000200 */
[----:B------:R-:W-:Y:S01]  /*21d0*/  LDSM.16.M88.4 R76, [R221+0x7000] ;  /* 0x00700000dd4c783b */ /* 0x000fe20000000200 */
[C---:B------:R-:W-:Y:S03]  /*21e0*/  HMMA.16816.F32.BF16 R112, R8.reuse, R14, RZ ;  /* 0x0000000e0870723c */ /* 0x040fe600000418ff */
[----:B------:R-:W2:Y:S04]  /*21f0*/  LDSM.16.M88.4 R24, [R224+0x2000] ;  /* 0x00200000e018783b */ /* 0x000ea80000000200 */
[----:B------:R-:W-:Y:S01]  /*2200*/  LDSM.16.M88.4 R64, [R223+0x7000] ;  /* 0x00700000df40783b */ /* 0x000fe20000000200 */
[----:B---3--:R-:W-:Y:S03]  /*2210*/  HMMA.16816.F32.BF16 R100, R8, R32, RZ ;  /* 0x000000200864723c */ /* 0x008fe600000418ff */
[----:B------:R-:W0:Y:S05]  /*2220*/  LDGDEPBAR ;  /* 0x00000000000079af */ /* 0x000e2a0000000000 */
[C---:B-1----:R-:W-:Y:S08]  /*2230*/  HMMA.16816.F32.BF16 R56, R4.reuse, R12, RZ ;  /* 0x0000000c0438723c */ /* 0x042ff000000418ff */
[C---:B------:R-:W-:Y:S01]  /*2240*/  HMMA.16816.F32.BF16 R104, R4.reuse, R14, RZ ;  /* 0x0000000e0468723c */ /* 0x040fe200000418ff */
[----:B------:R-:W1:Y:S07]  /*2250*/  LDSM.16.M88.4 R12, [R224+0x3000] ;  /* 0x00300000e00c783b */ /* 0x000e6e0000000200 */
[C---:B------:R-:W-:Y:S08]  /*2260*/  HMMA.16816.F32.BF16 R96, R4.reuse, R32, RZ ;  /* 0x000000200460723c */ /* 0x040ff000000418ff */
[C---:B------:R-:W-:Y:S08]  /*2270*/  HMMA.16816.F32.BF16 R84, R4.reuse, R28, RZ ;  /* 0x0000001c0454723c */ /* 0x040ff000000418ff */
[C---:B------:R-:W-:Y:S08]  /*2280*/  HMMA.16816.F32.BF16 R60, R4.reuse, R36, RZ ;  /* 0x00000024043c723c */ /* 0x040ff000000418ff */
[C---:B------:R-:W-:Y:S08]  /*2290*/  HMMA.16816.F32.BF16 R88, R4.reuse, R34, RZ ;  /* 0x000000220458723c */ /* 0x040ff000000418ff */
[C---:B------:R-:W-:Y:S08]  /*22a0*/  HMMA.16816.F32.BF16 R80, R4.reuse, R30, RZ ;  /* 0x0000001e0450723c */ /* 0x040ff000000418ff */
[----:B------:R-:W-:Y:S08]  /*22b0*/  HMMA.16816.F32.BF16 R48, R4, R38, RZ ;  /* 0x000000260430723c */ /* 0x000ff000000418ff */
[----:B----4-:R-:W-:Y:S01]  /*22c0*/  HMMA.16816.F32.BF16 R4, R20, R40, R44 ;  /* 0x000000281404723c */ /* 0x010fe2000004182c */
[----:B------:R-:W-:Y:S07]  /*22d0*/  LDSM.16.M88.4 R44, [R221+0x7400] ;  /* 0x00740000dd2c783b */ /* 0x000fee0000000200 */
[C---:B------:R-:W-:Y:S08]  /*22e0*/  HMMA.16816.F32.BF16 R136, R8.reuse, R34, RZ ;  /* 0x000000220888723c */ /* 0x040ff000000418ff */
[C---:B------:R-:W-:Y:S08]  /*22f0*/  HMMA.16816.F32.BF16 R108, R8.reuse, R28, RZ ;  /* 0x0000001c086c723c */ /* 0x040ff000000418ff */
[C---:B------:R-:W-:Y:S01]  /*2300*/  HMMA.16816.F32.BF16 R132, R8.reuse, R30, RZ ;  /* 0x0000001e0884723c */ /* 0x040fe200000418ff */
[----:B------:R-:W-:Y:S07]  /*2310*/  LDSM.16.M88.4 R28, [R224+0x4000] ;  /* 0x00400000e01c783b */ /* 0x000fee0000000200 */
[C---:B------:R-:W-:Y:S08]  /*2320*/  HMMA.16816.F32.BF16 R116, R8.reuse, R36, RZ ;  /* 0x000000240874723c */ /* 0x040ff000000418ff */
[----:B------:R-:W-:Y:S01]  /*2330*/  HMMA.16816.F32.BF16 R144, R8, R38, RZ ;  /* 0x000000260890723c */ /* 0x000fe200000418ff */
[----:B------:R-:W3:Y:S04]  /*2340*/  LDSM.16.M88.4 R8, [R225+0x2000] ;  /* 0x00200000e108783b */ /* 0x000ee80000000200 */
[----:B------:R-:W-:Y:S03]  /*2350*/  LDSM.16.M88.4 R36, [R224+0x5000] ;  /* 0x00500000e024783b */ /* 0x000fe60000000200 */
[C---:B-----5:R-:W-:Y:S01]  /*2360*/  HMMA.16816.F32.BF16 R32, R16.reuse, R40, R56 ;  /* 0x000000281020723c */ /* 0x060fe20000041838 */
[----:B------:R-:W-:Y:S07]  /*2370*/  LDSM.16.M88.4 R56, [R221+0x7c00] ;  /* 0x007c0000dd38783b */ /* 0x000fee0000000200 */
[C---:B------:R-:W-:Y:S08]  /*2380*/  HMMA.16816.F32.BF16 R160, R16.reuse, R52, R96 ;  /* 0x0000003410a0723c */ /* 0x040ff00000041860 */
[C---:B------:R-:W-:Y:S08]  /*2390*/  HMMA.16816.F32.BF16 R156, R16.reuse, R68, R84 ;  /* 0x00000044109c723c */ /* 0x040ff00000041854 */
[C---:B--2---:R-:W-:Y:S01]  /*23a0*/  HMMA.16816.F32.BF16 R148, R16.reuse, R92, R60 ;  /* 0x0000005c1094723c */ /* 0x044fe2000004183c */
[----:B------:R-:W-:Y:S07]  /*23b0*/  LDSM.16.M88.4 R60, [R221+0x8000] ;  /* 0x00800000dd3c783b */ /* 0x000fee0000000200 */
[C---:B------:R-:W-:Y:S08]  /*23c0*/  HMMA.16816.F32.BF16 R124, R16.reuse, R42, R104 ;  /* 0x0000002a107c723c */ /* 0x040ff00000041868 */
[C---:B------:R-:W-:Y:S08]  /*23d0*/  HMMA.16816.F32.BF16 R128, R16.reuse, R54, R88 ;  /* 0x000000361080723c */ /* 0x040ff00000041858 */
[C---:B------:R-:W-:Y:S08]  /*23e0*/  HMMA.16816.F32.BF16 R152, R16.reuse, R70, R80 ;  /* 0x000000461098723c */ /* 0x040ff00000041850 */
[----:B------:R-:W-:Y:S01]  /*23f0*/  HMMA.16816.F32.BF16 R140, R16, R94, R48 ;  /* 0x0000005e108c723c */ /* 0x000fe20000041830 */
[----:B------:R-:W-:Y:S07]  /*2400*/  LDSM.16.M88.4 R48, [R223+0x8000] ;  /* 0x00800000df30783b */ /* 0x000fee0000000200 */
[-C--:B------:R-:W-:Y:S01]  /*2410*/  HMMA.16816.F32.BF16 R16, R24, R76.reuse, R4 ;  /* 0x0000004c1810723c */ /* 0x080fe20000041804 */
[----:B------:R-:W2:Y:S07]  /*2420*/  LDSM.16.M88.4 R4, [R225+0x3000] ;  /* 0x00300000e104783b */ /* 0x000eae0000000200 */
[----:B-1----:R-:W-:Y:S01]  /*2430*/  HMMA.16816.F32.BF16 R80, R12, R76, R32 ;  /* 0x0000004c0c50723c */ /* 0x002fe20000041820 */
[----:B------:R-:W1:Y:S07]  /*2440*/  LDSM.16.M88.4 R32, [R225+0x4000] ;  /* 0x00400000e120783b */ /* 0x000e6e0000000200 */
[----:B------:R-:W-:Y:S01]  /*2450*/  HMMA.16816.F32.BF16 R84, R20, R42, R112 ;  /* 0x0000002a1454723c */ /* 0x000fe20000041870 */
[----:B------:R-:W4:Y:S07]  /*2460*/  LDSM.16.M88.4 R40, [R221+0x7800] ;  /* 0x00780000dd28783b */ /* 0x000f2e0000000200 */
[----:B---3--:R-:W-:Y:S08]  /*2470*/  HMMA.16816.F32.BF16 R16, R8, R64, R16 ;  /* 0x000000400810723c */ /* 0x008ff00000041810 */
[C---:B------:R-:W-:Y:S08]  /*2480*/  HMMA.16816.F32.BF16 R108, R20.reuse, R68, R108 ;  /* 0x00000044146c723c */ /* 0x040ff0000004186c */
[----:B------:R-:W-:Y:S08]  /*2490*/  HMMA.16816.F32.BF16 R88, R20, R70, R132 ;  /* 0x000000461458723c */ /* 0x000ff00000041884 */
[----:B--2---:R-:W-:Y:S08]  /*24a0*/  HMMA.16816.F32.BF16 R68, R4, R64, R80 ;  /* 0x000000400444723c */ /* 0x004ff00000041850 */
[C---:B------:R-:W-:Y:S08]  /*24b0*/  HMMA.16816.F32.BF16 R120, R20.reuse, R52, R100 ;  /* 0x000000341478723c */ /* 0x040ff00000041864 */
[----:B------:R-:W-:Y:S08]  /*24c0*/  HMMA.16816.F32.BF16 R96, R20, R54, R136 ;  /* 0x000000361460723c */ /* 0x000ff00000041888 */
[----:B------:R-:W-:Y:S08]  /*24d0*/  HMMA.16816.F32.BF16 R80, R24, R78, R84 ;  /* 0x0000004e1850723c */ /* 0x000ff00000041854 */
[----:B------:R-:W-:Y:S01]  /*24e0*/  HMMA.16816.F32.BF16 R52, R28, R60, R16 ;  /* 0x0000003c1c34723c */ /* 0x000fe20000041810 */
[----:B------:R-:W2:Y:S07]  /*24f0*/  LDSM.16.M88.4 R16, [R225+0x5000] ;  /* 0x00500000e110783b */ /* 0x000eae0000000200 */
[C---:B------:R-:W-:Y:S08]  /*2500*/  HMMA.16816.F32.BF16 R100, R20.reuse, R92, R116 ;  /* 0x0000005c1464723c */ /* 0x040ff00000041874 */
[----:B------:R-:W-:Y:S08]  /*2510*/  HMMA.16816.F32.BF16 R104, R20, R94, R144 ;  /* 0x0000005e1468723c */ /* 0x000ff00000041890 */
[----:B------:R-:W-:Y:S08]  /*2520*/  HMMA.16816.F32.BF16 R84, R12, R78, R124 ;  /* 0x0000004e0c54723c */ /* 0x000ff0000004187c */
[----:B------:R-:W-:Y:S08]  /*2530*/  HMMA.16816.F32.BF16 R20, R36, R60, R68 ;  /* 0x0000003c2414723c */ /* 0x000ff00000041844 */
[----:B------:R-:W-:Y:S08]  /*2540*/  HMMA.16816.F32.BF16 R68, R8, R66, R80 ;  /* 0x000000420844723c */ /* 0x000ff00000041850 */
[----:B-1----:R-:W-:Y:S01]  /*2550*/  HMMA.16816.F32.BF16 R80, R32, R48, R52 ;  /* 0x000000302050723c */ /* 0x002fe20000041834 */
[----:B------:R-:W1:Y:S07]  /*2560*/  LDSM.16.M88.4 R52, [R223+0x7400] ;  /* 0x00740000df34783b */ /* 0x000e6e0000000200 */
[----:B------:R-:W-:Y:S08]  /*2570*/  HMMA.16816.F32.BF16 R76, R24, R44, R120 ;  /* 0x0000002c184c723c */ /* 0x000ff00000041878 */
[----:B------:R-:W-:Y:S08]  /*2580*/  HMMA.16816.F32.BF16 R64, R4, R66, R84 ;  /* 0x000000420440723c */ /* 0x000ff00000041854 */
[----:B------:R-:W-:Y:S01]  /*2590*/  HMMA.16816.F32.BF16 R92, R12, R44, R160 ;  /* 0x0000002c0c5c723c */ /* 0x000fe200000418a0 */
[----:B------:R-:W-:-:S07]  /*25a0*/  FMUL.FTZ R0, R80, c[0x0][0x2ec] ;  /* 0x0000bb0050007a20 */ /* 0x000fce0000410000 */
[-C--:B------:R-:W-:Y:S01]  /*25b0*/  HMMA.16816.F32.BF16 R112, R12, R46.reuse, R128 ;  /* 0x0000002e0c70723c */ /* 0x080fe20000041880 */
[----:B------:R3:W5:Y:S07]  /*25c0*/  MUFU.TANH R129, R0 ;  /* 0x0000000000817308 */ /* 0x00076e0000002400 */
[----:B------:R-:W-:Y:S08]  /*25d0*/  HMMA.16816.F32.BF16 R96, R24, R46, R96 ;  /* 0x0000002e1860723c */ /* 0x000ff00000041860 */
[----:B----4-:R-:W-:Y:S01]  /*25e0*/  HMMA.16816.F32.BF16 R156, R12, R40, R156 ;  /* 0x000000280c9c723c */ /* 0x010fe2000004189c */
[----:B---3--:R-:W-:-:S04]  /*25f0*/  FMUL.FTZ R0, R81, c[0x0][0x2ec] ;  /* 0x0000bb0051007a20 */ /* 0x008fc80000410000 */
[----:B------:R3:W-:Y:S03]  /*2600*/  MUFU.TANH R130, R0 ;  /* 0x0000000000827308 */ /* 0x0007e60000002400 */
[C---:B------:R-:W-:Y:S08]  /*2610*/  HMMA.16816.F32.BF16 R148, R12.reuse, R56, R148 ;  /* 0x000000380c94723c */ /* 0x040ff00000041894 */
[----:B------:R-:W-:Y:S01]  /*2620*/  HMMA.16816.F32.BF16 R116, R12, R42, R152 ;  /* 0x0000002a0c74723c */ /* 0x000fe20000041898 */
[----:B---3--:R-:W-:-:S07]  /*2630*/  FMUL.FTZ R0, R82, c[0x0][0x2ec] ;  /* 0x0000bb0052007a20 */ /* 0x008fce0000410000 */
[----:B------:R-:W-:Y:S01]  /*2640*/  HMMA.16816.F32.BF16 R140, R12, R58, R140 ;  /* 0x0000003a0c8c723c */ /* 0x000fe2000004188c */
[----:B------:R3:W4:Y:S07]  /*2650*/  MUFU.TANH R128, R0 ;  /* 0x0000000000807308 */ /* 0x00072e0000002400 */
[----:B--2---:R-:W-:Y:S01]  /*2660*/  HMMA.16816.F32.BF16 R44, R16, R48, R20 ;  /* 0x00000030102c723c */ /* 0x004fe20000041814 */
[----:B------:R-:W2:Y:S07]  /*2670*/  LDSM.16.M88.4 R20, [R221+0x8400] ;  /* 0x00840000dd14783b */ /* 0x000eae0000000200 */
[----:B------:R-:W-:Y:S01]  /*2680*/  HMMA.16816.F32.BF16 R12, R28, R62, R68 ;  /* 0x0000003e1c0c723c */ /* 0x000fe20000041844 */
[----:B---3--:R-:W-:-:S02]  /*2690*/  FMUL.FTZ R0, R83, c[0x0][0x2ec] ;  /* 0x0000bb0053007a20 */ /* 0x008fc40000410000 */
[----:B------:R-:W-:Y:S02]  /*26a0*/  LDSM.16.M88.4 R80, [R223+0x7c00] ;  /* 0x007c0000df50783b */ /* 0x000fe40000000200 */
[----:B------:R3:W-:Y:S03]  /*26b0*/  MUFU.TANH R127, R0 ;  /* 0x00000000007f7308 */ /* 0x0007e60000002400 */
[----:B-1----:R-:W-:Y:S08]  /*26c0*/  HMMA.16816.F32.BF16 R68, R8, R52, R76 ;  /* 0x000000340844723c */ /* 0x002ff0000004184c */
[----:B------:R-:W-:Y:S01]  /*26d0*/  HMMA.16816.F32.BF16 R60, R36, R62, R64 ;  /* 0x0000003e243c723c */ /* 0x000fe20000041840 */
[----:B---3--:R-:W-:-:S07]  /*26e0*/  FMUL.FTZ R0, R44, c[0x0][0x2ec] ;  /* 0x0000bb002c007a20 */ /* 0x008fce0000410000 */
[C---:B------:R-:W-:Y:S01]  /*26f0*/  HMMA.16816.F32.BF16 R108, R24.reuse, R40, R108 ;  /* 0x00000028186c723c */ /* 0x040fe2000004186c */
[----:B------:R1:W-:Y:S07]  /*2700*/  MUFU.TANH R125, R0 ;  /* 0x00000000007d7308 */ /* 0x0003ee0000002400 */
[----:B------:R-:W-:Y:S01]  /*2710*/  HMMA.16816.F32.BF16 R88, R24, R42, R88 ;  /* 0x0000002a1858723c */ /* 0x000fe20000041858 */
[----:B------:R-:W3:Y:S07]  /*2720*/  LDSM.16.M88.4 R40, [R223+0x8400] ;  /* 0x00840000df28783b */ /* 0x000eee0000000200 */
[----:B------:R-:W-:Y:S01]  /*2730*/  HMMA.16816.F32.BF16 R76, R32, R50, R12 ;  /* 0x00000032204c723c */ /* 0x000fe2000004180c */
[----:B-1----:R-:W-:Y:S01]  /*2740*/  FMUL.FTZ R0, R45, c[0x0][0x2ec] ;  /* 0x0000bb002d007a20 */ /* 0x002fe20000410000 */
[----:B------:R-:W1:Y:S03]  /*2750*/  LDSM.16.M88.4 R12, [R223+0x7800] ;  /* 0x00780000df0c783b */ /* 0x000e660000000200 */
[----:B------:R2:W-:Y:S03]  /*2760*/  MUFU.TANH R126, R0 ;  /* 0x00000000007e7308 */ /* 0x0005e60000002400 */
[----:B------:R-:W-:Y:S08]  /*2770*/  HMMA.16816.F32.BF16 R64, R4, R52, R92 ;  /* 0x000000340440723c */ /* 0x000ff0000004185c */
[----:B------:R-:W-:Y:S01]  /*2780*/  HMMA.16816.F32.BF16 R60, R16, R50, R60 ;  /* 0x00000032103c723c */ /* 0x000fe2000004183c */
[----:B--2---:R-:W-:-:S07]  /*2790*/  FMUL.FTZ R0, R46, c[0x0][0x2ec] ;  /* 0x0000bb002e007a20 */ /* 0x004fce0000410000 */
[C---:B------:R-:W-:Y:S01]  /*27a0*/  HMMA.16816.F32.BF16 R100, R24.reuse, R56, R100 ;  /* 0x000000381864723c */ /* 0x040fe20000041864 */
[----:B------:R2:W1:Y:S07]  /*27b0*/  MUFU.TANH R120, R0 ;  /* 0x0000000000787308 */ /* 0x00046e0000002400 */
[----:B------:R-:W-:Y:S08]  /*27c0*/  HMMA.16816.F32.BF16 R104, R24, R58, R104 ;  /* 0x0000003a1868723c */ /* 0x000ff00000041868 */
[----:B------:R-:W-:Y:S01]  /*27d0*/  HMMA.16816.F32.BF16 R24, R36, R20, R64 ;  /* 0x000000142418723c */ /* 0x000fe20000041840 */
[----:B--2---:R-:W-:-:S04]  /*27e0*/  FMUL.FTZ R0, R47, c[0x0][0x2ec] ;  /* 0x0000bb002f007a20 */ /* 0x004fc80000410000 */
[----:B------:R2:W1:Y:S03]  /*27f0*/  MUFU.TANH R122, R0 ;  /* 0x00000000007a7308 */ /* 0x0004660000002400 */
[----:B------:R-:W-:Y:S08]  /*2800*/  HMMA.16816.F32.BF16 R44, R28, R20, R68 ;  /* 0x000000141c2c723c */ /* 0x000ff00000041844 */
[----:B------:R-:W-:Y:S01]  /*2810*/  HMMA.16816.F32.BF16 R48, R8, R54, R96 ;  /* 0x000000360830723c */ /* 0x000fe20000041860 */
[----:B--2---:R-:W-:-:S07]  /*2820*/  FMUL.FTZ R0, R76, c[0x0][0x2ec] ;  /* 0x0000bb004c007a20 */ /* 0x004fce0000410000 */
[----:B------:R-:W-:Y:S01]  /*2830*/  HMMA.16816.F32.BF16 R68, R4, R54, R112 ;  /* 0x000000360444723c */ /* 0x000fe20000041870 */
[----:B------:R2:W1:Y:S01]  /*2840*/  MUFU.TANH R121, R0 ;  /* 0x0000000000797308 */ /* 0x0004620000002400 */
[----:B------:R-:W4:Y:S06]  /*2850*/  LDSM.16.M88.4 R52, [R221+0x8800] ;  /* 0x00880000dd34783b */ /* 0x000f2c0000000200 */
[-C--:B---3--:R-:W-:Y:S08]  /*2860*/  HMMA.16816.F32.BF16 R44, R32, R40.reuse, R44 ;  /* 0x00000028202c723c */ /* 0x088ff0000004182c */
[----:B------:R-:W-:Y:S01]  /*2870*/  HMMA.16816.F32.BF16 R56, R16, R40, R24 ;  /* 0x000000281038723c */ /* 0x000fe20000041818 */
[----:B--2---:R-:W-:-:S04]  /*2880*/  FMUL.FTZ R0, R77, c[0x0][0x2ec] ;  /* 0x0000bb004d007a20 */ /* 0x004fc80000410000 */
[----:B------:R2:W-:Y:S03]  /*2890*/  MUFU.TANH R124, R0 ;  /* 0x00000000007c7308 */ /* 0x0005e60000002400 */
[----:B------:R-:W-:Y:S08]  /*28a0*/  HMMA.16816.F32.BF16 R24, R28, R22, R48 ;  /* 0x000000161c18723c */ /* 0x000ff00000041830 */
[----:B------:R-:W-:Y:S01]  /*28b0*/  HMMA.16816.F32.BF16 R92, R4, R80, R148 ;  /* 0x00000050045c723c */ /* 0x000fe20000041894 */
[----:B--2---:R-:W-:-:S07]  /*28c0*/  FMUL.FTZ R0, R78, c[0x0][0x2ec] ;  /* 0x0000bb004e007a20 */ /* 0x004fce0000410000 */
[----:B-1----:R-:W-:Y:S01]  /*28d0*/  HMMA.16816.F32.BF16 R48, R8, R12, R108 ;  /* 0x0000000c0830723c */ /* 0x002fe2000004186c */
[----:B------:R1:W2:Y:S01]  /*28e0*/  MUFU.TANH R123, R0 ;  /* 0x00000000007b7308 */ /* 0x0002a20000002400 */
[----:B------:R-:W-:-:S06]  /*28f0*/  FMUL.FTZ R3, R58, c[0x0][0x2ec] ;  /* 0x0000bb003a037a20 */ /* 0x000fcc0000410000 */
[C---:B------:R-:W-:Y:S01]  /*2900*/  HMMA.16816.F32.BF16 R64, R4.reuse, R12, R156 ;  /* 0x0000000c0440723c */ /* 0x040fe2000004189c */
[----:B------:R3:W-:Y:S07]  /*2910*/  MUFU.TANH R136, R3 ;  /* 0x0000000300887308 */ /* 0x0007ee0000002400 */
[----:B------:R-:W-:Y:S01]  /*2920*/  HMMA.16816.F32.BF16 R84, R4, R14, R116 ;  /* 0x0000000e0454723c */ /* 0x000fe20000041874 */
[----:B-1----:R-:W-:-:S04]  /*2930*/  FMUL.FTZ R0, R79, c[0x0][0x2ec] ;  /* 0x0000bb004f007a20 */ /* 0x002fc80000410000 */
[----:B------:R1:W-:Y:S03]  /*2940*/  MUFU.TANH R115, R0 ;  /* 0x0000000000737308 */ /* 0x0003e60000002400 */
[----:B------:R-:W-:Y:S01]  /*2950*/  HMMA.16816.F32.BF16 R140, R4, R82, R140 ;  /* 0x00000052048c723c */ /* 0x000fe2000004188c */
[----:B---3--:R-:W-:-:S04]  /*2960*/  FMUL.FTZ R3, R59, c[0x0][0x2ec] ;  /* 0x0000bb003b037a20 */ /* 0x008fc80000410000 */
[----:B------:R3:W-:Y:S03]  /*2970*/  MUFU.TANH R96, R3 ;  /* 0x0000000300607308 */ /* 0x0007e60000002400 */
[----:B------:R-:W-:Y:S01]  /*2980*/  HMMA.16816.F32.BF16 R4, R32, R42, R24 ;  /* 0x0000002a2004723c */ /* 0x000fe20000041818 */
[----:B-1----:R-:W-:-:S07]  /*2990*/  FMUL.FTZ R0, R60, c[0x0][0x2ec] ;  /* 0x0000bb003c007a20 */ /* 0x002fce0000410000 */
[----:B------:R-:W-:Y:S01]  /*29a0*/  HMMA.16816.F32.BF16 R20, R36, R22, R68 ;  /* 0x000000162414723c */ /* 0x000fe20000041844 */
[----:B------:R1:W1:Y:S01]  /*29b0*/  MUFU.TANH R113, R0 ;  /* 0x0000000000717308 */ /* 0x0002620000002400 */
[----:B---3--:R-:W-:-:S06]  /*29c0*/  IMAD R3, R164, 0x10, R168 ;  /* 0x00000010a4037824 */ /* 0x008fcc00078e02a8 */
[----:B----4-:R-:W-:Y:S08]  /*29d0*/  HMMA.16816.F32.BF16 R48, R28, R52, R48 ;  /* 0x000000341c30723c */ /* 0x010ff00000041830 */
[----:B------:R-:W-:Y:S01]  /*29e0*/  FMUL.FTZ R4, R4, c[0x0][0x2ec] ;  /* 0x0000bb0004047a20 */ /* 0x000fe20000410000 */
[----:B------:R-:W-:Y:S01]  /*29f0*/  HMMA.16816.F32.BF16 R76, R8, R14, R88 ;  /* 0x0000000e084c723c */ /* 0x000fe20000041858 */
[----:B-1----:R-:W-:-:S02]  /*2a00*/  FMUL.FTZ R0, R61, c[0x0][0x2ec] ;  /* 0x0000bb003d007a20 */ /* 0x002fc40000410000 */
[----:B------:R1:W-:Y:S01]  /*2a10*/  MUFU.TANH R139, R4 ;  /* 0x00000004008b7308 */ /* 0x0003e20000002400 */
[----:B------:R-:W-:Y:S02]  /*2a20*/  FMUL.FTZ R5, R5, c[0x0][0x2ec] ;  /* 0x0000bb0005057a20 */ /* 0x000fe40000410000 */
[----:B------:R-:W-:Y:S02]  /*2a30*/  FMUL.FTZ R13, R7, c[0x0][0x2ec] ;  /* 0x0000bb00070d7a20 */ /* 0x000fe40000410000 */
[----:B------:R-:W-:Y:S01]  /*2a40*/  HMMA.16816.F32.BF16 R40, R16, R42, R20 ;  /* 0x0000002a1028723c */ /* 0x000fe20000041814 */
[----:B------:R-:W-:Y:S02]  /*2a50*/  FMUL.FTZ R6, R6, c[0x0][0x2ec] ;  /* 0x0000bb0006067a20 */ /* 0x000fe40000410000 */
[----:B------:R3:W-:Y:S01]  /*2a60*/  MUFU.TANH R114, R0 ;  /* 0x0000000000727308 */ /* 0x0007e20000002400 */
[----:B------:R-:W-:-:S04]  /*2a70*/  IMAD R88, R75, 0x20, R74 ;  /* 0x000000204b587824 */ /* 0x000fc800078e024a */
[----:B------:R-:W-:Y:S01]  /*2a80*/  HMMA.16816.F32.BF16 R24, R36, R52, R64 ;  /* 0x000000342418723c */ /* 0x000fe20000041840 */
[----:B-1----:R-:W-:Y:S02]  /*2a90*/  IADD3 R4, R72, 0x1, -R73 ;  /* 0x0000000148047810 */ /* 0x002fe40007ffe849 */
[----:B------:R-:W-:Y:S01]  /*2aa0*/  MUFU.TANH R137, R5 ;  /* 0x0000000500897308 */ /* 0x000fe20000002400 */
[----:B---3--:R-:W-:-:S07]  /*2ab0*/  FMUL.FTZ R0, R62, c[0x0][0x2ec] ;  /* 0x0000bb003e007a20 */ /* 0x008fce0000410000 */
[----:B------:R-:W-:Y:S08]  /*2ac0*/  MUFU.TANH R164, R6 ;  /* 0x0000000600a47308 */ /* 0x000ff00000002400 */
[----:B------:R1:W3:Y:S08]  /*2ad0*/  MUFU.TANH R99, R0 ;  /* 0x0000000000637308 */ /* 0x0002f00000002400 */
[----:B------:R-:W-:Y:S01]  /*2ae0*/  MUFU.TANH R138, R13 ;  /* 0x0000000d008a7308 */ /* 0x000fe20000002400 */
[----:B-1----:R-:W-:-:S02]  /*2af0*/  FMUL.FTZ R0, R63, c[0x0][0x2ec] ;  /* 0x0000bb003f007a20 */ /* 0x002fc40000410000 */
[----:B------:R-:W-:Y:S05]  /*2b00*/  HMMA.16816.F32.BF16 R60, R8, R80, R100 ;  /* 0x00000050083c723c */ /* 0x000fea0000041864 */
[----:B------:R1:W4:Y:S02]  /*2b10*/  MUFU.TANH R112, R0 ;  /* 0x0000000000707308 */ /* 0x0003240000002400 */
[----:B-1----:R-:W-:-:S06]  /*2b20*/  FMUL.FTZ R0, R44, c[0x0][0x2ec] ;  /* 0x0000bb002c007a20 */ /* 0x002fcc0000410000 */
[----:B------:R1:W1:Y:S02]  /*2b30*/  MUFU.TANH R149, R0 ;  /* 0x0000000000957308 */ /* 0x0002640000002400 */
[----:B-1----:R-:W-:-:S06]  /*2b40*/  FMUL.FTZ R0, R45, c[0x0][0x2ec] ;  /* 0x0000bb002d007a20 */ /* 0x002fcc0000410000 */
[----:B------:R1:W-:Y:S02]  /*2b50*/  MUFU.TANH R148, R0 ;  /* 0x0000000000947308 */ /* 0x0003e40000002400 */
[----:B-1----:R-:W-:-:S06]  /*2b60*/  FMUL.FTZ R0, R46, c[0x0][0x2ec] ;  /* 0x0000bb002e007a20 */ /* 0x002fcc0000410000 */
[----:B------:R1:W1:Y:S02]  /*2b70*/  MUFU.TANH R152, R0 ;  /* 0x0000000000987308 */ /* 0x0002640000002400 */
[----:B-1----:R-:W-:Y:S02]  /*2b80*/  FMUL.FTZ R0, R47, c[0x0][0x2ec] ;  /* 0x0000bb002f007a20 */ /* 0x002fe40000410000 */
[----:B------:R-:W1:Y:S04]  /*2b90*/  LDSM.16.M88.4 R44, [R223+0x8800] ;  /* 0x00880000df2c783b */ /* 0x000e680000000200 */
[----:B------:R2:W-:Y:S02]  /*2ba0*/  MUFU.TANH R166, R0 ;  /* 0x0000000000a67308 */ /* 0x0005e40000002400 */
[----:B--2---:R-:W-:-:S06]  /*2bb0*/  FMUL.FTZ R0, R56, c[0x0][0x2ec] ;  /* 0x0000bb0038007a20 */ /* 0x004fcc0000410000 */
[----:B------:R2:W1:Y:S02]  /*2bc0*/  MUFU.TANH R97, R0 ;  /* 0x0000000000617308 */ /* 0x0004640000002400 */
[----:B--2---:R-:W-:Y:S01]  /*2bd0*/  FMUL.FTZ R0, R57, c[0x0][0x2ec] ;  /* 0x0000bb0039007a20 */ /* 0x004fe20000410000 */
[----:B-1----:R-:W-:Y:S05]  /*2be0*/  HMMA.16816.F32.BF16 R24, R16, R44, R24 ;  /* 0x0000002c1018723c */ /* 0x002fea0000041818 */
[----:B------:R1:W2:Y:S03]  /*2bf0*/  MUFU.TANH R98, R0 ;  /* 0x0000000000627308 */ /* 0x0002a60000002400 */
[----:B------:R-:W-:Y:S01]  /*2c00*/  HMMA.16816.F32.BF16 R56, R8, R82, R104 ;  /* 0x000000520838723c */ /* 0x000fe20000041868 */
[----:B------:R-:W-:Y:S01]  /*2c10*/  LDSM.16.M88.4 R8, [R223+0x8c00] ;  /* 0x008c0000df08783b */ /* 0x000fe20000000200 */
[----:B-1----:R-:W-:-:S05]  /*2c20*/  LOP3.LUT R0, R167, 0xffffffe0, RZ, 0xc0, !PT ;  /* 0xffffffe0a7007812 */ /* 0x002fca00078ec0ff */
[C---:B------:R-:W-:Y:S02]  /*2c30*/  IMAD.IADD R0, R165.reuse, 0x1, -R0 ;  /* 0x00000001a5007824 */ /* 0x040fe400078e0a00 */
[----:B------:R-:W-:-:S03]  /*2c40*/  IMAD.SHL.U32 R165, R165, 0x2, RZ ;  /* 0x00000002a5a57824 */ /* 0x000fc600078e00ff */
[----:B------:R-:W-:Y:S02]  /*2c50*/  SHF.R.S32.HI R12, RZ, 0x1f, R0 ;  /* 0x0000001fff0c7819 */ /* 0x000fe40000011400 */
[----:B------:R-:W-:Y:S02]  /*2c60*/  LOP3.LUT R23, R165, 0x6, RZ, 0xc0, !PT ;  /* 0x00000006a5177812 */ /* 0x000fe400078ec0ff */
[----:B------:R-:W-:Y:S02]  /*2c70*/  LEA.HI R0, R12, R0, RZ, 0x2 ;  /* 0x000000000c007211 */ /* 0x000fe400078f10ff */
[----:B------:R-:W-:Y:S02]  /*2c80*/  IADD3 R12, R4, c[0x0][0x2e8], RZ ;  /* 0x0000ba00040c7a10 */ /* 0x000fe40007ffe0ff */
[----:B------:R-:W-:-:S05]  /*2c90*/  SHF.R.S32.HI R172, RZ, 0x2, R0 ;  /* 0x00000002ffac7819 */ /* 0x000fca0000011400 */
[----:B------:R-:W-:Y:S01]  /*2ca0*/  IMAD.IADD R0, R3, 0x1, R172 ;  /* 0x0000000103007824 */ /* 0x000fe200078e02ac */
[----:B------:R-:W-:Y:S01]  /*2cb0*/  IADD3 R3, R72, -c[0x0][0x2e4], -R73 ;  /* 0x8000b90048037a10 */ /* 0x000fe20007ffe849 */
[----:B------:R-:W-:Y:S02]  /*2cc0*/  STL [R1+0x54], R172 ;  /* 0x000054ac01007387 */ /* 0x000fe40000100800 */
[C---:B------:R-:W-:Y:S01]  /*2cd0*/  IMAD.IADD R7, R0.reuse, 0x1, R12 ;  /* 0x0000000100077824 */ /* 0x040fe200078e020c */
[C---:B------:R-:W-:Y:S01]  /*2ce0*/  IADD3 R5, R0.reuse, 0x8, RZ ;  /* 0x0000000800057810 */ /* 0x040fe20007ffe0ff */
[C---:B------:R-:W-:Y:S01]  /*2cf0*/  IMAD.IADD R22, R0.reuse, 0x1, R3 ;  /* 0x0000000100167824 */ /* 0x040fe200078e0203 */
[C---:B------:R-:W-:Y:S02]  /*2d00*/  IADD3 R4, R0.reuse, 0x40, RZ ;  /* 0x0000004000047810 */ /* 0x040fe40007ffe0ff */
[----:B------:R-:W-:Y:S01]  /*2d10*/  IADD3 R0, R0, 0x48, RZ ;  /* 0x0000004800007810 */ /* 0x000fe20007ffe0ff */
[--C-:B------:R-:W-:Y:S01]  /*2d20*/  IMAD.IADD R21, R3, 0x1, R5.reuse ;  /* 0x0000000103157824 */ /* 0x100fe200078e0205 */
[----:B------:R-:W-:Y:S01]  /*2d30*/  IMNMX R233, R7, R72, PT ;  /* 0x0000004807e97217 */ /* 0x000fe20003800200 */
[C---:B------:R-:W-:Y:S01]  /*2d40*/  IMAD.IADD R20, R3.reuse, 0x1, R4 ;  /* 0x0000000103147824 */ /* 0x040fe200078e0204 */
[----:B------:R-:W-:Y:S01]  /*2d50*/  IMNMX R229, RZ, R22, !PT ;  /* 0x00000016ffe57217 */ /* 0x000fe20007800200 */
[C---:B------:R-:W-:Y:S01]  /*2d60*/  IMAD.IADD R6, R12.reuse, 0x1, R5 ;  /* 0x000000010c067824 */ /* 0x040fe200078e0205 */
[----:B------:R-:W-:Y:S01]  /*2d70*/  IMNMX R228, RZ, R21, !PT ;  /* 0x00000015ffe47217 */ /* 0x000fe20007800200 */
[----:B------:R-:W-:Y:S01]  /*2d80*/  IMAD.IADD R3, R3, 0x1, R0 ;  /* 0x0000000103037824 */ /* 0x000fe200078e0200 */
[----:B------:R-:W-:Y:S01]  /*2d90*/  IMNMX R227, RZ, R20, !PT ;  /* 0x00000014ffe37217 */ /* 0x000fe20007800200 */
[----:B------:R-:W-:Y:S01]  /*2da0*/  IMAD.IADD R5, R12, 0x1, R4 ;  /* 0x000000010c057824 */ /* 0x000fe200078e0204 */
[-C--:B------:R-:W-:Y:S01]  /*2db0*/  IMNMX R232, R6, R72.reuse, PT ;  /* 0x0000004806e87217 */ /* 0x080fe20003800200 */
[----:B------:R-:W-:Y:S01]  /*2dc0*/  IMAD.IADD R0, R12, 0x1, R0 ;  /* 0x000000010c007824 */ /* 0x000fe200078e0200 */
[----:B------:R-:W-:Y:S01]  /*2dd0*/  IMNMX R226, RZ, R3, !PT ;  /* 0x00000003ffe27217 */ /* 0x000fe20007800200 */
[----:B------:R-:W-:Y:S01]  /*2de0*/  HMMA.16816.F32.BF16 R12, R32, R44, R48 ;  /* 0x0000002c200c723c */ /* 0x000fe20000041830 */
[----:B------:R-:W-:Y:S01]  /*2df0*/  IMAD R4, R236, 0x40, R23 ;  /* 0x00000040ec047824 */ /* 0x000fe200078e0217 */
[-C--:B------:R-:W-:Y:S01]  /*2e00*/  IMNMX R231, R5, R72.reuse, PT ;  /* 0x0000004805e77217 */ /* 0x080fe20003800200 */
[----:B------:R-:W-:Y:S01]  /*2e10*/  FMUL.FTZ R5, R41, c[0x0][0x2ec] ;  /* 0x0000bb0029057a20 */ /* 0x000fe20000410000 */
[----:B------:R-:W-:Y:S01]  /*2e20*/  IMNMX R230, R0, R72, PT ;  /* 0x0000004800e67217 */ /* 0x000fe20003800200 */
[----:B------:R-:W-:Y:S01]  /*2e30*/  FMUL.FTZ R23, R40, c[0x0][0x2ec] ;  /* 0x0000bb0028177a20 */ /* 0x000fe20000410000 */
[C---:B------:R-:W-:Y:S01]  /*2e40*/  IADD3 R0, R4.reuse, 0x1, RZ ;  /* 0x0000000104007810 */ /* 0x040fe20007ffe0ff */
[----:B------:R1:W-:Y:S01]  /*2e50*/  MUFU.TANH R91, R5 ;  /* 0x00000005005b7308 */ /* 0x0003e20000002400 */
[-C--:B------:R-:W-:Y:S01]  /*2e60*/  ISETP.GE.AND P0, PT, R4, R233.reuse, PT ;  /* 0x000000e90400720c */ /* 0x080fe20003f06270 */
[----:B------:R-:W-:Y:S01]  /*2e70*/  FMUL.FTZ R3, R42, c[0x0][0x2ec] ;  /* 0x0000bb002a037a20 */ /* 0x000fe20000410000 */
[----:B------:R-:W-:-:S02]  /*2e80*/  ISETP.GE.AND P1, PT, R0, R233, PT ;  /* 0x000000e90000720c */ /* 0x000fc40003f26270 */
[C---:B------:R-:W-:Y:S02]  /*2e90*/  ISETP.GE.AND P4, PT, R0.reuse, R232, PT ;  /* 0x000000e80000720c */ /* 0x040fe40003f86270 */
[C---:B------:R-:W-:Y:S01]  /*2ea0*/  ISETP.GE.AND P6, PT, R0.reuse, R231, PT ;  /* 0x000000e70000720c */ /* 0x040fe20003fc6270 */
[----:B------:R2:W2:Y:S01]  /*2eb0*/  MUFU.TANH R90, R23 ;  /* 0x00000017005a7308 */ /* 0x0004a20000002400 */
[C---:B------:R-:W-:Y:S02]  /*2ec0*/  ISETP.GE.AND P3, PT, R0.reuse, R230, PT ;  /* 0x000000e60000720c */ /* 0x040fe40003f66270 */
[C---:B------:R-:W-:Y:S02]  /*2ed0*/  ISETP.LT.OR P1, PT, R0.reuse, R229, P1 ;  /* 0x000000e50000720c */ /* 0x040fe40000f21670 */
[C---:B------:R-:W-:Y:S02]  /*2ee0*/  ISETP.LT.OR P4, PT, R0.reuse, R228, P4 ;  /* 0x000000e40000720c */ /* 0x040fe40002781670 */
[C---:B------:R-:W-:Y:S01]  /*2ef0*/  ISETP.LT.OR P6, PT, R0.reuse, R227, P6 ;  /* 0x000000e30000720c */ /* 0x040fe200037c1670 */
[----:B------:R3:W3:Y:S01]  /*2f00*/  MUFU.TANH R80, R3 ;  /* 0x0000000300507308 */ /* 0x0006e20000002400 */
[----:B------:R-:W-:Y:S01]  /*2f10*/  ISETP.LT.OR P3, PT, R0, R226, P3 ;  /* 0x000000e20000720c */ /* 0x000fe20001f61670 */
[----:B------:R-:W-:Y:S01]  /*2f20*/  FMUL.FTZ R0, R12, c[0x0][0x2ec] ;  /* 0x0000bb000c007a20 */ /* 0x000fe20000410000 */
[C---:B------:R-:W-:Y:S01]  /*2f30*/  ISETP.LT.OR P0, PT, R4.reuse, R229, P0 ;  /* 0x000000e50400720c */ /* 0x040fe20000701670 */
[----:B------:R-:W-:Y:S01]  /*2f40*/  FMUL.FTZ R6, R13, c[0x0][0x2ec] ;  /* 0x0000bb000d067a20 */ /* 0x000fe20000410000 */
[----:B------:R-:W-:Y:S01]  /*2f50*/  ISETP.GE.AND P5, PT, R4, R232, PT ;  /* 0x000000e80400720c */ /* 0x000fe20003fa6270 */
[----:B-1----:R-:W-:Y:S01]  /*2f60*/  FMUL.FTZ R5, R14, c[0x0][0x2ec] ;  /* 0x0000bb000e057a20 */ /* 0x002fe20000410000 */
[----:B-----5:R-:W-:Y:S01]  /*2f70*/  FSEL R67, R129, -INF , !P0 ;  /* 0xff80000081437808 */ /* 0x020fe20004000000 */
[----:B------:R-:W-:Y:S01]  /*2f80*/  FMUL.FTZ R7, R15, c[0x0][0x2ec] ;  /* 0x0000bb000f077a20 */ /* 0x000fe20000410000 */
[----:B--2---:R-:W-:Y:S01]  /*2f90*/  HMMA.16816.F32.BF16 R20, R36, R54, R84 ;  /* 0x000000362414723c */ /* 0x004fe20000041854 */
[C---:B------:R-:W-:Y:S01]  /*2fa0*/  ISETP.GE.AND P0, PT, R4.reuse, R230, PT ;  /* 0x000000e60400720c */ /* 0x040fe20003f06270 */
[----:B------:R1:W-:Y:S01]  /*2fb0*/  MUFU.TANH R81, R0 ;  /* 0x0000000000517308 */ /* 0x0003e20000002400 */
[----:B------:R-:W-:-:S02]  /*2fc0*/  ISETP.LT.OR P5, PT, R4, R228, P5 ;  /* 0x000000e40400720c */ /* 0x000fc40002fa1670 */
[----:B------:R-:W-:Y:S01]  /*2fd0*/  ISETP.LT.OR P0, PT, R4, R226, P0 ;  /* 0x000000e20400720c */ /* 0x000fe20000701670 */
[----:B---3--:R-:W-:Y:S02]  /*2fe0*/  FMUL.FTZ R3, R43, c[0x0][0x2ec] ;  /* 0x0000bb002b037a20 */ /* 0x008fe40000410000 */
[----:B------:R-:W-:Y:S01]  /*2ff0*/  HMMA.16816.F32.BF16 R12, R28, R54, R76 ;  /* 0x000000361c0c723c */ /* 0x000fe2000004184c */
[----:B------:R-:W-:Y:S01]  /*3000*/  FSEL R72, R128, -INF , !P5 ;  /* 0xff80000080487808 */ /* 0x000fe20006800000 */
[----:B------:R2:W-:Y:S01]  /*3010*/  MUFU.TANH R89, R6 ;  /* 0x0000000600597308 */ /* 0x0005e20000002400 */
[----:B------:R-:W-:Y:S02]  /*3020*/  FSEL R65, R120, -INF , !P0 ;  /* 0xff80000078417808 */ /* 0x000fe40004000000 */
[----:B------:R-:W-:Y:S02]  /*3030*/  FSEL R66, R130, -INF , !P1 ;  /* 0xff80000082427808 */ /* 0x000fe40004800000 */
[----:B------:R-:W-:-:S02]  /*3040*/  FSEL R73, R127, -INF , !P4 ;  /* 0xff8000007f497808 */ /* 0x000fc40006000000 */
[C---:B------:R-:W-:Y:S01]  /*3050*/  ISETP.GE.AND P2, PT, R4.reuse, R231, PT ;  /* 0x000000e70400720c */ /* 0x040fe20003f46270 */
[----:B------:R3:W5:Y:S01]  /*3060*/  MUFU.TANH R101, R3 ;  /* 0x0000000300657308 */ /* 0x0007620000002400 */
[C---:B-1----:R-:W-:Y:S02]  /*3070*/  IADD3 R0, R4.reuse, 0x9, RZ ;  /* 0x0000000904007810 */ /* 0x042fe40007ffe0ff */
[----:B------:R-:W-:Y:S02]  /*3080*/  ISETP.LT.OR P2, PT, R4, R227, P2 ;  /* 0x000000e30400720c */ /* 0x000fe40001741670 */
[----:B------:R-:W-:Y:S02]  /*3090*/  FSEL R52, R126, -INF , !P6 ;  /* 0xff8000007e347808 */ /* 0x000fe40007000000 */
[----:B------:R-:W-:Y:S01]  /*30a0*/  FSEL R53, R125, -INF , !P2 ;  /* 0xff8000007d357808 */ /* 0x000fe20005000000 */
[----:B------:R1:W1:Y:S01]  /*30b0*/  MUFU.TANH R79, R5 ;  /* 0x00000005004f7308 */ /* 0x0002620000002400 */
[----:B--2---:R-:W-:Y:S01]  /*30c0*/  FMUL.FTZ R6, R26, c[0x0][0x2ec] ;  /* 0x0000bb001a067a20 */ /* 0x004fe20000410000 */
[----:B------:R-:W-:-:S02]  /*30d0*/  FSEL R64, R122, -INF , !P3 ;  /* 0xff8000007a407808 */ /* 0x000fc40005800000 */
[----:B------:R-:W-:Y:S02]  /*30e0*/  ISETP.GE.AND P2, PT, R0, R233, PT ;  /* 0x000000e90000720c */ /* 0x000fe40003f46270 */
[----:B------:R-:W-:Y:S01]  /*30f0*/  HMMA.16816.F32.BF16 R48, R32, R46, R12 ;  /* 0x0000002e2030723c */ /* 0x000fe2000004180c */
[----:B------:R-:W2:Y:S01]  /*3100*/  LDSM.16.M88.4 R12, [R221+0x8c00] ;  /* 0x008c0000dd0c783b */ /* 0x000ea20000000200 */
[----:B---3--:R-:W-:Y:S01]  /*3110*/  IADD3 R3, R4, 0x8, RZ ;  /* 0x0000000804037810 */ /* 0x008fe20007ffe0ff */
[----:B------:R-:W-:Y:S01]  /*3120*/  MUFU.TANH R69, R6 ;  /* 0x0000000600457308 */ /* 0x000fe20000002400 */
[----:B------:R-:W-:Y:S01]  /*3130*/  ISETP.GE.AND P6, PT, R0, R232, PT ;  /* 0x000000e80000720c */ /* 0x000fe20003fc6270 */
[----:B------:R-:W-:-:S04]  /*3140*/  DEPBAR.LE SB0, 0x0 ;  /* 0x000080000000791a */ /* 0x000fc80000000000 */
[----:B------:R-:W-:Y:S01]  /*3150*/  ISETP.GE.AND P5, PT, R3, R233, PT ;  /* 0x000000e90300720c */ /* 0x000fe20003fa6270 */
[----:B-1----:R-:W-:Y:S01]  /*3160*/  FMUL.FTZ R5, R27, c[0x0][0x2ec] ;  /* 0x0000bb001b057a20 */ /* 0x002fe20000410000 */
[C---:B------:R-:W-:Y:S01]  /*3170*/  ISETP.GE.AND P0, PT, R3.reuse, R232, PT ;  /* 0x000000e80300720c */ /* 0x040fe20003f06270 */
[----:B------:R-:W-:Y:S01]  /*3180*/  MUFU.TANH R82, R7 ;  /* 0x0000000700527308 */ /* 0x000fe20000002400 */
[C---:B------:R-:W-:Y:S02]  /*3190*/  ISETP.GE.AND P1, PT, R3.reuse, R231, PT ;  /* 0x000000e70300720c */ /* 0x040fe40003f26270 */
[C---:B------:R-:W-:Y:S02]  /*31a0*/  ISETP.GE.AND P4, PT, R3.reuse, R230, PT ;  /* 0x000000e60300720c */ /* 0x040fe40003f86270 */
[C---:B------:R-:W-:Y:S02]  /*31b0*/  ISETP.LT.OR P5, PT, R3.reuse, R229, P5 ;  /* 0x000000e50300720c */ /* 0x040fe40002fa1670 */
[C---:B------:R-:W-:Y:S01]  /*31c0*/  ISETP.LT.OR P0, PT, R3.reuse, R228, P0 ;  /* 0x000000e40300720c */ /* 0x040fe20000701670 */
[----:B------:R1:W-:Y:S01]  /*31d0*/  MUFU.TANH R76, R5 ;  /* 0x00000005004c7308 */ /* 0x0003e20000002400 */
[----:B------:R-:W-:-:S02]  /*31e0*/  ISETP.LT.OR P1, PT, R3, R227, P1 ;  /* 0x000000e30300720c */ /* 0x000fc40000f21670 */
[----:B------:R-:W-:Y:S01]  /*31f0*/  ISETP.LT.OR P4, PT, R3, R226, P4 ;  /* 0x000000e20300720c */ /* 0x000fe20002781670 */
[----:B------:R-:W-:Y:S01]  /*3200*/  FMUL.FTZ R3, R24, c[0x0][0x2ec] ;  /* 0x0000bb0018037a20 */ /* 0x000fe20000410000 */
[----:B------:R-:W-:Y:S02]  /*3210*/  FSEL R68, R121, -INF , !P5 ;  /* 0xff80000079447808 */ /* 0x000fe40006800000 */
[C---:B------:R-:W-:Y:S01]  /*3220*/  ISETP.GE.AND P3, PT, R0.reuse, R231, PT ;  /* 0x000000e70000720c */ /* 0x040fe20003f66270 */
[----:B------:R3:W3:Y:S01]  /*3230*/  MUFU.TANH R77, R3 ;  /* 0x00000003004d7308 */ /* 0x0006e20000002400 */
[C---:B------:R-:W-:Y:S02]  /*3240*/  ISETP.GE.AND P5, PT, R0.reuse, R230, PT ;  /* 0x000000e60000720c */ /* 0x040fe40003fa6270 */
[C---:B------:R-:W-:Y:S02]  /*3250*/  ISETP.LT.OR P2, PT, R0.reuse, R229, P2 ;  /* 0x000000e50000720c */ /* 0x040fe40001741670 */
[----:B------:R-:W-:-:S02]  /*3260*/  ISETP.LT.OR P6, PT, R0, R228, P6 ;  /* 0x000000e40000720c */ /* 0x000fc400037c1670 */
[----:B------:R-:W-:Y:S01]  /*3270*/  ISETP.LT.OR P3, PT, R0, R227, P3 ;  /* 0x000000e30000720c */ /* 0x000fe20001f61670 */
[----:B-1----:R-:W-:Y:S01]  /*3280*/  FMUL.FTZ R5, R48, c[0x0][0x2ec] ;  /* 0x0000bb0030057a20 */ /* 0x002fe20000410000 */
[----:B------:R-:W-:Y:S02]  /*3290*/  ISETP.LT.OR P5, PT, R0, R226, P5 ;  /* 0x000000e20000720c */ /* 0x000fe40002fa1670 */
[----:B------:R-:W-:Y:S01]  /*32a0*/  IADD3 R0, R4, 0x10, RZ ;  /* 0x0000001004007810 */ /* 0x000fe20007ffe0ff */
[----:B------:R1:W-:Y:S01]  /*32b0*/  MUFU.TANH R74, R5 ;  /* 0x00000005004a7308 */ /* 0x0003e20000002400 */
[----:B------:R-:W-:Y:S01]  /*32c0*/  FSEL R70, R123, -INF , !P0 ;  /* 0xff8000007b467808 */ /* 0x000fe20004000000 */
[----:B--2---:R-:W-:Y:S01]  /*32d0*/  HMMA.16816.F32.BF16 R40, R36, R12, R92 ;  /* 0x0000000c2428723c */ /* 0x004fe2000004185c */
[----:B------:R-:W-:Y:S01]  /*32e0*/  ISETP.GE.AND P0, PT, R0, R233, PT ;  /* 0x000000e90000720c */ /* 0x000fe20003f06270 */
[----:B---3--:R-:W-:Y:S01]  /*32f0*/  FMUL.FTZ R3, R25, c[0x0][0x2ec] ;  /* 0x0000bb0019037a20 */ /* 0x008fe20000410000 */
[----:B------:R-:W-:-:S02]  /*3300*/  FSEL R45, R113, -INF , !P1 ;  /* 0xff800000712d7808 */ /* 0x000fc40004800000 */
[----:B------:R-:W-:Y:S01]  /*3310*/  FSEL R54, R99, -INF , !P4 ;  /* 0xff80000063367808 */ /* 0x000fe20006000000 */
[----:B------:R2:W3:Y:S01]  /*3320*/  MUFU.TANH R78, R3 ;  /* 0x00000003004e7308 */ /* 0x0004e20000002400 */
[----:B------:R-:W-:Y:S01]  /*3330*/  FSEL R55, R124, -INF , !P2 ;  /* 0xff8000007c377808 */ /* 0x000fe20005000000 */
[----:B------:R-:W-:Y:S01]  /*3340*/  HMMA.16816.F32.BF16 R24, R16, R46, R20 ;  /* 0x0000002e1018723c */ /* 0x000fe20000041814 */
[C---:B------:R-:W-:Y:S02]  /*3350*/  ISETP.LT.OR P0, PT, R0.reuse, R229, P0 ;  /* 0x000000e50000720c */ /* 0x040fe40000701670 */
[C---:B------:R-:W-:Y:S02]  /*3360*/  ISETP.GE.AND P1, PT, R0.reuse, R232, PT ;  /* 0x000000e80000720c */ /* 0x040fe40003f26270 */
[C---:B------:R-:W-:Y:S01]  /*3370*/  ISETP.GE.AND P4, PT, R0.reuse, R231, PT ;  /* 0x000000e70000720c */ /* 0x040fe20003f86270 */
[----:B-1----:R-:W-:Y:S01]  /*3380*/  FMUL.FTZ R5, R49, c[0x0][0x2ec] ;  /* 0x0000bb0031057a20 */ /* 0x002fe20000410000 */
[----:B------:R-:W-:Y:S01]  /*3390*/  ISETP.GE.AND P2, PT, R0, R230, PT ;  /* 0x000000e60000720c */ /* 0x000fe20003f46270 */
[----:B------:R-:W-:Y:S01]  /*33a0*/  HMMA.16816.F32.BF16 R20, R28, R12, R60 ;  /* 0x0000000c1c14723c */ /* 0x000fe2000004183c */
[----:B------:R-:W-:Y:S01]  /*33b0*/  FSEL R71, R115, -INF , !P6 ;  /* 0xff80000073477808 */ /* 0x000fe20007000000 */
[----:B------:R1:W-:Y:S01]  /*33c0*/  MUFU.TANH R75, R5 ;  /* 0x00000005004b7308 */ /* 0x0003e20000002400 */
[----:B------:R-:W-:-:S02]  /*33d0*/  FSEL R44, R114, -INF , !P3 ;  /* 0xff800000722c7808 */ /* 0x000fc40005800000 */
[----:B----4-:R-:W-:Y:S02]  /*33e0*/  FSEL R47, R112, -INF , !P5 ;  /* 0xff800000702f7808 */ /* 0x010fe40006800000 */
[----:B--2---:R-:W-:Y:S01]  /*33f0*/  IADD3 R3, R4, 0x11, RZ ;  /* 0x0000001104037810 */ /* 0x004fe20007ffe0ff */
[-C--:B------:R-:W-:Y:S01]  /*3400*/  HMMA.16816.F32.BF16 R28, R28, R14.reuse, R56 ;  /* 0x0000000e1c1c723c */ /* 0x080fe20000041838 */
[----:B------:R-:W-:Y:S02]  /*3410*/  FSEL R149, R149, -INF , !P0 ;  /* 0xff80000095957808 */ /* 0x000fe40004000000 */
[C---:B------:R-:W-:Y:S02]  /*3420*/  ISETP.LT.OR P1, PT, R0.reuse, R228, P1 ;  /* 0x000000e40000720c */ /* 0x040fe40000f21670 */
[C---:B------:R-:W-:Y:S02]  /*3430*/  ISETP.LT.OR P4, PT, R0.reuse, R227, P4 ;  /* 0x000000e30000720c */ /* 0x040fe40002781670 */
[----:B------:R-:W-:Y:S01]  /*3440*/  ISETP.LT.OR P2, PT, R0, R226, P2 ;  /* 0x000000e20000720c */ /* 0x000fe20001741670 */
[----:B------:R-:W-:Y:S01]  /*3450*/  HMMA.16816.F32.BF16 R36, R36, R14, R140 ;  /* 0x0000000e2424723c */ /* 0x000fe2000004188c */
[C---:B------:R-:W-:Y:S01]  /*3460*/  ISETP.GE.AND P6, PT, R3.reuse, R233, PT ;  /* 0x000000e90300720c */ /* 0x040fe20003fc6270 */
[----:B-1----:R-:W-:Y:S01]  /*3470*/  FMUL.FTZ R5, R50, c[0x0][0x2ec] ;  /* 0x0000bb0032057a20 */ /* 0x002fe20000410000 */
[----:B------:R-:W-:-:S02]  /*3480*/  ISETP.GE.AND P3, PT, R3, R232, PT ;  /* 0x000000e80300720c */ /* 0x000fc40003f66270 */
[C---:B------:R-:W-:Y:S01]  /*3490*/  ISETP.GE.AND P5, PT, R3.reuse, R231, PT ;  /* 0x000000e70300720c */ /* 0x040fe20003fa6270 */
[----:B------:R1:W2:Y:S01]  /*34a0*/  MUFU.TANH R50, R5 ;  /* 0x0000000500327308 */ /* 0x0002a20000002400 */
[C---:B------:R-:W-:Y:S01]  /*34b0*/  ISETP.GE.AND P0, PT, R3.reuse, R230, PT ;  /* 0x000000e60300720c */ /* 0x040fe20003f06270 */
[C---:B------:R-:W-:Y:S01]  /*34c0*/  HMMA.16816.F32.BF16 R20, R32.reuse, R8, R20 ;  /* 0x000000082014723c */ /* 0x040fe20000041814 */
[----:B------:R-:W-:Y:S02]  /*34d0*/  IADD3 R0, R4, 0x18, RZ ;  /* 0x0000001804007810 */ /* 0x000fe40007ffe0ff */
[C---:B------:R-:W-:Y:S02]  /*34e0*/  ISETP.LT.OR P6, PT, R3.reuse, R229, P6 ;  /* 0x000000e50300720c */ /* 0x040fe400037c1670 */
[C---:B------:R-:W-:Y:S02]  /*34f0*/  ISETP.LT.OR P3, PT, R3.reuse, R228, P3 ;  /* 0x000000e40300720c */ /* 0x040fe40001f61670 */
[C---:B------:R-:W-:Y:S01]  /*3500*/  ISETP.LT.OR P5, PT, R3.reuse, R227, P5 ;  /* 0x000000e30300720c */ /* 0x040fe20002fa1670 */
[----:B------:R-:W-:Y:S01]  /*3510*/  HMMA.16816.F32.BF16 R32, R32, R10, R28 ;  /* 0x0000000a2020723c */ /* 0x000fe2000004181c */
[----:B------:R-:W-:Y:S01]  /*3520*/  ISETP.LT.OR P0, PT, R3, R226, P0 ;  /* 0x000000e20300720c */ /* 0x000fe20000701670 */
[----:B------:R-:W-:Y:S01]  /*3530*/  FMUL.FTZ R3, R51, c[0x0][0x2ec] ;  /* 0x0000bb0033037a20 */ /* 0x000fe20000410000 */
[----:B------:R-:W-:-:S02]  /*3540*/  FSEL R152, R152, -INF , !P1 ;  /* 0xff80000098987808 */ /* 0x000fc40004800000 */
[----:B------:R-:W-:Y:S01]  /*3550*/  FSEL R61, R97, -INF , !P4 ;  /* 0xff800000613d7808 */ /* 0x000fe20006000000 */
[----:B------:R4:W-:Y:S01]  /*3560*/  MUFU.TANH R60, R3 ;  /* 0x00000003003c7308 */ /* 0x0009e20000002400 */
[----:B------:R-:W-:Y:S01]  /*3570*/  ISETP.GE.AND P1, PT, R0, R233, PT ;  /* 0x000000e90000720c */ /* 0x000fe20003f26270 */
[----:B-1----:R-:W-:Y:S01]  /*3580*/  FMUL.FTZ R5, R24, c[0x0][0x2ec] ;  /* 0x0000bb0018057a20 */ /* 0x002fe20000410000 */
[C---:B------:R-:W-:Y:S02]  /*3590*/  ISETP.GE.AND P4, PT, R0.reuse, R232, PT ;  /* 0x000000e80000720c */ /* 0x040fe40003f86270 */
[C---:B------:R-:W-:Y:S02]  /*35a0*/  ISETP.LT.OR P1, PT, R0.reuse, R229, P1 ;  /* 0x000000e50000720c */ /* 0x040fe40000f21670 */
[----:B------:R-:W-:Y:S01]  /*35b0*/  ISETP.LT.OR P4, PT, R0, R228, P4 ;  /* 0x000000e40000720c */ /* 0x000fe20002781670 */
[----:B------:R1:W1:Y:S01]  /*35c0*/  MUFU.TANH R48, R5 ;  /* 0x0000000500307308 */ /* 0x0002620000002400 */
[----:B------:R-:W-:Y:S01]  /*35d0*/  FSEL R166, R166, -INF , !P3 ;  /* 0xff800000a6a67808 */ /* 0x000fe20005800000 */
[----:B------:R-:W-:Y:S01]  /*35e0*/  FMUL.FTZ R6, R21, c[0x0][0x2ec] ;  /* 0x0000bb0015067a20 */ /* 0x000fe20000410000 */
[----:B------:R-:W-:Y:S01]  /*35f0*/  FSEL R107, R96, -INF , !P0 ;  /* 0xff800000606b7808 */ /* 0x000fe20004000000 */
[----:B------:R-:W-:Y:S01]  /*3600*/  FMUL.FTZ R7, R23, c[0x0][0x2ec] ;  /* 0x0000bb0017077a20 */ /* 0x000fe20000410000 */
[----:B------:R-:W-:-:S02]  /*3610*/  FSEL R139, R139, -INF , !P1 ;  /* 0xff8000008b8b7808 */ /* 0x000fc40004800000 */
[----:B------:R-:W-:Y:S01]  /*3620*/  FSEL R164, R164, -INF , !P4 ;  /* 0xff800000a4a47808 */ /* 0x000fe20006000000 */
[----:B------:R-:W-:Y:S01]  /*3630*/  MUFU.TANH R6, R6 ;  /* 0x0000000600067308 */ /* 0x000fe20000002400 */
[----:B----4-:R-:W-:Y:S01]  /*3640*/  IADD3 R3, R4, 0x19, RZ ;  /* 0x0000001904037810 */ /* 0x010fe20007ffe0ff */
[----:B------:R-:W-:Y:S01]  /*3650*/  FMUL.FTZ R34, R34, c[0x0][0x2ec] ;  /* 0x0000bb0022227a20 */ /* 0x000fe20000410000 */
[----:B------:R-:W-:Y:S01]  /*3660*/  FSEL R136, R136, -INF , !P2 ;  /* 0xff80000088887808 */ /* 0x000fe20005000000 */
[----:B------:R-:W-:Y:S01]  /*3670*/  FMUL.FTZ R32, R32, c[0x0][0x2ec] ;  /* 0x0000bb0020207a20 */ /* 0x000fe20000410000 */
[----:B------:R-:W-:Y:S01]  /*3680*/  ISETP.GE.AND P3, PT, R3, R233, PT ;  /* 0x000000e90300720c */ /* 0x000fe20003f66270 */
[----:B------:R-:W-:Y:S01]  /*3690*/  FMUL.FTZ R33, R33, c[0x0][0x2ec] ;  /* 0x0000bb0021217a20 */ /* 0x000fe20000410000 */
[----:B------:R-:W-:Y:S01]  /*36a0*/  ISETP.GE.AND P0, PT, R3, R232, PT ;  /* 0x000000e80300720c */ /* 0x000fe20003f06270 */
[----:B-1----:R-:W-:Y:S01]  /*36b0*/  FMUL.FTZ R5, R25, c[0x0][0x2ec] ;  /* 0x0000bb0019057a20 */ /* 0x002fe20000410000 */
[C---:B------:R-:W-:Y:S01]  /*36c0*/  ISETP.GE.AND P1, PT, R3.reuse, R231, PT ;  /* 0x000000e70300720c */ /* 0x040fe20003f26270 */
[----:B------:R-:W-:Y:S01]  /*36d0*/  MUFU.TANH R34, R34 ;  /* 0x0000002200227308 */ /* 0x000fe20000002400 */
[----:B------:R-:W-:Y:S01]  /*36e0*/  ISETP.GE.AND P4, PT, R3, R230, PT ;  /* 0x000000e60300720c */ /* 0x000fe20003f86270 */
[----:B------:R-:W-:Y:S01]  /*36f0*/  FMUL.FTZ R35, R35, c[0x0][0x2ec] ;  /* 0x0000bb0023237a20 */ /* 0x000fe20000410000 */
[----:B------:R-:W-:-:S02]  /*3700*/  ISETP.LT.OR P3, PT, R3, R229, P3 ;  /* 0x000000e50300720c */ /* 0x000fc40001f61670 */
[C---:B------:R-:W-:Y:S02]  /*3710*/  ISETP.LT.OR P0, PT, R3.reuse, R228, P0 ;  /* 0x000000e40300720c */ /* 0x040fe40000701670 */
[C---:B------:R-:W-:Y:S01]  /*3720*/  ISETP.LT.OR P1, PT, R3.reuse, R227, P1 ;  /* 0x000000e30300720c */ /* 0x040fe20000f21670 */
[----:B------:R1:W-:Y:S01]  /*3730*/  MUFU.TANH R49, R5 ;  /* 0x0000000500317308 */ /* 0x0003e20000002400 */
[----:B------:R-:W-:Y:S01]  /*3740*/  ISETP.LT.OR P4, PT, R3, R226, P4 ;  /* 0x000000e20300720c */ /* 0x000fe20002781670 */
[----:B------:R-:W-:Y:S01]  /*3750*/  FMUL.FTZ R3, R27, c[0x0][0x2ec] ;  /* 0x0000bb001b037a20 */ /* 0x000fe20000410000 */
[----:B------:R-:W-:Y:S02]  /*3760*/  FSEL R148, R148, -INF , !P6 ;  /* 0xff80000094947808 */ /* 0x000fe40007000000 */
[C---:B------:R-:W-:Y:S02]  /*3770*/  ISETP.GE.AND P2, PT, R0.reuse, R231, PT ;  /* 0x000000e70000720c */ /* 0x040fe40003f46270 */
[C---:B------:R-:W-:Y:S01]  /*3780*/  ISETP.GE.AND P6, PT, R0.reuse, R230, PT ;  /* 0x000000e60000720c */ /* 0x040fe20003fc6270 */
[----:B------:R4:W-:Y:S01]  /*3790*/  MUFU.TANH R13, R3 ;  /* 0x00000003000d7308 */ /* 0x0009e20000002400 */
[----:B------:R-:W-:-:S02]  /*37a0*/  ISETP.LT.OR P2, PT, R0, R227, P2 ;  /* 0x000000e30000720c */ /* 0x000fc40001741670 */
[----:B------:R-:W-:Y:S02]  /*37b0*/  ISETP.LT.OR P6, PT, R0, R226, P6 ;  /* 0x000000e20000720c */ /* 0x000fe400037c1670 */
[----:B------:R-:W-:Y:S02]  /*37c0*/  IADD3 R0, R4, 0x20, RZ ;  /* 0x0000002004007810 */ /* 0x000fe40007ffe0ff */
[----:B------:R-:W-:Y:S01]  /*37d0*/  FSEL R100, R98, -INF , !P5 ;  /* 0xff80000062647808 */ /* 0x000fe20006800000 */
[----:B-1----:R-:W-:Y:S01]  /*37e0*/  FMUL.FTZ R5, R26, c[0x0][0x2ec] ;  /* 0x0000bb001a057a20 */ /* 0x002fe20000410000 */
[----:B------:R-:W-:Y:S01]  /*37f0*/  FSEL R56, R90, -INF , !P2 ;  /* 0xff8000005a387808 */ /* 0x000fe20005000000 */
[----:B------:R-:W-:Y:S01]  /*3800*/  HMMA.16816.F32.BF16 R24, R16, R8, R40 ;  /* 0x000000081018723c */ /* 0x000fe20000041828 */
[C---:B------:R-:W-:Y:S01]  /*3810*/  ISETP.GE.AND P5, PT, R0.reuse, R233, PT ;  /* 0x000000e90000720c */ /* 0x040fe20003fa6270 */
[----:B------:R1:W1:Y:S01]  /*3820*/  MUFU.TANH R46, R5 ;  /* 0x00000005002e7308 */ /* 0x0002620000002400 */
[----:B------:R-:W-:-:S02]  /*3830*/  ISETP.GE.AND P2, PT, R0, R232, PT ;  /* 0x000000e80000720c */ /* 0x000fc40003f46270 */
[----:B------:R-:W-:Y:S01]  /*3840*/  ISETP.LT.OR P5, PT, R0, R229, P5 ;  /* 0x000000e50000720c */ /* 0x000fe20002fa1670 */
[----:B----4-:R-:W-:Y:S01]  /*3850*/  FMUL.FTZ R3, R20, c[0x0][0x2ec] ;  /* 0x0000bb0014037a20 */ /* 0x010fe20000410000 */
[----:B------:R-:W-:Y:S01]  /*3860*/  ISETP.LT.OR P2, PT, R0, R228, P2 ;  /* 0x000000e40000720c */ /* 0x000fe20001741670 */
[----:B------:R-:W-:Y:S01]  /*3870*/  HMMA.16816.F32.BF16 R16, R16, R10, R36 ;  /* 0x0000000a1010723c */ /* 0x000fe20000041824 */
[----:B------:R-:W-:Y:S01]  /*3880*/  FSEL R106, R80, -INF , !P6 ;  /* 0xff800000506a7808 */ /* 0x000fe20007000000 */
[----:B------:R4:W2:Y:S01]  /*3890*/  MUFU.TANH R12, R3 ;  /* 0x00000003000c7308 */ /* 0x0008a20000002400 */
[----:B------:R-:W-:Y:S02]  /*38a0*/  FSEL R137, R137, -INF , !P3 ;  /* 0xff80000089897808 */ /* 0x000fe40005800000 */
[----:B------:R-:W-:Y:S02]  /*38b0*/  FSEL R138, R138, -INF , !P0 ;  /* 0xff8000008a8a7808 */ /* 0x000fe40004000000 */
[----:B------:R-:W-:-:S02]  /*38c0*/  ISETP.GE.AND P6, PT, R0, R231, PT ;  /* 0x000000e70000720c */ /* 0x000fc40003fc6270 */
[----:B------:R-:W-:Y:S01]  /*38d0*/  ISETP.GE.AND P3, PT, R0, R230, PT ;  /* 0x000000e60000720c */ /* 0x000fe20003f66270 */
[----:B-1----:R-:W-:Y:S01]  /*38e0*/  FMUL.FTZ R5, R22, c[0x0][0x2ec] ;  /* 0x0000bb0016057a20 */ /* 0x002fe20000410000 */
[----:B-----5:R-:W-:Y:S01]  /*38f0*/  FSEL R101, R101, -INF , !P4 ;  /* 0xff80000065657808 */ /* 0x020fe20006000000 */
[----:B------:R-:W-:Y:S01]  /*3900*/  MUFU.TANH R7, R7 ;  /* 0x0000000700077308 */ /* 0x000fe20000002400 */
[----:B------:R-:W-:Y:S02]  /*3910*/  FSEL R181, R81, -INF , !P5 ;  /* 0xff80000051b57808 */ /* 0x000fe40006800000 */
[----:B------:R-:W-:Y:S01]  /*3920*/  FSEL R186, R79, -INF , !P2 ;  /* 0xff8000004fba7808 */ /* 0x000fe20005000000 */
[----:B------:R-:W-:Y:S01]  /*3930*/  FMUL.FTZ R24, R24, c[0x0][0x2ec] ;  /* 0x0000bb0018187a20 */ /* 0x000fe20000410000 */
[----:B------:R-:W-:Y:S01]  /*3940*/  ISETP.LT.OR P6, PT, R0, R227, P6 ;  /* 0x000000e30000720c */ /* 0x000fe200037c1670 */
[----:B------:R-:W-:Y:S01]  /*3950*/  FMUL.FTZ R26, R26, c[0x0][0x2ec] ;  /* 0x0000bb001a1a7a20 */ /* 0x000fe20000410000 */
[----:B----4-:R-:W-:Y:S01]  /*3960*/  IADD3 R3, R4, 0x21, RZ ;  /* 0x0000002104037810 */ /* 0x010fe20007ffe0ff */
[----:B------:R-:W1:Y:S01]  /*3970*/  MUFU.TANH R5, R5 ;  /* 0x0000000500057308 */ /* 0x000e620000002400 */
[----:B------:R-:W-:Y:S01]  /*3980*/  ISETP.LT.OR P3, PT, R0, R226, P3 ;  /* 0x000000e20000720c */ /* 0x000fe20001f61670 */
[----:B------:R-:W-:Y:S01]  /*3990*/  FMUL.FTZ R25, R25, c[0x0][0x2ec] ;  /* 0x0000bb0019197a20 */ /* 0x000fe20000410000 */
[----:B------:R-:W-:Y:S01]  /*39a0*/  ISETP.GE.AND P0, PT, R3, R233, PT ;  /* 0x000000e90300720c */ /* 0x000fe20003f06270 */
[----:B------:R-:W-:Y:S01]  /*39b0*/  FMUL.FTZ R27, R27, c[0x0][0x2ec] ;  /* 0x0000bb001b1b7a20 */ /* 0x000fe20000410000 */
[C---:B------:R-:W-:Y:S01]  /*39c0*/  ISETP.GE.AND P4, PT, R3.reuse, R232, PT ;  /* 0x000000e80300720c */ /* 0x040fe20003f86270 */
[----:B------:R-:W-:Y:S01]  /*39d0*/  FMUL.FTZ R16, R16, c[0x0][0x2ec] ;  /* 0x0000bb0010107a20 */ /* 0x000fe20000410000 */
[C---:B------:R-:W-:Y:S01]  /*39e0*/  ISETP.GE.AND P5, PT, R3.reuse, R231, PT ;  /* 0x000000e70300720c */ /* 0x040fe20003fa6270 */
[----:B------:R-:W4:Y:S01]  /*39f0*/  MUFU.TANH R24, R24 ;  /* 0x0000001800187308 */ /* 0x000f220000002400 */
[----:B------:R-:W-:Y:S01]  /*3a00*/  ISETP.GE.AND P2, PT, R3, R230, PT ;  /* 0x000000e60300720c */ /* 0x000fe20003f46270 */
[----:B------:R-:W-:Y:S01]  /*3a10*/  FMUL.FTZ R17, R17, c[0x0][0x2ec] ;  /* 0x0000bb0011117a20 */ /* 0x000fe20000410000 */
[----:B------:R-:W-:Y:S01]  /*3a20*/  ISETP.LT.OR P0, PT, R3, R229, P0 ;  /* 0x000000e50300720c */ /* 0x000fe20000701670 */
[----:B------:R-:W-:Y:S01]  /*3a30*/  FMUL.FTZ R19, R19, c[0x0][0x2ec] ;  /* 0x0000bb0013137a20 */ /* 0x000fe20000410000 */
[----:B------:R-:W-:-:S02]  /*3a40*/  IADD3 R0, R4, 0x28, RZ ;  /* 0x0000002804007810 */ /* 0x000fc40007ffe0ff */
[C---:B------:R-:W-:Y:S01]  /*3a50*/  ISETP.LT.OR P4, PT, R3.reuse, R228, P4 ;  /* 0x000000e40300720c */ /* 0x040fe20002781670 */
[----:B------:R-:W5:Y:S01]  /*3a60*/  MUFU.TANH R26, R26 ;  /* 0x0000001a001a7308 */ /* 0x000f620000002400 */
[C---:B------:R-:W-:Y:S02]  /*3a70*/  ISETP.LT.OR P5, PT, R3.reuse, R227, P5 ;  /* 0x000000e30300720c */ /* 0x040fe40002fa1670 */
[----:B------:R-:W-:Y:S02]  /*3a80*/  ISETP.LT.OR P2, PT, R3, R226, P2 ;  /* 0x000000e20300720c */ /* 0x000fe40001741670 */
[----:B------:R-:W-:Y:S02]  /*3a90*/  FSEL R51, R91, -INF , !P1 ;  /* 0xff8000005b337808 */ /* 0x000fe40004800000 */
[----:B------:R-:W-:Y:S01]  /*3aa0*/  FSEL R168, R77, -INF , !P6 ;  /* 0xff8000004da87808 */ /* 0x000fe20007000000 */
[----:B------:R-:W1:Y:S01]  /*3ab0*/  MUFU.TANH R25, R25 ;  /* 0x0000001900197308 */ /* 0x000e620000002400 */
[----:B------:R-:W-:-:S02]  /*3ac0*/  FSEL R174, R69, -INF , !P3 ;  /* 0xff80000045ae7808 */ /* 0x000fc40005800000 */
[----:B------:R-:W-:Y:S02]  /*3ad0*/  FSEL R178, R89, -INF , !P0 ;  /* 0xff80000059b27808 */ /* 0x000fe40004000000 */
[----:B------:R-:W-:Y:S02]  /*3ae0*/  IADD3 R3, R4, 0x29, RZ ;  /* 0x0000002904037810 */ /* 0x000fe40007ffe0ff */
[C---:B------:R-:W-:Y:S01]  /*3af0*/  ISETP.GE.AND P1, PT, R0.reuse, R233, PT ;  /* 0x000000e90000720c */ /* 0x040fe20003f26270 */
[----:B------:R-:W1:Y:S01]  /*3b00*/  MUFU.TANH R27, R27 ;  /* 0x0000001b001b7308 */ /* 0x000e620000002400 */
[C---:B------:R-:W-:Y:S02]  /*3b10*/  ISETP.GE.AND P6, PT, R0.reuse, R232, PT ;  /* 0x000000e80000720c */ /* 0x040fe40003fc6270 */
[C---:B------:R-:W-:Y:S02]  /*3b20*/  ISETP.GE.AND P3, PT, R0.reuse, R231, PT ;  /* 0x000000e70000720c */ /* 0x040fe40003f66270 */
[----:B------:R-:W-:-:S02]  /*3b30*/  ISETP.GE.AND P0, PT, R0, R230, PT ;  /* 0x000000e60000720c */ /* 0x000fc40003f06270 */
[----:B------:R-:W-:Y:S01]  /*3b40*/  FSEL R180, R82, -INF , !P4 ;  /* 0xff80000052b47808 */ /* 0x000fe20006000000 */
[----:B------:R-:W1:Y:S01]  /*3b50*/  MUFU.TANH R32, R32 ;  /* 0x0000002000207308 */ /* 0x000e620000002400 */
[----:B------:R-:W-:Y:S02]  /*3b60*/  ISETP.GE.AND P4, PT, R3, R233, PT ;  /* 0x000000e90300720c */ /* 0x000fe40003f86270 */
[C---:B------:R-:W-:Y:S02]  /*3b70*/  ISETP.LT.OR P1, PT, R0.reuse, R229, P1 ;  /* 0x000000e50000720c */ /* 0x040fe40000f21670 */
[C---:B------:R-:W-:Y:S02]  /*3b80*/  ISETP.LT.OR P6, PT, R0.reuse, R228, P6 ;  /* 0x000000e40000720c */ /* 0x040fe400037c1670 */
[C---:B------:R-:W-:Y:S01]  /*3b90*/  ISETP.LT.OR P3, PT, R0.reuse, R227, P3 ;  /* 0x000000e30000720c */ /* 0x040fe20001f61670 */
[----:B------:R-:W-:Y:S01]  /*3ba0*/  MUFU.TANH R33, R33 ;  /* 0x0000002100217308 */ /* 0x000fe20000002400 */
[----:B------:R-:W-:-:S02]  /*3bb0*/  ISETP.LT.OR P0, PT, R0, R226, P0 ;  /* 0x000000e20000720c */ /* 0x000fc40000701670 */
[----:B------:R-:W-:Y:S02]  /*3bc0*/  IADD3 R0, R4, 0x30, RZ ;  /* 0x0000003004007810 */ /* 0x000fe40007ffe0ff */
[----:B------:R-:W-:Y:S02]  /*3bd0*/  ISETP.LT.OR P4, PT, R3, R229, P4 ;  /* 0x000000e50300720c */ /* 0x000fe40002781670 */
[----:B---3--:R-:W-:Y:S01]  /*3be0*/  FSEL R165, R78, -INF , !P5 ;  /* 0xff8000004ea57808 */ /* 0x008fe20006800000 */
[----:B------:R-:W-:Y:S01]  /*3bf0*/  MUFU.TANH R35, R35 ;  /* 0x0000002300237308 */ /* 0x000fe20000002400 */
[----:B------:R-:W-:Y:S02]  /*3c00*/  FSEL R173, R76, -INF , !P2 ;  /* 0xff8000004cad7808 */ /* 0x000fe40005000000 */
[----:B------:R-:W-:Y:S02]  /*3c10*/  FSEL R176, R74, -INF , !P1 ;  /* 0xff8000004ab07808 */ /* 0x000fe40004800000 */
[----:B--2---:R-:W-:-:S02]  /*3c20*/  FSEL R179, R50, -INF , !P6 ;  /* 0xff80000032b37808 */ /* 0x004fc40007000000 */
[----:B------:R-:W-:Y:S01]  /*3c30*/  FSEL R15, R48, -INF , !P3 ;  /* 0xff800000300f7808 */ /* 0x000fe20005800000 */
[----:B------:R-:W2:Y:S01]  /*3c40*/  MUFU.TANH R16, R16 ;  /* 0x0000001000107308 */ /* 0x000ea20000002400 */
[C---:B------:R-:W-:Y:S02]  /*3c50*/  ISETP.GE.AND P5, PT, R0.reuse, R233, PT ;  /* 0x000000e90000720c */ /* 0x040fe40003fa6270 */
[C---:B------:R-:W-:Y:S02]  /*3c60*/  ISETP.GE.AND P2, PT, R3.reuse, R232, PT ;  /* 0x000000e80300720c */ /* 0x040fe40003f46270 */
[C---:B------:R-:W-:Y:S02]  /*3c70*/  ISETP.GE.AND P1, PT, R3.reuse, R231, PT ;  /* 0x000000e70300720c */ /* 0x040fe40003f26270 */
[----:B------:R-:W-:Y:S01]  /*3c80*/  ISETP.GE.AND P6, PT, R3, R230, PT ;  /* 0x000000e60300720c */ /* 0x000fe20003fc6270 */
[----:B------:R-:W-:Y:S01]  /*3c90*/  MUFU.TANH R17, R17 ;  /* 0x0000001100117308 */ /* 0x000fe20000002400 */
[----:B------:R-:W-:-:S02]  /*3ca0*/  ISETP.GE.AND P3, PT, R0, R232, PT ;  /* 0x000000e80000720c */ /* 0x000fc40003f66270 */
[----:B------:R-:W-:Y:S02]  /*3cb0*/  FSEL R172, R46, -INF , !P0 ;  /* 0xff8000002eac7808 */ /* 0x000fe40004000000 */
[----:B------:R-:W-:Y:S02]  /*3cc0*/  FSEL R175, R75, -INF , !P4 ;  /* 0xff8000004baf7808 */ /* 0x000fe40006000000 */
[C---:B------:R-:W-:Y:S01]  /*3cd0*/  ISETP.GE.AND P0, PT, R0.reuse, R231, PT ;  /* 0x000000e70000720c */ /* 0x040fe20003f06270 */
[----:B------:R-:W-:Y:S01]  /*3ce0*/  MUFU.TANH R19, R19 ;  /* 0x0000001300137308 */ /* 0x000fe20000002400 */
[----:B------:R-:W-:Y:S01]  /*3cf0*/  BAR.SYNC.DEFER_BLOCKING 0x0 ;  /* 0x0000000000007b1d */ /* 0x000fe20000010000 */
[----:B------:R-:W-:Y:S02]  /*3d00*/  ISETP.GE.AND P4, PT, R0, R230, PT ;  /* 0x000000e60000720c */ /* 0x000fe40003f86270 */
[C---:B------:R-:W-:Y:S02]  /*3d10*/  ISETP.LT.OR P2, PT, R3.reuse, R228, P2 ;  /* 0x000000e40300720c */ /* 0x040fe40001741670 */
[----:B------:R-:W-:-:S02]  /*3d20*/  ISETP.LT.OR P1, PT, R3, R227, P1 ;  /* 0x000000e30300720c */ /* 0x000fc40000f21670 */
[----:B------:R-:W-:Y:S02]  /*3d30*/  ISETP.LT.OR P6, PT, R3, R226, P6 ;  /* 0x000000e20300720c */ /* 0x000fe400037c1670 */
[C---:B------:R-:W-:Y:S02]  /*3d40*/  ISETP.LT.OR P5, PT, R0.reuse, R229, P5 ;  /* 0x000000e50000720c */ /* 0x040fe40002fa1670 */
[----:B------:R-:W-:Y:S02]  /*3d50*/  ISETP.LT.OR P3, PT, R0, R228, P3 ;  /* 0x000000e40000720c */ /* 0x000fe40001f61670 */
[----:B------:R-:W-:Y:S02]  /*3d60*/  IADD3 R3, R4, 0x31, RZ ;  /* 0x0000003104037810 */ /* 0x000fe40007ffe0ff */
[C---:B------:R-:W-:Y:S02]  /*3d70*/  ISETP.LT.OR P0, PT, R0.reuse, R227, P0 ;  /* 0x000000e30000720c */ /* 0x040fe40000701670 */
[----:B------:R-:W-:-:S02]  /*3d80*/  ISETP.LT.OR P4, PT, R0, R226, P4 ;  /* 0x000000e20000720c */ /* 0x000fc40002781670 */
[----:B------:R-:W-:Y:S02]  /*3d90*/  IADD3 R0, R4, 0x38, RZ ;  /* 0x0000003804007810 */ /* 0x000fe40007ffe0ff */
[----:B------:R-:W-:Y:S02]  /*3da0*/  FSEL R177, R60, -INF , !P2 ;  /* 0xff8000003cb17808 */ /* 0x000fe40005000000 */
[----:B------:R-:W-:Y:S02]  /*3db0*/  FSEL R167, R13, -INF , !P6 ;  /* 0xff8000000da77808 */ /* 0x000fe40007000000 */
[----:B------:R-:W-:Y:S02]  /*3dc0*/  FSEL R192, R12, -INF , !P5 ;  /* 0xff8000000cc07808 */ /* 0x000fe40006800000 */
[----:B-1----:R-:W-:Y:S02]  /*3dd0*/  FSEL R198, R5, -INF , !P3 ;  /* 0xff80000005c67808 */ /* 0x002fe40005800000 */
[----:B------:R-:W-:-:S02]  /*3de0*/  ISETP.GE.AND P2, PT, R3, R233, PT ;  /* 0x000000e90300720c */ /* 0x000fc40003f46270 */
[C---:B------:R-:W-:Y:S02]  /*3df0*/  ISETP.GE.AND P6, PT, R3.reuse, R232, PT ;  /* 0x000000e80300720c */ /* 0x040fe40003fc6270 */
[C---:B------:R-:W-:Y:S02]  /*3e00*/  ISETP.GE.AND P5, PT, R3.reuse, R231, PT ;  /* 0x000000e70300720c */ /* 0x040fe40003fa6270 */
[C---:B------:R-:W-:Y:S02]  /*3e10*/  ISETP.GE.AND P3, PT, R3.reuse, R230, PT ;  /* 0x000000e60300720c */ /* 0x040fe40003f66270 */
[----:B----4-:R-:W-:Y:S02]  /*3e20*/  FSEL R185, R24, -INF , !P0 ;  /* 0xff80000018b97808 */ /* 0x010fe40004000000 */
[----:B------:R-:W-:Y:S02]  /*3e30*/  ISETP.GE.AND P0, PT, R0, R232, PT ;  /* 0x000000e80000720c */ /* 0x000fe40003f06270 */
[----:B------:R-:W-:-:S02]  /*3e40*/  ISETP.LT.OR P2, PT, R3, R229, P2 ;  /* 0x000000e50300720c */ /* 0x000fc40001741670 */
[C---:B------:R-:W-:Y:S02]  /*3e50*/  ISETP.LT.OR P6, PT, R3.reuse, R228, P6 ;  /* 0x000000e40300720c */ /* 0x040fe400037c1670 */
[C---:B------:R-:W-:Y:S02]  /*3e60*/  ISETP.LT.OR P5, PT, R3.reuse, R227, P5 ;  /* 0x000000e30300720c */ /* 0x040fe40002fa1670 */
[----:B------:R-:W-:Y:S01]  /*3e70*/  ISETP.LT.OR P3, PT, R3, R226, P3 ;  /* 0x000000e20300720c */ /* 0x000fe20001f61670 */
[----:B------:R-:W-:Y:S01]  /*3e80*/  FMUL.FTZ R3, R18, c[0x0][0x2ec] ;  /* 0x0000bb0012037a20 */ /* 0x000fe20000410000 */
[----:B------:R-:W-:Y:S02]  /*3e90*/  ISETP.LT.OR P0, PT, R0, R228, P0 ;  /* 0x000000e40000720c */ /* 0x000fe40000701670 */
[----:B------:R-:W-:Y:S02]  /*3ea0*/  FSEL R14, R49, -INF , !P1 ;  /* 0xff800000310e7808 */ /* 0x000fe40004800000 */
[----:B-----5:R-:W-:Y:S01]  /*3eb0*/  FSEL R190, R26, -INF , !P4 ;  /* 0xff8000001abe7808 */ /* 0x020fe20006000000 */
[----:B------:R-:W1:Y:S01]  /*3ec0*/  MUFU.TANH R3, R3 ;  /* 0x0000000300037308 */ /* 0x000e620000002400 */
[----:B------:R-:W-:-:S02]  /*3ed0*/  FSEL R191, R6, -INF , !P2 ;  /* 0xff80000006bf7808 */ /* 0x000fc40005000000 */
[C---:B------:R-:W-:Y:S02]  /*3ee0*/  ISETP.GE.AND P1, PT, R0.reuse, R233, PT ;  /* 0x000000e90000720c */ /* 0x040fe40003f26270 */
[C---:B------:R-:W-:Y:S02]  /*3ef0*/  ISETP.GE.AND P4, PT, R0.reuse, R231, PT ;  /* 0x000000e70000720c */ /* 0x040fe40003f86270 */
[----:B------:R-:W-:Y:S02]  /*3f00*/  ISETP.GE.AND P2, PT, R0, R230, PT ;  /* 0x000000e60000720c */ /* 0x000fe40003f46270 */
[----:B------:R-:W-:Y:S02]  /*3f10*/  FSEL R195, R34, -INF , !P0 ;  /* 0xff80000022c37808 */ /* 0x000fe40004000000 */
[----:B------:R-:W-:Y:S02]  /*3f20*/  ISETP.GT.AND P0, PT, R236, UR8, PT ;  /* 0x00000008ec007c0c */ /* 0x000fe4000bf04270 */
[----:B------:R-:W-:-:S02]  /*3f30*/  ISETP.LT.OR P1, PT, R0, R229, P1 ;  /* 0x000000e50000720c */ /* 0x000fc40000f21670 */
[C---:B------:R-:W-:Y:S02]  /*3f40*/  ISETP.LT.OR P4, PT, R0.reuse, R227, P4 ;  /* 0x000000e30000720c */ /* 0x040fe40002781670 */
        /* <DEDUP_REMOVED lines=8> */
[C---:B------:R-:W-:Y:S02]  /*3fd0*/  ISETP.GE.AND P3, PT, R0.reuse, R231, PT ;  /* 0x000000e70000720c */ /* 0x040fe40003f66270 */
[C---:B------:R-:W-:Y:S02]  /*3fe0*/  ISETP.GE.AND P1, PT, R0.reuse, R230, PT ;  /* 0x000000e60000720c */ /* 0x040fe40003f26270 */
[----:B------:R-:W-:-:S02]  /*3ff0*/  ISETP.LT.OR P6, PT, R0, R229, P6 ;  /* 0x000000e50000720c */ /* 0x000fc400037c1670 */
[C---:B------:R-:W-:Y:S02]  /*4000*/  ISETP.LT.OR P5, PT, R0.reuse, R228, P5 ;  /* 0x000000e40000720c */ /* 0x040fe40002fa1670 */
[C---:B------:R-:W-:Y:S02]  /*4010*/  ISETP.LT.OR P3, PT, R0.reuse, R227, P3 ;  /* 0x000000e30000720c */ /* 0x040fe40001f61670 */
[----:B------:R-:W-:Y:S01]  /*4020*/  ISETP.LT.OR P1, PT, R0, R226, P1 ;  /* 0x000000e20000720c */ /* 0x000fe20000f21670 */
[----:B------:R-:W-:Y:S01]  /*4030*/  IMAD.IADD R0, R169, 0x1, R88 ;  /* 0x00000001a9007824 */ /* 0x000fe200078e0258 */
[----:B--2---:R-:W-:Y:S02]  /*4040*/  FSEL R182, R16, -INF , !P4 ;  /* 0xff80000010b67808 */ /* 0x004fe40006000000 */
[----:B-1----:R-:W-:Y:S02]  /*4050*/  FSEL R187, R3, -INF , !P2 ;  /* 0xff80000003bb7808 */ /* 0x002fe40005000000 */
[----:B------:R-:W-:-:S02]  /*4060*/  FSEL R193, R33, -INF , !P6 ;  /* 0xff80000021c17808 */ /* 0x000fc40007000000 */
[----:B------:R-:W-:Y:S02]  /*4070*/  FSEL R196, R35, -INF , !P5 ;  /* 0xff80000023c47808 */ /* 0x000fe40006800000 */
[----:B------:R-:W-:Y:S02]  /*4080*/  FSEL R183, R17, -INF , !P3 ;  /* 0xff80000011b77808 */ /* 0x000fe40005800000 */
[----:B------:R-:W-:Y:S01]  /*4090*/  FSEL R188, R19, -INF , !P1 ;  /* 0xff80000013bc7808 */ /* 0x000fe20004800000 */
[----:B------:R-:W-:Y:S05]  /*40a0*/  @!P0 BRA `(.L_x_694) ;  /* 0x0000016000008947 */ /* 0x000fea0003800000 */
[----:B------:R-:W-:Y:S01]  /*40b0*/  IADD3 R8, R199, -0x2, RZ ;  /* 0xfffffffec7087810 */ /* 0x000fe20007ffe0ff */
[----:B------:R-:W-:Y:S02]  /*40c0*/  IMAD.U32 R10, RZ, RZ, UR6 ;  /* 0x00000006ff0a7e24 */ /* 0x000fe4000f8e00ff */
[----:B------:R-:W-:Y:S01]  /*40d0*/  IMAD.U32 R7, RZ, RZ, UR7 ;  /* 0x00000007ff077e24 */ /* 0x000fe2000f8e00ff */
[----:B------:R-:W-:Y:S01]  /*40e0*/  SHF.R.S32.HI R4, RZ, 0x1f, R8 ;  /* 0x0000001fff047819 */ /* 0x000fe20000011408 */
[----:B------:R-:W-:-:S02]  /*40f0*/  IMAD R3, R8, UR9, RZ ;  /* 0x0000000908037c24 */ /* 0x000fc4000f8e02ff */
        /* <DEDUP_REMOVED lines=17> */
.L_x_694:
        /* <DEDUP_REMOVED lines=100> */
[----:B------:R5:W-:Y:S01]  /*4850*/  MUFU.EX2 R251, R0 ;  /* 0x0000000000fb7308 */ /* 0x000be20000000800 */
[----:B--2---:R-:W-:-:S07]  /*4860*/  FFMA.FTZ R6, R65, c[0x0][0x23c], -R3 ;  /* 0x00008f0041067a23 */ /* 0x004fce0000010803 */
[----:B------:R-:W-:Y:S01]  /*4870*/  MUFU.EX2 R252, R2 ;  /* 0x0000000200fc7308 */ /* 0x000fe20000000800 */
[----:B-1----:R-:W-:Y:S02]  /*4880*/  FMNMX.FTZ R105, R4, R5, !PT ;  /* 0x0000000504697209 */ /* 0x002fe40007810000 */
[----:B----4-:R-:W-:Y:S01]  /*4890*/  F2FP.BF16.PACK_AB R4, R39, R38 ;  /* 0x000000262704723e */ /* 0x010fe200000010ff */
[----:B-----5:R-:W-:-:S04]  /*48a0*/  FFMA.FTZ R0, R54, c[0x0][0x23c], -R3 ;  /* 0x00008f0036007a23 */ /* 0x020fc80000010803 */
        /* <DEDUP_REMOVED lines=36> */
[----:B--2---:R-:W-:-:S05]  /*4af0*/  F2FP.BF16.PACK_AB R9, R238, R239 ;  /* 0x000000efee09723e */ /* 0x004fca00000010ff */
[----:B------:R-:W-:Y:S01]  /*4b00*/  FFMA.FTZ R4, R61, c[0x0][0x23c], -R12 ;  /* 0x00008f003d047a23 */ /* 0x000fe2000001080c */
[----:B------:R1:W-:Y:S08]  /*4b10*/  MUFU.EX2 R241, R8 ;  /* 0x0000000800f17308 */ /* 0x0003f00000000800 */
[----:B------:R2:W-:Y:S01]  /*4b20*/  MUFU.EX2 R240, R4 ;  /* 0x0000000400f07308 */ /* 0x0005e20000000800 */
[----:B-1----:R-:W-:-:S07]  /*4b30*/  FFMA.FTZ R8, R71, c[0x0][0x23c], -R2 ;  /* 0x00008f0047087a23 */ /* 0x002fce0000010802 */
[----:B------:R1:W3:Y:S01]  /*4b40*/  MUFU.EX2 R246, R8 ;  /* 0x0000000800f67308 */ /* 0x0002e20000000800 */
[----:B--2---:R-:W-:Y:S01]  /*4b50*/  FFMA.FTZ R4, R100, c[0x0][0x23c], -R12 ;  /* 0x00008f0064047a23 */ /* 0x004fe2000001080c */
[----:B------:R-:W-:-:S06]  /*4b60*/  MOV R100, R39 ;  /* 0x0000002700647202 */ /* 0x000fcc0000000f00 */
[----:B------:R2:W-:Y:S01]  /*4b70*/  MUFU.EX2 R245, R4 ;  /* 0x0000000400f57308 */ /* 0x0005e20000000800 */
[----:B-1----:R-:W-:Y:S02]  /*4b80*/  F2FP.BF16.PACK_AB R8, R242, R247 ;  /* 0x000000f7f208723e */ /* 0x002fe400000010ff */
[----:B---3--:R-:W-:Y:S01]  /*4b90*/  F2FP.BF16.PACK_AB R11, R246, R241 ;  /* 0x000000f1f60b723e */ /* 0x008fe200000010ff */
[----:B--2---:R-:W-:-:S06]  /*4ba0*/  FFMA.FTZ R4, R56, c[0x0][0x23c], -R12 ;  /* 0x00008f0038047a23 */ /* 0x004fcc000001080c */
[C---:B------:R-:W-:Y:S01]  /*4bb0*/  HMMA.16816.F32.BF16 R68, R8.reuse, R24, RZ ;  /* 0x000000180844723c */ /* 0x040fe200000418ff */
[----:B------:R1:W-:Y:S07]  /*4bc0*/  MUFU.EX2 R244, R4 ;  /* 0x0000000400f47308 */ /* 0x0003ee0000000800 */
[C---:B------:R-:W-:Y:S01]  /*4bd0*/  HMMA.16816.F32.BF16 R132, R8.reuse, R26, RZ ;  /* 0x0000001a0884723c */ /* 0x040fe200000418ff */
[----:B------:R-:W-:Y:S07]  /*4be0*/  LDSM.16.MT88.4 R24, [R220+0xa400] ;  /* 0x00a40000dc18783b */ /* 0x000fee0000004200 */
[----:B------:R-:W-:Y:S01]  /*4bf0*/  HMMA.16816.F32.BF16 R60, R8, R16, RZ ;  /* 0x00000010083c723c */ /* 0x000fe200000418ff */
[----:B-1----:R-:W-:-:S04]  /*4c00*/  FFMA.FTZ R4, R51, c[0x0][0x23c], -R12 ;  /* 0x00008f0033047a23 */ /* 0x002fc8000001080c */
[----:B------:R1:W2:Y:S03]  /*4c10*/  MUFU.EX2 R243, R4 ;  /* 0x0000000400f37308 */ /* 0x0002a60000000800 */
[C---:B------:R-:W-:Y:S01]  /*4c20*/  HMMA.16816.F32.BF16 R128, R8.reuse, R18, RZ ;  /* 0x000000120880723c */ /* 0x040fe200000418ff */
[----:B------:R-:W-:Y:S07]  /*4c30*/  LDSM.16.MT88.4 R16, [R222+0x9400] ;  /* 0x00940000de10783b */ /* 0x000fee0000004200 */
[----:B------:R-:W-:Y:S01]  /*4c40*/  HMMA.16816.F32.BF16 R56, R8, R20, RZ ;  /* 0x000000140838723c */ /* 0x000fe200000418ff */
[----:B-1----:R-:W-:-:S07]  /*4c50*/  FFMA.FTZ R4, R136, c[0x0][0x23c], -R3 ;  /* 0x00008f0088047a23 */ /* 0x002fce0000010803 */
[C---:B------:R-:W-:Y:S01]  /*4c60*/  HMMA.16816.F32.BF16 R124, R8.reuse, R22, RZ ;  /* 0x00000016087c723c */ /* 0x040fe200000418ff */
[----:B------:R-:W1:Y:S01]  /*4c70*/  LDSM.16.MT88.4 R20, [R220+0x9400] ;  /* 0x00940000dc14783b */ /* 0x000e620000004200 */
[----:B--2---:R-:W-:Y:S01]  /*4c80*/  F2FP.BF16.PACK_AB R6, R243, R244 ;  /* 0x000000f4f306723e */ /* 0x004fe200000010ff */
[----:B------:R2:W-:Y:S05]  /*4c90*/  MUFU.EX2 R218, R4 ;  /* 0x0000000400da7308 */ /* 0x0005ea0000000800 */
[C---:B------:R-:W-:Y:S08]  /*4ca0*/  HMMA.16816.F32.BF16 R52, R8.reuse, R28, RZ ;  /* 0x0000001c0834723c */ /* 0x040ff000000418ff */
[----:B------:R-:W-:Y:S01]  /*4cb0*/  HMMA.16816.F32.BF16 R140, R8, R30, RZ ;  /* 0x0000001e088c723c */ /* 0x000fe200000418ff */
[----:B------:R-:W3:Y:S01]  /*4cc0*/  LDSM.16.MT88.4 R28, [R222+0xa400] ;  /* 0x00a40000de1c783b */ /* 0x000ee20000004200 */
[----:B--2---:R-:W-:Y:S01]  /*4cd0*/  FFMA.FTZ R4, R107, c[0x0][0x23c], -R3 ;  /* 0x00008f006b047a23 */ /* 0x004fe20000010803 */
[----:B------:R-:W-:-:S03]  /*4ce0*/  MOV R107, R37 ;  /* 0x00000025006b7202 */ /* 0x000fc60000000f00 */
[----:B------:R2:W4:Y:S02]  /*4cf0*/  MUFU.EX2 R237, R4 ;  /* 0x0000000400ed7308 */ /* 0x0005240000000800 */
[C---:B------:R-:W-:Y:S08]  /*4d00*/  HMMA.16816.F32.BF16 R48, R8.reuse, R32, RZ ;  /* 0x000000200830723c */ /* 0x040ff000000418ff */
[----:B------:R-:W-:Y:S01]  /*4d10*/  HMMA.16816.F32.BF16 R144, R8, R34, RZ ;  /* 0x000000220890723c */ /* 0x000fe200000418ff */
[----:B------:R-:W5:Y:S01]  /*4d20*/  LDSM.16.MT88.4 R32, [R220+0xb400] ;  /* 0x00b40000dc20783b */ /* 0x000f620000004200 */
[----:B--2---:R-:W-:-:S06]  /*4d30*/  FFMA.FTZ R4, R106, c[0x0][0x23c], -R3 ;  /* 0x00008f006a047a23 */ /* 0x004fcc0000010803 */
[----:B------:R-:W-:Y:S01]  /*4d40*/  HMMA.16816.F32.BF16 R44, R8, R40, RZ ;  /* 0x00000028082c723c */ /* 0x000fe200000418ff */
[----:B------:R-:W-:Y:S01]  /*4d50*/  MOV R106, R38 ;  /* 0x00000026006a7202 */ /* 0x000fe20000000f00 */
[----:B------:R2:W-:Y:S01]  /*4d60*/  MUFU.EX2 R235, R4 ;  /* 0x0000000400eb7308 */ /* 0x0005e20000000800 */
[----:B----4-:R-:W-:Y:S01]  /*4d70*/  F2FP.BF16.PACK_AB R5, R237, R218 ;  /* 0x000000daed05723e */ /* 0x010fe200000010ff */
[----:B--2---:R-:W-:Y:S01]  /*4d80*/  FFMA.FTZ R4, R101, c[0x0][0x23c], -R3 ;  /* 0x00008f0065047a23 */ /* 0x004fe20000010803 */
[----:B------:R-:W-:Y:S02]  /*4d90*/  MOV R101, R36 ;  /* 0x0000002400657202 */ /* 0x000fe40000000f00 */
[----:B------:R-:W2:Y:S03]  /*4da0*/  LDSM.16.MT88.4 R36, [R222+0xb400] ;  /* 0x00b40000de24783b */ /* 0x000ea60000004200 */
[----:B------:R4:W1:Y:S02]  /*4db0*/  MUFU.EX2 R219, R4 ;  /* 0x0000000400db7308 */ /* 0x0008640000000800 */
[----:B----4-:R-:W-:Y:S01]  /*4dc0*/  FFMA.FTZ R4, R149, c[0x0][0x23c], -R0 ;  /* 0x00008f0095047a23 */ /* 0x010fe20000010800 */
[----:B-1----:R-:W-:-:S05]  /*4dd0*/  F2FP.BF16.PACK_AB R7, R219, R235 ;  /* 0x000000ebdb07723e */ /* 0x002fca00000010ff */
[----:B------:R1:W-:Y:S02]  /*4de0*/  MUFU.EX2 R217, R4 ;  /* 0x0000000400d97308 */ /* 0x0003e40000000800 */
[--C-:B-1----:R-:W-:Y:S02]  /*4df0*/  FFMA.FTZ R4, R148, c[0x0][0x23c], -R0.reuse ;  /* 0x00008f0094047a23 */ /* 0x102fe40000010800 */
[----:B------:R-:W-:Y:S04]  /*4e00*/  HMMA.16816.F32.BF16 R148, R8, R42, RZ ;  /* 0x0000002a0894723c */ /* 0x000fe800000418ff */
[----:B------:R1:W4:Y:S03]  /*4e10*/  MUFU.EX2 R216, R4 ;  /* 0x0000000400d87308 */ /* 0x0003260000000800 */
[----:B------:R-:W-:-:S05]  /*4e20*/  FFMA.FTZ R8, R139, c[0x0][0x23c], -R0 ;  /* 0x00008f008b087a23 */ /* 0x000fca0000010800 */
[----:B------:R2:W-:Y:S01]  /*4e30*/  MUFU.EX2 R215, R8 ;  /* 0x0000000800d77308 */ /* 0x0005e20000000800 */
[----:B-1----:R-:W-:-:S07]  /*4e40*/  F2FP.BF16.PACK_AB R4, R245, R240 ;  /* 0x000000f0f504723e */ /* 0x002fce00000010ff */
        /* <DEDUP_REMOVED lines=8> */
[C---:B---3--:R-:W-:Y:S08]  /*4ed0*/  HMMA.16816.F32.BF16 R112, R4.reuse, R28, R108 ;  /* 0x0000001c0470723c */ /* 0x048ff0000004186c */
[----:B-----5:R-:W-:Y:S01]  /*4ee0*/  HMMA.16816.F32.BF16 R108, R4, R32, R96 ;  /* 0x00000020046c723c */ /* 0x020fe20000041860 */
[----:B-1----:R-:W-:Y:S01]  /*4ef0*/  FFMA.FTZ R8, R166, c[0x0][0x23c], -R2 ;  /* 0x00008f00a6087a23 */ /* 0x002fe20000010802 */
[----:B------:R-:W-:Y:S01]  /*4f00*/  MOV R166, R13 ;  /* 0x0000000d00a67202 */ /* 0x000fe20000000f00 */
[----:B------:R-:W-:-:S02]  /*4f10*/  FFMA.FTZ R13, R172, c[0x0][0x23c], -R3 ;  /* 0x00008f00ac0d7a23 */ /* 0x000fc40000010803 */
[----:B------:R1:W2:Y:S03]  /*4f20*/  MUFU.EX2 R213, R8 ;  /* 0x0000000800d57308 */ /* 0x0002a60000000800 */
[C---:B------:R-:W-:Y:S05]  /*4f30*/  HMMA.16816.F32.BF16 R96, R4.reuse, R36, R92 ;  /* 0x000000240460723c */ /* 0x040fea000004185c */
[----:B------:R3:W-:Y:S03]  /*4f40*/  MUFU.EX2 R202, R13 ;  /* 0x0000000d00ca7308 */ /* 0x0007e60000000800 */
[----:B------:R-:W-:Y:S01]  /*4f50*/  HMMA.16816.F32.BF16 R92, R4, R26, R80 ;  /* 0x0000001a045c723c */ /* 0x000fe20000041850 */
[----:B-1----:R-:W-:-:S07]  /*4f60*/  FFMA.FTZ R8, R164, c[0x0][0x23c], -R2 ;  /* 0x00008f00a4087a23 */ /* 0x002fce0000010802 */
[----:B------:R-:W-:Y:S01]  /*4f70*/  HMMA.16816.F32.BF16 R88, R4, R30, R76 ;  /* 0x0000001e0458723c */ /* 0x000fe2000004184c */
[----:B------:R1:W-:Y:S01]  /*4f80*/  MUFU.EX2 R211, R8 ;  /* 0x0000000800d37308 */ /* 0x0003e20000000800 */
[----:B---3--:R-:W-:-:S06]  /*4f90*/  FFMA.FTZ R13, R167, c[0x0][0x23c], -R3 ;  /* 0x00008f00a70d7a23 */ /* 0x008fcc0000010803 */
[----:B------:R-:W-:Y:S01]  /*4fa0*/  HMMA.16816.F32.BF16 R80, R4, R38, R64 ;  /* 0x000000260450723c */ /* 0x000fe20000041840 */
[----:B------:R3:W-:Y:S01]  /*4fb0*/  MUFU.EX2 R203, R13 ;  /* 0x0000000d00cb7308 */ /* 0x0007e20000000800 */
[----:B-1----:R-:W-:-:S06]  /*4fc0*/  FFMA.FTZ R8, R138, c[0x0][0x23c], -R2 ;  /* 0x00008f008a087a23 */ /* 0x002fcc0000010802 */
[----:B------:R-:W-:Y:S01]  /*4fd0*/  HMMA.16816.F32.BF16 R136, R4, R18, R84 ;  /* 0x000000120488723c */ /* 0x000fe20000041854 */
[----:B------:R1:W5:Y:S01]  /*4fe0*/  MUFU.EX2 R210, R8 ;  /* 0x0000000800d27308 */ /* 0x0003620000000800 */
[----:B---3--:R-:W-:-:S06]  /*4ff0*/  FFMA.FTZ R13, R181, c[0x0][0x23c], -R0 ;  /* 0x00008f00b50d7a23 */ /* 0x008fcc0000010800 */
[----:B------:R-:W-:Y:S01]  /*5000*/  HMMA.16816.F32.BF16 R84, R4, R34, R72 ;  /* 0x000000220454723c */ /* 0x000fe20000041848 */
[----:B------:R3:W-:Y:S06]  /*5010*/  MUFU.EX2 R201, R13 ;  /* 0x0000000d00c97308 */ /* 0x0007ec0000000800 */
[----:B----4-:R-:W-:Y:S02]  /*5020*/  F2FP.BF16.PACK_AB R4, R216, R217 ;  /* 0x000000d9d804723e */ /* 0x010fe400000010ff */
[----:B--2---:R-:W-:Y:S01]  /*5030*/  F2FP.BF16.PACK_AB R5, R213, R212 ;  /* 0x000000d4d505723e */ /* 0x004fe200000010ff */
[----:B-1----:R-:W-:Y:S01]  /*5040*/  FFMA.FTZ R8, R168, c[0x0][0x23c], -R12 ;  /* 0x00008f00a8087a23 */ /* 0x002fe2000001080c */
[----:B------:R-:W-:-:S02]  /*5050*/  F2FP.BF16.PACK_AB R6, R214, R215 ;  /* 0x000000d7d606723e */ /* 0x000fc400000010ff */
[----:B-----5:R-:W-:Y:S01]  /*5060*/  F2FP.BF16.PACK_AB R7, R210, R211 ;  /* 0x000000d3d207723e */ /* 0x020fe200000010ff */
[----:B------:R1:W-:Y:S01]  /*5070*/  MUFU.EX2 R209, R8 ;  /* 0x0000000800d17308 */ /* 0x0003e20000000800 */
[----:B---3--:R-:W-:-:S05]  /*5080*/  FFMA.FTZ R13, R178, c[0x0][0x23c], -R0 ;  /* 0x00008f00b20d7a23 */ /* 0x008fca0000010800 */
[C---:B------:R-:W-:Y:S02]  /*5090*/  HMMA.16816.F32.BF16 R72, R4.reuse, R16, R60 ;  /* 0x000000100448723c */ /* 0x040fe4000004183c */
[----:B------:R2:W-:Y:S06]  /*50a0*/  MUFU.EX2 R200, R13 ;  /* 0x0000000d00c87308 */ /* 0x0005ec0000000800 */
[----:B------:R-:W-:Y:S01]  /*50b0*/  HMMA.16816.F32.BF16 R76, R4, R20, R68 ;  /* 0x00000014044c723c */ /* 0x000fe20000041844 */
[----:B-1----:R-:W-:-:S04]  /*50c0*/  FFMA.FTZ R8, R165, c[0x0][0x23c], -R12 ;  /* 0x00008f00a5087a23 */ /* 0x002fc8000001080c */
[----:B------:R1:W3:Y:S03]  /*50d0*/  MUFU.EX2 R208, R8 ;  /* 0x0000000800d07308 */ /* 0x0002e60000000800 */
[----:B------:R-:W-:Y:S01]  /*50e0*/  HMMA.16816.F32.BF16 R60, R4, R32, R48 ;  /* 0x00000020043c723c */ /* 0x000fe20000041830 */
[----:B--2---:R-:W-:-:S04]  /*50f0*/  FFMA.FTZ R13, R176, c[0x0][0x23c], -R0 ;  /* 0x00008f00b00d7a23 */ /* 0x004fc80000010800 */
[----:B------:R2:W-:Y:S03]  /*5100*/  MUFU.EX2 R199, R13 ;  /* 0x0000000d00c77308 */ /* 0x0005e60000000800 */
[----:B------:R-:W-:Y:S01]  /*5110*/  HMMA.16816.F32.BF16 R68, R4, R24, R56 ;  /* 0x000000180444723c */ /* 0x000fe20000041838 */
[----:B-1----:R-:W-:-:S07]  /*5120*/  FFMA.FTZ R8, R15, c[0x0][0x23c], -R12 ;  /* 0x00008f000f087a23 */ /* 0x002fce000001080c */
[----:B------:R-:W-:Y:S01]  /*5130*/  HMMA.16816.F32.BF16 R64, R4, R28, R52 ;  /* 0x0000001c0440723c */ /* 0x000fe20000041834 */
[----:B------:R1:W-:Y:S01]  /*5140*/  MUFU.EX2 R207, R8 ;  /* 0x0000000800cf7308 */ /* 0x0003e20000000800 */
[----:B--2---:R-:W-:-:S06]  /*5150*/  FFMA.FTZ R13, R175, c[0x0][0x23c], -R0 ;  /* 0x00008f00af0d7a23 */ /* 0x004fcc0000010800 */
[C---:B------:R-:W-:Y:S01]  /*5160*/  HMMA.16816.F32.BF16 R48, R4.reuse, R18, R128 ;  /* 0x000000120430723c */ /* 0x040fe20000041880 */
[----:B------:R-:W2:Y:S01]  /*5170*/  LDSM.16.MT88.4 R16, [R220+0x9800] ;  /* 0x00980000dc10783b */ /* 0x000ea20000004200 */
[----:B------:R4:W-:Y:S06]  /*5180*/  MUFU.EX2 R181, R13 ;  /* 0x0000000d00b57308 */ /* 0x0009ec0000000800 */
[----:B------:R-:W-:Y:S01]  /*5190*/  HMMA.16816.F32.BF16 R168, R4, R36, R44 ;  /* 0x0000002404a8723c */ /* 0x000fe2000004182c */
[----:B-1----:R-:W-:-:S04]  /*51a0*/  FFMA.FTZ R8, R14, c[0x0][0x23c], -R12 ;  /* 0x00008f000e087a23 */ /* 0x002fc8000001080c */
[----:B------:R1:W5:Y:S03]  /*51b0*/  MUFU.EX2 R206, R8 ;  /* 0x0000000800ce7308 */ /* 0x0003660000000800 */
[----:B------:R-:W-:Y:S01]  /*51c0*/  HMMA.16816.F32.BF16 R56, R4, R22, R132 ;  /* 0x000000160438723c */ /* 0x000fe20000041884 */
[----:B------:R-:W2:Y:S01]  /*51d0*/  LDSM.16.MT88.4 R20, [R220+0xa800] ;  /* 0x00a80000dc14783b */ /* 0x000ea20000004200 */
[----:B----4-:R-:W-:Y:S01]  /*51e0*/  FFMA.FTZ R13, R186, c[0x0][0x23c], -R2 ;  /* 0x00008f00ba0d7a23 */ /* 0x010fe20000010802 */
[----:B------:R-:W-:-:S03]  /*51f0*/  MOV R186, R166 ;  /* 0x000000a600ba7202 */ /* 0x000fc60000000f00 */
[----:B------:R4:W-:Y:S02]  /*5200*/  MUFU.EX2 R178, R13 ;  /* 0x0000000d00b27308 */ /* 0x0009e40000000800 */
[C---:B------:R-:W-:Y:S01]  /*5210*/  HMMA.16816.F32.BF16 R40, R4.reuse, R30, R140 ;  /* 0x0000001e0428723c */ /* 0x040fe2000004188c */
[----:B------:R-:W2:Y:S04]  /*5220*/  LDSM.16.MT88.4 R28, [R220+0xb800] ;  /* 0x00b80000dc1c783b */ /* 0x000ea80000004200 */
[----:B------:R-:W-:Y:S01]  /*5230*/  LDSM.16.MT88.4 R140, [R222+0x9c00] ;  /* 0x009c0000de8c783b */ /* 0x000fe20000004200 */
[----:B-1----:R-:W-:Y:S02]  /*5240*/  FFMA.FTZ R8, R174, c[0x0][0x23c], -R3 ;  /* 0x00008f00ae087a23 */ /* 0x002fe40000010803 */
[----:B------:R-:W-:Y:S01]  /*5250*/  HMMA.16816.F32.BF16 R52, R4, R34, R144 ;  /* 0x000000220434723c */ /* 0x000fe20000041890 */
[----:B------:R-:W1:Y:S01]  /*5260*/  LDSM.16.MT88.4 R32, [R222+0xb800] ;  /* 0x00b80000de20783b */ /* 0x000e620000004200 */
[----:B------:R3:W-:Y:S01]  /*5270*/  MUFU.EX2 R205, R8 ;  /* 0x0000000800cd7308 */ /* 0x0007e20000000800 */
[----:B----4-:R-:W-:Y:S01]  /*5280*/  FFMA.FTZ R13, R180, c[0x0][0x23c], -R2 ;  /* 0x00008f00b40d7a23 */ /* 0x010fe20000010802 */
[----:B------:R-:W-:-:S04]  /*5290*/  MOV R180, R101 ;  /* 0x0000006500b47202 */ /* 0x000fc80000000f00 */
[C---:B------:R-:W-:Y:S01]  /*52a0*/  HMMA.16816.F32.BF16 R44, R4.reuse, R26, R124 ;  /* 0x0000001a042c723c */ /* 0x040fe2000004187c */
[----:B------:R-:W-:Y:S01]  /*52b0*/  LDSM.16.MT88.4 R24, [R222+0xa800] ;  /* 0x00a80000de18783b */ /* 0x000fe20000004200 */
[----:B------:R4:W-:Y:S03]  /*52c0*/  MUFU.EX2 R176, R13 ;  /* 0x0000000d00b07308 */ /* 0x0009e60000000800 */
[----:B------:R-:W-:Y:S03]  /*52d0*/  LDSM.16.MT88.4 R124, [R220+0x9c00] ;  /* 0x009c0000dc7c783b */ /* 0x000fe60000004200 */
[----:B------:R-:W-:Y:S01]  /*52e0*/  HMMA.16816.F32.BF16 R36, R4, R38, R148 ;  /* 0x000000260424723c */ /* 0x000fe20000041894 */
[----:B---3--:R-:W-:Y:S02]  /*52f0*/  FFMA.FTZ R8, R173, c[0x0][0x23c], -R3 ;  /* 0x00008f00ad087a23 */ /* 0x008fe40000010803 */
[----:B------:R-:W-:Y:S02]  /*5300*/  LDSM.16.MT88.4 R172, [R222+0xac00] ;  /* 0x00ac0000deac783b */ /* 0x000fe40000004200 */
[----:B------:R3:W2:Y:S02]  /*5310*/  MUFU.EX2 R204, R8 ;  /* 0x0000000800cc7308 */ /* 0x0006a40000000800 */
[----:B------:R-:W-:-:S02]  /*5320*/  F2FP.BF16.PACK_AB R4, R208, R209 ;  /* 0x000000d1d004723e */ /* 0x000fc400000010ff */
[----:B-----5:R-:W-:Y:S01]  /*5330*/  F2FP.BF16.PACK_AB R6, R206, R207 ;  /* 0x000000cfce06723e */ /* 0x020fe200000010ff */
[--C-:B----4-:R-:W-:Y:S01]  /*5340*/  FFMA.FTZ R13, R179, c[0x0][0x23c], -R2.reuse ;  /* 0x00008f00b30d7a23 */ /* 0x110fe20000010802 */
[----:B------:R-:W-:Y:S02]  /*5350*/  MOV R179, R107 ;  /* 0x0000006b00b37202 */ /* 0x000fe40000000f00 */
[----:B------:R-:W-:Y:S01]  /*5360*/  F2FP.BF16.PACK_AB R7, R203, R202 ;  /* 0x000000cacb07723e */ /* 0x000fe200000010ff */
[----:B------:R4:W-:Y:S01]  /*5370*/  MUFU.EX2 R107, R13 ;  /* 0x0000000d006b7308 */ /* 0x0009e20000000800 */
[----:B---3--:R-:W3:Y:S01]  /*5380*/  LDSM.16.MT88.4 R8, [R222+0x9800] ;  /* 0x00980000de08783b */ /* 0x008ee20000004200 */
[----:B--2---:R-:W-:Y:S01]  /*5390*/  F2FP.BF16.PACK_AB R5, R204, R205 ;  /* 0x000000cdcc05723e */ /* 0x004fe200000010ff */
[----:B----4-:R-:W-:Y:S01]  /*53a0*/  FFMA.FTZ R13, R177, c[0x0][0x23c], -R2 ;  /* 0x00008f00b10d7a23 */ /* 0x010fe20000010802 */
[----:B------:R-:W-:-:S05]  /*53b0*/  MOV R177, R106 ;  /* 0x0000006a00b17202 */ /* 0x000fca0000000f00 */
[C---:B------:R-:W-:Y:S01]  /*53c0*/  HMMA.16816.F32.BF16 R116, R4.reuse, R16, R160 ;  /* 0x000000100474723c */ /* 0x040fe200000418a0 */
[----:B------:R-:W2:Y:S07]  /*53d0*/  MUFU.EX2 R106, R13 ;  /* 0x0000000d006a7308 */ /* 0x000eae0000000800 */
[C---:B------:R-:W-:Y:S08]  /*53e0*/  HMMA.16816.F32.BF16 R148, R4.reuse, R20, R152 ;  /* 0x000000140494723c */ /* 0x040ff00000041898 */
[C---:B------:R-:W-:Y:S08]  /*53f0*/  HMMA.16816.F32.BF16 R144, R4.reuse, R28, R108 ;  /* 0x0000001c0490723c */ /* 0x040ff0000004186c */
[C---:B-1----:R-:W-:Y:S08]  /*5400*/  HMMA.16816.F32.BF16 R160, R4.reuse, R32, R96 ;  /* 0x0000002004a0723c */ /* 0x042ff00000041860 */
[C---:B---3--:R-:W-:Y:S01]  /*5410*/  HMMA.16816.F32.BF16 R132, R4.reuse, R8, R156 ;  /* 0x000000080484723c */ /* 0x048fe2000004189c */
        /* <DEDUP_REMOVED lines=8> */
[----:B------:R-:W3:Y:S06]  /*54a0*/  LDSM.16.MT88.4 R80, [R220+0xbc00] ;  /* 0x00bc0000dc50783b */ /* 0x000eec0000004200 */
[----:B------:R-:W-:-:S02]  /*54b0*/  F2FP.BF16.PACK_AB R4, R200, R201 ;  /* 0x000000c9c804723e */ /* 0x000fc400000010ff */
[----:B------:R-:W-:Y:S02]  /*54c0*/  F2FP.BF16.PACK_AB R5, R176, R178 ;  /* 0x000000b2b005723e */ /* 0x000fe400000010ff */
[----:B------:R-:W-:Y:S02]  /*54d0*/  F2FP.BF16.PACK_AB R6, R181, R199 ;  /* 0x000000c7b506723e */ /* 0x000fe400000010ff */
[----:B--2---:R-:W-:-:S07]  /*54e0*/  F2FP.BF16.PACK_AB R7, R106, R107 ;  /* 0x0000006b6a07723e */ /* 0x004fce00000010ff */
[C---:B------:R-:W-:Y:S07]  /*54f0*/  HMMA.16816.F32.BF16 R128, R4.reuse, R8, R72 ;  /* 0x000000080480723c */ /* 0x040fee0000041848 */
[--C-:B------:R-:W-:Y:S01]  /*5500*/  FFMA.FTZ R8, R185, c[0x0][0x23c], -R12.reuse ;  /* 0x00008f00b9087a23 */ /* 0x100fe2000001080c */
[----:B------:R-:W-:Y:S01]  /*5510*/  MOV R185, R100 ;  /* 0x0000006400b97202 */ /* 0x000fe20000000f00 */
[C---:B------:R-:W-:Y:S02]  /*5520*/  HMMA.16816.F32.BF16 R44, R4.reuse, R22, R44 ;  /* 0x00000016042c723c */ /* 0x040fe4000004182c */
[----:B------:R2:W-:Y:S06]  /*5530*/  MUFU.EX2 R101, R8 ;  /* 0x0000000800657308 */ /* 0x0005ec0000000800 */
[C---:B------:R-:W-:Y:S08]  /*5540*/  HMMA.16816.F32.BF16 R68, R4.reuse, R20, R68 ;  /* 0x000000140444723c */ /* 0x040ff00000041844 */
[----:B------:R-:W-:Y:S01]  /*5550*/  HMMA.16816.F32.BF16 R56, R4, R18, R56 ;  /* 0x000000120438723c */ /* 0x000fe20000041838 */
[----:B--2---:R-:W-:-:S04]  /*5560*/  FFMA.FTZ R8, R184, c[0x0][0x23c], -R12 ;  /* 0x00008f00b8087a23 */ /* 0x004fc8000001080c */
[----:B------:R2:W4:Y:S03]  /*5570*/  MUFU.EX2 R100, R8 ;  /* 0x0000000800647308 */ /* 0x0005260000000800 */
[C---:B------:R-:W-:Y:S08]  /*5580*/  HMMA.16816.F32.BF16 R112, R4.reuse, R16, R76 ;  /* 0x000000100470723c */ /* 0x040ff0000004184c */
[----:B------:R-:W-:Y:S01]  /*5590*/  HMMA.16816.F32.BF16 R48, R4, R10, R48 ;  /* 0x0000000a0430723c */ /* 0x000fe20000041830 */
[----:B--2---:R-:W-:Y:S01]  /*55a0*/  FFMA.FTZ R8, R182, c[0x0][0x23c], -R12 ;  /* 0x00008f00b6087a23 */ /* 0x004fe2000001080c */
[----:B----4-:R-:W-:-:S06]  /*55b0*/  F2FP.BF16.PACK_AB R92, R100, R101 ;  /* 0x00000065645c723e */ /* 0x010fcc00000010ff */
[C---:B------:R-:W-:Y:S01]  /*55c0*/  HMMA.16816.F32.BF16 R64, R4.reuse, R24, R64 ;  /* 0x000000180440723c */ /* 0x040fe20000041840 */
[----:B------:R2:W-:Y:S07]  /*55d0*/  MUFU.EX2 R22, R8 ;  /* 0x0000000800167308 */ /* 0x0005ee0000000800 */
        /* <DEDUP_REMOVED lines=8> */
[----:B------:R-:W-:Y:S01]  /*5660*/  HMMA.16816.F32.BF16 R36, R4, R34, R36 ;  /* 0x000000220424723c */ /* 0x000fe20000041824 */
[----:B------:R-:W2:Y:S01]  /*5670*/  LDSM.16.MT88.4 R4, [R222+0xbc00] ;  /* 0x00bc0000de04783b */ /* 0x000ea20000004200 */
        /* <DEDUP_REMOVED lines=32> */
[----:B---3--:R-:W-:Y:S01]  /*5880*/  HMMA.16816.F32.BF16 R72, R92, R80, R144 ;  /* 0x000000505c48723c */ /* 0x008fe20000041890 */
[----:B------:R-:W-:-:S04]  /*5890*/  FADD.FTZ R3, R217, R3 ;  /* 0x00000003d9037221 */ /* 0x000fc80000010000 */
[----:B------:R-:W-:-:S03]  /*58a0*/  FADD.FTZ R3, R216, R3 ;  /* 0x00000003d8037221 */ /* 0x000fc60000010000 */
[----:B------:R-:W-:Y:S01]  /*58b0*/  HMMA.16816.F32.BF16 R76, R92, R82, R108 ;  /* 0x000000525c4c723c */ /* 0x000fe2000004186c */
[----:B-1----:R-:W-:-:S07]  /*58c0*/  FFMA.FTZ R0, R197, c[0x0][0x23c], -R2 ;  /* 0x00008f00c5007a23 */ /* 0x002fce0000010802 */
[C---:B--2---:R-:W-:Y:S01]  /*58d0*/  HMMA.16816.F32.BF16 R88, R92.reuse, R4, R160 ;  /* 0x000000045c58723c */ /* 0x044fe200000418a0 */
        /* <DEDUP_REMOVED lines=80> */
[----:B------:R-:W2:Y:S01]  /*5de0*/  LDL R252, [R1] ;  /* 0x0000000001fc7983 */ /* 0x000ea20000100800 */
[----:B------:R-:W-:-:S04]  /*5df0*/  DEPBAR.LE SB0, 0x0 ;  /* 0x000080000000791a */ /* 0x000fc80000000000 */
[----:B------:R-:W3:Y:S01]  /*5e00*/  LDL.64 R184, [R1+0x18] ;  /* 0x0000180001b87983 */ /* 0x000ee20000100a00 */
[----:B------:R-:W-:-:S03]  /*5e10*/  IMAD.U32 R6, RZ, RZ, UR4 ;  /* 0x00000004ff067e24 */ /* 0x000fc6000f8e00ff */
[----:B------:R-:W-:Y:S01]  /*5e20*/  BAR.SYNC.DEFER_BLOCKING 0x0 ;  /* 0x0000000000007b1d */ /* 0x000fe20000010000 */
[----:B--2---:R-:W-:-:S04]  /*5e30*/  IADD3 R236, R252, -0x2, RZ ;  /* 0xfffffffefcec7810 */ /* 0x004fc80007ffe0ff */
[----:B-1----:R-:W-:Y:S01]  /*5e40*/  SHF.R.S32.HI R0, RZ, 0x1f, R236 ;  /* 0x0000001fff007819 */ /* 0x002fe200000114ec */
        /* <DEDUP_REMOVED lines=20> */
[----:B------:R-:W3:Y:S04]  /*5f90*/  LDSM.16.M88.4 R8, [R224+0x1000] ;  /* 0x00100000e008783b */ /* 0x000ee80000000200 */
[----:B------:R-:W4:Y:S04]  /*5fa0*/  LDSM.16.M88.4 R28, [R221+0x6400] ;  /* 0x00640000dd1c783b */ /* 0x000f280000000200 */
[----:B------:R-:W5:Y:S04]  /*5fb0*/  LDSM.16.M88.4 R24, [R221+0x6800] ;  /* 0x00680000dd18783b */ /* 0x000f680000000200 */
[----:B------:R-:W1:Y:S04]  /*5fc0*/  LDSM.16.M88.4 R20, [R221+0x6c00] ;  /* 0x006c0000dd14783b */ /* 0x000e680000000200 */
[----:B------:R-:W1:Y:S04]  /*5fd0*/  LDSM.16.M88.4 R12, [R224] ;  /* 0x00000000e00c783b */ /* 0x000e680000000200 */
[----:B--2---:R-:W-:Y:S04]  /*5fe0*/  LDSM.16.M88.4 R4, [R225+0x1000] ;  /* 0x00100000e104783b */ /* 0x004fe80000000200 */
[----:B------:R-:W2:Y:S04]  /*5ff0*/  LDSM.16.M88.4 R36, [R223+0x6800] ;  /* 0x00680000df24783b */ /* 0x000ea80000000200 */
[----:B------:R-:W2:Y:S04]  /*6000*/  LDSM.16.M88.4 R48, [R223+0x6c00] ;  /* 0x006c0000df30783b */ /* 0x000ea80000000200 */
[----:B------:R-:W2:Y:S04]  /*6010*/  LDSM.16.M88.4 R44, [R223+0x6000] ;  /* 0x00600000df2c783b */ /* 0x000ea80000000200 */
[----:B------:R-:W2:Y:S04]  /*6020*/  LDSM.16.M88.4 R40, [R223+0x6400] ;  /* 0x00640000df28783b */ /* 0x000ea80000000200 */
[----:B------:R-:W2:Y:S01]  /*6030*/  LDSM.16.M88.4 R16, [R225] ;  /* 0x00000000e110783b */ /* 0x000ea20000000200 */
[C---:B---3--:R-:W-:Y:S03]  /*6040*/  HMMA.16816.F32.BF16 R108, R8.reuse, R32, RZ ;  /* 0x00000020086c723c */ /* 0x048fe600000418ff */
[----:B------:R-:W0:Y:S05]  /*6050*/  LDGDEPBAR ;  /* 0x00000000000079af */ /* 0x000e2a0000000000 */
[C---:B----4-:R-:W-:Y:S08]  /*6060*/  HMMA.16816.F32.BF16 R60, R8.reuse, R28, RZ ;  /* 0x0000001c083c723c */ /* 0x050ff000000418ff */
[C---:B-----5:R-:W-:Y:S08]  /*6070*/  HMMA.16816.F32.BF16 R56, R8.reuse, R24, RZ ;  /* 0x000000180838723c */ /* 0x060ff000000418ff */
[C---:B-1----:R-:W-:Y:S08]  /*6080*/  HMMA.16816.F32.BF16 R52, R8.reuse, R20, RZ ;  /* 0x000000140834723c */ /* 0x042ff000000418ff */
[C---:B------:R-:W-:Y:S08]  /*6090*/  HMMA.16816.F32.BF16 R64, R8.reuse, R34, RZ ;  /* 0x000000220840723c */ /* 0x040ff000000418ff */
[C---:B------:R-:W-:Y:S08]  /*60a0*/  HMMA.16816.F32.BF16 R176, R8.reuse, R30, RZ ;  /* 0x0000001e08b0723c */ /* 0x040ff000000418ff */
[C---:B------:R-:W-:Y:S08]  /*60b0*/  HMMA.16816.F32.BF16 R180, R8.reuse, R26, RZ ;  /* 0x0000001a08b4723c */ /* 0x040ff000000418ff */
[----:B------:R-:W-:Y:S08]  /*60c0*/  HMMA.16816.F32.BF16 R8, R8, R22, RZ ;  /* 0x000000160808723c */ /* 0x000ff000000418ff */
[C---:B------:R-:W-:Y:S08]  /*60d0*/  HMMA.16816.F32.BF16 R188, R12.reuse, R24, RZ ;  /* 0x000000180cbc723c */ /* 0x040ff000000418ff */
[C---:B------:R-:W-:Y:S08]  /*60e0*/  HMMA.16816.F32.BF16 R216, R12.reuse, R20, RZ ;  /* 0x000000140cd8723c */ /* 0x040ff000000418ff */
[C---:B------:R-:W-:Y:S08]  /*60f0*/  HMMA.16816.F32.BF16 R200, R12.reuse, R32, RZ ;  /* 0x000000200cc8723c */ /* 0x040ff000000418ff */
[----:B------:R-:W-:Y:S08]  /*6100*/  HMMA.16816.F32.BF16 R240, R12, R34, RZ ;  /* 0x000000220cf0723c */ /* 0x000ff000000418ff */
[C---:B--2---:R-:W-:Y:S08]  /*6110*/  HMMA.16816.F32.BF16 R192, R4.reuse, R36, R56 ;  /* 0x0000002404c0723c */ /* 0x044ff00000041838 */
[----:B------:R-:W-:Y:S08]  /*6120*/  HMMA.16816.F32.BF16 R184, R4, R48, R52 ;  /* 0x0000003004b8723c */ /* 0x000ff00000041834 */
[----:B------:R-:W-:Y:S08]  /*6130*/  HMMA.16816.F32.BF16 R196, R12, R28, RZ ;  /* 0x0000001c0cc4723c */ /* 0x000ff000000418ff */
        /* <DEDUP_REMOVED lines=10> */
[----:B------:R-:W-:Y:S01]  /*61e0*/  HMMA.16816.F32.BF16 R196, R16, R40, R196 ;  /* 0x0000002810c4723c */ /* 0x000fe200000418c4 */
[----:B------:R-:W-:-:S02]  /*61f0*/  IMAD.MOV.U32 R44, RZ, RZ, R4 ;  /* 0x000000ffff2c7224 */ /* 0x000fc400078e0004 */
[----:B------:R-:W-:Y:S02]  /*6200*/  IMAD.MOV.U32 R37, RZ, RZ, R6 ;  /* 0x000000ffff257224 */ /* 0x000fe400078e0006 */
[----:B------:R-:W-:Y:S02]  /*6210*/  IMAD.MOV.U32 R36, RZ, RZ, R7 ;  /* 0x000000ffff247224 */ /* 0x000fe400078e0007 */
[----:B------:R-:W-:Y:S01]  /*6220*/  IMAD.MOV.U32 R41, RZ, RZ, R5 ;  /* 0x000000ffff297224 */ /* 0x000fe200078e0005 */
[C---:B------:R-:W-:Y:S01]  /*6230*/  HMMA.16816.F32.BF16 R248, R12.reuse, R26, RZ ;  /* 0x0000001a0cf8723c */ /* 0x040fe200000418ff */
[----:B------:R-:W-:Y:S04]  /*6240*/  LDSM.16.M88.4 R4, [R224+0x3000] ;  /* 0x00300000e004783b */ /* 0x000fe80000000200 */
[----:B------:R-:W1:Y:S03]  /*6250*/  LDSM.16.M88.4 R24, [R221+0x7800] ;  /* 0x00780000dd18783b */ /* 0x000e660000000200 */
[C---:B------:R-:W-:Y:S01]  /*6260*/  HMMA.16816.F32.BF16 R244, R12.reuse, R30, RZ ;  /* 0x0000001e0cf4723c */ /* 0x040fe200000418ff */
[----:B------:R-:W-:Y:S07]  /*6270*/  LDSM.16.M88.4 R28, [R221+0x7c00] ;  /* 0x007c0000dd1c783b */ /* 0x000fee0000000200 */
[----:B------:R-:W-:Y:S01]  /*6280*/  HMMA.16816.F32.BF16 R212, R12, R22, RZ ;  /* 0x000000160cd4723c */ /* 0x000fe200000418ff */
[----:B------:R-:W2:Y:S04]  /*6290*/  LDSM.16.M88.4 R12, [R224+0x2000] ;  /* 0x00200000e00c783b */ /* 0x000ea80000000200 */
[----:B------:R-:W3:Y:S01]  /*62a0*/  LDSM.16.M88.4 R20, [R221+0x7400] ;  /* 0x00740000dd14783b */ /* 0x000ee20000000200 */
[----:B------:R-:W-:-:S02]  /*62b0*/  IMAD.MOV.U32 R100, RZ, RZ, R108 ;  /* 0x000000ffff647224 */ /* 0x000fc400078e006c */
[----:B------:R-:W-:Y:S02]  /*62c0*/  IMAD.MOV.U32 R49, RZ, RZ, R109 ;  /* 0x000000ffff317224 */ /* 0x000fe400078e006d */
[----:B------:R-:W-:Y:S02]  /*62d0*/  IMAD.MOV.U32 R48, RZ, RZ, R110 ;  /* 0x000000ffff307224 */ /* 0x000fe400078e006e */
[----:B------:R-:W-:Y:S02]  /*62e0*/  IMAD.MOV.U32 R45, RZ, RZ, R111 ;  /* 0x000000ffff2d7224 */ /* 0x000fe400078e006f */
        /* <DEDUP_REMOVED lines=12> */
[----:B------:R-:W-:-:S05]  /*63b0*/  IMAD.MOV.U32 R246, RZ, RZ, R37 ;  /* 0x000000fffff67224 */ /* 0x000fca00078e0025 */
[----:B-1----:R-:W-:Y:S01]  /*63c0*/  HMMA.16816.F32.BF16 R44, R4, R26, R52 ;  /* 0x0000001a042c723c */ /* 0x002fe20000041834 */
[----:B------:R-:W-:-:S07]  /*63d0*/  IMAD.MOV.U32 R247, RZ, RZ, R36 ;  /* 0x000000fffff77224 */ /* 0x000fce00078e0024 */
[----:B------:R-:W-:Y:S01]  /*63e0*/  HMMA.16816.F32.BF16 R216, R16, R38, R248 ;  /* 0x0000002610d8723c */ /* 0x000fe200000418f8 */
[----:B------:R-:W-:Y:S04]  /*63f0*/  LDSM.16.M88.4 R16, [R223+0x7000] ;  /* 0x00700000df10783b */ /* 0x000fe80000000200 */
[----:B------:R-:W-:Y:S03]  /*6400*/  LDSM.16.M88.4 R36, [R223+0x7400] ;  /* 0x00740000df24783b */ /* 0x000fe60000000200 */
[C---:B------:R-:W-:Y:S01]  /*6410*/  HMMA.16816.F32.BF16 R188, R4.reuse, R8, R208 ;  /* 0x0000000804bc723c */ /* 0x040fe200000418d0 */
[----:B------:R-:W-:Y:S02]  /*6420*/  IMAD.MOV.U32 R248, RZ, RZ, R40 ;  /* 0x000000fffff87224 */ /* 0x000fe400078e0028 */
[----:B------:R-:W-:Y:S05]  /*6430*/  LDSM.16.M88.4 R40, [R223+0x7800] ;  /* 0x00780000df28783b */ /* 0x000fea0000000200 */
[----:B------:R-:W-:Y:S01]  /*6440*/  HMMA.16816.F32.BF16 R180, R4, R10, R64 ;  /* 0x0000000a04b4723c */ /* 0x000fe20000041840 */
[----:B------:R-:W-:Y:S07]  /*6450*/  LDSM.16.M88.4 R64, [R223+0x7c00] ;  /* 0x007c0000df40783b */ /* 0x000fee0000000200 */
[C---:B--2---:R-:W-:Y:S08]  /*6460*/  HMMA.16816.F32.BF16 R48, R12.reuse, R8, R60 ;  /* 0x000000080c30723c */ /* 0x044ff0000004183c */
[----:B------:R-:W-:Y:S01]  /*6470*/  HMMA.16816.F32.BF16 R52, R12, R10, R108 ;  /* 0x0000000a0c34723c */ /* 0x000fe2000004186c */
[----:B------:R-:W1:Y:S07]  /*6480*/  LDSM.16.M88.4 R8, [R225+0x2000] ;  /* 0x00200000e108783b */ /* 0x000e6e0000000200 */
[C---:B---3--:R-:W-:Y:S08]  /*6490*/  HMMA.16816.F32.BF16 R204, R4.reuse, R20, R204 ;  /* 0x0000001404cc723c */ /* 0x048ff000000418cc */
[C---:B------:R-:W-:Y:S08]  /*64a0*/  HMMA.16816.F32.BF16 R192, R4.reuse, R24, R192 ;  /* 0x0000001804c0723c */ /* 0x040ff000000418c0 */
[C---:B------:R-:W-:Y:S08]  /*64b0*/  HMMA.16816.F32.BF16 R184, R4.reuse, R28, R184 ;  /* 0x0000001c04b8723c */ /* 0x040ff000000418b8 */
[C---:B------:R-:W-:Y:S08]  /*64c0*/  HMMA.16816.F32.BF16 R176, R4.reuse, R22, R56 ;  /* 0x0000001604b0723c */ /* 0x040ff00000041838 */
[----:B------:R-:W-:Y:S01]  /*64d0*/  HMMA.16816.F32.BF16 R32, R4, R30, R32 ;  /* 0x0000001e0420723c */ /* 0x000fe20000041820 */
[----:B------:R-:W2:Y:S01]  /*64e0*/  LDSM.16.M88.4 R4, [R225+0x3000] ;  /* 0x00300000e104783b */ /* 0x000ea20000000200 */
[----:B------:R-:W-:-:S02]  /*64f0*/  IMAD.MOV.U32 R240, RZ, RZ, R100 ;  /* 0x000000fffff07224 */ /* 0x000fc400078e0064 */
[----:B------:R-:W-:Y:S02]  /*6500*/  IMAD.MOV.U32 R249, RZ, RZ, R3 ;  /* 0x000000fffff97224 */ /* 0x000fe400078e0003 */
[----:B------:R-:W-:Y:S02]  /*6510*/  IMAD.MOV.U32 R250, RZ, RZ, R2 ;  /* 0x000000fffffa7224 */ /* 0x000fe400078e0002 */
[----:B------:R-:W-:Y:S01]  /*6520*/  IMAD.MOV.U32 R251, RZ, RZ, R0 ;  /* 0x000000fffffb7224 */ /* 0x000fe200078e0000 */
[C---:B------:R-:W-:Y:S08]  /*6530*/  HMMA.16816.F32.BF16 R108, R12.reuse, R22, R200 ;  /* 0x000000160c6c723c */ /* 0x040ff000000418c8 */
[C---:B------:R-:W-:Y:S08]  /*6540*/  HMMA.16816.F32.BF16 R60, R12.reuse, R20, R248 ;  /* 0x000000140c3c723c */ /* 0x040ff000000418f8 */
[C---:B------:R-:W-:Y:S08]  /*6550*/  HMMA.16816.F32.BF16 R200, R12.reuse, R24, R244 ;  /* 0x000000180cc8723c */ /* 0x040ff000000418f4 */
[C---:B------:R-:W-:Y:S01]  /*6560*/  HMMA.16816.F32.BF16 R216, R12.reuse, R26, R216 ;  /* 0x0000001a0cd8723c */ /* 0x040fe200000418d8 */
[----:B------:R-:W-:Y:S07]  /*6570*/  LDSM.16.M88.4 R24, [R223+0x8000] ;  /* 0x00800000df18783b */ /* 0x000fee0000000200 */
[C---:B------:R-:W-:Y:S08]  /*6580*/  HMMA.16816.F32.BF16 R208, R12.reuse, R28, R240 ;  /* 0x0000001c0cd0723c */ /* 0x040ff000000418f0 */
[----:B------:R-:W-:Y:S01]  /*6590*/  HMMA.16816.F32.BF16 R196, R12, R30, R196 ;  /* 0x0000001e0cc4723c */ /* 0x000fe200000418c4 */
[----:B------:R-:W-:Y:S04]  /*65a0*/  LDSM.16.M88.4 R28, [R221+0x8000] ;  /* 0x00800000dd1c783b */ /* 0x000fe80000000200 */
[----:B------:R-:W3:Y:S03]  /*65b0*/  LDSM.16.M88.4 R12, [R224+0x4000] ;  /* 0x00400000e00c783b */ /* 0x000ee60000000200 */
        /* <DEDUP_REMOVED lines=9> */
[----:B------:R-:W1:Y:S04]  /*6650*/  LDSM.16.M88.4 R4, [R224+0x5000] ;  /* 0x00500000e004783b */ /* 0x000e680000000200 */
[----:B------:R-:W-:Y:S03]  /*6660*/  LDSM.16.M88.4 R32, [R221+0x8400] ;  /* 0x00840000dd20783b */ /* 0x000fe60000000200 */
[----:B------:R-:W-:Y:S01]  /*6670*/  HMMA.16816.F32.BF16 R52, R8, R18, R52 ;  /* 0x000000120834723c */ /* 0x000fe20000041834 */
[----:B------:R-:W2:Y:S07]  /*6680*/  LDSM.16.M88.4 R16, [R225+0x4000] ;  /* 0x00400000e110783b */ /* 0x000eae0000000200 */
[-C--:B---3--:R-:W-:Y:S01]  /*6690*/  HMMA.16816.F32.BF16 R44, R12, R28.reuse, R20 ;  /* 0x0000001c0c2c723c */ /* 0x088fe20000041814 */
[----:B------:R-:W3:Y:S07]  /*66a0*/  LDSM.16.M88.4 R20, [R225+0x5000] ;  /* 0x00500000e114783b */ /* 0x000eee0000000200 */
[----:B-1----:R-:W-:Y:S11]  /*66b0*/  HMMA.16816.F32.BF16 R48, R4, R28, R56 ;  /* 0x0000001c0430723c */ /* 0x002ff60000041838 */
[----:B------:R-:W-:Y:S05]  /*66c0*/  @!UPT UIADD3 URZ, URZ, URZ, URZ ;  /* 0x0000003f3f3ff290 */ /* 0x000fea000fffe03f */
[----:B--2---:R-:W-:Y:S08]  /*66d0*/  HMMA.16816.F32.BF16 R44, R16, R24, R44 ;  /* 0x00000018102c723c */ /* 0x004ff0000004182c */
[-C--:B------:R-:W-:Y:S08]  /*66e0*/  HMMA.16816.F32.BF16 R56, R4, R30.reuse, R180 ;  /* 0x0000001e0438723c */ /* 0x080ff000000418b4 */
[----:B------:R-:W-:Y:S08]  /*66f0*/  HMMA.16816.F32.BF16 R28, R12, R30, R52 ;  /* 0x0000001e0c1c723c */ /* 0x000ff00000041834 */
[----:B---3--:R-:W-:Y:S01]  /*6700*/  HMMA.16816.F32.BF16 R48, R20, R24, R48 ;  /* 0x000000181430723c */ /* 0x008fe20000041830 */
[----:B------:R-:W-:-:S04]  /*6710*/  FMUL.FTZ R0, R44, c[0x0][0x2ec] ;  /* 0x0000bb002c007a20 */ /* 0x000fc80000410000 */
[----:B------:R1:W2:Y:S03]  /*6720*/  MUFU.TANH R241, R0 ;  /* 0x0000000000f17308 */ /* 0x0002a60000002400 */
[----:B------:R-:W-:Y:S01]  /*6730*/  HMMA.16816.F32.BF16 R60, R8, R36, R60 ;  /* 0x00000024083c723c */ /* 0x000fe2000004183c */
[----:B-1----:R-:W-:-:S04]  /*6740*/  FMUL.FTZ R0, R45, c[0x0][0x2ec] ;  /* 0x0000bb002d007a20 */ /* 0x002fc80000410000 */
[----:B------:R1:W-:Y:S03]  /*6750*/  MUFU.TANH R242, R0 ;  /* 0x0000000000f27308 */ /* 0x0003e60000002400 */
[----:B------:R-:W-:Y:S01]  /*6760*/  HMMA.16816.F32.BF16 R28, R16, R26, R28 ;  /* 0x0000001a101c723c */ /* 0x000fe2000004181c */
[----:B-1----:R-:W-:-:S04]  /*6770*/  FMUL.FTZ R0, R46, c[0x0][0x2ec] ;  /* 0x0000bb002e007a20 */ /* 0x002fc80000410000 */
[----:B------:R1:W-:Y:S02]  /*6780*/  MUFU.TANH R235, R0 ;  /* 0x0000000000eb7308 */ /* 0x0003e40000002400 */
[----:B-1----:R-:W-:Y:S02]  /*6790*/  FMUL.FTZ R0, R47, c[0x0][0x2ec] ;  /* 0x0000bb002f007a20 */ /* 0x002fe40000410000 */
[----:B------:R-:W-:Y:S01]  /*67a0*/  HMMA.16816.F32.BF16 R44, R20, R26, R56 ;  /* 0x0000001a142c723c */ /* 0x000fe20000041838 */
[----:B------:R-:W1:Y:S03]  /*67b0*/  LDSM.16.M88.4 R24, [R223+0x8400] ;  /* 0x00840000df18783b */ /* 0x000e660000000200 */
[----:B------:R3:W-:Y:S02]  /*67c0*/  MUFU.TANH R240, R0 ;  /* 0x0000000000f07308 */ /* 0x0007e40000002400 */
[----:B---3--:R-:W-:-:S06]  /*67d0*/  FMUL.FTZ R0, R48, c[0x0][0x2ec] ;  /* 0x0000bb0030007a20 */ /* 0x008fcc0000410000 */
[----:B------:R3:W4:Y:S01]  /*67e0*/  MUFU.TANH R101, R0 ;  /* 0x0000000000657308 */ /* 0x0007220000002400 */
[----:B------:R-:W-:Y:S08]  /*67f0*/  HMMA.16816.F32.BF16 R108, R8, R38, R108 ;  /* 0x00000026086c723c */ /* 0x000ff0000004186c */
[----:B------:R-:W-:Y:S01]  /*6800*/  HMMA.16816.F32.BF16 R36, R12, R32, R60 ;  /* 0x000000200c24723c */ /* 0x000fe2000004183c */
[----:B---3--:R-:W-:-:S04]  /*6810*/  FMUL.FTZ R0, R49, c[0x0][0x2ec] ;  /* 0x0000bb0031007a20 */ /* 0x008fc80000410000 */
[----:B------:R3:W-:Y:S03]  /*6820*/  MUFU.TANH R237, R0 ;  /* 0x0000000000ed7308 */ /* 0x0007e60000002400 */
[----:B------:R-:W-:Y:S01]  /*6830*/  HMMA.16816.F32.BF16 R52, R4, R32, R204 ;  /* 0x000000200434723c */ /* 0x000fe200000418cc */
[----:B---3--:R-:W-:-:S04]  /*6840*/  FMUL.FTZ R0, R50, c[0x0][0x2ec] ;  /* 0x0000bb0032007a20 */ /* 0x008fc80000410000 */
[----:B------:R3:W-:Y:S02]  /*6850*/  MUFU.TANH R100, R0 ;  /* 0x0000000000647308 */ /* 0x0007e40000002400 */
[----:B---3--:R-:W-:-:S06]  /*6860*/  FMUL.FTZ R0, R51, c[0x0][0x2ec] ;  /* 0x0000bb0033007a20 */ /* 0x008fcc0000410000 */
[----:B------:R3:W-:Y:S02]  /*6870*/  MUFU.TANH R205, R0 ;  /* 0x0000000000cd7308 */ /* 0x0007e40000002400 */
[----:B---3--:R-:W-:-:S06]  /*6880*/  FMUL.FTZ R0, R28, c[0x0][0x2ec] ;  /* 0x0000bb001c007a20 */ /* 0x008fcc0000410000 */
[----:B------:R3:W5:Y:S01]  /*6890*/  MUFU.TANH R106, R0 ;  /* 0x00000000006a7308 */ /* 0x0007620000002400 */
[----:B-1----:R-:W-:Y:S01]  /*68a0*/  HMMA.16816.F32.BF16 R36, R16, R24, R36 ;  /* 0x000000181024723c */ /* 0x002fe20000041824 */
[----:B---3--:R-:W-:-:S06]  /*68b0*/  FMUL.FTZ R0, R29, c[0x0][0x2ec] ;  /* 0x0000bb001d007a20 */ /* 0x008fcc0000410000 */
[----:B------:R1:W-:Y:S02]  /*68c0*/  MUFU.TANH R246, R0 ;  /* 0x0000000000f67308 */ /* 0x0003e40000002400 */
[----:B-1----:R-:W-:-:S06]  /*68d0*/  FMUL.FTZ R0, R30, c[0x0][0x2ec] ;  /* 0x0000bb001e007a20 */ /* 0x002fcc0000410000 */
[----:B------:R1:W3:Y:S02]  /*68e0*/  MUFU.TANH R207, R0 ;  /* 0x0000000000cf7308 */ /* 0x0002e40000002400 */
[----:B-1----:R-:W-:Y:S01]  /*68f0*/  FMUL.FTZ R0, R31, c[0x0][0x2ec] ;  /* 0x0000bb001f007a20 */ /* 0x002fe20000410000 */
[----:B------:R-:W-:Y:S01]  /*6900*/  HMMA.16816.F32.BF16 R52, R20, R24, R52 ;  /* 0x000000181434723c */ /* 0x000fe20000041834 */
[----:B------:R-:W1:Y:S04]  /*6910*/  LDSM.16.M88.4 R28, [R221+0x8800] ;  /* 0x00880000dd1c783b */ /* 0x000e680000000200 */
[----:B------:R2:W-:Y:S02]  /*6920*/  MUFU.TANH R245, R0 ;  /* 0x0000000000f57308 */ /* 0x0005e40000002400 */
[----:B--2---:R-:W-:-:S06]  /*6930*/  FMUL.FTZ R0, R44, c[0x0][0x2ec] ;  /* 0x0000bb002c007a20 */ /* 0x004fcc0000410000 */
[----:B------:R2:W1:Y:S01]  /*6940*/  MUFU.TANH R238, R0 ;  /* 0x0000000000ee7308 */ /* 0x0004620000002400 */
[----:B------:R-:W-:Y:S01]  /*6950*/  HMMA.16816.F32.BF16 R48, R12, R34, R108 ;  /* 0x000000220c30723c */ /* 0x000fe2000004186c */
[----:B--2---:R-:W-:-:S06]  /*6960*/  FMUL.FTZ R0, R45, c[0x0][0x2ec] ;  /* 0x0000bb002d007a20 */ /* 0x004fcc0000410000 */
[----:B------:R2:W-:Y:S02]  /*6970*/  MUFU.TANH R247, R0 ;  /* 0x0000000000f77308 */ /* 0x0005e40000002400 */
[----:B--2---:R-:W-:-:S06]  /*6980*/  FMUL.FTZ R0, R46, c[0x0][0x2ec] ;  /* 0x0000bb002e007a20 */ /* 0x004fcc0000410000 */
[----:B------:R2:W1:Y:S02]  /*6990*/  MUFU.TANH R206, R0 ;  /* 0x0000000000ce7308 */ /* 0x0004640000002400 */
[----:B--2---:R-:W-:-:S06]  /*69a0*/  FMUL.FTZ R0, R47, c[0x0][0x2ec] ;  /* 0x0000bb002f007a20 */ /* 0x004fcc0000410000 */
[----:B------:R2:W1:Y:S01]  /*69b0*/  MUFU.TANH R244, R0 ;  /* 0x0000000000f47308 */ /* 0x0004620000002400 */
[----:B------:R-:W-:Y:S01]  /*69c0*/  HMMA.16816.F32.BF16 R44, R4, R34, R176 ;  /* 0x00000022042c723c */ /* 0x000fe200000418b0 */
[----:B------:R-:W1:Y:S01]  /*69d0*/  LDSM.16.M88.4 R32, [R223+0x8800] ;  /* 0x00880000df20783b */ /* 0x000e620000000200 */
[----:B--2---:R-:W-:-:S05]  /*69e0*/  FMUL.FTZ R0, R36, c[0x0][0x2ec] ;  /* 0x0000bb0024007a20 */ /* 0x004fca0000410000 */
[----:B------:R2:W-:Y:S01]  /*69f0*/  MUFU.TANH R239, R0 ;  /* 0x0000000000ef7308 */ /* 0x0005e20000002400 */
[----:B------:R-:W-:Y:S01]  /*6a00*/  HMMA.16816.F32.BF16 R56, R8, R40, R200 ;  /* 0x000000280838723c */ /* 0x000fe200000418c8 */
[----:B--2---:R-:W-:-:S06]  /*6a10*/  FMUL.FTZ R0, R37, c[0x0][0x2ec] ;  /* 0x0000bb0025007a20 */ /* 0x004fcc0000410000 */
[----:B------:R2:W-:Y:S02]  /*6a20*/  MUFU.TANH R243, R0 ;  /* 0x0000000000f37308 */ /* 0x0005e40000002400 */
[----:B--2---:R-:W-:-:S06]  /*6a30*/  FMUL.FTZ R0, R38, c[0x0][0x2ec] ;  /* 0x0000bb0026007a20 */ /* 0x004fcc0000410000 */
[----:B------:R2:W-:Y:S02]  /*6a40*/  MUFU.TANH R204, R0 ;  /* 0x0000000000cc7308 */ /* 0x0005e40000002400 */
[----:B--2---:R-:W-:Y:S02]  /*6a50*/  FMUL.FTZ R0, R39, c[0x0][0x2ec] ;  /* 0x0000bb0027007a20 */ /* 0x004fe40000410000 */
[----:B------:R-:W-:Y:S04]  /*6a60*/  HMMA.16816.F32.BF16 R36, R16, R26, R48 ;  /* 0x0000001a1024723c */ /* 0x000fe80000041830 */
[----:B------:R2:W-:Y:S02]  /*6a70*/  MUFU.TANH R203, R0 ;  /* 0x0000000000cb7308 */ /* 0x0005e40000002400 */
[----:B--2---:R-:W-:-:S06]  /*6a80*/  FMUL.FTZ R0, R52, c[0x0][0x2ec] ;  /* 0x0000bb0034007a20 */ /* 0x004fcc0000410000 */
[----:B------:R2:W1:Y:S01]  /*6a90*/  MUFU.TANH R202, R0 ;  /* 0x0000000000ca7308 */ /* 0x0004620000002400 */
[----:B------:R-:W-:Y:S01]  /*6aa0*/  HMMA.16816.F32.BF16 R44, R20, R26, R44 ;  /* 0x0000001a142c723c */ /* 0x000fe2000004182c */
[----:B--2---:R-:W-:-:S06]  /*6ab0*/  FMUL.FTZ R0, R53, c[0x0][0x2ec] ;  /* 0x0000bb0035007a20 */ /* 0x004fcc0000410000 */
[----:B------:R2:W-:Y:S01]  /*6ac0*/  MUFU.TANH R201, R0 ;  /* 0x0000000000c97308 */ /* 0x0005e20000002400 */
[----:B-1----:R-:W-:Y:S01]  /*6ad0*/  HMMA.16816.F32.BF16 R24, R12, R28, R56 ;  /* 0x0000001c0c18723c */ /* 0x002fe20000041838 */
[----:B--2---:R-:W-:-:S06]  /*6ae0*/  FMUL.FTZ R0, R54, c[0x0][0x2ec] ;  /* 0x0000bb0036007a20 */ /* 0x004fcc0000410000 */
[----:B------:R1:W2:Y:S02]  /*6af0*/  MUFU.TANH R182, R0 ;  /* 0x0000000000b67308 */ /* 0x0002a40000002400 */
[----:B-1----:R-:W-:Y:S02]  /*6b00*/  FMUL.FTZ R0, R55, c[0x0][0x2ec] ;  /* 0x0000bb0037007a20 */ /* 0x002fe40000410000 */
[----:B------:R-:W-:Y:S07]  /*6b10*/  HMMA.16816.F32.BF16 R52, R4, R30, R188 ;  /* 0x0000001e0434723c */ /* 0x000fee00000418bc */
[----:B------:R-:W-:-:S02]  /*6b20*/  IMAD.MOV.U32 R191, RZ, RZ, R252 ;  /* 0x000000ffffbf7224 */ /* 0x000fc400078e00fc */
[----:B------:R-:W1:Y:S01]  /*6b30*/  S2R R252, SR_TID.X ;  /* 0x0000000000fc7919 */ /* 0x000e620000002100 */
[----:B------:R2:W1:Y:S01]  /*6b40*/  MUFU.TANH R181, R0 ;  /* 0x0000000000b57308 */ /* 0x0004620000002400 */
[C---:B------:R-:W-:Y:S08]  /*6b50*/  HMMA.16816.F32.BF16 R40, R8.reuse, R42, R216 ;  /* 0x0000002a0828723c */ /* 0x040ff000000418d8 */
[----:B------:R-:W-:Y:S01]  /*6b60*/  HMMA.16816.F32.BF16 R60, R8, R64, R208 ;  /* 0x00000040083c723c */ /* 0x000fe200000418d0 */
[----:B--2---:R-:W-:-:S07]  /*6b70*/  FMUL.FTZ R0, R36, c[0x0][0x2ec] ;  /* 0x0000bb0024007a20 */ /* 0x004fce0000410000 */
[----:B------:R-:W-:Y:S01]  /*6b80*/  HMMA.16816.F32.BF16 R48, R8, R66, R196 ;  /* 0x000000420830723c */ /* 0x000fe200000418c4 */
[----:B------:R2:W1:Y:S07]  /*6b90*/  MUFU.TANH R183, R0 ;  /* 0x0000000000b77308 */ /* 0x00046e0000002400 */
[----:B------:R-:W-:Y:S01]  /*6ba0*/  HMMA.16816.F32.BF16 R8, R4, R28, R192 ;  /* 0x0000001c0408723c */ /* 0x000fe200000418c0 */
[----:B--2---:R-:W-:-:S04]  /*6bb0*/  FMUL.FTZ R0, R37, c[0x0][0x2ec] ;  /* 0x0000bb0025007a20 */ /* 0x004fc80000410000 */
[----:B------:R2:W-:Y:S01]  /*6bc0*/  MUFU.TANH R200, R0 ;  /* 0x0000000000c87308 */ /* 0x0005e20000002400 */
[----:B-1----:R-:W-:Y:S01]  /*6bd0*/  IMAD.SHL.U32 R252, R252, 0x2, RZ ;  /* 0x00000002fcfc7824 */ /* 0x002fe200078e00ff */
[----:B------:R-:W-:Y:S01]  /*6be0*/  IADD3 R2, R191, -0x2, RZ ;  /* 0xfffffffebf027810 */ /* 0x000fe20007ffe0ff */
[----:B--2---:R-:W-:-:S05]  /*6bf0*/  FMUL.FTZ R0, R38, c[0x0][0x2ec] ;  /* 0x0000bb0026007a20 */ /* 0x004fca0000410000 */
[----:B------:R1:W2:Y:S01]  /*6c00*/  MUFU.TANH R179, R0 ;  /* 0x0000000000b37308 */ /* 0x0002a20000002400 */
[----:B------:R-:W-:Y:S01]  /*6c10*/  LOP3.LUT R252, R252, 0x6, RZ, 0xc0, !PT ;  /* 0x00000006fcfc7812 */ /* 0x000fe200078ec0ff */
[----:B-1----:R-:W-:Y:S02]  /*6c20*/  FMUL.FTZ R0, R39, c[0x0][0x2ec] ;  /* 0x0000bb0027007a20 */ /* 0x002fe40000410000 */
[----:B------:R-:W-:Y:S01]  /*6c30*/  HMMA.16816.F32.BF16 R36, R16, R32, R24 ;  /* 0x000000201024723c */ /* 0x000fe20000041818 */
[----:B------:R-:W1:Y:S03]  /*6c40*/  LDSM.16.M88.4 R24, [R221+0x8c00] ;  /* 0x008c0000dd18783b */ /* 0x000e660000000200 */
[----:B------:R2:W-:Y:S01]  /*6c50*/  MUFU.TANH R199, R0 ;  /* 0x0000000000c77308 */ /* 0x0005e20000002400 */
[----:B------:R-:W-:Y:S01]  /*6c60*/  ISETP.GT.AND P0, PT, R2, UR8, PT ;  /* 0x0000000802007c0c */ /* 0x000fe2000bf04270 */
[----:B------:R-:W-:-:S02]  /*6c70*/  FMUL.FTZ R3, R45, c[0x0][0x2ec] ;  /* 0x0000bb002d037a20 */ /* 0x000fc40000410000 */
[----:B------:R-:W-:Y:S01]  /*6c80*/  HMMA.16816.F32.BF16 R8, R20, R32, R8 ;  /* 0x000000201408723c */ /* 0x000fe20000041808 */
[----:B--2---:R-:W-:-:S04]  /*6c90*/  FMUL.FTZ R0, R44, c[0x0][0x2ec] ;  /* 0x0000bb002c007a20 */ /* 0x004fc80000410000 */
[----:B------:R2:W1:Y:S02]  /*6ca0*/  MUFU.TANH R178, R0 ;  /* 0x0000000000b27308 */ /* 0x0004640000002400 */
[----:B--2---:R-:W-:-:S05]  /*6cb0*/  IMAD R0, R2, 0x40, R252 ;  /* 0x0000004002007824 */ /* 0x004fca00078e02fc */
[C---:B------:R-:W-:Y:S02]  /*6cc0*/  IADD3 R2, R0.reuse, 0x1, RZ ;  /* 0x0000000100027810 */ /* 0x040fe40007ffe0ff */
[-C--:B------:R-:W-:Y:S02]  /*6cd0*/  ISETP.GE.AND P3, PT, R0, R233.reuse, PT ;  /* 0x000000e90000720c */ /* 0x080fe40003f66270 */
[C---:B------:R-:W-:Y:S02]  /*6ce0*/  ISETP.GE.AND P4, PT, R2.reuse, R233, PT ;  /* 0x000000e90200720c */ /* 0x040fe40003f86270 */
[C---:B------:R-:W-:Y:S02]  /*6cf0*/  ISETP.GE.AND P2, PT, R2.reuse, R232, PT ;  /* 0x000000e80200720c */ /* 0x040fe40003f46270 */
[C---:B------:R-:W-:Y:S02]  /*6d00*/  ISETP.GE.AND P6, PT, R2.reuse, R231, PT ;  /* 0x000000e70200720c */ /* 0x040fe40003fc6270 */
[----:B------:R-:W-:-:S02]  /*6d10*/  ISETP.GE.AND P5, PT, R2, R230, PT ;  /* 0x000000e60200720c */ /* 0x000fc40003fa6270 */
[-C--:B------:R-:W-:Y:S01]  /*6d20*/  ISETP.LT.OR P3, PT, R0, R229.reuse, P3 ;  /* 0x000000e50000720c */ /* 0x080fe20001f61670 */
[----:B------:R2:W-:Y:S01]  /*6d30*/  MUFU.TANH R180, R3 ;  /* 0x0000000300b47308 */ /* 0x0005e20000002400 */
[C---:B------:R-:W-:Y:S02]  /*6d40*/  ISETP.LT.OR P4, PT, R2.reuse, R229, P4 ;  /* 0x000000e50200720c */ /* 0x040fe40002781670 */
[C---:B------:R-:W-:Y:S02]  /*6d50*/  ISETP.LT.OR P2, PT, R2.reuse, R228, P2 ;  /* 0x000000e40200720c */ /* 0x040fe40001741670 */
[C---:B------:R-:W-:Y:S02]  /*6d60*/  ISETP.LT.OR P6, PT, R2.reuse, R227, P6 ;  /* 0x000000e30200720c */ /* 0x040fe400037c1670 */
[----:B------:R-:W-:Y:S01]  /*6d70*/  ISETP.LT.OR P5, PT, R2, R226, P5 ;  /* 0x000000e20200720c */ /* 0x000fe20002fa1670 */
[----:B------:R-:W-:Y:S01]  /*6d80*/  FMUL.FTZ R2, R36, c[0x0][0x2ec] ;  /* 0x0000bb0024027a20 */ /* 0x000fe20000410000 */
[----:B------:R-:W-:-:S02]  /*6d90*/  FSEL R59, R241, -INF , !P3 ;  /* 0xff800000f13b7808 */ /* 0x000fc40005800000 */
[C---:B------:R-:W-:Y:S01]  /*6da0*/  ISETP.GE.AND P3, PT, R0.reuse, R231, PT ;  /* 0x000000e70000720c */ /* 0x040fe20003f66270 */
[----:B------:R-:W-:Y:S01]  /*6db0*/  HMMA.16816.F32.BF16 R28, R12, R30, R40 ;  /* 0x0000001e0c1c723c */ /* 0x000fe20000041828 */
[----:B--2---:R-:W-:Y:S01]  /*6dc0*/  FMUL.FTZ R3, R47, c[0x0][0x2ec] ;  /* 0x0000bb002f037a20 */ /* 0x004fe20000410000 */
[----:B------:R2:W-:Y:S01]  /*6dd0*/  MUFU.TANH R111, R2 ;  /* 0x00000002006f7308 */ /* 0x0005e20000002400 */
[----:B------:R-:W-:-:S04]  /*6de0*/  ISETP.LT.OR P3, PT, R0, R227, P3 ;  /* 0x000000e30000720c */ /* 0x000fc80001f61670 */
[----:B------:R-:W-:-:S03]  /*6df0*/  FMUL.FTZ R40, R46, c[0x0][0x2ec] ;  /* 0x0000bb002e287a20 */ /* 0x000fc60000410000 */
[----:B------:R1:W-:Y:S01]  /*6e00*/  MUFU.TANH R177, R3 ;  /* 0x0000000300b17308 */ /* 0x0003e20000002400 */
[----:B----4-:R-:W-:Y:S02]  /*6e10*/  FSEL R46, R101, -INF , !P3 ;  /* 0xff800000652e7808 */ /* 0x010fe40005800000 */
[----:B--2---:R-:W-:Y:S01]  /*6e20*/  IADD3 R2, R0, 0x8, RZ ;  /* 0x0000000800027810 */ /* 0x004fe20007ffe0ff */
[----:B-1----:R-:W-:-:S03]  /*6e30*/  FMUL.FTZ R3, R37, c[0x0][0x2ec] ;  /* 0x0000bb0025037a20 */ /* 0x002fc60000410000 */
[C---:B------:R-:W-:Y:S01]  /*6e40*/  ISETP.GE.AND P3, PT, R2.reuse, R233, PT ;  /* 0x000000e90200720c */ /* 0x040fe20003f66270 */
[----:B------:R1:W-:Y:S03]  /*6e50*/  MUFU.TANH R176, R3 ;  /* 0x0000000300b07308 */ /* 0x0003e60000002400 */
[----:B------:R-:W-:Y:S01]  /*6e60*/  ISETP.LT.OR P3, PT, R2, R229, P3 ;  /* 0x000000e50200720c */ /* 0x000fe20001f61670 */
[----:B------:R-:W-:Y:S01]  /*6e70*/  FMUL.FTZ R32, R38, c[0x0][0x2ec] ;  /* 0x0000bb0026207a20 */ /* 0x000fe20000410000 */
[----:B------:R-:W-:Y:S01]  /*6e80*/  ISETP.GE.AND P1, PT, R0, R232, PT ;  /* 0x000000e80000720c */ /* 0x000fe20003f26270 */
[----:B------:R-:W-:Y:S02]  /*6e90*/  FMUL.FTZ R11, R11, c[0x0][0x2ec] ;  /* 0x0000bb000b0b7a20 */ /* 0x000fe40000410000 */
[----:B-1----:R-:W-:-:S04]  /*6ea0*/  FMUL.FTZ R3, R39, c[0x0][0x2ec] ;  /* 0x0000bb0027037a20 */ /* 0x002fc80000410000 */
[----:B------:R1:W-:Y:S01]  /*6eb0*/  MUFU.TANH R110, R3 ;  /* 0x00000003006e7308 */ /* 0x0003e20000002400 */
[----:B------:R-:W-:Y:S01]  /*6ec0*/  HMMA.16816.F32.BF16 R36, R12, R24, R60 ;  /* 0x000000180c24723c */ /* 0x000fe2000004183c */
[----:B------:R-:W-:-:S06]  /*6ed0*/  ISETP.LT.OR P1, PT, R0, R228, P1 ;  /* 0x000000e40000720c */ /* 0x000fcc0000f21670 */
[----:B-----5:R-:W-:Y:S01]  /*6ee0*/  FSEL R60, R106, -INF , !P3 ;  /* 0xff8000006a3c7808 */ /* 0x020fe20005800000 */
[----:B-1----:R-:W-:-:S04]  /*6ef0*/  FMUL.FTZ R3, R8, c[0x0][0x2ec] ;  /* 0x0000bb0008037a20 */ /* 0x002fc80000410000 */
[----:B------:R1:W-:Y:S01]  /*6f00*/  MUFU.TANH R106, R3 ;  /* 0x00000003006a7308 */ /* 0x0003e20000002400 */
[----:B------:R-:W-:Y:S02]  /*6f10*/  FSEL R65, R235, -INF , !P1 ;  /* 0xff800000eb417808 */ /* 0x000fe40004800000 */
[----:B------:R-:W-:Y:S01]  /*6f20*/  ISETP.GE.AND P1, PT, R0, R230, PT ;  /* 0x000000e60000720c */ /* 0x000fe20003f26270 */
[----:B------:R-:W-:Y:S04]  /*6f30*/  HMMA.16816.F32.BF16 R28, R16, R34, R28 ;  /* 0x00000022101c723c */ /* 0x000fe8000004181c */
[----:B------:R-:W-:Y:S01]  /*6f40*/  MUFU.TANH R101, R11 ;  /* 0x0000000b00657308 */ /* 0x000fe20000002400 */
[----:B-1----:R-:W-:-:S07]  /*6f50*/  FMUL.FTZ R3, R9, c[0x0][0x2ec] ;  /* 0x0000bb0009037a20 */ /* 0x002fce0000410000 */
[----:B------:R1:W-:Y:S01]  /*6f60*/  MUFU.TANH R108, R3 ;  /* 0x00000003006c7308 */ /* 0x0003e20000002400 */
[----:B------:R-:W-:Y:S02]  /*6f70*/  ISETP.LT.OR P1, PT, R0, R226, P1 ;  /* 0x000000e20000720c */ /* 0x000fe40000f21670 */
[----:B------:R-:W-:Y:S02]  /*6f80*/  FSEL R64, R242, -INF , !P4 ;  /* 0xff800000f2407808 */ /* 0x000fe40006000000 */
[----:B------:R-:W-:Y:S02]  /*6f90*/  FSEL R57, R100, -INF , !P1 ;  /* 0xff80000064397808 */ /* 0x000fe40004800000 */
[----:B------:R-:W-:Y:S01]  /*6fa0*/  FSEL R66, R240, -INF , !P2 ;  /* 0xff800000f0427808 */ /* 0x000fe20005000000 */
[----:B-1----:R-:W-:Y:S02]  /*6fb0*/  FMUL.FTZ R3, R10, c[0x0][0x2ec] ;  /* 0x0000bb000a037a20 */ /* 0x002fe40000410000 */
[----:B------:R-:W1:Y:S01]  /*6fc0*/  LDSM.16.M88.4 R8, [R223+0x8c00] ;  /* 0x008c0000df08783b */ /* 0x000e620000000200 */
[----:B------:R-:W-:-:S02]  /*6fd0*/  ISETP.GE.AND P1, PT, R2, R232, PT ;  /* 0x000000e80200720c */ /* 0x000fc40003f26270 */
[C---:B------:R-:W-:Y:S02]  /*6fe0*/  ISETP.GE.AND P4, PT, R2.reuse, R231, PT ;  /* 0x000000e70200720c */ /* 0x040fe40003f86270 */
[C---:B------:R-:W-:Y:S02]  /*6ff0*/  ISETP.GE.AND P2, PT, R2.reuse, R230, PT ;  /* 0x000000e60200720c */ /* 0x040fe40003f46270 */
[----:B------:R-:W-:Y:S02]  /*7000*/  FSEL R56, R237, -INF , !P6 ;  /* 0xff800000ed387808 */ /* 0x000fe40007000000 */
[----:B------:R-:W-:Y:S01]  /*7010*/  FSEL R58, R205, -INF , !P5 ;  /* 0xff800000cd3a7808 */ /* 0x000fe20006800000 */
[----:B------:R2:W4:Y:S01]  /*7020*/  MUFU.TANH R107, R40 ;  /* 0x00000028006b7308 */ /* 0x0005220000002400 */
[----:B------:R-:W-:Y:S01]  /*7030*/  ISETP.LT.OR P1, PT, R2, R228, P1 ;  /* 0x000000e40200720c */ /* 0x000fe20000f21670 */
[----:B------:R-:W-:-:S04]  /*7040*/  DEPBAR.LE SB0, 0x0 ;  /* 0x000080000000791a */ /* 0x000fc80000000000 */
[----:B------:R-:W-:Y:S01]  /*7050*/  BAR.SYNC.DEFER_BLOCKING 0x0 ;  /* 0x0000000000007b1d */ /* 0x000fe20000010000 */
[C---:B------:R-:W-:Y:S02]  /*7060*/  ISETP.LT.OR P4, PT, R2.reuse, R227, P4 ;  /* 0x000000e30200720c */ /* 0x040fe40002781670 */
[----:B------:R-:W-:Y:S02]  /*7070*/  ISETP.LT.OR P2, PT, R2, R226, P2 ;  /* 0x000000e20200720c */ /* 0x000fe40001741670 */
[----:B------:R-:W-:Y:S02]  /*7080*/  IADD3 R2, R0, 0x9, RZ ;  /* 0x0000000900027810 */ /* 0x000fe40007ffe0ff */
[----:B---3--:R-:W-:Y:S02]  /*7090*/  FSEL R61, R207, -INF , !P1 ;  /* 0xff800000cf3d7808 */ /* 0x008fe40004800000 */
        /* <DEDUP_REMOVED lines=8> */
[----:B------:R-:W-:Y:S01]  /*7120*/  IADD3 R2, R0, 0x10, RZ ;  /* 0x0000001000027810 */ /* 0x000fe20007ffe0ff */
[----:B------:R3:W5:Y:S01]  /*7130*/  MUFU.TANH R109, R32 ;  /* 0x00000020006d7308 */ /* 0x0007620000002400 */
[----:B--2---:R-:W-:Y:S01]  /*7140*/  HMMA.16816.F32.BF16 R40, R12, R26, R48 ;  /* 0x0000001a0c28723c */ /* 0x004fe20000041830 */
[----:B------:R-:W-:Y:S02]  /*7150*/  FSEL R45, R238, -INF , !P4 ;  /* 0xff800000ee2d7808 */ /* 0x000fe40006000000 */
[----:B------:R-:W-:-:S04]  /*7160*/  ISETP.GE.AND P4, PT, R2, R233, PT ;  /* 0x000000e90200720c */ /* 0x000fc80003f86270 */
[----:B------:R2:W1:Y:S01]  /*7170*/  MUFU.TANH R67, R3 ;  /* 0x0000000300437308 */ /* 0x0004620000002400 */
[----:B------:R-:W-:Y:S02]  /*7180*/  FSEL R48, R206, -INF , !P2 ;  /* 0xff800000ce307808 */ /* 0x000fe40005000000 */
[----:B------:R-:W-:Y:S02]  /*7190*/  FSEL R49, R246, -INF , !P6 ;  /* 0xff800000f6317808 */ /* 0x000fe40007000000 */
[----:B------:R-:W-:Y:S02]  /*71a0*/  FSEL R50, R245, -INF , !P5 ;  /* 0xff800000f5327808 */ /* 0x000fe40006800000 */
[C---:B------:R-:W-:Y:S01]  /*71b0*/  ISETP.GE.AND P2, PT, R2.reuse, R232, PT ;  /* 0x000000e80200720c */ /* 0x040fe20003f46270 */
[----:B---3--:R-:W-:Y:S01]  /*71c0*/  HMMA.16816.F32.BF16 R32, R20, R34, R52 ;  /* 0x000000221420723c */ /* 0x008fe20000041834 */
[C---:B------:R-:W-:Y:S02]  /*71d0*/  ISETP.GE.AND P6, PT, R2.reuse, R231, PT ;  /* 0x000000e70200720c */ /* 0x040fe40003fc6270 */
[----:B------:R-:W-:Y:S01]  /*71e0*/  ISETP.GE.AND P5, PT, R2, R230, PT ;  /* 0x000000e60200720c */ /* 0x000fe20003fa6270 */
[----:B--2---:R-:W-:Y:S01]  /*71f0*/  FMUL.FTZ R3, R28, c[0x0][0x2ec] ;  /* 0x0000bb001c037a20 */ /* 0x004fe20000410000 */
[----:B------:R-:W-:-:S02]  /*7200*/  ISETP.LT.OR P4, PT, R2, R229, P4 ;  /* 0x000000e50200720c */ /* 0x000fc40002781670 */
[C---:B------:R-:W-:Y:S01]  /*7210*/  ISETP.LT.OR P2, PT, R2.reuse, R228, P2 ;  /* 0x000000e40200720c */ /* 0x040fe20001741670 */
[----:B------:R2:W3:Y:S01]  /*7220*/  MUFU.TANH R63, R3 ;  /* 0x00000003003f7308 */ /* 0x0004e20000002400 */
[C---:B------:R-:W-:Y:S02]  /*7230*/  ISETP.LT.OR P6, PT, R2.reuse, R227, P6 ;  /* 0x000000e30200720c */ /* 0x040fe400037c1670 */
[----:B------:R-:W-:Y:S02]  /*7240*/  ISETP.LT.OR P5, PT, R2, R226, P5 ;  /* 0x000000e20200720c */ /* 0x000fe40002fa1670 */
[----:B------:R-:W-:Y:S02]  /*7250*/  IADD3 R2, R0, 0x11, RZ ;  /* 0x0000001100027810 */ /* 0x000fe40007ffe0ff */
[----:B------:R-:W-:Y:S02]  /*7260*/  FSEL R44, R247, -INF , !P3 ;  /* 0xff800000f72c7808 */ /* 0x000fe40005800000 */
[----:B------:R-:W-:-:S02]  /*7270*/  FSEL R47, R244, -INF , !P1 ;  /* 0xff800000f42f7808 */ /* 0x000fc40004800000 */
[C---:B------:R-:W-:Y:S01]  /*7280*/  ISETP.GE.AND P3, PT, R2.reuse, R233, PT ;  /* 0x000000e90200720c */ /* 0x040fe20003f66270 */
[----:B--2---:R-:W-:Y:S01]  /*7290*/  FMUL.FTZ R3, R29, c[0x0][0x2ec] ;  /* 0x0000bb001d037a20 */ /* 0x004fe20000410000 */
[----:B------:R-:W-:-:S03]  /*72a0*/  ISETP.GE.AND P1, PT, R2, R232, PT ;  /* 0x000000e80200720c */ /* 0x000fc60003f26270 */
[----:B------:R2:W-:Y:S01]  /*72b0*/  MUFU.TANH R100, R3 ;  /* 0x0000000300647308 */ /* 0x0005e20000002400 */
[----:B------:R-:W-:Y:S01]  /*72c0*/  HMMA.16816.F32.BF16 R12, R4, R24, R184 ;  /* 0x00000018040c723c */ /* 0x000fe200000418b8 */
[C---:B------:R-:W-:Y:S02]  /*72d0*/  ISETP.LT.OR P3, PT, R2.reuse, R229, P3 ;  /* 0x000000e50200720c */ /* 0x040fe40001f61670 */
[----:B------:R-:W-:-:S04]  /*72e0*/  ISETP.LT.OR P1, PT, R2, R228, P1 ;  /* 0x000000e40200720c */ /* 0x000fc80000f21670 */
[----:B------:R-:W-:Y:S02]  /*72f0*/  FMUL.FTZ R24, R31, c[0x0][0x2ec] ;  /* 0x0000bb001f187a20 */ /* 0x000fe40000410000 */
[----:B--2---:R-:W-:Y:S02]  /*7300*/  FMUL.FTZ R3, R30, c[0x0][0x2ec] ;  /* 0x0000bb001e037a20 */ /* 0x004fe40000410000 */
[----:B-1----:R-:W-:Y:S02]  /*7310*/  HMMA.16816.F32.BF16 R28, R16, R8, R36 ;  /* 0x00000008101c723c */ /* 0x002fe40000041824 */
[----:B------:R1:W2:Y:S01]  /*7320*/  MUFU.TANH R25, R3 ;  /* 0x0000000300197308 */ /* 0x0002a20000002400 */
[----:B------:R-:W-:Y:S02]  /*7330*/  FSEL R53, R202, -INF , !P6 ;  /* 0xff800000ca357808 */ /* 0x000fe40007000000 */
[----:B------:R-:W-:Y:S02]  /*7340*/  FSEL R182, R182, -INF , !P5 ;  /* 0xff800000b6b67808 */ /* 0x000fe40006800000 */
[----:B------:R-:W-:-:S02]  /*7350*/  FSEL R197, R243, -INF , !P3 ;  /* 0xff800000f3c57808 */ /* 0x000fc40005800000 */
[----:B------:R-:W-:Y:S02]  /*7360*/  FSEL R203, R203, -INF , !P1 ;  /* 0xff800000cbcb7808 */ /* 0x000fe40004800000 */
[----:B------:R-:W-:Y:S02]  /*7370*/  FSEL R52, R239, -INF , !P4 ;  /* 0xff800000ef347808 */ /* 0x000fe40006000000 */
[----:B------:R-:W-:Y:S02]  /*7380*/  FSEL R204, R204, -INF , !P2 ;  /* 0xff800000cccc7808 */ /* 0x000fe40005000000 */
[----:B-1----:R-:W-:Y:S02]  /*7390*/  IADD3 R3, R0, 0x18, RZ ;  /* 0x0000001800037810 */ /* 0x002fe40007ffe0ff */
[----:B------:R-:W-:Y:S02]  /*73a0*/  ISETP.GE.AND P4, PT, R2, R231, PT ;  /* 0x000000e70200720c */ /* 0x000fe40003f86270 */
[----:B------:R-:W-:-:S02]  /*73b0*/  ISETP.GE.AND P6, PT, R3, R233, PT ;  /* 0x000000e90300720c */ /* 0x000fc40003fc6270 */
[C---:B------:R-:W-:Y:S02]  /*73c0*/  ISETP.GE.AND P5, PT, R3.reuse, R232, PT ;  /* 0x000000e80300720c */ /* 0x040fe40003fa6270 */
[C---:B------:R-:W-:Y:S02]  /*73d0*/  ISETP.GE.AND P3, PT, R3.reuse, R231, PT ;  /* 0x000000e70300720c */ /* 0x040fe40003f66270 */
[CC--:B------:R-:W-:Y:S02]  /*73e0*/  ISETP.GE.AND P1, PT, R3.reuse, R230.reuse, PT ;  /* 0x000000e60300720c */ /* 0x0c0fe40003f26270 */
[----:B------:R-:W-:Y:S02]  /*73f0*/  ISETP.GE.AND P2, PT, R2, R230, PT ;  /* 0x000000e60200720c */ /* 0x000fe40003f46270 */
[C---:B------:R-:W-:Y:S02]  /*7400*/  ISETP.LT.OR P6, PT, R3.reuse, R229, P6 ;  /* 0x000000e50300720c */ /* 0x040fe400037c1670 */
[----:B------:R-:W-:-:S02]  /*7410*/  ISETP.LT.OR P5, PT, R3, R228, P5 ;  /* 0x000000e40300720c */ /* 0x000fc40002fa1670 */
[CC--:B------:R-:W-:Y:S02]  /*7420*/  ISETP.LT.OR P3, PT, R3.reuse, R227.reuse, P3 ;  /* 0x000000e30300720c */ /* 0x0c0fe40001f61670 */
[-C--:B------:R-:W-:Y:S01]  /*7430*/  ISETP.LT.OR P1, PT, R3, R226.reuse, P1 ;  /* 0x000000e20300720c */ /* 0x080fe20000f21670 */
[----:B------:R-:W-:Y:S01]  /*7440*/  FMUL.FTZ R3, R33, c[0x0][0x2ec] ;  /* 0x0000bb0021037a20 */ /* 0x000fe20000410000 */
[C---:B------:R-:W-:Y:S02]  /*7450*/  ISETP.LT.OR P4, PT, R2.reuse, R227, P4 ;  /* 0x000000e30200720c */ /* 0x040fe40002781670 */
[----:B------:R-:W-:Y:S01]  /*7460*/  ISETP.LT.OR P2, PT, R2, R226, P2 ;  /* 0x000000e20200720c */ /* 0x000fe20001741670 */
[----:B------:R1:W-:Y:S01]  /*7470*/  MUFU.TANH R62, R24 ;  /* 0x00000018003e7308 */ /* 0x0003e20000002400 */
[----:B------:R-:W-:Y:S02]  /*7480*/  IADD3 R2, R0, 0x19, RZ ;  /* 0x0000001900027810 */ /* 0x000fe40007ffe0ff */
[----:B------:R-:W-:-:S02]  /*7490*/  FSEL R54, R201, -INF , !P4 ;  /* 0xff800000c9367808 */ /* 0x000fc40006000000 */
[----:B------:R-:W-:Y:S02]  /*74a0*/  FSEL R181, R181, -INF , !P2 ;  /* 0xff800000b5b57808 */ /* 0x000fe40005000000 */
[----:B------:R-:W-:Y:S02]  /*74b0*/  FSEL R196, R183, -INF , !P6 ;  /* 0xff800000b7c47808 */ /* 0x000fe40007000000 */
[----:B------:R-:W-:Y:S02]  /*74c0*/  FSEL R202, R179, -INF , !P5 ;  /* 0xff800000b3ca7808 */ /* 0x000fe40006800000 */
[C---:B------:R-:W-:Y:S02]  /*74d0*/  ISETP.GE.AND P4, PT, R2.reuse, R233, PT ;  /* 0x000000e90200720c */ /* 0x040fe40003f86270 */
[----:B------:R-:W-:Y:S01]  /*74e0*/  ISETP.GE.AND P2, PT, R2, R232, PT ;  /* 0x000000e80200720c */ /* 0x000fe20003f46270 */
[----:B-1----:R-:W-:Y:S01]  /*74f0*/  FMUL.FTZ R24, R32, c[0x0][0x2ec] ;  /* 0x0000bb0020187a20 */ /* 0x002fe20000410000 */
[C---:B------:R-:W-:Y:S01]  /*7500*/  ISETP.GE.AND P6, PT, R2.reuse, R231, PT ;  /* 0x000000e70200720c */ /* 0x040fe20003fc6270 */
[----:B------:R1:W-:Y:S01]  /*7510*/  MUFU.TANH R32, R3 ;  /* 0x0000000300207308 */ /* 0x0003e20000002400 */
[----:B------:R-:W-:-:S02]  /*7520*/  ISETP.GE.AND P5, PT, R2, R230, PT ;  /* 0x000000e60200720c */ /* 0x000fc40003fa6270 */
[C---:B------:R-:W-:Y:S02]  /*7530*/  ISETP.LT.OR P4, PT, R2.reuse, R229, P4 ;  /* 0x000000e50200720c */ /* 0x040fe40002781670 */
[C---:B------:R-:W-:Y:S02]  /*7540*/  ISETP.LT.OR P2, PT, R2.reuse, R228, P2 ;  /* 0x000000e40200720c */ /* 0x040fe40001741670 */
[C---:B------:R-:W-:Y:S01]  /*7550*/  ISETP.LT.OR P6, PT, R2.reuse, R227, P6 ;  /* 0x000000e30200720c */ /* 0x040fe200037c1670 */
[----:B------:R-:W2:Y:S01]  /*7560*/  MUFU.TANH R55, R24 ;  /* 0x0000001800377308 */ /* 0x000ea20000002400 */
[----:B------:R-:W-:Y:S02]  /*7570*/  ISETP.LT.OR P5, PT, R2, R226, P5 ;  /* 0x000000e20200720c */ /* 0x000fe40002fa1670 */
[----:B------:R-:W-:Y:S01]  /*7580*/  IADD3 R2, R0, 0x20, RZ ;  /* 0x0000002000027810 */ /* 0x000fe20007ffe0ff */
[----:B-1----:R-:W-:-:S04]  /*7590*/  FMUL.FTZ R3, R34, c[0x0][0x2ec] ;  /* 0x0000bb0022037a20 */ /* 0x002fc80000410000 */
[----:B------:R1:W1:Y:S01]  /*75a0*/  MUFU.TANH R24, R3 ;  /* 0x0000000300187308 */ /* 0x0002620000002400 */
[----:B------:R-:W-:Y:S01]  /*75b0*/  HMMA.16816.F32.BF16 R12, R20, R8, R12 ;  /* 0x00000008140c723c */ /* 0x000fe2000004180c */
[----:B------:R-:W-:Y:S02]  /*75c0*/  FSEL R51, R178, -INF , !P3 ;  /* 0xff800000b2337808 */ /* 0x000fe40005800000 */
[----:B----4-:R-:W-:Y:S02]  /*75d0*/  FSEL R183, R107, -INF , !P1 ;  /* 0xff8000006bb77808 */ /* 0x010fe40004800000 */
[----:B------:R-:W-:Y:S02]  /*75e0*/  FSEL R198, R200, -INF , !P4 ;  /* 0xff800000c8c67808 */ /* 0x000fe40006000000 */
[----:B------:R-:W-:Y:S02]  /*75f0*/  FSEL R199, R199, -INF , !P2 ;  /* 0xff800000c7c77808 */ /* 0x000fe40005000000 */
[----:B------:R-:W-:-:S02]  /*7600*/  ISETP.GE.AND P3, PT, R2, R233, PT ;  /* 0x000000e90200720c */ /* 0x000fc40003f66270 */
[C---:B------:R-:W-:Y:S01]  /*7610*/  ISETP.GE.AND P1, PT, R2.reuse, R232, PT ;  /* 0x000000e80200720c */ /* 0x040fe20003f26270 */
[----:B-1----:R-:W-:Y:S01]  /*7620*/  FMUL.FTZ R3, R35, c[0x0][0x2ec] ;  /* 0x0000bb0023037a20 */ /* 0x002fe20000410000 */
[C---:B------:R-:W-:Y:S02]  /*7630*/  ISETP.GE.AND P4, PT, R2.reuse, R231, PT ;  /* 0x000000e70200720c */ /* 0x040fe40003f86270 */
[C---:B------:R-:W-:Y:S01]  /*7640*/  ISETP.GE.AND P2, PT, R2.reuse, R230, PT ;  /* 0x000000e60200720c */ /* 0x040fe20003f46270 */
[----:B------:R1:W4:Y:S01]  /*7650*/  MUFU.TANH R9, R3 ;  /* 0x0000000300097308 */ /* 0x0003220000002400 */
[C---:B------:R-:W-:Y:S02]  /*7660*/  ISETP.LT.OR P3, PT, R2.reuse, R229, P3 ;  /* 0x000000e50200720c */ /* 0x040fe40001f61670 */
[C---:B------:R-:W-:Y:S02]  /*7670*/  ISETP.LT.OR P1, PT, R2.reuse, R228, P1 ;  /* 0x000000e40200720c */ /* 0x040fe40000f21670 */
[----:B------:R-:W-:-:S02]  /*7680*/  ISETP.LT.OR P4, PT, R2, R227, P4 ;  /* 0x000000e30200720c */ /* 0x000fc40002781670 */
[----:B------:R-:W-:Y:S02]  /*7690*/  ISETP.LT.OR P2, PT, R2, R226, P2 ;  /* 0x000000e20200720c */ /* 0x000fe40001741670 */
[----:B------:R-:W-:Y:S01]  /*76a0*/  IADD3 R2, R0, 0x21, RZ ;  /* 0x0000002100027810 */ /* 0x000fe20007ffe0ff */
[----:B------:R-:W-:Y:S01]  /*76b0*/  HMMA.16816.F32.BF16 R4, R4, R26, R212 ;  /* 0x0000001a0404723c */ /* 0x000fe200000418d4 */
[----:B-1----:R-:W-:-:S06]  /*76c0*/  FMUL.FTZ R3, R28, c[0x0][0x2ec] ;  /* 0x0000bb001c037a20 */ /* 0x002fcc0000410000 */
[----:B------:R-:W-:Y:S01]  /*76d0*/  FSEL R214, R111, -INF , !P3 ;  /* 0xff8000006fd67808 */ /* 0x000fe20005800000 */
[----:B------:R1:W1:Y:S01]  /*76e0*/  MUFU.TANH R8, R3 ;  /* 0x0000000300087308 */ /* 0x0002620000002400 */
[----:B-----5:R-:W-:Y:S02]  /*76f0*/  FSEL R241, R109, -INF , !P1 ;  /* 0xff8000006df17808 */ /* 0x020fe40004800000 */
[C---:B------:R-:W-:Y:S02]  /*7700*/  ISETP.GE.AND P3, PT, R2.reuse, R231, PT ;  /* 0x000000e70200720c */ /* 0x040fe40003f66270 */
[C---:B------:R-:W-:Y:S02]  /*7710*/  ISETP.GE.AND P1, PT, R2.reuse, R230, PT ;  /* 0x000000e60200720c */ /* 0x040fe40003f26270 */
[C---:B------:R-:W-:Y:S02]  /*7720*/  ISETP.LT.OR P3, PT, R2.reuse, R227, P3 ;  /* 0x000000e30200720c */ /* 0x040fe40001f61670 */
[----:B------:R-:W-:Y:S01]  /*7730*/  ISETP.LT.OR P1, PT, R2, R226, P1 ;  /* 0x000000e20200720c */ /* 0x000fe20000f21670 */
[----:B-1----:R-:W-:Y:S01]  /*7740*/  FMUL.FTZ R3, R29, c[0x0][0x2ec] ;  /* 0x0000bb001d037a20 */ /* 0x002fe20000410000 */
[----:B------:R-:W-:-:S02]  /*7750*/  FSEL R29, R180, -INF , !P6 ;  /* 0xff800000b41d7808 */ /* 0x000fc40007000000 */
[----:B------:R-:W-:Y:S02]  /*7760*/  FSEL R180, R177, -INF , !P5 ;  /* 0xff800000b1b47808 */ /* 0x000fe40006800000 */
[C---:B------:R-:W-:Y:S02]  /*7770*/  ISETP.GE.AND P6, PT, R2.reuse, R233, PT ;  /* 0x000000e90200720c */ /* 0x040fe40003fc6270 */
[C---:B------:R-:W-:Y:S02]  /*7780*/  ISETP.GE.AND P5, PT, R2.reuse, R232, PT ;  /* 0x000000e80200720c */ /* 0x040fe40003fa6270 */
        /* <DEDUP_REMOVED lines=10> */
[----:B------:R-:W-:Y:S01]  /*7830*/  ISETP.GE.AND P5, PT, R2, R230, PT ;  /* 0x000000e60200720c */ /* 0x000fe20003fa6270 */
[----:B------:R-:W-:Y:S01]  /*7840*/  FMUL.FTZ R30, R30, c[0x0][0x2ec] ;  /* 0x0000bb001e1e7a20 */ /* 0x000fe20000410000 */
[C---:B------:R-:W-:Y:S02]  /*7850*/  ISETP.LT.OR P4, PT, R2.reuse, R229, P4 ;  /* 0x000000e50200720c */ /* 0x040fe40002781670 */
[C---:B------:R-:W-:Y:S02]  /*7860*/  ISETP.LT.OR P2, PT, R2.reuse, R228, P2 ;  /* 0x000000e40200720c */ /* 0x040fe40001741670 */
[C---:B------:R-:W-:Y:S02]  /*7870*/  ISETP.LT.OR P6, PT, R2.reuse, R227, P6 ;  /* 0x000000e30200720c */ /* 0x040fe400037c1670 */
[----:B------:R-:W-:-:S02]  /*7880*/  ISETP.LT.OR P5, PT, R2, R226, P5 ;  /* 0x000000e20200720c */ /* 0x000fc40002fa1670 */
[----:B------:R-:W-:Y:S01]  /*7890*/  IADD3 R2, R0, 0x29, RZ ;  /* 0x0000002900027810 */ /* 0x000fe20007ffe0ff */
[----:B------:R-:W-:Y:S01]  /*78a0*/  HMMA.16816.F32.BF16 R16, R16, R10, R40 ;  /* 0x0000000a1010723c */ /* 0x000fe20000041828 */
[----:B------:R-:W-:Y:S02]  /*78b0*/  FSEL R205, R108, -INF , !P3 ;  /* 0xff8000006ccd7808 */ /* 0x000fe40005800000 */
[----:B------:R-:W-:Y:S02]  /*78c0*/  FSEL R209, R101, -INF , !P1 ;  /* 0xff80000065d17808 */ /* 0x000fe40004800000 */
[----:B---3--:R-:W-:Y:S02]  /*78d0*/  FSEL R212, R63, -INF , !P4 ;  /* 0xff8000003fd47808 */ /* 0x008fe40006000000 */
[----:B--2---:R-:W-:Y:S01]  /*78e0*/  FSEL R216, R25, -INF , !P2 ;  /* 0xff80000019d87808 */ /* 0x004fe20005000000 */
[----:B------:R-:W1:Y:S01]  /*78f0*/  MUFU.TANH R30, R30 ;  /* 0x0000001e001e7308 */ /* 0x000e620000002400 */
[----:B------:R-:W-:-:S02]  /*7900*/  ISETP.GE.AND P3, PT, R2, R233, PT ;  /* 0x000000e90200720c */ /* 0x000fc40003f66270 */
[C---:B------:R-:W-:Y:S02]  /*7910*/  ISETP.GE.AND P1, PT, R2.reuse, R232, PT ;  /* 0x000000e80200720c */ /* 0x040fe40003f26270 */
[C---:B------:R-:W-:Y:S02]  /*7920*/  ISETP.GE.AND P4, PT, R2.reuse, R231, PT ;  /* 0x000000e70200720c */ /* 0x040fe40003f86270 */
[C---:B------:R-:W-:Y:S01]  /*7930*/  ISETP.GE.AND P2, PT, R2.reuse, R230, PT ;  /* 0x000000e60200720c */ /* 0x040fe20003f46270 */
[----:B------:R-:W-:Y:S01]  /*7940*/  FMUL.FTZ R31, R31, c[0x0][0x2ec] ;  /* 0x0000bb001f1f7a20 */ /* 0x000fe20000410000 */
[----:B------:R-:W-:Y:S01]  /*7950*/  ISETP.LT.OR P3, PT, R2, R229, P3 ;  /* 0x000000e50200720c */ /* 0x000fe20001f61670 */
[----:B------:R-:W-:Y:S01]  /*7960*/  FMUL.FTZ R12, R12, c[0x0][0x2ec] ;  /* 0x0000bb000c0c7a20 */ /* 0x000fe20000410000 */
[----:B------:R-:W-:Y:S01]  /*7970*/  ISETP.LT.OR P1, PT, R2, R228, P1 ;  /* 0x000000e40200720c */ /* 0x000fe20000f21670 */
[----:B------:R-:W-:Y:S01]  /*7980*/  FMUL.FTZ R14, R14, c[0x0][0x2ec] ;  /* 0x0000bb000e0e7a20 */ /* 0x000fe20000410000 */
[----:B------:R-:W-:-:S02]  /*7990*/  ISETP.LT.OR P4, PT, R2, R227, P4 ;  /* 0x000000e30200720c */ /* 0x000fc40002781670 */
[----:B------:R-:W-:Y:S02]  /*79a0*/  ISETP.LT.OR P2, PT, R2, R226, P2 ;  /* 0x000000e20200720c */ /* 0x000fe40001741670 */
[----:B------:R-:W-:Y:S01]  /*79b0*/  IADD3 R2, R0, 0x30, RZ ;  /* 0x0000003000027810 */ /* 0x000fe20007ffe0ff */
[----:B------:R-:W-:Y:S01]  /*79c0*/  HMMA.16816.F32.BF16 R20, R20, R10, R4 ;  /* 0x0000000a1414723c */ /* 0x000fe20000041804 */
[----:B------:R-:W-:Y:S02]  /*79d0*/  FSEL R201, R55, -INF , !P6 ;  /* 0xff80000037c97808 */ /* 0x000fe40007000000 */
[----:B------:R-:W-:Y:S02]  /*79e0*/  FSEL R208, R24, -INF , !P5 ;  /* 0xff80000018d07808 */ /* 0x000fe40006800000 */
[----:B------:R-:W-:Y:S02]  /*79f0*/  FSEL R211, R100, -INF , !P3 ;  /* 0xff80000064d37808 */ /* 0x000fe40005800000 */
[----:B------:R-:W-:Y:S01]  /*7a00*/  FSEL R215, R62, -INF , !P1 ;  /* 0xff8000003ed77808 */ /* 0x000fe20004800000 */
[----:B------:R-:W-:Y:S01]  /*7a10*/  MUFU.TANH R3, R3 ;  /* 0x0000000300037308 */ /* 0x000fe20000002400 */
[----:B------:R-:W-:-:S02]  /*7a20*/  ISETP.GE.AND P6, PT, R2, R233, PT ;  /* 0x000000e90200720c */ /* 0x000fc40003fc6270 */
[C---:B------:R-:W-:Y:S02]  /*7a30*/  ISETP.GE.AND P5, PT, R2.reuse, R232, PT ;  /* 0x000000e80200720c */ /* 0x040fe40003fa6270 */
[C---:B------:R-:W-:Y:S02]  /*7a40*/  ISETP.GE.AND P3, PT, R2.reuse, R231, PT ;  /* 0x000000e70200720c */ /* 0x040fe40003f66270 */
[C---:B------:R-:W-:Y:S01]  /*7a50*/  ISETP.GE.AND P1, PT, R2.reuse, R230, PT ;  /* 0x000000e60200720c */ /* 0x040fe20003f26270 */
[----:B------:R-:W-:Y:S01]  /*7a60*/  MUFU.TANH R31, R31 ;  /* 0x0000001f001f7308 */ /* 0x000fe20000002400 */
[C---:B------:R-:W-:Y:S02]  /*7a70*/  ISETP.LT.OR P6, PT, R2.reuse, R229, P6 ;  /* 0x000000e50200720c */ /* 0x040fe400037c1670 */
[C---:B------:R-:W-:Y:S02]  /*7a80*/  ISETP.LT.OR P5, PT, R2.reuse, R228, P5 ;  /* 0x000000e40200720c */ /* 0x040fe40002fa1670 */
[----:B------:R-:W-:-:S03]  /*7a90*/  ISETP.LT.OR P3, PT, R2, R227, P3 ;  /* 0x000000e30200720c */ /* 0x000fc60001f61670 */
[----:B------:R-:W2:Y:S01]  /*7aa0*/  MUFU.TANH R12, R12 ;  /* 0x0000000c000c7308 */ /* 0x000ea20000002400 */
[----:B------:R-:W-:Y:S02]  /*7ab0*/  ISETP.LT.OR P1, PT, R2, R226, P1 ;  /* 0x000000e20200720c */ /* 0x000fe40000f21670 */
[----:B------:R-:W-:-:S05]  /*7ac0*/  IADD3 R2, R0, 0x31, RZ ;  /* 0x0000003100027810 */ /* 0x000fca0007ffe0ff */
[----:B------:R-:W3:Y:S01]  /*7ad0*/  MUFU.TANH R14, R14 ;  /* 0x0000000e000e7308 */ /* 0x000ee20000002400 */
[----:B------:R-:W-:Y:S02]  /*7ae0*/  FSEL R200, R32, -INF , !P4 ;  /* 0xff80000020c87808 */ /* 0x000fe40006000000 */
[----:B----4-:R-:W-:Y:S02]  /*7af0*/  FSEL R206, R9, -INF , !P2 ;  /* 0xff80000009ce7808 */ /* 0x010fe40005000000 */
[----:B------:R-:W-:Y:S02]  /*7b00*/  FSEL R249, R8, -INF , !P6 ;  /* 0xff80000008f97808 */ /* 0x000fe40007000000 */
[----:B-1----:R-:W-:Y:S02]  /*7b10*/  FSEL R63, R30, -INF , !P5 ;  /* 0xff8000001e3f7808 */ /* 0x002fe40006800000 */
[C---:B------:R-:W-:Y:S02]  /*7b20*/  ISETP.GE.AND P4, PT, R2.reuse, R233, PT ;  /* 0x000000e90200720c */ /* 0x040fe40003f86270 */
[----:B------:R-:W-:-:S02]  /*7b30*/  ISETP.GE.AND P2, PT, R2, R232, PT ;  /* 0x000000e80200720c */ /* 0x000fc40003f46270 */
[C---:B------:R-:W-:Y:S02]  /*7b40*/  ISETP.GE.AND P6, PT, R2.reuse, R231, PT ;  /* 0x000000e70200720c */ /* 0x040fe40003fc6270 */
[C---:B------:R-:W-:Y:S01]  /*7b50*/  ISETP.GE.AND P5, PT, R2.reuse, R230, PT ;  /* 0x000000e60200720c */ /* 0x040fe20003fa6270 */
[----:B------:R-:W-:Y:S01]  /*7b60*/  FMUL.FTZ R13, R13, c[0x0][0x2ec] ;  /* 0x0000bb000d0d7a20 */ /* 0x000fe20000410000 */
[C---:B------:R-:W-:Y:S01]  /*7b70*/  ISETP.LT.OR P4, PT, R2.reuse, R229, P4 ;  /* 0x000000e50200720c */ /* 0x040fe20002781670 */
[----:B------:R-:W-:Y:S01]  /*7b80*/  FMUL.FTZ R15, R15, c[0x0][0x2ec] ;  /* 0x0000bb000f0f7a20 */ /* 0x000fe20000410000 */
[----:B------:R-:W-:Y:S01]  /*7b90*/  ISETP.LT.OR P2, PT, R2, R228, P2 ;  /* 0x000000e40200720c */ /* 0x000fe20001741670 */
[----:B------:R-:W-:Y:S01]  /*7ba0*/  FMUL.FTZ R16, R16, c[0x0][0x2ec] ;  /* 0x0000bb0010107a20 */ /* 0x000fe20000410000 */
[----:B------:R-:W-:Y:S01]  /*7bb0*/  ISETP.LT.OR P6, PT, R2, R227, P6 ;  /* 0x000000e30200720c */ /* 0x000fe200037c1670 */
[----:B------:R-:W-:Y:S01]  /*7bc0*/  FMUL.FTZ R18, R18, c[0x0][0x2ec] ;  /* 0x0000bb0012127a20 */ /* 0x000fe20000410000 */
[----:B------:R-:W-:-:S02]  /*7bd0*/  ISETP.LT.OR P5, PT, R2, R226, P5 ;  /* 0x000000e20200720c */ /* 0x000fc40002fa1670 */
[----:B------:R-:W-:Y:S02]  /*7be0*/  IADD3 R2, R0, 0x38, RZ ;  /* 0x0000003800027810 */ /* 0x000fe40007ffe0ff */
[----:B--2---:R-:W-:Y:S02]  /*7bf0*/  FSEL R242, R12, -INF , !P3 ;  /* 0xff8000000cf27808 */ /* 0x004fe40005800000 */
[----:B---3--:R-:W-:Y:S02]  /*7c00*/  FSEL R246, R14, -INF , !P1 ;  /* 0xff8000000ef67808 */ /* 0x008fe40004800000 */
[----:B------:R-:W-:Y:S02]  /*7c10*/  FSEL R247, R3, -INF , !P4 ;  /* 0xff80000003f77808 */ /* 0x000fe40006000000 */
[----:B------:R-:W-:Y:S02]  /*7c20*/  FSEL R67, R31, -INF , !P2 ;  /* 0xff8000001f437808 */ /* 0x000fe40005000000 */
[----:B------:R-:W-:-:S02]  /*7c30*/  ISETP.GE.AND P3, PT, R2, R233, PT ;  /* 0x000000e90200720c */ /* 0x000fc40003f66270 */
[C---:B------:R-:W-:Y:S02]  /*7c40*/  ISETP.GE.AND P1, PT, R2.reuse, R232, PT ;  /* 0x000000e80200720c */ /* 0x040fe40003f26270 */
[C---:B------:R-:W-:Y:S02]  /*7c50*/  ISETP.GE.AND P4, PT, R2.reuse, R231, PT ;  /* 0x000000e70200720c */ /* 0x040fe40003f86270 */
[C---:B------:R-:W-:Y:S01]  /*7c60*/  ISETP.GE.AND P2, PT, R2.reuse, R230, PT ;  /* 0x000000e60200720c */ /* 0x040fe20003f46270 */
[----:B------:R-:W1:Y:S01]  /*7c70*/  MUFU.TANH R13, R13 ;  /* 0x0000000d000d7308 */ /* 0x000e620000002400 */
[C---:B------:R-:W-:Y:S01]  /*7c80*/  ISETP.LT.OR P3, PT, R2.reuse, R229, P3 ;  /* 0x000000e50200720c */ /* 0x040fe20001f61670 */
[----:B------:R-:W-:Y:S01]  /*7c90*/  FMUL.FTZ R17, R17, c[0x0][0x2ec] ;  /* 0x0000bb0011117a20 */ /* 0x000fe20000410000 */
[C---:B------:R-:W-:Y:S01]  /*7ca0*/  ISETP.LT.OR P1, PT, R2.reuse, R228, P1 ;  /* 0x000000e40200720c */ /* 0x040fe20000f21670 */
[----:B------:R-:W-:Y:S01]  /*7cb0*/  FMUL.FTZ R19, R19, c[0x0][0x2ec] ;  /* 0x0000bb0013137a20 */ /* 0x000fe20000410000 */
[----:B------:R-:W-:-:S03]  /*7cc0*/  ISETP.LT.OR P4, PT, R2, R227, P4 ;  /* 0x000000e30200720c */ /* 0x000fc60002781670 */
[----:B------:R-:W2:Y:S01]  /*7cd0*/  MUFU.TANH R15, R15 ;  /* 0x0000000f000f7308 */ /* 0x000ea20000002400 */
[----:B------:R-:W-:Y:S01]  /*7ce0*/  ISETP.LT.OR P2, PT, R2, R226, P2 ;  /* 0x000000e20200720c */ /* 0x000fe20001741670 */
[----:B------:R-:W-:Y:S02]  /*7cf0*/  FMUL.FTZ R5, R20, c[0x0][0x2ec] ;  /* 0x0000bb0014057a20 */ /* 0x000fe40000410000 */
[----:B------:R-:W-:-:S04]  /*7d00*/  FMUL.FTZ R4, R21, c[0x0][0x2ec] ;  /* 0x0000bb0015047a20 */ /* 0x000fc80000410000 */
[----:B------:R-:W3:Y:S01]  /*7d10*/  MUFU.TANH R16, R16 ;  /* 0x0000001000107308 */ /* 0x000ee20000002400 */
[----:B------:R-:W-:Y:S02]  /*7d20*/  FMUL.FTZ R3, R22, c[0x0][0x2ec] ;  /* 0x0000bb0016037a20 */ /* 0x000fe40000410000 */
[----:B------:R-:W-:-:S05]  /*7d30*/  FMUL.FTZ R2, R23, c[0x0][0x2ec] ;  /* 0x0000bb0017027a20 */ /* 0x000fca0000410000 */
[----:B------:R-:W4:Y:S01]  /*7d40*/  MUFU.TANH R18, R18 ;  /* 0x0000001200127308 */ /* 0x000f220000002400 */
[----:B------:R-:W-:-:S07]  /*7d50*/  IADD3 R0, R0, 0x39, RZ ;  /* 0x0000003900007810 */ /* 0x000fce0007ffe0ff */
[----:B------:R-:W-:Y:S01]  /*7d60*/  MUFU.TANH R17, R17 ;  /* 0x0000001100117308 */ /* 0x000fe20000002400 */
[----:B-1----:R-:W-:-:S07]  /*7d70*/  FSEL R240, R13, -INF , !P6 ;  /* 0xff8000000df07808 */ /* 0x002fce0007000000 */
[----:B------:R-:W-:Y:S01]  /*7d80*/  MUFU.TANH R19, R19 ;  /* 0x0000001300137308 */ /* 0x000fe20000002400 */
[----:B--2---:R-:W-:-:S07]  /*7d90*/  FSEL R245, R15, -INF , !P5 ;  /* 0xff8000000ff57808 */ /* 0x004fce0006800000 */
[----:B------:R-:W1:Y:S01]  /*7da0*/  MUFU.TANH R5, R5 ;  /* 0x0000000500057308 */ /* 0x000e620000002400 */
[----:B---3--:R-:W-:-:S07]  /*7db0*/  FSEL R248, R16, -INF , !P3 ;  /* 0xff80000010f87808 */ /* 0x008fce0005800000 */
[----:B------:R-:W-:Y:S01]  /*7dc0*/  MUFU.TANH R4, R4 ;  /* 0x0000000400047308 */ /* 0x000fe20000002400 */
[----:B----4-:R-:W-:-:S07]  /*7dd0*/  FSEL R252, R18, -INF , !P1 ;  /* 0xff80000012fc7808 */ /* 0x010fce0004800000 */
[----:B------:R-:W2:Y:S08]  /*7de0*/  MUFU.TANH R3, R3 ;  /* 0x0000000300037308 */ /* 0x000eb00000002400 */
[----:B------:R-:W3:Y:S01]  /*7df0*/  MUFU.TANH R2, R2 ;  /* 0x0000000200027308 */ /* 0x000ee20000002400 */
        /* <DEDUP_REMOVED lines=8> */
[----:B-1----:R-:W-:Y:S02]  /*7e80*/  FSEL R218, R5, -INF , !P4 ;  /* 0xff80000005da7808 */ /* 0x002fe40006000000 */
[----:B--2---:R-:W-:Y:S02]  /*7e90*/  FSEL R244, R3, -INF , !P2 ;  /* 0xff80000003f47808 */ /* 0x004fe40005000000 */
[----:B------:R-:W-:Y:S02]  /*7ea0*/  FSEL R250, R17, -INF , !P6 ;  /* 0xff80000011fa7808 */ /* 0x000fe40007000000 */
[----:B------:R-:W-:Y:S02]  /*7eb0*/  FSEL R251, R19, -INF , !P5 ;  /* 0xff80000013fb7808 */ /* 0x000fe40006800000 */
[----:B------:R-:W-:Y:S02]  /*7ec0*/  FSEL R219, R4, -INF , !P3 ;  /* 0xff80000004db7808 */ /* 0x000fe40005800000 */
[----:B---3--:R-:W-:Y:S01]  /*7ed0*/  FSEL R243, R2, -INF , !P1 ;  /* 0xff80000002f37808 */ /* 0x008fe20004800000 */
        /* <DEDUP_REMOVED lines=25> */
.L_x_696:
[----:B------:R-:W2:Y:S04]  /*8070*/  LDL.LU R9, [R1+0x10] ;  /* 0x0000100001097983 */ /* 0x000ea80000300800 */
[----:B------:R-:W3:Y:S04]  /*8080*/  LDL.LU R10, [R1+0xc] ;  /* 0x00000c00010a7983 */ /* 0x000ee80000300800 */
[----:B------:R-:W4:Y:S04]  /*8090*/  LDL.LU R11, [R1+0x8] ;  /* 0x00000800010b7983 */ /* 0x000f280000300800 */
[----:B------:R-:W5:Y:S01]  /*80a0*/  LDL.LU R12, [R1+0x4] ;  /* 0x00000400010c7983 */ /* 0x000f620000300800 */
        /* <DEDUP_REMOVED lines=51> */
[----:B------:R-:W1:Y:S01]  /*83e0*/  SHFL.BFLY PT, R5, R3, 0x2, 0x1f ;  /* 0x0c401f0003057f89 */ /* 0x000e6200000e0000 */
        /* <DEDUP_REMOVED lines=12> */
[----:B------:R-:W-:Y:S02]  /*84b0*/  FMNMX.FTZ R2, R249, R4, !PT ;  /* 0x00000004f9027209 */ /* 0x000fe40007810000 */
[----:B------:R-:W-:Y:S02]  /*84c0*/  FMNMX.FTZ R3, R3, R5, !PT ;  /* 0x0000000503037209 */ /* 0x000fe40007810000 */
        /* <DEDUP_REMOVED lines=9> */
[----:B------:R-:W1:Y:S01]  /*8560*/  SHFL.BFLY PT, R7, R4, 0x2, 0x1f ;  /* 0x0c401f0004077f89 */ /* 0x000e6200000e0000 */
[----:B------:R-:W-:Y:S02]  /*8570*/  FMNMX.FTZ R5, R67, R5, !PT ;  /* 0x0000000543057209 */ /* 0x000fe40007810000 */
[----:B------:R-:W-:-:S02]  /*8580*/  FSEL R2, R2, RZ, P2 ;  /* 0x000000ff02027208 */ /* 0x000fc40001000000 */
[----:B------:R-:W-:-:S03]  /*8590*/  FMNMX.FTZ R5, R252, R5, !PT ;  /* 0x00000005fc057209 */ /* 0x000fc60007810000 */
[----:B------:R-:W-:Y:S01]  /*85a0*/  FFMA.FTZ R0, R46, c[0x0][0x23c], -R2 ;  /* 0x00008f002e007a23 */ /* 0x000fe20000010802 */
[----:B------:R-:W-:-:S03]  /*85b0*/  FMNMX.FTZ R5, R251, R5, !PT ;  /* 0x00000005fb057209 */ /* 0x000fc60007810000 */
[----:B------:R1:W1:Y:S02]  /*85c0*/  MUFU.EX2 R14, R0 ;  /* 0x00000000000e7308 */ /* 0x0002640000000800 */
[----:B-1----:R-:W-:Y:S01]  /*85d0*/  FMNMX.FTZ R237, R3, R6, !PT ;  /* 0x0000000603ed7209 */ /* 0x002fe20007810000 */
[--C-:B------:R-:W-:Y:S01]  /*85e0*/  FFMA.FTZ R3, R45, c[0x0][0x23c], -R2.reuse ;  /* 0x00008f002d037a23 */ /* 0x100fe20000010802 */
[----:B------:R-:W-:Y:S02]  /*85f0*/  SHFL.BFLY PT, R6, R5, 0x2, 0x1f ;  /* 0x0c401f0005067f89 */ /* 0x000fe400000e0000 */
[----:B------:R-:W-:Y:S02]  /*8600*/  FSETP.NEU.FTZ.AND P1, PT, R237, -INF , PT ;  /* 0xff800000ed00780b */ /* 0x000fe40003f3d000 */
[----:B------:R1:W-:Y:S01]  /*8610*/  MUFU.EX2 R39, R3 ;  /* 0x0000000300277308 */ /* 0x0003e20000000800 */
[----:B------:R-:W-:Y:S01]  /*8620*/  FMNMX.FTZ R4, R4, R7, !PT ;  /* 0x0000000704047209 */ /* 0x000fe20007810000 */
[----:B------:R-:W-:-:S04]  /*8630*/  FFMA.FTZ R0, R56, c[0x0][0x23c], -R2 ;  /* 0x00008f0038007a23 */ /* 0x000fc80000010802 */
[----:B------:R-:W1:Y:S02]  /*8640*/  SHFL.BFLY PT, R8, R4, 0x1, 0x1f ;  /* 0x0c201f0004087f89 */ /* 0x000e6400000e0000 */
[----:B------:R1:W-:Y:S02]  /*8650*/  MUFU.EX2 R38, R0 ;  /* 0x0000000000267308 */ /* 0x0003e40000000800 */
[----:B-1----:R-:W-:-:S06]  /*8660*/  FFMA.FTZ R3, R44, c[0x0][0x23c], -R2 ;  /* 0x00008f002c037a23 */ /* 0x002fcc0000010802 */
[----:B------:R1:W1:Y:S01]  /*8670*/  MUFU.EX2 R15, R3 ;  /* 0x00000003000f7308 */ /* 0x0002620000000800 */
[----:B------:R-:W-:-:S05]  /*8680*/  FMUL.FTZ R0, R237, c[0x0][0x23c] ;  /* 0x00008f00ed007a20 */ /* 0x000fca0000410000 */
        /* <DEDUP_REMOVED lines=10> */
[----:B------:R-:W1:Y:S01]  /*8730*/  SHFL.BFLY PT, R7, R3, 0x1, 0x1f ;  /* 0x0c201f0003077f89 */ /* 0x000e6200000e0000 */
[----:B------:R-:W-:Y:S01]  /*8740*/  FADD.FTZ R6, R103, -R6 ;  /* 0x8000000667067221 */ /* 0x000fe20000010000 */
[----:B------:R-:W-:-:S03]  /*8750*/  MOV R103, R14 ;  /* 0x0000000e00677202 */ /* 0x000fc60000000f00 */
[----:B------:R-:W-:-:S04]  /*8760*/  FMUL.FTZ R6, R6, c[0x0][0x23c] ;  /* 0x00008f0006067a20 */ /* 0x000fc80000410000 */
[----:B------:R-:W1:Y:S02]  /*8770*/  MUFU.EX2 R101, R6 ;  /* 0x0000000600657308 */ /* 0x000e640000000800 */
[----:B-1----:R-:W-:Y:S01]  /*8780*/  FFMA.FTZ R5, R47, c[0x0][0x23c], -R0 ;  /* 0x00008f002f057a23 */ /* 0x002fe20000010800 */
[----:B------:R-:W-:-:S05]  /*8790*/  MOV R47, R15 ;  /* 0x0000000f002f7202 */ /* 0x000fca0000000f00 */
[----:B------:R1:W1:Y:S01]  /*87a0*/  MUFU.EX2 R44, R5 ;  /* 0x00000005002c7308 */ /* 0x0002620000000800 */
[----:B------:R-:W-:Y:S01]  /*87b0*/  FMNMX.FTZ R239, R3, R7, !PT ;  /* 0x0000000703ef7209 */ /* 0x000fe20007810000 */
[----:B------:R-:W-:Y:S01]  /*87c0*/  FMUL.FTZ R120, R120, R101 ;  /* 0x0000006578787220 */ /* 0x000fe20000410000 */
[----:B------:R-:W-:Y:S01]  /*87d0*/  F2FP.BF16.PACK_AB R6, R47, R39 ;  /* 0x000000272f06723e */ /* 0x000fe200000010ff */
[-C--:B------:R-:W-:Y:S02]  /*87e0*/  FMUL.FTZ R121, R121, R101.reuse ;  /* 0x0000006579797220 */ /* 0x080fe40000410000 */
[-C--:B------:R-:W-:Y:S02]  /*87f0*/  FMUL.FTZ R152, R152, R101.reuse ;  /* 0x0000006598987220 */ /* 0x080fe40000410000 */
[-C--:B------:R-:W-:Y:S02]  /*8800*/  FMUL.FTZ R153, R153, R101.reuse ;  /* 0x0000006599997220 */ /* 0x080fe40000410000 */
[-C--:B------:R-:W-:Y:S01]  /*8810*/  FMUL.FTZ R116, R116, R101.reuse ;  /* 0x0000006574747220 */ /* 0x080fe20000410000 */
[----:B-1----:R-:W-:Y:S01]  /*8820*/  FSEL R5, R237, RZ, P1 ;  /* 0x000000ffed057208 */ /* 0x002fe20000800000 */
[-C--:B------:R-:W-:Y:S01]  /*8830*/  FMUL.FTZ R117, R117, R101.reuse ;  /* 0x0000006575757220 */ /* 0x080fe20000410000 */
[C---:B------:R-:W-:Y:S01]  /*8840*/  FSETP.NEU.FTZ.AND P1, PT, R235.reuse, -INF , PT ;  /* 0xff800000eb00780b */ /* 0x040fe20003f3d000 */
[----:B------:R-:W-:Y:S01]  /*8850*/  FMUL.FTZ R72, R72, R101 ;  /* 0x0000006548487220 */ /* 0x000fe20000410000 */
[----:B------:R-:W-:Y:S01]  /*8860*/  F2FP.BF16.PACK_AB R7, R44, R55 ;  /* 0x000000372c07723e */ /* 0x000fe200000010ff */
[----:B------:R-:W-:Y:S01]  /*8870*/  FADD.FTZ R4, R102, -R5 ;  /* 0x8000000566047221 */ /* 0x000fe20000010000 */
[----:B------:R-:W-:Y:S01]  /*8880*/  FSEL R5, R235, RZ, P1 ;  /* 0x000000ffeb057208 */ /* 0x000fe20000800000 */
[----:B------:R-:W-:Y:S01]  /*8890*/  FMUL.FTZ R73, R73, R101 ;  /* 0x0000006549497220 */ /* 0x000fe20000410000 */
[----:B--2---:R-:W-:Y:S01]  /*88a0*/  MOV R36, R9 ;  /* 0x0000000900247202 */ /* 0x004fe20000000f00 */
[----:B------:R-:W-:Y:S01]  /*88b0*/  FMUL.FTZ R100, R4, c[0x0][0x23c] ;  /* 0x00008f0004647a20 */ /* 0x000fe20000410000 */
[----:B------:R-:W-:Y:S01]  /*88c0*/  MOV R102, R13 ;  /* 0x0000000d00667202 */ /* 0x000fe20000000f00 */
[----:B------:R-:W-:Y:S01]  /*88d0*/  FMUL.FTZ R4, R235, c[0x0][0x23c] ;  /* 0x00008f00eb047a20 */ /* 0x000fe20000410000 */
[----:B---3--:R-:W-:Y:S01]  /*88e0*/  MOV R62, R10 ;  /* 0x0000000a003e7202 */ /* 0x008fe20000000f00 */
[----:B------:R-:W-:Y:S01]  /*88f0*/  FADD.FTZ R28, R104, -R5 ;  /* 0x80000005681c7221 */ /* 0x000fe20000010000 */
[----:B------:R-:W-:Y:S01]  /*8900*/  F2FP.BF16.PACK_AB R5, R102, R37 ;  /* 0x000000256605723e */ /* 0x000fe200000010ff */
[----:B------:R-:W1:Y:S01]  /*8910*/  MUFU.EX2 R100, R100 ;  /* 0x0000006400647308 */ /* 0x000e620000000800 */
[----:B------:R-:W-:Y:S01]  /*8920*/  FSEL R8, R4, RZ, P1 ;  /* 0x000000ff04087208 */ /* 0x000fe20000800000 */
[----:B------:R-:W-:Y:S01]  /*8930*/  FMUL.FTZ R28, R28, c[0x0][0x23c] ;  /* 0x00008f001c1c7a20 */ /* 0x000fe20000410000 */
[----:B------:R-:W-:Y:S01]  /*8940*/  F2FP.BF16.PACK_AB R4, R38, R103 ;  /* 0x000000672604723e */ /* 0x000fe200000010ff */
[----:B------:R-:W-:Y:S01]  /*8950*/  FMUL.FTZ R164, R164, R101 ;  /* 0x00000065a4a47220 */ /* 0x000fe20000410000 */
[----:B-----5:R-:W-:Y:S01]  /*8960*/  MOV R30, R12 ;  /* 0x0000000c001e7202 */ /* 0x020fe20000000f00 */
[--C-:B------:R-:W-:Y:S01]  /*8970*/  FFMA.FTZ R9, R64, c[0x0][0x23c], -R8.reuse ;  /* 0x00008f0040097a23 */ /* 0x100fe20000010808 */
[----:B------:R-:W-:Y:S01]  /*8980*/  FSETP.NEU.FTZ.AND P1, PT, R239, -INF , PT ;  /* 0xff800000ef00780b */ /* 0x000fe20003f3d000 */
[----:B------:R-:W-:Y:S01]  /*8990*/  FFMA.FTZ R3, R59, c[0x0][0x23c], -R8 ;  /* 0x00008f003b037a23 */ /* 0x000fe20000010808 */
[----:B----4-:R-:W-:Y:S01]  /*89a0*/  MOV R31, R11 ;  /* 0x0000000b001f7202 */ /* 0x010fe20000000f00 */
[----:B------:R2:W3:Y:S01]  /*89b0*/  MUFU.EX2 R12, R9 ;  /* 0x00000009000c7308 */ /* 0x0004e20000000800 */
[----:B------:R-:W-:Y:S01]  /*89c0*/  FSEL R10, R239, RZ, P1 ;  /* 0x000000ffef0a7208 */ /* 0x000fe20000800000 */
[----:B------:R-:W-:-:S02]  /*89d0*/  FMUL.FTZ R165, R165, R101 ;  /* 0x00000065a5a57220 */ /* 0x000fc40000410000 */
[----:B------:R-:W-:Y:S02]  /*89e0*/  FMUL.FTZ R92, R92, R101 ;  /* 0x000000655c5c7220 */ /* 0x000fe40000410000 */
[-C--:B-1----:R-:W-:Y:S02]  /*89f0*/  FMUL.FTZ R122, R122, R100.reuse ;  /* 0x000000647a7a7220 */ /* 0x082fe40000410000 */
[----:B------:R1:W4:Y:S01]  /*8a00*/  MUFU.EX2 R48, R3 ;  /* 0x0000000300307308 */ /* 0x0003220000000800 */
[-C--:B------:R-:W-:Y:S02]  /*8a10*/  FMUL.FTZ R123, R123, R100.reuse ;  /* 0x000000647b7b7220 */ /* 0x080fe40000410000 */
[-C--:B------:R-:W-:Y:S02]  /*8a20*/  FMUL.FTZ R154, R154, R100.reuse ;  /* 0x000000649a9a7220 */ /* 0x080fe40000410000 */
[----:B------:R-:W-:Y:S02]  /*8a30*/  FMUL.FTZ R155, R155, R100 ;  /* 0x000000649b9b7220 */ /* 0x000fe40000410000 */
[----:B------:R-:W-:Y:S01]  /*8a40*/  FADD.FTZ R11, R105, -R10 ;  /* 0x8000000a690b7221 */ /* 0x000fe20000010000 */
[----:B------:R-:W-:Y:S01]  /*8a50*/  HMMA.16816.F32.BF16 R188, R4, R18, R120 ;  /* 0x0000001204bc723c */ /* 0x000fe20000041878 */
[----:B--2---:R-:W-:-:S02]  /*8a60*/  FFMA.FTZ R9, R60, c[0x0][0x23c], -R8 ;  /* 0x00008f003c097a23 */ /* 0x004fc40000010808 */
[-C--:B------:R-:W-:Y:S02]  /*8a70*/  FMUL.FTZ R118, R118, R100.reuse ;  /* 0x0000006476767220 */ /* 0x080fe40000410000 */
[----:B------:R2:W5:Y:S01]  /*8a80*/  MUFU.EX2 R56, R9 ;  /* 0x0000000900387308 */ /* 0x0005620000000800 */
[-C--:B------:R-:W-:Y:S02]  /*8a90*/  FMUL.FTZ R119, R119, R100.reuse ;  /* 0x0000006477777220 */ /* 0x080fe40000410000 */
[----:B-1----:R-:W-:Y:S01]  /*8aa0*/  FMUL.FTZ R3, R239, c[0x0][0x23c] ;  /* 0x00008f00ef037a20 */ /* 0x002fe20000410000 */
[----:B------:R-:W-:Y:S01]  /*8ab0*/  HMMA.16816.F32.BF16 R120, R4, R26, R152 ;  /* 0x0000001a0478723c */ /* 0x000fe20000041898 */
[-C--:B------:R-:W-:Y:S02]  /*8ac0*/  FMUL.FTZ R74, R74, R100.reuse ;  /* 0x000000644a4a7220 */ /* 0x080fe40000410000 */
[-C--:B------:R-:W-:Y:S01]  /*8ad0*/  FMUL.FTZ R75, R75, R100.reuse ;  /* 0x000000644b4b7220 */ /* 0x080fe20000410000 */
[----:B------:R-:W-:Y:S01]  /*8ae0*/  FSEL R3, R3, RZ, P1 ;  /* 0x000000ff03037208 */ /* 0x000fe20000800000 */
[----:B------:R-:W-:-:S02]  /*8af0*/  FMUL.FTZ R166, R166, R100 ;  /* 0x00000064a6a67220 */ /* 0x000fc40000410000 */
[----:B---3--:R-:W-:Y:S01]  /*8b00*/  MOV R152, R12 ;  /* 0x0000000c00987202 */ /* 0x008fe20000000f00 */
[----:B------:R-:W-:Y:S01]  /*8b10*/  FMUL.FTZ R167, R167, R100 ;  /* 0x00000064a7a77220 */ /* 0x000fe20000410000 */
[----:B------:R-:W1:Y:S01]  /*8b20*/  LDSM.16.MT88.4 R12, [R222+0xb000] ;  /* 0x00b00000de0c783b */ /* 0x000e620000004200 */
[----:B------:R-:W-:Y:S01]  /*8b30*/  FFMA.FTZ R10, R61, c[0x0][0x23c], -R3 ;  /* 0x00008f003d0a7a23 */ /* 0x000fe20000010803 */
[C---:B------:R-:W-:Y:S01]  /*8b40*/  HMMA.16816.F32.BF16 R192, R4.reuse, R16, R116 ;  /* 0x0000001004c0723c */ /* 0x040fe20000041874 */
[----:B--2---:R-:W-:Y:S01]  /*8b50*/  FFMA.FTZ R9, R49, c[0x0][0x23c], -R8 ;  /* 0x00008f0031097a23 */ /* 0x004fe20000010808 */
[----:B----4-:R-:W-:Y:S01]  /*8b60*/  MOV R154, R48 ;  /* 0x00000030009a7202 */ /* 0x010fe20000000f00 */
[-C--:B------:R-:W-:Y:S01]  /*8b70*/  FMUL.FTZ R93, R93, R101.reuse ;  /* 0x000000655d5d7220 */ /* 0x080fe20000410000 */
[----:B------:R-:W-:Y:S01]  /*8b80*/  MOV R48, R62 ;  /* 0x0000003e00307202 */ /* 0x000fe20000000f00 */
[----:B------:R2:W-:Y:S01]  /*8b90*/  MUFU.EX2 R46, R9 ;  /* 0x00000009002e7308 */ /* 0x0005e20000000800 */
[----:B------:R-:W-:Y:S01]  /*8ba0*/  FMUL.FTZ R94, R94, R100 ;  /* 0x000000645e5e7220 */ /* 0x000fe20000410000 */
[----:B------:R-:W-:Y:S01]  /*8bb0*/  MOV R155, R36 ;  /* 0x00000024009b7202 */ /* 0x000fe20000000f00 */
[----:B------:R-:W-:Y:S01]  /*8bc0*/  FMUL.FTZ R95, R95, R100 ;  /* 0x000000645f5f7220 */ /* 0x000fe20000410000 */
[----:B------:R-:W-:Y:S01]  /*8bd0*/  HMMA.16816.F32.BF16 R108, R4, R32, R72 ;  /* 0x00000020046c723c */ /* 0x000fe20000041848 */
[----:B------:R-:W-:-:S02]  /*8be0*/  FMUL.FTZ R148, R148, R101 ;  /* 0x0000006594947220 */ /* 0x000fc40000410000 */
[-C--:B------:R-:W-:Y:S02]  /*8bf0*/  FMUL.FTZ R149, R149, R101.reuse ;  /* 0x0000006595957220 */ /* 0x080fe40000410000 */
[-C--:B------:R-:W-:Y:S02]  /*8c00*/  FMUL.FTZ R150, R150, R100.reuse ;  /* 0x0000006496967220 */ /* 0x080fe40000410000 */
[----:B------:R-:W-:Y:S01]  /*8c10*/  FMUL.FTZ R151, R151, R100 ;  /* 0x0000006497977220 */ /* 0x000fe20000410000 */
[----:B------:R-:W-:Y:S01]  /*8c20*/  HMMA.16816.F32.BF16 R116, R4, R40, R164 ;  /* 0x000000280474723c */ /* 0x000fe200000418a4 */
[-C--:B------:R-:W-:Y:S02]  /*8c30*/  FMUL.FTZ R132, R132, R101.reuse ;  /* 0x0000006584847220 */ /* 0x080fe40000410000 */
[----:B------:R-:W-:Y:S02]  /*8c40*/  FMUL.FTZ R133, R133, R101 ;  /* 0x0000006585857220 */ /* 0x000fe40000410000 */
[----:B--2---:R-:W-:-:S02]  /*8c50*/  FFMA.FTZ R9, R65, c[0x0][0x23c], -R3 ;  /* 0x00008f0041097a23 */ /* 0x004fc40000010803 */
[----:B------:R-:W-:Y:S01]  /*8c60*/  FMUL.FTZ R134, R134, R100 ;  /* 0x0000006486867220 */ /* 0x000fe20000410000 */
[----:B-----5:R-:W-:Y:S01]  /*8c70*/  MOV R164, R56 ;  /* 0x0000003800a47202 */ /* 0x020fe20000000f00 */
[----:B------:R-:W2:Y:S01]  /*8c80*/  MUFU.EX2 R45, R9 ;  /* 0x00000009002d7308 */ /* 0x000ea20000000800 */
[----:B------:R-:W-:Y:S01]  /*8c90*/  FMUL.FTZ R135, R135, R100 ;  /* 0x0000006487877220 */ /* 0x000fe20000410000 */
[C---:B------:R-:W-:Y:S01]  /*8ca0*/  HMMA.16816.F32.BF16 R176, R4.reuse, R24, R148 ;  /* 0x0000001804b0723c */ /* 0x040fe20000041894 */
[-C--:B------:R-:W-:Y:S01]  /*8cb0*/  FMUL.FTZ R136, R136, R101.reuse ;  /* 0x0000006588887220 */ /* 0x080fe20000410000 */
[----:B------:R-:W-:Y:S01]  /*8cc0*/  MOV R165, R102 ;  /* 0x0000006600a57202 */ /* 0x000fe20000000f00 */
[-C--:B------:R-:W-:Y:S02]  /*8cd0*/  FMUL.FTZ R137, R137, R101.reuse ;  /* 0x0000006589897220 */ /* 0x080fe40000410000 */
[-C--:B------:R-:W-:Y:S02]  /*8ce0*/  FMUL.FTZ R138, R138, R100.reuse ;  /* 0x000000648a8a7220 */ /* 0x080fe40000410000 */
[----:B------:R-:W-:Y:S01]  /*8cf0*/  FMUL.FTZ R139, R139, R100 ;  /* 0x000000648b8b7220 */ /* 0x000fe20000410000 */
[----:B------:R-:W-:Y:S01]  /*8d00*/  HMMA.16816.F32.BF16 R132, R4, R20, R132 ;  /* 0x000000140484723c */ /* 0x000fe20000041884 */
[----:B------:R-:W-:-:S02]  /*8d10*/  FMUL.FTZ R168, R168, R101 ;  /* 0x00000065a8a87220 */ /* 0x000fc40000410000 */
[----:B------:R-:W-:Y:S02]  /*8d20*/  FMUL.FTZ R169, R169, R101 ;  /* 0x00000065a9a97220 */ /* 0x000fe40000410000 */
[-C--:B------:R-:W-:Y:S01]  /*8d30*/  FMUL.FTZ R170, R170, R100.reuse ;  /* 0x00000064aaaa7220 */ /* 0x080fe20000410000 */
[----:B--2---:R-:W-:Y:S01]  /*8d40*/  MOV R153, R45 ;  /* 0x0000002d00997202 */ /* 0x004fe20000000f00 */
[----:B------:R-:W-:Y:S01]  /*8d50*/  FFMA.FTZ R9, R66, c[0x0][0x23c], -R3 ;  /* 0x00008f0042097a23 */ /* 0x000fe20000010803 */
[----:B------:R-:W2:Y:S01]  /*8d60*/  MUFU.EX2 R45, R10 ;  /* 0x0000000a002d7308 */ /* 0x000ea20000000800 */
[----:B------:R-:W-:Y:S01]  /*8d70*/  FMUL.FTZ R171, R171, R100 ;  /* 0x00000064abab7220 */ /* 0x000fe20000410000 */
[----:B-1----:R-:W-:Y:S01]  /*8d80*/  HMMA.16816.F32.BF16 R72, R4, R14, R92 ;  /* 0x0000000e0448723c */ /* 0x002fe2000004185c */
[-C--:B------:R-:W-:Y:S02]  /*8d90*/  FMUL.FTZ R76, R76, R101.reuse ;  /* 0x000000654c4c7220 */ /* 0x080fe40000410000 */
[----:B------:R-:W-:-:S02]  /*8da0*/  FMUL.FTZ R77, R77, R101 ;  /* 0x000000654d4d7220 */ /* 0x000fc40000410000 */
[-C--:B------:R-:W-:Y:S01]  /*8db0*/  FMUL.FTZ R78, R78, R100.reuse ;  /* 0x000000644e4e7220 */ /* 0x080fe20000410000 */
[----:B------:R1:W3:Y:S01]  /*8dc0*/  MUFU.EX2 R57, R9 ;  /* 0x0000000900397308 */ /* 0x0002e20000000800 */
[----:B------:R-:W-:Y:S01]  /*8dd0*/  FMUL.FTZ R79, R79, R100 ;  /* 0x000000644f4f7220 */ /* 0x000fe20000410000 */
[----:B------:R-:W-:Y:S01]  /*8de0*/  MOV R92, R46 ;  /* 0x0000002e005c7202 */ /* 0x000fe20000000f00 */
[-C--:B------:R-:W-:Y:S01]  /*8df0*/  FMUL.FTZ R88, R88, R101.reuse ;  /* 0x0000006558587220 */ /* 0x080fe20000410000 */
[C---:B------:R-:W-:Y:S01]  /*8e00*/  HMMA.16816.F32.BF16 R184, R4.reuse, R22, R136 ;  /* 0x0000001604b8723c */ /* 0x040fe20000041888 */
[----:B------:R-:W-:Y:S01]  /*8e10*/  FMUL.FTZ R89, R89, R101 ;  /* 0x0000006559597220 */ /* 0x000fe20000410000 */
[----:B------:R-:W-:Y:S01]  /*8e20*/  MOV R46, R63 ;  /* 0x0000003f002e7202 */ /* 0x000fe20000000f00 */
[-C--:B------:R-:W-:Y:S01]  /*8e30*/  FMUL.FTZ R90, R90, R100.reuse ;  /* 0x000000645a5a7220 */ /* 0x080fe20000410000 */
[----:B--2---:R-:W-:Y:S01]  /*8e40*/  MOV R95, R45 ;  /* 0x0000002d005f7202 */ /* 0x004fe20000000f00 */
[----:B------:R-:W-:Y:S01]  /*8e50*/  FMUL.FTZ R10, R11, c[0x0][0x23c] ;  /* 0x00008f000b0a7a20 */ /* 0x000fe20000410000 */
[----:B------:R-:W-:Y:S01]  /*8e60*/  MOV R45, R67 ;  /* 0x00000043002d7202 */ /* 0x000fe20000000f00 */
[----:B------:R-:W2:Y:S01]  /*8e70*/  MUFU.EX2 R11, R28 ;  /* 0x0000001c000b7308 */ /* 0x000ea20000000800 */
[----:B------:R-:W-:Y:S01]  /*8e80*/  FMUL.FTZ R91, R91, R100 ;  /* 0x000000645b5b7220 */ /* 0x000fe20000410000 */
[----:B------:R-:W-:Y:S01]  /*8e90*/  HMMA.16816.F32.BF16 R168, R4, R42, R168 ;  /* 0x0000002a04a8723c */ /* 0x000fe200000418a8 */
[----:B------:R-:W-:Y:S01]  /*8ea0*/  MOV R139, R55 ;  /* 0x00000037008b7202 */ /* 0x000fe20000000f00 */
[----:B-1----:R-:W-:Y:S01]  /*8eb0*/  FFMA.FTZ R9, R50, c[0x0][0x23c], -R3 ;  /* 0x00008f0032097a23 */ /* 0x002fe20000010803 */
[----:B---3--:R-:W-:-:S03]  /*8ec0*/  MOV R167, R57 ;  /* 0x0000003900a77202 */ /* 0x008fc60000000f00 */
[----:B------:R-:W1:Y:S01]  /*8ed0*/  MUFU.EX2 R10, R10 ;  /* 0x0000000a000a7308 */ /* 0x000e620000000800 */
[----:B------:R-:W-:Y:S01]  /*8ee0*/  MOV R138, R39 ;  /* 0x00000027008a7202 */ /* 0x000fe20000000f00 */
[C---:B------:R-:W-:Y:S01]  /*8ef0*/  HMMA.16816.F32.BF16 R104, R4.reuse, R34, R76 ;  /* 0x000000220468723c */ /* 0x040fe2000004184c */
[----:B------:R-:W-:Y:S02]  /*8f00*/  MOV R137, R38 ;  /* 0x0000002600897202 */ /* 0x000fe40000000f00 */
[----:B------:R-:W-:Y:S02]  /*8f10*/  MOV R136, R37 ;  /* 0x0000002500887202 */ /* 0x000fe40000000f00 */
[----:B------:R-:W-:Y:S01]  /*8f20*/  MOV R102, R46 ;  /* 0x0000002e00667202 */ /* 0x000fe20000000f00 */
[----:B------:R3:W4:Y:S01]  /*8f30*/  MUFU.EX2 R49, R9 ;  /* 0x0000000900317308 */ /* 0x0007220000000800 */
[-C--:B--2---:R-:W-:Y:S01]  /*8f40*/  FMUL.FTZ R140, R140, R11.reuse ;  /* 0x0000000b8c8c7220 */ /* 0x084fe20000410000 */
[----:B------:R-:W-:Y:S01]  /*8f50*/  HMMA.16816.F32.BF16 R148, R4, R12, R88 ;  /* 0x0000000c0494723c */ /* 0x000fe20000041858 */
[----:B------:R-:W-:Y:S01]  /*8f60*/  FMUL.FTZ R141, R141, R11 ;  /* 0x0000000b8d8d7220 */ /* 0x000fe20000410000 */
[----:B------:R-:W-:Y:S01]  /*8f70*/  MOV R166, R137 ;  /* 0x0000008900a67202 */ /* 0x000fe20000000f00 */
[-C--:B------:R-:W-:Y:S01]  /*8f80*/  FMUL.FTZ R144, R144, R11.reuse ;  /* 0x0000000b90907220 */ /* 0x080fe20000410000 */
[----:B------:R-:W-:Y:S01]  /*8f90*/  MOV R94, R138 ;  /* 0x0000008a005e7202 */ /* 0x000fe20000000f00 */
[----:B------:R-:W-:-:S02]  /*8fa0*/  FMUL.FTZ R145, R145, R11 ;  /* 0x0000000b91917220 */ /* 0x000fc40000410000 */
[----:B------:R-:W-:Y:S01]  /*8fb0*/  F2FP.BF16.PACK_AB R4, R152, R154 ;  /* 0x0000009a9804723e */ /* 0x000fe200000010ff */
[-C--:B-1----:R-:W-:Y:S01]  /*8fc0*/  FMUL.FTZ R142, R142, R10.reuse ;  /* 0x0000000a8e8e7220 */ /* 0x082fe20000410000 */
[----:B------:R-:W-:Y:S01]  /*8fd0*/  F2FP.BF16.PACK_AB R5, R167, R153 ;  /* 0x00000099a705723e */ /* 0x000fe200000010ff */
[----:B------:R-:W-:Y:S01]  /*8fe0*/  FMUL.FTZ R143, R143, R10 ;  /* 0x0000000a8f8f7220 */ /* 0x000fe20000410000 */
[----:B------:R-:W-:Y:S01]  /*8ff0*/  F2FP.BF16.PACK_AB R6, R92, R164 ;  /* 0x000000a45c06723e */ /* 0x000fe200000010ff */
[-C--:B------:R-:W-:Y:S02]  /*9000*/  FMUL.FTZ R146, R146, R10.reuse ;  /* 0x0000000a92927220 */ /* 0x080fe40000410000 */
[----:B---3--:R-:W-:Y:S01]  /*9010*/  FFMA.FTZ R9, R52, c[0x0][0x23c], -R8 ;  /* 0x00008f0034097a23 */ /* 0x008fe20000010808 */
[----:B----4-:R-:W-:Y:S01]  /*9020*/  F2FP.BF16.PACK_AB R7, R49, R95 ;  /* 0x0000005f3107723e */ /* 0x010fe200000010ff */
[----:B------:R-:W-:Y:S02]  /*9030*/  FMUL.FTZ R147, R147, R10 ;  /* 0x0000000a93937220 */ /* 0x000fe40000410000 */
[----:B------:R1:W2:Y:S01]  /*9040*/  MUFU.EX2 R28, R9 ;  /* 0x00000009001c7308 */ /* 0x0002a20000000800 */
[----:B------:R-:W-:-:S02]  /*9050*/  FMUL.FTZ R124, R124, R11 ;  /* 0x0000000b7c7c7220 */ /* 0x000fc40000410000 */
[-C--:B------:R-:W-:Y:S01]  /*9060*/  FMUL.FTZ R125, R125, R11.reuse ;  /* 0x0000000b7d7d7220 */ /* 0x080fe20000410000 */
[C---:B------:R-:W-:Y:S01]  /*9070*/  HMMA.16816.F32.BF16 R64, R4.reuse, R22, R140 ;  /* 0x000000160440723c */ /* 0x040fe2000004188c */
[-C--:B------:R-:W-:Y:S02]  /*9080*/  FMUL.FTZ R126, R126, R10.reuse ;  /* 0x0000000a7e7e7220 */ /* 0x080fe40000410000 */
[-C--:B------:R-:W-:Y:S02]  /*9090*/  FMUL.FTZ R127, R127, R10.reuse ;  /* 0x0000000a7f7f7220 */ /* 0x080fe40000410000 */
[-C--:B------:R-:W-:Y:S02]  /*90a0*/  FMUL.FTZ R156, R156, R11.reuse ;  /* 0x0000000b9c9c7220 */ /* 0x080fe40000410000 */
[----:B------:R-:W-:Y:S01]  /*90b0*/  FMUL.FTZ R157, R157, R11 ;  /* 0x0000000b9d9d7220 */ /* 0x000fe20000410000 */
[----:B------:R-:W-:Y:S01]  /*90c0*/  HMMA.16816.F32.BF16 R60, R4, R24, R144 ;  /* 0x00000018043c723c */ /* 0x000fe20000041890 */
[----:B------:R-:W-:-:S02]  /*90d0*/  FMUL.FTZ R158, R158, R10 ;  /* 0x0000000a9e9e7220 */ /* 0x000fc40000410000 */
[-C--:B------:R-:W-:Y:S02]  /*90e0*/  FMUL.FTZ R159, R159, R10.reuse ;  /* 0x0000000a9f9f7220 */ /* 0x080fe40000410000 */
[----:B-1----:R-:W-:Y:S02]  /*90f0*/  FFMA.FTZ R9, R53, c[0x0][0x23c], -R2 ;  /* 0x00008f0035097a23 */ /* 0x002fe40000010802 */
[-C--:B------:R-:W-:Y:S01]  /*9100*/  FMUL.FTZ R160, R160, R11.reuse ;  /* 0x0000000ba0a07220 */ /* 0x080fe20000410000 */
[C---:B------:R-:W-:Y:S01]  /*9110*/  HMMA.16816.F32.BF16 R76, R4.reuse, R18, R124 ;  /* 0x00000012044c723c */ /* 0x040fe2000004187c */
[----:B------:R-:W1:Y:S01]  /*9120*/  MUFU.EX2 R50, R9 ;  /* 0x0000000900327308 */ /* 0x000e620000000800 */
[----:B------:R-:W-:Y:S02]  /*9130*/  FMUL.FTZ R161, R161, R11 ;  /* 0x0000000ba1a17220 */ /* 0x000fe40000410000 */
[-C--:B------:R-:W-:Y:S02]  /*9140*/  FMUL.FTZ R162, R162, R10.reuse ;  /* 0x0000000aa2a27220 */ /* 0x080fe40000410000 */
[----:B------:R-:W-:Y:S01]  /*9150*/  FMUL.FTZ R163, R163, R10 ;  /* 0x0000000aa3a37220 */ /* 0x000fe20000410000 */
[----:B------:R-:W-:Y:S01]  /*9160*/  MOV R127, R31 ;  /* 0x0000001f007f7202 */ /* 0x000fe20000000f00 */
[----:B------:R-:W-:Y:S01]  /*9170*/  HMMA.16816.F32.BF16 R56, R4, R26, R156 ;  /* 0x0000001a0438723c */ /* 0x000fe2000004189c */
[----:B------:R-:W-:Y:S01]  /*9180*/  MOV R126, R30 ;  /* 0x0000001e007e7202 */ /* 0x000fe20000000f00 */
[-C--:B------:R-:W-:Y:S01]  /*9190*/  FMUL.FTZ R112, R112, R11.reuse ;  /* 0x0000000b70707220 */ /* 0x080fe20000410000 */
[----:B------:R-:W-:Y:S01]  /*91a0*/  LDSM.16.MT88.4 R24, [R222+0x9400] ;  /* 0x00940000de18783b */ /* 0x000fe20000004200 */
[----:B------:R-:W-:-:S02]  /*91b0*/  FMUL.FTZ R113, R113, R11 ;  /* 0x0000000b71717220 */ /* 0x000fc40000410000 */
[----:B------:R-:W-:Y:S01]  /*91c0*/  FMUL.FTZ R114, R114, R10 ;  /* 0x0000000a72727220 */ /* 0x000fe20000410000 */
[----:B--2---:R-:W-:Y:S01]  /*91d0*/  MOV R158, R28 ;  /* 0x0000001c009e7202 */ /* 0x004fe20000000f00 */
[----:B------:R-:W-:Y:S01]  /*91e0*/  FMUL.FTZ R115, R115, R10 ;  /* 0x0000000a73737220 */ /* 0x000fe20000410000 */
[----:B-1----:R-:W-:Y:S01]  /*91f0*/  MOV R159, R50 ;  /* 0x00000032009f7202 */ /* 0x002fe20000000f00 */
[----:B------:R-:W-:Y:S02]  /*9200*/  FFMA.FTZ R9, R54, c[0x0][0x23c], -R2 ;  /* 0x00008f0036097a23 */ /* 0x000fe40000010802 */
[----:B------:R-:W-:Y:S01]  /*9210*/  HMMA.16816.F32.BF16 R52, R4, R40, R160 ;  /* 0x000000280434723c */ /* 0x000fe200000418a0 */
[-C--:B------:R-:W-:Y:S01]  /*9220*/  FMUL.FTZ R128, R128, R11.reuse ;  /* 0x0000000b80807220 */ /* 0x080fe20000410000 */
[----:B------:R1:W-:Y:S01]  /*9230*/  MUFU.EX2 R142, R9 ;  /* 0x00000009008e7308 */ /* 0x0003e20000000800 */
[----:B------:R-:W-:Y:S02]  /*9240*/  FMUL.FTZ R129, R129, R11 ;  /* 0x0000000b81817220 */ /* 0x000fe40000410000 */
[----:B------:R-:W-:-:S02]  /*9250*/  FMUL.FTZ R130, R130, R10 ;  /* 0x0000000a82827220 */ /* 0x000fc40000410000 */
[-C--:B------:R-:W-:Y:S01]  /*9260*/  FMUL.FTZ R131, R131, R10.reuse ;  /* 0x0000000a83837220 */ /* 0x080fe20000410000 */
[----:B------:R-:W-:Y:S01]  /*9270*/  MOV R161, R153 ;  /* 0x0000009900a17202 */ /* 0x000fe20000000f00 */
[-C--:B------:R-:W-:Y:S01]  /*9280*/  FMUL.FTZ R172, R172, R11.reuse ;  /* 0x0000000bacac7220 */ /* 0x080fe20000410000 */
[C---:B------:R-:W-:Y:S01]  /*9290*/  HMMA.16816.F32.BF16 R88, R4.reuse, R16, R112 ;  /* 0x000000100458723c */ /* 0x040fe20000041870 */
[----:B------:R-:W-:Y:S01]  /*92a0*/  FMUL.FTZ R173, R173, R11 ;  /* 0x0000000badad7220 */ /* 0x000fe20000410000 */
[----:B------:R-:W-:Y:S01]  /*92b0*/  MOV R153, R155 ;  /* 0x0000009b00997202 */ /* 0x000fe20000000f00 */
[----:B------:R-:W-:Y:S01]  /*92c0*/  FMUL.FTZ R174, R174, R10 ;  /* 0x0000000aaeae7220 */ /* 0x000fe20000410000 */
        /* <DEDUP_REMOVED lines=9> */
[----:B------:R-:W1:Y:S01]  /*9360*/  MUFU.EX2 R93, R9 ;  /* 0x00000009005d7308 */ /* 0x000e620000000800 */
[-C--:B------:R-:W-:Y:S01]  /*9370*/  FMUL.FTZ R70, R70, R10.reuse ;  /* 0x0000000a46467220 */ /* 0x080fe20000410000 */
[----:B------:R-:W-:Y:S01]  /*9380*/  MOV R112, R45 ;  /* 0x0000002d00707202 */ /* 0x000fe20000000f00 */
[----:B------:R-:W-:Y:S01]  /*9390*/  FMUL.FTZ R71, R71, R10 ;  /* 0x0000000a47477220 */ /* 0x000fe20000410000 */
[C---:B------:R-:W-:Y:S01]  /*93a0*/  HMMA.16816.F32.BF16 R36, R4.reuse, R20, R128 ;  /* 0x000000140424723c */ /* 0x040fe20000041880 */
[-C--:B------:R-:W-:Y:S01]  /*93b0*/  FMUL.FTZ R80, R80, R11.reuse ;  /* 0x0000000b50507220 */ /* 0x080fe20000410000 */
[----:B------:R-:W-:Y:S01]  /*93c0*/  MOV R154, R136 ;  /* 0x00000088009a7202 */ /* 0x000fe20000000f00 */
[-C--:B------:R-:W-:Y:S01]  /*93d0*/  FMUL.FTZ R81, R81, R11.reuse ;  /* 0x0000000b51517220 */ /* 0x080fe20000410000 */
[----:B------:R-:W-:Y:S01]  /*93e0*/  LDSM.16.MT88.4 R20, [R220+0xa400] ;  /* 0x00a40000dc14783b */ /* 0x000fe20000004200 */
[----:B------:R-:W-:Y:S01]  /*93f0*/  FMUL.FTZ R82, R82, R10 ;  /* 0x0000000a52527220 */ /* 0x000fe20000410000 */
[----:B------:R-:W-:Y:S01]  /*9400*/  MOV R143, R112 ;  /* 0x00000070008f7202 */ /* 0x000fe20000000f00 */
[-C--:B------:R-:W-:Y:S01]  /*9410*/  FMUL.FTZ R83, R83, R10.reuse ;  /* 0x0000000a53537220 */ /* 0x080fe20000410000 */
[C---:B------:R-:W-:Y:S01]  /*9420*/  HMMA.16816.F32.BF16 R40, R4.reuse, R42, R172 ;  /* 0x0000002a0428723c */ /* 0x040fe200000418ac */
[-C--:B------:R-:W-:Y:S01]  /*9430*/  FMUL.FTZ R84, R84, R11.reuse ;  /* 0x0000000b54547220 */ /* 0x080fe20000410000 */
[----:B------:R-:W-:Y:S01]  /*9440*/  LDSM.16.MT88.4 R16, [R222+0xa400] ;  /* 0x00a40000de10783b */ /* 0x000fe20000004200 */
[----:B------:R-:W-:Y:S01]  /*9450*/  FMUL.FTZ R85, R85, R11 ;  /* 0x0000000b55557220 */ /* 0x000fe20000410000 */
[----:B-1----:R-:W-:Y:S01]  /*9460*/  MOV R162, R93 ;  /* 0x0000005d00a27202 */ /* 0x002fe20000000f00 */
[----:B------:R-:W-:Y:S01]  /*9470*/  FFMA.FTZ R9, R29, c[0x0][0x23c], -R2 ;  /* 0x00008f001d097a23 */ /* 0x000fe20000010802 */
[----:B------:R-:W-:Y:S01]  /*9480*/  MOV R93, R139 ;  /* 0x0000008b005d7202 */ /* 0x000fe20000000f00 */
[----:B------:R-:W1:Y:S01]  /*9490*/  LDSM.16.MT88.4 R28, [R220+0x9400] ;  /* 0x00940000dc1c783b */ /* 0x000e620000004200 */
[-C--:B------:R-:W-:Y:S01]  /*94a0*/  FMUL.FTZ R86, R86, R10.reuse ;  /* 0x0000000a56567220 */ /* 0x080fe20000410000 */
[----:B------:R2:W3:Y:S01]  /*94b0*/  MUFU.EX2 R144, R9 ;  /* 0x0000000900907308 */ /* 0x0004e20000000800 */
[----:B------:R-:W-:Y:S01]  /*94c0*/  FMUL.FTZ R87, R87, R10 ;  /* 0x0000000a57577220 */ /* 0x000fe20000410000 */
[C---:B------:R-:W-:Y:S01]  /*94d0*/  HMMA.16816.F32.BF16 R48, R4.reuse, R32, R68 ;  /* 0x000000200430723c */ /* 0x040fe20000041844 */
[----:B------:R-:W-:Y:S01]  /*94e0*/  FMUL.FTZ R96, R96, R11 ;  /* 0x0000000b60607220 */ /* 0x000fe20000410000 */
[----:B------:R-:W-:Y:S01]  /*94f0*/  MOV R157, R113 ;  /* 0x00000071009d7202 */ /* 0x000fe20000000f00 */
[----:B------:R-:W-:Y:S01]  /*9500*/  FMUL.FTZ R97, R97, R11 ;  /* 0x0000000b61617220 */ /* 0x000fe20000410000 */
[----:B------:R-:W-:Y:S01]  /*9510*/  MOV R156, R114 ;  /* 0x00000072009c7202 */ /* 0x000fe20000000f00 */
[-C--:B------:R-:W-:Y:S01]  /*9520*/  FMUL.FTZ R98, R98, R10.reuse ;  /* 0x0000000a62627220 */ /* 0x080fe20000410000 */
[----:B------:R-:W-:Y:S01]  /*9530*/  MOV R175, R115 ;  /* 0x0000007300af7202 */ /* 0x000fe20000000f00 */
[----:B------:R-:W-:Y:S01]  /*9540*/  FMUL.FTZ R99, R99, R10 ;  /* 0x0000000a63637220 */ /* 0x000fe20000410000 */
[----:B------:R-:W-:Y:S01]  /*9550*/  HMMA.16816.F32.BF16 R80, R4, R34, R80 ;  /* 0x000000220450723c */ /* 0x000fe20000041850 */
[----:B------:R-:W-:Y:S01]  /*9560*/  LDSM.16.MT88.4 R32, [R222+0xb400] ;  /* 0x00b40000de20783b */ /* 0x000fe20000004200 */
[----:B------:R-:W-:-:S02]  /*9570*/  MOV R174, R92 ;  /* 0x0000005c00ae7202 */ /* 0x000fc40000000f00 */
[----:B------:R-:W-:Y:S01]  /*9580*/  MOV R173, R93 ;  /* 0x0000005d00ad7202 */ /* 0x000fe20000000f00 */
[----:B--2---:R-:W-:Y:S01]  /*9590*/  FFMA.FTZ R9, R182, c[0x0][0x23c], -R0 ;  /* 0x00008f00b6097a23 */ /* 0x004fe20000010800 */
[----:B------:R-:W-:Y:S02]  /*95a0*/  MOV R172, R94 ;  /* 0x0000005e00ac7202 */ /* 0x000fe40000000f00 */
[C---:B------:R-:W-:Y:S01]  /*95b0*/  HMMA.16816.F32.BF16 R44, R4.reuse, R12, R84 ;  /* 0x0000000c042c723c */ /* 0x040fe20000041854 */
[----:B------:R2:W-:Y:S07]  /*95c0*/  MUFU.EX2 R141, R9 ;  /* 0x00000009008d7308 */ /* 0x0005ee0000000800 */
[----:B------:R-:W-:Y:S01]  /*95d0*/  HMMA.16816.F32.BF16 R96, R4, R14, R96 ;  /* 0x0000000e0460723c */ /* 0x000fe20000041860 */
[----:B------:R-:W4:Y:S06]  /*95e0*/  LDSM.16.MT88.4 R12, [R220+0xb400] ;  /* 0x00b40000dc0c783b */ /* 0x000f2c0000004200 */
[----:B------:R-:W-:-:S02]  /*95f0*/  F2FP.BF16.PACK_AB R4, R142, R159 ;  /* 0x0000009f8e04723e */ /* 0x000fc400000010ff */
[----:B---3--:R-:W-:Y:S01]  /*9600*/  F2FP.BF16.PACK_AB R6, R144, R162 ;  /* 0x000000a29006723e */ /* 0x008fe200000010ff */
[----:B--2---:R-:W-:-:S04]  /*9610*/  FFMA.FTZ R9, R181, c[0x0][0x23c], -R0 ;  /* 0x00008f00b5097a23 */ /* 0x004fc80000010800 */
[----:B------:R2:W3:Y:S02]  /*9620*/  MUFU.EX2 R140, R9 ;  /* 0x00000009008c7308 */ /* 0x0004e40000000800 */
[----:B--2---:R-:W-:Y:S01]  /*9630*/  FFMA.FTZ R9, R183, c[0x0][0x23c], -R0 ;  /* 0x00008f00b7097a23 */ /* 0x004fe20000010800 */
[----:B---3--:R-:W-:-:S05]  /*9640*/  F2FP.BF16.PACK_AB R5, R140, R141 ;  /* 0x0000008d8c05723e */ /* 0x008fca00000010ff */
[----:B------:R2:W-:Y:S02]  /*9650*/  MUFU.EX2 R163, R9 ;  /* 0x0000000900a37308 */ /* 0x0005e40000000800 */
[----:B--2---:R-:W-:-:S06]  /*9660*/  FFMA.FTZ R9, R180, c[0x0][0x23c], -R0 ;  /* 0x00008f00b4097a23 */ /* 0x004fcc0000010800 */
[----:B------:R2:W3:Y:S02]  /*9670*/  MUFU.EX2 R145, R9 ;  /* 0x0000000900917308 */ /* 0x0004e40000000800 */
[----:B--2---:R-:W-:Y:S01]  /*9680*/  FFMA.FTZ R9, R197, c[0x0][0x23c], -R8 ;  /* 0x00008f00c5097a23 */ /* 0x004fe20000010808 */
[----:B---3--:R-:W-:-:S05]  /*9690*/  F2FP.BF16.PACK_AB R7, R145, R163 ;  /* 0x000000a39107723e */ /* 0x008fca00000010ff */
[----:B------:R2:W3:Y:S02]  /*96a0*/  MUFU.EX2 R197, R9 ;  /* 0x0000000900c57308 */ /* 0x0004e40000000800 */
[C---:B-1----:R-:W-:Y:S08]  /*96b0*/  HMMA.16816.F32.BF16 R84, R4.reuse, R28, R192 ;  /* 0x0000001c0454723c */ /* 0x042ff000000418c0 */
[----:B------:R-:W-:Y:S01]  /*96c0*/  HMMA.16816.F32.BF16 R136, R4, R30, R188 ;  /* 0x0000001e0488723c */ /* 0x000fe200000418bc */
[----:B--2---:R-:W-:-:S04]  /*96d0*/  FFMA.FTZ R9, R196, c[0x0][0x23c], -R8 ;  /* 0x00008f00c4097a23 */ /* 0x004fc80000010808 */
[----:B------:R1:W-:Y:S03]  /*96e0*/  MUFU.EX2 R196, R9 ;  /* 0x0000000900c47308 */ /* 0x0003e60000000800 */
        /* <DEDUP_REMOVED lines=8> */
[----:B-1----:R-:W-:Y:S01]  /*9770*/  FFMA.FTZ R9, R204, c[0x0][0x23c], -R3 ;  /* 0x00008f00cc097a23 */ /* 0x002fe20000010803 */
[----:B------:R-:W-:-:S03]  /*9780*/  MOV R204, R144 ;  /* 0x0000009000cc7202 */ /* 0x000fc60000000f00 */
[----:B------:R1:W-:Y:S03]  /*9790*/  MUFU.EX2 R194, R9 ;  /* 0x0000000900c27308 */ /* 0x0003e60000000800 */
[C---:B----4-:R-:W-:Y:S08]  /*97a0*/  HMMA.16816.F32.BF16 R108, R4.reuse, R12, R108 ;  /* 0x0000000c046c723c */ /* 0x050ff0000004186c */
[----:B------:R-:W-:Y:S01]  /*97b0*/  HMMA.16816.F32.BF16 R104, R4, R14, R104 ;  /* 0x0000000e0468723c */ /* 0x000fe20000041868 */
[----:B-1----:R-:W-:Y:S01]  /*97c0*/  FFMA.FTZ R9, R203, c[0x0][0x23c], -R3 ;  /* 0x00008f00cb097a23 */ /* 0x002fe20000010803 */
[----:B------:R-:W-:-:S06]  /*97d0*/  MOV R203, R126 ;  /* 0x0000007e00cb7202 */ /* 0x000fcc0000000f00 */
[----:B------:R-:W-:Y:S01]  /*97e0*/  HMMA.16816.F32.BF16 R72, R4, R34, R72 ;  /* 0x000000220448723c */ /* 0x000fe20000041848 */
[----:B------:R1:W2:Y:S02]  /*97f0*/  MUFU.EX2 R193, R9 ;  /* 0x0000000900c17308 */ /* 0x0002a40000000800 */
[----:B-1----:R-:W-:Y:S01]  /*9800*/  FFMA.FTZ R9, R202, c[0x0][0x23c], -R3 ;  /* 0x00008f00ca097a23 */ /* 0x002fe20000010803 */
[----:B------:R-:W-:-:S04]  /*9810*/  MOV R202, R127 ;  /* 0x0000007f00ca7202 */ /* 0x000fc80000000f00 */
[----:B------:R-:W-:Y:S01]  /*9820*/  HMMA.16816.F32.BF16 R124, R4, R20, R176 ;  /* 0x00000014047c723c */ /* 0x000fe200000418b0 */
[----:B------:R1:W-:Y:S02]  /*9830*/  MUFU.EX2 R192, R9 ;  /* 0x0000000900c07308 */ /* 0x0003e40000000800 */
[----:B-1----:R-:W-:Y:S01]  /*9840*/  FFMA.FTZ R9, R199, c[0x0][0x23c], -R3 ;  /* 0x00008f00c7097a23 */ /* 0x002fe20000010803 */
[----:B------:R-:W-:-:S04]  /*9850*/  MOV R199, R95 ;  /* 0x0000005f00c77202 */ /* 0x000fc80000000f00 */
[----:B------:R-:W-:Y:S01]  /*9860*/  HMMA.16816.F32.BF16 R92, R4, R32, R148 ;  /* 0x00000020045c723c */ /* 0x000fe20000041894 */
[----:B------:R1:W4:Y:S06]  /*9870*/  MUFU.EX2 R191, R9 ;  /* 0x0000000900bf7308 */ /* 0x00032c0000000800 */
[----:B---3--:R-:W-:Y:S02]  /*9880*/  F2FP.BF16.PACK_AB R4, R197, R158 ;  /* 0x0000009ec504723e */ /* 0x008fe400000010ff */
[----:B--2---:R-:W-:Y:S02]  /*9890*/  F2FP.BF16.PACK_AB R5, R193, R194 ;  /* 0x000000c2c105723e */ /* 0x004fe400000010ff */
[----:B------:R-:W-:Y:S01]  /*98a0*/  F2FP.BF16.PACK_AB R6, R195, R196 ;  /* 0x000000c4c306723e */ /* 0x000fe200000010ff */
[----:B-1----:R-:W-:Y:S01]  /*98b0*/  FFMA.FTZ R9, R207, c[0x0][0x23c], -R2 ;  /* 0x00008f00cf097a23 */ /* 0x002fe20000010802 */
[----:B----4-:R-:W-:-:S02]  /*98c0*/  F2FP.BF16.PACK_AB R7, R191, R192 ;  /* 0x000000c0bf07723e */ /* 0x010fc400000010ff */
[----:B------:R-:W-:Y:S01]  /*98d0*/  MOV R207, R164 ;  /* 0x000000a400cf7202 */ /* 0x000fe20000000f00 */
[----:B------:R1:W-:Y:S04]  /*98e0*/  MUFU.EX2 R190, R9 ;  /* 0x0000000900be7308 */ /* 0x0003e80000000800 */
        /* <DEDUP_REMOVED lines=17> */
[----:B-----5:R-:W-:Y:S01]  /*9a00*/  FFMA.FTZ R9, R200, c[0x0][0x23c], -R2 ;  /* 0x00008f00c8097a23 */ /* 0x020fe20000010802 */
[----:B------:R-:W-:-:S03]  /*9a10*/  MOV R200, R167 ;  /* 0x000000a700c87202 */ /* 0x000fc60000000f00 */
[----:B------:R5:W1:Y:S03]  /*9a20*/  MUFU.EX2 R187, R9 ;  /* 0x0000000900bb7308 */ /* 0x000a660000000800 */
[C---:B------:R-:W-:Y:S01]  /*9a30*/  HMMA.16816.F32.BF16 R56, R4.reuse, R22, R56 ;  /* 0x000000160438723c */ /* 0x040fe20000041838 */
[----:B------:R-:W-:Y:S07]  /*9a40*/  LDSM.16.MT88.4 R20, [R222+0xb800] ;  /* 0x00b80000de14783b */ /* 0x000fee0000004200 */
[----:B------:R-:W-:Y:S01]  /*9a50*/  HMMA.16816.F32.BF16 R52, R4, R16, R52 ;  /* 0x000000100434723c */ /* 0x000fe20000041834 */
[----:B-----5:R-:W-:-:S07]  /*9a60*/  FFMA.FTZ R9, R210, c[0x0][0x23c], -R0 ;  /* 0x00008f00d2097a23 */ /* 0x020fce0000010800 */
[C---:B------:R-:W-:Y:S01]  /*9a70*/  HMMA.16816.F32.BF16 R40, R4.reuse, R18, R40 ;  /* 0x000000120428723c */ /* 0x040fe20000041828 */
[----:B------:R-:W5:Y:S01]  /*9a80*/  LDSM.16.MT88.4 R16, [R222+0xa800] ;  /* 0x00a80000de10783b */ /* 0x000f620000004200 */
        /* <DEDUP_REMOVED lines=17> */
[----:B------:R-:W-:Y:S02]  /*9ba0*/  MOV R214, R103 ;  /* 0x0000006700d67202 */ /* 0x000fe40000000f00 */
[----:B---3--:R-:W-:-:S03]  /*9bb0*/  F2FP.BF16.PACK_AB R7, R183, R184 ;  /* 0x000000b8b707723e */ /* 0x008fc600000010ff */
[----:B------:R1:W-:Y:S04]  /*9bc0*/  MUFU.EX2 R182, R9 ;  /* 0x0000000900b67308 */ /* 0x0003e80000000800 */
[C---:B--2---:R-:W-:Y:S08]  /*9bd0*/  HMMA.16816.F32.BF16 R144, R4.reuse, R38, R136 ;  /* 0x000000260490723c */ /* 0x044ff00000041888 */
[----:B----4-:R-:W-:Y:S01]  /*9be0*/  HMMA.16816.F32.BF16 R136, R4, R30, R128 ;  /* 0x0000001e0488723c */ /* 0x010fe20000041880 */
        /* <DEDUP_REMOVED lines=8> */
[----:B------:R-:W-:Y:S01]  /*9c70*/  MOV R199, R140 ;  /* 0x0000008c00c77202 */ /* 0x000fe20000000f00 */
[----:B------:R1:W-:Y:S06]  /*9c80*/  MUFU.EX2 R181, R9 ;  /* 0x0000000900b57308 */ /* 0x0003ec0000000800 */
[C---:B------:R-:W-:Y:S08]  /*9c90*/  HMMA.16816.F32.BF16 R132, R4.reuse, R28, R132 ;  /* 0x0000001c0484723c */ /* 0x040ff00000041884 */
[----:B------:R-:W-:Y:S01]  /*9ca0*/  HMMA.16816.F32.BF16 R148, R4, R24, R124 ;  /* 0x000000180494723c */ /* 0x000fe2000004187c */
[----:B------:R-:W3:Y:S01]  /*9cb0*/  LDSM.16.MT88.4 R124, [R220+0x9c00] ;  /* 0x009c0000dc7c783b */ /* 0x000ee20000004200 */
[----:B-1----:R-:W-:Y:S01]  /*9cc0*/  FFMA.FTZ R9, R211, c[0x0][0x23c], -R8 ;  /* 0x00008f00d3097a23 */ /* 0x002fe20000010808 */
[----:B------:R-:W-:-:S02]  /*9cd0*/  MOV R211, R207 ;  /* 0x000000cf00d37202 */ /* 0x000fc40000000f00 */
[----:B------:R-:W-:Y:S01]  /*9ce0*/  MOV R207, R142 ;  /* 0x0000008e00cf7202 */ /* 0x000fe20000000f00 */
[----:B------:R1:W4:Y:S02]  /*9cf0*/  MUFU.EX2 R179, R9 ;  /* 0x0000000900b37308 */ /* 0x0003240000000800 */
[C---:B------:R-:W-:Y:S08]  /*9d00*/  HMMA.16816.F32.BF16 R152, R4.reuse, R26, R120 ;  /* 0x0000001a0498723c */ /* 0x040ff00000041878 */
[----:B-----5:R-:W-:Y:S01]  /*9d10*/  HMMA.16816.F32.BF16 R164, R4, R16, R116 ;  /* 0x0000001004a4723c */ /* 0x020fe20000041874 */
[----:B-1----:R-:W-:Y:S01]  /*9d20*/  FFMA.FTZ R9, R241, c[0x0][0x23c], -R3 ;  /* 0x00008f00f1097a23 */ /* 0x002fe20000010803 */
[----:B------:R-:W-:-:S06]  /*9d30*/  MOV R241, R205 ;  /* 0x000000cd00f17202 */ /* 0x000fcc0000000f00 */
[C---:B------:R-:W-:Y:S01]  /*9d40*/  HMMA.16816.F32.BF16 R168, R4.reuse, R18, R112 ;  /* 0x0000001204a8723c */ /* 0x040fe20000041870 */
[----:B------:R-:W-:Y:S01]  /*9d50*/  MOV R205, R141 ;  /* 0x0000008d00cd7202 */ /* 0x000fe20000000f00 */
[----:B------:R1:W-:Y:S06]  /*9d60*/  MUFU.EX2 R178, R9 ;  /* 0x0000000900b27308 */ /* 0x0003ec0000000800 */
[C---:B------:R-:W-:Y:S08]  /*9d70*/  HMMA.16816.F32.BF16 R104, R4.reuse, R20, R92 ;  /* 0x000000140468723c */ /* 0x040ff0000004185c */
[----:B------:R-:W-:Y:S01]  /*9d80*/  HMMA.16816.F32.BF16 R84, R4, R22, R72 ;  /* 0x000000160454723c */ /* 0x000fe20000041848 */
[----:B-1----:R-:W-:Y:S01]  /*9d90*/  FFMA.FTZ R9, R217, c[0x0][0x23c], -R3 ;  /* 0x00008f00d9097a23 */ /* 0x002fe20000010803 */
[----:B------:R-:W-:-:S02]  /*9da0*/  MOV R217, R201 ;  /* 0x000000c900d97202 */ /* 0x000fc40000000f00 */
[----:B------:R-:W-:Y:S01]  /*9db0*/  MOV R201, R159 ;  /* 0x0000009f00c97202 */ /* 0x000fe20000000f00 */
[----:B------:R1:W5:Y:S02]  /*9dc0*/  MUFU.EX2 R177, R9 ;  /* 0x0000000900b17308 */ /* 0x0003640000000800 */
[----:B--2---:R-:W-:Y:S02]  /*9dd0*/  F2FP.BF16.PACK_AB R4, R180, R182 ;  /* 0x000000b6b404723e */ /* 0x004fe400000010ff */
[----:B----4-:R-:W-:Y:S02]  /*9de0*/  F2FP.BF16.PACK_AB R6, R179, R181 ;  /* 0x000000b5b306723e */ /* 0x010fe400000010ff */
[----:B------:R-:W-:Y:S02]  /*9df0*/  MOV R75, R214 ;  /* 0x000000d6004b7202 */ /* 0x000fe40000000f00 */
[----:B------:R-:W-:Y:S02]  /*9e00*/  MOV R74, R206 ;  /* 0x000000ce004a7202 */ /* 0x000fe40000000f00 */
[----:B------:R-:W-:-:S02]  /*9e10*/  MOV R73, R208 ;  /* 0x000000d000497202 */ /* 0x000fc40000000f00 */
[----:B------:R-:W-:Y:S02]  /*9e20*/  MOV R72, R209 ;  /* 0x000000d100487202 */ /* 0x000fe40000000f00 */
[----:B------:R-:W-:Y:S02]  /*9e30*/  MOV R214, R173 ;  /* 0x000000ad00d67202 */ /* 0x000fe40000000f00 */
[----:B------:R-:W-:Y:S01]  /*9e40*/  MOV R206, R174 ;  /* 0x000000ae00ce7202 */ /* 0x000fe20000000f00 */
[----:B-1----:R-:W-:Y:S01]  /*9e50*/  FFMA.FTZ R9, R216, c[0x0][0x23c], -R3 ;  /* 0x00008f00d8097a23 */ /* 0x002fe20000010803 */
[----:B-----5:R-:W-:Y:S02]  /*9e60*/  F2FP.BF16.PACK_AB R5, R177, R178 ;  /* 0x000000b2b105723e */ /* 0x020fe400000010ff */
[----:B------:R-:W-:Y:S01]  /*9e70*/  MOV R216, R200 ;  /* 0x000000c800d87202 */ /* 0x000fe20000000f00 */
[----:B------:R1:W-:Y:S01]  /*9e80*/  MUFU.EX2 R176, R9 ;  /* 0x0000000900b07308 */ /* 0x0003e20000000800 */
[----:B------:R-:W-:-:S02]  /*9e90*/  MOV R208, R175 ;  /* 0x000000af00d07202 */ /* 0x000fc40000000f00 */
[----:B------:R-:W-:Y:S01]  /*9ea0*/  MOV R209, R156 ;  /* 0x0000009c00d17202 */ /* 0x000fe20000000f00 */
[----:B------:R-:W-:Y:S01]  /*9eb0*/  LDSM.16.MT88.4 R172, [R222+0xac00] ;  /* 0x00ac0000deac783b */ /* 0x000fe20000004200 */
[----:B------:R-:W-:Y:S01]  /*9ec0*/  MOV R200, R158 ;  /* 0x0000009e00c87202 */ /* 0x000fe20000000f00 */
[----:B-1----:R-:W-:Y:S01]  /*9ed0*/  FFMA.FTZ R9, R215, c[0x0][0x23c], -R3 ;  /* 0x00008f00d7097a23 */ /* 0x002fe20000010803 */
[----:B------:R-:W-:Y:S02]  /*9ee0*/  MOV R215, R210 ;  /* 0x000000d200d77202 */ /* 0x000fe40000000f00 */
[----:B------:R-:W-:Y:S01]  /*9ef0*/  MOV R210, R157 ;  /* 0x0000009d00d27202 */ /* 0x000fe20000000f00 */
[----:B------:R-:W1:Y:S01]  /*9f00*/  MUFU.EX2 R103, R9 ;  /* 0x0000000900677308 */ /* 0x000e620000000800 */
[----:B------:R-:W-:Y:S01]  /*9f10*/  LDSM.16.MT88.4 R156, [R220+0xac00] ;  /* 0x00ac0000dc9c783b */ /* 0x000fe20000004200 */
[----:B-1----:R-:W-:Y:S01]  /*9f20*/  F2FP.BF16.PACK_AB R7, R103, R176 ;  /* 0x000000b06707723e */ /* 0x002fe200000010ff */
[----:B------:R-:W-:Y:S01]  /*9f30*/  FFMA.FTZ R9, R242, c[0x0][0x23c], -R2 ;  /* 0x00008f00f2097a23 */ /* 0x000fe20000010802 */
[----:B------:R-:W-:-:S05]  /*9f40*/  MOV R242, R72 ;  /* 0x0000004800f27202 */ /* 0x000fca0000000f00 */
[C---:B------:R-:W-:Y:S07]  /*9f50*/  HMMA.16816.F32.BF16 R112, R4.reuse, R36, R88 ;  /* 0x000000240470723c */ /* 0x040fee0000041858 */
[----:B------:R-:W-:Y:S01]  /*9f60*/  MOV R90, R102 ;  /* 0x00000066005a7202 */ /* 0x000fe20000000f00 */
[----:B------:R-:W-:Y:S01]  /*9f70*/  HMMA.16816.F32.BF16 R64, R4, R30, R64 ;  /* 0x0000001e0440723c */ /* 0x000fe20000041840 */
[----:B------:R1:W-:Y:S01]  /*9f80*/  MUFU.EX2 R102, R9 ;  /* 0x0000000900667308 */ /* 0x0003e20000000800 */
[----:B------:R-:W-:-:S02]  /*9f90*/  MOV R91, R143 ;  /* 0x0000008f005b7202 */ /* 0x000fc40000000f00 */
[----:B------:R-:W2:Y:S03]  /*9fa0*/  LDSM.16.MT88.4 R140, [R222+0x9c00] ;  /* 0x009c0000de8c783b */ /* 0x000ea60000004200 */
[----:B------:R-:W-:Y:S01]  /*9fb0*/  MOV R31, R73 ;  /* 0x00000049001f7202 */ /* 0x000fe20000000f00 */
[C---:B------:R-:W-:Y:S08]  /*9fc0*/  HMMA.16816.F32.BF16 R68, R4.reuse, R28, R68 ;  /* 0x0000001c0444723c */ /* 0x040ff00000041844 */
[----:B------:R-:W-:Y:S01]  /*9fd0*/  HMMA.16816.F32.BF16 R56, R4, R26, R56 ;  /* 0x0000001a0438723c */ /* 0x000fe20000041838 */
[----:B-1----:R-:W-:Y:S01]  /*9fe0*/  FFMA.FTZ R9, R240, c[0x0][0x23c], -R2 ;  /* 0x00008f00f0097a23 */ /* 0x002fe20000010802 */
[----:B------:R-:W-:-:S03]  /*9ff0*/  MOV R240, R74 ;  /* 0x0000004a00f07202 */ /* 0x000fc60000000f00 */
[----:B------:R1:W4:Y:S03]  /*a000*/  MUFU.EX2 R30, R9 ;  /* 0x00000009001e7308 */ /* 0x0003260000000800 */
[C---:B------:R-:W-:Y:S08]  /*a010*/  HMMA.16816.F32.BF16 R60, R4.reuse, R24, R60 ;  /* 0x00000018043c723c */ /* 0x040ff0000004183c */
[----:B------:R-:W-:Y:S01]  /*a020*/  HMMA.16816.F32.BF16 R32, R4, R22, R32 ;  /* 0x000000160420723c */ /* 0x000fe20000041820 */
[--C-:B-1----:R-:W-:Y:S01]  /*a030*/  FFMA.FTZ R9, R218, c[0x0][0x23c], -R2.reuse ;  /* 0x00008f00da097a23 */ /* 0x102fe20000010802 */
[----:B----4-:R-:W-:Y:S01]  /*a040*/  F2FP.BF16.PACK_AB R92, R30, R102 ;  /* 0x000000661e5c723e */ /* 0x010fe200000010ff */
[----:B------:R-:W-:-:S05]  /*a050*/  FFMA.FTZ R2, R219, c[0x0][0x23c], -R2 ;  /* 0x00008f00db027a23 */ /* 0x000fca0000010802 */
[----:B------:R-:W-:Y:S01]  /*a060*/  HMMA.16816.F32.BF16 R48, R4, R12, R48 ;  /* 0x0000000c0430723c */ /* 0x000fe20000041830 */
[----:B------:R1:W-:Y:S01]  /*a070*/  MUFU.EX2 R29, R9 ;  /* 0x00000009001d7308 */ /* 0x0003e20000000800 */
[----:B------:R-:W-:Y:S02]  /*a080*/  MOV R219, R161 ;  /* 0x000000a100db7202 */ /* 0x000fe40000000f00 */
[----:B------:R-:W-:-:S04]  /*a090*/  MOV R218, R75 ;  /* 0x0000004b00da7202 */ /* 0x000fc80000000f00 */
[C---:B------:R-:W-:Y:S01]  /*a0a0*/  HMMA.16816.F32.BF16 R36, R4.reuse, R38, R76 ;  /* 0x000000260424723c */ /* 0x040fe2000004184c */
[----:B------:R4:W5:Y:S07]  /*a0b0*/  MUFU.EX2 R28, R2 ;  /* 0x00000002001c7308 */ /* 0x00096e0000000800 */
[----:B------:R-:W-:Y:S01]  /*a0c0*/  HMMA.16816.F32.BF16 R52, R4, R16, R52 ;  /* 0x000000100434723c */ /* 0x000fe20000041834 */
[----:B-1----:R-:W-:Y:S02]  /*a0d0*/  MOV R9, R202 ;  /* 0x000000ca00097202 */ /* 0x002fe40000000f00 */
[----:B------:R-:W-:-:S05]  /*a0e0*/  MOV R202, R162 ;  /* 0x000000a200ca7202 */ /* 0x000fca0000000f00 */
[C---:B------:R-:W-:Y:S01]  /*a0f0*/  HMMA.16816.F32.BF16 R40, R4.reuse, R18, R40 ;  /* 0x000000120428723c */ /* 0x040fe20000041828 */
[--C-:B----4-:R-:W-:Y:S01]  /*a100*/  FFMA.FTZ R2, R246, c[0x0][0x23c], -R0.reuse ;  /* 0x00008f00f6027a23 */ /* 0x110fe20000010800 */
[----:B-----5:R-:W-:Y:S02]  /*a110*/  F2FP.BF16.PACK_AB R94, R28, R29 ;  /* 0x0000001d1c5e723e */ /* 0x020fe400000010ff */
[----:B------:R-:W-:Y:S01]  /*a120*/  MOV R246, R203 ;  /* 0x000000cb00f67202 */ /* 0x000fe20000000f00 */
[----:B------:R1:W-:Y:S01]  /*a130*/  MUFU.EX2 R27, R2 ;  /* 0x00000002001b7308 */ /* 0x0003e20000000800 */
[----:B------:R-:W-:Y:S02]  /*a140*/  MOV R203, R163 ;  /* 0x000000a300cb7202 */ /* 0x000fe40000000f00 */
[C---:B------:R-:W-:Y:S01]  /*a150*/  HMMA.16816.F32.BF16 R12, R4.reuse, R14, R80 ;  /* 0x0000000e040c723c */ /* 0x040fe20000041850 */
[----:B------:R-:W4:Y:S07]  /*a160*/  LDSM.16.MT88.4 R80, [R220+0xbc00] ;  /* 0x00bc0000dc50783b */ /* 0x000f2e0000004200 */
[----:B------:R-:W-:Y:S01]  /*a170*/  HMMA.16816.F32.BF16 R44, R4, R20, R44 ;  /* 0x00000014042c723c */ /* 0x000fe2000004182c */
[----:B------:R-:W5:Y:S01]  /*a180*/  LDSM.16.MT88.4 R4, [R222+0xbc00] ;  /* 0x00bc0000de04783b */ /* 0x000f620000004200 */
        /* <DEDUP_REMOVED lines=13> */
[----:B---3--:R-:W-:Y:S01]  /*a260*/  HMMA.16816.F32.BF16 R116, R92, R124, R96 ;  /* 0x0000007c5c74723c */ /* 0x008fe20000041860 */
[----:B-1----:R-:W-:-:S07]  /*a270*/  FFMA.FTZ R2, R240, R101, R218 ;  /* 0x00000065f0027223 */ /* 0x002fce00000100da */
[----:B------:R-:W-:Y:S01]  /*a280*/  HMMA.16816.F32.BF16 R120, R92, R126, R144 ;  /* 0x0000007e5c78723c */ /* 0x000fe20000041890 */
[----:B--2---:R-:W-:Y:S01]  /*a290*/  FFMA.FTZ R0, R248, c[0x0][0x23c], -R8 ;  /* 0x00008f00f8007a23 */ /* 0x004fe20000010808 */
[----:B------:R-:W-:-:S03]  /*a2a0*/  F2FP.BF16.PACK_AB R96, R23, R21 ;  /* 0x000000151760723e */ /* 0x000fc600000010ff */
[----:B------:R1:W-:Y:S03]  /*a2b0*/  MUFU.EX2 R22, R0 ;  /* 0x0000000000167308 */ /* 0x0003e60000000800 */
[C---:B------:R-:W-:Y:S08]  /*a2c0*/  HMMA.16816.F32.BF16 R132, R92.reuse, R140, R132 ;  /* 0x0000008c5c84723c */ /* 0x040ff00000041884 */
        /* <DEDUP_REMOVED lines=12> */
[----:B----4-:R-:W-:Y:S01]  /*a390*/  HMMA.16816.F32.BF16 R72, R92, R80, R128 ;  /* 0x000000505c48723c */ /* 0x010fe20000041880 */
[----:B-1----:R-:W-:-:S07]  /*a3a0*/  FFMA.FTZ R0, R91, c[0x0][0x23c], -R3 ;  /* 0x00008f005b007a23 */ /* 0x002fce0000010803 */
[C---:B------:R-:W-:Y:S01]  /*a3b0*/  HMMA.16816.F32.BF16 R76, R92.reuse, R82, R108 ;  /* 0x000000525c4c723c */ /* 0x040fe2000004186c */
[----:B------:R1:W2:Y:S07]  /*a3c0*/  MUFU.EX2 R18, R0 ;  /* 0x0000000000127308 */ /* 0x0002ae0000000800 */
[C---:B-----5:R-:W-:Y:S07]  /*a3d0*/  HMMA.16816.F32.BF16 R88, R92.reuse, R4, R104 ;  /* 0x000000045c58723c */ /* 0x060fee0000041868 */
        /* <DEDUP_REMOVED lines=8> */
[----:B-1----:R-:W-:Y:S02]  /*a460*/  FFMA.FTZ R0, R242, R100, R31 ;  /* 0x00000064f2007223 */ /* 0x002fe4000001001f */
[----:B--2---:R-:W-:Y:S01]  /*a470*/  FFMA.FTZ R3, R9, R10, R219 ;  /* 0x0000000a09037223 */ /* 0x004fe200000100db */
[----:B---3--:R-:W-:Y:S01]  /*a480*/  F2FP.BF16.PACK_AB R99, R16, R17 ;  /* 0x000000111063723e */ /* 0x008fe200000010ff */
        /* <DEDUP_REMOVED lines=55> */
[C---:B------:R-:W-:Y:S01]  /*a800*/  HMMA.16816.F32.BF16 R80, R96.reuse, R82, R12 ;  /* 0x000000526050723c */ /* 0x040fe2000004180c */
[----:B------:R-:W-:Y:S02]  /*a810*/  FADD.FTZ R3, R19, R3 ;  /* 0x0000000313037221 */ /* 0x000fe40000010000 */
[----:B------:R-:W-:Y:S02]  /*a820*/  FADD.FTZ R0, R27, R0 ;  /* 0x000000001b007221 */ /* 0x000fe40000010000 */
[----:B------:R-:W-:Y:S01]  /*a830*/  FADD.FTZ R2, R102, R2 ;  /* 0x0000000266027221 */ /* 0x000fe20000010000 */
[----:B------:R-:W-:Y:S01]  /*a840*/  MOV R102, R237 ;  /* 0x000000ed00667202 */ /* 0x000fe20000000f00 */
        /* <DEDUP_REMOVED lines=20> */
[----:B------:R-:W3:Y:S04]  /*a990*/  LDL.64 R204, [R1+0x48] ;  /* 0x0000480001cc7983 */ /* 0x000ee80000100a00 */
[----:B------:R-:W4:Y:S04]  /*a9a0*/  LDL.64 R202, [R1+0x18] ;  /* 0x0000180001ca7983 */ /* 0x000f280000100a00 */
[----:B------:R-:W-:Y:S01]  /*a9b0*/  BAR.SYNC.DEFER_BLOCKING 0x0 ;  /* 0x0000000000007b1d */ /* 0x000fe20000010000 */
[----:B--2---:R-:W-:-:S04]  /*a9c0*/  IADD3 R236, R198, -0x3, RZ ;  /* 0xfffffffdc6ec7810 */ /* 0x004fc80007ffe0ff */
[----:B------:R-:W-:Y:S01]  /*a9d0*/  SHF.R.S32.HI R0, RZ, 0x1f, R236 ;  /* 0x0000001fff007819 */ /* 0x000fe200000114ec */
[----:B------:R-:W-:-:S04]  /*a9e0*/  IMAD.WIDE.U32 R4, R236, c[0x0][0x1a0], RZ ;  /* 0x00006800ec047a25 */ /* 0x000fc800078e00ff */
[----:B------:R-:W-:-:S04]  /*a9f0*/  IMAD R0, R0, c[0x0][0x1a0], RZ ;  /* 0x0000680000007a24 */ /* 0x000fc800078e02ff */
[----:B------:R-:W-:Y:S01]  /*aa00*/  IMAD R2, R236, c[0x0][0x1a4], R0 ;  /* 0x00006900ec027a24 */ /* 0x000fe200078e0200 */
[----:B---3--:R-:W-:-:S04]  /*aa10*/  LEA R0, P0, R4, R204, 0x6 ;  /* 0x000000cc04007211 */ /* 0x008fc800078030ff */
[----:B------:R-:W-:Y:S02]  /*aa20*/  IADD3 R5, R5, R2, RZ ;  /* 0x0000000205057210 */ /* 0x000fe40007ffe0ff */
[----:B------:R-:W-:Y:S02]  /*aa30*/  LEA R2, P1, R0, c[0x0][0x170], 0x1 ;  /* 0x00005c0000027a11 */ /* 0x000fe400078208ff */
        /* <DEDUP_REMOVED lines=20> */
[----:B------:R-:W1:Y:S04]  /*ab80*/  LDSM.16.M88.4 R16, [R225] ;  /* 0x00000000e110783b */ /* 0x000e680000000200 */
[----:B---3--:R-:W-:Y:S04]  /*ab90*/  LDSM.16.M88.4 R4, [R225+0x1000] ;  /* 0x00100000e104783b */ /* 0x008fe80000000200 */
[----:B------:R-:W3:Y:S04]  /*aba0*/  LDSM.16.M88.4 R44, [R223+0x6800] ;  /* 0x00680000df2c783b */ /* 0x000ee80000000200 */
[----:B------:R-:W3:Y:S04]  /*abb0*/  LDSM.16.M88.4 R40, [R223+0x6400] ;  /* 0x00640000df28783b */ /* 0x000ee80000000200 */
[----:B------:R-:W3:Y:S01]  /*abc0*/  LDSM.16.M88.4 R20, [R223+0x6000] ;  /* 0x00600000df14783b */ /* 0x000ee20000000200 */
[----:B----4-:R-:W-:Y:S01]  /*abd0*/  HMMA.16816.F32.BF16 R184, R8, R36, RZ ;  /* 0x0000002408b8723c */ /* 0x010fe200000418ff */
[----:B--2---:R-:W-:-:S02]  /*abe0*/  MOV R3, R198 ;  /* 0x000000c600037202 */ /* 0x004fc40000000f00 */
[----:B------:R-:W0:Y:S05]  /*abf0*/  LDGDEPBAR ;  /* 0x00000000000079af */ /* 0x000e2a0000000000 */
        /* <DEDUP_REMOVED lines=8> */
[C---:B------:R-:W-:Y:S08]  /*ac80*/  HMMA.16816.F32.BF16 R188, R12.reuse, R36, RZ ;  /* 0x000000240cbc723c */ /* 0x040ff000000418ff */
[C---:B------:R-:W-:Y:S08]  /*ac90*/  HMMA.16816.F32.BF16 R56, R12.reuse, R32, RZ ;  /* 0x000000200c38723c */ /* 0x040ff000000418ff */
[C---:B------:R-:W-:Y:S08]  /*aca0*/  HMMA.16816.F32.BF16 R52, R12.reuse, R28, RZ ;  /* 0x0000001c0c34723c */ /* 0x040ff000000418ff */
[C---:B------:R-:W-:Y:S01]  /*acb0*/  HMMA.16816.F32.BF16 R192, R12.reuse, R30, RZ ;  /* 0x0000001e0cc0723c */ /* 0x040fe200000418ff */
[----:B------:R-:W-:Y:S07]  /*acc0*/  LDSM.16.M88.4 R28, [R224+0x2000] ;  /* 0x00200000e01c783b */ /* 0x000fee0000000200 */
[C---:B------:R-:W-:Y:S08]  /*acd0*/  HMMA.16816.F32.BF16 R36, R12.reuse, R38, RZ ;  /* 0x000000260c24723c */ /* 0x040ff000000418ff */
[----:B------:R-:W-:Y:S08]  /*ace0*/  HMMA.16816.F32.BF16 R32, R12, R34, RZ ;  /* 0x000000220c20723c */ /* 0x000ff000000418ff */
[----:B------:R-:W-:Y:S01]  /*acf0*/  HMMA.16816.F32.BF16 R216, R16, R48, R8 ;  /* 0x0000003010d8723c */ /* 0x000fe20000041808 */
[----:B------:R-:W1:Y:S07]  /*ad00*/  LDSM.16.M88.4 R8, [R221+0x7000] ;  /* 0x00700000dd08783b */ /* 0x000e6e0000000200 */
        /* <DEDUP_REMOVED lines=8> */
[----:B------:R-:W2:Y:S07]  /*ad90*/  LDSM.16.M88.4 R4, [R224+0x3000] ;  /* 0x00300000e004783b */ /* 0x000eae0000000200 */
[----:B------:R-:W-:Y:S08]  /*ada0*/  HMMA.16816.F32.BF16 R60, R16, R20, R188 ;  /* 0x00000014103c723c */ /* 0x000ff000000418bc */
[----:B------:R-:W-:Y:S01]  /*adb0*/  HMMA.16816.F32.BF16 R12, R12, R26, RZ ;  /* 0x0000001a0c0c723c */ /* 0x000fe200000418ff */
[----:B------:R-:W-:Y:S07]  /*adc0*/  LDSM.16.M88.4 R24, [R225+0x2000] ;  /* 0x00200000e118783b */ /* 0x000fee0000000200 */
[C---:B------:R-:W-:Y:S01]  /*add0*/  HMMA.16816.F32.BF16 R64, R16.reuse, R40, R56 ;  /* 0x000000281040723c */ /* 0x040fe20000041838 */
[----:B------:R-:W-:Y:S07]  /*ade0*/  LDSM.16.M88.4 R56, [R221+0x7800] ;  /* 0x00780000dd38783b */ /* 0x000fee0000000200 */
[C---:B------:R-:W-:Y:S01]  /*adf0*/  HMMA.16816.F32.BF16 R212, R16.reuse, R44, R52 ;  /* 0x0000002c10d4723c */ /* 0x040fe20000041834 */
[----:B------:R-:W-:Y:S07]  /*ae00*/  LDSM.16.M88.4 R52, [R221+0x7c00] ;  /* 0x007c0000dd34783b */ /* 0x000fee0000000200 */
[C---:B------:R-:W-:Y:S01]  /*ae10*/  HMMA.16816.F32.BF16 R192, R16.reuse, R46, R192 ;  /* 0x0000002e10c0723c */ /* 0x040fe200000418c0 */
[----:B------:R-:W3:Y:S07]  /*ae20*/  LDSM.16.M88.4 R44, [R221+0x7400] ;  /* 0x00740000dd2c783b */ /* 0x000eee0000000200 */
[C---:B------:R-:W-:Y:S01]  /*ae30*/  HMMA.16816.F32.BF16 R36, R16.reuse, R22, R36 ;  /* 0x000000161024723c */ /* 0x040fe20000041824 */
[----:B------:R-:W-:Y:S07]  /*ae40*/  LDSM.16.M88.4 R20, [R225+0x3000] ;  /* 0x00300000e114783b */ /* 0x000fee0000000200 */
[----:B------:R-:W-:Y:S01]  /*ae50*/  HMMA.16816.F32.BF16 R208, R16, R42, R32 ;  /* 0x0000002a10d0723c */ /* 0x000fe20000041820 */
[----:B------:R-:W4:Y:S07]  /*ae60*/  LDSM.16.M88.4 R32, [R223+0x7000] ;  /* 0x00700000df20783b */ /* 0x000f2e0000000200 */
[----:B-1----:R-:W-:Y:S08]  /*ae70*/  HMMA.16816.F32.BF16 R40, R28, R8, R60 ;  /* 0x000000081c28723c */ /* 0x002ff0000004183c */
[----:B------:R-:W-:Y:S01]  /*ae80*/  HMMA.16816.F32.BF16 R184, R16, R50, R12 ;  /* 0x0000003210b8723c */ /* 0x000fe2000004180c */
[----:B------:R-:W-:Y:S07]  /*ae90*/  LDSM.16.M88.4 R16, [R224+0x4000] ;  /* 0x00400000e010783b */ /* 0x000fee0000000200 */
[C---:B--2---:R-:W-:Y:S08]  /*aea0*/  HMMA.16816.F32.BF16 R12, R4.reuse, R8, R200 ;  /* 0x00000008040c723c */ /* 0x044ff000000418c8 */
[-C--:B------:R-:W-:Y:S08]  /*aeb0*/  HMMA.16816.F32.BF16 R48, R4, R10.reuse, R180 ;  /* 0x0000000a0430723c */ /* 0x080ff000000418b4 */
[----:B------:R-:W-:Y:S01]  /*aec0*/  HMMA.16816.F32.BF16 R8, R28, R10, R36 ;  /* 0x0000000a1c08723c */ /* 0x000fe20000041824 */
[----:B------:R-:W1:Y:S07]  /*aed0*/  LDSM.16.M88.4 R36, [R221+0x8000] ;  /* 0x00800000dd24783b */ /* 0x000e6e0000000200 */
[C---:B---3--:R-:W-:Y:S08]  /*aee0*/  HMMA.16816.F32.BF16 R204, R4.reuse, R44, R204 ;  /* 0x0000002c04cc723c */ /* 0x048ff000000418cc */
[C---:B------:R-:W-:Y:S08]  /*aef0*/  HMMA.16816.F32.BF16 R196, R4.reuse, R56, R196 ;  /* 0x0000003804c4723c */ /* 0x040ff000000418c4 */
[C---:B------:R-:W-:Y:S08]  /*af00*/  HMMA.16816.F32.BF16 R240, R4.reuse, R52, R176 ;  /* 0x0000003404f0723c */ /* 0x040ff000000418b0 */
[C---:B------:R-:W-:Y:S08]  /*af10*/  HMMA.16816.F32.BF16 R188, R4.reuse, R46, R108 ;  /* 0x0000002e04bc723c */ /* 0x040ff0000004186c */
[C---:B------:R-:W-:Y:S08]  /*af20*/  HMMA.16816.F32.BF16 R200, R4.reuse, R58, R104 ;  /* 0x0000003a04c8723c */ /* 0x040ff00000041868 */
[----:B------:R-:W-:Y:S08]  /*af30*/  HMMA.16816.F32.BF16 R248, R4, R54, R100 ;  /* 0x0000003604f8723c */ /* 0x000ff00000041864 */
[-C--:B----4-:R-:W-:Y:S01]  /*af40*/  HMMA.16816.F32.BF16 R4, R24, R32.reuse, R40 ;  /* 0x000000201804723c */ /* 0x090fe20000041828 */
[----:B------:R-:W-:Y:S07]  /*af50*/  LDSM.16.M88.4 R40, [R223+0x7400] ;  /* 0x00740000df28783b */ /* 0x000fee0000000200 */
[----:B------:R-:W-:Y:S01]  /*af60*/  HMMA.16816.F32.BF16 R60, R20, R32, R12 ;  /* 0x00000020143c723c */ /* 0x000fe2000004180c */
[----:B------:R-:W2:Y:S07]  /*af70*/  LDSM.16.M88.4 R12, [R224+0x5000] ;  /* 0x00500000e00c783b */ /* 0x000eae0000000200 */
[----:B------:R-:W-:Y:S08]  /*af80*/  HMMA.16816.F32.BF16 R176, R28, R44, R64 ;  /* 0x0000002c1cb0723c */ /* 0x000ff00000041840 */
[-C--:B------:R-:W-:Y:S08]  /*af90*/  HMMA.16816.F32.BF16 R104, R20, R34.reuse, R48 ;  /* 0x000000221468723c */ /* 0x080ff00000041830 */
[----:B------:R-:W-:Y:S01]  /*afa0*/  HMMA.16816.F32.BF16 R64, R24, R34, R8 ;  /* 0x000000221840723c */ /* 0x000fe20000041808 */
[----:B------:R-:W-:Y:S04]  /*afb0*/  LDSM.16.M88.4 R32, [R223+0x8000] ;  /* 0x00800000df20783b */ /* 0x000fe80000000200 */
[----:B------:R-:W3:Y:S03]  /*afc0*/  LDSM.16.M88.4 R8, [R225+0x4000] ;  /* 0x00400000e108783b */ /* 0x000ee60000000200 */
[-C--:B-1----:R-:W-:Y:S01]  /*afd0*/  HMMA.16816.F32.BF16 R48, R16, R36.reuse, R4 ;  /* 0x000000241030723c */ /* 0x082fe20000041804 */
[----:B------:R-:W1:Y:S07]  /*afe0*/  LDSM.16.M88.4 R4, [R225+0x5000] ;  /* 0x00500000e104783b */ /* 0x000e6e0000000200 */
[----:B--2---:R-:W-:Y:S08]  /*aff0*/  HMMA.16816.F32.BF16 R60, R12, R36, R60 ;  /* 0x000000240c3c723c */ /* 0x004ff0000004183c */
[----:B------:R-:W-:Y:S08]  /*b000*/  HMMA.16816.F32.BF16 R108, R28, R46, R208 ;  /* 0x0000002e1c6c723c */ /* 0x000ff000000418d0 */
[----:B---3--:R-:W-:Y:S08]  /*b010*/  HMMA.16816.F32.BF16 R100, R8, R32, R48 ;  /* 0x000000200864723c */ /* 0x008ff00000041830 */
[C---:B------:R-:W-:Y:S08]  /*b020*/  HMMA.16816.F32.BF16 R180, R28.reuse, R56, R212 ;  /* 0x000000381cb4723c */ /* 0x040ff000000418d4 */
[C---:B------:R-:W-:Y:S08]  /*b030*/  HMMA.16816.F32.BF16 R192, R28.reuse, R58, R192 ;  /* 0x0000003a1cc0723c */ /* 0x040ff000000418c0 */
[C---:B------:R-:W-:Y:S08]  /*b040*/  HMMA.16816.F32.BF16 R216, R28.reuse, R52, R216 ;  /* 0x000000341cd8723c */ /* 0x040ff000000418d8 */
[----:B------:R-:W-:Y:S08]  /*b050*/  HMMA.16816.F32.BF16 R184, R28, R54, R184 ;  /* 0x000000361cb8723c */ /* 0x000ff000000418b8 */
[-C--:B------:R-:W-:Y:S08]  /*b060*/  HMMA.16816.F32.BF16 R48, R12, R38.reuse, R104 ;  /* 0x000000260c30723c */ /* 0x080ff00000041868 */
[----:B------:R-:W-:Y:S01]  /*b070*/  HMMA.16816.F32.BF16 R28, R16, R38, R64 ;  /* 0x00000026101c723c */ /* 0x000fe20000041840 */
[----:B------:R-:W2:Y:S01]  /*b080*/  LDSM.16.M88.4 R36, [R221+0x8400] ;  /* 0x00840000dd24783b */ /* 0x000ea20000000200 */
[----:B------:R-:W-:-:S06]  /*b090*/  FMUL.FTZ R0, R100, c[0x0][0x2ec] ;  /* 0x0000bb0064007a20 */ /* 0x000fcc0000410000 */
[----:B-1----:R-:W-:Y:S01]  /*b0a0*/  HMMA.16816.F32.BF16 R44, R4, R32, R60 ;  /* 0x00000020042c723c */ /* 0x002fe2000004183c */
[----:B------:R1:W3:Y:S07]  /*b0b0*/  MUFU.TANH R244, R0 ;  /* 0x0000000000f47308 */ /* 0x0002ee0000002400 */
[----:B------:R-:W-:Y:S01]  /*b0c0*/  HMMA.16816.F32.BF16 R52, R24, R40, R176 ;  /* 0x000000281834723c */ /* 0x000fe200000418b0 */
[----:B-1----:R-:W-:-:S04]  /*b0d0*/  FMUL.FTZ R0, R101, c[0x0][0x2ec] ;  /* 0x0000bb0065007a20 */ /* 0x002fc80000410000 */
[----:B------:R1:W4:Y:S03]  /*b0e0*/  MUFU.TANH R215, R0 ;  /* 0x0000000000d77308 */ /* 0x0003260000002400 */
[----:B------:R-:W-:Y:S01]  /*b0f0*/  HMMA.16816.F32.BF16 R56, R8, R34, R28 ;  /* 0x000000220838723c */ /* 0x000fe2000004181c */
[----:B------:R-:W5:Y:S01]  /*b100*/  LDSM.16.M88.4 R28, [R223+0x8400] ;  /* 0x00840000df1c783b */ /* 0x000f620000000200 */
[----:B-1----:R-:W-:-:S04]  /*b110*/  FMUL.FTZ R0, R102, c[0x0][0x2ec] ;  /* 0x0000bb0066007a20 */ /* 0x002fc80000410000 */
[----:B------:R1:W1:Y:S02]  /*b120*/  MUFU.TANH R213, R0 ;  /* 0x0000000000d57308 */ /* 0x0002640000002400 */
[----:B------:R-:W-:Y:S01]  /*b130*/  HMMA.16816.F32.BF16 R64, R20, R40, R204 ;  /* 0x000000281440723c */ /* 0x000fe200000418cc */
[----:B-1----:R-:W-:-:S05]  /*b140*/  FMUL.FTZ R0, R103, c[0x0][0x2ec] ;  /* 0x0000bb0067007a20 */ /* 0x002fca0000410000 */
[----:B------:R1:W1:Y:S02]  /*b150*/  MUFU.TANH R214, R0 ;  /* 0x0000000000d67308 */ /* 0x0002640000002400 */
[----:B------:R-:W-:Y:S01]  /*b160*/  HMMA.16816.F32.BF16 R100, R4, R34, R48 ;  /* 0x000000220464723c */ /* 0x000fe20000041830 */
[----:B-1----:R-:W-:-:S05]  /*b170*/  FMUL.FTZ R0, R44, c[0x0][0x2ec] ;  /* 0x0000bb002c007a20 */ /* 0x002fca0000410000 */
[----:B------:R1:W1:Y:S02]  /*b180*/  MUFU.TANH R212, R0 ;  /* 0x0000000000d47308 */ /* 0x0002640000002400 */
[----:B--2---:R-:W-:Y:S01]  /*b190*/  HMMA.16816.F32.BF16 R48, R16, R36, R52 ;  /* 0x000000241030723c */ /* 0x004fe20000041834 */
[----:B-1----:R-:W-:-:S05]  /*b1a0*/  FMUL.FTZ R0, R45, c[0x0][0x2ec] ;  /* 0x0000bb002d007a20 */ /* 0x002fca0000410000 */
[----:B------:R1:W2:Y:S02]  /*b1b0*/  MUFU.TANH R211, R0 ;  /* 0x0000000000d37308 */ /* 0x0002a40000002400 */
[----:B-1----:R-:W-:-:S06]  /*b1c0*/  FMUL.FTZ R0, R46, c[0x0][0x2ec] ;  /* 0x0000bb002e007a20 */ /* 0x002fcc0000410000 */
[----:B------:R1:W1:Y:S01]  /*b1d0*/  MUFU.TANH R210, R0 ;  /* 0x0000000000d27308 */ /* 0x0002620000002400 */
[----:B------:R-:W-:Y:S01]  /*b1e0*/  HMMA.16816.F32.BF16 R60, R20, R42, R188 ;  /* 0x0000002a143c723c */ /* 0x000fe200000418bc */
[----:B-1----:R-:W-:-:S06]  /*b1f0*/  FMUL.FTZ R0, R47, c[0x0][0x2ec] ;  /* 0x0000bb002f007a20 */ /* 0x002fcc0000410000 */
[----:B------:R1:W1:Y:S01]  /*b200*/  MUFU.TANH R209, R0 ;  /* 0x0000000000d17308 */ /* 0x0002620000002400 */
[----:B------:R-:W-:Y:S01]  /*b210*/  HMMA.16816.F32.BF16 R44, R24, R42, R108 ;  /* 0x0000002a182c723c */ /* 0x000fe2000004186c */
[----:B------:R-:W2:Y:S01]  /*b220*/  LDSM.16.M88.4 R40, [R223+0x7800] ;  /* 0x00780000df28783b */ /* 0x000ea20000000200 */
[----:B-1----:R-:W-:-:S05]  /*b230*/  FMUL.FTZ R0, R56, c[0x0][0x2ec] ;  /* 0x0000bb0038007a20 */ /* 0x002fca0000410000 */
[----:B------:R1:W1:Y:S01]  /*b240*/  MUFU.TANH R207, R0 ;  /* 0x0000000000cf7308 */ /* 0x0002620000002400 */
[----:B------:R-:W-:Y:S01]  /*b250*/  HMMA.16816.F32.BF16 R32, R12, R36, R64 ;  /* 0x000000240c20723c */ /* 0x000fe20000041840 */
[----:B-1----:R-:W-:-:S06]  /*b260*/  FMUL.FTZ R0, R57, c[0x0][0x2ec] ;  /* 0x0000bb0039007a20 */ /* 0x002fcc0000410000 */
[----:B------:R1:W1:Y:S01]  /*b270*/  MUFU.TANH R208, R0 ;  /* 0x0000000000d07308 */ /* 0x0002620000002400 */
[----:B-----5:R-:W-:Y:S01]  /*b280*/  HMMA.16816.F32.BF16 R52, R8, R28, R48 ;  /* 0x0000001c0834723c */ /* 0x020fe20000041830 */
[----:B-1----:R-:W-:-:S06]  /*b290*/  FMUL.FTZ R0, R58, c[0x0][0x2ec] ;  /* 0x0000bb003a007a20 */ /* 0x002fcc0000410000 */
[----:B------:R1:W1:Y:S02]  /*b2a0*/  MUFU.TANH R205, R0 ;  /* 0x0000000000cd7308 */ /* 0x0002640000002400 */
[----:B-1----:R-:W-:-:S06]  /*b2b0*/  FMUL.FTZ R0, R59, c[0x0][0x2ec] ;  /* 0x0000bb003b007a20 */ /* 0x002fcc0000410000 */
[----:B------:R1:W1:Y:S01]  /*b2c0*/  MUFU.TANH R206, R0 ;  /* 0x0000000000ce7308 */ /* 0x0002620000002400 */
[----:B------:R-:W-:Y:S01]  /*b2d0*/  HMMA.16816.F32.BF16 R60, R12, R38, R60 ;  /* 0x000000260c3c723c */ /* 0x000fe2000004183c */
[----:B-1----:R-:W-:-:S06]  /*b2e0*/  FMUL.FTZ R0, R100, c[0x0][0x2ec] ;  /* 0x0000bb0064007a20 */ /* 0x002fcc0000410000 */
[----:B------:R1:W1:Y:S01]  /*b2f0*/  MUFU.TANH R204, R0 ;  /* 0x0000000000cc7308 */ /* 0x0002620000002400 */
[----:B------:R-:W-:Y:S08]  /*b300*/  HMMA.16816.F32.BF16 R48, R16, R38, R44 ;  /* 0x000000261030723c */ /* 0x000ff0000004182c */
[----:B------:R-:W-:Y:S01]  /*b310*/  HMMA.16816.F32.BF16 R36, R4, R28, R32 ;  /* 0x0000001c0424723c */ /* 0x000fe20000041820 */
[----:B------:R-:W5:Y:S01]  /*b320*/  LDSM.16.M88.4 R32, [R221+0x8800] ;  /* 0x00880000dd20783b */ /* 0x000f620000000200 */
[----:B-1----:R-:W-:-:S04]  /*b330*/  FMUL.FTZ R0, R101, c[0x0][0x2ec] ;  /* 0x0000bb0065007a20 */ /* 0x002fc80000410000 */
[----:B------:R1:W1:Y:S02]  /*b340*/  MUFU.TANH R191, R0 ;  /* 0x0000000000bf7308 */ /* 0x0002640000002400 */
[----:B-1----:R-:W-:-:S06]  /*b350*/  FMUL.FTZ R0, R102, c[0x0][0x2ec] ;  /* 0x0000bb0066007a20 */ /* 0x002fcc0000410000 */
[----:B------:R1:W1:Y:S01]  /*b360*/  MUFU.TANH R189, R0 ;  /* 0x0000000000bd7308 */ /* 0x0002620000002400 */
[----:B--2---:R-:W-:Y:S01]  /*b370*/  HMMA.16816.F32.BF16 R44, R24, R40, R180 ;  /* 0x00000028182c723c */ /* 0x004fe200000418b4 */
[----:B-1----:R-:W-:-:S06]  /*b380*/  FMUL.FTZ R0, R103, c[0x0][0x2ec] ;  /* 0x0000bb0067007a20 */ /* 0x002fcc0000410000 */
[----:B------:R1:W2:Y:S02]  /*b390*/  MUFU.TANH R190, R0 ;  /* 0x0000000000be7308 */ /* 0x0002a40000002400 */
[----:B-1----:R-:W-:-:S06]  /*b3a0*/  FMUL.FTZ R0, R52, c[0x0][0x2ec] ;  /* 0x0000bb0034007a20 */ /* 0x002fcc0000410000 */
[----:B------:R1:W1:Y:S01]  /*b3b0*/  MUFU.TANH R188, R0 ;  /* 0x0000000000bc7308 */ /* 0x0002620000002400 */
[----:B------:R-:W-:Y:S01]  /*b3c0*/  HMMA.16816.F32.BF16 R64, R4, R30, R60 ;  /* 0x0000001e0440723c */ /* 0x000fe2000004183c */
[----:B-1----:R-:W-:-:S06]  /*b3d0*/  FMUL.FTZ R0, R53, c[0x0][0x2ec] ;  /* 0x0000bb0035007a20 */ /* 0x002fcc0000410000 */
[----:B------:R1:W1:Y:S02]  /*b3e0*/  MUFU.TANH R180, R0 ;  /* 0x0000000000b47308 */ /* 0x0002640000002400 */
[----:B-1----:R-:W-:-:S06]  /*b3f0*/  FMUL.FTZ R0, R54, c[0x0][0x2ec] ;  /* 0x0000bb0036007a20 */ /* 0x002fcc0000410000 */
[----:B------:R1:W1:Y:S01]  /*b400*/  MUFU.TANH R178, R0 ;  /* 0x0000000000b27308 */ /* 0x0002620000002400 */
[----:B------:R-:W-:Y:S01]  /*b410*/  HMMA.16816.F32.BF16 R56, R20, R40, R196 ;  /* 0x000000281438723c */ /* 0x000fe200000418c4 */
[----:B-1----:R-:W-:-:S07]  /*b420*/  FMUL.FTZ R0, R55, c[0x0][0x2ec] ;  /* 0x0000bb0037007a20 */ /* 0x002fce0000410000 */
[----:B------:R-:W-:Y:S01]  /*b430*/  HMMA.16816.F32.BF16 R52, R8, R30, R48 ;  /* 0x0000001e0834723c */ /* 0x000fe20000041830 */
[----:B------:R-:W1:Y:S01]  /*b440*/  LDSM.16.M88.4 R28, [R223+0x8800] ;  /* 0x00880000df1c783b */ /* 0x000e620000000200 */
[----:B------:R2:W1:Y:S02]  /*b450*/  MUFU.TANH R179, R0 ;  /* 0x0000000000b37308 */ /* 0x0004640000002400 */
[----:B--2---:R-:W-:-:S06]  /*b460*/  FMUL.FTZ R0, R36, c[0x0][0x2ec] ;  /* 0x0000bb0024007a20 */ /* 0x004fcc0000410000 */
[----:B------:R2:W1:Y:S01]  /*b470*/  MUFU.TANH R177, R0 ;  /* 0x0000000000b17308 */ /* 0x0004620000002400 */
[----:B-----5:R-:W-:Y:S01]  /*b480*/  HMMA.16816.F32.BF16 R48, R16, R32, R44 ;  /* 0x000000201030723c */ /* 0x020fe2000004182c */
[----:B--2---:R-:W-:-:S06]  /*b490*/  FMUL.FTZ R0, R37, c[0x0][0x2ec] ;  /* 0x0000bb0025007a20 */ /* 0x004fcc0000410000 */
[----:B------:R2:W1:Y:S02]  /*b4a0*/  MUFU.TANH R176, R0 ;  /* 0x0000000000b07308 */ /* 0x0004640000002400 */
[----:B--2---:R-:W-:-:S06]  /*b4b0*/  FMUL.FTZ R0, R38, c[0x0][0x2ec] ;  /* 0x0000bb0026007a20 */ /* 0x004fcc0000410000 */
[----:B------:R2:W1:Y:S02]  /*b4c0*/  MUFU.TANH R106, R0 ;  /* 0x00000000006a7308 */ /* 0x0004640000002400 */
[----:B--2---:R-:W-:Y:S01]  /*b4d0*/  FMUL.FTZ R0, R39, c[0x0][0x2ec] ;  /* 0x0000bb0027007a20 */ /* 0x004fe20000410000 */
[-C--:B------:R-:W-:Y:S01]  /*b4e0*/  HMMA.16816.F32.BF16 R60, R20, R42.reuse, R200 ;  /* 0x0000002a143c723c */ /* 0x080fe200000418c8 */
[----:B------:R-:W2:Y:S04]  /*b4f0*/  LDSM.16.M88.4 R36, [R223+0x7c00] ;  /* 0x007c0000df24783b */ /* 0x000ea80000000200 */
[----:B------:R5:W1:Y:S03]  /*b500*/  MUFU.TANH R111, R0 ;  /* 0x00000000006f7308 */ /* 0x000a660000002400 */
[----:B------:R-:W-:Y:S01]  /*b510*/  HMMA.16816.F32.BF16 R44, R24, R42, R192 ;  /* 0x0000002a182c723c */ /* 0x000fe200000418c0 */
[----:B-----5:R-:W-:-:S04]  /*b520*/  FMUL.FTZ R0, R52, c[0x0][0x2ec] ;  /* 0x0000bb0034007a20 */ /* 0x020fc80000410000 */
[----:B------:R5:W1:Y:S03]  /*b530*/  MUFU.TANH R107, R0 ;  /* 0x00000000006b7308 */ /* 0x000a660000002400 */
[----:B------:R-:W-:Y:S01]  /*b540*/  HMMA.16816.F32.BF16 R40, R12, R32, R56 ;  /* 0x000000200c28723c */ /* 0x000fe20000041838 */
[----:B-----5:R-:W-:-:S04]  /*b550*/  FMUL.FTZ R0, R53, c[0x0][0x2ec] ;  /* 0x0000bb0035007a20 */ /* 0x020fc80000410000 */
[----:B------:R5:W1:Y:S02]  /*b560*/  MUFU.TANH R110, R0 ;  /* 0x00000000006e7308 */ /* 0x000a640000002400 */
[----:B-----5:R-:W-:-:S06]  /*b570*/  FMUL.FTZ R0, R54, c[0x0][0x2ec] ;  /* 0x0000bb0036007a20 */ /* 0x020fcc0000410000 */
[----:B------:R5:W1:Y:S02]  /*b580*/  MUFU.TANH R108, R0 ;  /* 0x00000000006c7308 */ /* 0x000a640000002400 */
[----:B-----5:R-:W-:Y:S02]  /*b590*/  FMUL.FTZ R0, R55, c[0x0][0x2ec] ;  /* 0x0000bb0037007a20 */ /* 0x020fe40000410000 */
[----:B-1----:R-:W-:Y:S04]  /*b5a0*/  HMMA.16816.F32.BF16 R52, R8, R28, R48 ;  /* 0x0000001c0834723c */ /* 0x002fe80000041830 */
[----:B------:R1:W1:Y:S02]  /*b5b0*/  MUFU.TANH R109, R0 ;  /* 0x00000000006d7308 */ /* 0x0002640000002400 */
[----:B-1----:R-:W-:-:S06]  /*b5c0*/  FMUL.FTZ R0, R64, c[0x0][0x2ec] ;  /* 0x0000bb0040007a20 */ /* 0x002fcc0000410000 */
[----:B------:R1:W1:Y:S01]  /*b5d0*/  MUFU.TANH R105, R0 ;  /* 0x0000000000697308 */ /* 0x0002620000002400 */
[----:B------:R-:W-:Y:S01]  /*b5e0*/  HMMA.16816.F32.BF16 R60, R12, R34, R60 ;  /* 0x000000220c3c723c */ /* 0x000fe2000004183c */
[----:B-1----:R-:W-:-:S06]  /*b5f0*/  FMUL.FTZ R0, R65, c[0x0][0x2ec] ;  /* 0x0000bb0041007a20 */ /* 0x002fcc0000410000 */
[----:B------:R1:W1:Y:S01]  /*b600*/  MUFU.TANH R103, R0 ;  /* 0x0000000000677308 */ /* 0x0002620000002400 */
[----:B------:R-:W-:Y:S01]  /*b610*/  HMMA.16816.F32.BF16 R48, R16, R34, R44 ;  /* 0x000000221030723c */ /* 0x000fe2000004182c */
[----:B------:R-:W5:Y:S07]  /*b620*/  LDSM.16.M88.4 R32, [R221+0x8c00] ;  /* 0x008c0000dd20783b */ /* 0x000f6e0000000200 */
[----:B------:R-:W-:Y:S01]  /*b630*/  HMMA.16816.F32.BF16 R40, R4, R28, R40 ;  /* 0x0000001c0428723c */ /* 0x000fe20000041828 */
[----:B-1----:R-:W-:-:S04]  /*b640*/  FMUL.FTZ R0, R66, c[0x0][0x2ec] ;  /* 0x0000bb0042007a20 */ /* 0x002fc80000410000 */
[----:B------:R1:W1:Y:S02]  /*b650*/  MUFU.TANH R101, R0 ;  /* 0x0000000000657308 */ /* 0x0002640000002400 */
[----:B-1----:R-:W-:-:S06]  /*b660*/  FMUL.FTZ R0, R67, c[0x0][0x2ec] ;  /* 0x0000bb0043007a20 */ /* 0x002fcc0000410000 */
[----:B------:R1:W1:Y:S01]  /*b670*/  MUFU.TANH R102, R0 ;  /* 0x0000000000667308 */ /* 0x0002620000002400 */
[----:B--2---:R-:W-:Y:S01]  /*b680*/  HMMA.16816.F32.BF16 R44, R24, R36, R216 ;  /* 0x00000024182c723c */ /* 0x004fe200000418d8 */
[----:B-1----:R-:W-:-:S06]  /*b690*/  FMUL.FTZ R0, R52, c[0x0][0x2ec] ;  /* 0x0000bb0034007a20 */ /* 0x002fcc0000410000 */
[----:B------:R1:W2:Y:S01]  /*b6a0*/  MUFU.TANH R100, R0 ;  /* 0x0000000000647308 */ /* 0x0002a20000002400 */
[----:B------:R-:W-:Y:S01]  /*b6b0*/  HMMA.16816.F32.BF16 R56, R20, R36, R240 ;  /* 0x000000241438723c */ /* 0x000fe200000418f0 */
[----:B-1----:R-:W-:-:S06]  /*b6c0*/  FMUL.FTZ R0, R53, c[0x0][0x2ec] ;  /* 0x0000bb0035007a20 */ /* 0x002fcc0000410000 */
[----:B------:R1:W1:Y:S01]  /*b6d0*/  MUFU.TANH R67, R0 ;  /* 0x0000000000437308 */ /* 0x0002620000002400 */
[-C--:B------:R-:W-:Y:S08]  /*b6e0*/  HMMA.16816.F32.BF16 R24, R24, R38.reuse, R184 ;  /* 0x000000261818723c */ /* 0x080ff000000418b8 */
[----:B------:R-:W-:Y:S01]  /*b6f0*/  HMMA.16816.F32.BF16 R20, R20, R38, R248 ;  /* 0x000000261414723c */ /* 0x000fe200000418f8 */
[----:B-1----:R-:W-:-:S04]  /*b700*/  FMUL.FTZ R0, R54, c[0x0][0x2ec] ;  /* 0x0000bb0036007a20 */ /* 0x002fc80000410000 */
[----:B------:R1:W1:Y:S03]  /*b710*/  MUFU.TANH R66, R0 ;  /* 0x0000000000427308 */ /* 0x0002660000002400 */
[----:B------:R-:W-:Y:S01]  /*b720*/  HMMA.16816.F32.BF16 R48, R8, R30, R48 ;  /* 0x0000001e0830723c */ /* 0x000fe20000041830 */
[----:B-1----:R-:W-:-:S07]  /*b730*/  FMUL.FTZ R0, R55, c[0x0][0x2ec] ;  /* 0x0000bb0037007a20 */ /* 0x002fce0000410000 */
[----:B------:R-:W-:Y:S01]  /*b740*/  HMMA.16816.F32.BF16 R52, R4, R30, R60 ;  /* 0x0000001e0434723c */ /* 0x000fe2000004183c */
[----:B------:R-:W1:Y:S01]  /*b750*/  LDSM.16.M88.4 R28, [R223+0x8c00] ;  /* 0x008c0000df1c783b */ /* 0x000e620000000200 */
[----:B------:R2:W1:Y:S01]  /*b760*/  MUFU.TANH R65, R0 ;  /* 0x0000000000417308 */ /* 0x0004620000002400 */
[----:B------:R-:W-:-:S04]  /*b770*/  DEPBAR.LE SB0, 0x0 ;  /* 0x000080000000791a */ /* 0x000fc80000000000 */
[----:B--2---:R-:W-:-:S04]  /*b780*/  FMUL.FTZ R0, R40, c[0x0][0x2ec] ;  /* 0x0000bb0028007a20 */ /* 0x004fc80000410000 */
[----:B------:R2:W1:Y:S02]  /*b790*/  MUFU.TANH R64, R0 ;  /* 0x0000000000407308 */ /* 0x0004640000002400 */
[----:B--2---:R-:W-:-:S06]  /*b7a0*/  FMUL.FTZ R0, R41, c[0x0][0x2ec] ;  /* 0x0000bb0029007a20 */ /* 0x004fcc0000410000 */
[----:B------:R2:W1:Y:S02]  /*b7b0*/  MUFU.TANH R63, R0 ;  /* 0x00000000003f7308 */ /* 0x0004640000002400 */
[----:B--2---:R-:W-:-:S06]  /*b7c0*/  FMUL.FTZ R0, R42, c[0x0][0x2ec] ;  /* 0x0000bb002a007a20 */ /* 0x004fcc0000410000 */
[----:B------:R2:W1:Y:S02]  /*b7d0*/  MUFU.TANH R61, R0 ;  /* 0x00000000003d7308 */ /* 0x0004640000002400 */
[----:B--2---:R-:W-:Y:S02]  /*b7e0*/  FMUL.FTZ R0, R43, c[0x0][0x2ec] ;  /* 0x0000bb002b007a20 */ /* 0x004fe40000410000 */
[-C--:B-----5:R-:W-:Y:S08]  /*b7f0*/  HMMA.16816.F32.BF16 R40, R16, R32.reuse, R44 ;  /* 0x000000201028723c */ /* 0x0a0ff0000004182c */
[----:B------:R-:W-:Y:S08]  /*b800*/  HMMA.16816.F32.BF16 R44, R12, R32, R56 ;  /* 0x000000200c2c723c */ /* 0x000ff00000041838 */
[-C--:B------:R-:W-:Y:S08]  /*b810*/  HMMA.16816.F32.BF16 R16, R16, R34.reuse, R24 ;  /* 0x000000221010723c */ /* 0x080ff00000041818 */
[----:B------:R-:W-:Y:S01]  /*b820*/  HMMA.16816.F32.BF16 R12, R12, R34, R20 ;  /* 0x000000220c0c723c */ /* 0x000fe20000041814 */
[----:B------:R2:W2:Y:S07]  /*b830*/  MUFU.TANH R62, R0 ;  /* 0x00000000003e7308 */ /* 0x0004ae0000002400 */
[----:B-1----:R-:W-:Y:S01]  /*b840*/  HMMA.16816.F32.BF16 R40, R8, R28, R40 ;  /* 0x0000001c0828723c */ /* 0x002fe20000041828 */
[----:B--2---:R-:W-:-:S07]  /*b850*/  FMUL.FTZ R0, R48, c[0x0][0x2ec] ;  /* 0x0000bb0030007a20 */ /* 0x004fce0000410000 */
[----:B------:R-:W-:Y:S01]  /*b860*/  HMMA.16816.F32.BF16 R24, R4, R28, R44 ;  /* 0x0000001c0418723c */ /* 0x000fe2000004182c */
[----:B------:R1:W2:Y:S07]  /*b870*/  MUFU.TANH R60, R0 ;  /* 0x00000000003c7308 */ /* 0x0002ae0000002400 */
[----:B------:R-:W-:Y:S01]  /*b880*/  HMMA.16816.F32.BF16 R8, R8, R30, R16 ;  /* 0x0000001e0808723c */ /* 0x000fe20000041810 */
[----:B-1----:R-:W-:-:S07]  /*b890*/  FMUL.FTZ R0, R49, c[0x0][0x2ec] ;  /* 0x0000bb0031007a20 */ /* 0x002fce0000410000 */
[----:B------:R-:W-:Y:S01]  /*b8a0*/  HMMA.16816.F32.BF16 R4, R4, R30, R12 ;  /* 0x0000001e0404723c */ /* 0x000fe2000004180c */
[----:B------:R1:W1:Y:S02]  /*b8b0*/  MUFU.TANH R104, R0 ;  /* 0x0000000000687308 */ /* 0x0002640000002400 */
[----:B-1----:R-:W-:-:S06]  /*b8c0*/  FMUL.FTZ R0, R50, c[0x0][0x2ec] ;  /* 0x0000bb0032007a20 */ /* 0x002fcc0000410000 */
[----:B------:R1:W1:Y:S02]  /*b8d0*/  MUFU.TANH R50, R0 ;  /* 0x0000000000327308 */ /* 0x0002640000002400 */
[----:B-1----:R-:W-:-:S06]  /*b8e0*/  FMUL.FTZ R0, R51, c[0x0][0x2ec] ;  /* 0x0000bb0033007a20 */ /* 0x002fcc0000410000 */
[----:B------:R1:W1:Y:S01]  /*b8f0*/  MUFU.TANH R51, R0 ;  /* 0x0000000000337308 */ /* 0x0002620000002400 */
[----:B------:R-:W-:Y:S02]  /*b900*/  FMUL.FTZ R33, R54, c[0x0][0x2ec] ;  /* 0x0000bb0036217a20 */ /* 0x000fe40000410000 */
[----:B------:R-:W-:Y:S02]  /*b910*/  FMUL.FTZ R55, R55, c[0x0][0x2ec] ;  /* 0x0000bb0037377a20 */ /* 0x000fe40000410000 */
[----:B------:R-:W-:Y:S02]  /*b920*/  FMUL.FTZ R43, R43, c[0x0][0x2ec] ;  /* 0x0000bb002b2b7a20 */ /* 0x000fe40000410000 */
[----:B-1----:R-:W-:-:S04]  /*b930*/  FMUL.FTZ R0, R52, c[0x0][0x2ec] ;  /* 0x0000bb0034007a20 */ /* 0x002fc80000410000 */
[----:B------:R1:W1:Y:S01]  /*b940*/  MUFU.TANH R49, R0 ;  /* 0x0000000000317308 */ /* 0x0002620000002400 */
[----:B------:R-:W-:Y:S02]  /*b950*/  FMUL.FTZ R20, R24, c[0x0][0x2ec] ;  /* 0x0000bb0018147a20 */ /* 0x000fe40000410000 */
        /* <DEDUP_REMOVED lines=9> */
[----:B------:R-:W-:Y:S02]  /*b9f0*/  FMUL.FTZ R9, R9, c[0x0][0x2ec] ;  /* 0x0000bb0009097a20 */ /* 0x000fe40000410000 */
[----:B------:R-:W-:-:S02]  /*ba00*/  FMUL.FTZ R10, R10, c[0x0][0x2ec] ;  /* 0x0000bb000a0a7a20 */ /* 0x000fc40000410000 */
[----:B------:R-:W-:Y:S01]  /*ba10*/  FMUL.FTZ R11, R11, c[0x0][0x2ec] ;  /* 0x0000bb000b0b7a20 */ /* 0x000fe20000410000 */
[----:B-1----:R-:W-:Y:S01]  /*ba20*/  IADD3 R0, R3, -0x3, RZ ;  /* 0xfffffffd03007810 */ /* 0x002fe20007ffe0ff */
[----:B------:R-:W-:Y:S02]  /*ba30*/  FMUL.FTZ R4, R4, c[0x0][0x2ec] ;  /* 0x0000bb0004047a20 */ /* 0x000fe40000410000 */
[----:B------:R-:W-:Y:S01]  /*ba40*/  FMUL.FTZ R5, R5, c[0x0][0x2ec] ;  /* 0x0000bb0005057a20 */ /* 0x000fe20000410000 */
[----:B------:R-:W-:Y:S01]  /*ba50*/  ISETP.GT.AND P0, PT, R0, UR8, PT ;  /* 0x0000000800007c0c */ /* 0x000fe2000bf04270 */
[----:B------:R-:W-:Y:S02]  /*ba60*/  FMUL.FTZ R6, R6, c[0x0][0x2ec] ;  /* 0x0000bb0006067a20 */ /* 0x000fe40000410000 */
[----:B------:R-:W-:Y:S01]  /*ba70*/  FMUL.FTZ R7, R7, c[0x0][0x2ec] ;  /* 0x0000bb0007077a20 */ /* 0x000fe20000410000 */
[----:B------:R-:W1:Y:S08]  /*ba80*/  MUFU.TANH R33, R33 ;  /* 0x0000002100217308 */ /* 0x000e700000002400 */
[----:B------:R-:W1:Y:S08]  /*ba90*/  MUFU.TANH R55, R55 ;  /* 0x0000003700377308 */ /* 0x000e700000002400 */
[----:B------:R1:W1:Y:S08]  /*baa0*/  MUFU.TANH R44, R40 ;  /* 0x00000028002c7308 */ /* 0x0002700000002400 */
[----:B------:R1:W1:Y:S08]  /*bab0*/  MUFU.TANH R46, R41 ;  /* 0x00000029002e7308 */ /* 0x0002700000002400 */
[----:B------:R1:W1:Y:S08]  /*bac0*/  MUFU.TANH R45, R42 ;  /* 0x0000002a002d7308 */ /* 0x0002700000002400 */
[----:B------:R-:W1:Y:S08]  /*bad0*/  MUFU.TANH R43, R43 ;  /* 0x0000002b002b7308 */ /* 0x000e700000002400 */
[----:B------:R-:W1:Y:S08]  /*bae0*/  MUFU.TANH R20, R20 ;  /* 0x0000001400147308 */ /* 0x000e700000002400 */
[----:B------:R-:W1:Y:S08]  /*baf0*/  MUFU.TANH R21, R21 ;  /* 0x0000001500157308 */ /* 0x000e700000002400 */
[----:B------:R-:W1:Y:S08]  /*bb00*/  MUFU.TANH R23, R23 ;  /* 0x0000001700177308 */ /* 0x000e700000002400 */
[----:B------:R-:W1:Y:S08]  /*bb10*/  MUFU.TANH R22, R22 ;  /* 0x0000001600167308 */ /* 0x000e700000002400 */
[----:B------:R1:W1:Y:S08]  /*bb20*/  MUFU.TANH R30, R8 ;  /* 0x00000008001e7308 */ /* 0x0002700000002400 */
[----:B------:R1:W1:Y:S08]  /*bb30*/  MUFU.TANH R28, R9 ;  /* 0x00000009001c7308 */ /* 0x0002700000002400 */
[----:B------:R1:W1:Y:S08]  /*bb40*/  MUFU.TANH R29, R10 ;  /* 0x0000000a001d7308 */ /* 0x0002700000002400 */
[----:B------:R1:W1:Y:S08]  /*bb50*/  MUFU.TANH R31, R11 ;  /* 0x0000000b001f7308 */ /* 0x0002700000002400 */
[----:B------:R1:W1:Y:S08]  /*bb60*/  MUFU.TANH R16, R4 ;  /* 0x0000000400107308 */ /* 0x0002700000002400 */
[----:B------:R1:W1:Y:S08]  /*bb70*/  MUFU.TANH R17, R5 ;  /* 0x0000000500117308 */ /* 0x0002700000002400 */
[----:B------:R1:W1:Y:S08]  /*bb80*/  MUFU.TANH R19, R6 ;  /* 0x0000000600137308 */ /* 0x0002700000002400 */
[----:B------:R1:W1:Y:S01]  /*bb90*/  MUFU.TANH R18, R7 ;  /* 0x0000000700127308 */ /* 0x0002620000002400 */
[----:B------:R-:W-:Y:S06]  /*bba0*/  BAR.SYNC.DEFER_BLOCKING 0x0 ;  /* 0x0000000000007b1d */ /* 0x000fec0000010000 */
[----:B------:R-:W-:Y:S05]  /*bbb0*/  @!P0 BRA `(.L_x_697) ;  /* 0x0000018000008947 */ /* 0x000fea0003800000 */
[----:B--234-:R-:W2:Y:S04]  /*bbc0*/  LDL.64 R198, [R1+0x28] ;  /* 0x0000280001c67983 */ /* 0x01cea80000100a00 */
[----:B------:R-:W3:Y:S01]  /*bbd0*/  LDL.64 R182, [R1+0x20] ;  /* 0x0000200001b67983 */ /* 0x000ee20000100a00 */
[----:B------:R-:W-:-:S04]  /*bbe0*/  IADD3 R0, R3, -0x4, RZ ;  /* 0xfffffffc03007810 */ /* 0x000fc80007ffe0ff */
[----:B------:R-:W-:Y:S01]  /*bbf0*/  SHF.R.S32.HI R2, RZ, 0x1f, R0 ;  /* 0x0000001fff027819 */ /* 0x000fe20000011400 */
[----:B-1----:R-:W-:-:S04]  /*bc00*/  IMAD.WIDE.U32 R4, R0, c[0x0][0x198], RZ ;  /* 0x0000660000047a25 */ /* 0x002fc800078e00ff */
        /* <DEDUP_REMOVED lines=19> */
.L_x_697:
[----:B--234-:R-:W2:Y:S01]  /*bd40*/  S2R R0, SR_TID.X ;  /* 0x0000000000007919 */ /* 0x01cea20000002100 */
[----:B------:R-:W-:-:S02]  /*bd50*/  IMAD.MOV.U32 R56, RZ, RZ, R252 ;  /* 0x000000ffff387224 */ /* 0x000fc400078e00fc */
[----:B------:R-:W-:Y:S02]  /*bd60*/  IMAD.MOV.U32 R219, RZ, RZ, R247 ;  /* 0x000000ffffdb7224 */ /* 0x000fe400078e00f7 */
[----:B------:R-:W-:Y:S02]  /*bd70*/  IMAD.MOV.U32 R203, RZ, RZ, R56 ;  /* 0x000000ffffcb7224 */ /* 0x000fe400078e0038 */
[----:B------:R-:W-:Y:S02]  /*bd80*/  IMAD.MOV.U32 R56, RZ, RZ, R245 ;  /* 0x000000ffff387224 */ /* 0x000fe400078e00f5 */
[----:B--2---:R-:W-:-:S05]  /*bd90*/  IMAD.SHL.U32 R0, R0, 0x2, RZ ;  /* 0x0000000200007824 */ /* 0x004fca00078e00ff */
[----:B------:R-:W-:-:S05]  /*bda0*/  LOP3.LUT R0, R0, 0x6, RZ, 0xc0, !PT ;  /* 0x0000000600007812 */ /* 0x000fca00078ec0ff */
[----:B------:R-:W-:-:S05]  /*bdb0*/  IMAD R0, R236, 0x40, R0 ;  /* 0x00000040ec007824 */ /* 0x000fca00078e0200 */
[C---:B------:R-:W-:Y:S02]  /*bdc0*/  ISETP.GE.AND P3, PT, R0.reuse, R233, PT ;  /* 0x000000e90000720c */ /* 0x040fe40003f66270 */
[C---:B-1----:R-:W-:Y:S02]  /*bdd0*/  IADD3 R2, R0.reuse, 0x1, RZ ;  /* 0x0000000100027810 */ /* 0x042fe40007ffe0ff */
[----:B------:R-:W-:Y:S02]  /*bde0*/  ISETP.LT.OR P3, PT, R0, R229, P3 ;  /* 0x000000e50000720c */ /* 0x000fe40001f61670 */
[C---:B------:R-:W-:Y:S02]  /*bdf0*/  ISETP.GE.AND P2, PT, R2.reuse, R233, PT ;  /* 0x000000e90200720c */ /* 0x040fe40003f46270 */
[C---:B------:R-:W-:Y:S02]  /*be00*/  ISETP.GE.AND P0, PT, R2.reuse, R232, PT ;  /* 0x000000e80200720c */ /* 0x040fe40003f06270 */
[----:B------:R-:W-:-:S02]  /*be10*/  ISETP.GE.AND P4, PT, R2, R231, PT ;  /* 0x000000e70200720c */ /* 0x000fc40003f86270 */
[----:B------:R-:W-:Y:S02]  /*be20*/  ISETP.GE.AND P5, PT, R2, R230, PT ;  /* 0x000000e60200720c */ /* 0x000fe40003fa6270 */
[----:B------:R-:W-:Y:S02]  /*be30*/  ISETP.GE.AND P1, PT, R0, R232, PT ;  /* 0x000000e80000720c */ /* 0x000fe40003f26270 */
[----:B------:R-:W-:Y:S02]  /*be40*/  FSEL R15, R244, -INF , !P3 ;  /* 0xff800000f40f7808 */ /* 0x000fe40005800000 */
[C---:B------:R-:W-:Y:S02]  /*be50*/  ISETP.LT.OR P2, PT, R2.reuse, R229, P2 ;  /* 0x000000e50200720c */ /* 0x040fe40001741670 */
[C---:B------:R-:W-:Y:S02]  /*be60*/  ISETP.LT.OR P0, PT, R2.reuse, R228, P0 ;  /* 0x000000e40200720c */ /* 0x040fe40000701670 */
[----:B------:R-:W-:-:S02]  /*be70*/  ISETP.LT.OR P4, PT, R2, R227, P4 ;  /* 0x000000e30200720c */ /* 0x000fc40002781670 */
[----:B------:R-:W-:Y:S02]  /*be80*/  ISETP.LT.OR P5, PT, R2, R226, P5 ;  /* 0x000000e20200720c */ /* 0x000fe40002fa1670 */
[C---:B------:R-:W-:Y:S02]  /*be90*/  ISETP.GE.AND P6, PT, R0.reuse, R231, PT ;  /* 0x000000e70000720c */ /* 0x040fe40003fc6270 */
[C---:B------:R-:W-:Y:S02]  /*bea0*/  ISETP.GE.AND P3, PT, R0.reuse, R230, PT ;  /* 0x000000e60000720c */ /* 0x040fe40003f66270 */
[C---:B------:R-:W-:Y:S02]  /*beb0*/  ISETP.LT.OR P1, PT, R0.reuse, R228, P1 ;  /* 0x000000e40000720c */ /* 0x040fe40000f21670 */
[C---:B------:R-:W-:Y:S02]  /*bec0*/  IADD3 R2, R0.reuse, 0x8, RZ ;  /* 0x0000000800027810 */ /* 0x040fe40007ffe0ff */
[----:B------:R-:W-:-:S02]  /*bed0*/  ISETP.LT.OR P6, PT, R0, R227, P6 ;  /* 0x000000e30000720c */ /* 0x000fc400037c1670 */
[----:B------:R-:W-:Y:S02]  /*bee0*/  ISETP.LT.OR P3, PT, R0, R226, P3 ;  /* 0x000000e20000720c */ /* 0x000fe40001f61670 */
[----:B------:R-:W-:Y:S02]  /*bef0*/  FSEL R27, R213, -INF , !P1 ;  /* 0xff800000d51b7808 */ /* 0x000fe40004800000 */
[----:B------:R-:W-:Y:S02]  /*bf00*/  ISETP.GE.AND P1, PT, R2, R233, PT ;  /* 0x000000e90200720c */ /* 0x000fe40003f26270 */
[----:B------:R-:W-:Y:S02]  /*bf10*/  FSEL R7, R212, -INF , !P6 ;  /* 0xff800000d4077808 */ /* 0x000fe40007000000 */
[----:B------:R-:W-:Y:S02]  /*bf20*/  FSEL R10, R210, -INF , !P3 ;  /* 0xff800000d20a7808 */ /* 0x000fe40005800000 */
[----:B------:R-:W-:-:S02]  /*bf30*/  FSEL R24, R215, -INF , !P2 ;  /* 0xff800000d7187808 */ /* 0x000fc40005000000 */
[----:B------:R-:W-:Y:S02]  /*bf40*/  IADD3 R3, R0, 0x9, RZ ;  /* 0x0000000900037810 */ /* 0x000fe40007ffe0ff */
[C---:B------:R-:W-:Y:S02]  /*bf50*/  ISETP.GE.AND P6, PT, R2.reuse, R232, PT ;  /* 0x000000e80200720c */ /* 0x040fe40003fc6270 */
[C---:B------:R-:W-:Y:S02]  /*bf60*/  ISETP.GE.AND P3, PT, R2.reuse, R231, PT ;  /* 0x000000e70200720c */ /* 0x040fe40003f66270 */
[C---:B------:R-:W-:Y:S02]  /*bf70*/  ISETP.GE.AND P2, PT, R2.reuse, R230, PT ;  /* 0x000000e60200720c */ /* 0x040fe40003f46270 */
[----:B------:R-:W-:Y:S02]  /*bf80*/  ISETP.LT.OR P1, PT, R2, R229, P1 ;  /* 0x000000e50200720c */ /* 0x000fe40000f21670 */
[----:B------:R-:W-:-:S02]  /*bf90*/  FSEL R32, R214, -INF , !P0 ;  /* 0xff800000d6207808 */ /* 0x000fc40004000000 */
[C---:B------:R-:W-:Y:S02]  /*bfa0*/  ISETP.LT.OR P6, PT, R2.reuse, R228, P6 ;  /* 0x000000e40200720c */ /* 0x040fe400037c1670 */
[C---:B------:R-:W-:Y:S02]  /*bfb0*/  ISETP.LT.OR P3, PT, R2.reuse, R227, P3 ;  /* 0x000000e30200720c */ /* 0x040fe40001f61670 */
[----:B------:R-:W-:Y:S02]  /*bfc0*/  ISETP.LT.OR P2, PT, R2, R226, P2 ;  /* 0x000000e20200720c */ /* 0x000fe40001741670 */
[----:B------:R-:W-:Y:S02]  /*bfd0*/  ISETP.GE.AND P0, PT, R3, R233, PT ;  /* 0x000000e90300720c */ /* 0x000fe40003f06270 */
[----:B------:R-:W-:Y:S02]  /*bfe0*/  FSEL R8, R211, -INF , !P4 ;  /* 0xff800000d3087808 */ /* 0x000fe40006000000 */
[----:B------:R-:W-:-:S02]  /*bff0*/  FSEL R12, R209, -INF , !P5 ;  /* 0xff800000d10c7808 */ /* 0x000fc40006800000 */
[----:B------:R-:W-:Y:S02]  /*c000*/  FSEL R25, R207, -INF , !P1 ;  /* 0xff800000cf197808 */ /* 0x000fe40004800000 */
[----:B------:R-:W-:Y:S02]  /*c010*/  IADD3 R2, R0, 0x10, RZ ;  /* 0x0000001000027810 */ /* 0x000fe40007ffe0ff */
[C---:B------:R-:W-:Y:S02]  /*c020*/  ISETP.GE.AND P4, PT, R3.reuse, R232, PT ;  /* 0x000000e80300720c */ /* 0x040fe40003f86270 */
[C---:B------:R-:W-:Y:S02]  /*c030*/  ISETP.GE.AND P5, PT, R3.reuse, R231, PT ;  /* 0x000000e70300720c */ /* 0x040fe40003fa6270 */
[C---:B------:R-:W-:Y:S02]  /*c040*/  ISETP.GE.AND P1, PT, R3.reuse, R230, PT ;  /* 0x000000e60300720c */ /* 0x040fe40003f26270 */
[----:B------:R-:W-:-:S02]  /*c050*/  ISETP.LT.OR P0, PT, R3, R229, P0 ;  /* 0x000000e50300720c */ /* 0x000fc40000701670 */
[----:B------:R-:W-:Y:S02]  /*c060*/  FSEL R34, R205, -INF , !P6 ;  /* 0xff800000cd227808 */ /* 0x000fe40007000000 */
[C---:B------:R-:W-:Y:S02]  /*c070*/  ISETP.LT.OR P4, PT, R3.reuse, R228, P4 ;  /* 0x000000e40300720c */ /* 0x040fe40002781670 */
[C---:B------:R-:W-:Y:S02]  /*c080*/  ISETP.LT.OR P5, PT, R3.reuse, R227, P5 ;  /* 0x000000e30300720c */ /* 0x040fe40002fa1670 */
[----:B------:R-:W-:Y:S02]  /*c090*/  ISETP.LT.OR P1, PT, R3, R226, P1 ;  /* 0x000000e20300720c */ /* 0x000fe40000f21670 */
[----:B------:R-:W-:Y:S02]  /*c0a0*/  ISETP.GE.AND P6, PT, R2, R233, PT ;  /* 0x000000e90200720c */ /* 0x000fe40003fc6270 */
[----:B------:R-:W-:-:S02]  /*c0b0*/  IADD3 R3, R0, 0x11, RZ ;  /* 0x0000001100037810 */ /* 0x000fc40007ffe0ff */
[----:B------:R-:W-:Y:S02]  /*c0c0*/  FSEL R26, R208, -INF , !P0 ;  /* 0xff800000d01a7808 */ /* 0x000fe40004000000 */
[----:B------:R-:W-:Y:S02]  /*c0d0*/  FSEL R9, R204, -INF , !P3 ;  /* 0xff800000cc097808 */ /* 0x000fe40005800000 */
[----:B------:R-:W-:Y:S02]  /*c0e0*/  FSEL R13, R189, -INF , !P2 ;  /* 0xff800000bd0d7808 */ /* 0x000fe40005000000 */
[C---:B------:R-:W-:Y:S02]  /*c0f0*/  ISETP.GE.AND P0, PT, R2.reuse, R230, PT ;  /* 0x000000e60200720c */ /* 0x040fe40003f06270 */
[----:B------:R-:W-:Y:S02]  /*c100*/  ISETP.LT.OR P6, PT, R2, R229, P6 ;  /* 0x000000e50200720c */ /* 0x000fe400037c1670 */
[----:B------:R-:W-:-:S02]  /*c110*/  FSEL R35, R206, -INF , !P4 ;  /* 0xff800000ce237808 */ /* 0x000fc40006000000 */
[C---:B------:R-:W-:Y:S02]  /*c120*/  ISETP.GE.AND P3, PT, R2.reuse, R232, PT ;  /* 0x000000e80200720c */ /* 0x040fe40003f66270 */
[C---:B------:R-:W-:Y:S02]  /*c130*/  ISETP.GE.AND P2, PT, R2.reuse, R231, PT ;  /* 0x000000e70200720c */ /* 0x040fe40003f46270 */
[----:B------:R-:W-:Y:S02]  /*c140*/  ISETP.GE.AND P4, PT, R3, R233, PT ;  /* 0x000000e90300720c */ /* 0x000fe40003f86270 */
[----:B------:R-:W-:Y:S02]  /*c150*/  ISETP.LT.OR P0, PT, R2, R226, P0 ;  /* 0x000000e20200720c */ /* 0x000fe40000701670 */
[----:B------:R-:W-:Y:S02]  /*c160*/  FSEL R11, R191, -INF , !P5 ;  /* 0xff800000bf0b7808 */ /* 0x000fe40006800000 */
[----:B------:R-:W-:-:S02]  /*c170*/  FSEL R14, R190, -INF , !P1 ;  /* 0xff800000be0e7808 */ /* 0x000fc40004800000 */
[----:B------:R-:W-:Y:S02]  /*c180*/  FSEL R36, R188, -INF , !P6 ;  /* 0xff800000bc247808 */ /* 0x000fe40007000000 */
[C---:B------:R-:W-:Y:S02]  /*c190*/  ISETP.LT.OR P3, PT, R2.reuse, R228, P3 ;  /* 0x000000e40200720c */ /* 0x040fe40001f61670 */
[----:B------:R-:W-:Y:S02]  /*c1a0*/  ISETP.LT.OR P2, PT, R2, R227, P2 ;  /* 0x000000e30200720c */ /* 0x000fe40001741670 */
[C---:B------:R-:W-:Y:S02]  /*c1b0*/  ISETP.GE.AND P5, PT, R3.reuse, R232, PT ;  /* 0x000000e80300720c */ /* 0x040fe40003fa6270 */
[C---:B------:R-:W-:Y:S02]  /*c1c0*/  ISETP.GE.AND P1, PT, R3.reuse, R231, PT ;  /* 0x000000e70300720c */ /* 0x040fe40003f26270 */
[----:B------:R-:W-:-:S02]  /*c1d0*/  ISETP.GE.AND P6, PT, R3, R230, PT ;  /* 0x000000e60300720c */ /* 0x000fc40003fc6270 */
[C---:B------:R-:W-:Y:S02]  /*c1e0*/  ISETP.LT.OR P4, PT, R3.reuse, R229, P4 ;  /* 0x000000e50300720c */ /* 0x040fe40002781670 */
[----:B------:R-:W-:Y:S02]  /*c1f0*/  IADD3 R2, R0, 0x18, RZ ;  /* 0x0000001800027810 */ /* 0x000fe40007ffe0ff */
[----:B------:R-:W-:Y:S02]  /*c200*/  FSEL R41, R106, -INF , !P0 ;  /* 0xff8000006a297808 */ /* 0x000fe40004000000 */
[C---:B------:R-:W-:Y:S02]  /*c210*/  ISETP.LT.OR P5, PT, R3.reuse, R228, P5 ;  /* 0x000000e40300720c */ /* 0x040fe40002fa1670 */
[C---:B------:R-:W-:Y:S02]  /*c220*/  ISETP.LT.OR P1, PT, R3.reuse, R227, P1 ;  /* 0x000000e30300720c */ /* 0x040fe40000f21670 */
[----:B------:R-:W-:-:S02]  /*c230*/  ISETP.LT.OR P6, PT, R3, R226, P6 ;  /* 0x000000e20300720c */ /* 0x000fc400037c1670 */
[----:B------:R-:W-:Y:S02]  /*c240*/  FSEL R181, R178, -INF , !P3 ;  /* 0xff800000b2b57808 */ /* 0x000fe40005800000 */
[----:B------:R-:W-:Y:S02]  /*c250*/  FSEL R37, R177, -INF , !P2 ;  /* 0xff800000b1257808 */ /* 0x000fe40005000000 */
[----:B------:R-:W-:Y:S02]  /*c260*/  FSEL R106, R180, -INF , !P4 ;  /* 0xff800000b46a7808 */ /* 0x000fe40006000000 */
[----:B------:R-:W-:Y:S02]  /*c270*/  IADD3 R3, R0, 0x19, RZ ;  /* 0x0000001900037810 */ /* 0x000fe40007ffe0ff */
[C---:B------:R-:W-:Y:S02]  /*c280*/  ISETP.GE.AND P3, PT, R2.reuse, R233, PT ;  /* 0x000000e90200720c */ /* 0x040fe40003f66270 */
[----:B------:R-:W-:-:S02]  /*c290*/  ISETP.GE.AND P2, PT, R2, R232, PT ;  /* 0x000000e80200720c */ /* 0x000fc40003f46270 */
[C---:B------:R-:W-:Y:S02]  /*c2a0*/  ISETP.GE.AND P0, PT, R2.reuse, R231, PT ;  /* 0x000000e70200720c */ /* 0x040fe40003f06270 */
[----:B------:R-:W-:Y:S02]  /*c2b0*/  ISETP.GE.AND P4, PT, R2, R230, PT ;  /* 0x000000e60200720c */ /* 0x000fe40003f86270 */
[----:B------:R-:W-:Y:S02]  /*c2c0*/  FSEL R182, R179, -INF , !P5 ;  /* 0xff800000b3b67808 */ /* 0x000fe40006800000 */
[----:B------:R-:W-:Y:S02]  /*c2d0*/  FSEL R38, R176, -INF , !P1 ;  /* 0xff800000b0267808 */ /* 0x000fe40004800000 */
[C---:B------:R-:W-:Y:S02]  /*c2e0*/  ISETP.LT.OR P3, PT, R2.reuse, R229, P3 ;  /* 0x000000e50200720c */ /* 0x040fe40001f61670 */
[----:B------:R-:W-:-:S02]  /*c2f0*/  ISETP.LT.OR P2, PT, R2, R228, P2 ;  /* 0x000000e40200720c */ /* 0x000fc40001741670 */
[C---:B------:R-:W-:Y:S02]  /*c300*/  ISETP.LT.OR P0, PT, R2.reuse, R227, P0 ;  /* 0x000000e30200720c */ /* 0x040fe40000701670 */
[----:B------:R-:W-:Y:S02]  /*c310*/  ISETP.LT.OR P4, PT, R2, R226, P4 ;  /* 0x000000e20200720c */ /* 0x000fe40002781670 */
[C---:B------:R-:W-:Y:S02]  /*c320*/  ISETP.GE.AND P5, PT, R3.reuse, R233, PT ;  /* 0x000000e90300720c */ /* 0x040fe40003fa6270 */
[----:B------:R-:W-:Y:S02]  /*c330*/  ISETP.GE.AND P1, PT, R3, R232, PT ;  /* 0x000000e80300720c */ /* 0x000fe40003f26270 */
[----:B------:R-:W-:Y:S02]  /*c340*/  IADD3 R2, R0, 0x20, RZ ;  /* 0x0000002000027810 */ /* 0x000fe40007ffe0ff */
[----:B------:R-:W-:-:S02]  /*c350*/  FSEL R42, R111, -INF , !P6 ;  /* 0xff8000006f2a7808 */ /* 0x000fc40007000000 */
[----:B------:R-:W-:Y:S02]  /*c360*/  FSEL R107, R107, -INF , !P3 ;  /* 0xff8000006b6b7808 */ /* 0x000fe40005800000 */
[C---:B------:R-:W-:Y:S02]  /*c370*/  ISETP.LT.OR P5, PT, R3.reuse, R229, P5 ;  /* 0x000000e50300720c */ /* 0x040fe40002fa1670 */
[C---:B------:R-:W-:Y:S02]  /*c380*/  ISETP.LT.OR P1, PT, R3.reuse, R228, P1 ;  /* 0x000000e40300720c */ /* 0x040fe40000f21670 */
[----:B------:R-:W-:Y:S02]  /*c390*/  FSEL R183, R108, -INF , !P2 ;  /* 0xff8000006cb77808 */ /* 0x000fe40005000000 */
[C---:B------:R-:W-:Y:S02]  /*c3a0*/  ISETP.GE.AND P6, PT, R3.reuse, R231, PT ;  /* 0x000000e70300720c */ /* 0x040fe40003fc6270 */
[----:B------:R-:W-:-:S02]  /*c3b0*/  ISETP.GE.AND P3, PT, R3, R230, PT ;  /* 0x000000e60300720c */ /* 0x000fc40003f66270 */
[----:B------:R-:W-:Y:S02]  /*c3c0*/  IADD3 R4, R0, 0x21, RZ ;  /* 0x0000002100047810 */ /* 0x000fe40007ffe0ff */
[----:B------:R-:W-:Y:S02]  /*c3d0*/  ISETP.GE.AND P2, PT, R2, R233, PT ;  /* 0x000000e90200720c */ /* 0x000fe40003f46270 */
[----:B------:R-:W-:Y:S02]  /*c3e0*/  FSEL R39, R105, -INF , !P0 ;  /* 0xff80000069277808 */ /* 0x000fe40004000000 */
[----:B------:R-:W-:Y:S02]  /*c3f0*/  FSEL R52, R101, -INF , !P4 ;  /* 0xff80000065347808 */ /* 0x000fe40006000000 */
[----:B------:R-:W-:Y:S02]  /*c400*/  FSEL R180, R110, -INF , !P5 ;  /* 0xff8000006eb47808 */ /* 0x000fe40006800000 */
[----:B------:R-:W-:-:S02]  /*c410*/  FSEL R188, R109, -INF , !P1 ;  /* 0xff8000006dbc7808 */ /* 0x000fc40004800000 */
[C---:B------:R-:W-:Y:S02]  /*c420*/  ISETP.LT.OR P6, PT, R3.reuse, R227, P6 ;  /* 0x000000e30300720c */ /* 0x040fe400037c1670 */
[----:B------:R-:W-:Y:S02]  /*c430*/  ISETP.LT.OR P3, PT, R3, R226, P3 ;  /* 0x000000e20300720c */ /* 0x000fe40001f61670 */
[C---:B------:R-:W-:Y:S02]  /*c440*/  ISETP.GE.AND P0, PT, R2.reuse, R232, PT ;  /* 0x000000e80200720c */ /* 0x040fe40003f06270 */
[C---:B------:R-:W-:Y:S02]  /*c450*/  ISETP.GE.AND P4, PT, R2.reuse, R231, PT ;  /* 0x000000e70200720c */ /* 0x040fe40003f86270 */
[C---:B------:R-:W-:Y:S02]  /*c460*/  ISETP.GE.AND P5, PT, R2.reuse, R230, PT ;  /* 0x000000e60200720c */ /* 0x040fe40003fa6270 */
[----:B------:R-:W-:-:S02]  /*c470*/  ISETP.LT.OR P2, PT, R2, R229, P2 ;  /* 0x000000e50200720c */ /* 0x000fc40001741670 */
[----:B------:R-:W-:Y:S02]  /*c480*/  ISETP.GE.AND P1, PT, R4, R233, PT ;  /* 0x000000e90400720c */ /* 0x000fe40003f26270 */
[C---:B------:R-:W-:Y:S02]  /*c490*/  ISETP.LT.OR P0, PT, R2.reuse, R228, P0 ;  /* 0x000000e40200720c */ /* 0x040fe40000701670 */
[C---:B------:R-:W-:Y:S02]  /*c4a0*/  ISETP.LT.OR P4, PT, R2.reuse, R227, P4 ;  /* 0x000000e30200720c */ /* 0x040fe40002781670 */
[----:B------:R-:W-:Y:S02]  /*c4b0*/  ISETP.LT.OR P5, PT, R2, R226, P5 ;  /* 0x000000e20200720c */ /* 0x000fe40002fa1670 */
[----:B------:R-:W-:Y:S02]  /*c4c0*/  FSEL R40, R103, -INF , !P6 ;  /* 0xff80000067287808 */ /* 0x000fe40007000000 */
[----:B------:R-:W-:-:S02]  /*c4d0*/  FSEL R53, R102, -INF , !P3 ;  /* 0xff80000066357808 */ /* 0x000fc40005800000 */
[----:B------:R-:W-:Y:S02]  /*c4e0*/  FSEL R242, R100, -INF , !P2 ;  /* 0xff80000064f27808 */ /* 0x000fe40005000000 */
[----:B------:R-:W-:Y:S02]  /*c4f0*/  ISETP.LT.OR P1, PT, R4, R229, P1 ;  /* 0x000000e50400720c */ /* 0x000fe40000f21670 */
[----:B------:R-:W-:Y:S02]  /*c500*/  IADD3 R3, R0, 0x28, RZ ;  /* 0x0000002800037810 */ /* 0x000fe40007ffe0ff */
[C---:B------:R-:W-:Y:S02]  /*c510*/  ISETP.GE.AND P6, PT, R4.reuse, R232, PT ;  /* 0x000000e80400720c */ /* 0x040fe40003fc6270 */
[C---:B------:R-:W-:Y:S02]  /*c520*/  ISETP.GE.AND P3, PT, R4.reuse, R231, PT ;  /* 0x000000e70400720c */ /* 0x040fe40003f66270 */
[----:B------:R-:W-:-:S02]  /*c530*/  ISETP.GE.AND P2, PT, R4, R230, PT ;  /* 0x000000e60400720c */ /* 0x000fc40003f46270 */
[----:B------:R-:W-:Y:S02]  /*c540*/  FSEL R248, R66, -INF , !P0 ;  /* 0xff80000042f87808 */ /* 0x000fe40004000000 */
[----:B------:R-:W-:Y:S02]  /*c550*/  FSEL R210, R64, -INF , !P4 ;  /* 0xff80000040d27808 */ /* 0x000fe40006000000 */
[----:B------:R-:W-:Y:S02]  /*c560*/  FSEL R215, R61, -INF , !P5 ;  /* 0xff8000003dd77808 */ /* 0x000fe40006800000 */
[----:B------:R-:W-:Y:S02]  /*c570*/  FSEL R243, R67, -INF , !P1 ;  /* 0xff80000043f37808 */ /* 0x000fe40004800000 */
[C---:B------:R-:W-:Y:S02]  /*c580*/  ISETP.LT.OR P6, PT, R4.reuse, R228, P6 ;  /* 0x000000e40400720c */ /* 0x040fe400037c1670 */
[----:B------:R-:W-:-:S02]  /*c590*/  ISETP.LT.OR P3, PT, R4, R227, P3 ;  /* 0x000000e30400720c */ /* 0x000fc40001f61670 */
[----:B------:R-:W-:Y:S02]  /*c5a0*/  ISETP.LT.OR P2, PT, R4, R226, P2 ;  /* 0x000000e20400720c */ /* 0x000fe40001741670 */
[C---:B------:R-:W-:Y:S02]  /*c5b0*/  ISETP.GE.AND P0, PT, R3.reuse, R233, PT ;  /* 0x000000e90300720c */ /* 0x040fe40003f06270 */
[C---:B------:R-:W-:Y:S02]  /*c5c0*/  ISETP.GE.AND P4, PT, R3.reuse, R232, PT ;  /* 0x000000e80300720c */ /* 0x040fe40003f86270 */
[C---:B------:R-:W-:Y:S02]  /*c5d0*/  ISETP.GE.AND P5, PT, R3.reuse, R231, PT ;  /* 0x000000e70300720c */ /* 0x040fe40003fa6270 */
[----:B------:R-:W-:Y:S02]  /*c5e0*/  ISETP.GE.AND P1, PT, R3, R230, PT ;  /* 0x000000e60300720c */ /* 0x000fe40003f26270 */
[----:B------:R-:W-:-:S02]  /*c5f0*/  FMNMX.FTZ R4, R238, R7, !PT ;  /* 0x00000007ee047209 */ /* 0x000fc40007810000 */
[C---:B------:R-:W-:Y:S02]  /*c600*/  ISETP.LT.OR P0, PT, R3.reuse, R229, P0 ;  /* 0x000000e50300720c */ /* 0x040fe40000701670 */
[C---:B------:R-:W-:Y:S02]  /*c610*/  ISETP.LT.OR P4, PT, R3.reuse, R228, P4 ;  /* 0x000000e40300720c */ /* 0x040fe40002781670 */
[C---:B------:R-:W-:Y:S02]  /*c620*/  ISETP.LT.OR P5, PT, R3.reuse, R227, P5 ;  /* 0x000000e30300720c */ /* 0x040fe40002fa1670 */
[----:B------:R-:W-:Y:S02]  /*c630*/  ISETP.LT.OR P1, PT, R3, R226, P1 ;  /* 0x000000e20300720c */ /* 0x000fe40000f21670 */
[----:B------:R-:W-:Y:S02]  /*c640*/  FMNMX.FTZ R3, R8, R4, !PT ;  /* 0x0000000408037209 */ /* 0x000fe40007810000 */
[----:B------:R-:W-:-:S02]  /*c650*/  IADD3 R2, R0, 0x29, RZ ;  /* 0x0000002900027810 */ /* 0x000fc40007ffe0ff */
[----:B------:R-:W-:Y:S02]  /*c660*/  FMNMX.FTZ R3, R9, R3, !PT ;  /* 0x0000000309037209 */ /* 0x000fe40007810000 */
[----:B------:R-:W-:Y:S02]  /*c670*/  FSEL R217, R62, -INF , !P2 ;  /* 0xff8000003ed97808 */ /* 0x000fe40005000000 */
[----:B------:R-:W-:Y:S02]  /*c680*/  FMNMX.FTZ R3, R11, R3, !PT ;  /* 0x000000030b037209 */ /* 0x000fe40007810000 */
[----:B------:R-:W-:Y:S02]  /*c690*/  ISETP.GE.AND P2, PT, R2, R231, PT ;  /* 0x000000e70200720c */ /* 0x000fe40003f46270 */
[----:B------:R-:W-:Y:S02]  /*c6a0*/  FMNMX.FTZ R3, R37, R3, !PT ;  /* 0x0000000325037209 */ /* 0x000fe40007810000 */
[----:B------:R-:W-:-:S02]  /*c6b0*/  IADD3 R4, R0, 0x30, RZ ;  /* 0x0000003000047810 */ /* 0x000fc40007ffe0ff */
[----:B------:R-:W-:Y:S02]  /*c6c0*/  FMNMX.FTZ R5, R38, R3, !PT ;  /* 0x0000000326057209 */ /* 0x000fe40007810000 */
[----:B------:R-:W-:Y:S02]  /*c6d0*/  FSEL R191, R63, -INF , !P3 ;  /* 0xff8000003fbf7808 */ /* 0x000fe40005800000 */
[----:B------:R-:W-:Y:S02]  /*c6e0*/  FMNMX.FTZ R5, R39, R5, !PT ;  /* 0x0000000527057209 */ /* 0x000fe40007810000 */
[----:B------:R-:W-:Y:S02]  /*c6f0*/  FSEL R249, R65, -INF , !P6 ;  /* 0xff80000041f97808 */ /* 0x000fe40007000000 */
[----:B------:R-:W-:Y:S02]  /*c700*/  FMNMX.FTZ R6, R40, R5, !PT ;  /* 0x0000000528067209 */ /* 0x000fe40007810000 */
[----:B------:R-:W-:-:S02]  /*c710*/  FMNMX.FTZ R5, R237, R10, !PT ;  /* 0x0000000aed057209 */ /* 0x000fc40007810000 */
[----:B------:R-:W-:Y:S02]  /*c720*/  FMNMX.FTZ R6, R210, R6, !PT ;  /* 0x00000006d2067209 */ /* 0x000fe40007810000 */
[----:B------:R-:W-:Y:S02]  /*c730*/  FSEL R244, R60, -INF , !P0 ;  /* 0xff8000003cf47808 */ /* 0x000fe40004000000 */
[C---:B------:R-:W-:Y:S02]  /*c740*/  ISETP.LT.OR P2, PT, R2.reuse, R227, P2 ;  /* 0x000000e30200720c */ /* 0x040fe40001741670 */
[----:B------:R-:W-:Y:S02]  /*c750*/  FSEL R214, R33, -INF , !P1 ;  /* 0xff80000021d67808 */ /* 0x000fe40004800000 */
[C---:B------:R-:W-:Y:S02]  /*c760*/  ISETP.GE.AND P6, PT, R2.reuse, R233, PT ;  /* 0x000000e90200720c */ /* 0x040fe40003fc6270 */
[----:B------:R-:W-:-:S02]  /*c770*/  ISETP.GE.AND P3, PT, R2, R232, PT ;  /* 0x000000e80200720c */ /* 0x000fc40003f66270 */
[----:B------:R-:W-:Y:S02]  /*c780*/  ISETP.GE.AND P0, PT, R2, R230, PT ;  /* 0x000000e60200720c */ /* 0x000fe40003f06270 */
[----:B------:R-:W-:Y:S02]  /*c790*/  IADD3 R3, R0, 0x31, RZ ;  /* 0x0000003100037810 */ /* 0x000fe40007ffe0ff */
[----:B------:R-:W-:Y:S02]  /*c7a0*/  ISETP.GE.AND P1, PT, R4, R231, PT ;  /* 0x000000e70400720c */ /* 0x000fe40003f26270 */
[----:B------:R-:W-:Y:S02]  /*c7b0*/  FMNMX.FTZ R5, R12, R5, !PT ;  /* 0x000000050c057209 */ /* 0x000fe40007810000 */
[----:B------:R-:W-:Y:S02]  /*c7c0*/  FSEL R189, R49, -INF , !P5 ;  /* 0xff80000031bd7808 */ /* 0x000fe40006800000 */
[----:B------:R-:W-:-:S02]  /*c7d0*/  FMNMX.FTZ R103, R191, R6, !PT ;  /* 0x00000006bf677209 */ /* 0x000fc40007810000 */
[----:B------:R-:W-:Y:S02]  /*c7e0*/  FSEL R190, R48, -INF , !P2 ;  /* 0xff80000030be7808 */ /* 0x000fe40005000000 */
[C---:B------:R-:W-:Y:S02]  /*c7f0*/  ISETP.LT.OR P6, PT, R2.reuse, R229, P6 ;  /* 0x000000e50200720c */ /* 0x040fe400037c1670 */
[C---:B------:R-:W-:Y:S02]  /*c800*/  ISETP.LT.OR P3, PT, R2.reuse, R228, P3 ;  /* 0x000000e40200720c */ /* 0x040fe40001f61670 */
[----:B------:R-:W-:Y:S02]  /*c810*/  ISETP.LT.OR P0, PT, R2, R226, P0 ;  /* 0x000000e20200720c */ /* 0x000fe40000701670 */
[----:B------:R-:W-:Y:S02]  /*c820*/  ISETP.GE.AND P2, PT, R3, R231, PT ;  /* 0x000000e70300720c */ /* 0x000fe40003f46270 */
[----:B------:R-:W-:-:S02]  /*c830*/  ISETP.LT.OR P1, PT, R4, R227, P1 ;  /* 0x000000e30400720c */ /* 0x000fc40000f21670 */
[----:B------:R-:W-:Y:S02]  /*c840*/  FMNMX.FTZ R5, R13, R5, !PT ;  /* 0x000000050d057209 */ /* 0x000fe40007810000 */
[----:B------:R-:W-:Y:S02]  /*c850*/  IADD3 R2, R0, 0x38, RZ ;  /* 0x0000003800027810 */ /* 0x000fe40007ffe0ff */
[----:B------:R-:W-:Y:S02]  /*c860*/  FMNMX.FTZ R103, R189, R103, !PT ;  /* 0x00000067bd677209 */ /* 0x000fe40007810000 */
[----:B------:R-:W-:Y:S02]  /*c870*/  ISETP.LT.OR P2, PT, R3, R227, P2 ;  /* 0x000000e30300720c */ /* 0x000fe40001741670 */
[----:B------:R-:W-:Y:S02]  /*c880*/  FSEL R20, R20, -INF , !P1 ;  /* 0xff80000014147808 */ /* 0x000fe40004800000 */
[----:B------:R-:W-:-:S02]  /*c890*/  FMNMX.FTZ R5, R14, R5, !PT ;  /* 0x000000050e057209 */ /* 0x000fc40007810000 */
[----:B------:R-:W-:Y:S02]  /*c8a0*/  IADD3 R0, R0, 0x39, RZ ;  /* 0x0000003900007810 */ /* 0x000fe40007ffe0ff */
[----:B------:R-:W-:Y:S02]  /*c8b0*/  ISETP.GE.AND P1, PT, R2, R231, PT ;  /* 0x000000e70200720c */ /* 0x000fe40003f26270 */
[----:B------:R-:W-:Y:S02]  /*c8c0*/  FMNMX.FTZ R103, R190, R103, !PT ;  /* 0x00000067be677209 */ /* 0x000fe40007810000 */
[----:B------:R-:W-:Y:S02]  /*c8d0*/  FSEL R111, R21, -INF , !P2 ;  /* 0xff800000156f7808 */ /* 0x000fe40005000000 */
[----:B------:R-:W-:Y:S02]  /*c8e0*/  FMNMX.FTZ R5, R41, R5, !PT ;  /* 0x0000000529057209 */ /* 0x000fe40007810000 */
[----:B------:R-:W-:-:S02]  /*c8f0*/  ISETP.GE.AND P2, PT, R0, R231, PT ;  /* 0x000000e70000720c */ /* 0x000fc40003f46270 */
[----:B------:R-:W-:Y:S02]  /*c900*/  ISETP.LT.OR P1, PT, R2, R227, P1 ;  /* 0x000000e30200720c */ /* 0x000fe40000f21670 */
[----:B------:R-:W-:Y:S02]  /*c910*/  FMNMX.FTZ R103, R20, R103, !PT ;  /* 0x0000006714677209 */ /* 0x000fe40007810000 */
[----:B------:R-:W-:Y:S02]  /*c920*/  FMNMX.FTZ R5, R42, R5, !PT ;  /* 0x000000052a057209 */ /* 0x000fe40007810000 */
[----:B------:R-:W-:Y:S02]  /*c930*/  ISETP.LT.OR P2, PT, R0, R227, P2 ;  /* 0x000000e30000720c */ /* 0x000fe40001741670 */
[----:B------:R-:W-:Y:S02]  /*c940*/  FSEL R212, R16, -INF , !P1 ;  /* 0xff80000010d47808 */ /* 0x000fe40004800000 */
[----:B------:R-:W-:-:S02]  /*c950*/  FMNMX.FTZ R103, R111, R103, !PT ;  /* 0x000000676f677209 */ /* 0x000fc40007810000 */
[----:B------:R-:W-:Y:S02]  /*c960*/  FSEL R213, R55, -INF , !P0 ;  /* 0xff80000037d57808 */ /* 0x000fe40004000000 */
[-C--:B------:R-:W-:Y:S02]  /*c970*/  ISETP.GE.AND P1, PT, R4, R230.reuse, PT ;  /* 0x000000e60400720c */ /* 0x080fe40003f26270 */
[----:B------:R-:W-:Y:S02]  /*c980*/  ISETP.GE.AND P0, PT, R3, R230, PT ;  /* 0x000000e60300720c */ /* 0x000fe40003f06270 */
[----:B------:R-:W-:Y:S02]  /*c990*/  FMNMX.FTZ R5, R52, R5, !PT ;  /* 0x0000000534057209 */ /* 0x000fe40007810000 */
[----:B------:R-:W-:Y:S02]  /*c9a0*/  FSEL R108, R17, -INF , !P2 ;  /* 0xff800000116c7808 */ /* 0x000fe40005000000 */
[----:B------:R-:W-:-:S02]  /*c9b0*/  FMNMX.FTZ R103, R212, R103, !PT ;  /* 0x00000067d4677209 */ /* 0x000fc40007810000 */
[-C--:B------:R-:W-:Y:S02]  /*c9c0*/  ISETP.LT.OR P1, PT, R4, R226.reuse, P1 ;  /* 0x000000e20400720c */ /* 0x080fe40000f21670 */
[----:B------:R-:W-:Y:S02]  /*c9d0*/  ISETP.LT.OR P0, PT, R3, R226, P0 ;  /* 0x000000e20300720c */ /* 0x000fe40000701670 */
[----:B------:R-:W-:Y:S02]  /*c9e0*/  FMNMX.FTZ R5, R53, R5, !PT ;  /* 0x0000000535057209 */ /* 0x000fe40007810000 */
[----:B------:R-:W-:Y:S02]  /*c9f0*/  FMNMX.FTZ R103, R108, R103, !PT ;  /* 0x000000676c677209 */ /* 0x000fe40007810000 */
[----:B------:R-:W-:Y:S02]  /*ca00*/  FSEL R209, R23, -INF , !P1 ;  /* 0xff80000017d17808 */ /* 0x000fe40004800000 */
[----:B------:R-:W-:-:S02]  /*ca10*/  FSEL R54, R22, -INF , !P0 ;  /* 0xff80000016367808 */ /* 0x000fc40004000000 */
[-C--:B------:R-:W-:Y:S02]  /*ca20*/  ISETP.GE.AND P1, PT, R2, R230.reuse, PT ;  /* 0x000000e60200720c */ /* 0x080fe40003f26270 */
[----:B------:R-:W-:Y:S02]  /*ca30*/  ISETP.GE.AND P0, PT, R0, R230, PT ;  /* 0x000000e60000720c */ /* 0x000fe40003f06270 */
[C---:B------:R-:W-:Y:S02]  /*ca40*/  ISETP.GE.AND P5, PT, R4.reuse, R233, PT ;  /* 0x000000e90400720c */ /* 0x040fe40003fa6270 */
[----:B------:R-:W-:Y:S02]  /*ca50*/  ISETP.GE.AND P2, PT, R4, R232, PT ;  /* 0x000000e80400720c */ /* 0x000fe40003f46270 */
[----:B------:R-:W-:Y:S02]  /*ca60*/  FMNMX.FTZ R102, R215, R5, !PT ;  /* 0x00000005d7667209 */ /* 0x000fe40007810000 */
[----:B------:R-:W1:Y:S01]  /*ca70*/  SHFL.BFLY PT, R5, R103, 0x2, 0x1f ;  /* 0x0c401f0067057f89 */ /* 0x000e6200000e0000 */
[----:B------:R-:W-:-:S02]  /*ca80*/  ISETP.LT.OR P1, PT, R2, R226, P1 ;  /* 0x000000e20200720c */ /* 0x000fc40000f21670 */
[----:B------:R-:W-:Y:S02]  /*ca90*/  ISETP.LT.OR P0, PT, R0, R226, P0 ;  /* 0x000000e20000720c */ /* 0x000fe40000701670 */
[C---:B------:R-:W-:Y:S02]  /*caa0*/  ISETP.LT.OR P5, PT, R4.reuse, R229, P5 ;  /* 0x000000e50400720c */ /* 0x040fe40002fa1670 */
[----:B------:R-:W-:Y:S02]  /*cab0*/  ISETP.LT.OR P2, PT, R4, R228, P2 ;  /* 0x000000e40400720c */ /* 0x000fe40001741670 */
[----:B------:R-:W-:Y:S02]  /*cac0*/  FMNMX.FTZ R4, R235, R15, !PT ;  /* 0x0000000feb047209 */ /* 0x000fe40007810000 */
[----:B------:R-:W-:Y:S02]  /*cad0*/  FSEL R110, R19, -INF , !P1 ;  /* 0xff800000136e7808 */ /* 0x000fe40004800000 */
[----:B------:R-:W-:-:S02]  /*cae0*/  FSEL R58, R18, -INF , !P0 ;  /* 0xff800000123a7808 */ /* 0x000fc40004000000 */
[C---:B------:R-:W-:Y:S01]  /*caf0*/  ISETP.GE.AND P1, PT, R3.reuse, R233, PT ;  /* 0x000000e90300720c */ /* 0x040fe20003f26270 */
[----:B------:R-:W-:Y:S01]  /*cb00*/  LDSM.16.MT88.4 R16, [R220+0x9000] ;  /* 0x00900000dc10783b */ /* 0x000fe20000004200 */
[C---:B------:R-:W-:Y:S02]  /*cb10*/  ISETP.GE.AND P0, PT, R3.reuse, R232, PT ;  /* 0x000000e80300720c */ /* 0x040fe40003f06270 */
[----:B------:R-:W-:Y:S02]  /*cb20*/  FMNMX.FTZ R4, R24, R4, !PT ;  /* 0x0000000418047209 */ /* 0x000fe40007810000 */
[C---:B------:R-:W-:Y:S02]  /*cb30*/  ISETP.LT.OR P1, PT, R3.reuse, R229, P1 ;  /* 0x000000e50300720c */ /* 0x040fe40000f21670 */
[----:B------:R-:W-:Y:S02]  /*cb40*/  ISETP.LT.OR P0, PT, R3, R228, P0 ;  /* 0x000000e40300720c */ /* 0x000fe40000701670 */
        /* <DEDUP_REMOVED lines=12> */
[----:B------:R-:W-:Y:S01]  /*cc10*/  FSEL R241, R50, -INF , !P4 ;  /* 0xff80000032f17808 */ /* 0x000fe20006000000 */
[----:B------:R-:W1:Y:S01]  /*cc20*/  SHFL.BFLY PT, R6, R103, 0x1, 0x1f ;  /* 0x0c201f0067067f89 */ /* 0x000e6200000e0000 */
[----:B------:R-:W-:-:S02]  /*cc30*/  FSEL R218, R104, -INF , !P6 ;  /* 0xff80000068da7808 */ /* 0x000fc40007000000 */
[----:B------:R-:W-:Y:S02]  /*cc40*/  FMNMX.FTZ R102, R209, R102, !PT ;  /* 0x00000066d1667209 */ /* 0x000fe40007810000 */
[C---:B------:R-:W-:Y:S02]  /*cc50*/  ISETP.GE.AND P4, PT, R2.reuse, R233, PT ;  /* 0x000000e90200720c */ /* 0x040fe40003f86270 */
[----:B------:R-:W-:Y:S02]  /*cc60*/  ISETP.GE.AND P6, PT, R2, R232, PT ;  /* 0x000000e80200720c */ /* 0x000fe40003fc6270 */
[----:B------:R-:W-:Y:S02]  /*cc70*/  FMNMX.FTZ R3, R181, R3, !PT ;  /* 0x00000003b5037209 */ /* 0x000fe40007810000 */
[----:B------:R-:W-:Y:S02]  /*cc80*/  FMNMX.FTZ R4, R107, R4, !PT ;  /* 0x000000046b047209 */ /* 0x000fe40007810000 */
[----:B------:R-:W-:-:S02]  /*cc90*/  FMNMX.FTZ R102, R54, R102, !PT ;  /* 0x0000006636667209 */ /* 0x000fc40007810000 */
[C---:B------:R-:W-:Y:S02]  /*cca0*/  ISETP.LT.OR P4, PT, R2.reuse, R229, P4 ;  /* 0x000000e50200720c */ /* 0x040fe40002781670 */
[----:B------:R-:W-:Y:S02]  /*ccb0*/  ISETP.LT.OR P6, PT, R2, R228, P6 ;  /* 0x000000e40200720c */ /* 0x000fe400037c1670 */
[----:B------:R-:W-:Y:S02]  /*ccc0*/  FMNMX.FTZ R2, R182, R3, !PT ;  /* 0x00000003b6027209 */ /* 0x000fe40007810000 */
[----:B------:R-:W-:Y:S02]  /*ccd0*/  FMNMX.FTZ R3, R180, R4, !PT ;  /* 0x00000004b4037209 */ /* 0x000fe40007810000 */
[----:B------:R-:W-:Y:S02]  /*cce0*/  FMNMX.FTZ R102, R110, R102, !PT ;  /* 0x000000666e667209 */ /* 0x000fe40007810000 */
[----:B------:R-:W-:-:S02]  /*ccf0*/  FMNMX.FTZ R2, R183, R2, !PT ;  /* 0x00000002b7027209 */ /* 0x000fc40007810000 */
[----:B------:R-:W-:Y:S02]  /*cd00*/  FMNMX.FTZ R3, R242, R3, !PT ;  /* 0x00000003f2037209 */ /* 0x000fe40007810000 */
[----:B------:R-:W-:Y:S02]  /*cd10*/  FSEL R240, R51, -INF , !P3 ;  /* 0xff80000033f07808 */ /* 0x000fe40005800000 */
[----:B------:R-:W-:Y:S01]  /*cd20*/  FSEL R55, R44, -INF , !P5 ;  /* 0xff8000002c377808 */ /* 0x000fe20006800000 */
[----:B------:R-:W-:Y:S01]  /*cd30*/  LDSM.16.MT88.4 R48, [R220+0xb000] ;  /* 0x00b00000dc30783b */ /* 0x000fe20000004200 */
[----:B------:R-:W-:Y:S02]  /*cd40*/  FMNMX.FTZ R102, R58, R102, !PT ;  /* 0x000000663a667209 */ /* 0x000fe40007810000 */
[C---:B------:R-:W-:Y:S02]  /*cd50*/  ISETP.GE.AND P3, PT, R0.reuse, R233, PT ;  /* 0x000000e90000720c */ /* 0x040fe40003f66270 */
[----:B------:R-:W-:Y:S01]  /*cd60*/  ISETP.GE.AND P5, PT, R0, R232, PT ;  /* 0x000000e80000720c */ /* 0x000fe20003fa6270 */
[----:B------:R-:W2:Y:S01]  /*cd70*/  SHFL.BFLY PT, R5, R102, 0x2, 0x1f ;  /* 0x0c401f0066057f89 */ /* 0x000ea200000e0000 */
[----:B------:R-:W-:-:S02]  /*cd80*/  FMNMX.FTZ R2, R188, R2, !PT ;  /* 0x00000002bc027209 */ /* 0x000fc40007810000 */
[----:B------:R-:W-:Y:S02]  /*cd90*/  FMNMX.FTZ R3, R243, R3, !PT ;  /* 0x00000003f3037209 */ /* 0x000fe40007810000 */
[C---:B------:R-:W-:Y:S02]  /*cda0*/  ISETP.LT.OR P3, PT, R0.reuse, R229, P3 ;  /* 0x000000e50000720c */ /* 0x040fe40001f61670 */
[----:B------:R-:W-:Y:S02]  /*cdb0*/  ISETP.LT.OR P5, PT, R0, R228, P5 ;  /* 0x000000e40000720c */ /* 0x000fe40002fa1670 */
[----:B------:R-:W-:Y:S02]  /*cdc0*/  FMNMX.FTZ R0, R248, R2, !PT ;  /* 0x00000002f8007209 */ /* 0x000fe40007810000 */
[----:B------:R-:W-:Y:S02]  /*cdd0*/  FMNMX.FTZ R2, R244, R3, !PT ;  /* 0x00000003f4027209 */ /* 0x000fe40007810000 */
[----:B------:R-:W-:-:S02]  /*cde0*/  FMNMX.FTZ R0, R249, R0, !PT ;  /* 0x00000000f9007209 */ /* 0x000fc40007810000 */
[----:B------:R-:W-:Y:S02]  /*cdf0*/  FMNMX.FTZ R2, R218, R2, !PT ;  /* 0x00000002da027209 */ /* 0x000fe40007810000 */
[----:B------:R-:W-:Y:S02]  /*ce00*/  FMNMX.FTZ R0, R241, R0, !PT ;  /* 0x00000000f1007209 */ /* 0x000fe40007810000 */
[----:B------:R-:W-:Y:S02]  /*ce10*/  FSEL R216, R46, -INF , !P1 ;  /* 0xff8000002ed87808 */ /* 0x000fe40004800000 */
[----:B------:R-:W-:Y:S02]  /*ce20*/  FMNMX.FTZ R2, R55, R2, !PT ;  /* 0x0000000237027209 */ /* 0x000fe40007810000 */
[----:B-1----:R-:W-:Y:S02]  /*ce30*/  FMNMX.FTZ R103, R103, R6, !PT ;  /* 0x0000000667677209 */ /* 0x002fe40007810000 */
[----:B------:R-:W-:-:S02]  /*ce40*/  FSEL R202, R45, -INF , !P2 ;  /* 0xff8000002dca7808 */ /* 0x000fc40005000000 */
[----:B------:R-:W-:Y:S01]  /*ce50*/  FMNMX.FTZ R0, R240, R0, !PT ;  /* 0x00000000f0007209 */ /* 0x000fe20007810000 */
[----:B------:R-:W-:Y:S01]  /*ce60*/  LDSM.16.MT88.4 R44, [R222+0xa000] ;  /* 0x00a00000de2c783b */ /* 0x000fe20000004200 */
[----:B------:R-:W-:Y:S02]  /*ce70*/  FSEL R59, R30, -INF , !P4 ;  /* 0xff8000001e3b7808 */ /* 0x000fe40006000000 */
[----:B------:R-:W-:Y:S01]  /*ce80*/  FMNMX.FTZ R3, R216, R2, !PT ;  /* 0x00000002d8037209 */ /* 0x000fe20007810000 */
[----:B------:R-:W-:Y:S01]  /*ce90*/  FMUL.FTZ R2, R103, c[0x0][0x23c] ;  /* 0x00008f0067027a20 */ /* 0x000fe20000410000 */
[----:B------:R-:W-:Y:S01]  /*cea0*/  FSEL R184, R43, -INF , !P0 ;  /* 0xff8000002bb87808 */ /* 0x000fe20004000000 */
[----:B------:R-:W-:Y:S01]  /*ceb0*/  IMAD.MOV.U32 R43, RZ, RZ, R20 ;  /* 0x000000ffff2b7224 */ /* 0x000fe200078e0014 */
[----:B------:R-:W-:Y:S01]  /*cec0*/  FMNMX.FTZ R0, R202, R0, !PT ;  /* 0x00000000ca007209 */ /* 0x000fe20007810000 */
[----:B------:R-:W-:Y:S01]  /*ced0*/  LDSM.16.MT88.4 R20, [R222+0x9000] ;  /* 0x00900000de14783b */ /* 0x000fe20000004200 */
[----:B------:R-:W-:-:S02]  /*cee0*/  FSETP.NEU.FTZ.AND P0, PT, R103, -INF , PT ;  /* 0xff8000006700780b */ /* 0x000fc40003f1d000 */
[----:B------:R-:W-:Y:S02]  /*cef0*/  FSEL R208, R28, -INF , !P3 ;  /* 0xff8000001cd07808 */ /* 0x000fe40005800000 */
[----:B------:R-:W-:Y:S02]  /*cf00*/  FMNMX.FTZ R3, R59, R3, !PT ;  /* 0x000000033b037209 */ /* 0x000fe40007810000 */
[----:B------:R-:W-:Y:S02]  /*cf10*/  FSEL R64, R29, -INF , !P6 ;  /* 0xff8000001d407808 */ /* 0x000fe40007000000 */
[----:B------:R-:W-:Y:S02]  /*cf20*/  FMNMX.FTZ R0, R184, R0, !PT ;  /* 0x00000000b8007209 */ /* 0x000fe40007810000 */
[----:B------:R-:W-:Y:S02]  /*cf30*/  FSEL R2, R2, RZ, P0 ;  /* 0x000000ff02027208 */ /* 0x000fe40000000000 */
[----:B------:R-:W-:-:S02]  /*cf40*/  FMNMX.FTZ R3, R208, R3, !PT ;  /* 0x00000003d0037209 */ /* 0x000fc40007810000 */
[----:B--2---:R-:W-:Y:S02]  /*cf50*/  FMNMX.FTZ R102, R102, R5, !PT ;  /* 0x0000000566667209 */ /* 0x004fe40007810000 */
[----:B------:R-:W-:Y:S01]  /*cf60*/  FMNMX.FTZ R4, R64, R0, !PT ;  /* 0x0000000040047209 */ /* 0x000fe20007810000 */
[--C-:B------:R-:W-:Y:S01]  /*cf70*/  FFMA.FTZ R0, R7, c[0x0][0x23c], -R2.reuse ;  /* 0x00008f0007007a23 */ /* 0x100fe20000010802 */
[----:B------:R-:W-:Y:S01]  /*cf80*/  FSEL R200, R31, -INF , !P5 ;  /* 0xff8000001fc87808 */ /* 0x000fe20006800000 */
[----:B------:R-:W1:Y:S02]  /*cf90*/  SHFL.BFLY PT, R7, R3, 0x2, 0x1f ;  /* 0x0c401f0003077f89 */ /* 0x000e6400000e0000 */
[----:B------:R2:W-:Y:S01]  /*cfa0*/  MUFU.EX2 R62, R0 ;  /* 0x00000000003e7308 */ /* 0x0005e20000000800 */
[----:B------:R-:W-:Y:S01]  /*cfb0*/  FMNMX.FTZ R4, R200, R4, !PT ;  /* 0x00000004c8047209 */ /* 0x000fe20007810000 */
[----:B------:R-:W3:Y:S04]  /*cfc0*/  SHFL.BFLY PT, R5, R102, 0x1, 0x1f ;  /* 0x0c201f0066057f89 */ /* 0x000ee800000e0000 */
[----:B------:R-:W4:Y:S04]  /*cfd0*/  SHFL.BFLY PT, R6, R4, 0x2, 0x1f ;  /* 0x0c401f0004067f89 */ /* 0x000f2800000e0000 */
[----:B------:R-:W-:Y:S01]  /*cfe0*/  LDSM.16.MT88.4 R28, [R220+0xa000] ;  /* 0x00a00000dc1c783b */ /* 0x000fe20000004200 */
[----:B--2---:R-:W-:-:S04]  /*cff0*/  FFMA.FTZ R0, R8, c[0x0][0x23c], -R2 ;  /* 0x00008f0008007a23 */ /* 0x004fc80000010802 */
[----:B------:R2:W5:Y:S01]  /*d000*/  MUFU.EX2 R66, R0 ;  /* 0x0000000000427308 */ /* 0x0005620000000800 */
[----:B-1----:R-:W-:Y:S02]  /*d010*/  FMNMX.FTZ R3, R3, R7, !PT ;  /* 0x0000000703037209 */ /* 0x002fe40007810000 */
[----:B---3--:R-:W-:-:S03]  /*d020*/  FMNMX.FTZ R102, R102, R5, !PT ;  /* 0x0000000566667209 */ /* 0x008fc60007810000 */
[----:B------:R-:W1:Y:S01]  /*d030*/  SHFL.BFLY PT, R8, R3, 0x1, 0x1f ;  /* 0x0c201f0003087f89 */ /* 0x000e6200000e0000 */
[----:B------:R-:W-:Y:S01]  /*d040*/  FFMA.FTZ R5, R9, c[0x0][0x23c], -R2 ;  /* 0x00008f0009057a23 */ /* 0x000fe20000010802 */
[----:B------:R-:W-:-:S03]  /*d050*/  FSETP.NEU.FTZ.AND P1, PT, R102, -INF , PT ;  /* 0xff8000006600780b */ /* 0x000fc60003f3d000 */
[----:B------:R3:W-:Y:S01]  /*d060*/  MUFU.EX2 R61, R5 ;  /* 0x00000005003d7308 */ /* 0x0007e20000000800 */
[----:B----4-:R-:W-:Y:S02]  /*d070*/  FMNMX.FTZ R4, R4, R6, !PT ;  /* 0x0000000604047209 */ /* 0x010fe40007810000 */
[----:B------:R-:W-:Y:S01]  /*d080*/  FSEL R6, R103, RZ, P0 ;  /* 0x000000ff67067208 */ /* 0x000fe20000000000 */
[----:B--2---:R-:W-:Y:S02]  /*d090*/  FMUL.FTZ R0, R102, c[0x0][0x23c] ;  /* 0x00008f0066007a20 */ /* 0x004fe40000410000 */
[----:B------:R-:W2:Y:S02]  /*d0a0*/  SHFL.BFLY PT, R7, R4, 0x1, 0x1f ;  /* 0x0c201f0004077f89 */ /* 0x000ea400000e0000 */
[----:B------:R-:W-:Y:S01]  /*d0b0*/  FADD.FTZ R6, R238, -R6 ;  /* 0x80000006ee067221 */ /* 0x000fe20000010000 */
[----:B------:R-:W-:-:S03]  /*d0c0*/  FSEL R0, R0, RZ, P1 ;  /* 0x000000ff00007208 */ /* 0x000fc60000800000 */
[----:B------:R-:W-:Y:S02]  /*d0d0*/  FMUL.FTZ R6, R6, c[0x0][0x23c] ;  /* 0x00008f0006067a20 */ /* 0x000fe40000410000 */
[----:B---3--:R-:W-:Y:S02]  /*d0e0*/  FFMA.FTZ R5, R11, c[0x0][0x23c], -R2 ;  /* 0x00008f000b057a23 */ /* 0x008fe40000010802 */
[----:B------:R-:W3:Y:S01]  /*d0f0*/  MUFU.EX2 R101, R6 ;  /* 0x0000000600657308 */ /* 0x000ee20000000800 */
[----:B-1----:R-:W-:-:S04]  /*d100*/  FMNMX.FTZ R104, R3, R8, !PT ;  /* 0x0000000803687209 */ /* 0x002fc80007810000 */
[C---:B------:R-:W-:Y:S01]  /*d110*/  FSETP.NEU.FTZ.AND P0, PT, R104.reuse, -INF , PT ;  /* 0xff8000006800780b */ /* 0x040fe20003f1d000 */
[----:B------:R-:W-:Y:S02]  /*d120*/  FMUL.FTZ R3, R104, c[0x0][0x23c] ;  /* 0x00008f0068037a20 */ /* 0x000fe40000410000 */
[----:B------:R1:W4:Y:S03]  /*d130*/  MUFU.EX2 R65, R5 ;  /* 0x0000000500417308 */ /* 0x0003260000000800 */
[----:B------:R-:W-:Y:S02]  /*d140*/  FSEL R8, R3, RZ, P0 ;  /* 0x000000ff03087208 */ /* 0x000fe40000000000 */
[----:B--2---:R-:W-:Y:S02]  /*d150*/  FMNMX.FTZ R105, R4, R7, !PT ;  /* 0x0000000704697209 */ /* 0x004fe40007810000 */
[----:B-----5:R-:W-:Y:S01]  /*d160*/  F2FP.BF16.PACK_AB R4, R66, R62 ;  /* 0x0000003e4204723e */ /* 0x020fe200000010ff */
[----:B------:R-:W-:-:S02]  /*d170*/  FFMA.FTZ R9, R15, c[0x0][0x23c], -R8 ;  /* 0x00008f000f097a23 */ /* 0x000fc40000010808 */
[----:B------:R-:W-:Y:S02]  /*d180*/  FMUL.FTZ R3, R105, c[0x0][0x23c] ;  /* 0x00008f0069037a20 */ /* 0x000fe40000410000 */
[----:B------:R2:W-:Y:S01]  /*d190*/  MUFU.EX2 R211, R9 ;  /* 0x0000000900d37308 */ /* 0x0005e20000000800 */
[----:B---3--:R-:W-:Y:S02]  /*d1a0*/  FMUL.FTZ R132, R132, R101 ;  /* 0x0000006584847220 */ /* 0x008fe40000410000 */
[----:B-1----:R-:W-:Y:S01]  /*d1b0*/  FFMA.FTZ R5, R10, c[0x0][0x23c], -R0 ;  /* 0x00008f000a057a23 */ /* 0x002fe20000010800 */
[----:B----4-:R-:W-:Y:S01]  /*d1c0*/  F2FP.BF16.PACK_AB R6, R65, R61 ;  /* 0x0000003d4106723e */ /* 0x010fe200000010ff */
[-C--:B------:R-:W-:Y:S02]  /*d1d0*/  FMUL.FTZ R133, R133, R101.reuse ;  /* 0x0000006585857220 */ /* 0x080fe40000410000 */
[-C--:B------:R-:W-:Y:S01]  /*d1e0*/  FMUL.FTZ R136, R136, R101.reuse ;  /* 0x0000006588887220 */ /* 0x080fe20000410000 */
[----:B------:R1:W-:Y:S01]  /*d1f0*/  MUFU.EX2 R63, R5 ;  /* 0x00000005003f7308 */ /* 0x0003e20000000800 */
[----:B------:R-:W-:-:S02]  /*d200*/  FMUL.FTZ R137, R137, R101 ;  /* 0x0000006589897220 */ /* 0x000fc40000410000 */
[-C--:B------:R-:W-:Y:S02]  /*d210*/  FMUL.FTZ R116, R116, R101.reuse ;  /* 0x0000006574747220 */ /* 0x080fe40000410000 */
[-C--:B------:R-:W-:Y:S02]  /*d220*/  FMUL.FTZ R117, R117, R101.reuse ;  /* 0x0000006575757220 */ /* 0x080fe40000410000 */
[-C--:B------:R-:W-:Y:S02]  /*d230*/  FMUL.FTZ R120, R120, R101.reuse ;  /* 0x0000006578787220 */ /* 0x080fe40000410000 */
[----:B--2---:R-:W-:Y:S02]  /*d240*/  FFMA.FTZ R9, R24, c[0x0][0x23c], -R8 ;  /* 0x00008f0018097a23 */ /* 0x004fe40000010808 */
[-C--:B------:R-:W-:Y:S02]  /*d250*/  FMUL.FTZ R121, R121, R101.reuse ;  /* 0x0000006579797220 */ /* 0x080fe40000410000 */
[----:B------:R2:W-:Y:S01]  /*d260*/  MUFU.EX2 R252, R9 ;  /* 0x0000000900fc7308 */ /* 0x0005e20000000800 */
[----:B------:R-:W-:-:S02]  /*d270*/  FMUL.FTZ R164, R164, R101 ;  /* 0x00000065a4a47220 */ /* 0x000fc40000410000 */
[----:B-1----:R-:W-:Y:S02]  /*d280*/  FFMA.FTZ R5, R12, c[0x0][0x23c], -R0 ;  /* 0x00008f000c057a23 */ /* 0x002fe40000010800 */
[-C--:B------:R-:W-:Y:S02]  /*d290*/  FMUL.FTZ R165, R165, R101.reuse ;  /* 0x00000065a5a57220 */ /* 0x080fe40000410000 */
[-C--:B------:R-:W-:Y:S01]  /*d2a0*/  FMUL.FTZ R168, R168, R101.reuse ;  /* 0x00000065a8a87220 */ /* 0x080fe20000410000 */
[----:B------:R1:W-:Y:S01]  /*d2b0*/  MUFU.EX2 R60, R5 ;  /* 0x00000005003c7308 */ /* 0x0003e20000000800 */
[-C--:B------:R-:W-:Y:S02]  /*d2c0*/  FMUL.FTZ R169, R169, R101.reuse ;  /* 0x00000065a9a97220 */ /* 0x080fe40000410000 */
[-C--:B------:R-:W-:Y:S02]  /*d2d0*/  FMUL.FTZ R76, R76, R101.reuse ;  /* 0x000000654c4c7220 */ /* 0x080fe40000410000 */
[----:B------:R-:W-:-:S02]  /*d2e0*/  FMUL.FTZ R77, R77, R101 ;  /* 0x000000654d4d7220 */ /* 0x000fc40000410000 */
[-C--:B------:R-:W-:Y:S02]  /*d2f0*/  FMUL.FTZ R148, R148, R101.reuse ;  /* 0x0000006594947220 */ /* 0x080fe40000410000 */
[----:B--2---:R-:W-:Y:S02]  /*d300*/  FFMA.FTZ R9, R25, c[0x0][0x23c], -R8 ;  /* 0x00008f0019097a23 */ /* 0x004fe40000010808 */
[-C--:B------:R-:W-:Y:S02]  /*d310*/  FMUL.FTZ R149, R149, R101.reuse ;  /* 0x0000006595957220 */ /* 0x080fe40000410000 */
[----:B------:R2:W-:Y:S01]  /*d320*/  MUFU.EX2 R251, R9 ;  /* 0x0000000900fb7308 */ /* 0x0005e20000000800 */
[-C--:B------:R-:W-:Y:S02]  /*d330*/  FMUL.FTZ R152, R152, R101.reuse ;  /* 0x0000006598987220 */ /* 0x080fe40000410000 */
[----:B-1----:R-:W-:Y:S02]  /*d340*/  FFMA.FTZ R5, R13, c[0x0][0x23c], -R0 ;  /* 0x00008f000d057a23 */ /* 0x002fe40000010800 */
[----:B------:R-:W-:-:S02]  /*d350*/  FMUL.FTZ R153, R153, R101 ;  /* 0x0000006599997220 */ /* 0x000fc40000410000 */
[-C--:B------:R-:W-:Y:S01]  /*d360*/  FMUL.FTZ R72, R72, R101.reuse ;  /* 0x0000006548487220 */ /* 0x080fe20000410000 */
[----:B------:R1:W-:Y:S01]  /*d370*/  MUFU.EX2 R57, R5 ;  /* 0x0000000500397308 */ /* 0x0003e20000000800 */
[-C--:B------:R-:W-:Y:S02]  /*d380*/  FMUL.FTZ R73, R73, R101.reuse ;  /* 0x0000006549497220 */ /* 0x080fe40000410000 */
[-C--:B------:R-:W-:Y:S02]  /*d390*/  FMUL.FTZ R88, R88, R101.reuse ;  /* 0x0000006558587220 */ /* 0x080fe40000410000 */
[-C--:B------:R-:W-:Y:S02]  /*d3a0*/  FMUL.FTZ R89, R89, R101.reuse ;  /* 0x0000006559597220 */ /* 0x080fe40000410000 */
[----:B------:R-:W-:Y:S02]  /*d3b0*/  FMUL.FTZ R92, R92, R101 ;  /* 0x000000655c5c7220 */ /* 0x000fe40000410000 */
[----:B--2---:R-:W-:-:S02]  /*d3c0*/  FFMA.FTZ R9, R26, c[0x0][0x23c], -R8 ;  /* 0x00008f001a097a23 */ /* 0x004fc40000010808 */
[----:B------:R-:W-:Y:S02]  /*d3d0*/  FMUL.FTZ R93, R93, R101 ;  /* 0x000000655d5d7220 */ /* 0x000fe40000410000 */
[----:B------:R-:W-:Y:S01]  /*d3e0*/  MUFU.EX2 R250, R9 ;  /* 0x0000000900fa7308 */ /* 0x000fe20000000800 */
[----:B------:R-:W-:Y:S02]  /*d3f0*/  IMAD.MOV.U32 R26, RZ, RZ, R184 ;  /* 0x000000ffff1a7224 */ /* 0x000fe400078e00b8 */
[----:B-1----:R-:W-:Y:S02]  /*d400*/  FFMA.FTZ R5, R14, c[0x0][0x23c], -R0 ;  /* 0x00008f000e057a23 */ /* 0x002fe40000010800 */
[----:B------:R-:W1:Y:S01]  /*d410*/  LDSM.16.MT88.4 R12, [R222+0xb000] ;  /* 0x00b00000de0c783b */ /* 0x000e620000004200 */
[----:B------:R-:W-:Y:S02]  /*d420*/  IMAD.MOV.U32 R25, RZ, RZ, R66 ;  /* 0x000000ffff197224 */ /* 0x000fe400078e0042 */
[----:B------:R2:W3:Y:S02]  /*d430*/  MUFU.EX2 R201, R5 ;  /* 0x0000000500c97308 */ /* 0x0004e40000000800 */
[----:B--2---:R-:W-:-:S02]  /*d440*/  FSEL R5, R102, RZ, P1 ;  /* 0x000000ff66057208 */ /* 0x004fc40000800000 */
[----:B---3--:R-:W-:-:S03]  /*d450*/  F2FP.BF16.PACK_AB R7, R201, R57 ;  /* 0x00000039c907723e */ /* 0x008fc600000010ff */
[----:B------:R-:W-:-:S04]  /*d460*/  FADD.FTZ R5, R237, -R5 ;  /* 0x80000005ed057221 */ /* 0x000fc80000010000 */
[----:B------:R-:W-:-:S04]  /*d470*/  FMUL.FTZ R5, R5, c[0x0][0x23c] ;  /* 0x00008f0005057a20 */ /* 0x000fc80000410000 */
[----:B------:R2:W3:Y:S02]  /*d480*/  MUFU.EX2 R100, R5 ;  /* 0x0000000500647308 */ /* 0x0004e40000000800 */
[----:B--2---:R-:W-:Y:S01]  /*d490*/  FSEL R5, R104, RZ, P0 ;  /* 0x000000ff68057208 */ /* 0x004fe20000000000 */
[-C--:B---3--:R-:W-:Y:S01]  /*d4a0*/  FMUL.FTZ R134, R134, R100.reuse ;  /* 0x0000006486867220 */ /* 0x088fe20000410000 */
[----:B------:R-:W-:Y:S01]  /*d4b0*/  FSETP.NEU.FTZ.AND P0, PT, R105, -INF , PT ;  /* 0xff8000006900780b */ /* 0x000fe20003f1d000 */
[-C--:B------:R-:W-:Y:S02]  /*d4c0*/  FMUL.FTZ R135, R135, R100.reuse ;  /* 0x0000006487877220 */ /* 0x080fe40000410000 */
[----:B------:R-:W-:Y:S01]  /*d4d0*/  FADD.FTZ R33, R235, -R5 ;  /* 0x80000005eb217221 */ /* 0x000fe20000010000 */
[----:B------:R-:W-:Y:S01]  /*d4e0*/  FSEL R10, R105, RZ, P0 ;  /* 0x000000ff690a7208 */ /* 0x000fe20000000000 */
[-C--:B------:R-:W-:Y:S01]  /*d4f0*/  FMUL.FTZ R138, R138, R100.reuse ;  /* 0x000000648a8a7220 */ /* 0x080fe20000410000 */
[----:B------:R-:W-:Y:S01]  /*d500*/  FSEL R3, R3, RZ, P0 ;  /* 0x000000ff03037208 */ /* 0x000fe20000000000 */
[----:B------:R-:W-:Y:S01]  /*d510*/  FMUL.FTZ R139, R139, R100 ;  /* 0x000000648b8b7220 */ /* 0x000fe20000410000 */
[----:B------:R-:W-:Y:S01]  /*d520*/  F2FP.BF16.PACK_AB R5, R60, R63 ;  /* 0x0000003f3c05723e */ /* 0x000fe200000010ff */
[----:B------:R-:W-:-:S02]  /*d530*/  FADD.FTZ R24, R239, -R10 ;  /* 0x8000000aef187221 */ /* 0x000fc40000010000 */
[--C-:B------:R-:W-:Y:S02]  /*d540*/  FFMA.FTZ R11, R32, c[0x0][0x23c], -R3.reuse ;  /* 0x00008f00200b7a23 */ /* 0x100fe40000010803 */
[--C-:B------:R-:W-:Y:S01]  /*d550*/  FFMA.FTZ R10, R34, c[0x0][0x23c], -R3.reuse ;  /* 0x00008f00220a7a23 */ /* 0x100fe20000010803 */
[----:B------:R-:W-:Y:S01]  /*d560*/  MOV R34, R110 ;  /* 0x0000006e00227202 */ /* 0x000fe20000000f00 */
[----:B------:R-:W-:Y:S01]  /*d570*/  FFMA.FTZ R9, R27, c[0x0][0x23c], -R3 ;  /* 0x00008f001b097a23 */ /* 0x000fe20000010803 */
[----:B------:R-:W-:Y:S01]  /*d580*/  MOV R27, R57 ;  /* 0x00000039001b7202 */ /* 0x000fe20000000f00 */
[----:B------:R-:W-:Y:S01]  /*d590*/  IMAD.MOV.U32 R57, RZ, RZ, R246 ;  /* 0x000000ffff397224 */ /* 0x000fe200078e00f6 */
[----:B------:R2:W-:Y:S01]  /*d5a0*/  MUFU.EX2 R245, R10 ;  /* 0x0000000a00f57308 */ /* 0x0005e20000000800 */
[-C--:B------:R-:W-:Y:S01]  /*d5b0*/  FMUL.FTZ R118, R118, R100.reuse ;  /* 0x0000006476767220 */ /* 0x080fe20000410000 */
[----:B------:R-:W-:Y:S01]  /*d5c0*/  HMMA.16816.F32.BF16 R192, R4, R20, R132 ;  /* 0x0000001404c0723c */ /* 0x000fe20000041884 */
[----:B------:R-:W-:-:S02]  /*d5d0*/  FMUL.FTZ R119, R119, R100 ;  /* 0x0000006477777220 */ /* 0x000fc40000410000 */
[-C--:B------:R-:W-:Y:S02]  /*d5e0*/  FMUL.FTZ R122, R122, R100.reuse ;  /* 0x000000647a7a7220 */ /* 0x080fe40000410000 */
[-C--:B------:R-:W-:Y:S01]  /*d5f0*/  FMUL.FTZ R123, R123, R100.reuse ;  /* 0x000000647b7b7220 */ /* 0x080fe20000410000 */
[----:B------:R3:W-:Y:S01]  /*d600*/  MUFU.EX2 R246, R11 ;  /* 0x0000000b00f67308 */ /* 0x0007e20000000800 */
[-C--:B------:R-:W-:Y:S01]  /*d610*/  FMUL.FTZ R166, R166, R100.reuse ;  /* 0x00000064a6a67220 */ /* 0x080fe20000410000 */
[C---:B------:R-:W-:Y:S01]  /*d620*/  HMMA.16816.F32.BF16 R132, R4.reuse, R22, R136 ;  /* 0x000000160484723c */ /* 0x040fe20000041888 */
[-C--:B------:R-:W-:Y:S02]  /*d630*/  FMUL.FTZ R167, R167, R100.reuse ;  /* 0x00000064a7a77220 */ /* 0x080fe40000410000 */
[-C--:B------:R-:W-:Y:S02]  /*d640*/  FMUL.FTZ R170, R170, R100.reuse ;  /* 0x00000064aaaa7220 */ /* 0x080fe40000410000 */
[-C--:B------:R-:W-:Y:S01]  /*d650*/  FMUL.FTZ R171, R171, R100.reuse ;  /* 0x00000064abab7220 */ /* 0x080fe20000410000 */
[----:B------:R4:W-:Y:S01]  /*d660*/  MUFU.EX2 R247, R9 ;  /* 0x0000000900f77308 */ /* 0x0009e20000000800 */
[----:B--2---:R-:W-:Y:S01]  /*d670*/  FMUL.FTZ R10, R24, c[0x0][0x23c] ;  /* 0x00008f00180a7a20 */ /* 0x004fe20000410000 */
[----:B------:R-:W-:Y:S01]  /*d680*/  HMMA.16816.F32.BF16 R204, R4, R16, R116 ;  /* 0x0000001004cc723c */ /* 0x000fe20000041874 */
[----:B------:R-:W-:-:S02]  /*d690*/  FMUL.FTZ R78, R78, R100 ;  /* 0x000000644e4e7220 */ /* 0x000fc40000410000 */
[-C--:B------:R-:W-:Y:S02]  /*d6a0*/  FMUL.FTZ R79, R79, R100.reuse ;  /* 0x000000644f4f7220 */ /* 0x080fe40000410000 */
[-C--:B------:R-:W-:Y:S01]  /*d6b0*/  FMUL.FTZ R150, R150, R100.reuse ;  /* 0x0000006496967220 */ /* 0x080fe20000410000 */
[----:B------:R-:W-:Y:S01]  /*d6c0*/  MUFU.EX2 R10, R10 ;  /* 0x0000000a000a7308 */ /* 0x000fe20000000800 */
[----:B---3--:R-:W-:Y:S01]  /*d6d0*/  FMUL.FTZ R11, R33, c[0x0][0x23c] ;  /* 0x00008f00210b7a20 */ /* 0x008fe20000410000 */
[C---:B------:R-:W-:Y:S01]  /*d6e0*/  HMMA.16816.F32.BF16 R196, R4.reuse, R18, R120 ;  /* 0x0000001204c4723c */ /* 0x040fe20000041878 */
[-C--:B------:R-:W-:Y:S02]  /*d6f0*/  FMUL.FTZ R151, R151, R100.reuse ;  /* 0x0000006497977220 */ /* 0x080fe40000410000 */
[-C--:B------:R-:W-:Y:S02]  /*d700*/  FMUL.FTZ R154, R154, R100.reuse ;  /* 0x000000649a9a7220 */ /* 0x080fe40000410000 */
[-C--:B------:R-:W-:Y:S01]  /*d710*/  FMUL.FTZ R155, R155, R100.reuse ;  /* 0x000000649b9b7220 */ /* 0x080fe20000410000 */
[----:B------:R-:W2:Y:S01]  /*d720*/  MUFU.EX2 R11, R11 ;  /* 0x0000000b000b7308 */ /* 0x000ea20000000800 */
[----:B----4-:R-:W-:Y:S01]  /*d730*/  FFMA.FTZ R9, R35, c[0x0][0x23c], -R3 ;  /* 0x00008f0023097a23 */ /* 0x010fe20000010803 */
[----:B------:R-:W-:Y:S01]  /*d740*/  HMMA.16816.F32.BF16 R120, R4, R44, R164 ;  /* 0x0000002c0478723c */ /* 0x000fe200000418a4 */
[----:B------:R-:W-:-:S02]  /*d750*/  FMUL.FTZ R74, R74, R100 ;  /* 0x000000644a4a7220 */ /* 0x000fc40000410000 */
[-C--:B------:R-:W-:Y:S02]  /*d760*/  FMUL.FTZ R75, R75, R100.reuse ;  /* 0x000000644b4b7220 */ /* 0x080fe40000410000 */
[-C--:B------:R-:W-:Y:S01]  /*d770*/  FMUL.FTZ R90, R90, R100.reuse ;  /* 0x000000645a5a7220 */ /* 0x080fe20000410000 */
[----:B------:R3:W4:Y:S01]  /*d780*/  MUFU.EX2 R239, R9 ;  /* 0x0000000900ef7308 */ /* 0x0007220000000800 */
[-C--:B------:R-:W-:Y:S01]  /*d790*/  FMUL.FTZ R91, R91, R100.reuse ;  /* 0x000000645b5b7220 */ /* 0x080fe20000410000 */
[----:B------:R-:W-:Y:S01]  /*d7a0*/  HMMA.16816.F32.BF16 R116, R4, R46, R168 ;  /* 0x0000002e0474723c */ /* 0x000fe200000418a8 */
[-C--:B------:R-:W-:Y:S02]  /*d7b0*/  FMUL.FTZ R94, R94, R100.reuse ;  /* 0x000000645e5e7220 */ /* 0x080fe40000410000 */
[----:B------:R-:W-:Y:S02]  /*d7c0*/  FMUL.FTZ R95, R95, R100 ;  /* 0x000000645f5f7220 */ /* 0x000fe40000410000 */
[----:B------:R-:W-:-:S02]  /*d7d0*/  IMAD.MOV.U32 R32, RZ, RZ, R108 ;  /* 0x000000ffff207224 */ /* 0x000fc400078e006c */
[----:B------:R-:W-:Y:S01]  /*d7e0*/  IMAD.MOV.U32 R137, RZ, RZ, R111 ;  /* 0x000000ffff897224 */ /* 0x000fe200078e006f */
[C---:B------:R-:W-:Y:S01]  /*d7f0*/  HMMA.16816.F32.BF16 R184, R4.reuse, R28, R148 ;  /* 0x0000001c04b8723c */ /* 0x040fe20000041894 */
[-C--:B--2---:R-:W-:Y:S02]  /*d800*/  FMUL.FTZ R112, R112, R11.reuse ;  /* 0x0000000b70707220 */ /* 0x084fe40000410000 */
[----:B------:R-:W-:Y:S02]  /*d810*/  FMUL.FTZ R113, R113, R11 ;  /* 0x0000000b71717220 */ /* 0x000fe40000410000 */
[-C--:B------:R-:W-:Y:S02]  /*d820*/  FMUL.FTZ R114, R114, R10.reuse ;  /* 0x0000000a72727220 */ /* 0x080fe40000410000 */
[----:B---3--:R-:W-:Y:S01]  /*d830*/  FFMA.FTZ R9, R36, c[0x0][0x23c], -R8 ;  /* 0x00008f0024097a23 */ /* 0x008fe20000010808 */
[----:B------:R-:W-:Y:S01]  /*d840*/  HMMA.16816.F32.BF16 R108, R4, R50, R76 ;  /* 0x00000032046c723c */ /* 0x000fe2000004184c */
[----:B------:R-:W-:-:S02]  /*d850*/  FMUL.FTZ R115, R115, R10 ;  /* 0x0000000a73737220 */ /* 0x000fc40000410000 */
[----:B------:R2:W-:Y:S01]  /*d860*/  MUFU.EX2 R238, R9 ;  /* 0x0000000900ee7308 */ /* 0x0005e20000000800 */
[----:B------:R-:W-:Y:S02]  /*d870*/  IMAD.MOV.U32 R24, RZ, RZ, R216 ;  /* 0x000000ffff187224 */ /* 0x000fe400078e00d8 */
[----:B------:R-:W-:Y:S02]  /*d880*/  IMAD.MOV.U32 R139, RZ, RZ, R219 ;  /* 0x000000ffff8b7224 */ /* 0x000fe400078e00db */
[----:B------:R-:W-:Y:S01]  /*d890*/  HMMA.16816.F32.BF16 R176, R4, R30, R152 ;  /* 0x0000001e04b0723c */ /* 0x000fe20000041898 */
[----:B------:R-:W-:Y:S02]  /*d8a0*/  IMAD.MOV.U32 R216, RZ, RZ, R56 ;  /* 0x000000ffffd87224 */ /* 0x000fe400078e0038 */
[-C--:B------:R-:W-:Y:S02]  /*d8b0*/  FMUL.FTZ R144, R144, R11.reuse ;  /* 0x0000000b90907220 */ /* 0x080fe40000410000 */
[----:B------:R-:W-:-:S02]  /*d8c0*/  FMUL.FTZ R145, R145, R11 ;  /* 0x0000000b91917220 */ /* 0x000fc40000410000 */
[-C--:B------:R-:W-:Y:S01]  /*d8d0*/  FMUL.FTZ R146, R146, R10.reuse ;  /* 0x0000000a92927220 */ /* 0x080fe20000410000 */
[C---:B------:R-:W-:Y:S01]  /*d8e0*/  HMMA.16816.F32.BF16 R168, R4.reuse, R48, R72 ;  /* 0x0000003004a8723c */ /* 0x040fe20000041848 */
[----:B------:R-:W-:Y:S02]  /*d8f0*/  FMUL.FTZ R147, R147, R10 ;  /* 0x0000000a93937220 */ /* 0x000fe40000410000 */
[----:B--2---:R-:W-:Y:S02]  /*d900*/  FFMA.FTZ R9, R37, c[0x0][0x23c], -R2 ;  /* 0x00008f0025097a23 */ /* 0x004fe40000010802 */
[-C--:B------:R-:W-:Y:S02]  /*d910*/  FMUL.FTZ R156, R156, R11.reuse ;  /* 0x0000000b9c9c7220 */ /* 0x080fe40000410000 */
[----:B------:R2:W-:Y:S01]  /*d920*/  MUFU.EX2 R237, R9 ;  /* 0x0000000900ed7308 */ /* 0x0005e20000000800 */
[----:B-1----:R-:W-:Y:S01]  /*d930*/  HMMA.16816.F32.BF16 R164, R4, R12, R88 ;  /* 0x0000000c04a4723c */ /* 0x002fe20000041858 */
[----:B------:R-:W-:-:S02]  /*d940*/  FMUL.FTZ R157, R157, R11 ;  /* 0x0000000b9d9d7220 */ /* 0x000fc40000410000 */
[-C--:B------:R-:W-:Y:S02]  /*d950*/  FMUL.FTZ R158, R158, R10.reuse ;  /* 0x0000000a9e9e7220 */ /* 0x080fe40000410000 */
[----:B------:R-:W-:Y:S02]  /*d960*/  FMUL.FTZ R159, R159, R10 ;  /* 0x0000000a9f9f7220 */ /* 0x000fe40000410000 */
[----:B------:R-:W-:Y:S01]  /*d970*/  IMAD.MOV.U32 R33, RZ, RZ, R65 ;  /* 0x000000ffff217224 */ /* 0x000fe200078e0041 */
[----:B------:R-:W-:Y:S01]  /*d980*/  HMMA.16816.F32.BF16 R76, R4, R14, R92 ;  /* 0x0000000e044c723c */ /* 0x000fe2000004185c */
[----:B------:R-:W-:Y:S02]  /*d990*/  IMAD.MOV.U32 R35, RZ, RZ, R64 ;  /* 0x000000ffff237224 */ /* 0x000fe400078e0040 */
[----:B------:R-:W-:Y:S02]  /*d9a0*/  IMAD.MOV.U32 R136, RZ, RZ, R63 ;  /* 0x000000ffff887224 */ /* 0x000fe400078e003f */
[----:B------:R-:W-:-:S02]  /*d9b0*/  IMAD.MOV.U32 R138, RZ, RZ, R62 ;  /* 0x000000ffff8a7224 */ /* 0x000fc400078e003e */
[----:B--2---:R-:W-:Y:S01]  /*d9c0*/  FFMA.FTZ R9, R38, c[0x0][0x23c], -R2 ;  /* 0x00008f0026097a23 */ /* 0x004fe20000010802 */
[----:B------:R-:W-:Y:S01]  /*d9d0*/  F2FP.BF16.PACK_AB R4, R252, R211 ;  /* 0x000000d3fc04723e */ /* 0x000fe200000010ff */
[----:B------:R-:W-:Y:S01]  /*d9e0*/  IMAD.MOV.U32 R93, RZ, RZ, R60 ;  /* 0x000000ffff5d7224 */ /* 0x000fe200078e003c */
[----:B------:R-:W-:Y:S01]  /*d9f0*/  F2FP.BF16.PACK_AB R5, R246, R247 ;  /* 0x000000f7f605723e */ /* 0x000fe200000010ff */
[----:B------:R1:W2:Y:S01]  /*da00*/  MUFU.EX2 R235, R9 ;  /* 0x0000000900eb7308 */ /* 0x0002a20000000800 */
[----:B------:R-:W-:Y:S01]  /*da10*/  F2FP.BF16.PACK_AB R6, R250, R251 ;  /* 0x000000fbfa06723e */ /* 0x000fe200000010ff */
[----:B------:R-:W-:Y:S01]  /*da20*/  FMUL.FTZ R160, R160, R11 ;  /* 0x0000000ba0a07220 */ /* 0x000fe20000410000 */
[----:B----4-:R-:W-:Y:S01]  /*da30*/  F2FP.BF16.PACK_AB R7, R239, R245 ;  /* 0x000000f5ef07723e */ /* 0x010fe200000010ff */
[----:B------:R-:W-:Y:S01]  /*da40*/  FMUL.FTZ R161, R161, R11 ;  /* 0x0000000ba1a17220 */ /* 0x000fe20000410000 */
[----:B------:R-:W-:Y:S01]  /*da50*/  MOV R95, R61 ;  /* 0x0000003d005f7202 */ /* 0x000fe20000000f00 */
[----:B------:R-:W-:-:S02]  /*da60*/  FMUL.FTZ R162, R162, R10 ;  /* 0x0000000aa2a27220 */ /* 0x000fc40000410000 */
[----:B------:R-:W-:Y:S02]  /*da70*/  FMUL.FTZ R163, R163, R10 ;  /* 0x0000000aa3a37220 */ /* 0x000fe40000410000 */
[C---:B------:R-:W-:Y:S01]  /*da80*/  HMMA.16816.F32.BF16 R88, R4.reuse, R16, R112 ;  /* 0x000000100458723c */ /* 0x040fe20000041870 */
[----:B------:R-:W-:Y:S02]  /*da90*/  IMAD.MOV.U32 R94, RZ, RZ, R202 ;  /* 0x000000ffff5e7224 */ /* 0x000fe400078e00ca */
[----:B------:R-:W-:Y:S02]  /*daa0*/  IMAD.MOV.U32 R202, RZ, RZ, R57 ;  /* 0x000000ffffca7224 */ /* 0x000fe400078e0039 */
[----:B------:R-:W-:Y:S02]  /*dab0*/  FMUL.FTZ R124, R124, R11 ;  /* 0x0000000b7c7c7220 */ /* 0x000fe40000410000 */
[----:B-1----:R-:W-:Y:S01]  /*dac0*/  FFMA.FTZ R9, R39, c[0x0][0x23c], -R2 ;  /* 0x00008f0027097a23 */ /* 0x002fe20000010802 */
[----:B------:R-:W-:Y:S01]  /*dad0*/  HMMA.16816.F32.BF16 R64, R4, R28, R144 ;  /* 0x0000001c0440723c */ /* 0x000fe20000041890 */
[----:B------:R-:W-:Y:S01]  /*dae0*/  IMAD.MOV.U32 R16, RZ, RZ, R216 ;  /* 0x000000ffff107224 */ /* 0x000fe200078e00d8 */
[----:B------:R-:W-:Y:S01]  /*daf0*/  MOV R114, R43 ;  /* 0x0000002b00727202 */ /* 0x000fe20000000f00 */
[----:B------:R1:W-:Y:S01]  /*db00*/  MUFU.EX2 R219, R9 ;  /* 0x0000000900db7308 */ /* 0x0003e20000000800 */
[----:B------:R-:W-:-:S02]  /*db10*/  IMAD.MOV.U32 R17, RZ, RZ, R212 ;  /* 0x000000ffff117224 */ /* 0x000fc400078e00d4 */
[----:B------:R-:W-:Y:S01]  /*db20*/  IMAD.MOV.U32 R112, RZ, RZ, R211 ;  /* 0x000000ffff707224 */ /* 0x000fe200078e00d3 */
[----:B------:R-:W-:Y:S01]  /*db30*/  MOV R145, R200 ;  /* 0x000000c800917202 */ /* 0x000fe20000000f00 */
[----:B------:R-:W-:Y:S01]  /*db40*/  HMMA.16816.F32.BF16 R60, R4, R30, R156 ;  /* 0x0000001e043c723c */ /* 0x000fe2000004189c */
[----:B------:R-:W3:Y:S01]  /*db50*/  LDSM.16.MT88.4 R28, [R220+0x9400] ;  /* 0x00940000dc1c783b */ /* 0x000ee20000004200 */
[----:B------:R-:W-:Y:S02]  /*db60*/  IMAD.MOV.U32 R113, RZ, RZ, R209 ;  /* 0x000000ffff717224 */ /* 0x000fe400078e00d1 */
[----:B------:R-:W-:Y:S02]  /*db70*/  FMUL.FTZ R125, R125, R11 ;  /* 0x0000000b7d7d7220 */ /* 0x000fe40000410000 */
[----:B------:R-:W-:Y:S02]  /*db80*/  FMUL.FTZ R126, R126, R10 ;  /* 0x0000000a7e7e7220 */ /* 0x000fe40000410000 */
[----:B------:R-:W-:-:S02]  /*db90*/  IMAD.MOV.U32 R159, RZ, RZ, R59 ;  /* 0x000000ffff9f7224 */ /* 0x000fc400078e003b */
[----:B------:R-:W-:Y:S02]  /*dba0*/  IMAD.MOV.U32 R158, RZ, RZ, R58 ;  /* 0x000000ffff9e7224 */ /* 0x000fe400078e003a */
[----:B-1----:R-:W-:Y:S01]  /*dbb0*/  FFMA.FTZ R9, R40, c[0x0][0x23c], -R2 ;  /* 0x00008f0028097a23 */ /* 0x002fe20000010802 */
[C---:B------:R-:W-:Y:S01]  /*dbc0*/  HMMA.16816.F32.BF16 R56, R4.reuse, R44, R160 ;  /* 0x0000002c0438723c */ /* 0x040fe200000418a0 */
[----:B------:R-:W-:Y:S02]  /*dbd0*/  FMUL.FTZ R127, R127, R10 ;  /* 0x0000000a7f7f7220 */ /* 0x000fe40000410000 */
[----:B------:R1:W4:Y:S01]  /*dbe0*/  MUFU.EX2 R216, R9 ;  /* 0x0000000900d87308 */ /* 0x0003220000000800 */
[-C--:B------:R-:W-:Y:S02]  /*dbf0*/  FMUL.FTZ R68, R68, R11.reuse ;  /* 0x0000000b44447220 */ /* 0x080fe40000410000 */
[----:B------:R-:W-:Y:S01]  /*dc00*/  FMUL.FTZ R69, R69, R11 ;  /* 0x0000000b45457220 */ /* 0x000fe20000410000 */
[----:B------:R-:W-:Y:S01]  /*dc10*/  MOV R163, R93 ;  /* 0x0000005d00a37202 */ /* 0x000fe20000000f00 */
[----:B------:R-:W-:Y:S01]  /*dc20*/  IMAD.MOV.U32 R161, RZ, RZ, R95 ;  /* 0x000000ffffa17224 */ /* 0x000fe200078e005f */
[----:B------:R-:W-:Y:S01]  /*dc30*/  HMMA.16816.F32.BF16 R152, R4, R18, R124 ;  /* 0x000000120498723c */ /* 0x000fe2000004187c */
[----:B------:R-:W-:-:S02]  /*dc40*/  IMAD.MOV.U32 R95, RZ, RZ, R208 ;  /* 0x000000ffff5f7224 */ /* 0x000fc400078e00d0 */
[-C--:B------:R-:W-:Y:S02]  /*dc50*/  FMUL.FTZ R70, R70, R10.reuse ;  /* 0x0000000a46467220 */ /* 0x080fe40000410000 */
[----:B------:R-:W-:Y:S02]  /*dc60*/  FMUL.FTZ R71, R71, R10 ;  /* 0x0000000a47477220 */ /* 0x000fe40000410000 */
[-C--:B------:R-:W-:Y:S01]  /*dc70*/  FMUL.FTZ R128, R128, R11.reuse ;  /* 0x0000000b80807220 */ /* 0x080fe20000410000 */
[----:B------:R-:W-:Y:S01]  /*dc80*/  MOV R127, R54 ;  /* 0x00000036007f7202 */ /* 0x000fe20000000f00 */
[----:B------:R-:W-:Y:S01]  /*dc90*/  FMUL.FTZ R129, R129, R11 ;  /* 0x0000000b81817220 */ /* 0x000fe20000410000 */
[----:B------:R-:W-:Y:S01]  /*dca0*/  MOV R124, R114 ;  /* 0x00000072007c7202 */ /* 0x000fe20000000f00 */
[----:B-1----:R-:W-:Y:S02]  /*dcb0*/  FFMA.FTZ R9, R41, c[0x0][0x23c], -R0 ;  /* 0x00008f0029097a23 */ /* 0x002fe40000010800 */
[----:B------:R-:W-:-:S02]  /*dcc0*/  FMUL.FTZ R130, R130, R10 ;  /* 0x0000000a82827220 */ /* 0x000fc40000410000 */
[----:B------:R1:W-:Y:S01]  /*dcd0*/  MUFU.EX2 R212, R9 ;  /* 0x0000000900d47308 */ /* 0x0003e20000000800 */
[-C--:B------:R-:W-:Y:S02]  /*dce0*/  FMUL.FTZ R131, R131, R10.reuse ;  /* 0x0000000a83837220 */ /* 0x080fe40000410000 */
[-C--:B------:R-:W-:Y:S02]  /*dcf0*/  FMUL.FTZ R140, R140, R11.reuse ;  /* 0x0000000b8c8c7220 */ /* 0x080fe40000410000 */
[-C--:B------:R-:W-:Y:S02]  /*dd00*/  FMUL.FTZ R141, R141, R11.reuse ;  /* 0x0000000b8d8d7220 */ /* 0x080fe40000410000 */
[-C--:B------:R-:W-:Y:S01]  /*dd10*/  FMUL.FTZ R142, R142, R10.reuse ;  /* 0x0000000a8e8e7220 */ /* 0x080fe20000410000 */
[----:B------:R-:W-:Y:S01]  /*dd20*/  HMMA.16816.F32.BF16 R72, R4, R20, R128 ;  /* 0x000000140448723c */ /* 0x000fe20000041880 */
[----:B------:R-:W-:Y:S02]  /*dd30*/  FMUL.FTZ R143, R143, R10 ;  /* 0x0000000a8f8f7220 */ /* 0x000fe40000410000 */
[----:B------:R-:W-:-:S02]  /*dd40*/  FMUL.FTZ R172, R172, R11 ;  /* 0x0000000bacac7220 */ /* 0x000fc40000410000 */
[-C--:B------:R-:W-:Y:S02]  /*dd50*/  FMUL.FTZ R173, R173, R11.reuse ;  /* 0x0000000badad7220 */ /* 0x080fe40000410000 */
[-C--:B------:R-:W-:Y:S01]  /*dd60*/  FMUL.FTZ R174, R174, R10.reuse ;  /* 0x0000000aaeae7220 */ /* 0x080fe20000410000 */
[C---:B------:R-:W-:Y:S01]  /*dd70*/  HMMA.16816.F32.BF16 R148, R4.reuse, R22, R140 ;  /* 0x000000160494723c */ /* 0x040fe2000004188c */
[----:B-1----:R-:W-:Y:S01]  /*dd80*/  FFMA.FTZ R9, R42, c[0x0][0x23c], -R0 ;  /* 0x00008f002a097a23 */ /* 0x002fe20000010800 */
[----:B------:R-:W1:Y:S01]  /*dd90*/  LDSM.16.MT88.4 R20, [R220+0xa400] ;  /* 0x00a40000dc14783b */ /* 0x000e620000004200 */
[-C--:B------:R-:W-:Y:S02]  /*dda0*/  FMUL.FTZ R175, R175, R10.reuse ;  /* 0x0000000aafaf7220 */ /* 0x080fe40000410000 */
[----:B------:R5:W1:Y:S01]  /*ddb0*/  MUFU.EX2 R211, R9 ;  /* 0x0000000900d37308 */ /* 0x000a620000000800 */
[-C--:B------:R-:W-:Y:S02]  /*ddc0*/  FMUL.FTZ R80, R80, R11.reuse ;  /* 0x0000000b50507220 */ /* 0x080fe40000410000 */
        /* <DEDUP_REMOVED lines=9> */
[----:B-----5:R-:W-:-:S02]  /*de60*/  FFMA.FTZ R9, R52, c[0x0][0x23c], -R0 ;  /* 0x00008f0034097a23 */ /* 0x020fc40000010800 */
[-C--:B------:R-:W-:Y:S01]  /*de70*/  FMUL.FTZ R96, R96, R11.reuse ;  /* 0x0000000b60607220 */ /* 0x080fe20000410000 */
[----:B------:R-:W-:Y:S01]  /*de80*/  HMMA.16816.F32.BF16 R48, R4, R50, R80 ;  /* 0x000000320430723c */ /* 0x000fe20000041850 */
[----:B------:R5:W-:Y:S01]  /*de90*/  MUFU.EX2 R209, R9 ;  /* 0x0000000900d17308 */ /* 0x000be20000000800 */
[----:B------:R-:W-:Y:S02]  /*dea0*/  FMUL.FTZ R97, R97, R11 ;  /* 0x0000000b61617220 */ /* 0x000fe40000410000 */
[-C--:B------:R-:W-:Y:S02]  /*deb0*/  FMUL.FTZ R98, R98, R10.reuse ;  /* 0x0000000a62627220 */ /* 0x080fe40000410000 */
[----:B------:R-:W-:Y:S02]  /*dec0*/  FMUL.FTZ R99, R99, R10 ;  /* 0x0000000a63637220 */ /* 0x000fe40000410000 */
[----:B------:R-:W-:Y:S02]  /*ded0*/  IMAD.MOV.U32 R162, RZ, RZ, R94 ;  /* 0x000000ffffa27224 */ /* 0x000fe400078e005e */
[----:B------:R-:W-:-:S02]  /*dee0*/  IMAD.MOV.U32 R156, RZ, RZ, R202 ;  /* 0x000000ffff9c7224 */ /* 0x000fc400078e00ca */
[----:B------:R-:W-:Y:S01]  /*def0*/  IMAD.MOV.U32 R94, RZ, RZ, R55 ;  /* 0x000000ffff5e7224 */ /* 0x000fe200078e0037 */
[C---:B------:R-:W-:Y:S01]  /*df00*/  HMMA.16816.F32.BF16 R96, R4.reuse, R14, R96 ;  /* 0x0000000e0460723c */ /* 0x040fe20000041860 */
[----:B------:R-:W-:Y:S02]  /*df10*/  IMAD.MOV.U32 R160, RZ, RZ, R24 ;  /* 0x000000ffffa07224 */ /* 0x000fe400078e0018 */
[----:B------:R-:W-:Y:S02]  /*df20*/  IMAD.MOV.U32 R93, RZ, RZ, R27 ;  /* 0x000000ffff5d7224 */ /* 0x000fe400078e001b */
[----:B-----5:R-:W-:Y:S02]  /*df30*/  FFMA.FTZ R9, R53, c[0x0][0x23c], -R0 ;  /* 0x00008f0035097a23 */ /* 0x020fe40000010800 */
[----:B------:R-:W-:Y:S01]  /*df40*/  IMAD.MOV.U32 R92, RZ, RZ, R26 ;  /* 0x000000ffff5c7224 */ /* 0x000fe200078e001a */
[----:B------:R-:W-:Y:S01]  /*df50*/  HMMA.16816.F32.BF16 R52, R4, R12, R84 ;  /* 0x0000000c0434723c */ /* 0x000fe20000041854 */
[----:B------:R-:W5:Y:S01]  /*df60*/  MUFU.EX2 R208, R9 ;  /* 0x0000000900d07308 */ /* 0x000f620000000800 */
[----:B------:R-:W-:Y:S01]  /*df70*/  IMAD.MOV.U32 R115, RZ, RZ, R25 ;  /* 0x000000ffff737224 */ /* 0x000fe200078e0019 */
[----:B------:R-:W-:Y:S01]  /*df80*/  LDSM.16.MT88.4 R12, [R220+0xb400] ;  /* 0x00b40000dc0c783b */ /* 0x000fe20000004200 */
[----:B------:R-:W-:-:S02]  /*df90*/  IMAD.MOV.U32 R147, RZ, RZ, R203 ;  /* 0x000000ffff937224 */ /* 0x000fc400078e00cb */
[----:B------:R-:W-:Y:S01]  /*dfa0*/  IMAD.MOV.U32 R174, RZ, RZ, R112 ;  /* 0x000000ffffae7224 */ /* 0x000fe200078e0070 */
[----:B--2---:R-:W-:Y:S01]  /*dfb0*/  F2FP.BF16.PACK_AB R4, R235, R237 ;  /* 0x000000edeb04723e */ /* 0x004fe200000010ff */
[----:B------:R-:W2:Y:S01]  /*dfc0*/  LDSM.16.MT88.4 R24, [R222+0x9400] ;  /* 0x00940000de18783b */ /* 0x000ea20000004200 */
[----:B----4-:R-:W-:Y:S01]  /*dfd0*/  F2FP.BF16.PACK_AB R6, R216, R219 ;  /* 0x000000dbd806723e */ /* 0x010fe200000010ff */
[----:B------:R-:W-:Y:S01]  /*dfe0*/  IMAD.MOV.U32 R36, RZ, RZ, R113 ;  /* 0x000000ffff247224 */ /* 0x000fe200078e0071 */
[----:B-1----:R-:W-:Y:S01]  /*dff0*/  F2FP.BF16.PACK_AB R5, R211, R212 ;  /* 0x000000d4d305723e */ /* 0x002fe200000010ff */
[----:B------:R-:W-:Y:S01]  /*e000*/  IMAD.MOV.U32 R126, RZ, RZ, R92 ;  /* 0x000000ffff7e7224 */ /* 0x000fe200078e005c */
[----:B------:R-:W-:Y:S01]  /*e010*/  MOV R92, R32 ;  /* 0x00000020005c7202 */ /* 0x000fe20000000f00 */
[----:B------:R-:W-:Y:S02]  /*e020*/  IMAD.MOV.U32 R112, RZ, RZ, R33 ;  /* 0x000000ffff707224 */ /* 0x000fe400078e0021 */
[----:B------:R-:W-:Y:S01]  /*e030*/  IMAD.MOV.U32 R113, RZ, RZ, R35 ;  /* 0x000000ffff717224 */ /* 0x000fe200078e0023 */
[----:B-----5:R-:W-:Y:S01]  /*e040*/  F2FP.BF16.PACK_AB R7, R208, R209 ;  /* 0x000000d1d007723e */ /* 0x020fe200000010ff */
[----:B------:R-:W-:-:S02]  /*e050*/  FFMA.FTZ R9, R106, c[0x0][0x23c], -R8 ;  /* 0x00008f006a097a23 */ /* 0x000fc40000010808 */
[----:B------:R-:W-:Y:S02]  /*e060*/  IMAD.MOV.U32 R106, RZ, RZ, R127 ;  /* 0x000000ffff6a7224 */ /* 0x000fe400078e007f */
[----:B------:R1:W4:Y:S01]  /*e070*/  MUFU.EX2 R202, R9 ;  /* 0x0000000900ca7308 */ /* 0x0003220000000800 */
[----:B------:R-:W-:Y:S01]  /*e080*/  IMAD.MOV.U32 R127, RZ, RZ, R93 ;  /* 0x000000ffff7f7224 */ /* 0x000fe200078e005d */
[----:B---3--:R-:W-:Y:S01]  /*e090*/  HMMA.16816.F32.BF16 R84, R4, R28, R204 ;  /* 0x0000001c0454723c */ /* 0x008fe200000418cc */
[----:B------:R-:W-:Y:S02]  /*e0a0*/  IMAD.MOV.U32 R93, RZ, RZ, R34 ;  /* 0x000000ffff5d7224 */ /* 0x000fe400078e0022 */
[----:B------:R-:W3:Y:S01]  /*e0b0*/  LDSM.16.MT88.4 R32, [R222+0xb400] ;  /* 0x00b40000de20783b */ /* 0x000ee20000004200 */
[----:B------:R-:W-:Y:S02]  /*e0c0*/  IMAD.MOV.U32 R175, RZ, RZ, R16 ;  /* 0x000000ffffaf7224 */ /* 0x000fe400078e0010 */
[----:B------:R-:W-:-:S02]  /*e0d0*/  IMAD.MOV.U32 R146, RZ, RZ, R201 ;  /* 0x000000ffff927224 */ /* 0x000fc400078e00c9 */
[C---:B------:R-:W-:Y:S01]  /*e0e0*/  HMMA.16816.F32.BF16 R140, R4.reuse, R30, R196 ;  /* 0x0000001e048c723c */ /* 0x040fe200000418c4 */
[----:B------:R-:W-:Y:S02]  /*e0f0*/  IMAD.MOV.U32 R125, RZ, RZ, R115 ;  /* 0x000000ffff7d7224 */ /* 0x000fe400078e0073 */
[----:B------:R-:W-:Y:S02]  /*e100*/  IMAD.MOV.U32 R114, RZ, RZ, R136 ;  /* 0x000000ffff727224 */ /* 0x000fe400078e0088 */
[----:B------:R-:W-:Y:S02]  /*e110*/  IMAD.MOV.U32 R37, RZ, RZ, R137 ;  /* 0x000000ffff257224 */ /* 0x000fe400078e0089 */
[----:B-1----:R-:W-:Y:S01]  /*e120*/  FFMA.FTZ R9, R107, c[0x0][0x23c], -R8 ;  /* 0x00008f006b097a23 */ /* 0x002fe20000010808 */
[----:B------:R-:W-:Y:S01]  /*e130*/  HMMA.16816.F32.BF16 R128, R4, R20, R184 ;  /* 0x000000140480723c */ /* 0x000fe200000418b8 */
[----:B------:R-:W-:Y:S02]  /*e140*/  IMAD.MOV.U32 R107, RZ, RZ, R17 ;  /* 0x000000ffff6b7224 */ /* 0x000fe400078e0011 */
[----:B------:R1:W-:Y:S01]  /*e150*/  MUFU.EX2 R203, R9 ;  /* 0x0000000900cb7308 */ /* 0x0003e20000000800 */
[----:B------:R-:W5:Y:S01]  /*e160*/  LDSM.16.MT88.4 R16, [R222+0xa400] ;  /* 0x00a40000de10783b */ /* 0x000f620000004200 */
[----:B------:R-:W-:-:S02]  /*e170*/  IMAD.MOV.U32 R115, RZ, RZ, R138 ;  /* 0x000000ffff737224 */ /* 0x000fc400078e008a */
[----:B------:R-:W-:Y:S01]  /*e180*/  IMAD.MOV.U32 R38, RZ, RZ, R139 ;  /* 0x000000ffff267224 */ /* 0x000fe200078e008b */
[C---:B--2---:R-:W-:Y:S01]  /*e190*/  HMMA.16816.F32.BF16 R132, R4.reuse, R26, R132 ;  /* 0x0000001a0484723c */ /* 0x044fe20000041884 */
[----:B------:R-:W-:Y:S02]  /*e1a0*/  IMAD.MOV.U32 R187, RZ, RZ, R124 ;  /* 0x000000ffffbb7224 */ /* 0x000fe400078e007c */
[----:B------:R-:W-:Y:S02]  /*e1b0*/  IMAD.MOV.U32 R186, RZ, RZ, R125 ;  /* 0x000000ffffba7224 */ /* 0x000fe400078e007d */
[----:B------:R-:W-:Y:S02]  /*e1c0*/  IMAD.MOV.U32 R185, RZ, RZ, R126 ;  /* 0x000000ffffb97224 */ /* 0x000fe400078e007e */
[----:B------:R-:W-:Y:S01]  /*e1d0*/  IMAD.MOV.U32 R205, RZ, RZ, R127 ;  /* 0x000000ffffcd7224 */ /* 0x000fe200078e007f */
[----:B------:R-:W-:Y:S01]  /*e1e0*/  HMMA.16816.F32.BF16 R136, R4, R24, R192 ;  /* 0x000000180488723c */ /* 0x000fe200000418c0 */
[----:B------:R-:W-:-:S02]  /*e1f0*/  IMAD.MOV.U32 R206, RZ, RZ, R112 ;  /* 0x000000ffffce7224 */ /* 0x000fc400078e0070 */
[----:B-1----:R-:W-:Y:S02]  /*e200*/  FFMA.FTZ R9, R180, c[0x0][0x23c], -R8 ;  /* 0x00008f00b4097a23 */ /* 0x002fe40000010808 */
[----:B------:R-:W-:Y:S02]  /*e210*/  IMAD.MOV.U32 R184, RZ, RZ, R113 ;  /* 0x000000ffffb87224 */ /* 0x000fe400078e0071 */
[----:B------:R1:W-:Y:S01]  /*e220*/  MUFU.EX2 R204, R9 ;  /* 0x0000000900cc7308 */ /* 0x0003e20000000800 */
[----:B------:R-:W-:Y:S01]  /*e230*/  HMMA.16816.F32.BF16 R124, R4, R22, R176 ;  /* 0x00000016047c723c */ /* 0x000fe200000418b0 */
[----:B------:R-:W-:Y:S02]  /*e240*/  IMAD.MOV.U32 R157, RZ, RZ, R93 ;  /* 0x000000ffff9d7224 */ /* 0x000fe400078e005d */
[----:B------:R-:W-:Y:S02]  /*e250*/  IMAD.MOV.U32 R173, RZ, RZ, R38 ;  /* 0x000000ffffad7224 */ /* 0x000fe400078e0026 */
[----:B------:R-:W-:-:S02]  /*e260*/  IMAD.MOV.U32 R207, RZ, RZ, R146 ;  /* 0x000000ffffcf7224 */ /* 0x000fc400078e0092 */
[----:B------:R-:W-:Y:S01]  /*e270*/  IMAD.MOV.U32 R176, RZ, RZ, R115 ;  /* 0x000000ffffb07224 */ /* 0x000fe200078e0073 */
[----:B------:R-:W-:Y:S01]  /*e280*/  HMMA.16816.F32.BF16 R108, R4, R14, R108 ;  /* 0x0000000e046c723c */ /* 0x000fe2000004186c */
[----:B------:R-:W-:Y:S02]  /*e290*/  IMAD.MOV.U32 R177, RZ, RZ, R94 ;  /* 0x000000ffffb17224 */ /* 0x000fe400078e005e */
[----:B------:R-:W-:Y:S02]  /*e2a0*/  IMAD.MOV.U32 R172, RZ, RZ, R147 ;  /* 0x000000ffffac7224 */ /* 0x000fe400078e0093 */
[----:B-1----:R-:W-:-:S03]  /*e2b0*/  FFMA.FTZ R9, R181, c[0x0][0x23c], -R3 ;  /* 0x00008f00b5097a23 */ /* 0x002fc60000010803 */
[C---:B---3--:R-:W-:Y:S01]  /*e2c0*/  HMMA.16816.F32.BF16 R76, R4.reuse, R34, R76 ;  /* 0x00000022044c723c */ /* 0x048fe2000004184c */
[----:B------:R1:W-:Y:S07]  /*e2d0*/  MUFU.EX2 R201, R9 ;  /* 0x0000000900c97308 */ /* 0x0003ee0000000800 */
[C---:B-----5:R-:W-:Y:S08]  /*e2e0*/  HMMA.16816.F32.BF16 R120, R4.reuse, R16, R120 ;  /* 0x000000100478723c */ /* 0x060ff00000041878 */
[----:B------:R-:W-:Y:S01]  /*e2f0*/  HMMA.16816.F32.BF16 R116, R4, R18, R116 ;  /* 0x000000120474723c */ /* 0x000fe20000041874 */
[----:B-1----:R-:W-:-:S04]  /*e300*/  FFMA.FTZ R9, R182, c[0x0][0x23c], -R3 ;  /* 0x00008f00b6097a23 */ /* 0x002fc80000010803 */
[----:B------:R1:W2:Y:S02]  /*e310*/  MUFU.EX2 R200, R9 ;  /* 0x0000000900c87308 */ /* 0x0002a40000000800 */
[----:B-1----:R-:W-:-:S06]  /*e320*/  FFMA.FTZ R9, R183, c[0x0][0x23c], -R3 ;  /* 0x00008f00b7097a23 */ /* 0x002fcc0000010803 */
[----:B------:R1:W-:Y:S02]  /*e330*/  MUFU.EX2 R199, R9 ;  /* 0x0000000900c77308 */ /* 0x0003e40000000800 */
[----:B-1----:R-:W-:Y:S01]  /*e340*/  FFMA.FTZ R9, R188, c[0x0][0x23c], -R3 ;  /* 0x00008f00bc097a23 */ /* 0x002fe20000010803 */
[----:B------:R-:W-:Y:S02]  /*e350*/  MOV R188, R114 ;  /* 0x0000007200bc7202 */ /* 0x000fe40000000f00 */
[----:B------:R-:W-:Y:S03]  /*e360*/  HMMA.16816.F32.BF16 R112, R4, R12, R168 ;  /* 0x0000000c0470723c */ /* 0x000fe600000418a8 */
[----:B------:R1:W3:Y:S04]  /*e370*/  MUFU.EX2 R198, R9 ;  /* 0x0000000900c67308 */ /* 0x0002e80000000800 */
[----:B------:R-:W-:Y:S01]  /*e380*/  IMAD.MOV.U32 R169, RZ, RZ, R92 ;  /* 0x000000ffffa97224 */ /* 0x000fe200078e005c */
[----:B------:R-:W-:Y:S01]  /*e390*/  MOV R170, R37 ;  /* 0x0000002500aa7202 */ /* 0x000fe20000000f00 */
[----:B------:R-:W-:-:S02]  /*e3a0*/  IMAD.MOV.U32 R168, RZ, RZ, R95 ;  /* 0x000000ffffa87224 */ /* 0x000fc400078e005f */
[----:B------:R-:W-:Y:S01]  /*e3b0*/  HMMA.16816.F32.BF16 R92, R4, R32, R164 ;  /* 0x00000020045c723c */ /* 0x000fe200000418a4 */
[----:B------:R-:W-:Y:S02]  /*e3c0*/  IMAD.MOV.U32 R171, RZ, RZ, R145 ;  /* 0x000000ffffab7224 */ /* 0x000fe400078e0091 */
[----:B-1----:R-:W-:-:S04]  /*e3d0*/  FFMA.FTZ R9, R210, c[0x0][0x23c], -R2 ;  /* 0x00008f00d2097a23 */ /* 0x002fc80000010802 */
[----:B----4-:R-:W-:Y:S01]  /*e3e0*/  F2FP.BF16.PACK_AB R4, R202, R238 ;  /* 0x000000eeca04723e */ /* 0x010fe200000010ff */
[----:B------:R-:W-:Y:S01]  /*e3f0*/  IMAD.MOV.U32 R167, RZ, RZ, R36 ;  /* 0x000000ffffa77224 */ /* 0x000fe200078e0024 */
[----:B--2---:R-:W-:Y:S01]  /*e400*/  F2FP.BF16.PACK_AB R5, R200, R201 ;  /* 0x000000c9c805723e */ /* 0x004fe200000010ff */
[----:B------:R1:W-:Y:S01]  /*e410*/  MUFU.EX2 R197, R9 ;  /* 0x0000000900c57308 */ /* 0x0003e20000000800 */
[----:B------:R-:W2:Y:S01]  /*e420*/  LDSM.16.MT88.4 R36, [R220+0x9800] ;  /* 0x00980000dc24783b */ /* 0x000ea20000004200 */
[----:B------:R-:W-:Y:S01]  /*e430*/  F2FP.BF16.PACK_AB R6, R204, R203 ;  /* 0x000000cbcc06723e */ /* 0x000fe200000010ff */
[----:B------:R-:W-:Y:S01]  /*e440*/  IMAD.MOV.U32 R210, RZ, RZ, R161 ;  /* 0x000000ffffd27224 */ /* 0x000fe200078e00a1 */
[----:B---3--:R-:W-:-:S07]  /*e450*/  F2FP.BF16.PACK_AB R7, R198, R199 ;  /* 0x000000c7c607723e */ /* 0x008fce00000010ff */
[----:B------:R-:W-:Y:S01]  /*e460*/  HMMA.16816.F32.BF16 R88, R4, R28, R88 ;  /* 0x0000001c0458723c */ /* 0x000fe20000041858 */
[----:B-1----:R-:W-:-:S07]  /*e470*/  FFMA.FTZ R9, R191, c[0x0][0x23c], -R2 ;  /* 0x00008f00bf097a23 */ /* 0x002fce0000010802 */
[C---:B------:R-:W-:Y:S01]  /*e480*/  HMMA.16816.F32.BF16 R80, R4.reuse, R30, R152 ;  /* 0x0000001e0450723c */ /* 0x040fe20000041898 */
[----:B------:R1:W3:Y:S01]  /*e490*/  MUFU.EX2 R196, R9 ;  /* 0x0000000900c47308 */ /* 0x0002e20000000800 */
[----:B------:R-:W4:Y:S06]  /*e4a0*/  LDSM.16.MT88.4 R28, [R222+0x9800] ;  /* 0x00980000de1c783b */ /* 0x000f2c0000004200 */
[C---:B------:R-:W-:Y:S08]  /*e4b0*/  HMMA.16816.F32.BF16 R40, R4.reuse, R12, R40 ;  /* 0x0000000c0428723c */ /* 0x040ff00000041828 */
[C---:B------:R-:W-:Y:S01]  /*e4c0*/  HMMA.16816.F32.BF16 R48, R4.reuse, R14, R48 ;  /* 0x0000000e0430723c */ /* 0x040fe20000041830 */
[--C-:B-1----:R-:W-:Y:S01]  /*e4d0*/  FFMA.FTZ R9, R189, c[0x0][0x23c], -R2.reuse ;  /* 0x00008f00bd097a23 */ /* 0x102fe20000010802 */
[----:B------:R-:W-:Y:S03]  /*e4e0*/  LDSM.16.MT88.4 R12, [R220+0xb800] ;  /* 0x00b80000dc0c783b */ /* 0x000fe60000004200 */
[----:B------:R1:W-:Y:S03]  /*e4f0*/  MUFU.EX2 R195, R9 ;  /* 0x0000000900c37308 */ /* 0x0003e60000000800 */
[C---:B------:R-:W-:Y:S08]  /*e500*/  HMMA.16816.F32.BF16 R72, R4.reuse, R24, R72 ;  /* 0x000000180448723c */ /* 0x040ff00000041848 */
[----:B------:R-:W-:Y:S01]  /*e510*/  HMMA.16816.F32.BF16 R68, R4, R26, R148 ;  /* 0x0000001a0444723c */ /* 0x000fe20000041894 */
[----:B------:R-:W5:Y:S01]  /*e520*/  LDSM.16.MT88.4 R24, [R220+0xa800] ;  /* 0x00a80000dc18783b */ /* 0x000f620000004200 */
[----:B-1----:R-:W-:-:S06]  /*e530*/  FFMA.FTZ R9, R190, c[0x0][0x23c], -R2 ;  /* 0x00008f00be097a23 */ /* 0x002fcc0000010802 */
[C---:B------:R-:W-:Y:S01]  /*e540*/  HMMA.16816.F32.BF16 R64, R4.reuse, R20, R64 ;  /* 0x000000140440723c */ /* 0x040fe20000041840 */
[----:B------:R1:W1:Y:S07]  /*e550*/  MUFU.EX2 R194, R9 ;  /* 0x0000000900c27308 */ /* 0x00026e0000000800 */
[C---:B------:R-:W-:Y:S01]  /*e560*/  HMMA.16816.F32.BF16 R60, R4.reuse, R22, R60 ;  /* 0x00000016043c723c */ /* 0x040fe2000004183c */
[----:B------:R-:W2:Y:S07]  /*e570*/  LDSM.16.MT88.4 R20, [R222+0xb800] ;  /* 0x00b80000de14783b */ /* 0x000eae0000004200 */
[----:B------:R-:W-:Y:S01]  /*e580*/  HMMA.16816.F32.BF16 R56, R4, R16, R56 ;  /* 0x000000100438723c */ /* 0x000fe20000041838 */
[----:B-1----:R-:W-:-:S02]  /*e590*/  FFMA.FTZ R9, R215, c[0x0][0x23c], -R0 ;  /* 0x00008f00d7097a23 */ /* 0x002fc40000010800 */
[----:B------:R-:W-:Y:S02]  /*e5a0*/  IMAD.MOV.U32 R215, RZ, RZ, R163 ;  /* 0x000000ffffd77224 */ /* 0x000fe400078e00a3 */
[----:B------:R1:W-:Y:S03]  /*e5b0*/  MUFU.EX2 R193, R9 ;  /* 0x0000000900c17308 */ /* 0x0003e60000000800 */
[C---:B------:R-:W-:Y:S01]  /*e5c0*/  HMMA.16816.F32.BF16 R44, R4.reuse, R18, R44 ;  /* 0x00000012042c723c */ /* 0x040fe2000004182c */
[----:B------:R-:W2:Y:S07]  /*e5d0*/  LDSM.16.MT88.4 R16, [R222+0xa800] ;  /* 0x00a80000de10783b */ /* 0x000eae0000004200 */
[----:B------:R-:W-:Y:S01]  /*e5e0*/  HMMA.16816.F32.BF16 R52, R4, R32, R52 ;  /* 0x000000200434723c */ /* 0x000fe20000041834 */
[----:B-1----:R-:W-:-:S02]  /*e5f0*/  FFMA.FTZ R9, R217, c[0x0][0x23c], -R0 ;  /* 0x00008f00d9097a23 */ /* 0x002fc40000010800 */
[----:B------:R-:W-:-:S05]  /*e600*/  IMAD.MOV.U32 R217, RZ, RZ, R186 ;  /* 0x000000ffffd97224 */ /* 0x000fca00078e00ba */
[----:B------:R-:W-:Y:S01]  /*e610*/  HMMA.16816.F32.BF16 R32, R4, R34, R96 ;  /* 0x000000220420723c */ /* 0x000fe20000041860 */
[----:B------:R1:W1:Y:S06]  /*e620*/  MUFU.EX2 R192, R9 ;  /* 0x0000000900c07308 */ /* 0x00026c0000000800 */
[----:B---3--:R-:W-:Y:S02]  /*e630*/  F2FP.BF16.PACK_AB R4, R196, R197 ;  /* 0x000000c5c404723e */ /* 0x008fe400000010ff */
[----:B------:R-:W-:Y:S01]  /*e640*/  F2FP.BF16.PACK_AB R6, R194, R195 ;  /* 0x000000c3c206723e */ /* 0x000fe200000010ff */
[----:B-1----:R-:W-:Y:S01]  /*e650*/  FFMA.FTZ R9, R214, c[0x0][0x23c], -R0 ;  /* 0x00008f00d6097a23 */ /* 0x002fe20000010800 */
[----:B------:R-:W-:Y:S01]  /*e660*/  F2FP.BF16.PACK_AB R5, R192, R193 ;  /* 0x000000c1c005723e */ /* 0x000fe200000010ff */
[----:B------:R-:W-:-:S02]  /*e670*/  IMAD.MOV.U32 R214, RZ, RZ, R171 ;  /* 0x000000ffffd67224 */ /* 0x000fc400078e00ab */
[----:B------:R1:W-:Y:S02]  /*e680*/  MUFU.EX2 R183, R9 ;  /* 0x0000000900b77308 */ /* 0x0003e40000000800 */
[----:B-1----:R-:W-:Y:S02]  /*e690*/  FFMA.FTZ R9, R213, c[0x0][0x23c], -R0 ;  /* 0x00008f00d5097a23 */ /* 0x002fe40000010800 */
[----:B------:R-:W-:-:S04]  /*e6a0*/  IMAD.MOV.U32 R213, RZ, RZ, R188 ;  /* 0x000000ffffd57224 */ /* 0x000fc800078e00bc */
[----:B------:R1:W3:Y:S02]  /*e6b0*/  MUFU.EX2 R182, R9 ;  /* 0x0000000900b67308 */ /* 0x0002e40000000800 */
[----:B-1----:R-:W-:Y:S01]  /*e6c0*/  FFMA.FTZ R9, R242, c[0x0][0x23c], -R8 ;  /* 0x00008f00f2097a23 */ /* 0x002fe20000010808 */
[----:B---3--:R-:W-:Y:S02]  /*e6d0*/  F2FP.BF16.PACK_AB R7, R182, R183 ;  /* 0x000000b7b607723e */ /* 0x008fe400000010ff */
[----:B------:R-:W-:-:S03]  /*e6e0*/  MOV R242, R176 ;  /* 0x000000b000f27202 */ /* 0x000fc60000000f00 */
[----:B------:R1:W-:Y:S02]  /*e6f0*/  MUFU.EX2 R181, R9 ;  /* 0x0000000900b57308 */ /* 0x0003e40000000800 */
[C---:B--2---:R-:W-:Y:S07]  /*e700*/  HMMA.16816.F32.BF16 R144, R4.reuse, R38, R140 ;  /* 0x000000260490723c */ /* 0x044fee000004188c */
[----:B------:R-:W-:Y:S01]  /*e710*/  IMAD.MOV.U32 R141, RZ, RZ, R177 ;  /* 0x000000ffff8d7224 */ /* 0x000fe200078e00b1 */
[----:B----4-:R-:W-:Y:S01]  /*e720*/  HMMA.16816.F32.BF16 R148, R4, R30, R132 ;  /* 0x0000001e0494723c */ /* 0x010fe20000041884 */
[----:B------:R-:W-:-:S02]  /*e730*/  IMAD.MOV.U32 R142, RZ, RZ, R106 ;  /* 0x000000ffff8e7224 */ /* 0x000fc400078e006a */
[----:B------:R-:W-:Y:S02]  /*e740*/  IMAD.MOV.U32 R143, RZ, RZ, R160 ;  /* 0x000000ffff8f7224 */ /* 0x000fe400078e00a0 */
[----:B-1----:R-:W-:Y:S02]  /*e750*/  FFMA.FTZ R9, R243, c[0x0][0x23c], -R8 ;  /* 0x00008f00f3097a23 */ /* 0x002fe40000010808 */
[----:B------:R-:W-:Y:S01]  /*e760*/  MOV R135, R107 ;  /* 0x0000006b00877202 */ /* 0x000fe20000000f00 */
[----:B------:R-:W-:Y:S01]  /*e770*/  IMAD.MOV.U32 R140, RZ, RZ, R168 ;  /* 0x000000ffff8c7224 */ /* 0x000fe200078e00a8 */
[----:B------:R1:W2:Y:S01]  /*e780*/  MUFU.EX2 R179, R9 ;  /* 0x0000000900b37308 */ /* 0x0002a20000000800 */
[----:B------:R-:W-:Y:S01]  /*e790*/  IMAD.MOV.U32 R134, RZ, RZ, R170 ;  /* 0x000000ffff867224 */ /* 0x000fe200078e00aa */
[----:B------:R-:W-:Y:S01]  /*e7a0*/  HMMA.16816.F32.BF16 R84, R4, R36, R84 ;  /* 0x000000240454723c */ /* 0x000fe20000041854 */
[----:B------:R-:W-:Y:S02]  /*e7b0*/  IMAD.MOV.U32 R243, RZ, RZ, R184 ;  /* 0x000000fffff37224 */ /* 0x000fe400078e00b8 */
[----:B------:R-:W-:-:S05]  /*e7c0*/  IMAD.MOV.U32 R133, RZ, RZ, R187 ;  /* 0x000000ffff857224 */ /* 0x000fca00078e00bb */
[----:B------:R-:W-:Y:S01]  /*e7d0*/  HMMA.16816.F32.BF16 R136, R4, R28, R136 ;  /* 0x0000001c0488723c */ /* 0x000fe20000041888 */
[----:B-1----:R-:W-:Y:S02]  /*e7e0*/  FFMA.FTZ R9, R244, c[0x0][0x23c], -R8 ;  /* 0x00008f00f4097a23 */ /* 0x002fe40000010808 */
[----:B------:R-:W-:-:S05]  /*e7f0*/  IMAD.MOV.U32 R244, RZ, RZ, R185 ;  /* 0x000000fffff47224 */ /* 0x000fca00078e00b9 */
[C---:B-----5:R-:W-:Y:S01]  /*e800*/  HMMA.16816.F32.BF16 R152, R4.reuse, R24, R128 ;  /* 0x000000180498723c */ /* 0x060fe20000041880 */
[----:B------:R1:W-:Y:S07]  /*e810*/  MUFU.EX2 R180, R9 ;  /* 0x0000000900b47308 */ /* 0x0003ee0000000800 */
[C---:B------:R-:W-:Y:S01]  /*e820*/  HMMA.16816.F32.BF16 R188, R4.reuse, R26, R124 ;  /* 0x0000001a04bc723c */ /* 0x040fe2000004187c */
[----:B------:R-:W3:Y:S07]  /*e830*/  LDSM.16.MT88.4 R124, [R220+0x9c00] ;  /* 0x009c0000dc7c783b */ /* 0x000eee0000004200 */
[----:B------:R-:W-:Y:S01]  /*e840*/  HMMA.16816.F32.BF16 R184, R4, R12, R112 ;  /* 0x0000000c04b8723c */ /* 0x000fe20000041870 */
[----:B-1----:R-:W-:-:S02]  /*e850*/  FFMA.FTZ R9, R218, c[0x0][0x23c], -R8 ;  /* 0x00008f00da097a23 */ /* 0x002fc40000010808 */
[----:B------:R-:W-:Y:S02]  /*e860*/  IMAD.MOV.U32 R218, RZ, RZ, R162 ;  /* 0x000000ffffda7224 */ /* 0x000fe400078e00a2 */
[----:B------:R1:W4:Y:S03]  /*e870*/  MUFU.EX2 R178, R9 ;  /* 0x0000000900b27308 */ /* 0x0003260000000800 */
[C---:B------:R-:W-:Y:S08]  /*e880*/  HMMA.16816.F32.BF16 R160, R4.reuse, R14, R108 ;  /* 0x0000000e04a0723c */ /* 0x040ff0000004186c */
[----:B------:R-:W-:Y:S01]  /*e890*/  HMMA.16816.F32.BF16 R108, R4, R20, R92 ;  /* 0x00000014046c723c */ /* 0x000fe2000004185c */
[----:B-1----:R-:W-:Y:S01]  /*e8a0*/  FFMA.FTZ R9, R248, c[0x0][0x23c], -R3 ;  /* 0x00008f00f8097a23 */ /* 0x002fe20000010803 */
[----:B------:R-:W-:-:S06]  /*e8b0*/  MOV R248, R167 ;  /* 0x000000a700f87202 */ /* 0x000fcc0000000f00 */
[C---:B------:R-:W-:Y:S01]  /*e8c0*/  HMMA.16816.F32.BF16 R164, R4.reuse, R16, R120 ;  /* 0x0000001004a4723c */ /* 0x040fe20000041878 */
[----:B------:R1:W-:Y:S07]  /*e8d0*/  MUFU.EX2 R177, R9 ;  /* 0x0000000900b17308 */ /* 0x0003ee0000000800 */
[----:B------:R-:W-:Y:S01]  /*e8e0*/  HMMA.16816.F32.BF16 R96, R4, R22, R76 ;  /* 0x000000160460723c */ /* 0x000fe2000004184c */
[----:B-1----:R-:W-:Y:S02]  /*e8f0*/  FFMA.FTZ R9, R249, c[0x0][0x23c], -R3 ;  /* 0x00008f00f9097a23 */ /* 0x002fe40000010803 */
[----:B------:R-:W-:-:S02]  /*e900*/  IMAD.MOV.U32 R249, RZ, RZ, R169 ;  /* 0x000000fffff97224 */ /* 0x000fc400078e00a9 */
[----:B------:R1:W5:Y:S03]  /*e910*/  MUFU.EX2 R176, R9 ;  /* 0x0000000900b07308 */ /* 0x0003660000000800 */
[----:B------:R-:W-:Y:S07]  /*e920*/  HMMA.16816.F32.BF16 R168, R4, R18, R116 ;  /* 0x0000001204a8723c */ /* 0x000fee0000041874 */
[----:B--2---:R-:W-:-:S02]  /*e930*/  F2FP.BF16.PACK_AB R4, R179, R181 ;  /* 0x000000b5b304723e */ /* 0x004fc400000010ff */
[----:B----4-:R-:W-:Y:S01]  /*e940*/  F2FP.BF16.PACK_AB R6, R178, R180 ;  /* 0x000000b4b206723e */ /* 0x010fe200000010ff */
[----:B-1----:R-:W-:Y:S01]  /*e950*/  FFMA.FTZ R9, R241, c[0x0][0x23c], -R3 ;  /* 0x00008f00f1097a23 */ /* 0x002fe20000010803 */
[----:B-----5:R-:W-:-:S03]  /*e960*/  F2FP.BF16.PACK_AB R5, R176, R177 ;  /* 0x000000b1b005723e */ /* 0x020fc600000010ff */
[----:B------:R1:W-:Y:S02]  /*e970*/  MUFU.EX2 R107, R9 ;  /* 0x00000009006b7308 */ /* 0x0003e40000000800 */
[----:B-1----:R-:W-:-:S06]  /*e980*/  FFMA.FTZ R9, R240, c[0x0][0x23c], -R3 ;  /* 0x00008f00f0097a23 */ /* 0x002fcc0000010803 */
[----:B------:R-:W1:Y:S02]  /*e990*/  MUFU.EX2 R106, R9 ;  /* 0x00000009006a7308 */ /* 0x000e640000000800 */
[----:B-1----:R-:W-:Y:S01]  /*e9a0*/  F2FP.BF16.PACK_AB R7, R106, R107 ;  /* 0x0000006b6a07723e */ /* 0x002fe200000010ff */
[----:B------:R-:W-:Y:S02]  /*e9b0*/  FFMA.FTZ R9, R133, c[0x0][0x23c], -R2 ;  /* 0x00008f0085097a23 */ /* 0x000fe40000010802 */
[----:B------:R-:W-:-:S04]  /*e9c0*/  IMAD.MOV.U32 R133, RZ, RZ, R159 ;  /* 0x000000ffff857224 */ /* 0x000fc800078e009f */
[C---:B------:R-:W-:Y:S01]  /*e9d0*/  HMMA.16816.F32.BF16 R68, R4.reuse, R30, R68 ;  /* 0x0000001e0444723c */ /* 0x040fe20000041844 */
[----:B------:R1:W-:Y:S07]  /*e9e0*/  MUFU.EX2 R31, R9 ;  /* 0x00000009001f7308 */ /* 0x0003ee0000000800 */
[C---:B------:R-:W-:Y:S08]  /*e9f0*/  HMMA.16816.F32.BF16 R128, R4.reuse, R28, R72 ;  /* 0x0000001c0480723c */ /* 0x040ff00000041848 */
[----:B------:R-:W-:Y:S01]  /*ea00*/  HMMA.16816.F32.BF16 R60, R4, R26, R60 ;  /* 0x0000001a043c723c */ /* 0x000fe2000004183c */
[----:B-1----:R-:W-:-:S02]  /*ea10*/  FFMA.FTZ R9, R134, c[0x0][0x23c], -R2 ;  /* 0x00008f0086097a23 */ /* 0x002fc40000010802 */
[----:B------:R-:W-:Y:S02]  /*ea20*/  IMAD.MOV.U32 R134, RZ, RZ, R141 ;  /* 0x000000ffff867224 */ /* 0x000fe400078e008d */
[----:B------:R1:W2:Y:S03]  /*ea30*/  MUFU.EX2 R30, R9 ;  /* 0x00000009001e7308 */ /* 0x0002a60000000800 */
[C---:B------:R-:W-:Y:S08]  /*ea40*/  HMMA.16816.F32.BF16 R64, R4.reuse, R24, R64 ;  /* 0x000000180440723c */ /* 0x040ff00000041840 */
[----:B------:R-:W-:Y:S01]  /*ea50*/  HMMA.16816.F32.BF16 R44, R4, R18, R44 ;  /* 0x00000012042c723c */ /* 0x000fe2000004182c */
[--C-:B-1----:R-:W-:Y:S01]  /*ea60*/  FFMA.FTZ R9, R135, c[0x0][0x23c], -R2.reuse ;  /* 0x00008f0087097a23 */ /* 0x102fe20000010802 */
[----:B------:R-:W-:Y:S01]  /*ea70*/  MOV R135, R140 ;  /* 0x0000008c00877202 */ /* 0x000fe20000000f00 */
[----:B------:R-:W-:-:S05]  /*ea80*/  FFMA.FTZ R2, R249, c[0x0][0x23c], -R2 ;  /* 0x00008f00f9027a23 */ /* 0x000fca0000010802 */
[----:B------:R-:W-:Y:S01]  /*ea90*/  HMMA.16816.F32.BF16 R112, R4, R36, R88 ;  /* 0x000000240470723c */ /* 0x000fe20000041858 */
[----:B------:R-:W-:Y:S01]  /*eaa0*/  IMAD.MOV.U32 R249, RZ, RZ, R143 ;  /* 0x000000fffff97224 */ /* 0x000fe200078e008f */
[----:B------:R-:W-:Y:S01]  /*eab0*/  MUFU.EX2 R29, R9 ;  /* 0x00000009001d7308 */ /* 0x000fe20000000800 */
[----:B--2---:R-:W-:-:S05]  /*eac0*/  F2FP.BF16.PACK_AB R92, R30, R31 ;  /* 0x0000001f1e5c723e */ /* 0x004fca00000010ff */
[C---:B------:R-:W-:Y:S01]  /*ead0*/  HMMA.16816.F32.BF16 R36, R4.reuse, R38, R80 ;  /* 0x000000260424723c */ /* 0x040fe20000041850 */
[----:B------:R-:W1:Y:S01]  /*eae0*/  LDSM.16.MT88.4 R80, [R220+0xbc00] ;  /* 0x00bc0000dc50783b */ /* 0x000e620000004200 */
[----:B------:R2:W4:Y:S06]  /*eaf0*/  MUFU.EX2 R28, R2 ;  /* 0x00000002001c7308 */ /* 0x00052c0000000800 */
[C---:B------:R-:W-:Y:S08]  /*eb00*/  HMMA.16816.F32.BF16 R56, R4.reuse, R16, R56 ;  /* 0x000000100438723c */ /* 0x040ff00000041838 */
[----:B------:R-:W-:Y:S01]  /*eb10*/  HMMA.16816.F32.BF16 R40, R4, R12, R40 ;  /* 0x0000000c0428723c */ /* 0x000fe20000041828 */
[----:B--2---:R-:W-:Y:S01]  /*eb20*/  FFMA.FTZ R2, R248, c[0x0][0x23c], -R0 ;  /* 0x00008f00f8027a23 */ /* 0x004fe20000010800 */
[----:B----4-:R-:W-:Y:S01]  /*eb30*/  F2FP.BF16.PACK_AB R94, R28, R29 ;  /* 0x0000001d1c5e723e */ /* 0x010fe200000010ff */
[----:B------:R-:W-:-:S02]  /*eb40*/  IMAD.MOV.U32 R248, RZ, RZ, R218 ;  /* 0x000000fffff87224 */ /* 0x000fc400078e00da */
[----:B------:R2:W-:Y:S01]  /*eb50*/  MUFU.EX2 R27, R2 ;  /* 0x00000002001b7308 */ /* 0x0005e20000000800 */
[----:B------:R-:W-:Y:S02]  /*eb60*/  IMAD.MOV.U32 R218, RZ, RZ, R244 ;  /* 0x000000ffffda7224 */ /* 0x000fe400078e00f4 */
[C---:B------:R-:W-:Y:S01]  /*eb70*/  HMMA.16816.F32.BF16 R48, R4.reuse, R14, R48 ;  /* 0x0000000e0430723c */ /* 0x040fe20000041830 */
[----:B------:R-:W-:Y:S01]  /*eb80*/  IMAD.MOV.U32 R244, RZ, RZ, R243 ;  /* 0x000000fffff47224 */ /* 0x000fe200078e00f3 */
[----:B------:R-:W-:Y:S01]  /*eb90*/  MOV R243, R242 ;  /* 0x000000f200f37202 */ /* 0x000fe20000000f00 */
[----:B------:R-:W-:Y:S02]  /*eba0*/  IMAD.MOV.U32 R242, RZ, RZ, R214 ;  /* 0x000000fffff27224 */ /* 0x000fe400078e00d6 */
[----:B------:R-:W-:Y:S02]  /*ebb0*/  IMAD.MOV.U32 R214, RZ, RZ, R172 ;  /* 0x000000ffffd67224 */ /* 0x000fe400078e00ac */
[----:B------:R-:W-:Y:S01]  /*ebc0*/  IMAD.MOV.U32 R172, RZ, RZ, R173 ;  /* 0x000000ffffac7224 */ /* 0x000fe200078e00ad */
[----:B------:R-:W-:Y:S01]  /*ebd0*/  HMMA.16816.F32.BF16 R52, R4, R20, R52 ;  /* 0x000000140434723c */ /* 0x000fe20000041834 */
[----:B------:R-:W-:-:S02]  /*ebe0*/  IMAD.MOV.U32 R173, RZ, RZ, R174 ;  /* 0x000000ffffad7224 */ /* 0x000fc400078e00ae */
[----:B------:R-:W-:Y:S01]  /*ebf0*/  IMAD.MOV.U32 R174, RZ, RZ, R175 ;  /* 0x000000ffffae7224 */ /* 0x000fe200078e00af */
[----:B------:R-:W-:Y:S01]  /*ec00*/  MOV R175, R156 ;  /* 0x0000009c00af7202 */ /* 0x000fe20000000f00 */
[----:B------:R-:W-:Y:S02]  /*ec10*/  IMAD.MOV.U32 R240, RZ, RZ, R218 ;  /* 0x000000fffff07224 */ /* 0x000fe400078e00da */
[----:B--2---:R-:W-:Y:S01]  /*ec20*/  FFMA.FTZ R2, R142, c[0x0][0x23c], -R0 ;  /* 0x00008f008e027a23 */ /* 0x004fe20000010800 */
[----:B------:R-:W-:Y:S01]  /*ec30*/  HMMA.16816.F32.BF16 R32, R4, R22, R32 ;  /* 0x000000160420723c */ /* 0x000fe20000041820 */
[----:B------:R-:W-:Y:S01]  /*ec40*/  LDSM.16.MT88.4 R140, [R222+0x9c00] ;  /* 0x009c0000de8c783b */ /* 0x000fe20000004200 */
[----:B------:R-:W-:Y:S01]  /*ec50*/  IMAD.MOV.U32 R241, RZ, RZ, R244 ;  /* 0x000000fffff17224 */ /* 0x000fe200078e00f4 */
[----:B------:R2:W4:Y:S01]  /*ec60*/  MUFU.EX2 R26, R2 ;  /* 0x00000002001a7308 */ /* 0x0005220000000800 */
[----:B------:R-:W-:Y:S01]  /*ec70*/  IMAD.MOV.U32 R218, RZ, RZ, R172 ;  /* 0x000000ffffda7224 */ /* 0x000fe200078e00ac */
[----:B------:R-:W5:Y:S01]  /*ec80*/  LDSM.16.MT88.4 R4, [R222+0xbc00] ;  /* 0x00bc0000de04783b */ /* 0x000f620000004200 */
[----:B------:R-:W-:-:S04]  /*ec90*/  IMAD.MOV.U32 R244, RZ, RZ, R174 ;  /* 0x000000fffff47224 */ /* 0x000fc800078e00ae */
[----:B------:R-:W-:-:S04]  /*eca0*/  FFMA.FTZ R10, R244, R10, R247 ;  /* 0x0000000af40a7223 */ /* 0x000fc800000100f7 */
[----:B------:R-:W-:Y:S02]  /*ecb0*/  FADD.FTZ R10, R246, R10 ;  /* 0x0000000af60a7221 */ /* 0x000fe40000010000 */
[--C-:B--2---:R-:W-:Y:S01]  /*ecc0*/  FFMA.FTZ R2, R157, c[0x0][0x23c], -R0.reuse ;  /* 0x00008f009d027a23 */ /* 0x104fe20000010800 */
[----:B----4-:R-:W-:Y:S01]  /*ecd0*/  F2FP.BF16.PACK_AB R93, R26, R27 ;  /* 0x0000001b1a5d723e */ /* 0x010fe200000010ff */
[----:B------:R-:W-:Y:S02]  /*ece0*/  FFMA.FTZ R0, R158, c[0x0][0x23c], -R0 ;  /* 0x00008f009e007a23 */ /* 0x000fe40000010800 */
[----:B------:R-:W-:Y:S01]  /*ecf0*/  LDSM.16.MT88.4 R156, [R220+0xac00] ;  /* 0x00ac0000dc9c783b */ /* 0x000fe20000004200 */
[----:B------:R-:W-:Y:S08]  /*ed00*/  MUFU.EX2 R25, R2 ;  /* 0x0000000200197308 */ /* 0x000ff00000000800 */
[----:B------:R2:W4:Y:S02]  /*ed10*/  MUFU.EX2 R24, R0 ;  /* 0x0000000000187308 */ /* 0x0005240000000800 */
[----:B--2---:R-:W-:Y:S01]  /*ed20*/  FFMA.FTZ R0, R134, c[0x0][0x23c], -R8 ;  /* 0x00008f0086007a23 */ /* 0x004fe20000010808 */
[----:B----4-:R-:W-:Y:S01]  /*ed30*/  F2FP.BF16.PACK_AB R95, R24, R25 ;  /* 0x00000019185f723e */ /* 0x010fe200000010ff */
[----:B------:R-:W-:-:S04]  /*ed40*/  IMAD.MOV.U32 R134, RZ, RZ, R135 ;  /* 0x000000ffff867224 */ /* 0x000fc800078e0087 */
[----:B------:R2:W-:Y:S01]  /*ed50*/  MUFU.EX2 R19, R0 ;  /* 0x0000000000137308 */ /* 0x0005e20000000800 */
[----:B------:R-:W-:Y:S02]  /*ed60*/  IMAD.MOV.U32 R135, RZ, RZ, R248 ;  /* 0x000000ffff877224 */ /* 0x000fe400078e00f8 */
[----:B------:R-:W-:Y:S01]  /*ed70*/  IMAD.MOV.U32 R248, RZ, RZ, R173 ;  /* 0x000000fffff87224 */ /* 0x000fe200078e00ad */
[C---:B---3--:R-:W-:Y:S08]  /*ed80*/  HMMA.16816.F32.BF16 R116, R92.reuse, R124, R84 ;  /* 0x0000007c5c74723c */ /* 0x048ff00000041854 */
[----:B------:R-:W-:Y:S01]  /*ed90*/  HMMA.16816.F32.BF16 R120, R92, R126, R144 ;  /* 0x0000007e5c78723c */ /* 0x000fe20000041890 */
[----:B--2---:R-:W-:Y:S01]  /*eda0*/  FFMA.FTZ R0, R249, c[0x0][0x23c], -R8 ;  /* 0x00008f00f9007a23 */ /* 0x004fe20000010808 */
[----:B------:R-:W-:Y:S01]  /*edb0*/  MOV R249, R242 ;  /* 0x000000f200f97202 */ /* 0x000fe20000000f00 */
[----:B------:R-:W-:-:S02]  /*edc0*/  IMAD.MOV.U32 R242, RZ, RZ, R175 ;  /* 0x000000fffff27224 */ /* 0x000fc400078e00af */
[----:B------:R-:W2:Y:S01]  /*edd0*/  LDSM.16.MT88.4 R172, [R222+0xac00] ;  /* 0x00ac0000deac783b */ /* 0x000ea20000004200 */
[----:B------:R3:W4:Y:S01]  /*ede0*/  MUFU.EX2 R16, R0 ;  /* 0x0000000000107308 */ /* 0x0007220000000800 */
[----:B------:R-:W-:Y:S01]  /*edf0*/  FFMA.FTZ R2, R242, R101, R243 ;  /* 0x00000065f2027223 */ /* 0x000fe200000100f3 */
[----:B-1----:R-:W-:Y:S03]  /*ee00*/  HMMA.16816.F32.BF16 R72, R92, R80, R184 ;  /* 0x000000505c48723c */ /* 0x002fe600000418b8 */
[----:B------:R-:W-:-:S04]  /*ee10*/  FADD.FTZ R2, R217, R2 ;  /* 0x00000002d9027221 */ /* 0x000fc80000010000 */
[----:B------:R-:W-:Y:S01]  /*ee20*/  FADD.FTZ R2, R210, R2 ;  /* 0x00000002d2027221 */ /* 0x000fe20000010000 */
[----:B------:R-:W-:Y:S01]  /*ee30*/  HMMA.16816.F32.BF16 R76, R92, R82, R160 ;  /* 0x000000525c4c723c */ /* 0x000fe200000418a0 */
[----:B---3--:R-:W-:-:S07]  /*ee40*/  FFMA.FTZ R0, R133, c[0x0][0x23c], -R8 ;  /* 0x00008f0085007a23 */ /* 0x008fce0000010808 */
[----:B-----5:R-:W-:Y:S01]  /*ee50*/  HMMA.16816.F32.BF16 R88, R92, R4, R108 ;  /* 0x000000045c58723c */ /* 0x020fe2000004186c */
[----:B------:R1:W-:Y:S02]  /*ee60*/  MUFU.EX2 R17, R0 ;  /* 0x0000000000117308 */ /* 0x0003e40000000800 */
[----:B-1----:R-:W-:-:S05]  /*ee70*/  FFMA.FTZ R0, R134, c[0x0][0x23c], -R8 ;  /* 0x00008f0086007a23 */ /* 0x002fca0000010808 */
[C---:B--2---:R-:W-:Y:S01]  /*ee80*/  HMMA.16816.F32.BF16 R164, R92.reuse, R172, R164 ;  /* 0x000000ac5ca4723c */ /* 0x044fe200000418a4 */
[----:B------:R1:W-:Y:S07]  /*ee90*/  MUFU.EX2 R18, R0 ;  /* 0x0000000000127308 */ /* 0x0003ee0000000800 */
[----:B------:R-:W-:Y:S01]  /*eea0*/  HMMA.16816.F32.BF16 R168, R92, R174, R168 ;  /* 0x000000ae5ca8723c */ /* 0x000fe200000418a8 */
[----:B-1----:R-:W-:-:S07]  /*eeb0*/  FFMA.FTZ R0, R135, c[0x0][0x23c], -R3 ;  /* 0x00008f0087007a23 */ /* 0x002fce0000010803 */
        /* <DEDUP_REMOVED lines=8> */
[----:B-1----:R-:W-:-:S06]  /*ef40*/  FFMA.FTZ R0, R241, c[0x0][0x23c], -R3 ;  /* 0x00008f00f1007a23 */ /* 0x002fcc0000010803 */
[----:B----4-:R-:W-:Y:S01]  /*ef50*/  F2FP.BF16.PACK_AB R96, R16, R19 ;  /* 0x000000131060723e */ /* 0x010fe200000010ff */
[----:B------:R-:W-:Y:S01]  /*ef60*/  FFMA.FTZ R3, R249, c[0x0][0x23c], -R3 ;  /* 0x00008f00f9037a23 */ /* 0x000fe20000010803 */
[----:B--2---:R-:W-:Y:S01]  /*ef70*/  F2FP.BF16.PACK_AB R97, R13, R12 ;  /* 0x0000000c0d61723e */ /* 0x004fe200000010ff */
[----:B------:R1:W-:Y:S01]  /*ef80*/  MUFU.EX2 R14, R0 ;  /* 0x00000000000e7308 */ /* 0x0003e20000000800 */
[----:B------:R-:W-:-:S07]  /*ef90*/  F2FP.BF16.PACK_AB R98, R18, R17 ;  /* 0x000000111262723e */ /* 0x000fce00000010ff */
[----:B------:R2:W3:Y:S01]  /*efa0*/  MUFU.EX2 R15, R3 ;  /* 0x00000003000f7308 */ /* 0x0004e20000000800 */
[----:B-1----:R-:W-:-:S04]  /*efb0*/  FFMA.FTZ R0, R214, R100, R213 ;  /* 0x00000064d6007223 */ /* 0x002fc800000100d5 */
[----:B------:R-:W-:Y:S02]  /*efc0*/  FADD.FTZ R0, R215, R0 ;  /* 0x00000000d7007221 */ /* 0x000fe40000010000 */
[----:B--2---:R-:W-:Y:S01]  /*efd0*/  FFMA.FTZ R3, R218, R11, R248 ;  /* 0x0000000bda037223 */ /* 0x004fe200000100f8 */
[----:B---3--:R-:W-:Y:S01]  /*efe0*/  F2FP.BF16.PACK_AB R99, R15, R14 ;  /* 0x0000000e0f63723e */ /* 0x008fe200000010ff */
[----:B------:R-:W-:Y:S02]  /*eff0*/  FADD.FTZ R0, R205, R0 ;  /* 0x00000000cd007221 */ /* 0x000fe40000010000 */
        /* <DEDUP_REMOVED lines=70> */
[----:B------:R1:W-:Y:S02]  /*f460*/  STL [R1+0xc], R2 ;  /* 0x00000c0201007387 */ /* 0x0003e40000100800 */
.L_x_695:
[----:B------:R-:W-:-:S13]  /*f470*/  ISETP.GT.AND P0, PT, R236, UR8, PT ;  /* 0x00000008ec007c0c */ /* 0x000fda000bf04270 */
[----:B------:R-:W-:Y:S05]  /*f480*/  @!P0 BRA `(.L_x_698) ;  /* 0x000048d000008947 */ /* 0x000fea0003800000 */
[----:B------:R-:W2:Y:S01]  /*f490*/  LDL.LU.64 R6, [R1+0x18] ;  /* 0x0000180001067983 */ /* 0x000ea20000300a00 */
[----:B------:R-:W-:Y:S01]  /*f4a0*/  UMOV UR6, 0x5 ;  /* 0x0000000500067882 */ /* 0x000fe20000000000 */
[----:B------:R-:W-:Y:S01]  /*f4b0*/  MOV R100, R105 ;  /* 0x0000006900647202 */ /* 0x000fe20000000f00 */
[----:B------:R-:W-:Y:S01]  /*f4c0*/  ULDC.64 UR4, c[0x0][0x1a0] ;  /* 0x0000680000047ab9 */ /* 0x000fe20000000a00 */
[----:B-1----:R-:W2:Y:S01]  /*f4d0*/  LDL.LU.64 R4, [R1+0x48] ;  /* 0x0000480001047983 */ /* 0x002ea20000300a00 */
        /* <DEDUP_REMOVED lines=10> */
.L_x_701:
        /* <DEDUP_REMOVED lines=25> */
.L_x_699:
[----:B------:R-:W2:Y:S01]  /*f710*/  LDL.64 R6, [R1+0x18] ;  /* 0x0000180001067983 */ /* 0x000ea20000100a00 */
[----:B------:R-:W-:Y:S04]  /*f720*/  DEPBAR.LE SB0, 0x0 ;  /* 0x000080000000791a */ /* 0x000fe80000000000 */
[----:B------:R-:W-:Y:S01]  /*f730*/  IADD3 R235, R236, -0x1, RZ ;  /* 0xffffffffeceb7810 */ /* 0x000fe20007ffe0ff */
[----:B------:R-:W-:Y:S03]  /*f740*/  BAR.SYNC.DEFER_BLOCKING 0x0 ;  /* 0x0000000000007b1d */ /* 0x000fe60000010000 */
[----:B------:R-:W-:Y:S01]  /*f750*/  SHF.R.S32.HI R2, RZ, 0x1f, R235 ;  /* 0x0000001fff027819 */ /* 0x000fe200000114eb */
[C---:B------:R-:W-:Y:S04]  /*f760*/  IMAD R0, R235.reuse, UR11, RZ ;  /* 0x0000000beb007c24 */ /* 0x040fe8000f8e02ff */
[----:B------:R-:W-:Y:S02]  /*f770*/  IMAD R0, R2, UR12, R0 ;  /* 0x0000000c02007c24 */ /* 0x000fe4000f8e0200 */
[----:B--2---:R-:W-:Y:S05]  /*f780*/  IMAD.WIDE.U32 R8, R235, UR12, R6 ;  /* 0x0000000ceb087c25 */ /* 0x004fea000f8e0006 */
[----:B-1----:R-:W-:Y:S02]  /*f790*/  LEA R4, P1, R8, c[0x0][0x170], 0x1 ;  /* 0x00005c0008047a11 */ /* 0x002fe400078208ff */
[----:B------:R-:W-:Y:S02]  /*f7a0*/  IADD3 R0, R9, R0, RZ ;  /* 0x0000000009007210 */ /* 0x000fe40007ffe0ff */
[----:B------:R-:W-:Y:S02]  /*f7b0*/  IADD3 R6, P0, R4, UR7, RZ ;  /* 0x0000000704067c10 */ /* 0x000fe4000ff1e0ff */
[----:B------:R-:W-:Y:S04]  /*f7c0*/  LEA.HI.X R5, R8, c[0x0][0x174], R0, 0x1, P1 ;  /* 0x00005d0008057a11 */ /* 0x000fe800008f0c00 */
[----:B------:R-:W-:Y:S01]  /*f7d0*/  IADD3.X R7, R5, UR5, RZ, P0, !PT ;  /* 0x0000000505077c10 */ /* 0x000fe200087fe4ff */
[----:B------:R-:W-:Y:S01]  /*f7e0*/  @!PT LDS RZ, [RZ] ;  /* 0x00000000fffff984 */ /* 0x000fe20000000800 */
[----:B------:R-:W-:Y:S01]  /*f7f0*/  @!PT LDS RZ, [RZ] ;  /* 0x00000000fffff984 */ /* 0x000fe20000000800 */
[----:B------:R-:W-:Y:S01]  /*f800*/  @!PT LDS RZ, [RZ] ;  /* 0x00000000fffff984 */ /* 0x000fe20000000800 */
[----:B------:R1:W-:Y:S01]  /*f810*/  LDGSTS.E.BYPASS.LTC128B.128 [R234+0x9000], [R4.64] ;  /* 0x0900000004ea7fae */ /* 0x0003e2000b901d4e */
[----:B------:R-:W-:Y:S07]  /*f820*/  ISETP.GT.AND P0, PT, R235, UR8, PT ;  /* 0x00000008eb007c0c */ /* 0x000fee000bf04270 */
[----:B------:R1:W-:Y:S08]  /*f830*/  LDGSTS.E.BYPASS.LTC128B.128 [R234+0xa000], [R4.64+0x40] ;  /* 0x0a00004004ea7fae */ /* 0x0003f0000b901d4e */
[----:B------:R1:W-:Y:S08]  /*f840*/  LDGSTS.E.BYPASS.LTC128B.128 [R234+0xb000], [R4.64+0x80] ;  /* 0x0b00008004ea7fae */ /* 0x0003f0000b901d4e */
[----:B------:R1:W-:Y:S08]  /*f850*/  LDGSTS.E.BYPASS.LTC128B.128 [R234+0x9800], [R6.64] ;  /* 0x0980000006ea7fae */ /* 0x0003f0000b901d4e */
[----:B------:R1:W-:Y:S08]  /*f860*/  LDGSTS.E.BYPASS.LTC128B.128 [R234+0xa800], [R6.64+0x40] ;  /* 0x0a80004006ea7fae */ /* 0x0003f0000b901d4e */
[----:B------:R1:W-:Y:S08]  /*f870*/  LDGSTS.E.BYPASS.LTC128B.128 [R234+0xb800], [R6.64+0x80] ;  /* 0x0b80008006ea7fae */ /* 0x0003f0000b901d4e */
[----:B------:R-:W-:Y:S08]  /*f880*/  LDSM.16.M88.4 R64, [R224] ;  /* 0x00000000e040783b */ /* 0x000ff00000000200 */
[----:B------:R-:W1:Y:S08]  /*f890*/  LDSM.16.M88.4 R16, [R221+0x6000] ;  /* 0x00600000dd10783b */ /* 0x000e700000000200 */
[----:B------:R-:W2:Y:S08]  /*f8a0*/  LDSM.16.M88.4 R60, [R224+0x1000] ;  /* 0x00100000e03c783b */ /* 0x000eb00000000200 */
[----:B------:R-:W3:Y:S08]  /*f8b0*/  LDSM.16.M88.4 R32, [R221+0x6400] ;  /* 0x00640000dd20783b */ /* 0x000ef00000000200 */
[----:B------:R-:W0:Y:S08]  /*f8c0*/  LDGDEPBAR ;  /* 0x00000000000079af */ /* 0x000e300000000000 */
[----:B------:R-:W4:Y:S01]  /*f8d0*/  LDSM.16.M88.4 R48, [R221+0x6800] ;  /* 0x00680000dd30783b */ /* 0x000f220000000200 */
[-C--:B-1----:R-:W-:Y:S07]  /*f8e0*/  HMMA.16816.F32.BF16 R4, R64, R16.reuse, RZ ;  /* 0x000000104004723c */ /* 0x082fee00000418ff */
[----:B------:R-:W1:Y:S01]  /*f8f0*/  LDSM.16.M88.4 R108, [R221+0x6c00] ;  /* 0x006c0000dd6c783b */ /* 0x000e620000000200 */
[C---:B--2---:R-:W-:Y:S07]  /*f900*/  HMMA.16816.F32.BF16 R8, R60.reuse, R16, RZ ;  /* 0x000000103c08723c */ /* 0x044fee00000418ff */
[----:B------:R-:W-:Y:S01]  /*f910*/  LDSM.16.M88.4 R176, [R225] ;  /* 0x00000000e1b0783b */ /* 0x000fe20000000200 */
[-C--:B------:R-:W-:Y:S07]  /*f920*/  HMMA.16816.F32.BF16 R12, R60, R18.reuse, RZ ;  /* 0x000000123c0c723c */ /* 0x080fee00000418ff */
[----:B------:R-:W2:Y:S01]  /*f930*/  LDSM.16.M88.4 R180, [R223+0x6000] ;  /* 0x00600000dfb4783b */ /* 0x000ea20000000200 */
[C---:B------:R-:W-:Y:S07]  /*f940*/  HMMA.16816.F32.BF16 R16, R64.reuse, R18, RZ ;  /* 0x000000124010723c */ /* 0x040fee00000418ff */
[----:B------:R-:W5:Y:S01]  /*f950*/  LDSM.16.M88.4 R184, [R225+0x1000] ;  /* 0x00100000e1b8783b */ /* 0x000f620000000200 */
[-C--:B---3--:R-:W-:Y:S07]  /*f960*/  HMMA.16816.F32.BF16 R20, R64, R32.reuse, RZ ;  /* 0x000000204014723c */ /* 0x088fee00000418ff */
[----:B------:R-:W3:Y:S01]  /*f970*/  LDSM.16.M88.4 R188, [R223+0x6400] ;  /* 0x00640000dfbc783b */ /* 0x000ee20000000200 */
[C---:B------:R-:W-:Y:S07]  /*f980*/  HMMA.16816.F32.BF16 R24, R60.reuse, R32, RZ ;  /* 0x000000203c18723c */ /* 0x040fee00000418ff */
[----:B------:R-:W1:Y:S01]  /*f990*/  LDSM.16.M88.4 R192, [R223+0x6800] ;  /* 0x00680000dfc0783b */ /* 0x000e620000000200 */
[-C--:B------:R-:W-:Y:S07]  /*f9a0*/  HMMA.16816.F32.BF16 R28, R60, R34.reuse, RZ ;  /* 0x000000223c1c723c */ /* 0x080fee00000418ff */
[----:B------:R-:W1:Y:S01]  /*f9b0*/  LDSM.16.M88.4 R196, [R223+0x6c00] ;  /* 0x006c0000dfc4783b */ /* 0x000e620000000200 */
[C---:B------:R-:W-:Y:S07]  /*f9c0*/  HMMA.16816.F32.BF16 R32, R64.reuse, R34, RZ ;  /* 0x000000224020723c */ /* 0x040fee00000418ff */
[----:B------:R-:W-:Y:S01]  /*f9d0*/  LDSM.16.M88.4 R200, [R221+0x7800] ;  /* 0x00780000ddc8783b */ /* 0x000fe20000000200 */
[-C--:B----4-:R-:W-:Y:S07]  /*f9e0*/  HMMA.16816.F32.BF16 R36, R64, R48.reuse, RZ ;  /* 0x000000304024723c */ /* 0x090fee00000418ff */
[----:B------:R-:W-:Y:S01]  /*f9f0*/  LDSM.16.M88.4 R204, [R221+0x7c00] ;  /* 0x007c0000ddcc783b */ /* 0x000fe20000000200 */
[C---:B------:R-:W-:Y:S07]  /*fa00*/  HMMA.16816.F32.BF16 R40, R60.reuse, R48, RZ ;  /* 0x000000303c28723c */ /* 0x040fee00000418ff */
[----:B------:R-:W-:Y:S01]  /*fa10*/  LDSM.16.M88.4 R208, [R225+0x2000] ;  /* 0x00200000e1d0783b */ /* 0x000fe20000000200 */
[-C--:B------:R-:W-:Y:S07]  /*fa20*/  HMMA.16816.F32.BF16 R44, R60, R50.reuse, RZ ;  /* 0x000000323c2c723c */ /* 0x080fee00000418ff */
[----:B------:R-:W-:Y:S01]  /*fa30*/  LDSM.16.M88.4 R212, [R223+0x7000] ;  /* 0x00700000dfd4783b */ /* 0x000fe20000000200 */
[C---:B------:R-:W-:Y:S07]  /*fa40*/  HMMA.16816.F32.BF16 R48, R64.reuse, R50, RZ ;  /* 0x000000324030723c */ /* 0x040fee00000418ff */
[----:B------:R-:W-:Y:S01]  /*fa50*/  LDSM.16.M88.4 R216, [R223+0x8000] ;  /* 0x00800000dfd8783b */ /* 0x000fe20000000200 */
[-C--:B-1----:R-:W-:Y:S08]  /*fa60*/  HMMA.16816.F32.BF16 R52, R64, R108.reuse, RZ ;  /* 0x0000006c4034723c */ /* 0x082ff000000418ff */
[C---:B------:R-:W-:Y:S08]  /*fa70*/  HMMA.16816.F32.BF16 R56, R60.reuse, R108, RZ ;  /* 0x0000006c3c38723c */ /* 0x040ff000000418ff */
[-C--:B------:R-:W-:Y:S08]  /*fa80*/  HMMA.16816.F32.BF16 R60, R60, R110.reuse, RZ ;  /* 0x0000006e3c3c723c */ /* 0x080ff000000418ff */
[----:B------:R-:W-:Y:S01]  /*fa90*/  HMMA.16816.F32.BF16 R64, R64, R110, RZ ;  /* 0x0000006e4040723c */ /* 0x000fe200000418ff */
[----:B------:R-:W-:Y:S07]  /*faa0*/  LDSM.16.M88.4 R108, [R224+0x2000] ;  /* 0x00200000e06c783b */ /* 0x000fee0000000200 */
[-C--:B--2---:R-:W-:Y:S08]  /*fab0*/  HMMA.16816.F32.BF16 R4, R176, R180.reuse, R4 ;  /* 0x000000b4b004723c */ /* 0x084ff00000041804 */
[C---:B-----5:R-:W-:Y:S08]  /*fac0*/  HMMA.16816.F32.BF16 R8, R184.reuse, R180, R8 ;  /* 0x000000b4b808723c */ /* 0x060ff00000041808 */
        /* <DEDUP_REMOVED lines=106> */
[----:B------:R-:W1:Y:S10]  /*10170*/  MUFU.TANH R209, R15 ;  /* 0x0000000f00d17308 */ /* 0x000e740000002400 */
[----:B------:R1:W1:Y:S01]  /*10180*/  MUFU.TANH R188, R19 ;  /* 0x0000001300bc7308 */ /* 0x0002620000002400 */
[----:B-----5:R-:W5:Y:S01]  /*10190*/  LDSM.16.M88.4 R8, [R223+0x8800] ;  /* 0x00880000df08783b */ /* 0x020f620000000200 */
[-C--:B----4-:R-:W-:Y:S08]  /*101a0*/  HMMA.16816.F32.BF16 R20, R176, R4.reuse, R20 ;  /* 0x00000004b014723c */ /* 0x090ff00000041814 */
[----:B------:R-:W4:Y:S01]  /*101b0*/  MUFU.TANH R204, R12 ;  /* 0x0000000c00cc7308 */ /* 0x000f220000002400 */
[C---:B------:R-:W-:Y:S09]  /*101c0*/  HMMA.16816.F32.BF16 R24, R108.reuse, R4, R24 ;  /* 0x000000046c18723c */ /* 0x040ff20000041818 */
[----:B------:R-:W1:Y:S01]  /*101d0*/  MUFU.TANH R203, R13 ;  /* 0x0000000d00cb7308 */ /* 0x000e620000002400 */
[-C--:B------:R-:W-:Y:S08]  /*101e0*/  HMMA.16816.F32.BF16 R28, R108, R6.reuse, R28 ;  /* 0x000000066c1c723c */ /* 0x080ff0000004181c */
[C---:B------:R-:W-:Y:S01]  /*101f0*/  HMMA.16816.F32.BF16 R32, R176.reuse, R6, R32 ;  /* 0x00000006b020723c */ /* 0x040fe20000041820 */
[----:B------:R-:W1:Y:S01]  /*10200*/  MUFU.TANH R208, R14 ;  /* 0x0000000e00d07308 */ /* 0x000e620000002400 */
        /* <DEDUP_REMOVED lines=22> */
[----:B-1----:R-:W-:Y:S02]  /*10370*/  FMUL.FTZ R19, R33, c[0x0][0x2ec] ;  /* 0x0000bb0021137a20 */ /* 0x002fe40000410000 */
[-C--:B------:R-:W-:Y:S03]  /*10380*/  HMMA.16816.F32.BF16 R52, R176, R4.reuse, R52 ;  /* 0x00000004b034723c */ /* 0x080fe60000041834 */
[----:B------:R-:W1:Y:S01]  /*10390*/  MUFU.TANH R201, R27 ;  /* 0x0000001b00c97308 */ /* 0x000e620000002400 */
        /* <DEDUP_REMOVED lines=9> */
[----:B------:R2:W2:Y:S01]  /*10430*/  MUFU.TANH R196, R30 ;  /* 0x0000001e00c47308 */ /* 0x0004a20000002400 */
[----:B------:R-:W-:Y:S04]  /*10440*/  HMMA.16816.F32.BF16 R64, R176, R6, R64 ;  /* 0x00000006b040723c */ /* 0x000fe80000041840 */
[----:B------:R-:W-:Y:S02]  /*10450*/  FMUL.FTZ R46, R46, c[0x0][0x2ec] ;  /* 0x0000bb002e2e7a20 */ /* 0x000fe40000410000 */
[----:B------:R-:W-:Y:S02]  /*10460*/  FMUL.FTZ R47, R47, c[0x0][0x2ec] ;  /* 0x0000bb002f2f7a20 */ /* 0x000fe40000410000 */
[----:B-----5:R-:W-:Y:S01]  /*10470*/  FMUL.FTZ R26, R48, c[0x0][0x2ec] ;  /* 0x0000bb00301a7a20 */ /* 0x020fe20000410000 */
[----:B------:R5:W3:Y:S03]  /*10480*/  MUFU.TANH R200, R31 ;  /* 0x0000001f00c87308 */ /* 0x000ae60000002400 */
[----:B------:R-:W-:Y:S02]  /*10490*/  FMUL.FTZ R33, R51, c[0x0][0x2ec] ;  /* 0x0000bb0033217a20 */ /* 0x000fe40000410000 */
[----:B-1----:R-:W-:Y:S02]  /*104a0*/  FMUL.FTZ R29, R55, c[0x0][0x2ec] ;  /* 0x0000bb00371d7a20 */ /* 0x002fe40000410000 */
[----:B------:R-:W-:Y:S02]  /*104b0*/  FMUL.FTZ R38, R56, c[0x0][0x2ec] ;  /* 0x0000bb0038267a20 */ /* 0x000fe40000410000 */
[----:B------:R-:W-:Y:S01]  /*104c0*/  FMUL.FTZ R57, R57, c[0x0][0x2ec] ;  /* 0x0000bb0039397a20 */ /* 0x000fe20000410000 */
[----:B------:R1:W1:Y:S01]  /*104d0*/  MUFU.TANH R101, R32 ;  /* 0x0000002000657308 */ /* 0x0002620000002400 */
[----:B------:R-:W-:Y:S02]  /*104e0*/  FMUL.FTZ R59, R59, c[0x0][0x2ec] ;  /* 0x0000bb003b3b7a20 */ /* 0x000fe40000410000 */
[----:B------:R-:W-:Y:S02]  /*104f0*/  FMUL.FTZ R60, R60, c[0x0][0x2ec] ;  /* 0x0000bb003c3c7a20 */ /* 0x000fe40000410000 */
[----:B--2---:R-:W-:Y:S02]  /*10500*/  FMUL.FTZ R30, R54, c[0x0][0x2ec] ;  /* 0x0000bb00361e7a20 */ /* 0x004fe40000410000 */
[----:B------:R-:W-:Y:S02]  /*10510*/  FMUL.FTZ R61, R61, c[0x0][0x2ec] ;  /* 0x0000bb003d3d7a20 */ /* 0x000fe40000410000 */
[----:B------:R-:W-:Y:S01]  /*10520*/  FMUL.FTZ R62, R62, c[0x0][0x2ec] ;  /* 0x0000bb003e3e7a20 */ /* 0x000fe20000410000 */
[----:B------:R2:W2:Y:S01]  /*10530*/  MUFU.TANH R103, R34 ;  /* 0x0000002200677308 */ /* 0x0004a20000002400 */
[----:B------:R-:W-:Y:S02]  /*10540*/  FMUL.FTZ R63, R63, c[0x0][0x2ec] ;  /* 0x0000bb003f3f7a20 */ /* 0x000fe40000410000 */
[----:B------:R-:W-:Y:S02]  /*10550*/  FMUL.FTZ R23, R64, c[0x0][0x2ec] ;  /* 0x0000bb0040177a20 */ /* 0x000fe40000410000 */
[----:B-----5:R-:W-:Y:S02]  /*10560*/  FMUL.FTZ R31, R53, c[0x0][0x2ec] ;  /* 0x0000bb00351f7a20 */ /* 0x020fe40000410000 */
[----:B------:R-:W-:Y:S02]  /*10570*/  FMUL.FTZ R15, R65, c[0x0][0x2ec] ;  /* 0x0000bb00410f7a20 */ /* 0x000fe40000410000 */
[----:B------:R-:W-:Y:S01]  /*10580*/  FMUL.FTZ R24, R66, c[0x0][0x2ec] ;  /* 0x0000bb0042187a20 */ /* 0x000fe20000410000 */
[----:B------:R5:W3:Y:S01]  /*10590*/  MUFU.TANH R102, R35 ;  /* 0x0000002300667308 */ /* 0x000ae20000002400 */
[----:B------:R-:W-:Y:S02]  /*105a0*/  FMUL.FTZ R27, R67, c[0x0][0x2ec] ;  /* 0x0000bb00431b7a20 */ /* 0x000fe40000410000 */
        /* <DEDUP_REMOVED lines=10> */
[----:B------:R2:W1:Y:S01]  /*10650*/  MUFU.TANH R184, R17 ;  /* 0x0000001100b87308 */ /* 0x0004620000002400 */
[----:B------:R-:W-:Y:S02]  /*10660*/  FMUL.FTZ R45, R45, c[0x0][0x2ec] ;  /* 0x0000bb002d2d7a20 */ /* 0x000fe40000410000 */
[----:B------:R-:W-:Y:S02]  /*10670*/  FMUL.FTZ R58, R58, c[0x0][0x2ec] ;  /* 0x0000bb003a3a7a20 */ /* 0x000fe40000410000 */
[----:B-----5:R-:W-:Y:S05]  /*10680*/  FMUL.FTZ R35, R49, c[0x0][0x2ec] ;  /* 0x0000bb0031237a20 */ /* 0x020fea0000410000 */
[----:B------:R2:W1:Y:S10]  /*10690*/  MUFU.TANH R191, R18 ;  /* 0x0000001200bf7308 */ /* 0x0004740000002400 */
[----:B------:R2:W1:Y:S10]  /*106a0*/  MUFU.TANH R181, R20 ;  /* 0x0000001400b57308 */ /* 0x0004740000002400 */
[----:B------:R2:W1:Y:S10]  /*106b0*/  MUFU.TANH R183, R22 ;  /* 0x0000001600b77308 */ /* 0x0004740000002400 */
[----:B------:R2:W1:Y:S10]  /*106c0*/  MUFU.TANH R190, R25 ;  /* 0x0000001900be7308 */ /* 0x0004740000002400 */
[----:B------:R2:W1:Y:S10]  /*106d0*/  MUFU.TANH R189, R28 ;  /* 0x0000001c00bd7308 */ /* 0x0004740000002400 */
[----:B------:R-:W1:Y:S10]  /*106e0*/  MUFU.TANH R19, R19 ;  /* 0x0000001300137308 */ /* 0x000e740000002400 */
[----:B------:R-:W1:Y:S10]  /*106f0*/  MUFU.TANH R8, R8 ;  /* 0x0000000800087308 */ /* 0x000e740000002400 */
[----:B------:R-:W1:Y:S10]  /*10700*/  MUFU.TANH R21, R21 ;  /* 0x0000001500157308 */ /* 0x000e740000002400 */
[----:B------:R-:W1:Y:S10]  /*10710*/  MUFU.TANH R37, R37 ;  /* 0x0000002500257308 */ /* 0x000e740000002400 */
[----:B------:R-:W1:Y:S10]  /*10720*/  MUFU.TANH R36, R36 ;  /* 0x0000002400247308 */ /* 0x000e740000002400 */
[----:B------:R2:W1:Y:S10]  /*10730*/  MUFU.TANH R180, R40 ;  /* 0x0000002800b47308 */ /* 0x0004740000002400 */
        /* <DEDUP_REMOVED lines=26> */
[----:B------:R-:W1:Y:S02]  /*108e0*/  MUFU.TANH R27, R27 ;  /* 0x0000001b001b7308 */ /* 0x000e640000002400 */
[----:B-1234-:R-:W-:-:S05]  /*108f0*/  @P0 BRA `(.L_x_701) ;  /* 0xffffec8000000947 */ /* 0x01efca000383ffff */
.L_x_700:
[----:B------:R-:W2:Y:S08]  /*10900*/  S2R R0, SR_TID.X ;  /* 0x0000000000007919 */ /* 0x000eb00000002100 */
[----:B------:R-:W-:Y:S01]  /*10910*/  LDSM.16.MT88.4 R52, [R220+0xa000] ;  /* 0x00a00000dc34783b */ /* 0x000fe20000004200 */
[----:B--2---:R-:W-:Y:S05]  /*10920*/  IMAD.SHL.U32 R0, R0, 0x2, RZ ;  /* 0x0000000200007824 */ /* 0x004fea00078e00ff */
[----:B------:R-:W-:Y:S05]  /*10930*/  LOP3.LUT R0, R0, 0x6, RZ, 0xc0, !PT ;  /* 0x0000000600007812 */ /* 0x000fea00078ec0ff */
[----:B------:R-:W-:Y:S05]  /*10940*/  IMAD R0, R235, 0x40, R0 ;  /* 0x00000040eb007824 */ /* 0x000fea00078e0200 */
[C---:B------:R-:W-:Y:S02]  /*10950*/  ISETP.GE.AND P1, PT, R0.reuse, R227, PT ;  /* 0x000000e30000720c */ /* 0x040fe40003f26270 */
[C---:B------:R-:W-:Y:S02]  /*10960*/  IADD3 R14, R0.reuse, 0x9, RZ ;  /* 0x00000009000e7810 */ /* 0x040fe40007ffe0ff */
[C---:B------:R-:W-:Y:S02]  /*10970*/  ISETP.GE.OR P1, PT, R0.reuse, R231, !P1 ;  /* 0x000000e70000720c */ /* 0x040fe40004f26670 */
[----:B------:R-:W-:Y:S02]  /*10980*/  IADD3 R10, R0, 0x19, RZ ;  /* 0x00000019000a7810 */ /* 0x000fe40007ffe0ff */
[----:B------:R-:W-:Y:S02]  /*10990*/  FSEL R25, R197, -INF , !P1 ;  /* 0xff800000c5197808 */ /* 0x000fe40004800000 */
[-C--:B------:R-:W-:Y:S02]  /*109a0*/  ISETP.GE.AND P1, PT, R14, R229.reuse, PT ;  /* 0x000000e50e00720c */ /* 0x080fe40003f26270 */
[----:B------:R-:W-:Y:S02]  /*109b0*/  ISETP.GE.AND P5, PT, R0, R229, PT ;  /* 0x000000e50000720c */ /* 0x000fe40003fa6270 */
[-C--:B------:R-:W-:Y:S02]  /*109c0*/  ISETP.GE.OR P1, PT, R14, R233.reuse, !P1 ;  /* 0x000000e90e00720c */ /* 0x080fe40004f26670 */
[----:B------:R-:W-:Y:S02]  /*109d0*/  ISETP.GE.OR P5, PT, R0, R233, !P5 ;  /* 0x000000e90000720c */ /* 0x000fe40006fa6670 */
[----:B------:R-:W-:Y:S02]  /*109e0*/  FSEL R22, R184, -INF , !P1 ;  /* 0xff800000b8167808 */ /* 0x000fe40004800000 */
[----:B------:R-:W-:Y:S02]  /*109f0*/  ISETP.GE.AND P1, PT, R10, R229, PT ;  /* 0x000000e50a00720c */ /* 0x000fe40003f26270 */
[C---:B------:R-:W-:Y:S02]  /*10a00*/  IADD3 R2, R0.reuse, 0x1, RZ ;  /* 0x0000000100027810 */ /* 0x040fe40007ffe0ff */
[----:B------:R-:W-:Y:S02]  /*10a10*/  FSEL R16, R195, -INF , !P5 ;  /* 0xff800000c3107808 */ /* 0x000fe40006800000 */
[----:B------:R-:W-:Y:S02]  /*10a20*/  IADD3 R9, R0, 0x20, RZ ;  /* 0x0000002000097810 */ /* 0x000fe40007ffe0ff */
[----:B------:R-:W-:Y:S02]  /*10a30*/  ISETP.GE.OR P1, PT, R10, R233, !P1 ;  /* 0x000000e90a00720c */ /* 0x000fe40004f26670 */
[C---:B------:R-:W-:Y:S02]  /*10a40*/  ISETP.GE.AND P4, PT, R2.reuse, R229, PT ;  /* 0x000000e50200720c */ /* 0x040fe40003f86270 */
[C---:B------:R-:W-:Y:S02]  /*10a50*/  ISETP.GE.AND P3, PT, R2.reuse, R228, PT ;  /* 0x000000e40200720c */ /* 0x040fe40003f66270 */
[C---:B------:R-:W-:Y:S02]  /*10a60*/  ISETP.GE.AND P2, PT, R2.reuse, R227, PT ;  /* 0x000000e30200720c */ /* 0x040fe40003f46270 */
[----:B------:R-:W-:Y:S02]  /*10a70*/  ISETP.GE.AND P6, PT, R2, R226, PT ;  /* 0x000000e20200720c */ /* 0x000fe40003fc6270 */
[C---:B------:R-:W-:Y:S02]  /*10a80*/  ISETP.GE.AND P0, PT, R0.reuse, R228, PT ;  /* 0x000000e40000720c */ /* 0x040fe40003f06270 */
[----:B------:R-:W-:Y:S02]  /*10a90*/  ISETP.GE.AND P5, PT, R0, R226, PT ;  /* 0x000000e20000720c */ /* 0x000fe40003fa6270 */
[C---:B------:R-:W-:Y:S02]  /*10aa0*/  ISETP.GE.OR P4, PT, R2.reuse, R233, !P4 ;  /* 0x000000e90200720c */ /* 0x040fe40006786670 */
[-C--:B------:R-:W-:Y:S02]  /*10ab0*/  ISETP.GE.OR P3, PT, R2, R232.reuse, !P3 ;  /* 0x000000e80200720c */ /* 0x080fe40005f66670 */
[----:B------:R-:W-:Y:S02]  /*10ac0*/  ISETP.GE.OR P0, PT, R0, R232, !P0 ;  /* 0x000000e80000720c */ /* 0x000fe40004706670 */
[----:B------:R-:W-:Y:S02]  /*10ad0*/  FSEL R58, R19, -INF , !P1 ;  /* 0xff800000133a7808 */ /* 0x000fe40004800000 */
[----:B------:R-:W-:Y:S02]  /*10ae0*/  ISETP.GE.AND P1, PT, R9, R229, PT ;  /* 0x000000e50900720c */ /* 0x000fe40003f26270 */
[C---:B------:R-:W-:Y:S02]  /*10af0*/  ISETP.GE.OR P2, PT, R2.reuse, R231, !P2 ;  /* 0x000000e70200720c */ /* 0x040fe40005746670 */
[-C--:B------:R-:W-:Y:S02]  /*10b00*/  ISETP.GE.OR P6, PT, R2, R230.reuse, !P6 ;  /* 0x000000e60200720c */ /* 0x080fe400077c6670 */
[C---:B------:R-:W-:Y:S02]  /*10b10*/  IADD3 R2, R0.reuse, 0x8, RZ ;  /* 0x0000000800027810 */ /* 0x040fe40007ffe0ff */
[C---:B------:R-:W-:Y:S02]  /*10b20*/  IADD3 R13, R0.reuse, 0x10, RZ ;  /* 0x00000010000d7810 */ /* 0x040fe40007ffe0ff */
[----:B------:R-:W-:Y:S02]  /*10b30*/  ISETP.GE.OR P5, PT, R0, R230, !P5 ;  /* 0x000000e60000720c */ /* 0x000fe40006fa6670 */
[----:B------:R-:W-:Y:S02]  /*10b40*/  FSEL R18, R199, -INF , !P0 ;  /* 0xff800000c7127808 */ /* 0x000fe40004000000 */
[----:B------:R-:W-:Y:S02]  /*10b50*/  ISETP.GE.AND P0, PT, R2, R229, PT ;  /* 0x000000e50200720c */ /* 0x000fe40003f06270 */
[----:B------:R-:W-:Y:S02]  /*10b60*/  FSEL R28, R192, -INF , !P5 ;  /* 0xff800000c01c7808 */ /* 0x000fe40006800000 */
[----:B------:R-:W-:Y:S02]  /*10b70*/  ISETP.GE.OR P1, PT, R9, R233, !P1 ;  /* 0x000000e90900720c */ /* 0x000fe40004f26670 */
[C---:B-1----:R-:W-:Y:S02]  /*10b80*/  IADD3 R7, R0.reuse, 0x21, RZ ;  /* 0x0000002100077810 */ /* 0x042fe40007ffe0ff */
[C---:B------:R-:W-:Y:S02]  /*10b90*/  ISETP.GE.AND P5, PT, R13.reuse, R229, PT ;  /* 0x000000e50d00720c */ /* 0x040fe40003fa6270 */
[----:B------:R-:W-:Y:S02]  /*10ba0*/  IADD3 R12, R0, 0x11, RZ ;  /* 0x00000011000c7810 */ /* 0x000fe40007ffe0ff */
[-C--:B------:R-:W-:Y:S02]  /*10bb0*/  ISETP.GE.OR P0, PT, R2, R233.reuse, !P0 ;  /* 0x000000e90200720c */ /* 0x080fe40004706670 */
[----:B------:R-:W-:Y:S02]  /*10bc0*/  FSEL R17, R202, -INF , !P4 ;  /* 0xff800000ca117808 */ /* 0x000fe40006000000 */
[----:B------:R-:W-:Y:S02]  /*10bd0*/  ISETP.GE.OR P5, PT, R13, R233, !P5 ;  /* 0x000000e90d00720c */ /* 0x000fe40006fa6670 */
[----:B------:R-:W-:Y:S02]  /*10be0*/  FSEL R202, R8, -INF , !P1 ;  /* 0xff80000008ca7808 */ /* 0x000fe40004800000 */
[-C--:B------:R-:W-:Y:S02]  /*10bf0*/  ISETP.GE.AND P1, PT, R7, R229.reuse, PT ;  /* 0x000000e50700720c */ /* 0x080fe40003f26270 */
[C---:B------:R-:W-:Y:S02]  /*10c00*/  IADD3 R11, R0.reuse, 0x18, RZ ;  /* 0x00000018000b7810 */ /* 0x040fe40007ffe0ff */
[----:B------:R-:W-:Y:S02]  /*10c10*/  IADD3 R6, R0, 0x28, RZ ;  /* 0x0000002800067810 */ /* 0x000fe40007ffe0ff */
[----:B------:R-:W-:Y:S02]  /*10c20*/  FSEL R20, R185, -INF , !P0 ;  /* 0xff800000b9147808 */ /* 0x000fe40004000000 */
[----:B------:R-:W-:Y:S02]  /*10c30*/  ISETP.GE.AND P4, PT, R12, R229, PT ;  /* 0x000000e50c00720c */ /* 0x000fe40003f86270 */
[----:B------:R-:W-:Y:S02]  /*10c40*/  FSEL R40, R181, -INF , !P5 ;  /* 0xff800000b5287808 */ /* 0x000fe40006800000 */
[----:B------:R-:W-:Y:S02]  /*10c50*/  FSEL R19, R205, -INF , !P3 ;  /* 0xff800000cd137808 */ /* 0x000fe40005800000 */
[----:B------:R-:W-:Y:S02]  /*10c60*/  ISETP.GE.AND P5, PT, R2, R228, PT ;  /* 0x000000e40200720c */ /* 0x000fe40003fa6270 */
[----:B------:R-:W-:Y:S02]  /*10c70*/  ISETP.GE.OR P1, PT, R7, R233, !P1 ;  /* 0x000000e90700720c */ /* 0x000fe40004f26670 */
[-C--:B------:R-:W-:Y:S02]  /*10c80*/  ISETP.GE.AND P0, PT, R11, R229.reuse, PT ;  /* 0x000000e50b00720c */ /* 0x080fe40003f06270 */
[----:B------:R-:W-:Y:S02]  /*10c90*/  ISETP.GE.AND P3, PT, R6, R229, PT ;  /* 0x000000e50600720c */ /* 0x000fe40003f66270 */
[-C--:B------:R-:W-:Y:S02]  /*10ca0*/  ISETP.GE.OR P4, PT, R12, R233.reuse, !P4 ;  /* 0x000000e90c00720c */ /* 0x080fe40006786670 */
[----:B------:R-:W-:Y:S02]  /*10cb0*/  ISETP.GE.OR P5, PT, R2, R232, !P5 ;  /* 0x000000e80200720c */ /* 0x000fe40006fa6670 */
[----:B------:R-:W-:Y:S02]  /*10cc0*/  FSEL R207, R21, -INF , !P1 ;  /* 0xff80000015cf7808 */ /* 0x000fe40004800000 */
[----:B------:R-:W-:Y:S02]  /*10cd0*/  IADD3 R5, R0, 0x29, RZ ;  /* 0x0000002900057810 */ /* 0x000fe40007ffe0ff */
[-C--:B------:R-:W-:Y:S02]  /*10ce0*/  ISETP.GE.OR P0, PT, R11, R233.reuse, !P0 ;  /* 0x000000e90b00720c */ /* 0x080fe40004706670 */
[----:B------:R-:W-:Y:S02]  /*10cf0*/  ISETP.GE.AND P1, PT, R14, R228, PT ;  /* 0x000000e40e00720c */ /* 0x000fe40003f26270 */
[----:B------:R-:W-:Y:S02]  /*10d00*/  ISETP.GE.OR P3, PT, R6, R233, !P3 ;  /* 0x000000e90600720c */ /* 0x000fe40005f66670 */
[----:B------:R-:W-:Y:S02]  /*10d10*/  FSEL R21, R191, -INF , !P5 ;  /* 0xff800000bf157808 */ /* 0x000fe40006800000 */
[----:B------:R-:W-:Y:S02]  /*10d20*/  FSEL R41, R104, -INF , !P4 ;  /* 0xff80000068297808 */ /* 0x000fe40006000000 */
[----:B------:R-:W-:Y:S02]  /*10d30*/  FSEL R56, R101, -INF , !P0 ;  /* 0xff80000065387808 */ /* 0x000fe40004000000 */
[----:B------:R-:W-:Y:S02]  /*10d40*/  IADD3 R4, R0, 0x30, RZ ;  /* 0x0000003000047810 */ /* 0x000fe40007ffe0ff */
[----:B------:R-:W-:Y:S02]  /*10d50*/  ISETP.GE.AND P5, PT, R5, R229, PT ;  /* 0x000000e50500720c */ /* 0x000fe40003fa6270 */
[----:B------:R-:W-:Y:S02]  /*10d60*/  ISETP.GE.AND P4, PT, R2, R227, PT ;  /* 0x000000e30200720c */ /* 0x000fe40003f86270 */
[----:B------:R-:W-:Y:S02]  /*10d70*/  ISETP.GE.OR P1, PT, R14, R232, !P1 ;  /* 0x000000e80e00720c */ /* 0x000fe40004f26670 */
[----:B------:R-:W-:Y:S02]  /*10d80*/  FSEL R210, R26, -INF , !P3 ;  /* 0xff8000001ad27808 */ /* 0x000fe40005800000 */
[----:B------:R-:W-:Y:S02]  /*10d90*/  ISETP.GE.AND P3, PT, R13, R228, PT ;  /* 0x000000e40d00720c */ /* 0x000fe40003f66270 */
[C---:B------:R-:W-:Y:S02]  /*10da0*/  ISETP.GE.AND P0, PT, R2.reuse, R226, PT ;  /* 0x000000e20200720c */ /* 0x040fe40003f06270 */
[----:B------:R-:W-:Y:S02]  /*10db0*/  ISETP.GE.OR P4, PT, R2, R231, !P4 ;  /* 0x000000e70200720c */ /* 0x000fe40006786670 */
[----:B------:R-:W-:Y:S02]  /*10dc0*/  ISETP.GE.OR P5, PT, R5, R233, !P5 ;  /* 0x000000e90500720c */ /* 0x000fe40006fa6670 */
[----:B------:R-:W-:Y:S02]  /*10dd0*/  FSEL R26, R188, -INF , !P1 ;  /* 0xff800000bc1a7808 */ /* 0x000fe40004800000 */
[----:B------:R-:W-:Y:S02]  /*10de0*/  ISETP.GE.OR P3, PT, R13, R232, !P3 ;  /* 0x000000e80d00720c */ /* 0x000fe40005f66670 */
[----:B------:R-:W-:Y:S02]  /*10df0*/  ISETP.GE.OR P0, PT, R2, R230, !P0 ;  /* 0x000000e60200720c */ /* 0x000fe40004706670 */
[----:B------:R-:W-:Y:S02]  /*10e00*/  IADD3 R2, R0, 0x31, RZ ;  /* 0x0000003100027810 */ /* 0x000fe40007ffe0ff */
[----:B------:R-:W-:Y:S02]  /*10e10*/  ISETP.GE.AND P1, PT, R4, R229, PT ;  /* 0x000000e50400720c */ /* 0x000fe40003f26270 */
[----:B------:R-:W-:Y:S02]  /*10e20*/  FSEL R44, R183, -INF , !P3 ;  /* 0xff800000b72c7808 */ /* 0x000fe40005800000 */
[----:B------:R-:W-:Y:S02]  /*10e30*/  FSEL R237, R35, -INF , !P5 ;  /* 0xff80000023ed7808 */ /* 0x000fe40006800000 */
[----:B------:R-:W-:Y:S02]  /*10e40*/  ISETP.GE.AND P5, PT, R12, R228, PT ;  /* 0x000000e40c00720c */ /* 0x000fe40003fa6270 */
[----:B------:R-:W-:Y:S02]  /*10e50*/  ISETP.GE.OR P1, PT, R4, R233, !P1 ;  /* 0x000000e90400720c */ /* 0x000fe40004f26670 */
[----:B------:R-:W-:Y:S02]  /*10e60*/  ISETP.GE.AND P3, PT, R2, R229, PT ;  /* 0x000000e50200720c */ /* 0x000fe40003f66270 */
[----:B------:R-:W-:Y:S02]  /*10e70*/  IADD3 R8, R0, 0x38, RZ ;  /* 0x0000003800087810 */ /* 0x000fe40007ffe0ff */
[----:B------:R-:W-:Y:S02]  /*10e80*/  ISETP.GE.OR P5, PT, R12, R232, !P5 ;  /* 0x000000e80c00720c */ /* 0x000fe40006fa6670 */
[----:B------:R-:W-:Y:S02]  /*10e90*/  FSEL R50, R32, -INF , !P1 ;  /* 0xff80000020327808 */ /* 0x000fe40004800000 */
[----:B------:R-:W-:Y:S02]  /*10ea0*/  ISETP.GE.OR P3, PT, R2, R233, !P3 ;  /* 0x000000e90200720c */ /* 0x000fe40005f66670 */
[----:B------:R-:W-:Y:S02]  /*10eb0*/  ISETP.GE.AND P1, PT, R11, R228, PT ;  /* 0x000000e40b00720c */ /* 0x000fe40003f26270 */
[----:B------:R-:W-:Y:S02]  /*10ec0*/  FSEL R45, R182, -INF , !P5 ;  /* 0xff800000b62d7808 */ /* 0x000fe40006800000 */
[----:B------:R-:W-:Y:S02]  /*10ed0*/  ISETP.GE.AND P5, PT, R8, R229, PT ;  /* 0x000000e50800720c */ /* 0x000fe40003fa6270 */
[----:B------:R-:W-:Y:S02]  /*10ee0*/  FSEL R66, R31, -INF , !P3 ;  /* 0xff8000001f427808 */ /* 0x000fe40005800000 */
        /* <DEDUP_REMOVED lines=8> */
[----:B------:R-:W-:Y:S02]  /*10f70*/  FSEL R65, R102, -INF , !P3 ;  /* 0xff80000066417808 */ /* 0x000fe40005800000 */
[-C--:B------:R-:W-:Y:S02]  /*10f80*/  ISETP.GE.AND P5, PT, R9, R228.reuse, PT ;  /* 0x000000e40900720c */ /* 0x080fe40003fa6270 */
[----:B------:R-:W-:Y:S02]  /*10f90*/  ISETP.GE.AND P3, PT, R7, R228, PT ;  /* 0x000000e40700720c */ /* 0x000fe40003f66270 */
[----:B------:R-:W-:Y:S02]  /*10fa0*/  ISETP.GE.OR P1, PT, R0, R233, !P1 ;  /* 0x000000e90000720c */ /* 0x000fe40004f26670 */
[-C--:B------:R-:W-:Y:S02]  /*10fb0*/  ISETP.GE.OR P5, PT, R9, R232.reuse, !P5 ;  /* 0x000000e80900720c */ /* 0x080fe40006fa6670 */
[----:B------:R-:W-:Y:S02]  /*10fc0*/  ISETP.GE.OR P3, PT, R7, R232, !P3 ;  /* 0x000000e80700720c */ /* 0x000fe40005f66670 */
[----:B------:R-:W-:Y:S02]  /*10fd0*/  FSEL R214, R15, -INF , !P1 ;  /* 0xff8000000fd67808 */ /* 0x000fe40004800000 */
[----:B------:R-:W-:Y:S02]  /*10fe0*/  FMNMX.FTZ R15, R16, R3, !PT ;  /* 0x00000003100f7209 */ /* 0x000fe40007810000 */
[----:B------:R-:W-:Y:S02]  /*10ff0*/  FSEL R199, R37, -INF , !P5 ;  /* 0xff80000025c77808 */ /* 0x000fe40006800000 */
[----:B------:R-:W-:Y:S02]  /*11000*/  FSEL R205, R36, -INF , !P3 ;  /* 0xff80000024cd7808 */ /* 0x000fe40005800000 */
[----:B------:R-:W-:Y:S02]  /*11010*/  FMNMX.FTZ R15, R17, R15, !PT ;  /* 0x0000000f110f7209 */ /* 0x000fe40007810000 */
[CC--:B------:R-:W-:Y:S02]  /*11020*/  ISETP.GE.AND P5, PT, R5.reuse, R228.reuse, PT ;  /* 0x000000e40500720c */ /* 0x0c0fe40003fa6270 */
[----:B------:R-:W-:Y:S02]  /*11030*/  ISETP.GE.AND P3, PT, R4, R228, PT ;  /* 0x000000e40400720c */ /* 0x000fe40003f66270 */
[----:B------:R-:W-:Y:S02]  /*11040*/  FMNMX.FTZ R15, R20, R15, !PT ;  /* 0x0000000f140f7209 */ /* 0x000fe40007810000 */
[----:B------:R-:W-:Y:S02]  /*11050*/  ISETP.GE.OR P5, PT, R5, R232, !P5 ;  /* 0x000000e80500720c */ /* 0x000fe40006fa6670 */
[----:B------:R-:W-:Y:S02]  /*11060*/  ISETP.GE.AND P1, PT, R6, R228, PT ;  /* 0x000000e40600720c */ /* 0x000fe40003f26270 */
[----:B------:R-:W-:Y:S02]  /*11070*/  ISETP.GE.OR P3, PT, R4, R232, !P3 ;  /* 0x000000e80400720c */ /* 0x000fe40005f66670 */
[----:B------:R-:W-:Y:S02]  /*11080*/  FMNMX.FTZ R15, R22, R15, !PT ;  /* 0x0000000f160f7209 */ /* 0x000fe40007810000 */
[----:B------:R-:W-:Y:S02]  /*11090*/  FSEL R236, R33, -INF , !P5 ;  /* 0xff80000021ec7808 */ /* 0x000fe40006800000 */
[----:B------:R-:W-:Y:S02]  /*110a0*/  ISETP.GE.AND P5, PT, R8, R228, PT ;  /* 0x000000e40800720c */ /* 0x000fe40003fa6270 */
[----:B------:R-:W-:Y:S02]  /*110b0*/  FSEL R30, R30, -INF , !P3 ;  /* 0xff8000001e1e7808 */ /* 0x000fe40005800000 */
[----:B------:R-:W-:Y:S02]  /*110c0*/  ISETP.GE.OR P1, PT, R6, R232, !P1 ;  /* 0x000000e80600720c */ /* 0x000fe40004f26670 */
[----:B------:R-:W-:Y:S02]  /*110d0*/  ISETP.GE.AND P3, PT, R0, R228, PT ;  /* 0x000000e40000720c */ /* 0x000fe40003f66270 */
[----:B------:R-:W-:Y:S02]  /*110e0*/  ISETP.GE.OR P5, PT, R8, R232, !P5 ;  /* 0x000000e80800720c */ /* 0x000fe40006fa6670 */
[----:B------:R-:W-:Y:S02]  /*110f0*/  FSEL R218, R34, -INF , !P1 ;  /* 0xff80000022da7808 */ /* 0x000fe40004800000 */
[----:B------:R-:W-:Y:S02]  /*11100*/  FMNMX.FTZ R15, R40, R15, !PT ;  /* 0x0000000f280f7209 */ /* 0x000fe40007810000 */
[----:B------:R-:W-:Y:S02]  /*11110*/  ISETP.GE.AND P1, PT, R2, R228, PT ;  /* 0x000000e40200720c */ /* 0x000fe40003f26270 */
[-C--:B------:R-:W-:Y:S02]  /*11120*/  ISETP.GE.OR P3, PT, R0, R232.reuse, !P3 ;  /* 0x000000e80000720c */ /* 0x080fe40005f66670 */
[----:B------:R-:W-:Y:S02]  /*11130*/  ISETP.GE.OR P1, PT, R2, R232, !P1 ;  /* 0x000000e80200720c */ /* 0x000fe40004f26670 */
[----:B------:R-:W-:Y:S02]  /*11140*/  FSEL R49, R27, -INF , !P3 ;  /* 0xff8000001b317808 */ /* 0x000fe40005800000 */
[----:B------:R-:W-:Y:S02]  /*11150*/  FMNMX.FTZ R15, R41, R15, !PT ;  /* 0x0000000f290f7209 */ /* 0x000fe40007810000 */
[----:B------:R-:W-:Y:S02]  /*11160*/  FSEL R246, R24, -INF , !P5 ;  /* 0xff80000018f67808 */ /* 0x000fe40006800000 */
[----:B------:R-:W-:Y:S02]  /*11170*/  FSEL R24, R206, -INF , !P2 ;  /* 0xff800000ce187808 */ /* 0x000fe40005000000 */
[CC--:B------:R-:W-:Y:S02]  /*11180*/  ISETP.GE.AND P2, PT, R13.reuse, R227.reuse, PT ;  /* 0x000000e30d00720c */ /* 0x0c0fe40003f46270 */
[-C--:B------:R-:W-:Y:S02]  /*11190*/  ISETP.GE.AND P3, PT, R13, R226.reuse, PT ;  /* 0x000000e20d00720c */ /* 0x080fe40003f66270 */
[----:B------:R-:W-:Y:S02]  /*111a0*/  FSEL R51, R29, -INF , !P1 ;  /* 0xff8000001d337808 */ /* 0x000fe40004800000 */
[C---:B------:R-:W-:Y:S02]  /*111b0*/  ISETP.GE.AND P1, PT, R14.reuse, R227, PT ;  /* 0x000000e30e00720c */ /* 0x040fe40003f26270 */
[----:B------:R-:W-:Y:S02]  /*111c0*/  ISETP.GE.AND P5, PT, R14, R226, PT ;  /* 0x000000e20e00720c */ /* 0x000fe40003fa6270 */
[C---:B------:R-:W-:Y:S02]  /*111d0*/  ISETP.GE.OR P2, PT, R13.reuse, R231, !P2 ;  /* 0x000000e70d00720c */ /* 0x040fe40005746670 */
[-C--:B------:R-:W-:Y:S02]  /*111e0*/  ISETP.GE.OR P3, PT, R13, R230.reuse, !P3 ;  /* 0x000000e60d00720c */ /* 0x080fe40005f66670 */
[----:B------:R-:W-:Y:S02]  /*111f0*/  FMNMX.FTZ R13, R56, R15, !PT ;  /* 0x0000000f380d7209 */ /* 0x000fe40007810000 */
[C---:B------:R-:W-:Y:S02]  /*11200*/  ISETP.GE.OR P1, PT, R14.reuse, R231, !P1 ;  /* 0x000000e70e00720c */ /* 0x040fe40004f26670 */
        /* <DEDUP_REMOVED lines=9> */
[----:B------:R-:W-:Y:S02]  /*112a0*/  FSEL R15, R204, -INF , !P4 ;  /* 0xff800000cc0f7808 */ /* 0x000fe40006000000 */
        /* <DEDUP_REMOVED lines=8> */
[----:B------:R-:W-:Y:S02]  /*11330*/  FSEL R186, R186, -INF , !P2 ;  /* 0xff800000baba7808 */ /* 0x000fe40005000000 */
[----:B------:R-:W-:Y:S02]  /*11340*/  FSEL R185, R190, -INF , !P4 ;  /* 0xff800000beb97808 */ /* 0x000fe40006000000 */
[----:B------:R-:W-:Y:S02]  /*11350*/  FMNMX.FTZ R12, R44, R12, !PT ;  /* 0x0000000c2c0c7209 */ /* 0x000fe40007810000 */
[----:B------:R-:W-:Y:S02]  /*11360*/  FMNMX.FTZ R104, R48, R104, !PT ;  /* 0x0000006830687209 */ /* 0x000fe40007810000 */
[C---:B------:R-:W-:Y:S02]  /*11370*/  ISETP.GE.AND P2, PT, R11.reuse, R227, PT ;  /* 0x000000e30b00720c */ /* 0x040fe40003f46270 */
[C---:B------:R-:W-:Y:S02]  /*11380*/  ISETP.GE.AND P4, PT, R11.reuse, R226, PT ;  /* 0x000000e20b00720c */ /* 0x040fe40003f86270 */
[C---:B------:R-:W-:Y:S02]  /*11390*/  ISETP.GE.OR P2, PT, R11.reuse, R231, !P2 ;  /* 0x000000e70b00720c */ /* 0x040fe40005746670 */
[----:B------:R-:W-:Y:S02]  /*113a0*/  ISETP.GE.OR P4, PT, R11, R230, !P4 ;  /* 0x000000e60b00720c */ /* 0x000fe40006786670 */
[----:B------:R-:W-:Y:S02]  /*113b0*/  FMNMX.FTZ R11, R45, R12, !PT ;  /* 0x0000000c2d0b7209 */ /* 0x000fe40007810000 */
[----:B------:R-:W-:Y:S02]  /*113c0*/  FMNMX.FTZ R104, R214, R104, !PT ;  /* 0x00000068d6687209 */ /* 0x000fe40007810000 */
[----:B------:R-:W-:Y:S02]  /*113d0*/  FMNMX.FTZ R11, R64, R11, !PT ;  /* 0x0000000b400b7209 */ /* 0x000fe40007810000 */
[----:B------:R-:W-:Y:S01]  /*113e0*/  FSEL R14, R211, -INF , !P6 ;  /* 0xff800000d30e7808 */ /* 0x000fe20007000000 */
[----:B------:R-:W1:Y:S01]  /*113f0*/  SHFL.BFLY PT, R12, R104, 0x2, 0x1f ;  /* 0x0c401f00680c7f89 */ /* 0x000e6200000e0000 */
[----:B------:R-:W-:Y:S01]  /*11400*/  FMNMX.FTZ R11, R65, R11, !PT ;  /* 0x0000000b410b7209 */ /* 0x000fe20007810000 */
[----:B------:R-:W-:Y:S01]  /*11410*/  IMAD.MOV.U32 R211, RZ, RZ, R30 ;  /* 0x000000ffffd37224 */ /* 0x000fe200078e001e */
[----:B------:R-:W-:Y:S02]  /*11420*/  ISETP.GE.AND P6, PT, R9, R227, PT ;  /* 0x000000e30900720c */ /* 0x000fe40003fc6270 */
[----:B------:R-:W-:Y:S02]  /*11430*/  FMNMX.FTZ R11, R199, R11, !PT ;  /* 0x0000000bc70b7209 */ /* 0x000fe40007810000 */
[----:B------:R-:W-:Y:S02]  /*11440*/  ISETP.GE.OR P6, PT, R9, R231, !P6 ;  /* 0x000000e70900720c */ /* 0x000fe400077c6670 */
[----:B------:R-:W-:Y:S02]  /*11450*/  FMNMX.FTZ R11, R205, R11, !PT ;  /* 0x0000000bcd0b7209 */ /* 0x000fe40007810000 */
[----:B------:R-:W-:Y:S02]  /*11460*/  FSEL R13, R208, -INF , !P0 ;  /* 0xff800000d00d7808 */ /* 0x000fe40004000000 */
[----:B------:R-:W-:Y:S02]  /*11470*/  ISETP.GE.AND P0, PT, R9, R226, PT ;  /* 0x000000e20900720c */ /* 0x000fe40003f06270 */
[----:B------:R-:W-:Y:S02]  /*11480*/  FSEL R189, R189, -INF , !P2 ;  /* 0xff800000bdbd7808 */ /* 0x000fe40005000000 */
[-C--:B------:R-:W-:Y:S02]  /*11490*/  ISETP.GE.AND P2, PT, R10, R227.reuse, PT ;  /* 0x000000e30a00720c */ /* 0x080fe40003f46270 */
[----:B------:R-:W-:Y:S02]  /*114a0*/  FSEL R197, R180, -INF , !P6 ;  /* 0xff800000b4c57808 */ /* 0x000fe40007000000 */
[----:B------:R-:W-:Y:S02]  /*114b0*/  ISETP.GE.AND P6, PT, R7, R227, PT ;  /* 0x000000e30700720c */ /* 0x000fe40003fc6270 */
[----:B------:R-:W-:Y:S02]  /*114c0*/  ISETP.GE.OR P0, PT, R9, R230, !P0 ;  /* 0x000000e60900720c */ /* 0x000fe40004706670 */
[----:B------:R-:W-:Y:S02]  /*114d0*/  FMNMX.FTZ R9, R218, R11, !PT ;  /* 0x0000000bda097209 */ /* 0x000fe40007810000 */
[-C--:B------:R-:W-:Y:S02]  /*114e0*/  ISETP.GE.OR P2, PT, R10, R231.reuse, !P2 ;  /* 0x000000e70a00720c */ /* 0x080fe40005746670 */
[----:B------:R-:W-:Y:S02]  /*114f0*/  ISETP.GE.OR P6, PT, R7, R231, !P6 ;  /* 0x000000e70700720c */ /* 0x000fe400077c6670 */
[----:B------:R-:W-:Y:S02]  /*11500*/  FMNMX.FTZ R9, R236, R9, !PT ;  /* 0x00000009ec097209 */ /* 0x000fe40007810000 */
[----:B------:R-:W-:Y:S02]  /*11510*/  FSEL R187, R187, -INF , !P2 ;  /* 0xff800000bbbb7808 */ /* 0x000fe40005000000 */
[-C--:B------:R-:W-:Y:S02]  /*11520*/  ISETP.GE.AND P2, PT, R10, R226.reuse, PT ;  /* 0x000000e20a00720c */ /* 0x080fe40003f46270 */
[----:B------:R-:W-:Y:S02]  /*11530*/  FSEL R188, R201, -INF , !P1 ;  /* 0xff800000c9bc7808 */ /* 0x000fe40004800000 */
[----:B------:R-:W-:Y:S02]  /*11540*/  ISETP.GE.AND P1, PT, R4, R227, PT ;  /* 0x000000e30400720c */ /* 0x000fe40003f26270 */
[----:B------:R-:W-:Y:S02]  /*11550*/  FSEL R191, R196, -INF , !P4 ;  /* 0xff800000c4bf7808 */ /* 0x000fe40006000000 */
[CC--:B------:R-:W-:Y:S02]  /*11560*/  ISETP.GE.AND P4, PT, R4.reuse, R226.reuse, PT ;  /* 0x000000e20400720c */ /* 0x0c0fe40003f86270 */
[----:B------:R-:W-:Y:S02]  /*11570*/  FSEL R203, R105, -INF , !P6 ;  /* 0xff80000069cb7808 */ /* 0x000fe40007000000 */
[----:B------:R-:W-:Y:S02]  /*11580*/  ISETP.GE.AND P6, PT, R7, R226, PT ;  /* 0x000000e20700720c */ /* 0x000fe40003fc6270 */
[----:B------:R-:W-:Y:S02]  /*11590*/  FMNMX.FTZ R9, R211, R9, !PT ;  /* 0x00000009d3097209 */ /* 0x000fe40007810000 */
[C---:B------:R-:W-:Y:S02]  /*115a0*/  ISETP.GE.OR P1, PT, R4.reuse, R231, !P1 ;  /* 0x000000e70400720c */ /* 0x040fe40004f26670 */
[-C--:B------:R-:W-:Y:S02]  /*115b0*/  ISETP.GE.OR P4, PT, R4, R230.reuse, !P4 ;  /* 0x000000e60400720c */ /* 0x080fe40006786670 */
[----:B------:R-:W-:Y:S02]  /*115c0*/  ISETP.GE.OR P2, PT, R10, R230, !P2 ;  /* 0x000000e60a00720c */ /* 0x000fe40005746670 */
[----:B-1----:R-:W-:Y:S02]  /*115d0*/  FMNMX.FTZ R104, R104, R12, !PT ;  /* 0x0000000c68687209 */ /* 0x002fe40007810000 */
[----:B------:R-:W-:Y:S02]  /*115e0*/  FMNMX.FTZ R4, R28, R107, !PT ;  /* 0x0000006b1c047209 */ /* 0x000fe40007810000 */
[----:B------:R-:W-:Y:S02]  /*115f0*/  ISETP.GE.OR P6, PT, R7, R230, !P6 ;  /* 0x000000e60700720c */ /* 0x000fe400077c6670 */
[----:B------:R-:W-:Y:S02]  /*11600*/  FMNMX.FTZ R7, R51, R9, !PT ;  /* 0x0000000933077209 */ /* 0x000fe40007810000 */
[----:B------:R-:W-:Y:S01]  /*11610*/  FSEL R67, R38, -INF , !P1 ;  /* 0xff80000026437808 */ /* 0x000fe20004800000 */
[----:B------:R-:W1:Y:S01]  /*11620*/  SHFL.BFLY PT, R9, R104, 0x1, 0x1f ;  /* 0x0c201f0068097f89 */ /* 0x000e6200000e0000 */
[----:B------:R-:W-:Y:S02]  /*11630*/  FSEL R192, R200, -INF , !P2 ;  /* 0xff800000c8c07808 */ /* 0x000fe40005000000 */
[----:B------:R-:W-:Y:S02]  /*11640*/  FMNMX.FTZ R4, R14, R4, !PT ;  /* 0x000000040e047209 */ /* 0x000fe40007810000 */
[C---:B------:R-:W-:Y:S02]  /*11650*/  ISETP.GE.AND P1, PT, R2.reuse, R227, PT ;  /* 0x000000e30200720c */ /* 0x040fe40003f26270 */
[C---:B------:R-:W-:Y:S02]  /*11660*/  ISETP.GE.AND P2, PT, R2.reuse, R226, PT ;  /* 0x000000e20200720c */ /* 0x040fe40003f46270 */
[----:B------:R-:W-:Y:S02]  /*11670*/  FSEL R10, R209, -INF , !P5 ;  /* 0xff800000d10a7808 */ /* 0x000fe40006800000 */
[C---:B------:R-:W-:Y:S02]  /*11680*/  ISETP.GE.OR P1, PT, R2.reuse, R231, !P1 ;  /* 0x000000e70200720c */ /* 0x040fe40004f26670 */
[----:B------:R-:W-:Y:S02]  /*11690*/  ISETP.GE.OR P2, PT, R2, R230, !P2 ;  /* 0x000000e60200720c */ /* 0x000fe40005746670 */
[----:B------:R-:W-:Y:S02]  /*116a0*/  FMNMX.FTZ R2, R13, R4, !PT ;  /* 0x000000040d027209 */ /* 0x000fe40007810000 */
[----:B------:R-:W-:Y:S02]  /*116b0*/  FSEL R190, R198, -INF , !P3 ;  /* 0xff800000c6be7808 */ /* 0x000fe40005800000 */
[----:B------:R-:W-:Y:S02]  /*116c0*/  FMNMX.FTZ R2, R10, R2, !PT ;  /* 0x000000020a027209 */ /* 0x000fe40007810000 */
[----:B------:R-:W-:Y:S02]  /*116d0*/  ISETP.GE.AND P5, PT, R6, R227, PT ;  /* 0x000000e30600720c */ /* 0x000fe40003fa6270 */
[----:B------:R-:W-:Y:S02]  /*116e0*/  FMNMX.FTZ R2, R190, R2, !PT ;  /* 0x00000002be027209 */ /* 0x000fe40007810000 */
[----:B------:R-:W-:Y:S02]  /*116f0*/  ISETP.GE.OR P5, PT, R6, R231, !P5 ;  /* 0x000000e70600720c */ /* 0x000fe40006fa6670 */
[----:B------:R-:W-:Y:S02]  /*11700*/  FMNMX.FTZ R2, R188, R2, !PT ;  /* 0x00000002bc027209 */ /* 0x000fe40007810000 */
[----:B------:R-:W-:Y:S02]  /*11710*/  FSEL R204, R43, -INF , !P5 ;  /* 0xff8000002bcc7808 */ /* 0x000fe40006800000 */
[----:B------:R-:W-:Y:S02]  /*11720*/  ISETP.GE.AND P5, PT, R5, R227, PT ;  /* 0x000000e30500720c */ /* 0x000fe40003fa6270 */
[----:B------:R-:W-:Y:S02]  /*11730*/  FMNMX.FTZ R2, R191, R2, !PT ;  /* 0x00000002bf027209 */ /* 0x000fe40007810000 */
[----:B------:R-:W-:Y:S02]  /*11740*/  ISETP.GE.AND P3, PT, R6, R226, PT ;  /* 0x000000e20600720c */ /* 0x000fe40003f66270 */
[----:B------:R-:W-:Y:S02]  /*11750*/  ISETP.GE.OR P5, PT, R5, R231, !P5 ;  /* 0x000000e70500720c */ /* 0x000fe40006fa6670 */
[----:B------:R-:W-:Y:S02]  /*11760*/  FMNMX.FTZ R2, R192, R2, !PT ;  /* 0x00000002c0027209 */ /* 0x000fe40007810000 */
[----:B------:R-:W-:Y:S02]  /*11770*/  FSEL R193, R193, -INF , !P0 ;  /* 0xff800000c1c17808 */ /* 0x000fe40004000000 */
[----:B-1----:R-:W-:Y:S02]  /*11780*/  FMNMX.FTZ R104, R104, R9, !PT ;  /* 0x0000000968687209 */ /* 0x002fe40007810000 */
[----:B------:R-:W-:Y:S02]  /*11790*/  ISETP.GE.OR P3, PT, R6, R230, !P3 ;  /* 0x000000e60600720c */ /* 0x000fe40005f66670 */
[----:B------:R-:W-:Y:S01]  /*117a0*/  FSEL R198, R42, -INF , !P5 ;  /* 0xff8000002ac67808 */ /* 0x000fe20006800000 */
[----:B------:R-:W-:Y:S01]  /*117b0*/  FMUL.FTZ R109, R104, c[0x0][0x23c] ;  /* 0x00008f00686d7a20 */ /* 0x000fe20000410000 */
[----:B------:R-:W-:Y:S02]  /*117c0*/  ISETP.GE.AND P5, PT, R5, R226, PT ;  /* 0x000000e20500720c */ /* 0x000fe40003fa6270 */
[----:B------:R-:W-:Y:S02]  /*117d0*/  ISETP.GE.AND P0, PT, R0, R227, PT ;  /* 0x000000e30000720c */ /* 0x000fe40003f06270 */
[----:B------:R-:W-:Y:S02]  /*117e0*/  FSEL R194, R194, -INF , !P6 ;  /* 0xff800000c2c27808 */ /* 0x000fe40007000000 */
[----:B------:R-:W-:Y:S02]  /*117f0*/  FMNMX.FTZ R2, R193, R2, !PT ;  /* 0x00000002c1027209 */ /* 0x000fe40007810000 */
[----:B------:R-:W-:Y:S02]  /*11800*/  FSEL R195, R46, -INF , !P3 ;  /* 0xff8000002ec37808 */ /* 0x000fe40005800000 */
[----:B------:R-:W-:Y:S02]  /*11810*/  FSETP.NEU.FTZ.AND P3, PT, R104, -INF , PT ;  /* 0xff8000006800780b */ /* 0x000fe40003f7d000 */
[----:B------:R-:W-:Y:S02]  /*11820*/  ISETP.GE.OR P5, PT, R5, R230, !P5 ;  /* 0x000000e60500720c */ /* 0x000fe40006fa6670 */
[----:B------:R-:W-:Y:S02]  /*11830*/  ISETP.GE.OR P0, PT, R0, R231, !P0 ;  /* 0x000000e70000720c */ /* 0x000fe40004706670 */
[----:B------:R-:W-:Y:S02]  /*11840*/  FMNMX.FTZ R2, R194, R2, !PT ;  /* 0x00000002c2027209 */ /* 0x000fe40007810000 */
[----:B------:R-:W-:Y:S02]  /*11850*/  FSEL R109, R109, RZ, P3 ;  /* 0x000000ff6d6d7208 */ /* 0x000fe40001800000 */
[----:B------:R-:W-:Y:S02]  /*11860*/  FSEL R251, R61, -INF , !P0 ;  /* 0xff8000003dfb7808 */ /* 0x000fe40004000000 */
[----:B------:R-:W-:Y:S02]  /*11870*/  FSEL R196, R47, -INF , !P5 ;  /* 0xff8000002fc47808 */ /* 0x000fe40006800000 */
[----:B------:R-:W-:Y:S02]  /*11880*/  FMNMX.FTZ R2, R195, R2, !PT ;  /* 0x00000002c3027209 */ /* 0x000fe40007810000 */
[C---:B------:R-:W-:Y:S02]  /*11890*/  ISETP.GE.AND P0, PT, R0.reuse, R226, PT ;  /* 0x000000e20000720c */ /* 0x040fe40003f06270 */
[----:B------:R-:W-:Y:S02]  /*118a0*/  FMNMX.FTZ R6, R25, R106, !PT ;  /* 0x0000006a19067209 */ /* 0x000fe40007810000 */
        /* <DEDUP_REMOVED lines=8> */
[----:B------:R-:W-:Y:S01]  /*11930*/  FSEL R57, R57, -INF , !P1 ;  /* 0xff80000039397808 */ /* 0x000fe20004800000 */
[----:B------:R-:W2:Y:S01]  /*11940*/  SHFL.BFLY PT, R7, R105, 0x2, 0x1f ;  /* 0x0c401f0069077f89 */ /* 0x000ea200000e0000 */
[----:B------:R-:W-:Y:S02]  /*11950*/  FMNMX.FTZ R6, R23, R6, !PT ;  /* 0x0000000617067209 */ /* 0x000fe40007810000 */
[----:B------:R-:W-:Y:S02]  /*11960*/  ISETP.GE.AND P1, PT, R8, R227, PT ;  /* 0x000000e30800720c */ /* 0x000fe40003f26270 */
[----:B------:R-:W-:Y:S02]  /*11970*/  FMNMX.FTZ R6, R186, R6, !PT ;  /* 0x00000006ba067209 */ /* 0x000fe40007810000 */
[----:B------:R-:W-:Y:S02]  /*11980*/  ISETP.GE.OR P1, PT, R8, R231, !P1 ;  /* 0x000000e70800720c */ /* 0x000fe40004f26670 */
[----:B------:R-:W-:Y:S02]  /*11990*/  FMNMX.FTZ R5, R185, R6, !PT ;  /* 0x00000006b9057209 */ /* 0x000fe40007810000 */
[----:B------:R-:W-:Y:S02]  /*119a0*/  FSEL R249, R39, -INF , !P4 ;  /* 0xff80000027f97808 */ /* 0x000fe40006000000 */
[----:B------:R-:W-:Y:S01]  /*119b0*/  FMNMX.FTZ R5, R189, R5, !PT ;  /* 0x00000005bd057209 */ /* 0x000fe20007810000 */
[----:B------:R-:W-:Y:S01]  /*119c0*/  LDSM.16.MT88.4 R36, [R222+0x9000] ;  /* 0x00900000de24783b */ /* 0x000fe20000004200 */
[----:B------:R-:W-:Y:S02]  /*119d0*/  FSEL R252, R60, -INF , !P1 ;  /* 0xff8000003cfc7808 */ /* 0x000fe40004800000 */
[----:B------:R-:W-:Y:S01]  /*119e0*/  FMNMX.FTZ R103, R187, R5, !PT ;  /* 0x00000005bb677209 */ /* 0x000fe20007810000 */
[--C-:B-1----:R-:W-:Y:S01]  /*119f0*/  FFMA.FTZ R2, R17, c[0x0][0x23c], -R109.reuse ;  /* 0x00008f0011027a23 */ /* 0x102fe2000001086d */
[C---:B------:R-:W-:Y:S02]  /*11a00*/  ISETP.GE.AND P1, PT, R8.reuse, R226, PT ;  /* 0x000000e20800720c */ /* 0x040fe40003f26270 */
[----:B------:R-:W-:Y:S01]  /*11a10*/  FMNMX.FTZ R103, R197, R103, !PT ;  /* 0x00000067c5677209 */ /* 0x000fe20007810000 */
[----:B------:R-:W1:Y:S01]  /*11a20*/  MUFU.EX2 R242, R2 ;  /* 0x0000000200f27308 */ /* 0x000e620000000800 */
[----:B------:R-:W-:Y:S02]  /*11a30*/  ISETP.GE.OR P1, PT, R8, R230, !P1 ;  /* 0x000000e60800720c */ /* 0x000fe40004f26670 */
[----:B------:R-:W-:Y:S02]  /*11a40*/  FMNMX.FTZ R103, R203, R103, !PT ;  /* 0x00000067cb677209 */ /* 0x000fe40007810000 */
[----:B--2---:R-:W-:Y:S02]  /*11a50*/  FMNMX.FTZ R105, R105, R7, !PT ;  /* 0x0000000769697209 */ /* 0x004fe40007810000 */
[----:B------:R-:W-:Y:S02]  /*11a60*/  FSEL R250, R59, -INF , !P2 ;  /* 0xff8000003bfa7808 */ /* 0x000fe40005000000 */
[----:B------:R-:W-:Y:S01]  /*11a70*/  FMNMX.FTZ R0, R249, R0, !PT ;  /* 0x00000000f9007209 */ /* 0x000fe20007810000 */
[----:B------:R-:W2:Y:S01]  /*11a80*/  SHFL.BFLY PT, R4, R105, 0x1, 0x1f ;  /* 0x0c201f0069047f89 */ /* 0x000ea200000e0000 */
[----:B------:R-:W-:Y:S02]  /*11a90*/  FMNMX.FTZ R103, R204, R103, !PT ;  /* 0x00000067cc677209 */ /* 0x000fe40007810000 */
[----:B------:R-:W-:Y:S02]  /*11aa0*/  FMNMX.FTZ R0, R250, R0, !PT ;  /* 0x00000000fa007209 */ /* 0x000fe40007810000 */
[----:B------:R-:W-:Y:S02]  /*11ab0*/  FMNMX.FTZ R103, R198, R103, !PT ;  /* 0x00000067c6677209 */ /* 0x000fe40007810000 */
[----:B------:R-:W-:Y:S02]  /*11ac0*/  FSEL R62, R62, -INF , !P1 ;  /* 0xff8000003e3e7808 */ /* 0x000fe40004800000 */
[----:B------:R-:W-:Y:S02]  /*11ad0*/  FMNMX.FTZ R103, R67, R103, !PT ;  /* 0x0000006743677209 */ /* 0x000fe40007810000 */
[----:B------:R-:W-:Y:S02]  /*11ae0*/  FSEL R108, R63, -INF , !P0 ;  /* 0xff8000003f6c7808 */ /* 0x000fe40004000000 */
[----:B------:R-:W-:Y:S02]  /*11af0*/  FMNMX.FTZ R0, R62, R0, !PT ;  /* 0x000000003e007209 */ /* 0x000fe40007810000 */
[----:B------:R-:W-:Y:S02]  /*11b00*/  FMNMX.FTZ R103, R57, R103, !PT ;  /* 0x0000006739677209 */ /* 0x000fe40007810000 */
[----:B------:R-:W-:Y:S02]  /*11b10*/  FMNMX.FTZ R0, R108, R0, !PT ;  /* 0x000000006c007209 */ /* 0x000fe40007810000 */
[----:B------:R-:W-:Y:S02]  /*11b20*/  FMNMX.FTZ R103, R252, R103, !PT ;  /* 0x00000067fc677209 */ /* 0x000fe40007810000 */
[----:B-1----:R-:W-:Y:S01]  /*11b30*/  F2FP.BF16.PACK_AB R176, R242, R215 ;  /* 0x000000d7f2b0723e */ /* 0x002fe200000010ff */
[----:B------:R-:W1:Y:S01]  /*11b40*/  SHFL.BFLY PT, R2, R0, 0x2, 0x1f ;  /* 0x0c401f0000027f89 */ /* 0x000e6200000e0000 */
[----:B------:R-:W-:Y:S02]  /*11b50*/  FMNMX.FTZ R103, R251, R103, !PT ;  /* 0x00000067fb677209 */ /* 0x000fe40007810000 */
[----:B--2---:R-:W-:Y:S04]  /*11b60*/  FMNMX.FTZ R105, R105, R4, !PT ;  /* 0x0000000469697209 */ /* 0x004fe80007810000 */
[C---:B------:R-:W-:Y:S01]  /*11b70*/  FSETP.NEU.FTZ.AND P2, PT, R105.reuse, -INF , PT ;  /* 0xff8000006900780b */ /* 0x040fe20003f5d000 */
[----:B------:R-:W2:Y:S01]  /*11b80*/  SHFL.BFLY PT, R5, R103, 0x2, 0x1f ;  /* 0x0c401f0067057f89 */ /* 0x000ea200000e0000 */
[----:B------:R-:W-:Y:S05]  /*11b90*/  FMUL.FTZ R110, R105, c[0x0][0x23c] ;  /* 0x00008f00696e7a20 */ /* 0x000fea0000410000 */
[----:B------:R-:W-:Y:S05]  /*11ba0*/  FSEL R110, R110, RZ, P2 ;  /* 0x000000ff6e6e7208 */ /* 0x000fea0001000000 */
[--C-:B------:R-:W-:Y:S04]  /*11bb0*/  FFMA.FTZ R4, R18, c[0x0][0x23c], -R110.reuse ;  /* 0x00008f0012047a23 */ /* 0x100fe8000001086e */
[----:B------:R3:W-:Y:S01]  /*11bc0*/  MUFU.EX2 R216, R4 ;  /* 0x0000000400d87308 */ /* 0x0007e20000000800 */
[----:B-1----:R-:W-:Y:S01]  /*11bd0*/  FMNMX.FTZ R0, R0, R2, !PT ;  /* 0x0000000200007209 */ /* 0x002fe20007810000 */
[--C-:B------:R-:W-:Y:S01]  /*11be0*/  FFMA.FTZ R2, R21, c[0x0][0x23c], -R110.reuse ;  /* 0x00008f0015027a23 */ /* 0x100fe2000001086e */
[----:B--2---:R-:W-:Y:S07]  /*11bf0*/  FMNMX.FTZ R103, R103, R5, !PT ;  /* 0x0000000567677209 */ /* 0x004fee0007810000 */
[----:B------:R1:W-:Y:S01]  /*11c00*/  MUFU.EX2 R206, R2 ;  /* 0x0000000200ce7308 */ /* 0x0003e20000000800 */
[----:B------:R-:W2:Y:S01]  /*11c10*/  SHFL.BFLY PT, R5, R103, 0x1, 0x1f ;  /* 0x0c201f0067057f89 */ /* 0x000ea200000e0000 */
[----:B---3--:R-:W-:Y:S08]  /*11c20*/  FFMA.FTZ R4, R19, c[0x0][0x23c], -R110 ;  /* 0x00008f0013047a23 */ /* 0x008ff0000001086e */
[----:B------:R3:W-:Y:S01]  /*11c30*/  MUFU.EX2 R27, R4 ;  /* 0x00000004001b7308 */ /* 0x0007e20000000800 */
[----:B-1----:R-:W1:Y:S01]  /*11c40*/  SHFL.BFLY PT, R2, R0, 0x1, 0x1f ;  /* 0x0c201f0000027f89 */ /* 0x002e6200000e0000 */
[----:B--2---:R-:W-:Y:S04]  /*11c50*/  FMNMX.FTZ R103, R103, R5, !PT ;  /* 0x0000000567677209 */ /* 0x004fe80007810000 */
[C---:B------:R-:W-:Y:S01]  /*11c60*/  FSETP.NEU.FTZ.AND P1, PT, R103.reuse, -INF , PT ;  /* 0xff8000006700780b */ /* 0x040fe20003f3d000 */
[----:B------:R-:W-:Y:S05]  /*11c70*/  FMUL.FTZ R111, R103, c[0x0][0x23c] ;  /* 0x00008f00676f7a20 */ /* 0x000fea0000410000 */
[----:B------:R-:W-:Y:S01]  /*11c80*/  FSEL R111, R111, RZ, P1 ;  /* 0x000000ff6f6f7208 */ /* 0x000fe20000800000 */
[----:B---3--:R-:W-:Y:S04]  /*11c90*/  FFMA.FTZ R4, R20, c[0x0][0x23c], -R109 ;  /* 0x00008f0014047a23 */ /* 0x008fe8000001086d */
        /* <DEDUP_REMOVED lines=11> */
[--C-:B-1----:R-:W-:Y:S02]  /*11d50*/  FFMA.FTZ R0, R23, c[0x0][0x23c], -R111.reuse ;  /* 0x00008f0017007a23 */ /* 0x102fe4000001086f */
[----:B------:R-:W1:Y:S07]  /*11d60*/  LDSM.16.MT88.4 R20, [R220+0x9000] ;  /* 0x00900000dc14783b */ /* 0x000e6e0000004200 */
[----:B------:R5:W5:Y:S01]  /*11d70*/  MUFU.EX2 R219, R0 ;  /* 0x0000000000db7308 */ /* 0x000b620000000800 */
[----:B---3--:R-:W-:Y:S01]  /*11d80*/  FSEL R2, R105, RZ, P2 ;  /* 0x000000ff69027208 */ /* 0x008fe20001000000 */
[----:B--2---:R-:W-:Y:S01]  /*11d90*/  FFMA.FTZ R4, R26, c[0x0][0x23c], -R110 ;  /* 0x00008f001a047a23 */ /* 0x004fe2000001086e */
[----:B----4-:R-:W-:Y:S07]  /*11da0*/  F2FP.BF16.PACK_AB R178, R239, R245 ;  /* 0x000000f5efb2723e */ /* 0x010fee00000010ff */
[----:B------:R2:W3:Y:S01]  /*11db0*/  MUFU.EX2 R238, R4 ;  /* 0x0000000400ee7308 */ /* 0x0004e20000000800 */
[--C-:B-----5:R-:W-:Y:S01]  /*11dc0*/  FFMA.FTZ R0, R28, c[0x0][0x23c], -R184.reuse ;  /* 0x00008f001c007a23 */ /* 0x120fe200000108b8 */
[----:B------:R-:W-:Y:S08]  /*11dd0*/  F2FP.BF16.PACK_AB R182, R219, R241 ;  /* 0x000000f1dbb6723e */ /* 0x000ff000000010ff */
[----:B------:R4:W-:Y:S01]  /*11de0*/  MUFU.EX2 R212, R0 ;  /* 0x0000000000d47308 */ /* 0x0009e20000000800 */
[--C-:B--2---:R-:W-:Y:S01]  /*11df0*/  FFMA.FTZ R4, R25, c[0x0][0x23c], -R111.reuse ;  /* 0x00008f0019047a23 */ /* 0x104fe2000001086f */
[----:B---3--:R-:W-:Y:S08]  /*11e00*/  F2FP.BF16.PACK_AB R179, R238, R206 ;  /* 0x000000ceeeb3723e */ /* 0x008ff000000010ff */
[----:B------:R2:W-:Y:S01]  /*11e10*/  MUFU.EX2 R213, R4 ;  /* 0x0000000400d57308 */ /* 0x0005e20000000800 */
[--C-:B----4-:R-:W-:Y:S09]  /*11e20*/  FFMA.FTZ R0, R14, c[0x0][0x23c], -R184.reuse ;  /* 0x00008f000e007a23 */ /* 0x110ff200000108b8 */
[----:B------:R3:W4:Y:S01]  /*11e30*/  MUFU.EX2 R244, R0 ;  /* 0x0000000000f47308 */ /* 0x0007220000000800 */
[----:B--2---:R-:W-:Y:S09]  /*11e40*/  FFMA.FTZ R4, R24, c[0x0][0x23c], -R111 ;  /* 0x00008f0018047a23 */ /* 0x004ff2000001086f */
[----:B------:R-:W2:Y:S01]  /*11e50*/  MUFU.EX2 R243, R4 ;  /* 0x0000000400f37308 */ /* 0x000ea20000000800 */
[----:B---3--:R-:W-:Y:S01]  /*11e60*/  FFMA.FTZ R0, R13, c[0x0][0x23c], -R184 ;  /* 0x00008f000d007a23 */ /* 0x008fe200000108b8 */
[----:B----4-:R-:W-:Y:S08]  /*11e70*/  F2FP.BF16.PACK_AB R181, R244, R212 ;  /* 0x000000d4f4b5723e */ /* 0x010ff000000010ff */
[----:B------:R3:W4:Y:S01]  /*11e80*/  MUFU.EX2 R240, R0 ;  /* 0x0000000000f07308 */ /* 0x0007220000000800 */
[----:B--2---:R-:W-:Y:S02]  /*11e90*/  F2FP.BF16.PACK_AB R180, R243, R213 ;  /* 0x000000d5f3b4723e */ /* 0x004fe400000010ff */
[----:B---3--:R-:W-:Y:S02]  /*11ea0*/  FSEL R0, R104, RZ, P3 ;  /* 0x000000ff68007208 */ /* 0x008fe40001800000 */
[----:B----4-:R-:W-:Y:S03]  /*11eb0*/  F2FP.BF16.PACK_AB R183, R217, R240 ;  /* 0x000000f0d9b7723e */ /* 0x010fe600000010ff */
[----:B------:R-:W-:Y:S04]  /*11ec0*/  FADD.FTZ R0, -R0, R3 ;  /* 0x0000000300007221 */ /* 0x000fe80000010100 */
[----:B------:R-:W-:Y:S04]  /*11ed0*/  FMUL.FTZ R0, R0, c[0x0][0x23c] ;  /* 0x00008f0000007a20 */ /* 0x000fe80000410000 */
[----:B------:R2:W3:Y:S02]  /*11ee0*/  MUFU.EX2 R101, R0 ;  /* 0x0000000000657308 */ /* 0x0004e40000000800 */
[----:B--2---:R-:W-:Y:S01]  /*11ef0*/  FADD.FTZ R0, -R2, R100 ;  /* 0x0000006402007221 */ /* 0x004fe20000010100 */
        /* <DEDUP_REMOVED lines=17> */
[----:B--2---:R-:W-:Y:S01]  /*12010*/  FADD.FTZ R0, -R2, R106 ;  /* 0x0000006a02007221 */ /* 0x004fe20000010100 */
[----:B------:R-:W-:Y:S01]  /*12020*/  FSEL R2, R102, RZ, P0 ;  /* 0x000000ff66027208 */ /* 0x000fe20000000000 */
[----:B---3--:R-:W-:Y:S01]  /*12030*/  FMUL.FTZ R6, R100, R114 ;  /* 0x0000007264067220 */ /* 0x008fe20000410000 */
[----:B------:R-:W-:Y:S01]  /*12040*/  ISETP.GT.AND P0, PT, R235, UR8, PT ;  /* 0x00000008eb007c0c */ /* 0x000fe2000bf04270 */
[----:B------:R-:W-:Y:S02]  /*12050*/  FMUL.FTZ R0, R0, c[0x0][0x23c] ;  /* 0x00008f0000007a20 */ /* 0x000fe40000410000 */
[C---:B------:R-:W-:Y:S02]  /*12060*/  FMUL.FTZ R7, R100.reuse, R115 ;  /* 0x0000007364077220 */ /* 0x040fe40000410000 */
[----:B------:R2:W3:Y:S01]  /*12070*/  MUFU.EX2 R3, R0 ;  /* 0x0000000000037308 */ /* 0x0004e20000000800 */
[C---:B------:R-:W-:Y:S01]  /*12080*/  FMUL.FTZ R34, R100.reuse, R142 ;  /* 0x0000008e64227220 */ /* 0x040fe20000410000 */
[----:B------:R-:W4:Y:S01]  /*12090*/  LDSM.16.MT88.4 R112, [R222+0xa000] ;  /* 0x00a00000de70783b */ /* 0x000f220000004200 */
[----:B------:R-:W-:Y:S02]  /*120a0*/  IMAD.MOV.U32 R142, RZ, RZ, R240 ;  /* 0x000000ffff8e7224 */ /* 0x000fe400078e00f0 */
[C---:B------:R-:W-:Y:S02]  /*120b0*/  FMUL.FTZ R18, R100.reuse, R126 ;  /* 0x0000007e64127220 */ /* 0x040fe40000410000 */
[C---:B------:R-:W-:Y:S02]  /*120c0*/  FMUL.FTZ R19, R100.reuse, R127 ;  /* 0x0000007f64137220 */ /* 0x040fe40000410000 */
[C---:B------:R-:W-:Y:S01]  /*120d0*/  FMUL.FTZ R35, R100.reuse, R143 ;  /* 0x0000008f64237220 */ /* 0x040fe20000410000 */
[----:B------:R-:W-:Y:S01]  /*120e0*/  LDSM.16.MT88.4 R124, [R222+0x9400] ;  /* 0x00940000de7c783b */ /* 0x000fe20000004200 */
[----:B------:R-:W-:Y:S02]  /*120f0*/  IMAD.MOV.U32 R143, RZ, RZ, R239 ;  /* 0x000000ffff8f7224 */ /* 0x000fe400078e00ef */
[C---:B------:R-:W-:Y:S02]  /*12100*/  FMUL.FTZ R70, R100.reuse, R70 ;  /* 0x0000004664467220 */ /* 0x040fe40000410000 */
[C---:B------:R-:W-:Y:S02]  /*12110*/  FMUL.FTZ R71, R100.reuse, R71 ;  /* 0x0000004764477220 */ /* 0x040fe40000410000 */
[C---:B------:R-:W-:Y:S02]  /*12120*/  FMUL.FTZ R82, R100.reuse, R82 ;  /* 0x0000005264527220 */ /* 0x040fe40000410000 */
[C---:B------:R-:W-:Y:S02]  /*12130*/  FMUL.FTZ R83, R100.reuse, R83 ;  /* 0x0000005364537220 */ /* 0x040fe40000410000 */
[C---:B------:R-:W-:Y:S02]  /*12140*/  FMUL.FTZ R86, R100.reuse, R86 ;  /* 0x0000005664567220 */ /* 0x040fe40000410000 */
[----:B------:R-:W-:Y:S02]  /*12150*/  FMUL.FTZ R87, R100, R87 ;  /* 0x0000005764577220 */ /* 0x000fe40000410000 */
[----:B--2---:R-:W-:Y:S02]  /*12160*/  FADD.FTZ R0, -R2, R107 ;  /* 0x0000006b02007221 */ /* 0x004fe40000010100 */
[----:B------:R-:W-:Y:S02]  /*12170*/  FFMA.FTZ R2, R40, c[0x0][0x23c], -R109 ;  /* 0x00008f0028027a23 */ /* 0x000fe4000001086d */
[----:B------:R-:W-:Y:S02]  /*12180*/  FMUL.FTZ R0, R0, c[0x0][0x23c] ;  /* 0x00008f0000007a20 */ /* 0x000fe40000410000 */
[----:B------:R2:W-:Y:S01]  /*12190*/  MUFU.EX2 R248, R2 ;  /* 0x0000000200f87308 */ /* 0x0005e20000000800 */
[----:B------:R-:W-:Y:S02]  /*121a0*/  IMAD.MOV.U32 R107, RZ, RZ, R27 ;  /* 0x000000ffff6b7224 */ /* 0x000fe400078e001b */
[C---:B---3--:R-:W-:Y:S02]  /*121b0*/  FMUL.FTZ R8, R3.reuse, R116 ;  /* 0x0000007403087220 */ /* 0x048fe40000410000 */
[----:B------:R-:W-:Y:S01]  /*121c0*/  FMUL.FTZ R9, R3, R117 ;  /* 0x0000007503097220 */ /* 0x000fe20000410000 */
[----:B------:R-:W-:Y:S01]  /*121d0*/  F2FP.BF16.PACK_AB R177, R107, R216 ;  /* 0x000000d86bb1723e */ /* 0x000fe200000010ff */
[C---:B------:R-:W-:Y:S02]  /*121e0*/  FMUL.FTZ R12, R3.reuse, R120 ;  /* 0x00000078030c7220 */ /* 0x040fe40000410000 */
[C---:B------:R-:W-:Y:S01]  /*121f0*/  FMUL.FTZ R13, R3.reuse, R121 ;  /* 0x00000079030d7220 */ /* 0x040fe20000410000 */
[----:B------:R-:W3:Y:S01]  /*12200*/  MUFU.EX2 R0, R0 ;  /* 0x0000000000007308 */ /* 0x000ee20000000800 */
[C---:B------:R-:W-:Y:S02]  /*12210*/  FMUL.FTZ R24, R3.reuse, R132 ;  /* 0x0000008403187220 */ /* 0x040fe40000410000 */
[-C--:B-1----:R-:W-:Y:S01]  /*12220*/  HMMA.16816.F32.BF16 R4, R176, R20.reuse, R4 ;  /* 0x00000014b004723c */ /* 0x082fe20000041804 */
[C---:B------:R-:W-:Y:S02]  /*12230*/  FMUL.FTZ R25, R3.reuse, R133 ;  /* 0x0000008503197220 */ /* 0x040fe40000410000 */
[C---:B------:R-:W-:Y:S02]  /*12240*/  FMUL.FTZ R28, R3.reuse, R136 ;  /* 0x00000088031c7220 */ /* 0x040fe40000410000 */
[----:B------:R-:W-:Y:S02]  /*12250*/  FMUL.FTZ R29, R3, R137 ;  /* 0x00000089031d7220 */ /* 0x000fe40000410000 */
[----:B------:R-:W-:Y:S02]  /*12260*/  IMAD.MOV.U32 R136, RZ, RZ, R216 ;  /* 0x000000ffff887224 */ /* 0x000fe400078e00d8 */
[----:B------:R-:W-:Y:S03]  /*12270*/  IMAD.MOV.U32 R137, RZ, RZ, R215 ;  /* 0x000000ffff897224 */ /* 0x000fe600078e00d7 */
[----:B--2---:R-:W-:Y:S02]  /*12280*/  FFMA.FTZ R2, R41, c[0x0][0x23c], -R109 ;  /* 0x00008f0029027a23 */ /* 0x004fe4000001086d */
[----:B------:R-:W-:Y:S02]  /*12290*/  IMAD.MOV.U32 R132, RZ, RZ, R212 ;  /* 0x000000ffff847224 */ /* 0x000fe400078e00d4 */
[----:B------:R1:W2:Y:S01]  /*122a0*/  MUFU.EX2 R247, R2 ;  /* 0x0000000200f77308 */ /* 0x0002a20000000800 */
[----:B------:R-:W-:Y:S02]  /*122b0*/  IMAD.MOV.U32 R133, RZ, RZ, R213 ;  /* 0x000000ffff857224 */ /* 0x000fe400078e00d5 */
[----:B------:R-:W-:Y:S02]  /*122c0*/  FMUL.FTZ R40, R3, R148 ;  /* 0x0000009403287220 */ /* 0x000fe40000410000 */
[C---:B---3--:R-:W-:Y:S02]  /*122d0*/  FMUL.FTZ R43, R0.reuse, R151 ;  /* 0x00000097002b7220 */ /* 0x048fe40000410000 */
[----:B------:R-:W-:Y:S02]  /*122e0*/  IMAD.MOV.U32 R151, RZ, RZ, R246 ;  /* 0x000000ffff977224 */ /* 0x000fe400078e00f6 */
[C---:B------:R-:W-:Y:S02]  /*122f0*/  FMUL.FTZ R27, R0.reuse, R135 ;  /* 0x00000087001b7220 */ /* 0x040fe40000410000 */
[----:B------:R-:W-:Y:S02]  /*12300*/  IMAD.MOV.U32 R135, RZ, RZ, R245 ;  /* 0x000000ffff877224 */ /* 0x000fe400078e00f5 */
[C---:B------:R-:W-:Y:S02]  /*12310*/  FMUL.FTZ R30, R0.reuse, R138 ;  /* 0x0000008a001e7220 */ /* 0x040fe40000410000 */
[----:B------:R-:W-:Y:S02]  /*12320*/  IMAD.MOV.U32 R138, RZ, RZ, R244 ;  /* 0x000000ffff8a7224 */ /* 0x000fe400078e00f4 */
[C---:B------:R-:W-:Y:S02]  /*12330*/  FMUL.FTZ R31, R0.reuse, R139 ;  /* 0x0000008b001f7220 */ /* 0x040fe40000410000 */
[----:B------:R-:W-:Y:S02]  /*12340*/  IMAD.MOV.U32 R139, RZ, RZ, R243 ;  /* 0x000000ffff8b7224 */ /* 0x000fe400078e00f3 */
[C---:B------:R-:W-:Y:S02]  /*12350*/  FMUL.FTZ R10, R0.reuse, R118 ;  /* 0x00000076000a7220 */ /* 0x040fe40000410000 */
[----:B------:R-:W-:Y:S02]  /*12360*/  FMUL.FTZ R11, R0, R119 ;  /* 0x00000077000b7220 */ /* 0x000fe40000410000 */
[----:B-1----:R-:W-:Y:S01]  /*12370*/  FFMA.FTZ R2, R44, c[0x0][0x23c], -R110 ;  /* 0x00008f002c027a23 */ /* 0x002fe2000001086e */
[----:B------:R-:W1:Y:S01]  /*12380*/  LDSM.16.MT88.4 R116, [R220+0xb000] ;  /* 0x00b00000dc74783b */ /* 0x000e620000004200 */
[C---:B------:R-:W-:Y:S02]  /*12390*/  FMUL.FTZ R14, R0.reuse, R122 ;  /* 0x0000007a000e7220 */ /* 0x040fe40000410000 */
[----:B------:R3:W-:Y:S01]  /*123a0*/  MUFU.EX2 R246, R2 ;  /* 0x0000000200f67308 */ /* 0x0007e20000000800 */
[C---:B------:R-:W-:Y:S01]  /*123b0*/  HMMA.16816.F32.BF16 R8, R180.reuse, R20, R8 ;  /* 0x00000014b408723c */ /* 0x040fe20000041808 */
[C---:B------:R-:W-:Y:S02]  /*123c0*/  FMUL.FTZ R15, R0.reuse, R123 ;  /* 0x0000007b000f7220 */ /* 0x040fe40000410000 */
[C---:B------:R-:W-:Y:S02]  /*123d0*/  FMUL.FTZ R26, R0.reuse, R134 ;  /* 0x00000086001a7220 */ /* 0x040fe40000410000 */
[----:B------:R-:W-:Y:S02]  /*123e0*/  IMAD.MOV.U32 R134, RZ, RZ, R206 ;  /* 0x000000ffff867224 */ /* 0x000fe400078e00ce */
[C---:B------:R-:W-:Y:S01]  /*123f0*/  FMUL.FTZ R20, R101.reuse, R128 ;  /* 0x0000008065147220 */ /* 0x040fe20000410000 */
[-C--:B------:R-:W-:Y:S01]  /*12400*/  HMMA.16816.F32.BF16 R12, R180, R22.reuse, R12 ;  /* 0x00000016b40c723c */ /* 0x080fe2000004180c */
[----:B------:R-:W-:Y:S03]  /*12410*/  FMUL.FTZ R21, R101, R129 ;  /* 0x0000008165157220 */ /* 0x000fe60000410000 */
[C---:B------:R-:W-:Y:S02]  /*12420*/  FMUL.FTZ R44, R3.reuse, R152 ;  /* 0x00000098032c7220 */ /* 0x040fe40000410000 */
[----:B------:R-:W-:Y:S02]  /*12430*/  FMUL.FTZ R47, R0, R155 ;  /* 0x0000009b002f7220 */ /* 0x000fe40000410000 */
[C---:B------:R-:W-:Y:S01]  /*12440*/  HMMA.16816.F32.BF16 R16, R176.reuse, R22, R16 ;  /* 0x00000016b010723c */ /* 0x040fe20000041810 */
[----:B------:R-:W-:Y:S03]  /*12450*/  IMAD.MOV.U32 R152, RZ, RZ, R214 ;  /* 0x000000ffff987224 */ /* 0x000fe600078e00d6 */
[----:B------:R-:W-:Y:S02]  /*12460*/  IMAD.MOV.U32 R155, RZ, RZ, R211 ;  /* 0x000000ffff9b7224 */ /* 0x000fe400078e00d3 */
[----:B------:R-:W-:Y:S02]  /*12470*/  FMUL.FTZ R41, R3, R149 ;  /* 0x0000009503297220 */ /* 0x000fe40000410000 */
[----:B---3--:R-:W-:Y:S04]  /*12480*/  FFMA.FTZ R2, R45, c[0x0][0x23c], -R110 ;  /* 0x00008f002d027a23 */ /* 0x008fe8000001086e */
[----:B------:R3:W5:Y:S01]  /*12490*/  MUFU.EX2 R245, R2 ;  /* 0x0000000200f57308 */ /* 0x0007620000000800 */
[C---:B------:R-:W-:Y:S02]  /*124a0*/  FMUL.FTZ R22, R100.reuse, R130 ;  /* 0x0000008264167220 */ /* 0x040fe40000410000 */
[----:B------:R-:W-:Y:S02]  /*124b0*/  FMUL.FTZ R23, R100, R131 ;  /* 0x0000008364177220 */ /* 0x000fe40000410000 */
[----:B------:R-:W-:Y:S01]  /*124c0*/  LDSM.16.MT88.4 R128, [R220+0xa400] ;  /* 0x00a40000dc80783b */ /* 0x000fe20000004200 */
[C---:B------:R-:W-:Y:S02]  /*124d0*/  FMUL.FTZ R42, R0.reuse, R150 ;  /* 0x00000096002a7220 */ /* 0x040fe40000410000 */
[C---:B------:R-:W-:Y:S02]  /*124e0*/  FMUL.FTZ R45, R3.reuse, R153 ;  /* 0x00000099032d7220 */ /* 0x040fe40000410000 */
[-C--:B------:R-:W-:Y:S01]  /*124f0*/  HMMA.16816.F32.BF16 R20, R176, R36.reuse, R20 ;  /* 0x00000024b014723c */ /* 0x080fe20000041814 */
[----:B------:R-:W-:Y:S02]  /*12500*/  FMUL.FTZ R46, R0, R154 ;  /* 0x0000009a002e7220 */ /* 0x000fe40000410000 */
[----:B------:R-:W-:Y:S02]  /*12510*/  IMAD.MOV.U32 R154, RZ, RZ, R51 ;  /* 0x000000ffff9a7224 */ /* 0x000fe400078e0033 */
[----:B------:R-:W-:Y:S02]  /*12520*/  FMUL.FTZ R51, R100, R159 ;  /* 0x0000009f64337220 */ /* 0x000fe40000410000 */
[----:B------:R-:W-:Y:S01]  /*12530*/  FMUL.FTZ R59, R0, R167 ;  /* 0x000000a7003b7220 */ /* 0x000fe20000410000 */
[C---:B------:R-:W-:Y:S01]  /*12540*/  HMMA.16816.F32.BF16 R24, R180.reuse, R36, R24 ;  /* 0x00000024b418723c */ /* 0x040fe20000041818 */
[C---:B------:R-:W-:Y:S03]  /*12550*/  FMUL.FTZ R60, R3.reuse, R168 ;  /* 0x000000a8033c7220 */ /* 0x040fe60000410000 */
[----:B------:R-:W-:Y:S02]  /*12560*/  FMUL.FTZ R61, R3, R169 ;  /* 0x000000a9033d7220 */ /* 0x000fe40000410000 */
[----:B---3--:R-:W-:Y:S02]  /*12570*/  FFMA.FTZ R2, R56, c[0x0][0x23c], -R109 ;  /* 0x00008f0038027a23 */ /* 0x008fe4000001086d */
[-C--:B------:R-:W-:Y:S01]  /*12580*/  HMMA.16816.F32.BF16 R28, R180, R38.reuse, R28 ;  /* 0x00000026b41c723c */ /* 0x080fe2000004181c */
[C---:B------:R-:W-:Y:S01]  /*12590*/  FMUL.FTZ R36, R101.reuse, R144 ;  /* 0x0000009065247220 */ /* 0x040fe20000410000 */
[----:B------:R3:W-:Y:S02]  /*125a0*/  MUFU.EX2 R244, R2 ;  /* 0x0000000200f47308 */ /* 0x0007e40000000800 */
[----:B------:R-:W-:Y:S02]  /*125b0*/  IMAD.MOV.U32 R144, RZ, RZ, R238 ;  /* 0x000000ffff907224 */ /* 0x000fe400078e00ee */
[C---:B------:R-:W-:Y:S02]  /*125c0*/  FMUL.FTZ R37, R101.reuse, R145 ;  /* 0x0000009165257220 */ /* 0x040fe40000410000 */
[C---:B------:R-:W-:Y:S01]  /*125d0*/  HMMA.16816.F32.BF16 R32, R176.reuse, R38, R32 ;  /* 0x00000026b020723c */ /* 0x040fe20000041820 */
[----:B------:R-:W-:Y:S03]  /*125e0*/  IMAD.MOV.U32 R145, RZ, RZ, R219 ;  /* 0x000000ffff917224 */ /* 0x000fe600078e00db */
[----:B------:R-:W-:Y:S02]  /*125f0*/  IMAD.MOV.U32 R153, RZ, RZ, R48 ;  /* 0x000000ffff997224 */ /* 0x000fe400078e0030 */
[----:B------:R-:W-:Y:S02]  /*12600*/  FMUL.FTZ R48, R101, R156 ;  /* 0x0000009c65307220 */ /* 0x000fe40000410000 */
[C---:B------:R-:W-:Y:S04]  /*12610*/  FMUL.FTZ R38, R100.reuse, R146 ;  /* 0x0000009264267220 */ /* 0x040fe80000410000 */
[----:B------:R-:W-:Y:S02]  /*12620*/  IMAD.MOV.U32 R146, RZ, RZ, R217 ;  /* 0x000000ffff927224 */ /* 0x000fe400078e00d9 */
[----:B------:R-:W-:Y:S02]  /*12630*/  FMUL.FTZ R39, R100, R147 ;  /* 0x0000009364277220 */ /* 0x000fe40000410000 */
[----:B------:R-:W-:Y:S02]  /*12640*/  IMAD.MOV.U32 R156, RZ, RZ, R66 ;  /* 0x000000ffff9c7224 */ /* 0x000fe400078e0042 */
[----:B---3--:R-:W-:Y:S02]  /*12650*/  FFMA.FTZ R2, R58, c[0x0][0x23c], -R109 ;  /* 0x00008f003a027a23 */ /* 0x008fe4000001086d */
[----:B------:R-:W-:Y:S01]  /*12660*/  FMUL.FTZ R66, R100, R174 ;  /* 0x000000ae64427220 */ /* 0x000fe20000410000 */
[-C--:B------:R-:W-:Y:S01]  /*12670*/  HMMA.16816.F32.BF16 R36, R176, R52.reuse, R36 ;  /* 0x00000034b024723c */ /* 0x080fe20000041824 */
[----:B------:R3:W-:Y:S01]  /*12680*/  MUFU.EX2 R243, R2 ;  /* 0x0000000200f37308 */ /* 0x0007e20000000800 */
[C---:B------:R-:W-:Y:S02]  /*12690*/  FMUL.FTZ R56, R3.reuse, R164 ;  /* 0x000000a403387220 */ /* 0x040fe40000410000 */
[C---:B------:R-:W-:Y:S02]  /*126a0*/  FMUL.FTZ R58, R0.reuse, R166 ;  /* 0x000000a6003a7220 */ /* 0x040fe40000410000 */
[----:B------:R-:W-:Y:S02]  /*126b0*/  FMUL.FTZ R63, R0, R171 ;  /* 0x000000ab003f7220 */ /* 0x000fe40000410000 */
[C---:B------:R-:W-:Y:S01]  /*126c0*/  HMMA.16816.F32.BF16 R40, R180.reuse, R52, R40 ;  /* 0x00000034b428723c */ /* 0x040fe20000041828 */
[----:B------:R-:W-:Y:S03]  /*126d0*/  IMAD.MOV.U32 R149, RZ, RZ, R67 ;  /* 0x000000ffff957224 */ /* 0x000fe600078e0043 */
[C---:B------:R-:W-:Y:S02]  /*126e0*/  FMUL.FTZ R67, R100.reuse, R175 ;  /* 0x000000af64437220 */ /* 0x040fe40000410000 */
[----:B------:R-:W-:Y:S02]  /*126f0*/  FMUL.FTZ R72, R3, R72 ;  /* 0x0000004803487220 */ /* 0x000fe40000410000 */
[-C--:B------:R-:W-:Y:S01]  /*12700*/  HMMA.16816.F32.BF16 R44, R180, R54.reuse, R44 ;  /* 0x00000036b42c723c */ /* 0x080fe2000004182c */
[----:B------:R-:W-:Y:S03]  /*12710*/  IMAD.MOV.U32 R150, RZ, RZ, R49 ;  /* 0x000000ffff967224 */ /* 0x000fe600078e0031 */
[C---:B------:R-:W-:Y:S02]  /*12720*/  FMUL.FTZ R49, R101.reuse, R157 ;  /* 0x0000009d65317220 */ /* 0x040fe40000410000 */
[----:B------:R-:W-:Y:S02]  /*12730*/  IMAD.MOV.U32 R157, RZ, RZ, R50 ;  /* 0x000000ffff9d7224 */ /* 0x000fe400078e0032 */
[----:B------:R-:W-:Y:S04]  /*12740*/  FMUL.FTZ R50, R100, R158 ;  /* 0x0000009e64327220 */ /* 0x000fe80000410000 */
[--C-:B---3--:R-:W-:Y:S02]  /*12750*/  FFMA.FTZ R2, R64, c[0x0][0x23c], -R110.reuse ;  /* 0x00008f0040027a23 */ /* 0x108fe4000001086e */
[C---:B------:R-:W-:Y:S01]  /*12760*/  FMUL.FTZ R64, R101.reuse, R172 ;  /* 0x000000ac65407220 */ /* 0x040fe20000410000 */
[C---:B------:R-:W-:Y:S01]  /*12770*/  HMMA.16816.F32.BF16 R48, R176.reuse, R54, R48 ;  /* 0x00000036b030723c */ /* 0x040fe20000041830 */
[----:B------:R3:W-:Y:S01]  /*12780*/  MUFU.EX2 R242, R2 ;  /* 0x0000000200f27308 */ /* 0x0007e20000000800 */
[C---:B------:R-:W-:Y:S02]  /*12790*/  FMUL.FTZ R52, R101.reuse, R160 ;  /* 0x000000a065347220 */ /* 0x040fe40000410000 */
[----:B------:R-:W-:Y:S02]  /*127a0*/  FMUL.FTZ R53, R101, R161 ;  /* 0x000000a165357220 */ /* 0x000fe40000410000 */
[----:B------:R-:W-:Y:S02]  /*127b0*/  IMAD.MOV.U32 R148, RZ, RZ, R57 ;  /* 0x000000ffff947224 */ /* 0x000fe400078e0039 */
[C---:B------:R-:W-:Y:S04]  /*127c0*/  FMUL.FTZ R54, R100.reuse, R162 ;  /* 0x000000a264367220 */ /* 0x040fe80000410000 */
[----:B------:R-:W-:Y:S02]  /*127d0*/  FMUL.FTZ R55, R100, R163 ;  /* 0x000000a364377220 */ /* 0x000fe40000410000 */
[C---:B------:R-:W-:Y:S02]  /*127e0*/  FMUL.FTZ R57, R3.reuse, R165 ;  /* 0x000000a503397220 */ /* 0x040fe40000410000 */
[C---:B------:R-:W-:Y:S02]  /*127f0*/  FMUL.FTZ R73, R3.reuse, R73 ;  /* 0x0000004903497220 */ /* 0x040fe40000410000 */
[C---:B------:R-:W-:Y:S01]  /*12800*/  FMUL.FTZ R74, R0.reuse, R74 ;  /* 0x0000004a004a7220 */ /* 0x040fe20000410000 */
[-C--:B----4-:R-:W-:Y:S01]  /*12810*/  HMMA.16816.F32.BF16 R52, R176, R112.reuse, R52 ;  /* 0x00000070b034723c */ /* 0x090fe20000041834 */
[C---:B------:R-:W-:Y:S02]  /*12820*/  FMUL.FTZ R75, R0.reuse, R75 ;  /* 0x0000004b004b7220 */ /* 0x040fe40000410000 */
[C---:B------:R-:W-:Y:S02]  /*12830*/  FMUL.FTZ R76, R3.reuse, R76 ;  /* 0x0000004c034c7220 */ /* 0x040fe40000410000 */
[----:B------:R-:W-:Y:S02]  /*12840*/  FMUL.FTZ R77, R3, R77 ;  /* 0x0000004d034d7220 */ /* 0x000fe40000410000 */
[----:B---3--:R-:W-:Y:S01]  /*12850*/  FFMA.FTZ R2, R65, c[0x0][0x23c], -R110 ;  /* 0x00008f0041027a23 */ /* 0x008fe2000001086e */
[C---:B------:R-:W-:Y:S01]  /*12860*/  HMMA.16816.F32.BF16 R56, R180.reuse, R112, R56 ;  /* 0x00000070b438723c */ /* 0x040fe20000041838 */
[----:B------:R-:W-:Y:S02]  /*12870*/  IMAD.MOV.U32 R147, RZ, RZ, R62 ;  /* 0x000000ffff937224 */ /* 0x000fe400078e003e */
[----:B------:R3:W-:Y:S01]  /*12880*/  MUFU.EX2 R241, R2 ;  /* 0x0000000200f17308 */ /* 0x0007e20000000800 */
[C---:B------:R-:W-:Y:S02]  /*12890*/  FMUL.FTZ R62, R0.reuse, R170 ;  /* 0x000000aa003e7220 */ /* 0x040fe40000410000 */
[----:B------:R-:W-:Y:S02]  /*128a0*/  FMUL.FTZ R65, R101, R173 ;  /* 0x000000ad65417220 */ /* 0x000fe40000410000 */
[----:B------:R-:W-:Y:S01]  /*128b0*/  LDSM.16.MT88.4 R172, [R222+0xac00] ;  /* 0x00ac0000deac783b */ /* 0x000fe20000004200 */
[C---:B------:R-:W-:Y:S02]  /*128c0*/  FMUL.FTZ R78, R0.reuse, R78 ;  /* 0x0000004e004e7220 */ /* 0x040fe40000410000 */
[-C--:B------:R-:W-:Y:S01]  /*128d0*/  HMMA.16816.F32.BF16 R60, R180, R114.reuse, R60 ;  /* 0x00000072b43c723c */ /* 0x080fe2000004183c */
[C---:B------:R-:W-:Y:S02]  /*128e0*/  FMUL.FTZ R79, R0.reuse, R79 ;  /* 0x0000004f004f7220 */ /* 0x040fe40000410000 */
[C---:B------:R-:W-:Y:S02]  /*128f0*/  FMUL.FTZ R88, R3.reuse, R88 ;  /* 0x0000005803587220 */ /* 0x040fe40000410000 */
[C---:B------:R-:W-:Y:S02]  /*12900*/  FMUL.FTZ R89, R3.reuse, R89 ;  /* 0x0000005903597220 */ /* 0x040fe40000410000 */
[C---:B------:R-:W-:Y:S01]  /*12910*/  FMUL.FTZ R90, R0.reuse, R90 ;  /* 0x0000005a005a7220 */ /* 0x040fe20000410000 */
[C---:B------:R-:W-:Y:S01]  /*12920*/  HMMA.16816.F32.BF16 R64, R176.reuse, R114, R64 ;  /* 0x00000072b040723c */ /* 0x040fe20000041840 */
[----:B------:R-:W4:Y:S03]  /*12930*/  LDSM.16.MT88.4 R112, [R222+0xb000] ;  /* 0x00b00000de70783b */ /* 0x000f260000004200 */
[----:B------:R-:W-:Y:S02]  /*12940*/  FMUL.FTZ R91, R0, R91 ;  /* 0x0000005b005b7220 */ /* 0x000fe40000410000 */
[C---:B------:R-:W-:Y:S02]  /*12950*/  FMUL.FTZ R92, R3.reuse, R92 ;  /* 0x0000005c035c7220 */ /* 0x040fe40000410000 */
[-C--:B-1----:R-:W-:Y:S01]  /*12960*/  HMMA.16816.F32.BF16 R68, R176, R116.reuse, R68 ;  /* 0x00000074b044723c */ /* 0x082fe20000041844 */
[----:B---3--:R-:W-:Y:S03]  /*12970*/  FFMA.FTZ R2, R186, c[0x0][0x23c], -R111 ;  /* 0x00008f00ba027a23 */ /* 0x008fe6000001086f */
[----:B------:R-:W-:Y:S01]  /*12980*/  FMUL.FTZ R93, R3, R93 ;  /* 0x0000005d035d7220 */ /* 0x000fe20000410000 */
[----:B------:R1:W-:Y:S01]  /*12990*/  MUFU.EX2 R240, R2 ;  /* 0x0000000200f07308 */ /* 0x0003e20000000800 */
[C---:B------:R-:W-:Y:S02]  /*129a0*/  FMUL.FTZ R94, R0.reuse, R94 ;  /* 0x0000005e005e7220 */ /* 0x040fe40000410000 */
[C---:B------:R-:W-:Y:S01]  /*129b0*/  HMMA.16816.F32.BF16 R72, R180.reuse, R116, R72 ;  /* 0x00000074b448723c */ /* 0x040fe20000041848 */
[----:B------:R-:W-:Y:S03]  /*129c0*/  FMUL.FTZ R95, R0, R95 ;  /* 0x0000005f005f7220 */ /* 0x000fe60000410000 */
[C---:B------:R-:W-:Y:S02]  /*129d0*/  FMUL.FTZ R96, R101.reuse, R96 ;  /* 0x0000006065607220 */ /* 0x040fe40000410000 */
[----:B------:R-:W-:Y:S02]  /*129e0*/  FMUL.FTZ R97, R101, R97 ;  /* 0x0000006165617220 */ /* 0x000fe40000410000 */
[-C--:B------:R-:W-:Y:S01]  /*129f0*/  HMMA.16816.F32.BF16 R76, R180, R118.reuse, R76 ;  /* 0x00000076b44c723c */ /* 0x080fe2000004184c */
[C---:B------:R-:W-:Y:S03]  /*12a00*/  FMUL.FTZ R98, R100.reuse, R98 ;  /* 0x0000006264627220 */ /* 0x040fe60000410000 */
[----:B------:R-:W-:Y:S02]  /*12a10*/  FMUL.FTZ R99, R100, R99 ;  /* 0x0000006364637220 */ /* 0x000fe40000410000 */
[----:B------:R-:W-:Y:S02]  /*12a20*/  FFMA.FTZ R106, R237, c[0x0][0x23c], -R109 ;  /* 0x00008f00ed6a7a23 */ /* 0x000fe4000001086d */
[C---:B------:R-:W-:Y:S01]  /*12a30*/  HMMA.16816.F32.BF16 R80, R176.reuse, R118, R80 ;  /* 0x00000076b050723c */ /* 0x040fe20000041850 */
[----:B------:R-:W3:Y:S01]  /*12a40*/  LDSM.16.MT88.4 R116, [R220+0x9400] ;  /* 0x00940000dc74783b */ /* 0x000ee20000004200 */
[----:B------:R5:W-:Y:S02]  /*12a50*/  MUFU.EX2 R208, R106 ;  /* 0x0000006a00d07308 */ /* 0x000be40000000800 */
[--C-:B-1----:R-:W-:Y:S04]  /*12a60*/  FFMA.FTZ R2, R185, c[0x0][0x23c], -R111.reuse ;  /* 0x00008f00b9027a23 */ /* 0x102fe8000001086f */
[-C--:B----4-:R-:W-:Y:S04]  /*12a70*/  HMMA.16816.F32.BF16 R84, R176, R112.reuse, R84 ;  /* 0x00000070b054723c */ /* 0x090fe80000041854 */
[----:B------:R1:W4:Y:S04]  /*12a80*/  MUFU.EX2 R239, R2 ;  /* 0x0000000200ef7308 */ /* 0x0003280000000800 */
[C---:B------:R-:W-:Y:S07]  /*12a90*/  HMMA.16816.F32.BF16 R88, R180.reuse, R112, R88 ;  /* 0x00000070b458723c */ /* 0x040fee0000041858 */
[----:B--2---:R-:W-:Y:S01]  /*12aa0*/  F2FP.BF16.PACK_AB R112, R247, R248 ;  /* 0x000000f8f770723e */ /* 0x004fe200000010ff */
[-C--:B------:R-:W-:Y:S01]  /*12ab0*/  HMMA.16816.F32.BF16 R92, R180, R114.reuse, R92 ;  /* 0x00000072b45c723c */ /* 0x080fe2000004185c */
[----:B------:R-:W-:Y:S03]  /*12ac0*/  LDSM.16.MT88.4 R180, [R220+0xbc00] ;  /* 0x00bc0000dcb4783b */ /* 0x000fe60000004200 */
[----:B-----5:R-:W-:Y:S01]  /*12ad0*/  F2FP.BF16.PACK_AB R113, R245, R246 ;  /* 0x000000f6f571723e */ /* 0x020fe200000010ff */
[--C-:B------:R-:W-:Y:S03]  /*12ae0*/  FFMA.FTZ R106, R203, c[0x0][0x23c], -R111.reuse ;  /* 0x00008f00cb6a7a23 */ /* 0x100fe6000001086f */
[----:B------:R-:W-:Y:S01]  /*12af0*/  HMMA.16816.F32.BF16 R96, R176, R114, R96 ;  /* 0x00000072b060723c */ /* 0x000fe20000041860 */
[----:B------:R-:W-:Y:S03]  /*12b00*/  MUFU.EX2 R203, R106 ;  /* 0x0000006a00cb7308 */ /* 0x000fe60000000800 */
[--C-:B-1----:R-:W-:Y:S01]  /*12b10*/  FFMA.FTZ R2, R189, c[0x0][0x23c], -R111.reuse ;  /* 0x00008f00bd027a23 */ /* 0x102fe2000001086f */
[----:B----4-:R-:W-:Y:S02]  /*12b20*/  F2FP.BF16.PACK_AB R120, R239, R240 ;  /* 0x000000f0ef78723e */ /* 0x010fe400000010ff */
[----:B------:R-:W-:Y:S02]  /*12b30*/  F2FP.BF16.PACK_AB R114, R243, R244 ;  /* 0x000000f4f372723e */ /* 0x000fe400000010ff */
[----:B------:R-:W-:Y:S02]  /*12b40*/  F2FP.BF16.PACK_AB R115, R241, R242 ;  /* 0x000000f2f173723e */ /* 0x000fe400000010ff */
[----:B------:R1:W-:Y:S05]  /*12b50*/  MUFU.EX2 R238, R2 ;  /* 0x0000000200ee7308 */ /* 0x0003ea0000000800 */
[-C--:B---3--:R-:W-:Y:S01]  /*12b60*/  HMMA.16816.F32.BF16 R4, R112, R116.reuse, R4 ;  /* 0x000000747004723c */ /* 0x088fe20000041804 */
        /* <DEDUP_REMOVED lines=33> */
[----:B------:R4:W5:Y:S01]  /*12d80*/  MUFU.EX2 R209, R2 ;  /* 0x0000000200d17308 */ /* 0x0009620000000800 */
[----:B------:R-:W3:Y:S06]  /*12d90*/  LDSM.16.MT88.4 R128, [R222+0xb400] ;  /* 0x00b40000de80783b */ /* 0x000eec0000004200 */
[-C--:B--2---:R-:W-:Y:S08]  /*12da0*/  HMMA.16816.F32.BF16 R52, R112, R116.reuse, R52 ;  /* 0x000000747034723c */ /* 0x084ff00000041834 */
[C---:B------:R-:W-:Y:S08]  /*12db0*/  HMMA.16816.F32.BF16 R56, R120.reuse, R116, R56 ;  /* 0x000000747838723c */ /* 0x040ff00000041838 */
[-C--:B------:R-:W-:Y:S01]  /*12dc0*/  HMMA.16816.F32.BF16 R60, R120, R118.reuse, R60 ;  /* 0x00000076783c723c */ /* 0x080fe2000004183c */
[----:B----4-:R-:W-:Y:S04]  /*12dd0*/  FFMA.FTZ R2, R210, c[0x0][0x23c], -R109 ;  /* 0x00008f00d2027a23 */ /* 0x010fe8000001086d */
[----:B------:R2:W4:Y:S03]  /*12de0*/  MUFU.EX2 R210, R2 ;  /* 0x0000000200d27308 */ /* 0x0005260000000800 */
[C---:B------:R-:W-:Y:S01]  /*12df0*/  HMMA.16816.F32.BF16 R64, R112.reuse, R118, R64 ;  /* 0x000000767040723c */ /* 0x040fe20000041840 */
[----:B------:R-:W4:Y:S07]  /*12e00*/  LDSM.16.MT88.4 R116, [R220+0x9800] ;  /* 0x00980000dc74783b */ /* 0x000f2e0000004200 */
[-C--:B-1----:R-:W-:Y:S08]  /*12e10*/  HMMA.16816.F32.BF16 R68, R112, R124.reuse, R68 ;  /* 0x0000007c7044723c */ /* 0x082ff00000041844 */
[C---:B------:R-:W-:Y:S01]  /*12e20*/  HMMA.16816.F32.BF16 R72, R120.reuse, R124, R72 ;  /* 0x0000007c7848723c */ /* 0x040fe20000041848 */
[--C-:B--2---:R-:W-:Y:S07]  /*12e30*/  FFMA.FTZ R2, R218, c[0x0][0x23c], -R110.reuse ;  /* 0x00008f00da027a23 */ /* 0x104fee000001086e */
[-C--:B------:R-:W-:Y:S01]  /*12e40*/  HMMA.16816.F32.BF16 R76, R120, R126.reuse, R76 ;  /* 0x0000007e784c723c */ /* 0x080fe2000004184c */
[----:B------:R1:W-:Y:S07]  /*12e50*/  MUFU.EX2 R207, R2 ;  /* 0x0000000200cf7308 */ /* 0x0003ee0000000800 */
[C---:B------:R-:W-:Y:S01]  /*12e60*/  HMMA.16816.F32.BF16 R80, R112.reuse, R126, R80 ;  /* 0x0000007e7050723c */ /* 0x040fe20000041850 */
[----:B------:R-:W2:Y:S07]  /*12e70*/  LDSM.16.MT88.4 R124, [R222+0x9800] ;  /* 0x00980000de7c783b */ /* 0x000eae0000004200 */
[-C--:B---3--:R-:W-:Y:S08]  /*12e80*/  HMMA.16816.F32.BF16 R84, R112, R128.reuse, R84 ;  /* 0x000000807054723c */ /* 0x088ff00000041854 */
[C---:B------:R-:W-:Y:S01]  /*12e90*/  HMMA.16816.F32.BF16 R88, R120.reuse, R128, R88 ;  /* 0x000000807858723c */ /* 0x040fe20000041858 */
[----:B-1----:R-:W-:Y:S04]  /*12ea0*/  FFMA.FTZ R2, R236, c[0x0][0x23c], -R110 ;  /* 0x00008f00ec027a23 */ /* 0x002fe8000001086e */
[----:B------:R1:W3:Y:S03]  /*12eb0*/  MUFU.EX2 R206, R2 ;  /* 0x0000000200ce7308 */ /* 0x0002e60000000800 */
[-C--:B------:R-:W-:Y:S08]  /*12ec0*/  HMMA.16816.F32.BF16 R92, R120, R130.reuse, R92 ;  /* 0x00000082785c723c */ /* 0x080ff0000004185c */
[----:B------:R-:W-:Y:S01]  /*12ed0*/  HMMA.16816.F32.BF16 R96, R112, R130, R96 ;  /* 0x000000827060723c */ /* 0x000fe20000041860 */
[----:B------:R-:W2:Y:S06]  /*12ee0*/  LDSM.16.MT88.4 R128, [R220+0xa800] ;  /* 0x00a80000dc80783b */ /* 0x000eac0000004200 */
[----:B------:R-:W-:Y:S02]  /*12ef0*/  F2FP.BF16.PACK_AB R112, R213, R212 ;  /* 0x000000d4d570723e */ /* 0x000fe400000010ff */
[----:B-----5:R-:W-:Y:S03]  /*12f00*/  F2FP.BF16.PACK_AB R113, R209, R211 ;  /* 0x000000d3d171723e */ /* 0x020fe600000010ff */
[----:B----4-:R-:W-:Y:S01]  /*12f10*/  F2FP.BF16.PACK_AB R114, R208, R210 ;  /* 0x000000d2d072723e */ /* 0x010fe200000010ff */
[--C-:B-1----:R-:W-:Y:S01]  /*12f20*/  FFMA.FTZ R2, R197, c[0x0][0x23c], -R111.reuse ;  /* 0x00008f00c5027a23 */ /* 0x102fe2000001086f */
[----:B---3--:R-:W-:Y:S03]  /*12f30*/  F2FP.BF16.PACK_AB R115, R206, R207 ;  /* 0x000000cfce73723e */ /* 0x008fe600000010ff */
[----:B------:R1:W3:Y:S04]  /*12f40*/  MUFU.EX2 R205, R2 ;  /* 0x0000000200cd7308 */ /* 0x0002e80000000800 */
[-C--:B------:R-:W-:Y:S01]  /*12f50*/  HMMA.16816.F32.BF16 R4, R112, R116.reuse, R4 ;  /* 0x000000747004723c */ /* 0x080fe20000041804 */
[--C-:B-1----:R-:W-:Y:S01]  /*12f60*/  FFMA.FTZ R2, R204, c[0x0][0x23c], -R111.reuse ;  /* 0x00008f00cc027a23 */ /* 0x102fe2000001086f */
[----:B---3--:R-:W-:Y:S04]  /*12f70*/  F2FP.BF16.PACK_AB R120, R203, R205 ;  /* 0x000000cdcb78723e */ /* 0x008fe800000010ff */
[----:B------:R1:W-:Y:S02]  /*12f80*/  MUFU.EX2 R204, R2 ;  /* 0x0000000200cc7308 */ /* 0x0003e40000000800 */
[----:B-1----:R-:W-:Y:S08]  /*12f90*/  FFMA.FTZ R2, R198, c[0x0][0x23c], -R111 ;  /* 0x00008f00c6027a23 */ /* 0x002ff0000001086f */
[----:B------:R1:W3:Y:S02]  /*12fa0*/  MUFU.EX2 R202, R2 ;  /* 0x0000000200ca7308 */ /* 0x0002e40000000800 */
[--C-:B-1----:R-:W-:Y:S01]  /*12fb0*/  FFMA.FTZ R2, R193, c[0x0][0x23c], -R184.reuse ;  /* 0x00008f00c1027a23 */ /* 0x102fe200000108b8 */
[----:B---3--:R-:W-:Y:S07]  /*12fc0*/  F2FP.BF16.PACK_AB R122, R202, R204 ;  /* 0x000000ccca7a723e */ /* 0x008fee00000010ff */
[----:B------:R1:W-:Y:S02]  /*12fd0*/  MUFU.EX2 R201, R2 ;  /* 0x0000000200c97308 */ /* 0x0003e40000000800 */
[--C-:B-1----:R-:W-:Y:S08]  /*12fe0*/  FFMA.FTZ R2, R194, c[0x0][0x23c], -R184.reuse ;  /* 0x00008f00c2027a23 */ /* 0x102ff000000108b8 */
[----:B------:R1:W3:Y:S02]  /*12ff0*/  MUFU.EX2 R199, R2 ;  /* 0x0000000200c77308 */ /* 0x0002e40000000800 */
[--C-:B-1----:R-:W-:Y:S01]  /*13000*/  FFMA.FTZ R2, R195, c[0x0][0x23c], -R184.reuse ;  /* 0x00008f00c3027a23 */ /* 0x102fe200000108b8 */
[----:B---3--:R-:W-:Y:S07]  /*13010*/  F2FP.BF16.PACK_AB R121, R199, R201 ;  /* 0x000000c9c779723e */ /* 0x008fee00000010ff */
[----:B------:R1:W-:Y:S02]  /*13020*/  MUFU.EX2 R200, R2 ;  /* 0x0000000200c87308 */ /* 0x0003e40000000800 */
[----:B-1----:R-:W-:Y:S08]  /*13030*/  FFMA.FTZ R2, R196, c[0x0][0x23c], -R184 ;  /* 0x00008f00c4027a23 */ /* 0x002ff000000108b8 */
[----:B------:R1:W3:Y:S02]  /*13040*/  MUFU.EX2 R198, R2 ;  /* 0x0000000200c67308 */ /* 0x0002e40000000800 */
[--C-:B-1----:R-:W-:Y:S01]  /*13050*/  FFMA.FTZ R2, R157, c[0x0][0x23c], -R109.reuse ;  /* 0x00008f009d027a23 */ /* 0x102fe2000001086d */
[----:B---3--:R-:W-:Y:S07]  /*13060*/  F2FP.BF16.PACK_AB R123, R198, R200 ;  /* 0x000000c8c67b723e */ /* 0x008fee00000010ff */
[----:B------:R1:W-:Y:S01]  /*13070*/  MUFU.EX2 R197, R2 ;  /* 0x0000000200c57308 */ /* 0x0003e20000000800 */
[C---:B------:R-:W-:Y:S08]  /*13080*/  HMMA.16816.F32.BF16 R8, R120.reuse, R116, R8 ;  /* 0x000000747808723c */ /* 0x040ff00000041808 */
[-C--:B------:R-:W-:Y:S08]  /*13090*/  HMMA.16816.F32.BF16 R12, R120, R118.reuse, R12 ;  /* 0x00000076780c723c */ /* 0x080ff0000004180c */
[C---:B------:R-:W-:Y:S01]  /*130a0*/  HMMA.16816.F32.BF16 R16, R112.reuse, R118, R16 ;  /* 0x000000767010723c */ /* 0x040fe20000041810 */
[----:B------:R-:W3:Y:S03]  /*130b0*/  LDSM.16.MT88.4 R116, [R222+0xa800] ;  /* 0x00a80000de74783b */ /* 0x000ee60000004200 */
[--C-:B-1----:R-:W-:Y:S04]  /*130c0*/  FFMA.FTZ R2, R156, c[0x0][0x23c], -R109.reuse ;  /* 0x00008f009c027a23 */ /* 0x102fe8000001086d */
[-C--:B--2---:R-:W-:Y:S01]  /*130d0*/  HMMA.16816.F32.BF16 R20, R112, R124.reuse, R20 ;  /* 0x0000007c7014723c */ /* 0x084fe20000041814 */
        /* <DEDUP_REMOVED lines=11> */
[----:B--2---:R-:W-:Y:S07]  /*13190*/  FFMA.FTZ R2, R154, c[0x0][0x23c], -R110 ;  /* 0x00008f009a027a23 */ /* 0x004fee000001086e */
[C---:B------:R-:W-:Y:S01]  /*131a0*/  HMMA.16816.F32.BF16 R48, R112.reuse, R130, R48 ;  /* 0x000000827030723c */ /* 0x040fe20000041830 */
[----:B------:R2:W4:Y:S01]  /*131b0*/  MUFU.EX2 R193, R2 ;  /* 0x0000000200c17308 */ /* 0x0005220000000800 */
[----:B------:R-:W5:Y:S06]  /*131c0*/  LDSM.16.MT88.4 R128, [R222+0xb800] ;  /* 0x00b80000de80783b */ /* 0x000f6c0000004200 */
        /* <DEDUP_REMOVED lines=9> */
[----:B------:R-:W-:Y:S03]  /*13260*/  IMAD.MOV.U32 R142, RZ, RZ, R135 ;  /* 0x000000ffff8e7224 */ /* 0x000fe600078e0087 */
[----:B------:R4:W3:Y:S01]  /*13270*/  MUFU.EX2 R192, R109 ;  /* 0x0000006d00c07308 */ /* 0x0008e20000000800 */
[-C--:B-1----:R-:W-:Y:S08]  /*13280*/  HMMA.16816.F32.BF16 R68, R112, R124.reuse, R68 ;  /* 0x0000007c7044723c */ /* 0x082ff00000041844 */
[C---:B------:R-:W-:Y:S01]  /*13290*/  HMMA.16816.F32.BF16 R72, R120.reuse, R124, R72 ;  /* 0x0000007c7848723c */ /* 0x040fe20000041848 */
[--C-:B--2---:R-:W-:Y:S03]  /*132a0*/  FFMA.FTZ R2, R151, c[0x0][0x23c], -R110.reuse ;  /* 0x00008f0097027a23 */ /* 0x104fe6000001086e */
[----:B------:R-:W-:Y:S04]  /*132b0*/  FFMA.FTZ R110, R150, c[0x0][0x23c], -R110 ;  /* 0x00008f00966e7a23 */ /* 0x000fe8000001086e */
[-C--:B------:R-:W-:Y:S01]  /*132c0*/  HMMA.16816.F32.BF16 R76, R120, R126.reuse, R76 ;  /* 0x0000007e784c723c */ /* 0x080fe2000004184c */
[----:B------:R1:W-:Y:S03]  /*132d0*/  MUFU.EX2 R191, R2 ;  /* 0x0000000200bf7308 */ /* 0x0003e60000000800 */
[----:B------:R-:W-:Y:S02]  /*132e0*/  IMAD.MOV.U32 R151, RZ, RZ, R146 ;  /* 0x000000ffff977224 */ /* 0x000fe400078e0092 */
[----:B------:R-:W-:Y:S01]  /*132f0*/  IMAD.MOV.U32 R146, RZ, RZ, R141 ;  /* 0x000000ffff927224 */ /* 0x000fe200078e008d */
[----:B----4-:R-:W-:Y:S01]  /*13300*/  F2FP.BF16.PACK_AB R109, R193, R195 ;  /* 0x000000c3c16d723e */ /* 0x010fe200000010ff */
[C---:B------:R-:W-:Y:S01]  /*13310*/  HMMA.16816.F32.BF16 R80, R112.reuse, R126, R80 ;  /* 0x0000007e7050723c */ /* 0x040fe20000041850 */
[----:B------:R-:W-:Y:S02]  /*13320*/  IMAD.MOV.U32 R141, RZ, RZ, R134 ;  /* 0x000000ffff8d7224 */ /* 0x000fe400078e0086 */
[----:B------:R3:W-:Y:S01]  /*13330*/  MUFU.EX2 R190, R110 ;  /* 0x0000006e00be7308 */ /* 0x0007e20000000800 */
[----:B------:R-:W-:Y:S02]  /*13340*/  IMAD.MOV.U32 R150, RZ, RZ, R145 ;  /* 0x000000ffff967224 */ /* 0x000fe400078e0091 */
[----:B------:R-:W-:Y:S02]  /*13350*/  IMAD.MOV.U32 R145, RZ, RZ, R140 ;  /* 0x000000ffff917224 */ /* 0x000fe400078e008c */
[-C--:B-----5:R-:W-:Y:S01]  /*13360*/  HMMA.16816.F32.BF16 R84, R112, R128.reuse, R84 ;  /* 0x000000807054723c */ /* 0x0a0fe20000041854 */
[----:B------:R-:W-:Y:S03]  /*13370*/  IMAD.MOV.U32 R140, RZ, RZ, R133 ;  /* 0x000000ffff8c7224 */ /* 0x000fe600078e0085 */
[----:B------:R-:W-:Y:S02]  /*13380*/  IMAD.MOV.U32 R237, RZ, RZ, R151 ;  /* 0x000000ffffed7224 */ /* 0x000fe400078e0097 */
[----:B------:R-:W-:Y:S02]  /*13390*/  IMAD.MOV.U32 R218, RZ, RZ, R150 ;  /* 0x000000ffffda7224 */ /* 0x000fe400078e0096 */
[C---:B------:R-:W-:Y:S01]  /*133a0*/  HMMA.16816.F32.BF16 R88, R120.reuse, R128, R88 ;  /* 0x000000807858723c */ /* 0x040fe20000041858 */
[----:B-1----:R-:W-:Y:S03]  /*133b0*/  FFMA.FTZ R2, R149, c[0x0][0x23c], -R111 ;  /* 0x00008f0095027a23 */ /* 0x002fe6000001086f */
[----:B------:R-:W-:Y:S01]  /*133c0*/  IMAD.MOV.U32 R149, RZ, RZ, R144 ;  /* 0x000000ffff957224 */ /* 0x000fe200078e0090 */
[----:B------:R1:W-:Y:S01]  /*133d0*/  MUFU.EX2 R188, R2 ;  /* 0x0000000200bc7308 */ /* 0x0003e20000000800 */
[----:B------:R-:W-:Y:S02]  /*133e0*/  IMAD.MOV.U32 R144, RZ, RZ, R139 ;  /* 0x000000ffff907224 */ /* 0x000fe400078e008b */
[-C--:B------:R-:W-:Y:S01]  /*133f0*/  HMMA.16816.F32.BF16 R92, R120, R130.reuse, R92 ;  /* 0x00000082785c723c */ /* 0x080fe2000004185c */
[----:B------:R-:W-:Y:S02]  /*13400*/  IMAD.MOV.U32 R139, RZ, RZ, R132 ;  /* 0x000000ffff8b7224 */ /* 0x000fe400078e0084 */
[----:B------:R-:W2:Y:S01]  /*13410*/  LDSM.16.MT88.4 R132, [R220+0x9c00] ;  /* 0x009c0000dc84783b */ /* 0x000ea20000004200 */
[----:B---3--:R-:W-:Y:S01]  /*13420*/  F2FP.BF16.PACK_AB R110, R192, R194 ;  /* 0x000000c2c06e723e */ /* 0x008fe200000010ff */
[----:B------:R-:W-:Y:S03]  /*13430*/  IMAD.MOV.U32 R236, RZ, RZ, R149 ;  /* 0x000000ffffec7224 */ /* 0x000fe600078e0095 */
[----:B------:R-:W-:Y:S01]  /*13440*/  HMMA.16816.F32.BF16 R96, R112, R130, R96 ;  /* 0x000000827060723c */ /* 0x000fe20000041860 */
[----:B-1----:R-:W-:Y:S03]  /*13450*/  FFMA.FTZ R2, R148, c[0x0][0x23c], -R111 ;  /* 0x00008f0094027a23 */ /* 0x002fe6000001086f */
[----:B------:R-:W-:Y:S01]  /*13460*/  IMAD.MOV.U32 R148, RZ, RZ, R143 ;  /* 0x000000ffff947224 */ /* 0x000fe200078e008f */
[----:B------:R1:W3:Y:S01]  /*13470*/  MUFU.EX2 R189, R2 ;  /* 0x0000000200bd7308 */ /* 0x0002e20000000800 */
[----:B------:R-:W-:Y:S02]  /*13480*/  IMAD.MOV.U32 R143, RZ, RZ, R138 ;  /* 0x000000ffff8f7224 */ /* 0x000fe400078e008a */
[----:B------:R-:W-:Y:S04]  /*13490*/  IMAD.MOV.U32 R138, RZ, RZ, R107 ;  /* 0x000000ffff8a7224 */ /* 0x000fe800078e006b */
[--C-:B-1----:R-:W-:Y:S01]  /*134a0*/  FFMA.FTZ R2, R252, c[0x0][0x23c], -R111.reuse ;  /* 0x00008f00fc027a23 */ /* 0x102fe2000001086f */
[----:B---3--:R-:W-:Y:S01]  /*134b0*/  F2FP.BF16.PACK_AB R176, R189, R188 ;  /* 0x000000bcbdb0723e */ /* 0x008fe200000010ff */
[----:B------:R-:W-:Y:S02]  /*134c0*/  FFMA.FTZ R111, R251, c[0x0][0x23c], -R111 ;  /* 0x00008f00fb6f7a23 */ /* 0x000fe4000001086f */
[----:B------:R1:W-:Y:S01]  /*134d0*/  MUFU.EX2 R187, R2 ;  /* 0x0000000200bb7308 */ /* 0x0003e20000000800 */
[----:B------:R-:W-:Y:S02]  /*134e0*/  IMAD.MOV.U32 R252, RZ, RZ, R148 ;  /* 0x000000fffffc7224 */ /* 0x000fe400078e0094 */
[----:B------:R-:W-:Y:S02]  /*134f0*/  IMAD.MOV.U32 R148, RZ, RZ, R145 ;  /* 0x000000ffff947224 */ /* 0x000fe400078e0091 */
[----:B------:R-:W-:Y:S02]  /*13500*/  IMAD.MOV.U32 R145, RZ, RZ, R142 ;  /* 0x000000ffff917224 */ /* 0x000fe400078e008e */
[----:B------:R-:W-:Y:S02]  /*13510*/  IMAD.MOV.U32 R251, RZ, RZ, R147 ;  /* 0x000000fffffb7224 */ /* 0x000fe400078e0093 */
[----:B------:R-:W-:Y:S01]  /*13520*/  IMAD.MOV.U32 R147, RZ, RZ, R144 ;  /* 0x000000ffff937224 */ /* 0x000fe200078e0090 */
[----:B------:R3:W4:Y:S01]  /*13530*/  MUFU.EX2 R186, R111 ;  /* 0x0000006f00ba7308 */ /* 0x0007220000000800 */
[----:B------:R-:W-:Y:S02]  /*13540*/  IMAD.MOV.U32 R144, RZ, RZ, R140 ;  /* 0x000000ffff907224 */ /* 0x000fe400078e008c */
[----:B-1----:R-:W-:Y:S02]  /*13550*/  FFMA.FTZ R2, R249, c[0x0][0x23c], -R184 ;  /* 0x00008f00f9027a23 */ /* 0x002fe400000108b8 */
[----:B------:R-:W-:Y:S05]  /*13560*/  IMAD.MOV.U32 R249, RZ, RZ, R146 ;  /* 0x000000fffff97224 */ /* 0x000fea00078e0092 */
[----:B------:R1:W-:Y:S01]  /*13570*/  MUFU.EX2 R185, R2 ;  /* 0x0000000200b97308 */ /* 0x0003e20000000800 */
[----:B------:R-:W-:Y:S01]  /*13580*/  IMAD.MOV.U32 R146, RZ, RZ, R143 ;  /* 0x000000ffff927224 */ /* 0x000fe200078e008f */
[----:B---3--:R-:W-:Y:S02]  /*13590*/  F2FP.BF16.PACK_AB R111, R190, R191 ;  /* 0x000000bfbe6f723e */ /* 0x008fe400000010ff */
[----:B----4-:R-:W-:Y:S01]  /*135a0*/  F2FP.BF16.PACK_AB R178, R186, R187 ;  /* 0x000000bbbab2723e */ /* 0x010fe200000010ff */
[--C-:B-1----:R-:W-:Y:S02]  /*135b0*/  FFMA.FTZ R2, R250, c[0x0][0x23c], -R184.reuse ;  /* 0x00008f00fa027a23 */ /* 0x102fe400000108b8 */
[----:B------:R-:W-:Y:S03]  /*135c0*/  IMAD.MOV.U32 R250, RZ, RZ, R141 ;  /* 0x000000fffffa7224 */ /* 0x000fe600078e008d */
[----:B------:R1:W3:Y:S01]  /*135d0*/  MUFU.EX2 R107, R2 ;  /* 0x00000002006b7308 */ /* 0x0002e20000000800 */
[----:B------:R-:W4:Y:S01]  /*135e0*/  LDSM.16.MT88.4 R140, [R222+0x9c00] ;  /* 0x009c0000de8c783b */ /* 0x000f220000004200 */
[--C-:B-1----:R-:W-:Y:S01]  /*135f0*/  FFMA.FTZ R2, R152, c[0x0][0x23c], -R184.reuse ;  /* 0x00008f0098027a23 */ /* 0x102fe200000108b8 */
[----:B---3--:R-:W-:Y:S01]  /*13600*/  F2FP.BF16.PACK_AB R177, R107, R185 ;  /* 0x000000b96bb1723e */ /* 0x008fe200000010ff */
[----:B------:R-:W-:Y:S01]  /*13610*/  FFMA.FTZ R184, R108, c[0x0][0x23c], -R184 ;  /* 0x00008f006cb87a23 */ /* 0x000fe200000108b8 */
[----:B------:R-:W-:Y:S05]  /*13620*/  F2FP.BF16.PACK_AB R108, R196, R197 ;  /* 0x000000c5c46c723e */ /* 0x000fea00000010ff */
[----:B------:R1:W-:Y:S02]  /*13630*/  MUFU.EX2 R106, R2 ;  /* 0x00000002006a7308 */ /* 0x0003e40000000800 */
[-C--:B--2---:R-:W-:Y:S01]  /*13640*/  HMMA.16816.F32.BF16 R112, R108, R132.reuse, R4 ;  /* 0x000000846c70723c */ /* 0x084fe20000041804 */
[----:B------:R-:W2:Y:S07]  /*13650*/  LDSM.16.MT88.4 R4, [R222+0xbc00] ;  /* 0x00bc0000de04783b */ /* 0x000eae0000004200 */
[----:B------:R-:W3:Y:S01]  /*13660*/  MUFU.EX2 R184, R184 ;  /* 0x000000b800b87308 */ /* 0x000ee20000000800 */
[----:B-1----:R-:W5:Y:S03]  /*13670*/  LDL.LU R2, [R1+0xc] ;  /* 0x00000c0001027983 */ /* 0x002f660000300800 */
        /* <DEDUP_REMOVED lines=8> */
[----:B------:R-:W3:Y:S03]  /*13700*/  LDL.LU R17, [R1+0x4] ;  /* 0x0000040001117983 */ /* 0x000ee60000300800 */
[----:B------:R-:W-:Y:S01]  /*13710*/  IMAD.MOV.U32 R15, RZ, RZ, R138 ;  /* 0x000000ffff0f7224 */ /* 0x000fe200078e008a */
[----:B------:R-:W3:Y:S01]  /*13720*/  LDL.LU R19, [R1+0x8] ;  /* 0x0000080001137983 */ /* 0x000ee20000300800 */
[----:B------:R-:W-:Y:S02]  /*13730*/  IMAD.MOV.U32 R11, RZ, RZ, R148 ;  /* 0x000000ffff0b7224 */ /* 0x000fe400078e0094 */
[-C--:B----4-:R-:W-:Y:S01]  /*13740*/  HMMA.16816.F32.BF16 R128, R108, R140.reuse, R20 ;  /* 0x0000008c6c80723c */ /* 0x090fe20000041814 */
        /* <DEDUP_REMOVED lines=23> */
[----:B-----5:R-:W-:Y:S04]  /*138c0*/  FFMA.FTZ R2, R3, R2, R13 ;  /* 0x0000000203027223 */ /* 0x020fe8000001000d */
[----:B------:R-:W-:Y:S02]  /*138d0*/  FADD.FTZ R2, R8, R2 ;  /* 0x0000000208027221 */ /* 0x000fe40000010000 */
[----:B---3--:R-:W-:Y:S05]  /*138e0*/  FFMA.FTZ R0, R0, R12, R14 ;  /* 0x0000000c00007223 */ /* 0x008fea000001000e */
[----:B------:R-:W-:Y:S02]  /*138f0*/  FADD.FTZ R0, R9, R0 ;  /* 0x0000000009007221 */ /* 0x000fe40000010000 */
[----:B------:R-:W-:Y:S02]  /*13900*/  FADD.FTZ R9, R249, R2 ;  /* 0x00000002f9097221 */ /* 0x000fe40000010000 */
[----:B------:R-:W-:Y:S02]  /*13910*/  FFMA.FTZ R101, R101, R17, R16 ;  /* 0x0000001165657223 */ /* 0x000fe40000010010 */
        /* <DEDUP_REMOVED lines=68> */
.L_x_698:
        /* <DEDUP_REMOVED lines=370> */
.L_x_703:
[----:B--2---:R-:W-:Y:S05]  /*15480*/  BSYNC B0 ;  /* 0x0000000000007941 */ /* 0x004fea0003800000 */
.L_x_702:
        /* <DEDUP_REMOVED lines=26> */
.L_x_705:
[----:B-1----:R-:W-:Y:S05]  /*15630*/  BSYNC B0 ;  /* 0x0000000000007941 */ /* 0x002fea0003800000 */
.L_x_704:
        /* <DEDUP_REMOVED lines=17> */
.L_x_707:
[----:B------:R-:W-:Y:S05]  /*15750*/  BSYNC B0 ;  /* 0x0000000000007941 */ /* 0x000fea0003800000 */
.L_x_706:
        /* <DEDUP_REMOVED lines=17> */
.L_x_709:
[----:B------:R-:W-:Y:S05]  /*15870*/  BSYNC B0 ;  /* 0x0000000000007941 */ /* 0x000fea0003800000 */
.L_x_708:
        /* <DEDUP_REMOVED lines=17> */
.L_x_710:
        /* <DEDUP_REMOVED lines=15> */
.L_x_1044:


//--------------------- .text._ZN5flash16flash_fwd_kernelI23Flash_fwd_kernel_traitsILi96ELi128ELi64ELi4ELb0ELb0EN7cutlass10bfloat16_tE19Flash_kernel_traitsILi96ELi128ELi64ELi4ES3_EELb1ELb0ELb1ELb1ELb0ELb0ELb0ELb0EEEvNS_16Flash_fwd_paramsE --------------------------
	.section	.text._ZN5flash16flash_fwd_kernelI23Flash_fwd_kernel_traitsILi96ELi128ELi64ELi4ELb0ELb0EN7cutlass10bfloat16_tE19Flash_kernel_traitsILi96ELi128ELi64ELi4ES3_EELb1ELb0ELb1ELb1ELb0ELb0ELb0ELb0EEEvNS_16Flash_fwd_paramsE,"ax",@progbits
	.sectioninfo	@"SHI_REGISTERS=255"
	.align	128
        .global         _ZN5flash16flash_fwd_kernelI23Flash_fwd_kernel_traitsILi96ELi128ELi64ELi4ELb0ELb0EN7cutlass10bfloat16_tE19Flash_kernel_traitsILi96ELi128ELi64ELi4ES3_EELb1ELb0ELb1ELb1ELb0ELb0ELb0ELb0EEEvNS_16Flash_fwd_paramsE
        .type           _ZN5flash16flash_fwd_kernelI23Flash_fwd_kernel_traitsILi96ELi128ELi64ELi4ELb0ELb0EN7cutlass10bfloat16_tE19Flash_kernel_traitsILi96ELi128ELi64ELi4ES3_EELb1ELb0ELb1ELb1ELb0ELb0ELb0ELb0EEEvNS_16Flash_fwd_paramsE,@function
        .size           _ZN5flash16flash_fwd_kernelI23Flash_fwd_kernel_traitsILi96ELi128ELi64ELi4ELb0ELb0EN7cutlass10bfloat16_tE19Flash_kernel_traitsILi96ELi128ELi64ELi4ES3_EELb1ELb0ELb1ELb1ELb0ELb0ELb0ELb0EEEvNS_16Flash_fwd_paramsE,(.L_x_1045 - _ZN5flash16flash_fwd_kernelI23Flash_fwd_kernel_traitsILi96ELi128ELi64ELi4ELb0ELb0EN7cutlass10bfloat16_tE19Flash_kernel_traitsILi96ELi128ELi64ELi4ES3_EELb1ELb0ELb1ELb1ELb0ELb0ELb0ELb0EEEvNS_16Flash_fwd_paramsE)
        .other          _ZN5flash16flash_fwd_kernelI23Flash_fwd_kernel_traitsILi96ELi128ELi64ELi4ELb0ELb0EN7cutlass10bfloat16_tE19Flash_kernel_traitsILi96ELi128ELi64ELi4ES3_EELb1ELb0ELb1ELb1ELb0ELb0ELb0ELb0EEEvNS_16Flash_fwd_paramsE,@"STO_CUDA_ENTRY STV_DEFAULT"
_ZN5flash16flash_fwd_kernelI23Flash_fwd_kernel_traitsILi96ELi128ELi64ELi4ELb0ELb0EN7cutlass10bfloat16_tE19Flash_kernel_traitsILi96ELi128ELi64ELi4ES3_EELb1ELb0ELb1ELb1ELb0ELb0ELb0ELb0EEEvNS_16Flash_fwd_paramsE:
.text._ZN5flash16flash_fwd_kernelI23Flash_fwd_kernel_traitsILi96ELi128ELi64ELi4ELb0ELb0EN7cutlass10bfloat16_tE19Flash_kernel_traitsILi96ELi128ELi64ELi4ES3_EELb1ELb0ELb1ELb1ELb0ELb0ELb0ELb0EEEvNS_16Flash_fwd_paramsE:
        /* <DEDUP_REMOVED lines=94> */
.L_x_711:
[----:B------:R-:W-:Y:S02]  /*05e0*/  ULDC UR6, c[0x0][0x218] ;  /* 0x0000860000067ab9 */ /* 0x000fe40000000800 */
.L_x_712:
        /* <DEDUP_REMOVED lines=121> */
.L_x_715:
[----:B------:R-:W-:Y:S05]  /*0d80*/  BSYNC B0 ;  /* 0x0000000000007941 */ /* 0x000fea0003800000 */
.L_x_714:
        /* <DEDUP_REMOVED lines=20> */
.L_x_717:
[----:B------:R-:W-:Y:S05]  /*0ed0*/  BSYNC B0 ;  /* 0x0000000000007941 */ /* 0x000fea0003800000 */
.L_x_716:
        /* <DEDUP_REMOVED lines=20> */
.L_x_719:
[----:B------:R-:W-:Y:S05]  /*1020*/  BSYNC B0 ;  /* 0x0000000000007941 */ /* 0x000fea0003800000 */
.L_x_718:
        /* <DEDUP_REMOVED lines=19> */
.L_x_721:
[----:B------:R-:W-:Y:S05]  /*1160*/  BSYNC B0 ;  /* 0x0000000000007941 */ /* 0x000fea0003800000 */
.L_x_720:
        /* <DEDUP_REMOVED lines=35> */
.L_x_713:
        /* <DEDUP_REMOVED lines=8> */
[----:B------:R-:W-:Y:S02]  /*1420*/  @UP0 UIMAD UR6, UR26, UR5, UR17 ;  /* 0x000000051a0602a4 */ /* 0x000fe4000f8e0211 */
[----:B------:R-:W-:Y:S02]  /*1430*/  @UP1 UIADD3 UR17, UR9, UR12, URZ ;  /* 0x0000000c09111290 */ /* 0x000fe4000fffe03f */
[----:B------:R-:W-:Y:S02]  /*1440*/  ULDC.64 UR4, c[0x0][0x198] ;  /* 0x0000660000047ab9 */ /* 0x000fe40000000a00 */
[----:B------:R-:W-:-:S02]  /*1450*/  @!UP0 UIMAD UR15, UR15, UR10, URZ ;  /* 0x0000000a0f0f82a4 */ /* 0x000fc4000f8e023f */
[----:B------:R-:W-:Y:S02]  /*1460*/  @UP1 UIMAD.WIDE.U32 UR20, UR17, UR4, URZ ;  /* 0x00000004111412a5 */ /* 0x000fe4000f8e003f */
[----:B------:R-:W-:Y:S02]  /*1470*/  @!UP0 UIMAD.WIDE.U32 UR22, UR13, UR10, URZ ;  /* 0x0000000a0d1682a5 */ /* 0x000fe4000f8e003f */
[----:B------:R-:W-:Y:S02]  /*1480*/  @!UP0 UIMAD UR15, UR13, UR11, UR15 ;  /* 0x0000000b0d0f82a4 */ /* 0x000fe4000f8e020f */
[----:B------:R-:W-:Y:S02]  /*1490*/  @UP1 UIMAD UR11, UR17, UR5, UR21 ;  /* 0x00000005110b12a4 */ /* 0x000fe4000f8e0215 */
[----:B------:R-:W-:Y:S02]  /*14a0*/  @UP0 UMOV UR10, UR16 ;  /* 0x00000010000a0c82 */ /* 0x000fe40008000000 */
[----:B------:R-:W-:-:S02]  /*14b0*/  USHF.R.S32.HI UR17, URZ, 0x1f, UR14 ;  /* 0x0000001f3f117899 */ /* 0x000fc4000801140e */
[----:B------:R-:W-:Y:S02]  /*14c0*/  @!UP0 UIADD3 UR6, UR23, UR15, URZ ;  /* 0x0000000f17068290 */ /* 0x000fe4000fffe03f */
[----:B------:R-:W-:Y:S02]  /*14d0*/  @!UP0 UMOV UR10, UR22 ;  /* 0x00000016000a8c82 */ /* 0x000fe40008000000 */
[----:B------:R-:W-:Y:S01]  /*14e0*/  @UP1 UMOV UR16, UR20 ;  /* 0x0000001400101c82 */ /* 0x000fe20008000000 */
[----:B------:R-:W-:Y:S05]  /*14f0*/  @P0 BRA `(.L_x_722) ;  /* 0x000000d000000947 */ /* 0x000fea0003800000 */
[----:B-1----:R-:W-:Y:S02]  /*1500*/  USHF.R.S32.HI UR15, URZ, 0x1f, UR9 ;  /* 0x0000001f3f0f7899 */ /* 0x002fe40008011409 */
[----:B------:R-:W-:Y:S02]  /*1510*/  ULDC.64 UR4, c[0x0][0x198] ;  /* 0x0000660000047ab9 */ /* 0x000fe40000000a00 */
[----:B------:R-:W-:Y:S02]  /*1520*/  UIMAD UR15, UR15, UR4, URZ ;  /* 0x000000040f0f72a4 */ /* 0x000fe4000f8e023f */
[----:B------:R-:W-:-:S02]  /*1530*/  USHF.R.S32.HI UR11, URZ, 0x1f, UR13 ;  /* 0x0000001f3f0b7899 */ /* 0x000fc4000801140d */
[----:B------:R-:W-:Y:S02]  /*1540*/  UIMAD.WIDE.U32 UR20, UR9, UR4, URZ ;  /* 0x00000004091472a5 */ /* 0x000fe4000f8e003f */
[----:B------:R-:W-:-:S03]  /*1550*/  UIMAD UR15, UR9, UR5, UR15 ;  /* 0x00000005090f72a4 */ /* 0x000fc6000f8e020f */
[----:B------:R-:W-:Y:S02]  /*1560*/  ULDC.64 UR4, c[0x0][0x180] ;  /* 0x0000600000047ab9 */ /* 0x000fe40000000a00 */
[----:B------:R-:W-:Y:S02]  /*1570*/  UIMAD UR11, UR11, UR4, URZ ;  /* 0x000000040b0b72a4 */ /* 0x000fe4000f8e023f */
[----:B------:R-:W-:Y:S02]  /*1580*/  UIADD3 UR21, UR21, UR15, URZ ;  /* 0x0000000f15157290 */ /* 0x000fe4000fffe03f */
[----:B------:R-:W-:Y:S02]  /*1590*/  UIMAD UR11, UR13, UR5, UR11 ;  /* 0x000000050d0b72a4 */ /* 0x000fe4000f8e020b */
[----:B------:R-:W-:-:S04]  /*15a0*/  UIMAD.WIDE.U32 UR4, UR13, UR4, UR20 ;  /* 0x000000040d0472a5 */ /* 0x000fc8000f8e0014 */
[----:B------:R-:W-:-:S03]  /*15b0*/  UIADD3 UR11, UR5, UR11, URZ ;  /* 0x0000000b050b7290 */ /* 0x000fc6000fffe03f */
[----:B------:R-:W-:Y:S02]  /*15c0*/  UMOV UR16, UR4 ;  /* 0x0000000400107c82 */ /* 0x000fe40008000000 */
.L_x_722:
[----:B-1----:R-:W-:Y:S01]  /*15d0*/  IABS R4, c[0x0][0x1c8] ;  /* 0x0000720000047a13 */ /* 0x002fe20000000000 */
        /* <DEDUP_REMOVED lines=44> */
.L_x_723:
        /* <DEDUP_REMOVED lines=107> */
.L_x_725:
[----:B------:R-:W-:Y:S05]  /*1f50*/  BSYNC B0 ;  /* 0x0000000000007941 */ /* 0x000fea0003800000 */
.L_x_724:
        /* <DEDUP_REMOVED lines=37> */
.L_x_727:
[----:B------:R-:W-:Y:S05]  /*21b0*/  BSYNC B0 ;  /* 0x0000000000007941 */ /* 0x000fea0003800000 */
.L_x_726:
        /* <DEDUP_REMOVED lines=37> */
.L_x_729:
[----:B------:R-:W-:Y:S05]  /*2410*/  BSYNC B0 ;  /* 0x0000000000007941 */ /* 0x000fea0003800000 */
.L_x_728:
        /* <DEDUP_REMOVED lines=40> */
.L_x_731:
[----:B------:R-:W-:Y:S05]  /*26a0*/  BSYNC B0 ;  /* 0x0000000000007941 */ /* 0x000fea0003800000 */
.L_x_730:
        /* <DEDUP_REMOVED lines=42> */
.L_x_733:
[----:B------:R-:W-:Y:S05]  /*2950*/  BSYNC B0 ;  /* 0x0000000000007941 */ /* 0x000fea0003800000 */
.L_x_732:
        /* <DEDUP_REMOVED lines=34> */
.L_x_735:
[----:B------:R-:W-:Y:S05]  /*2b80*/  BSYNC B0 ;  /* 0x0000000000007941 */ /* 0x000fea0003800000 */
.L_x_734:
[----:B------:R-:W-:Y:S01]  /*2b90*/  ULDC.64 UR4, c[0x0][0x318] ;  /* 0x0000c60000047ab9 */ /* 0x000fe20000000a00 */
[----:B------:R-:W0:Y:S01]  /*2ba0*/  LDGDEPBAR ;  /* 0x00000000000079af */ /* 0x000e220000000000 */
[----:B------:R-:W-:Y:S01]  /*2bb0*/  UISETP.NE.U32.AND UP1, UPT, URZ, UR4, UPT ;  /* 0x000000043f00728c */ /* 0x000fe2000bf25070 */
[----:B-1----:R-:W-:Y:S02]  /*2bc0*/  IMAD.MOV.U32 R10, RZ, RZ, R30 ;  /* 0x000000ffff0a7224 */ /* 0x002fe400078e001e */
[----:B------:R-:W-:Y:S01]  /*2bd0*/  IMAD.MOV.U32 R11, RZ, RZ, R31 ;  /* 0x000000ffff0b7224 */ /* 0x000fe200078e001f */
[----:B------:R-:W-:-:S03]  /*2be0*/  UISETP.NE.AND.EX UP1, UPT, URZ, UR5, UPT, UP1 ;  /* 0x000000053f00728c */ /* 0x000fc6000bf25310 */
[----:B------:R-:W-:-:S03]  /*2bf0*/  ULDC.64 UR4, c[0x0][0x320] ;  /* 0x0000c80000047ab9 */ /* 0x000fc60000000a00 */
        /* <DEDUP_REMOVED lines=8> */
[----:B------:R-:W-:Y:S02]  /*2c80*/  ULDC UR4, c[0x0][0x318] ;  /* 0x0000c60000047ab9 */ /* 0x000fe40000000800 */
[----:B------:R-:W-:Y:S02]  /*2c90*/  @UP1 ULEA UR16, UP0, UR24, UR4, 0x2 ;  /* 0x0000000418101291 */ /* 0x000fe4000f80103f */
[----:B------:R-:W-:Y:S02]  /*2ca0*/  @UP1 UIADD3 UR5, UR25, UR5, URZ ;  /* 0x0000000519051290 */ /* 0x000fe4000fffe03f */
[----:B------:R-:W-:Y:S02]  /*2cb0*/  ULDC UR4, c[0x0][0x31c] ;  /* 0x0000c70000047ab9 */ /* 0x000fe40000000800 */
[----:B------:R-:W-:Y:S01]  /*2cc0*/  @UP1 ULEA.HI.X UR17, UR24, UR4, UR5, 0x2, UP0 ;  /* 0x0000000418111291 */ /* 0x000fe200080f1405 */
[----:B------:R-:W-:Y:S01]  /*2cd0*/  IMAD.U32 R6, RZ, RZ, UR16 ;  /* 0x00000010ff067e24 */ /* 0x000fe2000f8e00ff */
[----:B------:R-:W1:Y:S01]  /*2ce0*/  @P0 MUFU.RCP R2, c[0x0][0x238] ;  /* 0x00008e0000020b08 */ /* 0x000e620000001000 */
[----:B------:R-:W-:Y:S01]  /*2cf0*/  ISETP.GE.AND P1, PT, R4, UR12, PT ;  /* 0x0000000c04007c0c */ /* 0x000fe2000bf26270 */
[----:B------:R-:W-:Y:S01]  /*2d00*/  IMAD.MOV.U32 R10, RZ, RZ, R28 ;  /* 0x000000ffff0a7224 */ /* 0x000fe200078e001c */
[----:B------:R-:W-:Y:S01]  /*2d10*/  ULDC.64 UR24, c[0x0][0x1a0] ;  /* 0x0000680000187ab9 */ /* 0x000fe20000000a00 */
[----:B------:R-:W-:-:S05]  /*2d20*/  MOV R7, UR17 ;  /* 0x0000001100077c02 */ /* 0x000fca0008000f00 */
[----:B------:R3:W1:Y:S01]  /*2d30*/  @P0 LDG.E R0, [R6.64] ;  /* 0x0000001e06000981 */ /* 0x000662000c1e1900 */
[----:B------:R-:W-:Y:S01]  /*2d40*/  USHF.L.U32 UR23, UR24, 0x6, URZ ;  /* 0x0000000618177899 */ /* 0x000fe2000800063f */
[----:B------:R-:W-:Y:S01]  /*2d50*/  BSSY B0, `(.L_x_736) ;  /* 0x0000036000007945 */ /* 0x000fe20003800000 */
[----:B------:R-:W-:Y:S01]  /*2d60*/  USHF.L.U64.HI UR22, UR24, UR22, UR25 ;  /* 0x0000001618167299 */ /* 0x000fe20008010219 */
[----:B------:R-:W-:Y:S03]  /*2d70*/  BAR.SYNC.DEFER_BLOCKING 0x0 ;  /* 0x0000000000007b1d */ /* 0x000fe60000010000 */
[----:B------:R-:W-:Y:S01]  /*2d80*/  UIMAD UR5, UR22, UR34, URZ ;  /* 0x00000022160572a4 */ /* 0x000fe2000f8e023f */
[----:B------:R-:W-:Y:S02]  /*2d90*/  IMAD.U32 R8, RZ, RZ, UR23 ;  /* 0x00000017ff087e24 */ /* 0x000fe4000f8e00ff */
[----:B------:R2:W-:Y:S01]  /*2da0*/  STL.64 [R1+0x8], R10 ;  /* 0x0000080a01007387 */ /* 0x0005e20000100a00 */
[----:B------:R-:W-:Y:S01]  /*2db0*/  UIMAD UR15, UR15, UR23, UR5 ;  /* 0x000000170f0f72a4 */ /* 0x000fe2000f8e0205 */
[----:B------:R-:W-:Y:S01]  /*2dc0*/  IMAD.WIDE.U32 R4, R8, UR34, R10 ;  /* 0x0000002208047c25 */ /* 0x000fe2000f8e000a */
[----:B------:R-:W-:-:S03]  /*2dd0*/  UMOV UR28, URZ ;  /* 0x0000003f001c7c82 */ /* 0x000fc60008000000 */
[----:B---3--:R-:W-:Y:S01]  /*2de0*/  IMAD.SHL.U32 R6, R25, 0x2, RZ ;  /* 0x0000000219067824 */ /* 0x008fe200078e00ff */
[----:B------:R2:W-:Y:S04]  /*2df0*/  @P1 STS [R218+0x9000], RZ ;  /* 0x009000ffda001388 */ /* 0x0005e80000000800 */
[----:B------:R-:W-:Y:S01]  /*2e00*/  LOP3.LUT R161, R6, 0x6, RZ, 0xc0, !PT ;  /* 0x0000000606a17812 */ /* 0x000fe200078ec0ff */
[----:B------:R2:W-:Y:S04]  /*2e10*/  @P1 STS [R218+0x9004], RZ ;  /* 0x009004ffda001388 */ /* 0x0005e80000000800 */
[----:B------:R2:W-:Y:S04]  /*2e20*/  @P1 STS.64 [R218+0x9008], RZ ;  /* 0x009008ffda001388 */ /* 0x0005e80000000a00 */
[----:B------:R2:W-:Y:S04]  /*2e30*/  @P1 STS.128 [R218+0xa000], RZ ;  /* 0x00a000ffda001388 */ /* 0x0005e80000000c00 */
[----:B------:R2:W-:Y:S01]  /*2e40*/  @P1 STS.128 [R218+0xb000], RZ ;  /* 0x00b000ffda001388 */ /* 0x0005e20000000c00 */
[----:B-1----:R-:W-:Y:S01]  /*2e50*/  @P0 FMUL.FTZ R0, R0, R2 ;  /* 0x0000000200000220 */ /* 0x002fe20000410000 */
[----:B------:R-:W-:-:S03]  /*2e60*/  MOV R2, UR27 ;  /* 0x0000001b00027c02 */ /* 0x000fc60008000f00 */
[----:B------:R1:W3:Y:S01]  /*2e70*/  @P0 R2UR UR4, R0 ;  /* 0x00000000000403c2 */ /* 0x0002e200000e0000 */
[----:B------:R-:W-:-:S05]  /*2e80*/  LEA R165, R2, R108, 0x3 ;  /* 0x0000006c02a57211 */ /* 0x000fca00078e18ff */
[----:B------:R2:W-:Y:S01]  /*2e90*/  STL [R1], R165 ;  /* 0x000000a501007387 */ /* 0x0005e20000100800 */
[----:B-1----:R-:W-:Y:S01]  /*2ea0*/  SHF.R.S32.HI R0, RZ, 0x1f, R20 ;  /* 0x0000001fff007819 */ /* 0x002fe20000011414 */
[----:B---3--:R-:W-:-:S03]  /*2eb0*/  @UP1 UMOV UR28, UR4 ;  /* 0x00000004001c1c82 */ /* 0x008fc60008000000 */
[----:B------:R-:W-:-:S04]  /*2ec0*/  LEA.HI R0, R0, R20, RZ, 0x2 ;  /* 0x0000001400007211 */ /* 0x000fc800078f10ff */
[----:B------:R-:W-:Y:S02]  /*2ed0*/  SHF.R.S32.HI R160, RZ, 0x2, R0 ;  /* 0x00000002ffa07819 */ /* 0x000fe40000011400 */
[----:B------:R-:W-:Y:S01]  /*2ee0*/  IADD3 R0, R5, UR15, RZ ;  /* 0x0000000f05007c10 */ /* 0x000fe2000fffe0ff */
[----:B------:R-:W-:Y:S05]  /*2ef0*/  @P1 BRA `(.L_x_737) ;  /* 0x000001b000001947 */ /* 0x000fea0003800000 */
[----:B--2---:R-:W-:Y:S02]  /*2f00*/  ISETP.GE.AND P3, PT, R172, c[0x0][0x220], PT ;  /* 0x00008800ac007a0c */ /* 0x004fe40003f66270 */
        /* <DEDUP_REMOVED lines=26> */
.L_x_737:
[----:B--2---:R-:W-:Y:S05]  /*30b0*/  BSYNC B0 ;  /* 0x0000000000007941 */ /* 0x004fea0003800000 */
.L_x_736:
        /* <DEDUP_REMOVED lines=36> */
.L_x_739:
[----:B------:R-:W-:Y:S05]  /*3300*/  BSYNC B0 ;  /* 0x0000000000007941 */ /* 0x000fea0003800000 */
.L_x_738:
[----:B------:R-:W-:Y:S01]  /*3310*/  LOP3.LUT R2, R26, 0xfffffff8, RZ, 0xc0, !PT ;  /* 0xfffffff81a027812 */ /* 0x000fe200078ec0ff */
[----:B------:R-:W-:Y:S01]  /*3320*/  IMAD.SHL.U32 R5, R22, 0x40, RZ ;  /* 0x0000004016057824 */ /* 0x000fe200078e00ff */
[----:B-1----:R-:W-:Y:S01]  /*3330*/  SHF.R.S32.HI R8, RZ, 0x4, R24 ;  /* 0x00000004ff087819 */ /* 0x002fe20000011418 */
[----:B------:R-:W-:Y:S01]  /*3340*/  UIADD3 UR4, UR8, -UR29, URZ ;  /* 0x8000001d08047290 */ /* 0x000fe2000fffe03f */
[----:B------:R-:W-:Y:S01]  /*3350*/  LOP3.LUT R4, R21, 0x7fffffe, RZ, 0xc0, !PT ;  /* 0x07fffffe15047812 */ /* 0x000fe200078ec0ff */
[----:B------:R-:W-:Y:S01]  /*3360*/  IMAD.IADD R2, R25, 0x1, -R2 ;  /* 0x0000000119027824 */ /* 0x000fe200078e0a02 */
[----:B------:R-:W-:Y:S01]  /*3370*/  LEA.HI R6, R24, R8, RZ, 0x1 ;  /* 0x0000000818067211 */ /* 0x000fe200078f08ff */
[----:B------:R-:W-:Y:S01]  /*3380*/  UIADD3 UR5, UR8, 0x1, -UR29 ;  /* 0x0000000108057890 */ /* 0x000fe2000fffe81d */
[----:B------:R-:W-:Y:S01]  /*3390*/  SHF.R.S32.HI R7, RZ, 0x1f, R19 ;  /* 0x0000001fff077819 */ /* 0x000fe20000011413 */
[----:B------:R-:W-:Y:S01]  /*33a0*/  IMAD.IADD R110, R19, 0x1, -R4 ;  /* 0x00000001136e7824 */ /* 0x000fe200078e0a04 */
[----:B------:R-:W-:Y:S01]  /*33b0*/  LEA.HI R0, R2, R2, RZ, 0x1 ;  /* 0x0000000202007211 */ /* 0x000fe200078f08ff */
[----:B------:R-:W0:Y:S01]  /*33c0*/  LDGDEPBAR ;  /* 0x00000000000079af */ /* 0x000e220000000000 */
[----:B------:R-:W-:Y:S01]  /*33d0*/  LOP3.LUT R6, R6, 0xfffffffe, RZ, 0xc0, !PT ;  /* 0xfffffffe06067812 */ /* 0x000fe200078ec0ff */
[----:B------:R-:W-:Y:S01]  /*33e0*/  UISETP.GT.AND UP0, UPT, UR34, UR19, UPT ;  /* 0x000000132200728c */ /* 0x000fe2000bf04270 */
[----:B------:R-:W-:-:S02]  /*33f0*/  LOP3.LUT R4, R0, 0x3fffffe, RZ, 0xc0, !PT ;  /* 0x03fffffe00047812 */ /* 0x000fc400078ec0ff */
[----:B------:R-:W-:Y:S01]  /*3400*/  SHF.R.S32.HI R12, RZ, 0x1, R0 ;  /* 0x00000001ff0c7819 */ /* 0x000fe20000011400 */
[----:B------:R-:W-:Y:S01]  /*3410*/  IMAD.IADD R8, R8, 0x1, -R6 ;  /* 0x0000000108087824 */ /* 0x000fe200078e0a06 */
[----:B------:R-:W-:Y:S01]  /*3420*/  LEA.HI R7, R7, R19, RZ, 0x3 ;  /* 0x0000001307077211 */ /* 0x000fe200078f18ff */
        /* <DEDUP_REMOVED lines=8> */
[----:B------:R-:W-:-:S02]  /*34b0*/  LOP3.LUT R109, R4, 0xffffff00, RZ, 0xc0, !PT ;  /* 0xffffff00046d7812 */ /* 0x000fc400078ec0ff */
[----:B------:R-:W-:Y:S02]  /*34c0*/  LOP3.LUT R6, R2, 0x8, R5, 0xf8, !PT ;  /* 0x0000000802067812 */ /* 0x000fe400078ef805 */
        /* <DEDUP_REMOVED lines=14> */
[----:B------:R-:W-:-:S02]  /*35b0*/  IMAD R217, R3, 0x2, R216 ;  /* 0x0000000203d97824 */ /* 0x000fc400078e02d8 */
[----:B------:R-:W-:Y:S01]  /*35c0*/  IMAD.U32 R2, RZ, RZ, UR34 ;  /* 0x00000022ff027e24 */ /* 0x000fe2000f8e00ff */
[----:B------:R-:W1:Y:S01]  /*35d0*/  LDSM.16.M88.4 R8, [R213+0x6000] ;  /* 0x00600000d508783b */ /* 0x000e620000000200 */
[----:B------:R-:W-:-:S03]  /*35e0*/  SEL R0, R0, 0xffffffe0, !P0 ;  /* 0xffffffe000007807 */ /* 0x000fc60004000000 */
[----:B------:R-:W3:Y:S02]  /*35f0*/  LDSM.16.M88.4 R4, [R216+0x1000] ;  /* 0x00100000d804783b */ /* 0x000ee40000000200 */
[----:B------:R-:W-:Y:S01]  /*3600*/  IMAD.IADD R215, R213, 0x1, R0 ;  /* 0x00000001d5d77824 */ /* 0x000fe200078e0200 */
[----:B------:R-:W-:Y:S01]  /*3610*/  LEA R0, R108, UR7, 0x4 ;  /* 0x000000076c007c11 */ /* 0x000fe2000f8e20ff */
[----:B------:R-:W5:Y:S04]  /*3620*/  LDSM.16.M88.4 R40, [R213+0x6c00] ;  /* 0x006c0000d528783b */ /* 0x000f680000000200 */
[----:B------:R-:W2:Y:S01]  /*3630*/  LDSM.16.M88.4 R20, [R213+0x6400] ;  /* 0x00640000d514783b */ /* 0x000ea20000000200 */
[----:B------:R-:W-:-:S03]  /*3640*/  IMAD.IADD R0, R160, 0x1, R0 ;  /* 0x00000001a0007824 */ /* 0x000fc600078e0200 */
[----:B------:R-:W4:Y:S02]  /*3650*/  LDSM.16.M88.4 R44, [R213+0x6800] ;  /* 0x00680000d52c783b */ /* 0x000f240000000200 */
[----:B------:R-:W-:Y:S02]  /*3660*/  IADD3 R221, R0, UR4, RZ ;  /* 0x0000000400dd7c10 */ /* 0x000fe4000fffe0ff */
[----:B------:R-:W-:Y:S04]  /*3670*/  LDSM.16.M88.4 R12, [R217+0x1000] ;  /* 0x00100000d90c783b */ /* 0x000fe80000000200 */
[----:B------:R-:W2:Y:S04]  /*3680*/  LDSM.16.M88.4 R24, [R215+0x6c00] ;  /* 0x006c0000d718783b */ /* 0x000ea80000000200 */
[----:B------:R-:W2:Y:S04]  /*3690*/  LDSM.16.M88.4 R36, [R215+0x6000] ;  /* 0x00600000d724783b */ /* 0x000ea80000000200 */
[----:B------:R-:W2:Y:S04]  /*36a0*/  LDSM.16.M88.4 R32, [R215+0x6400] ;  /* 0x00640000d720783b */ /* 0x000ea80000000200 */
[----:B------:R-:W2:Y:S01]  /*36b0*/  LDSM.16.M88.4 R28, [R215+0x6800] ;  /* 0x00680000d71c783b */ /* 0x000ea20000000200 */
[-C--:B-1----:R-:W-:Y:S03]  /*36c0*/  HMMA.16816.F32.BF16 R92, R16, R8.reuse, RZ ;  /* 0x00000008105c723c */ /* 0x082fe600000418ff */
[----:B------:R-:W-:Y:S04]  /*36d0*/  LDSM.16.M88.4 R96, [R213+0x7c00] ;  /* 0x007c0000d560783b */ /* 0x000fe80000000200 */
[----:B------:R-:W-:Y:S01]  /*36e0*/  LDSM.16.M88.4 R56, [R213+0x7000] ;  /* 0x00700000d538783b */ /* 0x000fe20000000200 */
[C---:B---3--:R-:W-:Y:S03]  /*36f0*/  HMMA.16816.F32.BF16 R76, R4.reuse, R8, RZ ;  /* 0x00000008044c723c */ /* 0x048fe600000418ff */
[----:B------:R-:W-:Y:S04]  /*3700*/  LDSM.16.M88.4 R52, [R213+0x7400] ;  /* 0x00740000d534783b */ /* 0x000fe80000000200 */
[----:B------:R-:W-:Y:S01]  /*3710*/  LDSM.16.M88.4 R48, [R213+0x7800] ;  /* 0x00780000d530783b */ /* 0x000fe20000000200 */
[-C--:B------:R-:W-:Y:S03]  /*3720*/  HMMA.16816.F32.BF16 R72, R4, R10.reuse, RZ ;  /* 0x0000000a0448723c */ /* 0x080fe600000418ff */
[----:B------:R-:W-:Y:S05]  /*3730*/  LDSM.16.M88.4 R156, [R213+0x8c00] ;  /* 0x008c0000d59c783b */ /* 0x000fea0000000200 */
[----:B------:R-:W-:Y:S01]  /*3740*/  HMMA.16816.F32.BF16 R128, R16, R10, RZ ;  /* 0x0000000a1080723c */ /* 0x000fe200000418ff */
[----:B------:R-:W1:Y:S07]  /*3750*/  LDSM.16.M88.4 R8, [R217] ;  /* 0x00000000d908783b */ /* 0x000e6e0000000200 */
[C---:B-----5:R-:W-:Y:S08]  /*3760*/  HMMA.16816.F32.BF16 R84, R4.reuse, R42, RZ ;  /* 0x0000002a0454723c */ /* 0x060ff000000418ff */
[C---:B------:R-:W-:Y:S08]  /*3770*/  HMMA.16816.F32.BF16 R80, R4.reuse, R40, RZ ;  /* 0x000000280450723c */ /* 0x040ff000000418ff */
[C---:B--2---:R-:W-:Y:S08]  /*3780*/  HMMA.16816.F32.BF16 R64, R4.reuse, R20, RZ ;  /* 0x000000140440723c */ /* 0x044ff000000418ff */
[----:B----4-:R-:W-:Y:S08]  /*3790*/  HMMA.16816.F32.BF16 R68, R4, R44, RZ ;  /* 0x0000002c0444723c */ /* 0x010ff000000418ff */
[-C--:B------:R-:W-:Y:S08]  /*37a0*/  HMMA.16816.F32.BF16 R116, R16, R22.reuse, RZ ;  /* 0x000000161074723c */ /* 0x080ff000000418ff */
[C---:B------:R-:W-:Y:S08]  /*37b0*/  HMMA.16816.F32.BF16 R60, R4.reuse, R22, RZ ;  /* 0x00000016043c723c */ /* 0x040ff000000418ff */
[----:B------:R-:W-:Y:S01]  /*37c0*/  HMMA.16816.F32.BF16 R88, R4, R46, RZ ;  /* 0x0000002e0458723c */ /* 0x000fe200000418ff */
[----:B------:R-:W2:Y:S07]  /*37d0*/  LDSM.16.M88.4 R4, [R216+0x3000] ;  /* 0x00300000d804783b */ /* 0x000eae0000000200 */
[C---:B------:R-:W-:Y:S08]  /*37e0*/  HMMA.16816.F32.BF16 R120, R16.reuse, R40, RZ ;  /* 0x000000281078723c */ /* 0x040ff000000418ff */
[C---:B------:R-:W-:Y:S08]  /*37f0*/  HMMA.16816.F32.BF16 R136, R16.reuse, R42, RZ ;  /* 0x0000002a1088723c */ /* 0x040ff000000418ff */
[C---:B------:R-:W-:Y:S08]  /*3800*/  HMMA.16816.F32.BF16 R112, R16.reuse, R20, RZ ;  /* 0x000000141070723c */ /* 0x040ff000000418ff */
[C---:B------:R-:W-:Y:S08]  /*3810*/  HMMA.16816.F32.BF16 R124, R16.reuse, R44, RZ ;  /* 0x0000002c107c723c */ /* 0x040ff000000418ff */
[----:B------:R-:W-:Y:S01]  /*3820*/  HMMA.16816.F32.BF16 R140, R16, R46, RZ ;  /* 0x0000002e108c723c */ /* 0x000fe200000418ff */
[----:B------:R-:W3:Y:S07]  /*3830*/  LDSM.16.M88.4 R16, [R216+0x2000] ;  /* 0x00200000d810783b */ /* 0x000eee0000000200 */
[C---:B------:R-:W-:Y:S08]  /*3840*/  HMMA.16816.F32.BF16 R84, R12.reuse, R26, R84 ;  /* 0x0000001a0c54723c */ /* 0x040ff00000041854 */
[C---:B------:R-:W-:Y:S08]  /*3850*/  HMMA.16816.F32.BF16 R20, R12.reuse, R24, R80 ;  /* 0x000000180c14723c */ /* 0x040ff00000041850 */
[C---:B------:R-:W-:Y:S08]  /*3860*/  HMMA.16816.F32.BF16 R132, R12.reuse, R36, R76 ;  /* 0x000000240c84723c */ /* 0x040ff0000004184c */
[C---:B------:R-:W-:Y:S08]  /*3870*/  HMMA.16816.F32.BF16 R100, R12.reuse, R32, R64 ;  /* 0x000000200c64723c */ /* 0x040ff00000041840 */
[----:B------:R-:W-:Y:S08]  /*3880*/  HMMA.16816.F32.BF16 R40, R12, R28, R68 ;  /* 0x0000001c0c28723c */ /* 0x000ff00000041844 */
[----:B-1----:R-:W-:Y:S08]  /*3890*/  HMMA.16816.F32.BF16 R76, R8, R34, R116 ;  /* 0x00000022084c723c */ /* 0x002ff00000041874 */
[C---:B------:R-:W-:Y:S08]  /*38a0*/  HMMA.16816.F32.BF16 R104, R12.reuse, R38, R72 ;  /* 0x000000260c68723c */ /* 0x040ff00000041848 */
[C---:B------:R-:W-:Y:S08]  /*38b0*/  HMMA.16816.F32.BF16 R44, R12.reuse, R34, R60 ;  /* 0x000000220c2c723c */ /* 0x040ff0000004183c */
[----:B------:R-:W-:Y:S01]  /*38c0*/  HMMA.16816.F32.BF16 R68, R12, R30, R88 ;  /* 0x0000001e0c44723c */ /* 0x000fe20000041858 */
[----:B------:R-:W-:Y:S07]  /*38d0*/  LDSM.16.M88.4 R12, [R217+0x3000] ;  /* 0x00300000d90c783b */ /* 0x000fee0000000200 */
[C---:B------:R-:W-:Y:S08]  /*38e0*/  HMMA.16816.F32.BF16 R64, R8.reuse, R24, R120 ;  /* 0x000000180840723c */ /* 0x040ff00000041878 */
[C---:B------:R-:W-:Y:S01]  /*38f0*/  HMMA.16816.F32.BF16 R116, R8.reuse, R26, R136 ;  /* 0x0000001a0874723c */ /* 0x040fe20000041888 */
[----:B------:R-:W1:Y:S07]  /*3900*/  LDSM.16.M88.4 R24, [R215+0x7c00] ;  /* 0x007c0000d718783b */ /* 0x000e6e0000000200 */
[C---:B------:R-:W-:Y:S08]  /*3910*/  HMMA.16816.F32.BF16 R92, R8.reuse, R36, R92 ;  /* 0x00000024085c723c */ /* 0x040ff0000004185c */
[C---:B------:R-:W-:Y:S01]  /*3920*/  HMMA.16816.F32.BF16 R88, R8.reuse, R38, R128 ;  /* 0x000000260858723c */ /* 0x040fe20000041880 */
[----:B------:R-:W4:Y:S07]  /*3930*/  LDSM.16.M88.4 R36, [R215+0x7000] ;  /* 0x00700000d724783b */ /* 0x000f2e0000000200 */
[C---:B------:R-:W-:Y:S01]  /*3940*/  HMMA.16816.F32.BF16 R80, R8.reuse, R32, R112 ;  /* 0x000000200850723c */ /* 0x040fe20000041870 */
[----:B------:R-:W5:Y:S07]  /*3950*/  LDSM.16.M88.4 R32, [R215+0x7400] ;  /* 0x00740000d720783b */ /* 0x000f6e0000000200 */
[C---:B------:R-:W-:Y:S08]  /*3960*/  HMMA.16816.F32.BF16 R72, R8.reuse, R28, R124 ;  /* 0x0000001c0848723c */ /* 0x040ff0000004187c */
[----:B------:R-:W-:Y:S01]  /*3970*/  HMMA.16816.F32.BF16 R60, R8, R30, R140 ;  /* 0x0000001e083c723c */ /* 0x000fe2000004188c */
[----:B------:R-:W1:Y:S04]  /*3980*/  LDSM.16.M88.4 R28, [R215+0x7800] ;  /* 0x00780000d71c783b */ /* 0x000e680000000200 */
[----:B------:R-:W1:Y:S03]  /*3990*/  LDSM.16.M88.4 R8, [R217+0x2000] ;  /* 0x00200000d908783b */ /* 0x000e660000000200 */
[C---:B--2---:R-:W-:Y:S08]  /*39a0*/  HMMA.16816.F32.BF16 R124, R4.reuse, R98, R84 ;  /* 0x00000062047c723c */ /* 0x044ff00000041854 */
[C---:B------:R-:W-:Y:S01]  /*39b0*/  HMMA.16816.F32.BF16 R128, R4.reuse, R96, R20 ;  /* 0x000000600480723c */ /* 0x040fe20000041814 */
[----:B------:R-:W-:Y:S07]  /*39c0*/  LDSM.16.M88.4 R20, [R213+0x8000] ;  /* 0x00800000d514783b */ /* 0x000fee0000000200 */
        /* <DEDUP_REMOVED lines=17> */
[----:B------:R-:W3:Y:S07]  /*3ae0*/  LDSM.16.M88.4 R16, [R216+0x4000] ;  /* 0x00400000d810783b */ /* 0x000eee0000000200 */
[C---:B-1----:R-:W-:Y:S08]  /*3af0*/  HMMA.16816.F32.BF16 R48, R12.reuse, R26, R124 ;  /* 0x0000001a0c30723c */ /* 0x042ff0000004187c */
[C---:B------:R-:W-:Y:S08]  /*3b00*/  HMMA.16816.F32.BF16 R52, R12.reuse, R24, R128 ;  /* 0x000000180c34723c */ /* 0x040ff00000041880 */
[C---:B----4-:R-:W-:Y:S08]  /*3b10*/  HMMA.16816.F32.BF16 R76, R12.reuse, R36, R152 ;  /* 0x000000240c4c723c */ /* 0x050ff00000041898 */
        /* <DEDUP_REMOVED lines=8> */
[C---:B------:R-:W-:Y:S01]  /*3ba0*/  HMMA.16816.F32.BF16 R100, R8.reuse, R34, R100 ;  /* 0x000000220864723c */ /* 0x040fe20000041864 */
[----:B------:R-:W-:Y:S07]  /*3bb0*/  LDSM.16.M88.4 R32, [R215+0x8400] ;  /* 0x00840000d720783b */ /* 0x000fee0000000200 */
[C---:B------:R-:W-:Y:S07]  /*3bc0*/  HMMA.16816.F32.BF16 R92, R8.reuse, R28, R92 ;  /* 0x0000001c085c723c */ /* 0x040fee000004185c */
[----:B------:R-:W-:Y:S01]  /*3bd0*/  IMAD R28, R2, 0x40, R161 ;  /* 0x00000040021c7824 */ /* 0x000fe200078e02a1 */
[----:B------:R-:W-:Y:S03]  /*3be0*/  HMMA.16816.F32.BF16 R84, R8, R30, R84 ;  /* 0x0000001e0854723c */ /* 0x000fe60000041854 */
[----:B------:R-:W-:-:S05]  /*3bf0*/  IMAD.IADD R2, R221, 0x1, -R28 ;  /* 0x00000001dd027824 */ /* 0x000fca00078e0a1c */
[----:B------:R-:W-:Y:S01]  /*3c00*/  HMMA.16816.F32.BF16 R88, R8, R24, R88 ;  /* 0x000000180858723c */ /* 0x000fe20000041858 */
[----:B------:R-:W-:-:S07]  /*3c10*/  IABS R2, R2 ;  /* 0x0000000200027213 */ /* 0x000fce0000000000 */
[----:B------:R-:W-:Y:S01]  /*3c20*/  HMMA.16816.F32.BF16 R80, R8, R26, R80 ;  /* 0x0000001a0850723c */ /* 0x000fe20000041850 */
[----:B------:R-:W-:Y:S07]  /*3c30*/  LDSM.16.M88.4 R8, [R215+0x8000] ;  /* 0x00800000d708783b */ /* 0x000fee0000000200 */
[C---:B--2---:R-:W-:Y:S01]  /*3c40*/  HMMA.16816.F32.BF16 R120, R4.reuse, R158, R48 ;  /* 0x0000009e0478723c */ /* 0x044fe20000041830 */
[----:B------:R-:W1:Y:S07]  /*3c50*/  LDSM.16.M88.4 R48, [R217+0x4000] ;  /* 0x00400000d930783b */ /* 0x000e6e0000000200 */
[----:B------:R-:W-:Y:S01]  /*3c60*/  HMMA.16816.F32.BF16 R116, R4, R156, R52 ;  /* 0x0000009c0474723c */ /* 0x000fe20000041834 */
[----:B------:R-:W2:Y:S07]  /*3c70*/  LDSM.16.M88.4 R52, [R217+0x5000] ;  /* 0x00500000d934783b */ /* 0x000eae0000000200 */
[-C--:B---3--:R-:W-:Y:S07]  /*3c80*/  HMMA.16816.F32.BF16 R24, R16, R20.reuse, R12 ;  /* 0x000000141018723c */ /* 0x088fee000004180c */
[C---:B------:R-:W-:Y:S01]  /*3c90*/  IADD3 R15, R0.reuse, 0x8, RZ ;  /* 0x00000008000f7810 */ /* 0x040fe20007ffe0ff */
[----:B------:R-:W-:Y:S01]  /*3ca0*/  HMMA.16816.F32.BF16 R76, R4, R20, R76 ;  /* 0x00000014044c723c */ /* 0x000fe2000004184c */
[----:B------:R-:W-:-:S02]  /*3cb0*/  IADD3 R14, R0, 0x40, RZ ;  /* 0x00000040000e7810 */ /* 0x000fc40007ffe0ff */
[----:B------:R-:W-:Y:S02]  /*3cc0*/  IADD3 R220, R15, UR4, RZ ;  /* 0x000000040fdc7c10 */ /* 0x000fe4000fffe0ff */
[----:B------:R-:W-:Y:S02]  /*3cd0*/  IADD3 R219, R14, UR4, RZ ;  /* 0x000000040edb7c10 */ /* 0x000fe4000fffe0ff */
[----:B------:R-:W-:Y:S01]  /*3ce0*/  IADD3 R13, R0, 0x48, RZ ;  /* 0x00000048000d7810 */ /* 0x000fe20007ffe0ff */
[----:B------:R-:W-:Y:S03]  /*3cf0*/  HMMA.16816.F32.BF16 R72, R4, R22, R72 ;  /* 0x000000160448723c */ /* 0x000fe60000041848 */
[----:B------:R-:W-:Y:S01]  /*3d00*/  IADD3 R226, R13, UR4, RZ ;  /* 0x000000040de27c10 */ /* 0x000fe2000fffe0ff */
[----:B------:R-:W-:Y:S02]  /*3d10*/  ULDC UR4, c[0x0][0x2e8] ;  /* 0x0000ba0000047ab9 */ /* 0x000fe40000000800 */
[----:B------:R-:W-:-:S02]  /*3d20*/  UIADD3 UR4, UR5, UR4, URZ ;  /* 0x0000000405047290 */ /* 0x000fc4000fffe03f */
[C---:B------:R-:W-:Y:S08]  /*3d30*/  HMMA.16816.F32.BF16 R68, R4.reuse, R40, R68 ;  /* 0x000000280444723c */ /* 0x040ff00000041844 */
[C---:B------:R-:W-:Y:S08]  /*3d40*/  HMMA.16816.F32.BF16 R64, R4.reuse, R42, R64 ;  /* 0x0000002a0440723c */ /* 0x040ff00000041840 */
[C---:B------:R-:W-:Y:S08]  /*3d50*/  HMMA.16816.F32.BF16 R96, R4.reuse, R44, R60 ;  /* 0x0000002c0460723c */ /* 0x040ff0000004183c */
[----:B------:R-:W-:Y:S07]  /*3d60*/  HMMA.16816.F32.BF16 R112, R4, R46, R56 ;  /* 0x0000002e0470723c */ /* 0x000fee0000041838 */
[----:B------:R-:W-:Y:S01]  /*3d70*/  IMAD.IADD R5, R220, 0x1, -R28 ;  /* 0x00000001dc057824 */ /* 0x000fe200078e0a1c */
[----:B-1----:R-:W-:Y:S01]  /*3d80*/  HMMA.16816.F32.BF16 R24, R48, R8, R24 ;  /* 0x000000083018723c */ /* 0x002fe20000041818 */
[----:B------:R-:W-:-:S03]  /*3d90*/  IMAD.MOV.U32 R4, RZ, RZ, R2 ;  /* 0x000000ffff047224 */ /* 0x000fc600078e0002 */
[----:B------:R-:W-:Y:S01]  /*3da0*/  IABS R2, R5 ;  /* 0x0000000500027213 */ /* 0x000fe20000000000 */
[----:B------:R-:W-:Y:S01]  /*3db0*/  IMAD.IADD R5, R219, 0x1, -R28 ;  /* 0x00000001db057824 */ /* 0x000fe200078e0a1c */
[----:B------:R1:W3:Y:S02]  /*3dc0*/  I2F R21, R4 ;  /* 0x0000000400157306 */ /* 0x0002e40000201400 */
[C---:B------:R-:W-:Y:S08]  /*3dd0*/  HMMA.16816.F32.BF16 R104, R16.reuse, R40, R104 ;  /* 0x000000281068723c */ /* 0x040ff00000041868 */
[----:B------:R-:W-:Y:S01]  /*3de0*/  HMMA.16816.F32.BF16 R100, R16, R42, R100 ;  /* 0x0000002a1064723c */ /* 0x000fe20000041864 */
[----:B-1----:R-:W-:Y:S01]  /*3df0*/  IMAD.MOV.U32 R4, RZ, RZ, R2 ;  /* 0x000000ffff047224 */ /* 0x002fe200078e0002 */
[----:B------:R-:W-:-:S06]  /*3e00*/  IABS R2, R5 ;  /* 0x0000000500027213 */ /* 0x000fcc0000000000 */
[----:B------:R-:W-:Y:S01]  /*3e10*/  HMMA.16816.F32.BF16 R36, R16, R22, R36 ;  /* 0x000000161024723c */ /* 0x000fe20000041824 */
[----:B---3--:R-:W-:Y:S01]  /*3e20*/  FFMA.FTZ R21, R21, -UR28, R24 ;  /* 0x8000001c15157c23 */ /* 0x008fe20008010018 */
[----:B------:R1:W3:Y:S01]  /*3e30*/  I2F R20, R4 ;  /* 0x0000000400147306 */ /* 0x0002e20000201400 */
[----:B------:R-:W-:Y:S01]  /*3e40*/  IMAD.MOV.U32 R5, RZ, RZ, R2 ;  /* 0x000000ffff057224 */ /* 0x000fe200078e0002 */
[----:B------:R-:W-:-:S04]  /*3e50*/  IADD3 R2, R28, 0x1, RZ ;  /* 0x000000011c027810 */ /* 0x000fc80007ffe0ff */
[C---:B--2---:R-:W-:Y:S01]  /*3e60*/  HMMA.16816.F32.BF16 R40, R52.reuse, R8, R76 ;  /* 0x000000083428723c */ /* 0x044fe2000004184c */
[----:B------:R-:W-:Y:S01]  /*3e70*/  IMAD.IADD R6, R221, 0x1, -R2 ;  /* 0x00000001dd067824 */ /* 0x000fe200078e0a02 */
[----:B------:R2:W4:Y:S05]  /*3e80*/  I2F R12, R5 ;  /* 0x00000005000c7306 */ /* 0x00052a0000201400 */
[----:B------:R-:W-:Y:S01]  /*3e90*/  IADD3 R8, R14, UR4, RZ ;  /* 0x000000040e087c10 */ /* 0x000fe2000fffe0ff */
[-C--:B------:R-:W-:Y:S01]  /*3ea0*/  HMMA.16816.F32.BF16 R72, R52, R10.reuse, R72 ;  /* 0x0000000a3448723c */ /* 0x080fe20000041848 */
[----:B------:R-:W-:Y:S01]  /*3eb0*/  IADD3 R9, R13, UR4, RZ ;  /* 0x000000040d097c10 */ /* 0x000fe2000fffe0ff */
[----:B-1----:R-:W-:Y:S01]  /*3ec0*/  IMAD.IADD R4, R226, 0x1, -R28 ;  /* 0x00000001e2047824 */ /* 0x002fe200078e0a1c */
[----:B------:R-:W-:Y:S01]  /*3ed0*/  IMNMX R228, R8, UR8, PT ;  /* 0x0000000808e47c17 */ /* 0x000fe2000b800200 */
[----:B---3--:R-:W-:Y:S01]  /*3ee0*/  FFMA.FTZ R20, R20, -UR28, R26 ;  /* 0x8000001c14147c23 */ /* 0x008fe2000801001a */
[----:B------:R-:W-:Y:S01]  /*3ef0*/  IMNMX R227, R9, UR8, PT ;  /* 0x0000000809e37c17 */ /* 0x000fe2000b800200 */
[----:B------:R-:W-:Y:S01]  /*3f00*/  IMAD R78, R110, 0x20, R109 ;  /* 0x000000206e4e7824 */ /* 0x000fe200078e026d */
[----:B------:R-:W-:Y:S01]  /*3f10*/  IABS R4, R4 ;  /* 0x0000000400047213 */ /* 0x000fe20000000000 */
[----:B------:R-:W-:Y:S01]  /*3f20*/  HMMA.16816.F32.BF16 R36, R48, R10, R36 ;  /* 0x0000000a3024723c */ /* 0x000fe20000041824 */
[----:B------:R-:W-:-:S02]  /*3f30*/  IADD3 R8, R219, -c[0x0][0x2e4], RZ ;  /* 0x8000b900db087a10 */ /* 0x000fc40007ffe0ff */
[----:B------:R-:W-:Y:S01]  /*3f40*/  IADD3 R9, R226, -c[0x0][0x2e4], RZ ;  /* 0x8000b900e2097a10 */ /* 0x000fe20007ffe0ff */
[----:B--2---:R-:W-:Y:S01]  /*3f50*/  IMAD.MOV.U32 R5, RZ, RZ, R4 ;  /* 0x000000ffff057224 */ /* 0x004fe200078e0004 */
[----:B------:R-:W-:Y:S02]  /*3f60*/  IABS R4, R6 ;  /* 0x0000000600047213 */ /* 0x000fe40000000000 */
[----:B------:R-:W-:Y:S01]  /*3f70*/  IMNMX R223, RZ, R8, !PT ;  /* 0x00000008ffdf7217 */ /* 0x000fe20007800200 */
[----:B------:R1:W2:Y:S01]  /*3f80*/  I2F R7, R5 ;  /* 0x0000000500077306 */ /* 0x0002a20000201400 */
[----:B----4-:R-:W-:Y:S01]  /*3f90*/  FFMA.FTZ R22, R12, -UR28, R40 ;  /* 0x8000001c0c167c23 */ /* 0x010fe20008010028 */
[----:B------:R-:W-:Y:S01]  /*3fa0*/  IMNMX R222, RZ, R9, !PT ;  /* 0x00000009ffde7217 */ /* 0x000fe20007800200 */
[----:B------:R-:W-:Y:S01]  /*3fb0*/  IMAD.IADD R12, R219, 0x1, -R2 ;  /* 0x00000001db0c7824 */ /* 0x000fe200078e0a02 */
[C---:B------:R-:W-:Y:S01]  /*3fc0*/  ISETP.GE.AND P3, PT, R2.reuse, R228, PT ;  /* 0x000000e40200720c */ /* 0x040fe20003f66270 */
[----:B------:R-:W-:Y:S01]  /*3fd0*/  HMMA.16816.F32.BF16 R92, R16, R44, R92 ;  /* 0x0000002c105c723c */ /* 0x000fe2000004185c */
[----:B------:R-:W-:-:S02]  /*3fe0*/  ISETP.GE.AND P1, PT, R2, R227, PT ;  /* 0x000000e30200720c */ /* 0x000fc40003f26270 */
[----:B------:R3:W4:Y:S01]  /*3ff0*/  I2F R6, R4 ;  /* 0x0000000400067306 */ /* 0x0007220000201400 */
[C---:B------:R-:W-:Y:S02]  /*4000*/  ISETP.LT.OR P3, PT, R2.reuse, R223, P3 ;  /* 0x000000df0200720c */ /* 0x040fe40001f61670 */
[----:B------:R-:W-:Y:S02]  /*4010*/  ISETP.LT.OR P1, PT, R2, R222, P1 ;  /* 0x000000de0200720c */ /* 0x000fe40000f21670 */
[----:B------:R-:W-:Y:S01]  /*4020*/  HMMA.16816.F32.BF16 R84, R16, R46, R84 ;  /* 0x0000002e1054723c */ /* 0x000fe20000041854 */
[----:B-1----:R-:W-:Y:S01]  /*4030*/  SHF.R.S32.HI R5, RZ, 0x1f, R108 ;  /* 0x0000001fff057819 */ /* 0x002fe2000001146c */
[----:B--2---:R-:W-:Y:S01]  /*4040*/  FFMA.FTZ R23, R7, -UR28, R42 ;  /* 0x8000001c07177c23 */ /* 0x004fe2000801002a */
[----:B------:R-:W-:Y:S02]  /*4050*/  IADD3 R7, R15, UR4, RZ ;  /* 0x000000040f077c10 */ /* 0x000fe4000fffe0ff */
[----:B------:R-:W-:-:S03]  /*4060*/  LEA.HI R5, R5, R108, RZ, 0x2 ;  /* 0x0000006c05057211 */ /* 0x000fc600078f10ff */
[-C--:B------:R-:W-:Y:S01]  /*4070*/  HMMA.16816.F32.BF16 R44, R48, R32.reuse, R104 ;  /* 0x00000020302c723c */ /* 0x080fe20000041868 */
[----:B------:R-:W-:Y:S02]  /*4080*/  IMNMX R229, R7, UR8, PT ;  /* 0x0000000807e57c17 */ /* 0x000fe4000b800200 */
[----:B---3--:R-:W-:Y:S01]  /*4090*/  LOP3.LUT R4, R5, 0xfffffffc, RZ, 0xc0, !PT ;  /* 0xfffffffc05047812 */ /* 0x008fe200078ec0ff */
[----:B----4-:R-:W-:Y:S01]  /*40a0*/  FFMA.FTZ R25, R6, -UR28, R25 ;  /* 0x8000001c06197c23 */ /* 0x010fe20008010019 */
[----:B------:R-:W-:Y:S02]  /*40b0*/  IADD3 R5, R28, 0x9, RZ ;  /* 0x000000091c057810 */ /* 0x000fe40007ffe0ff */
[----:B------:R-:W-:Y:S01]  /*40c0*/  IADD3 R6, R0, UR4, RZ ;  /* 0x0000000400067c10 */ /* 0x000fe2000fffe0ff */
[----:B------:R-:W-:Y:S01]  /*40d0*/  IMAD.IADD R4, R108, 0x1, -R4 ;  /* 0x000000016c047824 */ /* 0x000fe200078e0a04 */
[----:B------:R-:W-:Y:S01]  /*40e0*/  IADD3 R0, R28, 0x8, RZ ;  /* 0x000000081c007810 */ /* 0x000fe20007ffe0ff */
[C---:B------:R-:W-:Y:S01]  /*40f0*/  IMAD.IADD R11, R221.reuse, 0x1, -R5 ;  /* 0x00000001dd0b7824 */ /* 0x040fe200078e0a05 */
[----:B------:R-:W-:Y:S01]  /*4100*/  IMNMX R230, R6, UR8, PT ;  /* 0x0000000806e67c17 */ /* 0x000fe2000b800200 */
[----:B------:R-:W-:Y:S01]  /*4110*/  HMMA.16816.F32.BF16 R56, R52, R32, R68 ;  /* 0x000000203438723c */ /* 0x000fe20000041844 */
[C---:B------:R-:W-:Y:S01]  /*4120*/  IADD3 R6, R221.reuse, -c[0x0][0x2e4], RZ ;  /* 0x8000b900dd067a10 */ /* 0x040fe20007ffe0ff */
[--C-:B------:R-:W-:Y:S01]  /*4130*/  IMAD.IADD R10, R221, 0x1, -R0.reuse ;  /* 0x00000001dd0a7824 */ /* 0x100fe200078e0a00 */
[----:B------:R-:W-:Y:S01]  /*4140*/  IABS R11, R11 ;  /* 0x0000000b000b7213 */ /* 0x000fe20000000000 */
[--C-:B------:R-:W-:Y:S01]  /*4150*/  IMAD.IADD R8, R219, 0x1, -R0.reuse ;  /* 0x00000001db087824 */ /* 0x100fe200078e0a00 */
[----:B------:R-:W-:Y:S01]  /*4160*/  IADD3 R7, R220, -c[0x0][0x2e4], RZ ;  /* 0x8000b900dc077a10 */ /* 0x000fe20007ffe0ff */
[----:B------:R1:W-:Y:S01]  /*4170*/  STL [R1+0x9c], R4 ;  /* 0x00009c0401007387 */ /* 0x0003e20000100800 */
[----:B------:R-:W-:Y:S01]  /*4180*/  IMNMX R225, RZ, R6, !PT ;  /* 0x00000006ffe17217 */ /* 0x000fe20007800200 */
[----:B------:R-:W-:Y:S01]  /*4190*/  IMAD.IADD R9, R226, 0x1, -R0 ;  /* 0x00000001e2097824 */ /* 0x000fe200078e0a00 */
[----:B------:R-:W-:Y:S01]  /*41a0*/  IABS R6, R10 ;  /* 0x0000000a00067213 */ /* 0x000fe20000000000 */
[----:B------:R-:W-:Y:S01]  /*41b0*/  IMAD.IADD R10, R220, 0x1, -R2 ;  /* 0x00000001dc0a7824 */ /* 0x000fe200078e0a02 */
[----:B------:R-:W-:Y:S01]  /*41c0*/  IMNMX R224, RZ, R7, !PT ;  /* 0x00000007ffe07217 */ /* 0x000fe20007800200 */
[----:B------:R-:W-:Y:S01]  /*41d0*/  IMAD.MOV.U32 R7, RZ, RZ, R11 ;  /* 0x000000ffff077224 */ /* 0x000fe200078e000b */
[CC--:B------:R-:W-:Y:S01]  /*41e0*/  ISETP.GE.AND P4, PT, R28.reuse, R230.reuse, PT ;  /* 0x000000e61c00720c */ /* 0x0c0fe20003f86270 */
[----:B------:R2:W3:Y:S01]  /*41f0*/  I2F R15, R6 ;  /* 0x00000006000f7306 */ /* 0x0004e20000201400 */
[----:B------:R-:W-:Y:S01]  /*4200*/  ISETP.GE.AND P2, PT, R28, R229, PT ;  /* 0x000000e51c00720c */ /* 0x000fe20003f46270 */
[----:B------:R-:W-:Y:S01]  /*4210*/  HMMA.16816.F32.BF16 R88, R16, R156, R88 ;  /* 0x0000009c1058723c */ /* 0x000fe20000041858 */
[----:B------:R-:W-:-:S02]  /*4220*/  ISETP.GE.AND P6, PT, R2, R230, PT ;  /* 0x000000e60200720c */ /* 0x000fc40003fc6270 */
[----:B------:R-:W-:Y:S02]  /*4230*/  ISETP.GE.AND P5, PT, R2, R229, PT ;  /* 0x000000e50200720c */ /* 0x000fe40003fa6270 */
[CC--:B------:R-:W-:Y:S01]  /*4240*/  ISETP.LT.OR P4, PT, R28.reuse, R225.reuse, P4 ;  /* 0x000000e11c00720c */ /* 0x0c0fe20002781670 */
[----:B------:R4:W-:Y:S01]  /*4250*/  I2F R24, R7 ;  /* 0x0000000700187306 */ /* 0x0009e20000201400 */
[-C--:B------:R-:W-:Y:S01]  /*4260*/  ISETP.LT.OR P2, PT, R28, R224.reuse, P2 ;  /* 0x000000e01c00720c */ /* 0x080fe20001741670 */
[----:B------:R-:W-:Y:S01]  /*4270*/  HMMA.16816.F32.BF16 R156, R16, R158, R80 ;  /* 0x0000009e109c723c */ /* 0x000fe20000041850 */
[C---:B------:R-:W-:Y:S01]  /*4280*/  ISETP.LT.OR P6, PT, R2.reuse, R225, P6 ;  /* 0x000000e10200720c */ /* 0x040fe200037c1670 */
[----:B------:R-:W5:Y:S01]  /*4290*/  LDSM.16.M88.4 R16, [R215+0x8800] ;  /* 0x00880000d710783b */ /* 0x000f620000000200 */
[----:B------:R-:W-:Y:S02]  /*42a0*/  ISETP.LT.OR P5, PT, R2, R224, P5 ;  /* 0x000000e00200720c */ /* 0x000fe40002fa1670 */
[----:B------:R-:W-:-:S02]  /*42b0*/  FSEL R136, R21, -INF , !P4 ;  /* 0xff80000015887808 */ /* 0x000fc40006000000 */
[----:B--2---:R-:W-:Y:S02]  /*42c0*/  IABS R6, R10 ;  /* 0x0000000a00067213 */ /* 0x004fe40000000000 */
[----:B------:R-:W-:Y:S01]  /*42d0*/  IABS R10, R12 ;  /* 0x0000000c000a7213 */ /* 0x000fe20000000000 */
[----:B---3--:R-:W-:Y:S01]  /*42e0*/  FFMA.FTZ R12, R15, -UR28, R36 ;  /* 0x8000001c0f0c7c23 */ /* 0x008fe20008010024 */
[----:B------:R2:W3:Y:S01]  /*42f0*/  I2F R11, R6 ;  /* 0x00000006000b7306 */ /* 0x0004e20000201400 */
[----:B------:R-:W-:Y:S01]  /*4300*/  FSEL R160, R20, -INF , !P2 ;  /* 0xff80000014a07808 */ /* 0x000fe20005000000 */
[----:B----4-:R-:W-:Y:S01]  /*4310*/  IMAD.IADD R7, R226, 0x1, -R2 ;  /* 0x00000001e2077824 */ /* 0x010fe200078e0a02 */
[----:B------:R-:W-:Y:S01]  /*4320*/  ISETP.GE.AND P4, PT, R28, R228, PT ;  /* 0x000000e41c00720c */ /* 0x000fe20003f86270 */
[----:B------:R-:W-:Y:S01]  /*4330*/  IMAD.IADD R2, R220, 0x1, -R0 ;  /* 0x00000001dc027824 */ /* 0x000fe200078e0a00 */
[----:B------:R-:W-:Y:S02]  /*4340*/  ISETP.GE.AND P2, PT, R28, R227, PT ;  /* 0x000000e31c00720c */ /* 0x000fe40003f46270 */
[----:B------:R-:W-:-:S02]  /*4350*/  IABS R7, R7 ;  /* 0x0000000700077213 */ /* 0x000fc40000000000 */
[----:B------:R-:W-:Y:S02]  /*4360*/  IABS R2, R2 ;  /* 0x0000000200027213 */ /* 0x000fe40000000000 */
[C---:B------:R-:W-:Y:S02]  /*4370*/  ISETP.LT.OR P4, PT, R28.reuse, R223, P4 ;  /* 0x000000df1c00720c */ /* 0x040fe40002781670 */
[----:B------:R-:W-:Y:S01]  /*4380*/  ISETP.LT.OR P2, PT, R28, R222, P2 ;  /* 0x000000de1c00720c */ /* 0x000fe20001741670 */
[----:B--2---:R-:W-:Y:S01]  /*4390*/  IMAD.MOV.U32 R6, RZ, RZ, R10 ;  /* 0x000000ffff067224 */ /* 0x004fe200078e000a */
[----:B------:R-:W-:Y:S01]  /*43a0*/  FSEL R76, R22, -INF , !P4 ;  /* 0xff800000164c7808 */ /* 0x000fe20006000000 */
[----:B---3--:R-:W-:Y:S01]  /*43b0*/  FFMA.FTZ R11, R11, -UR28, R27 ;  /* 0x8000001c0b0b7c23 */ /* 0x008fe2000801001b */
[----:B------:R-:W-:Y:S01]  /*43c0*/  FSEL R77, R23, -INF , !P2 ;  /* 0xff800000174d7808 */ /* 0x000fe20005000000 */
[----:B------:R2:W3:Y:S01]  /*43d0*/  I2F R14, R6 ;  /* 0x00000006000e7306 */ /* 0x0004e20000201400 */
[----:B------:R-:W-:Y:S01]  /*43e0*/  FSEL R134, R25, -INF , !P6 ;  /* 0xff80000019867808 */ /* 0x000fe20007000000 */
[----:B------:R-:W-:Y:S01]  /*43f0*/  FFMA.FTZ R22, R24, -UR28, R37 ;  /* 0x8000001c18167c23 */ /* 0x000fe20008010025 */
[----:B-1----:R-:W-:-:S02]  /*4400*/  IADD3 R4, R28, 0x10, RZ ;  /* 0x000000101c047810 */ /* 0x002fc40007ffe0ff */
[C---:B------:R-:W-:Y:S02]  /*4410*/  ISETP.GE.AND P0, PT, R0.reuse, R230, PT ;  /* 0x000000e60000720c */ /* 0x040fe40003f06270 */
[C---:B------:R-:W-:Y:S02]  /*4420*/  ISETP.GE.AND P4, PT, R0.reuse, R229, PT ;  /* 0x000000e50000720c */ /* 0x040fe40003f86270 */
[C---:B------:R-:W-:Y:S02]  /*4430*/  ISETP.GE.AND P2, PT, R0.reuse, R228, PT ;  /* 0x000000e40000720c */ /* 0x040fe40003f46270 */
[C---:B------:R-:W-:Y:S02]  /*4440*/  ISETP.GE.AND P6, PT, R0.reuse, R227, PT ;  /* 0x000000e30000720c */ /* 0x040fe40003fc6270 */
[C---:B------:R-:W-:Y:S02]  /*4450*/  ISETP.LT.OR P0, PT, R0.reuse, R225, P0 ;  /* 0x000000e10000720c */ /* 0x040fe40000701670 */
[C---:B------:R-:W-:Y:S01]  /*4460*/  ISETP.LT.OR P4, PT, R0.reuse, R224, P4 ;  /* 0x000000e00000720c */ /* 0x040fe20002781670 */
[----:B--2---:R-:W-:Y:S01]  /*4470*/  IMAD.MOV.U32 R6, RZ, RZ, R7 ;  /* 0x000000ffff067224 */ /* 0x004fe200078e0007 */
[----:B------:R-:W-:Y:S01]  /*4480*/  ISETP.LT.OR P2, PT, R0, R223, P2 ;  /* 0x000000df0000720c */ /* 0x000fe20001741670 */
[----:B---3--:R-:W-:Y:S01]  /*4490*/  FFMA.FTZ R14, R14, -UR28, R41 ;  /* 0x8000001c0e0e7c23 */ /* 0x008fe20008010029 */
[----:B------:R-:W-:Y:S01]  /*44a0*/  ISETP.LT.OR P6, PT, R0, R222, P6 ;  /* 0x000000de0000720c */ /* 0x000fe200037c1670 */
[----:B------:R1:W2:Y:S01]  /*44b0*/  I2F R13, R6 ;  /* 0x00000006000d7306 */ /* 0x0002a20000201400 */
[----:B------:R-:W-:Y:S01]  /*44c0*/  IMAD.IADD R0, R221, 0x1, -R4 ;  /* 0x00000001dd007824 */ /* 0x000fe200078e0a04 */
[----:B------:R-:W-:-:S02]  /*44d0*/  FSEL R149, R11, -INF , !P5 ;  /* 0xff8000000b957808 */ /* 0x000fc40006800000 */
[----:B------:R-:W-:Y:S02]  /*44e0*/  FSEL R62, R14, -INF , !P3 ;  /* 0xff8000000e3e7808 */ /* 0x000fe40005800000 */
[----:B------:R-:W-:Y:S02]  /*44f0*/  IABS R0, R0 ;  /* 0x0000000000007213 */ /* 0x000fe40000000000 */
[----:B------:R-:W-:Y:S02]  /*4500*/  FSEL R133, R12, -INF , !P0 ;  /* 0xff8000000c857808 */ /* 0x000fe40004000000 */
[C---:B------:R-:W-:Y:S01]  /*4510*/  ISETP.GE.AND P5, PT, R5.reuse, R230, PT ;  /* 0x000000e60500720c */ /* 0x040fe20003fa6270 */
[----:B------:R-:W-:Y:S01]  /*4520*/  IMAD.MOV.U32 R7, RZ, RZ, R0 ;  /* 0x000000ffff077224 */ /* 0x000fe200078e0000 */
[----:B------:R-:W-:Y:S02]  /*4530*/  IADD3 R0, R28, 0x18, RZ ;  /* 0x000000181c007810 */ /* 0x000fe40007ffe0ff */
[----:B------:R-:W-:Y:S01]  /*4540*/  ISETP.GE.AND P3, PT, R5, R229, PT ;  /* 0x000000e50500720c */ /* 0x000fe20003f66270 */
[----:B------:R-:W3:Y:S01]  /*4550*/  I2F R23, R7 ;  /* 0x0000000700177306 */ /* 0x000ee20000201400 */
[----:B-1----:R-:W-:Y:S01]  /*4560*/  IMAD.MOV.U32 R6, RZ, RZ, R2 ;  /* 0x000000ffff067224 */ /* 0x002fe200078e0002 */
[----:B------:R-:W-:Y:S01]  /*4570*/  IABS R2, R8 ;  /* 0x0000000800027213 */ /* 0x000fe20000000000 */
[----:B--2---:R-:W-:Y:S01]  /*4580*/  FFMA.FTZ R13, R13, -UR28, R43 ;  /* 0x8000001c0d0d7c23 */ /* 0x004fe2000801002b */
[C---:B------:R-:W-:Y:S01]  /*4590*/  ISETP.GE.AND P0, PT, R5.reuse, R227, PT ;  /* 0x000000e30500720c */ /* 0x040fe20003f06270 */
[----:B-----5:R-:W-:Y:S01]  /*45a0*/  HMMA.16816.F32.BF16 R40, R52, R16, R96 ;  /* 0x000000103428723c */ /* 0x020fe20000041860 */
[----:B------:R-:W-:-:S02]  /*45b0*/  ISETP.LT.OR P5, PT, R5, R225, P5 ;  /* 0x000000e10500720c */ /* 0x000fc40002fa1670 */
[----:B------:R1:W2:Y:S01]  /*45c0*/  I2F R8, R6 ;  /* 0x0000000600087306 */ /* 0x0002a20000201400 */
[----:B------:R-:W-:Y:S02]  /*45d0*/  FSEL R69, R13, -INF , !P1 ;  /* 0xff8000000d457808 */ /* 0x000fe40004800000 */
[C---:B------:R-:W-:Y:S02]  /*45e0*/  ISETP.GE.AND P1, PT, R5.reuse, R228, PT ;  /* 0x000000e40500720c */ /* 0x040fe40003f26270 */
[C---:B------:R-:W-:Y:S02]  /*45f0*/  ISETP.LT.OR P3, PT, R5.reuse, R224, P3 ;  /* 0x000000e00500720c */ /* 0x040fe40001f61670 */
[----:B------:R-:W-:Y:S01]  /*4600*/  ISETP.LT.OR P1, PT, R5, R223, P1 ;  /* 0x000000df0500720c */ /* 0x000fe20000f21670 */
[----:B---3--:R-:W-:Y:S01]  /*4610*/  FFMA.FTZ R11, R23, -UR28, R44 ;  /* 0x8000001c170b7c23 */ /* 0x008fe2000801002c */
[----:B------:R-:W-:Y:S02]  /*4620*/  ISETP.LT.OR P0, PT, R5, R222, P0 ;  /* 0x000000de0500720c */ /* 0x000fe40000701670 */
[----:B------:R-:W-:-:S02]  /*4630*/  FSEL R132, R22, -INF , !P5 ;  /* 0xff80000016847808 */ /* 0x000fc40006800000 */
[----:B------:R-:W-:Y:S02]  /*4640*/  ISETP.GE.AND P5, PT, R4, R227, PT ;  /* 0x000000e30400720c */ /* 0x000fe40003fa6270 */
[----:B-1----:R-:W-:Y:S01]  /*4650*/  IABS R6, R9 ;  /* 0x0000000900067213 */ /* 0x002fe20000000000 */
[----:B--2---:R-:W-:Y:S01]  /*4660*/  FFMA.FTZ R15, R8, -UR28, R38 ;  /* 0x8000001c080f7c23 */ /* 0x004fe20008010026 */
[----:B------:R1:W2:Y:S01]  /*4670*/  I2F R9, R2 ;  /* 0x0000000200097306 */ /* 0x0002a20000201400 */
[----:B------:R-:W-:Y:S01]  /*4680*/  IMAD.IADD R8, R221, 0x1, -R0 ;  /* 0x00000001dd087824 */ /* 0x000fe200078e0a00 */
[C---:B------:R-:W-:Y:S02]  /*4690*/  ISETP.LT.OR P5, PT, R4.reuse, R222, P5 ;  /* 0x000000de0400720c */ /* 0x040fe40002fa1670 */
[----:B------:R-:W-:Y:S02]  /*46a0*/  FSEL R135, R15, -INF , !P4 ;  /* 0xff8000000f877808 */ /* 0x000fe40006000000 */
[----:B------:R-:W-:-:S02]  /*46b0*/  ISETP.GE.AND P4, PT, R4, R230, PT ;  /* 0x000000e60400720c */ /* 0x000fc40003f86270 */
[----:B------:R3:W4:Y:S02]  /*46c0*/  I2F R10, R6 ;  /* 0x00000006000a7306 */ /* 0x0007240000201400 */
[----:B------:R-:W-:-:S04]  /*46d0*/  ISETP.LT.OR P4, PT, R4, R225, P4 ;  /* 0x000000e10400720c */ /* 0x000fc80002781670 */
[----:B------:R-:W-:Y:S02]  /*46e0*/  FSEL R162, R11, -INF , !P4 ;  /* 0xff8000000ba27808 */ /* 0x000fe40006000000 */
[C---:B-1----:R-:W-:Y:S01]  /*46f0*/  IADD3 R2, R28.reuse, 0x11, RZ ;  /* 0x000000111c027810 */ /* 0x042fe20007ffe0ff */
[----:B--2---:R-:W-:Y:S01]  /*4700*/  FFMA.FTZ R21, R9, -UR28, R72 ;  /* 0x8000001c09157c23 */ /* 0x004fe20008010048 */
[----:B------:R-:W-:Y:S02]  /*4710*/  IADD3 R9, R28, 0x19, RZ ;  /* 0x000000191c097810 */ /* 0x000fe40007ffe0ff */
[----:B------:R-:W-:Y:S02]  /*4720*/  ISETP.GE.AND P4, PT, R2, R227, PT ;  /* 0x000000e30200720c */ /* 0x000fe40003f86270 */
[----:B------:R-:W-:Y:S01]  /*4730*/  FSEL R63, R21, -INF , !P2 ;  /* 0xff800000153f7808 */ /* 0x000fe20005000000 */
[----:B---3--:R-:W-:Y:S01]  /*4740*/  IMAD.IADD R6, R221, 0x1, -R2 ;  /* 0x00000001dd067824 */ /* 0x008fe200078e0a02 */
[----:B------:R-:W-:Y:S01]  /*4750*/  ISETP.GE.AND P2, PT, R4, R229, PT ;  /* 0x000000e50400720c */ /* 0x000fe20003f46270 */
[----:B----4-:R-:W-:Y:S01]  /*4760*/  FFMA.FTZ R20, R10, -UR28, R74 ;  /* 0x8000001c0a147c23 */ /* 0x010fe2000801004a */
[----:B------:R-:W-:Y:S01]  /*4770*/  ISETP.LT.OR P4, PT, R2, R222, P4 ;  /* 0x000000de0200720c */ /* 0x000fe20002781670 */
[----:B------:R-:W-:Y:S01]  /*4780*/  IMAD.IADD R10, R219, 0x1, -R5 ;  /* 0x00000001db0a7824 */ /* 0x000fe200078e0a05 */
[----:B------:R-:W-:-:S02]  /*4790*/  IABS R6, R6 ;  /* 0x0000000600067213 */ /* 0x000fc40000000000 */
[----:B------:R-:W-:Y:S02]  /*47a0*/  FSEL R68, R20, -INF , !P6 ;  /* 0xff80000014447808 */ /* 0x000fe40007000000 */
[C---:B------:R-:W-:Y:S01]  /*47b0*/  ISETP.GE.AND P6, PT, R4.reuse, R228, PT ;  /* 0x000000e40400720c */ /* 0x040fe20003fc6270 */
[----:B------:R-:W-:Y:S01]  /*47c0*/  IMAD.MOV.U32 R7, RZ, RZ, R6 ;  /* 0x000000ffff077224 */ /* 0x000fe200078e0006 */
[----:B------:R-:W-:Y:S01]  /*47d0*/  IABS R6, R8 ;  /* 0x0000000800067213 */ /* 0x000fe20000000000 */
[----:B------:R-:W-:Y:S01]  /*47e0*/  IMAD.IADD R8, R221, 0x1, -R9 ;  /* 0x00000001dd087824 */ /* 0x000fe200078e0a09 */
[C---:B------:R-:W-:Y:S01]  /*47f0*/  ISETP.LT.OR P2, PT, R4.reuse, R224, P2 ;  /* 0x000000e00400720c */ /* 0x040fe20001741670 */
[----:B------:R1:W2:Y:S01]  /*4800*/  I2F R25, R7 ;  /* 0x0000000700197306 */ /* 0x0002a20000201400 */
[----:B------:R-:W-:Y:S01]  /*4810*/  ISETP.LT.OR P6, PT, R4, R223, P6 ;  /* 0x000000df0400720c */ /* 0x000fe200037c1670 */
[----:B------:R-:W-:Y:S01]  /*4820*/  HMMA.16816.F32.BF16 R20, R52, R34, R64 ;  /* 0x000000223414723c */ /* 0x000fe20000041840 */
[----:B-1----:R-:W-:Y:S01]  /*4830*/  IMAD.MOV.U32 R7, RZ, RZ, R6 ;  /* 0x000000ffff077224 */ /* 0x002fe200078e0006 */
[----:B------:R-:W-:Y:S01]  /*4840*/  IABS R6, R8 ;  /* 0x0000000800067213 */ /* 0x000fe20000000000 */
[----:B------:R-:W-:-:S03]  /*4850*/  IMAD.IADD R8, R220, 0x1, -R5 ;  /* 0x00000001dc087824 */ /* 0x000fc600078e0a05 */
[----:B------:R1:W-:Y:S01]  /*4860*/  I2F R32, R7 ;  /* 0x0000000700207306 */ /* 0x0003e20000201400 */
[----:B--2---:R-:W-:Y:S02]  /*4870*/  FFMA.FTZ R11, R25, -UR28, R45 ;  /* 0x8000001c190b7c23 */ /* 0x004fe4000801002d */
[----:B------:R-:W-:Y:S01]  /*4880*/  HMMA.16816.F32.BF16 R24, R48, R34, R100 ;  /* 0x000000223018723c */ /* 0x000fe20000041864 */
[----:B-1----:R-:W-:Y:S01]  /*4890*/  IMAD.MOV.U32 R7, RZ, RZ, R6 ;  /* 0x000000ffff077224 */ /* 0x002fe200078e0006 */
[----:B------:R-:W-:-:S03]  /*48a0*/  IABS R6, R8 ;  /* 0x0000000800067213 */ /* 0x000fc60000000000 */
[----:B------:R1:W-:Y:S02]  /*48b0*/  I2F R36, R7 ;  /* 0x0000000700247306 */ /* 0x0003e40000201400 */
[----:B-1----:R-:W-:-:S06]  /*48c0*/  IABS R7, R10 ;  /* 0x0000000a00077213 */ /* 0x002fcc0000000000 */
[----:B------:R1:W-:Y:S02]  /*48d0*/  I2F R10, R6 ;  /* 0x00000006000a7306 */ /* 0x0003e40000201400 */
[----:B-1----:R-:W-:Y:S02]  /*48e0*/  IMAD.IADD R6, R226, 0x1, -R5 ;  /* 0x00000001e2067824 */ /* 0x002fe400078e0a05 */
[----:B------:R-:W-:-:S03]  /*48f0*/  IMAD.MOV.U32 R5, RZ, RZ, R7 ;  /* 0x000000ffff057224 */ /* 0x000fc600078e0007 */
[----:B------:R-:W-:Y:S01]  /*4900*/  IABS R8, R6 ;  /* 0x0000000600087213 */ /* 0x000fe20000000000 */
[----:B------:R1:W-:Y:S01]  /*4910*/  I2F R7, R5 ;  /* 0x0000000500077306 */ /* 0x0003e20000201400 */
[----:B------:R-:W-:-:S05]  /*4920*/  IMAD.IADD R6, R219, 0x1, -R4 ;  /* 0x00000001db067824 */ /* 0x000fca00078e0a04 */
[----:B------:R-:W-:Y:S02]  /*4930*/  IABS R6, R6 ;  /* 0x0000000600067213 */ /* 0x000fe40000000000 */
[----:B------:R-:W2:Y:S01]  /*4940*/  I2F R8, R8 ;  /* 0x0000000800087306 */ /* 0x000ea20000201400 */
[----:B-1----:R-:W-:-:S05]  /*4950*/  IMAD.IADD R5, R220, 0x1, -R4 ;  /* 0x00000001dc057824 */ /* 0x002fca00078e0a04 */
[----:B------:R-:W-:Y:S01]  /*4960*/  IABS R5, R5 ;  /* 0x0000000500057213 */ /* 0x000fe20000000000 */
[----:B--2---:R-:W-:-:S03]  /*4970*/  FFMA.FTZ R8, R8, -UR28, R75 ;  /* 0x8000001c08087c23 */ /* 0x004fc6000801004b */
[----:B------:R1:W-:Y:S02]  /*4980*/  I2F R13, R5 ;  /* 0x00000005000d7306 */ /* 0x0003e40000201400 */
[----:B------:R-:W-:Y:S02]  /*4990*/  FSEL R61, R8, -INF , !P0 ;  /* 0xff800000083d7808 */ /* 0x000fe40004000000 */
[----:B------:R-:W-:-:S04]  /*49a0*/  ISETP.GE.AND P0, PT, R2, R228, PT ;  /* 0x000000e40200720c */ /* 0x000fc80003f06270 */
[----:B------:R-:W-:Y:S01]  /*49b0*/  ISETP.LT.OR P0, PT, R2, R223, P0 ;  /* 0x000000df0200720c */ /* 0x000fe20000701670 */
[----:B-1----:R-:W-:Y:S02]  /*49c0*/  IMAD.IADD R5, R226, 0x1, -R4 ;  /* 0x00000001e2057824 */ /* 0x002fe400078e0a04 */
[----:B------:R-:W-:Y:S02]  /*49d0*/  IMAD.MOV.U32 R4, RZ, RZ, R6 ;  /* 0x000000ffff047224 */ /* 0x000fe400078e0006 */
[----:B------:R-:W-:Y:S01]  /*49e0*/  FFMA.FTZ R6, R10, -UR28, R39 ;  /* 0x8000001c0a067c23 */ /* 0x000fe20008010027 */
[----:B------:R-:W-:Y:S01]  /*49f0*/  IABS R5, R5 ;  /* 0x0000000500057213 */ /* 0x000fe20000000000 */
[----:B------:R1:W2:Y:S01]  /*4a00*/  I2F R12, R4 ;  /* 0x00000004000c7306 */ /* 0x0002a20000201400 */
[----:B------:R-:W-:Y:S02]  /*4a10*/  FFMA.FTZ R10, R7, -UR28, R73 ;  /* 0x8000001c070a7c23 */ /* 0x000fe40008010049 */
[----:B------:R-:W-:Y:S01]  /*4a20*/  FSEL R147, R6, -INF , !P3 ;  /* 0xff80000006937808 */ /* 0x000fe20005800000 */
[--C-:B------:R-:W-:Y:S01]  /*4a30*/  IMAD.IADD R6, R219, 0x1, -R2.reuse ;  /* 0x00000001db067824 */ /* 0x100fe200078e0a02 */
[----:B------:R-:W-:Y:S01]  /*4a40*/  ISETP.GE.AND P3, PT, R2, R230, PT ;  /* 0x000000e60200720c */ /* 0x000fe20003f66270 */
[----:B------:R-:W-:Y:S01]  /*4a50*/  IMAD.IADD R7, R226, 0x1, -R2 ;  /* 0x00000001e2077824 */ /* 0x000fe200078e0a02 */
[----:B------:R-:W-:Y:S01]  /*4a60*/  FSEL R60, R10, -INF , !P1 ;  /* 0xff8000000a3c7808 */ /* 0x000fe20004800000 */
[----:B------:R-:W3:Y:S01]  /*4a70*/  I2F R14, R5 ;  /* 0x00000005000e7306 */ /* 0x000ee20000201400 */
[----:B------:R-:W-:-:S02]  /*4a80*/  ISETP.GE.AND P1, PT, R2, R229, PT ;  /* 0x000000e50200720c */ /* 0x000fc40003f26270 */
[C---:B------:R-:W-:Y:S02]  /*4a90*/  ISETP.LT.OR P3, PT, R2.reuse, R225, P3 ;  /* 0x000000e10200720c */ /* 0x040fe40001f61670 */
[----:B------:R-:W-:Y:S02]  /*4aa0*/  ISETP.LT.OR P1, PT, R2, R224, P1 ;  /* 0x000000e00200720c */ /* 0x000fe40000f21670 */
[----:B------:R-:W-:Y:S01]  /*4ab0*/  FSEL R151, R11, -INF , !P3 ;  /* 0xff8000000b977808 */ /* 0x000fe20005800000 */
[----:B-1----:R-:W-:Y:S01]  /*4ac0*/  IMAD.IADD R4, R220, 0x1, -R2 ;  /* 0x00000001dc047824 */ /* 0x002fe200078e0a02 */
[----:B------:R-:W-:Y:S01]  /*4ad0*/  ISETP.GE.AND P3, PT, R0, R227, PT ;  /* 0x000000e30000720c */ /* 0x000fe20003f66270 */
[----:B------:R-:W-:Y:S02]  /*4ae0*/  IMAD.IADD R2, R220, 0x1, -R0 ;  /* 0x00000001dc027824 */ /* 0x000fe400078e0a00 */
[----:B--2---:R-:W-:Y:S01]  /*4af0*/  FFMA.FTZ R10, R12, -UR28, R56 ;  /* 0x8000001c0c0a7c23 */ /* 0x004fe20008010038 */
[----:B------:R-:W-:-:S02]  /*4b00*/  IABS R4, R4 ;  /* 0x0000000400047213 */ /* 0x000fc40000000000 */
[----:B------:R-:W-:Y:S01]  /*4b10*/  IABS R2, R2 ;  /* 0x0000000200027213 */ /* 0x000fe20000000000 */
[----:B---3--:R-:W-:Y:S01]  /*4b20*/  FFMA.FTZ R8, R14, -UR28, R58 ;  /* 0x8000001c0e087c23 */ /* 0x008fe2000801003a */
[----:B------:R-:W-:Y:S01]  /*4b30*/  FSEL R104, R10, -INF , !P6 ;  /* 0xff8000000a687808 */ /* 0x000fe20007000000 */
[----:B------:R-:W-:Y:S01]  /*4b40*/  IMAD.MOV.U32 R5, RZ, RZ, R4 ;  /* 0x000000ffff057224 */ /* 0x000fe200078e0004 */
[----:B------:R-:W-:Y:S01]  /*4b50*/  IABS R4, R6 ;  /* 0x0000000600047213 */ /* 0x000fe20000000000 */
[----:B------:R-:W-:Y:S01]  /*4b60*/  FFMA.FTZ R6, R13, -UR28, R46 ;  /* 0x8000001c0d067c23 */ /* 0x000fe2000801002e */
[----:B------:R-:W-:Y:S01]  /*4b70*/  FSEL R108, R8, -INF , !P5 ;  /* 0xff800000086c7808 */ /* 0x000fe20006800000 */
[----:B------:R1:W-:Y:S01]  /*4b80*/  I2F R31, R5 ;  /* 0x00000005001f7306 */ /* 0x0003e20000201400 */
[----:B------:R-:W-:Y:S02]  /*4b90*/  ISETP.GE.AND P6, PT, R0, R229, PT ;  /* 0x000000e50000720c */ /* 0x000fe40003fc6270 */
[----:B------:R-:W-:Y:S01]  /*4ba0*/  FSEL R161, R6, -INF , !P2 ;  /* 0xff80000006a17808 */ /* 0x000fe20005000000 */
[----:B------:R-:W-:Y:S01]  /*4bb0*/  IMAD.IADD R6, R220, 0x1, -R9 ;  /* 0x00000001dc067824 */ /* 0x000fe200078e0a09 */
[----:B------:R-:W-:-:S02]  /*4bc0*/  ISETP.GE.AND P2, PT, R0, R230, PT ;  /* 0x000000e60000720c */ /* 0x000fc40003f46270 */
[C---:B------:R-:W-:Y:S01]  /*4bd0*/  ISETP.GE.AND P5, PT, R0.reuse, R228, PT ;  /* 0x000000e40000720c */ /* 0x040fe20003fa6270 */
[----:B------:R2:W3:Y:S01]  /*4be0*/  I2F R30, R4 ;  /* 0x00000004001e7306 */ /* 0x0004e20000201400 */
[C---:B------:R-:W-:Y:S02]  /*4bf0*/  ISETP.LT.OR P2, PT, R0.reuse, R225, P2 ;  /* 0x000000e10000720c */ /* 0x040fe40001741670 */
[C---:B------:R-:W-:Y:S02]  /*4c00*/  ISETP.LT.OR P6, PT, R0.reuse, R224, P6 ;  /* 0x000000e00000720c */ /* 0x040fe400037c1670 */
[C---:B------:R-:W-:Y:S02]  /*4c10*/  ISETP.LT.OR P5, PT, R0.reuse, R223, P5 ;  /* 0x000000df0000720c */ /* 0x040fe40002fa1670 */
[----:B------:R-:W-:Y:S02]  /*4c20*/  ISETP.LT.OR P3, PT, R0, R222, P3 ;  /* 0x000000de0000720c */ /* 0x000fe40001f61670 */
[----:B-1----:R-:W-:Y:S01]  /*4c30*/  IABS R5, R7 ;  /* 0x0000000700057213 */ /* 0x002fe20000000000 */
[----:B------:R-:W-:-:S04]  /*4c40*/  IMAD.IADD R7, R219, 0x1, -R9 ;  /* 0x00000001db077824 */ /* 0x000fc800078e0a09 */
[----:B--2---:R-:W-:Y:S02]  /*4c50*/  IMAD.MOV.U32 R4, RZ, RZ, R5 ;  /* 0x000000ffff047224 */ /* 0x004fe400078e0005 */
[----:B------:R-:W-:Y:S02]  /*4c60*/  IMAD.IADD R5, R219, 0x1, -R0 ;  /* 0x00000001db057824 */ /* 0x000fe400078e0a00 */
[----:B------:R1:W2:Y:S01]  /*4c70*/  I2F R15, R4 ;  /* 0x00000004000f7306 */ /* 0x0002a20000201400 */
[----:B---3--:R-:W-:-:S05]  /*4c80*/  FFMA.FTZ R10, R30, -UR28, R57 ;  /* 0x8000001c1e0a7c23 */ /* 0x008fca0008010039 */
[----:B------:R-:W-:Y:S02]  /*4c90*/  FSEL R103, R10, -INF , !P0 ;  /* 0xff8000000a677808 */ /* 0x000fe40004000000 */
[----:B------:R-:W-:-:S04]  /*4ca0*/  ISETP.GE.AND P0, PT, R9, R229, PT ;  /* 0x000000e50900720c */ /* 0x000fc80003f06270 */
[----:B------:R-:W-:Y:S01]  /*4cb0*/  ISETP.LT.OR P0, PT, R9, R224, P0 ;  /* 0x000000e00900720c */ /* 0x000fe20000701670 */
[----:B-1----:R-:W-:Y:S01]  /*4cc0*/  IMAD.MOV.U32 R4, RZ, RZ, R2 ;  /* 0x000000ffff047224 */ /* 0x002fe200078e0002 */
[----:B------:R-:W-:Y:S01]  /*4cd0*/  IABS R2, R5 ;  /* 0x0000000500027213 */ /* 0x000fe20000000000 */
[----:B------:R-:W-:Y:S01]  /*4ce0*/  IMAD.IADD R5, R226, 0x1, -R0 ;  /* 0x00000001e2057824 */ /* 0x000fe200078e0a00 */
[----:B------:R-:W-:Y:S01]  /*4cf0*/  IABS R0, R7 ;  /* 0x0000000700007213 */ /* 0x000fe20000000000 */
[----:B------:R1:W3:Y:S01]  /*4d00*/  I2F R29, R4 ;  /* 0x00000004001d7306 */ /* 0x0002e20000201400 */
[----:B--2---:R-:W-:-:S05]  /*4d10*/  FFMA.FTZ R8, R15, -UR28, R59 ;  /* 0x8000001c0f087c23 */ /* 0x004fca000801003b */
[----:B------:R-:W-:Y:S02]  /*4d20*/  FSEL R105, R8, -INF , !P4 ;  /* 0xff80000008697808 */ /* 0x000fe40006000000 */
[----:B------:R-:W-:-:S04]  /*4d30*/  ISETP.GE.AND P4, PT, R9, R228, PT ;  /* 0x000000e40900720c */ /* 0x000fc80003f86270 */
[----:B------:R-:W-:Y:S01]  /*4d40*/  ISETP.LT.OR P4, PT, R9, R223, P4 ;  /* 0x000000df0900720c */ /* 0x000fe20002781670 */
[----:B-1----:R-:W-:Y:S01]  /*4d50*/  IMAD.MOV.U32 R4, RZ, RZ, R2 ;  /* 0x000000ffff047224 */ /* 0x002fe200078e0002 */
[----:B------:R-:W-:Y:S01]  /*4d60*/  IABS R2, R5 ;  /* 0x0000000500027213 */ /* 0x000fe20000000000 */
[----:B------:R-:W-:Y:S02]  /*4d70*/  IMAD.IADD R5, R226, 0x1, -R9 ;  /* 0x00000001e2057824 */ /* 0x000fe400078e0a09 */
[----:B------:R1:W2:Y:S01]  /*4d80*/  I2F R14, R4 ;  /* 0x00000004000e7306 */ /* 0x0002a20000201400 */
[----:B---3--:R-:W-:-:S05]  /*4d90*/  FFMA.FTZ R8, R29, -UR28, R26 ;  /* 0x8000001c1d087c23 */ /* 0x008fca000801001a */
[----:B------:R-:W-:Y:S01]  /*4da0*/  FSEL R146, R8, -INF , !P6 ;  /* 0xff80000008927808 */ /* 0x000fe20007000000 */
[----:B-1----:R-:W-:Y:S01]  /*4db0*/  IMAD.MOV.U32 R4, RZ, RZ, R2 ;  /* 0x000000ffff047224 */ /* 0x002fe200078e0002 */
[----:B------:R-:W-:Y:S01]  /*4dc0*/  IABS R2, R6 ;  /* 0x0000000600027213 */ /* 0x000fe20000000000 */
[----:B------:R-:W-:Y:S02]  /*4dd0*/  FFMA.FTZ R6, R31, -UR28, R47 ;  /* 0x8000001c1f067c23 */ /* 0x000fe4000801002f */
[----:B------:R1:W3:Y:S03]  /*4de0*/  I2F R12, R4 ;  /* 0x00000004000c7306 */ /* 0x0002e60000201400 */
[----:B------:R-:W-:Y:S01]  /*4df0*/  FSEL R150, R6, -INF , !P1 ;  /* 0xff80000006967808 */ /* 0x000fe20004800000 */
[----:B------:R-:W-:Y:S01]  /*4e00*/  FFMA.FTZ R6, R32, -UR28, R24 ;  /* 0x8000001c20067c23 */ /* 0x000fe20008010018 */
[----:B------:R-:W-:Y:S01]  /*4e10*/  ISETP.GE.AND P1, PT, R9, R230, PT ;  /* 0x000000e60900720c */ /* 0x000fe20003f26270 */
[----:B------:R-:W-:Y:S02]  /*4e20*/  HMMA.16816.F32.BF16 R32, R48, R16, R92 ;  /* 0x000000103020723c */ /* 0x000fe4000004185c */
[----:B------:R4:W5:Y:S01]  /*4e30*/  I2F R13, R2 ;  /* 0x00000002000d7306 */ /* 0x0009620000201400 */
[----:B------:R-:W-:-:S02]  /*4e40*/  FSEL R148, R6, -INF , !P2 ;  /* 0xff80000006947808 */ /* 0x000fc40005000000 */
[C---:B------:R-:W-:Y:S02]  /*4e50*/  ISETP.GE.AND P2, PT, R9.reuse, R227, PT ;  /* 0x000000e30900720c */ /* 0x040fe40003f46270 */
[C---:B------:R-:W-:Y:S02]  /*4e60*/  ISETP.LT.OR P1, PT, R9.reuse, R225, P1 ;  /* 0x000000e10900720c */ /* 0x040fe40000f21670 */
[----:B------:R-:W-:Y:S01]  /*4e70*/  ISETP.LT.OR P2, PT, R9, R222, P2 ;  /* 0x000000de0900720c */ /* 0x000fe20001741670 */
[----:B-1----:R-:W-:Y:S01]  /*4e80*/  IMAD.MOV.U32 R4, RZ, RZ, R0 ;  /* 0x000000ffff047224 */ /* 0x002fe200078e0000 */
[----:B------:R-:W-:Y:S01]  /*4e90*/  IABS R0, R5 ;  /* 0x0000000500007213 */ /* 0x000fe20000000000 */
[----:B--2---:R-:W-:Y:S02]  /*4ea0*/  FFMA.FTZ R9, R14, -UR28, R20 ;  /* 0x8000001c0e097c23 */ /* 0x004fe40008010014 */
[----:B------:R1:W2:Y:S01]  /*4eb0*/  I2F R11, R4 ;  /* 0x00000004000b7306 */ /* 0x0002a20000201400 */
[----:B---3--:R-:W-:-:S02]  /*4ec0*/  FFMA.FTZ R10, R12, -UR28, R22 ;  /* 0x8000001c0c0a7c23 */ /* 0x008fc40008010016 */
[----:B------:R-:W-:Y:S01]  /*4ed0*/  FFMA.FTZ R12, R36, -UR28, R25 ;  /* 0x8000001c240c7c23 */ /* 0x000fe20008010019 */
[----:B----4-:R-:W-:Y:S01]  /*4ee0*/  IADD3 R2, R28, 0x20, RZ ;  /* 0x000000201c027810 */ /* 0x010fe20007ffe0ff */
[----:B-----5:R-:W-:Y:S01]  /*4ef0*/  FFMA.FTZ R13, R13, -UR28, R27 ;  /* 0x8000001c0d0d7c23 */ /* 0x020fe2000801001b */
[----:B------:R-:W-:Y:S01]  /*4f00*/  FSEL R31, R9, -INF , !P5 ;  /* 0xff800000091f7808 */ /* 0x000fe20006800000 */
[-C--:B------:R-:W-:Y:S01]  /*4f10*/  HMMA.16816.F32.BF16 R36, R52, R18.reuse, R112 ;  /* 0x000000123424723c */ /* 0x080fe20000041870 */
[----:B------:R-:W-:Y:S01]  /*4f20*/  FSEL R144, R12, -INF , !P1 ;  /* 0xff8000000c907808 */ /* 0x000fe20004800000 */
[----:B------:R-:W-:Y:S01]  /*4f30*/  IMAD.IADD R5, R221, 0x1, -R2 ;  /* 0x00000001dd057824 */ /* 0x000fe200078e0a02 */
[C---:B------:R-:W-:Y:S02]  /*4f40*/  ISETP.GE.AND P6, PT, R2.reuse, R230, PT ;  /* 0x000000e60200720c */ /* 0x040fe40003fc6270 */
[C---:B------:R-:W-:Y:S02]  /*4f50*/  ISETP.GE.AND P5, PT, R2.reuse, R229, PT ;  /* 0x000000e50200720c */ /* 0x040fe40003fa6270 */
[C---:B------:R-:W-:Y:S01]  /*4f60*/  ISETP.GE.AND P1, PT, R2.reuse, R227, PT ;  /* 0x000000e30200720c */ /* 0x040fe20003f26270 */
[----:B------:R-:W-:Y:S01]  /*4f70*/  HMMA.16816.F32.BF16 R24, R48, R18, R84 ;  /* 0x000000123018723c */ /* 0x000fe20000041854 */
[----:B-1----:R-:W-:Y:S01]  /*4f80*/  IMAD.MOV.U32 R4, RZ, RZ, R0 ;  /* 0x000000ffff047224 */ /* 0x002fe200078e0000 */
[----:B------:R-:W-:Y:S01]  /*4f90*/  IABS R0, R5 ;  /* 0x0000000500007213 */ /* 0x000fe20000000000 */
[----:B--2---:R-:W-:Y:S01]  /*4fa0*/  FFMA.FTZ R15, R11, -UR28, R21 ;  /* 0x8000001c0b0f7c23 */ /* 0x004fe20008010015 */
[C---:B------:R-:W-:Y:S01]  /*4fb0*/  ISETP.LT.OR P6, PT, R2.reuse, R225, P6 ;  /* 0x000000e10200720c */ /* 0x040fe200037c1670 */
[----:B------:R-:W1:Y:S01]  /*4fc0*/  I2F R7, R4 ;  /* 0x0000000400077306 */ /* 0x000e620000201400 */
[----:B------:R-:W-:-:S02]  /*4fd0*/  ISETP.LT.OR P5, PT, R2, R224, P5 ;  /* 0x000000e00200720c */ /* 0x000fc40002fa1670 */
[----:B------:R-:W-:Y:S02]  /*4fe0*/  ISETP.LT.OR P1, PT, R2, R222, P1 ;  /* 0x000000de0200720c */ /* 0x000fe40000f21670 */
[----:B------:R-:W-:Y:S02]  /*4ff0*/  FSEL R145, R13, -INF , !P0 ;  /* 0xff8000000d917808 */ /* 0x000fe40004000000 */
[----:B------:R-:W-:Y:S01]  /*5000*/  FSEL R30, R15, -INF , !P4 ;  /* 0xff8000000f1e7808 */ /* 0x000fe20006000000 */
[----:B------:R-:W2:Y:S01]  /*5010*/  I2F R6, R0 ;  /* 0x0000000000067306 */ /* 0x000ea20000201400 */
[----:B-1----:R-:W-:Y:S01]  /*5020*/  FFMA.FTZ R11, R7, -UR28, R23 ;  /* 0x8000001c070b7c23 */ /* 0x002fe20008010017 */
[----:B------:R-:W-:Y:S01]  /*5030*/  IADD3 R4, R28, 0x28, RZ ;  /* 0x000000281c047810 */ /* 0x000fe20007ffe0ff */
[----:B------:R-:W1:Y:S01]  /*5040*/  LDSM.16.M88.4 R20, [R215+0x8c00] ;  /* 0x008c0000d714783b */ /* 0x000e620000000200 */
[----:B------:R-:W-:-:S04]  /*5050*/  DEPBAR.LE SB0, 0x0 ;  /* 0x000080000000791a */ /* 0x000fc80000000000 */
[----:B------:R-:W-:Y:S01]  /*5060*/  FSEL R100, R11, -INF , !P2 ;  /* 0xff8000000b647808 */ /* 0x000fe20005000000 */
[----:B--2---:R-:W-:Y:S01]  /*5070*/  FFMA.FTZ R14, R6, -UR28, R32 ;  /* 0x8000001c060e7c23 */ /* 0x004fe20008010020 */
[----:B------:R-:W-:Y:S01]  /*5080*/  IADD3 R0, R28, 0x21, RZ ;  /* 0x000000211c007810 */ /* 0x000fe20007ffe0ff */
[C---:B------:R-:W-:Y:S01]  /*5090*/  IMAD.IADD R6, R221.reuse, 0x1, -R4 ;  /* 0x00000001dd067824 */ /* 0x040fe200078e0a04 */
[----:B------:R-:W-:Y:S02]  /*50a0*/  FSEL R32, R10, -INF , !P3 ;  /* 0xff8000000a207808 */ /* 0x000fe40005800000 */
[C---:B------:R-:W-:Y:S01]  /*50b0*/  ISETP.GE.AND P3, PT, R2.reuse, R228, PT ;  /* 0x000000e40200720c */ /* 0x040fe20003f66270 */
[----:B------:R-:W-:Y:S01]  /*50c0*/  IMAD.IADD R5, R221, 0x1, -R0 ;  /* 0x00000001dd057824 */ /* 0x000fe200078e0a00 */
[----:B------:R-:W-:Y:S02]  /*50d0*/  IABS R6, R6 ;  /* 0x0000000600067213 */ /* 0x000fe40000000000 */
[----:B------:R-:W-:-:S02]  /*50e0*/  ISETP.LT.OR P3, PT, R2, R223, P3 ;  /* 0x000000df0200720c */ /* 0x000fc40001f61670 */
[----:B------:R-:W-:Y:S01]  /*50f0*/  IABS R5, R5 ;  /* 0x0000000500057213 */ /* 0x000fe20000000000 */
[----:B------:R2:W-:Y:S01]  /*5100*/  I2F R29, R6 ;  /* 0x00000006001d7306 */ /* 0x0005e20000201400 */
[----:B------:R-:W-:Y:S02]  /*5110*/  FSEL R235, R14, -INF , !P6 ;  /* 0xff8000000eeb7808 */ /* 0x000fe40007000000 */
[C---:B------:R-:W-:Y:S01]  /*5120*/  ISETP.GE.AND P0, PT, R0.reuse, R230, PT ;  /* 0x000000e60000720c */ /* 0x040fe20003f06270 */
[----:B------:R-:W-:Y:S01]  /*5130*/  IMAD.MOV.U32 R7, RZ, RZ, R5 ;  /* 0x000000ffff077224 */ /* 0x000fe200078e0005 */
[----:B------:R-:W-:Y:S01]  /*5140*/  ISETP.GE.AND P4, PT, R0, R229, PT ;  /* 0x000000e50000720c */ /* 0x000fe20003f86270 */
[----:B------:R-:W-:Y:S01]  /*5150*/  IMAD.IADD R5, R220, 0x1, -R2 ;  /* 0x00000001dc057824 */ /* 0x000fe200078e0a02 */
[C---:B------:R-:W-:Y:S01]  /*5160*/  ISETP.GE.AND P2, PT, R0.reuse, R228, PT ;  /* 0x000000e40000720c */ /* 0x040fe20003f46270 */
[----:B------:R3:W4:Y:S01]  /*5170*/  I2F R16, R7 ;  /* 0x0000000700107306 */ /* 0x0007220000201400 */
[----:B------:R-:W-:-:S02]  /*5180*/  ISETP.GE.AND P6, PT, R0, R227, PT ;  /* 0x000000e30000720c */ /* 0x000fc40003fc6270 */
[----:B------:R-:W-:Y:S02]  /*5190*/  IABS R5, R5 ;  /* 0x0000000500057213 */ /* 0x000fe40000000000 */
[C---:B------:R-:W-:Y:S02]  /*51a0*/  ISETP.LT.OR P0, PT, R0.reuse, R225, P0 ;  /* 0x000000e10000720c */ /* 0x040fe40000701670 */
[----:B------:R-:W-:Y:S01]  /*51b0*/  ISETP.LT.OR P4, PT, R0, R224, P4 ;  /* 0x000000e00000720c */ /* 0x000fe20002781670 */
[----:B------:R5:W5:Y:S01]  /*51c0*/  I2F R9, R5 ;  /* 0x0000000500097306 */ /* 0x000b620000201400 */
[----:B--2---:R-:W-:Y:S01]  /*51d0*/  IMAD.IADD R6, R220, 0x1, -R0 ;  /* 0x00000001dc067824 */ /* 0x004fe200078e0a00 */
[C---:B------:R-:W-:Y:S01]  /*51e0*/  ISETP.LT.OR P2, PT, R0.reuse, R223, P2 ;  /* 0x000000df0000720c */ /* 0x040fe20001741670 */
[----:B------:R-:W-:Y:S01]  /*51f0*/  BAR.SYNC.DEFER_BLOCKING 0x0 ;  /* 0x0000000000007b1d */ /* 0x000fe20000010000 */
[----:B------:R-:W-:Y:S01]  /*5200*/  ISETP.LT.OR P6, PT, R0, R222, P6 ;  /* 0x000000de0000720c */ /* 0x000fe200037c1670 */
[----:B-1----:R-:W-:Y:S01]  /*5210*/  HMMA.16816.F32.BF16 R44, R48, R20, R88 ;  /* 0x00000014302c723c */ /* 0x002fe20000041858 */
[----:B---3--:R-:W-:-:S02]  /*5220*/  IMAD.IADD R7, R219, 0x1, -R2 ;  /* 0x00000001db077824 */ /* 0x008fc400078e0a02 */
[----:B----4-:R-:W-:-:S03]  /*5230*/  FFMA.FTZ R12, R16, -UR28, R33 ;  /* 0x8000001c100c7c23 */ /* 0x010fc60008010021 */
[----:B------:R-:W-:Y:S02]  /*5240*/  IABS R7, R7 ;  /* 0x0000000700077213 */ /* 0x000fe40000000000 */
[----:B------:R-:W-:Y:S01]  /*5250*/  HMMA.16816.F32.BF16 R56, R52, R20, R116 ;  /* 0x000000143438723c */ /* 0x000fe20000041874 */
[----:B------:R-:W-:Y:S01]  /*5260*/  FSEL R232, R12, -INF , !P0 ;  /* 0xff8000000ce87808 */ /* 0x000fe20004000000 */
[----:B-----5:R-:W-:Y:S01]  /*5270*/  IMAD.IADD R5, R226, 0x1, -R2 ;  /* 0x00000001e2057824 */ /* 0x020fe200078e0a02 */
[C---:B------:R-:W-:Y:S01]  /*5280*/  ISETP.GE.AND P0, PT, R4.reuse, R227, PT ;  /* 0x000000e30400720c */ /* 0x040fe20003f06270 */
[----:B------:R-:W-:Y:S02]  /*5290*/  IMAD.MOV.U32 R2, RZ, RZ, R7 ;  /* 0x000000ffff027224 */ /* 0x000fe400078e0007 */
[----:B------:R-:W-:Y:S01]  /*52a0*/  FFMA.FTZ R9, R9, -UR28, R34 ;  /* 0x8000001c09097c23 */ /* 0x000fe20008010022 */
[----:B------:R-:W-:Y:S01]  /*52b0*/  IABS R8, R5 ;  /* 0x0000000500087213 */ /* 0x000fe20000000000 */
[----:B------:R1:W2:Y:S01]  /*52c0*/  I2F R7, R2 ;  /* 0x0000000200077306 */ /* 0x0002a20000201400 */
[----:B------:R-:W-:Y:S01]  /*52d0*/  IMAD.IADD R5, R219, 0x1, -R0 ;  /* 0x00000001db057824 */ /* 0x000fe200078e0a00 */
[----:B------:R-:W-:-:S02]  /*52e0*/  ISETP.LT.OR P0, PT, R4, R222, P0 ;  /* 0x000000de0400720c */ /* 0x000fc40000701670 */
[----:B------:R-:W-:Y:S02]  /*52f0*/  FSEL R236, R9, -INF , !P5 ;  /* 0xff80000009ec7808 */ /* 0x000fe40006800000 */
[----:B------:R-:W-:Y:S02]  /*5300*/  IABS R5, R5 ;  /* 0x0000000500057213 */ /* 0x000fe40000000000 */
[----:B------:R-:W-:-:S04]  /*5310*/  ISETP.GE.AND P5, PT, R4, R230, PT ;  /* 0x000000e60400720c */ /* 0x000fc80003fa6270 */
[----:B------:R-:W-:Y:S02]  /*5320*/  ISETP.LT.OR P5, PT, R4, R225, P5 ;  /* 0x000000e10400720c */ /* 0x000fe40002fa1670 */
[----:B-1----:R-:W-:Y:S01]  /*5330*/  IABS R2, R6 ;  /* 0x0000000600027213 */ /* 0x002fe20000000000 */
[----:B------:R-:W-:Y:S02]  /*5340*/  IMAD.MOV.U32 R6, RZ, RZ, R8 ;  /* 0x000000ffff067224 */ /* 0x000fe400078e0008 */
[----:B--2---:R-:W-:Y:S01]  /*5350*/  FFMA.FTZ R10, R7, -UR28, R40 ;  /* 0x8000001c070a7c23 */ /* 0x004fe20008010028 */
        /* <DEDUP_REMOVED lines=11> */
[----:B--2---:R-:W-:-:S03]  /*5410*/  FFMA.FTZ R11, R6, -UR28, R42 ;  /* 0x8000001c060b7c23 */ /* 0x004fc6000801002a */
[----:B------:R-:W-:Y:S02]  /*5420*/  IABS R2, R2 ;  /* 0x0000000200027213 */ /* 0x000fe40000000000 */
[----:B------:R-:W-:Y:S01]  /*5430*/  FSEL R199, R11, -INF , !P1 ;  /* 0xff8000000bc77808 */ /* 0x000fe20004800000 */
[----:B------:R-:W-:Y:S01]  /*5440*/  FFMA.FTZ R11, R14, -UR28, R35 ;  /* 0x8000001c0e0b7c23 */ /* 0x000fe20008010023 */
[----:B------:R2:W4:Y:S01]  /*5450*/  I2F R17, R5 ;  /* 0x0000000500117306 */ /* 0x0005220000201400 */
[----:B------:R-:W-:Y:S01]  /*5460*/  IMAD.MOV.U32 R6, RZ, RZ, R2 ;  /* 0x000000ffff067224 */ /* 0x000fe200078e0002 */
[----:B------:R-:W-:Y:S01]  /*5470*/  IABS R2, R7 ;  /* 0x0000000700027213 */ /* 0x000fe20000000000 */
[----:B------:R-:W-:Y:S01]  /*5480*/  IMAD.IADD R7, R226, 0x1, -R4 ;  /* 0x00000001e2077824 */ /* 0x000fe200078e0a04 */
[----:B------:R-:W-:Y:S01]  /*5490*/  ISETP.GE.AND P1, PT, R4, R228, PT ;  /* 0x000000e40400720c */ /* 0x000fe20003f26270 */
[----:B------:R-:W-:Y:S01]  /*54a0*/  FFMA.FTZ R14, R29, -UR28, R24 ;  /* 0x8000001c1d0e7c23 */ /* 0x000fe20008010018 */
[----:B------:R-:W-:-:S02]  /*54b0*/  FSEL R231, R11, -INF , !P4 ;  /* 0xff8000000be77808 */ /* 0x000fc40006000000 */
[----:B-1----:R-:W-:Y:S01]  /*54c0*/  IADD3 R0, R28, 0x29, RZ ;  /* 0x000000291c007810 */ /* 0x002fe20007ffe0ff */
[----:B------:R1:W5:Y:S01]  /*54d0*/  I2F R13, R6 ;  /* 0x00000006000d7306 */ /* 0x0003620000201400 */
[----:B------:R-:W-:Y:S01]  /*54e0*/  ISETP.LT.OR P1, PT, R4, R223, P1 ;  /* 0x000000df0400720c */ /* 0x000fe20000f21670 */
[----:B---3--:R-:W-:Y:S01]  /*54f0*/  FFMA.FTZ R15, R15, -UR28, R41 ;  /* 0x8000001c0f0f7c23 */ /* 0x008fe20008010029 */
[----:B------:R-:W-:Y:S01]  /*5500*/  FSEL R211, R14, -INF , !P5 ;  /* 0xff8000000ed37808 */ /* 0x000fe20006800000 */
[----:B------:R-:W-:Y:S01]  /*5510*/  IMAD.IADD R8, R221, 0x1, -R0 ;  /* 0x00000001dd087824 */ /* 0x000fe200078e0a00 */
[----:B------:R-:W-:Y:S02]  /*5520*/  ISETP.GE.AND P4, PT, R0, R230, PT ;  /* 0x000000e60000720c */ /* 0x000fe40003f86270 */
[----:B--2---:R-:W-:Y:S01]  /*5530*/  IADD3 R5, R28, 0x30, RZ ;  /* 0x000000301c057810 */ /* 0x004fe20007ffe0ff */
[----:B----4-:R-:W-:Y:S01]  /*5540*/  FFMA.FTZ R12, R17, -UR28, R43 ;  /* 0x8000001c110c7c23 */ /* 0x010fe2000801002b */
[----:B------:R-:W-:-:S02]  /*5550*/  IABS R8, R8 ;  /* 0x0000000800087213 */ /* 0x000fc40000000000 */
[----:B------:R-:W-:Y:S02]  /*5560*/  FSEL R142, R15, -INF , !P2 ;  /* 0xff8000000f8e7808 */ /* 0x000fe40005000000 */
[----:B------:R-:W-:Y:S01]  /*5570*/  FSEL R197, R12, -INF , !P6 ;  /* 0xff8000000cc57808 */ /* 0x000fe20007000000 */
[----:B------:R-:W-:Y:S01]  /*5580*/  IMAD.MOV.U32 R4, RZ, RZ, R8 ;  /* 0x000000ffff047224 */ /* 0x000fe200078e0008 */
[C---:B------:R-:W-:Y:S01]  /*5590*/  ISETP.GE.AND P2, PT, R0.reuse, R229, PT ;  /* 0x000000e50000720c */ /* 0x040fe20003f46270 */
[----:B-1----:R-:W-:Y:S01]  /*55a0*/  IMAD.MOV.U32 R6, RZ, RZ, R2 ;  /* 0x000000ffff067224 */ /* 0x002fe200078e0002 */
[----:B------:R-:W-:Y:S01]  /*55b0*/  IABS R2, R7 ;  /* 0x0000000700027213 */ /* 0x000fe20000000000 */
[----:B------:R1:W2:Y:S01]  /*55c0*/  I2F R16, R4 ;  /* 0x0000000400107306 */ /* 0x0002a20000201400 */
[----:B------:R-:W-:Y:S01]  /*55d0*/  IMAD.IADD R8, R219, 0x1, -R0 ;  /* 0x00000001db087824 */ /* 0x000fe200078e0a00 */
[C---:B------:R-:W-:Y:S01]  /*55e0*/  ISETP.GE.AND P6, PT, R0.reuse, R228, PT ;  /* 0x000000e40000720c */ /* 0x040fe20003fc6270 */
[----:B-----5:R-:W-:Y:S01]  /*55f0*/  FFMA.FTZ R17, R13, -UR28, R26 ;  /* 0x8000001c0d117c23 */ /* 0x020fe2000801001a */
        /* <DEDUP_REMOVED lines=9> */
[----:B--2---:R-:W-:Y:S01]  /*5690*/  FFMA.FTZ R11, R16, -UR28, R25 ;  /* 0x8000001c100b7c23 */ /* 0x004fe20008010019 */
[----:B------:R-:W-:-:S04]  /*56a0*/  ISETP.GE.AND P3, PT, R5, R230, PT ;  /* 0x000000e60500720c */ /* 0x000fc80003f66270 */
[----:B------:R-:W-:Y:S01]  /*56b0*/  FSEL R207, R11, -INF , !P4 ;  /* 0xff8000000bcf7808 */ /* 0x000fe20006000000 */
[----:B---3--:R-:W-:Y:S01]  /*56c0*/  IMAD.IADD R2, R221, 0x1, -R5 ;  /* 0x00000001dd027824 */ /* 0x008fe200078e0a05 */
[----:B------:R-:W-:Y:S01]  /*56d0*/  ISETP.GE.AND P4, PT, R5, R227, PT ;  /* 0x000000e30500720c */ /* 0x000fe20003f86270 */
[----:B----4-:R-:W-:Y:S01]  /*56e0*/  FFMA.FTZ R18, R7, -UR28, R38 ;  /* 0x8000001c07127c23 */ /* 0x010fe20008010026 */
[----:B------:R-:W-:Y:S02]  /*56f0*/  ISETP.LT.OR P3, PT, R5, R225, P3 ;  /* 0x000000e10500720c */ /* 0x000fe40001f61670 */
[----:B------:R-:W-:Y:S02]  /*5700*/  IABS R2, R2 ;  /* 0x0000000200027213 */ /* 0x000fe40000000000 */
[----:B------:R-:W-:Y:S01]  /*5710*/  FSEL R196, R18, -INF , !P0 ;  /* 0xff80000012c47808 */ /* 0x000fe20004000000 */
[----:B-----5:R-:W-:Y:S01]  /*5720*/  IMAD.IADD R6, R220, 0x1, -R0 ;  /* 0x00000001dc067824 */ /* 0x020fe200078e0a00 */
[----:B------:R1:W2:Y:S01]  /*5730*/  I2F R20, R2 ;  /* 0x0000000200147306 */ /* 0x0002a20000201400 */
[----:B------:R-:W-:Y:S01]  /*5740*/  FFMA.FTZ R19, R9, -UR28, R36 ;  /* 0x8000001c09137c23 */ /* 0x000fe20008010024 */
        /* <DEDUP_REMOVED lines=9> */
[C---:B------:R-:W-:Y:S02]  /*57e0*/  ISETP.LT.OR P0, PT, R5.reuse, R223, P0 ;  /* 0x000000df0500720c */ /* 0x040fe40000701670 */
[----:B-1----:R-:W-:Y:S01]  /*57f0*/  IADD3 R2, R28, 0x38, RZ ;  /* 0x000000381c027810 */ /* 0x002fe20007ffe0ff */
[----:B--2---:R-:W-:Y:S01]  /*5800*/  FFMA.FTZ R11, R20, -UR28, R44 ;  /* 0x8000001c140b7c23 */ /* 0x004fe2000801002c */
        /* <DEDUP_REMOVED lines=8> */
[----:B----4-:R-:W-:-:S02]  /*5890*/  FFMA.FTZ R13, R10, -UR28, R27 ;  /* 0x8000001c0a0d7c23 */ /* 0x010fc4000801001b */
[----:B------:R1:W2:Y:S01]  /*58a0*/  I2F R9, R7 ;  /* 0x0000000700097306 */ /* 0x0002a20000201400 */
[----:B------:R-:W-:Y:S02]  /*58b0*/  HMMA.16816.F32.BF16 R24, R48, R22, R156 ;  /* 0x000000163018723c */ /* 0x000fe4000004189c */
[----:B------:R-:W-:Y:S02]  /*58c0*/  FSEL R206, R13, -INF , !P2 ;  /* 0xff8000000dce7808 */ /* 0x000fe40005000000 */
[----:B------:R-:W-:-:S03]  /*58d0*/  ISETP.GE.AND P2, PT, R4, R230, PT ;  /* 0x000000e60400720c */ /* 0x000fc60003f46270 */
[----:B------:R3:W4:Y:S01]  /*58e0*/  I2F R15, R6 ;  /* 0x00000006000f7306 */ /* 0x0007220000201400 */
[----:B------:R-:W-:Y:S01]  /*58f0*/  ISETP.LT.OR P2, PT, R4, R225, P2 ;  /* 0x000000e10400720c */ /* 0x000fe20001741670 */
[----:B-1----:R-:W-:Y:S01]  /*5900*/  IMAD.IADD R7, R226, 0x1, -R0 ;  /* 0x00000001e2077824 */ /* 0x002fe200078e0a00 */
[----:B------:R-:W-:Y:S01]  /*5910*/  IADD3 R0, R28, 0x39, RZ ;  /* 0x000000391c007810 */ /* 0x000fe20007ffe0ff */
[----:B--2---:R-:W-:Y:S02]  /*5920*/  FFMA.FTZ R14, R9, -UR28, R37 ;  /* 0x8000001c090e7c23 */ /* 0x004fe40008010025 */
[--C-:B------:R-:W-:Y:S01]  /*5930*/  IMAD.IADD R9, R219, 0x1, -R5.reuse ;  /* 0x00000001db097824 */ /* 0x100fe200078e0a05 */
[----:B------:R-:W-:Y:S02]  /*5940*/  IABS R7, R7 ;  /* 0x0000000700077213 */ /* 0x000fe40000000000 */
[----:B------:R-:W-:Y:S01]  /*5950*/  FSEL R140, R14, -INF , !P6 ;  /* 0xff8000000e8c7808 */ /* 0x000fe20007000000 */
[----:B---3--:R-:W-:Y:S01]  /*5960*/  IMAD.MOV.U32 R6, RZ, RZ, R8 ;  /* 0x000000ffff067224 */ /* 0x008fe200078e0008 */
[----:B------:R-:W1:Y:S01]  /*5970*/  I2F R10, R7 ;  /* 0x00000007000a7306 */ /* 0x000e620000201400 */
[----:B------:R-:W-:Y:S01]  /*5980*/  IMAD.IADD R8, R220, 0x1, -R5 ;  /* 0x00000001dc087824 */ /* 0x000fe200078e0a05 */
[----:B------:R-:W-:Y:S01]  /*5990*/  ISETP.GE.AND P6, PT, R4, R229, PT ;  /* 0x000000e50400720c */ /* 0x000fe20003fc6270 */
[----:B----4-:R-:W-:-:S03]  /*59a0*/  FFMA.FTZ R11, R15, -UR28, R45 ;  /* 0x8000001c0f0b7c23 */ /* 0x010fc6000801002d */
        /* <DEDUP_REMOVED lines=13> */
[----:B-1----:R-:W-:-:S05]  /*5a80*/  FFMA.FTZ R9, R10, -UR28, R39 ;  /* 0x8000001c0a097c23 */ /* 0x002fca0008010027 */
[----:B------:R-:W-:Y:S01]  /*5a90*/  FSEL R143, R9, -INF , !P5 ;  /* 0xff800000098f7808 */ /* 0x000fe20006800000 */
[----:B------:R-:W-:Y:S01]  /*5aa0*/  IMAD.IADD R9, R220, 0x1, -R0 ;  /* 0x00000001dc097824 */ /* 0x000fe200078e0a00 */
[----:B------:R-:W-:Y:S01]  /*5ab0*/  ISETP.GE.AND P5, PT, R4, R228, PT ;  /* 0x000000e40400720c */ /* 0x000fe20003fa6270 */
        /* <DEDUP_REMOVED lines=17> */
[----:B--2---:R-:W-:-:S02]  /*5bd0*/  FFMA.FTZ R8, R10, -UR28, R56 ;  /* 0x8000001c0a087c23 */ /* 0x004fc40008010038 */
[----:B----4-:R-:W-:-:S04]  /*5be0*/  FFMA.FTZ R10, R13, -UR28, R58 ;  /* 0x8000001c0d0a7c23 */ /* 0x010fc8000801003a */
[----:B------:R1:W-:Y:S01]  /*5bf0*/  I2F R20, R6 ;  /* 0x0000000600147306 */ /* 0x0003e20000201400 */
[----:B------:R-:W-:Y:S01]  /*5c00*/  FSEL R208, R8, -INF , !P0 ;  /* 0xff80000008d07808 */ /* 0x000fe20004000000 */
[----:B---3--:R-:W-:Y:S01]  /*5c10*/  FFMA.FTZ R5, R12, -UR28, R46 ;  /* 0x8000001c0c057c23 */ /* 0x008fe2000801002e */
[----:B------:R-:W-:Y:S01]  /*5c20*/  FSEL R210, R10, -INF , !P4 ;  /* 0xff8000000ad27808 */ /* 0x000fe20006000000 */
[----:B------:R-:W-:Y:S01]  /*5c30*/  HMMA.16816.F32.BF16 R12, R52, R22, R120 ;  /* 0x00000016340c723c */ /* 0x000fe20000041878 */
[C---:B------:R-:W-:Y:S01]  /*5c40*/  ISETP.GE.AND P0, PT, R2.reuse, R229, PT ;  /* 0x000000e50200720c */ /* 0x040fe20003f06270 */
[----:B-----5:R-:W-:Y:S01]  /*5c50*/  FFMA.FTZ R8, R17, -UR28, R57 ;  /* 0x8000001c11087c23 */ /* 0x020fe20008010039 */
[----:B------:R-:W-:Y:S01]  /*5c60*/  FSEL R242, R5, -INF , !P1 ;  /* 0xff80000005f27808 */ /* 0x000fe20004800000 */
[----:B------:R-:W-:Y:S01]  /*5c70*/  IMAD.MOV.U32 R5, RZ, RZ, R4 ;  /* 0x000000ffff057224 */ /* 0x000fe200078e0004 */
[C---:B------:R-:W-:Y:S02]  /*5c80*/  ISETP.GE.AND P1, PT, R2.reuse, R230, PT ;  /* 0x000000e60200720c */ /* 0x040fe40003f26270 */
[C---:B------:R-:W-:Y:S01]  /*5c90*/  ISETP.GE.AND P4, PT, R2.reuse, R228, PT ;  /* 0x000000e40200720c */ /* 0x040fe20003f86270 */
[----:B------:R2:W3:Y:S01]  /*5ca0*/  I2F R18, R5 ;  /* 0x0000000500127306 */ /* 0x0004e20000201400 */
[C---:B------:R-:W-:Y:S01]  /*5cb0*/  ISETP.LT.OR P1, PT, R2.reuse, R225, P1 ;  /* 0x000000e10200720c */ /* 0x040fe20000f21670 */
[----:B-1----:R-:W-:Y:S01]  /*5cc0*/  IMAD.IADD R6, R219, 0x1, -R2 ;  /* 0x00000001db067824 */ /* 0x002fe200078e0a02 */
[----:B------:R-:W-:-:S02]  /*5cd0*/  ISETP.LT.OR P0, PT, R2, R224, P0 ;  /* 0x000000e00200720c */ /* 0x000fc40000701670 */
[----:B------:R-:W-:Y:S02]  /*5ce0*/  ISETP.LT.OR P4, PT, R2, R223, P4 ;  /* 0x000000df0200720c */ /* 0x000fe40002781670 */
[----:B------:R-:W-:Y:S01]  /*5cf0*/  IABS R4, R6 ;  /* 0x0000000600047213 */ /* 0x000fe20000000000 */
[----:B------:R-:W-:Y:S01]  /*5d00*/  FFMA.FTZ R6, R19, -UR28, R47 ;  /* 0x8000001c13067c23 */ /* 0x000fe2000801002f */
[----:B------:R-:W-:Y:S02]  /*5d10*/  IABS R2, R9 ;  /* 0x0000000900027213 */ /* 0x000fe40000000000 */
[----:B------:R-:W-:Y:S02]  /*5d20*/  FSEL R202, R8, -INF , !P5 ;  /* 0xff80000008ca7808 */ /* 0x000fe40006800000 */
[----:B------:R-:W-:Y:S01]  /*5d30*/  FSEL R240, R6, -INF , !P6 ;  /* 0xff80000006f07808 */ /* 0x000fe20007000000 */
[----:B------:R-:W-:Y:S01]  /*5d40*/  FFMA.FTZ R6, R28, -UR28, R24 ;  /* 0x8000001c1c067c23 */ /* 0x000fe20008010018 */
[----:B------:R-:W-:Y:S01]  /*5d50*/  ISETP.GE.AND P6, PT, R0, R230, PT ;  /* 0x000000e60000720c */ /* 0x000fe20003fc6270 */
[----:B--2---:R-:W-:Y:S01]  /*5d60*/  IMAD.MOV.U32 R5, RZ, RZ, R4 ;  /* 0x000000ffff057224 */ /* 0x004fe200078e0004 */
[----:B------:R-:W-:Y:S01]  /*5d70*/  IABS R4, R7 ;  /* 0x0000000700047213 */ /* 0x000fe20000000000 */
[----:B---3--:R-:W-:Y:S01]  /*5d80*/  FFMA.FTZ R8, R18, -UR28, R26 ;  /* 0x8000001c12087c23 */ /* 0x008fe2000801001a */
[----:B------:R-:W-:Y:S01]  /*5d90*/  FSEL R234, R6, -INF , !P1 ;  /* 0xff80000006ea7808 */ /* 0x000fe20004800000 */
[----:B------:R1:W2:Y:S01]  /*5da0*/  I2F R16, R5 ;  /* 0x0000000500107306 */ /* 0x0002a20000201400 */
[----:B------:R-:W-:Y:S01]  /*5db0*/  FFMA.FTZ R7, R20, -UR28, R59 ;  /* 0x8000001c14077c23 */ /* 0x000fe2000801003b */
[----:B------:R-:W-:-:S02]  /*5dc0*/  ISETP.GE.AND P5, PT, R0, R229, PT ;  /* 0x000000e50000720c */ /* 0x000fc40003fa6270 */
[----:B------:R-:W-:Y:S02]  /*5dd0*/  FSEL R238, R8, -INF , !P0 ;  /* 0xff80000008ee7808 */ /* 0x000fe40004000000 */
[----:B------:R-:W-:Y:S02]  /*5de0*/  PLOP3.LUT P0, PT, PT, PT, UP0, 0x80, 0x0 ;  /* 0x000000000000781c */ /* 0x000fe40003f0f008 */
[----:B------:R3:W-:Y:S01]  /*5df0*/  I2F R9, R4 ;  /* 0x0000000400097306 */ /* 0x0007e20000201400 */
[----:B------:R-:W-:Y:S02]  /*5e00*/  FSEL R205, R7, -INF , !P3 ;  /* 0xff80000007cd7808 */ /* 0x000fe40005800000 */
[C---:B------:R-:W-:Y:S02]  /*5e10*/  ISETP.GE.AND P3, PT, R0.reuse, R228, PT ;  /* 0x000000e40000720c */ /* 0x040fe40003f66270 */
[C---:B------:R-:W-:Y:S02]  /*5e20*/  ISETP.GE.AND P1, PT, R0.reuse, R227, PT ;  /* 0x000000e30000720c */ /* 0x040fe40003f26270 */
[C---:B------:R-:W-:Y:S01]  /*5e30*/  ISETP.LT.OR P6, PT, R0.reuse, R225, P6 ;  /* 0x000000e10000720c */ /* 0x040fe200037c1670 */
[----:B-1----:R-:W-:Y:S01]  /*5e40*/  IMAD.IADD R5, R219, 0x1, -R0 ;  /* 0x00000001db057824 */ /* 0x002fe200078e0a00 */
[----:B------:R-:W-:Y:S01]  /*5e50*/  ISETP.LT.OR P5, PT, R0, R224, P5 ;  /* 0x000000e00000720c */ /* 0x000fe20002fa1670 */
[----:B--2---:R-:W-:Y:S01]  /*5e60*/  FFMA.FTZ R6, R16, -UR28, R12 ;  /* 0x8000001c10067c23 */ /* 0x004fe2000801000c */
        /* <DEDUP_REMOVED lines=10> */
[----:B--2---:R-:W-:-:S03]  /*5f10*/  FFMA.FTZ R7, R10, -UR28, R27 ;  /* 0x8000001c0a077c23 */ /* 0x004fc6000801001b */
[----:B------:R1:W2:Y:S02]  /*5f20*/  I2F R5, R4 ;  /* 0x0000000400057306 */ /* 0x0002a40000201400 */
[----:B------:R-:W-:-:S06]  /*5f30*/  FSEL R237, R7, -INF , !P5 ;  /* 0xff80000007ed7808 */ /* 0x000fcc0006800000 */
[----:B------:R-:W3:Y:S01]  /*5f40*/  I2F R2, R2 ;  /* 0x0000000200027306 */ /* 0x000ee20000201400 */
[----:B-1----:R-:W-:Y:S02]  /*5f50*/  FFMA.FTZ R4, R9, -UR28, R14 ;  /* 0x8000001c09047c23 */ /* 0x002fe4000801000e */
[----:B------:R-:W-:Y:S02]  /*5f60*/  FFMA.FTZ R9, R21, -UR28, R25 ;  /* 0x8000001c15097c23 */ /* 0x000fe40008010019 */
[----:B--2---:R-:W-:Y:S01]  /*5f70*/  FFMA.FTZ R5, R5, -UR28, R13 ;  /* 0x8000001c05057c23 */ /* 0x004fe2000801000d */
[----:B------:R-:W-:Y:S02]  /*5f80*/  FSEL R204, R4, -INF , !P2 ;  /* 0xff80000004cc7808 */ /* 0x000fe40005000000 */
[----:B------:R-:W-:Y:S01]  /*5f90*/  FSEL R233, R9, -INF , !P6 ;  /* 0xff80000009e97808 */ /* 0x000fe20007000000 */
[----:B---3--:R-:W-:Y:S01]  /*5fa0*/  FFMA.FTZ R2, R2, -UR28, R15 ;  /* 0x8000001c02027c23 */ /* 0x008fe2000801000f */
[----:B------:R-:W-:-:S04]  /*5fb0*/  FSEL R200, R5, -INF , !P3 ;  /* 0xff80000005c87808 */ /* 0x000fc80005800000 */
        /* <DEDUP_REMOVED lines=59> */
.L_x_742:
[----:B------:R-:W-:Y:S05]  /*6370*/  BSYNC B0 ;  /* 0x0000000000007941 */ /* 0x000fea0003800000 */
.L_x_741:
[----:B------:R-:W0:Y:S02]  /*6380*/  LDGDEPBAR ;  /* 0x00000000000079af */ /* 0x000e240000000000 */
.L_x_740:
[----:B------:R-:W-:Y:S01]  /*6390*/  FMNMX.FTZ R2, R76, R62, !PT ;  /* 0x0000003e4c027209 */ /* 0x000fe20007810000 */
[----:B------:R-:W-:Y:S01]  /*63a0*/  USHF.L.U32 UR4, UR34, 0x1, URZ ;  /* 0x0000000122047899 */ /* 0x000fe2000800063f */
[----:B-1----:R-:W-:Y:S01]  /*63b0*/  IADD3 R6, R165, 0x4, RZ ;  /* 0x00000004a5067810 */ /* 0x002fe20007ffe0ff */
[----:B------:R-:W-:Y:S01]  /*63c0*/  UIADD3 UR15, UR33, -0x4498517b, URZ ;  /* 0xbb67ae85210f7890 */ /* 0x000fe2000fffe03f */
[----:B------:R-:W-:Y:S01]  /*63d0*/  FMNMX.FTZ R2, R63, R2, !PT ;  /* 0x000000023f027209 */ /* 0x000fe20007810000 */
[----:B------:R-:W-:Y:S01]  /*63e0*/  IMAD.WIDE.U32 R106, R166, -0x2daee0ad, RZ ;  /* 0xd2511f53a66a7825 */ /* 0x000fe200078e00ff */
[----:B------:R-:W-:Y:S01]  /*63f0*/  LOP3.LUT R252, R252, UR32, RZ, 0x3c, !PT ;  /* 0x00000020fcfc7c12 */ /* 0x000fe2000f8e3cff */
[----:B------:R1:W-:Y:S01]  /*6400*/  STL [R1+0x14], R6 ;  /* 0x0000140601007387 */ /* 0x0003e20000100800 */
[----:B------:R-:W-:Y:S01]  /*6410*/  FMNMX.FTZ R2, R60, R2, !PT ;  /* 0x000000023c027209 */ /* 0x000fe20007810000 */
[----:B------:R-:W-:Y:S01]  /*6420*/  IMAD.WIDE.U32 R94, R6, -0x326172a9, RZ ;  /* 0xcd9e8d57065e7825 */ /* 0x000fe200078e00ff */
[----:B------:R-:W-:Y:S01]  /*6430*/  UIADD3 UR16, UR32, -0x61c88647, URZ ;  /* 0x9e3779b920107890 */ /* 0x000fe2000fffe03f */
[----:B------:R-:W-:Y:S01]  /*6440*/  FMNMX.FTZ R11, R136, R134, !PT ;  /* 0x00000086880b7209 */ /* 0x000fe20007810000 */
[----:B------:R-:W-:Y:S01]  /*6450*/  UIADD3 UR14, UR32, 0x3c6ef372, URZ ;  /* 0x3c6ef372200e7890 */ /* 0x000fe2000fffe03f */
[----:B------:R-:W-:Y:S01]  /*6460*/  FMNMX.FTZ R2, R104, R2, !PT ;  /* 0x0000000268027209 */ /* 0x000fe20007810000 */
[----:B------:R-:W-:Y:S01]  /*6470*/  UIADD3 UR13, UR33, 0x76cf5d0a, URZ ;  /* 0x76cf5d0a210d7890 */ /* 0x000fe2000fffe03f */
[----:B------:R-:W-:Y:S01]  /*6480*/  IMAD.SHL.U32 R212, R0, 0x2, RZ ;  /* 0x0000000200d47824 */ /* 0x000fe200078e00ff */
[----:B------:R-:W-:Y:S01]  /*6490*/  UIADD3 UR11, UR33, 0x32370b8f, URZ ;  /* 0x32370b8f210b7890 */ /* 0x000fe2000fffe03f */
[----:B------:R-:W-:Y:S01]  /*64a0*/  FMNMX.FTZ R2, R103, R2, !PT ;  /* 0x0000000267027209 */ /* 0x000fe20007810000 */
[----:B------:R-:W-:Y:S01]  /*64b0*/  UIADD3 UR12, UR32, -0x255992d5, URZ ;  /* 0xdaa66d2b200c7890 */ /* 0x000fe2000fffe03f */
[----:B------:R-:W-:Y:S01]  /*64c0*/  IMAD R243, R111, 0x10000, R111 ;  /* 0x000100006ff37824 */ /* 0x000fe200078e026f */
[----:B------:R-:W-:Y:S01]  /*64d0*/  UIADD3 UR10, UR32, 0x78dde6e4, URZ ;  /* 0x78dde6e4200a7890 */ /* 0x000fe2000fffe03f */
[----:B------:R-:W-:Y:S01]  /*64e0*/  FMNMX.FTZ R2, R31, R2, !PT ;  /* 0x000000021f027209 */ /* 0x000fe20007810000 */
[----:B------:R-:W-:Y:S01]  /*64f0*/  UIADD3 UR7, UR33, -0x56f99767, URZ ;  /* 0xa906689921077890 */ /* 0x000fe2000fffe03f */
[----:B------:R-:W-:Y:S01]  /*6500*/  IMAD R214, R3, 0x2, R212 ;  /* 0x0000000203d67824 */ /* 0x000fe200078e02d4 */
        /* <DEDUP_REMOVED lines=30> */
[----:B------:R-:W-:Y:S03]  /*66f0*/  LDSM.16.MT88.4 R120, [R214+0x9400] ;  /* 0x00940000d678783b */ /* 0x000fe60000004200 */
[----:B------:R-:W-:Y:S01]  /*6700*/  FMNMX.FTZ R4, R197, R4, !PT ;  /* 0x00000004c5047209 */ /* 0x000fe20007810000 */
[----:B------:R-:W2:Y:S03]  /*6710*/  SHFL.BFLY PT, R5, R2, 0x2, 0x1f ;  /* 0x0c401f0002057f89 */ /* 0x000ea600000e0000 */
[----:B------:R-:W-:Y:S01]  /*6720*/  FMNMX.FTZ R4, R196, R4, !PT ;  /* 0x00000004c4047209 */ /* 0x000fe20007810000 */
[----:B------:R-:W-:Y:S03]  /*6730*/  LDSM.16.MT88.4 R116, [R214+0xa400] ;  /* 0x00a40000d674783b */ /* 0x000fe60000004200 */
[----:B------:R-:W-:-:S04]  /*6740*/  FMNMX.FTZ R4, R143, R4, !PT ;  /* 0x000000048f047209 */ /* 0x000fc80007810000 */
[----:B------:R-:W-:-:S04]  /*6750*/  FMNMX.FTZ R4, R210, R4, !PT ;  /* 0x00000004d2047209 */ /* 0x000fc80007810000 */
[----:B------:R-:W-:-:S04]  /*6760*/  FMNMX.FTZ R4, R205, R4, !PT ;  /* 0x00000004cd047209 */ /* 0x000fc80007810000 */
[----:B------:R-:W-:-:S04]  /*6770*/  FMNMX.FTZ R4, R204, R4, !PT ;  /* 0x00000004cc047209 */ /* 0x000fc80007810000 */
[----:B-1----:R-:W-:Y:S01]  /*6780*/  FMNMX.FTZ R6, R203, R4, !PT ;  /* 0x00000004cb067209 */ /* 0x002fe20007810000 */
[----:B------:R-:W-:Y:S01]  /*6790*/  IMAD.U32 R4, RZ, RZ, UR4 ;  /* 0x00000004ff047e24 */ /* 0x000fe2000f8e00ff */
[----:B--2---:R-:W-:Y:S01]  /*67a0*/  FMNMX.FTZ R2, R2, R5, !PT ;  /* 0x0000000502027209 */ /* 0x004fe20007810000 */
[----:B------:R-:W-:Y:S01]  /*67b0*/  UIADD3 UR4, UR4, 0x1, URZ ;  /* 0x0000000104047890 */ /* 0x000fe2000fffe03f */
[----:B------:R-:W-:Y:S01]  /*67c0*/  LOP3.LUT R5, R95, R252, RZ, 0x3c, !PT ;  /* 0x000000fc5f057212 */ /* 0x000fe200078e3cff */
[----:B------:R-:W1:Y:S04]  /*67d0*/  SHFL.BFLY PT, R7, R6, 0x2, 0x1f ;  /* 0x0c401f0006077f89 */ /* 0x000e6800000e0000 */
[----:B------:R-:W2:Y:S01]  /*67e0*/  SHFL.BFLY PT, R102, R2, 0x1, 0x1f ;  /* 0x0c201f0002667f89 */ /* 0x000ea200000e0000 */
[----:B------:R-:W-:Y:S01]  /*67f0*/  IMAD.WIDE.U32 R92, R5, -0x2daee0ad, RZ ;  /* 0xd2511f53055c7825 */ /* 0x000fe200078e00ff */
[----:B------:R-:W-:-:S04]  /*6800*/  LOP3.LUT R5, R107, UR33, R4, 0x96, !PT ;  /* 0x000000216b057c12 */ /* 0x000fc8000f8e9604 */
[----:B------:R-:W-:Y:S01]  /*6810*/  LOP3.LUT R4, R93, UR15, R106, 0x96, !PT ;  /* 0x0000000f5d047c12 */ /* 0x000fe2000f8e966a */
[----:B------:R-:W-:-:S04]  /*6820*/  IMAD.WIDE.U32 R64, R5, -0x326172a9, RZ ;  /* 0xcd9e8d5705407825 */ /* 0x000fc800078e00ff */
[----:B------:R-:W-:Y:S01]  /*6830*/  IMAD.WIDE.U32 R66, R4, -0x326172a9, RZ ;  /* 0xcd9e8d5704427825 */ /* 0x000fe200078e00ff */
[----:B------:R-:W-:-:S04]  /*6840*/  LOP3.LUT R4, R65, UR16, R94, 0x96, !PT ;  /* 0x0000001041047c12 */ /* 0x000fc8000f8e965e */
[----:B------:R-:W-:Y:S01]  /*6850*/  LOP3.LUT R8, R67, UR14, R64, 0x96, !PT ;  /* 0x0000000e43087c12 */ /* 0x000fe2000f8e9640 */
[----:B------:R-:W-:Y:S01]  /*6860*/  IMAD.WIDE.U32 R4, R4, -0x2daee0ad, RZ ;  /* 0xd2511f5304047825 */ /* 0x000fe200078e00ff */
[----:B-1----:R-:W-:-:S03]  /*6870*/  FMNMX.FTZ R6, R6, R7, !PT ;  /* 0x0000000706067209 */ /* 0x002fc60007810000 */
[----:B------:R-:W-:Y:S01]  /*6880*/  IMAD.WIDE.U32 R8, R8, -0x2daee0ad, RZ ;  /* 0xd2511f5308087825 */ /* 0x000fe200078e00ff */
[----:B------:R-:W-:Y:S02]  /*6890*/  LOP3.LUT R5, R5, UR13, R92, 0x96, !PT ;  /* 0x0000000d05057c12 */ /* 0x000fe4000f8e965c */
[----:B--2---:R-:W-:Y:S01]  /*68a0*/  FMNMX.FTZ R102, R2, R102, !PT ;  /* 0x0000006602667209 */ /* 0x004fe20007810000 */
[----:B------:R-:W1:Y:S01]  /*68b0*/  SHFL.BFLY PT, R101, R6, 0x1, 0x1f ;  /* 0x0c201f0006657f89 */ /* 0x000e6200000e0000 */
[----:B------:R-:W-:Y:S01]  /*68c0*/  LOP3.LUT R2, R9, UR11, R4, 0x96, !PT ;  /* 0x0000000b09027c12 */ /* 0x000fe2000f8e9604 */
[----:B------:R-:W-:Y:S01]  /*68d0*/  IMAD.WIDE.U32 R4, R5, -0x326172a9, RZ ;  /* 0xcd9e8d5705047825 */ /* 0x000fe200078e00ff */
[----:B------:R-:W-:-:S03]  /*68e0*/  FSETP.NEU.FTZ.AND P1, PT, R102, -INF , PT ;  /* 0xff8000006600780b */ /* 0x000fc60003f3d000 */
[----:B------:R-:W-:Y:S01]  /*68f0*/  IMAD.WIDE.U32 R16, R2, -0x326172a9, RZ ;  /* 0xcd9e8d5702107825 */ /* 0x000fe200078e00ff */
[----:B------:R-:W-:-:S03]  /*6900*/  LOP3.LUT R5, R5, UR12, R66, 0x96, !PT ;  /* 0x0000000c05057c12 */ /* 0x000fc6000f8e9642 */
[----:B------:R-:W-:Y:S01]  /*6910*/  FMUL.FTZ R7, R102, c[0x0][0x23c] ;  /* 0x00008f0066077a20 */ /* 0x000fe20000410000 */
[----:B------:R-:W-:Y:S01]  /*6920*/  LOP3.LUT R2, R17, UR10, R4, 0x96, !PT ;  /* 0x0000000a11027c12 */ /* 0x000fe2000f8e9604 */
[----:B------:R-:W-:-:S03]  /*6930*/  IMAD.WIDE.U32 R4, R5, -0x2daee0ad, RZ ;  /* 0xd2511f5305047825 */ /* 0x000fc600078e00ff */
[----:B------:R-:W-:Y:S01]  /*6940*/  FSEL R15, R7, RZ, P1 ;  /* 0x000000ff070f7208 */ /* 0x000fe20000800000 */
[----:B------:R-:W-:Y:S01]  /*6950*/  IMAD.WIDE.U32 R18, R2, -0x2daee0ad, RZ ;  /* 0xd2511f5302127825 */ /* 0x000fe200078e00ff */
[----:B------:R-:W-:-:S03]  /*6960*/  LOP3.LUT R8, R5, UR9, R8, 0x96, !PT ;  /* 0x0000000905087c12 */ /* 0x000fc6000f8e9608 */
[--C-:B------:R-:W-:Y:S01]  /*6970*/  FFMA.FTZ R2, R62, c[0x0][0x23c], -R15.reuse ;  /* 0x00008f003e027a23 */ /* 0x100fe2000001080f */
[----:B------:R-:W-:Y:S01]  /*6980*/  LOP3.LUT R4, R19, UR7, R4, 0x96, !PT ;  /* 0x0000000713047c12 */ /* 0x000fe2000f8e9604 */
[----:B------:R-:W-:Y:S01]  /*6990*/  FFMA.FTZ R7, R76, c[0x0][0x23c], -R15 ;  /* 0x00008f004c077a23 */ /* 0x000fe2000001080f */
[----:B-1----:R-:W-:Y:S01]  /*69a0*/  FMNMX.FTZ R101, R6, R101, !PT ;  /* 0x0000006506657209 */ /* 0x002fe20007810000 */
[----:B------:R1:W-:Y:S02]  /*69b0*/  MUFU.EX2 R154, R2 ;  /* 0x00000002009a7308 */ /* 0x0003e40000000800 */
[----:B------:R-:W-:Y:S01]  /*69c0*/  IMAD.WIDE.U32 R4, R4, -0x326172a9, RZ ;  /* 0xcd9e8d5704047825 */ /* 0x000fe200078e00ff */
[----:B------:R-:W-:-:S03]  /*69d0*/  FSETP.NEU.FTZ.AND P1, PT, R101, -INF , PT ;  /* 0xff8000006500780b */ /* 0x000fc60003f3d000 */
[----:B------:R-:W-:Y:S01]  /*69e0*/  IMAD.WIDE.U32 R12, R8, -0x326172a9, RZ ;  /* 0xcd9e8d57080c7825 */ /* 0x000fe200078e00ff */
[----:B------:R-:W-:Y:S01]  /*69f0*/  LOP3.LUT R10, R4, 0xff, RZ, 0xc0, !PT ;  /* 0x000000ff040a7812 */ /* 0x000fe200078ec0ff */
[----:B------:R2:W-:Y:S02]  /*6a00*/  MUFU.EX2 R155, R7 ;  /* 0x00000007009b7308 */ /* 0x0005e40000000800 */
[--C-:B------:R-:W-:Y:S01]  /*6a10*/  FFMA.FTZ R8, R60, c[0x0][0x23c], -R15.reuse ;  /* 0x00008f003c087a23 */ /* 0x100fe2000001080f */
[--C-:B------:R-:W-:Y:S02]  /*6a20*/  SHF.R.U32.HI R6, RZ, 0x10, R4.reuse ;  /* 0x00000010ff067819 */ /* 0x100fe40000011604 */
[----:B------:R-:W-:Y:S02]  /*6a30*/  SHF.R.U32.HI R9, RZ, 0x18, R4 ;  /* 0x00000018ff097819 */ /* 0x000fe40000011604 */
[----:B------:R-:W-:Y:S01]  /*6a40*/  LOP3.LUT R6, R6, 0xff, RZ, 0xc0, !PT ;  /* 0x000000ff06067812 */ /* 0x000fe200078ec0ff */
[----:B-1----:R-:W-:Y:S01]  /*6a50*/  FFMA.FTZ R2, R63, c[0x0][0x23c], -R15 ;  /* 0x00008f003f027a23 */ /* 0x002fe2000001080f */
[----:B------:R-:W-:Y:S01]  /*6a60*/  MUFU.EX2 R138, R8 ;  /* 0x00000008008a7308 */ /* 0x000fe20000000800 */
[----:B--2---:R-:W-:-:S07]  /*6a70*/  FMUL.FTZ R7, R101, c[0x0][0x23c] ;  /* 0x00008f0065077a20 */ /* 0x004fce0000410000 */
[----:B------:R1:W-:Y:S01]  /*6a80*/  MUFU.EX2 R158, R2 ;  /* 0x00000002009e7308 */ /* 0x0003e20000000800 */
[----:B------:R-:W-:-:S05]  /*6a90*/  FSEL R14, R7, RZ, P1 ;  /* 0x000000ff070e7208 */ /* 0x000fca0000800000 */
[--C-:B------:R-:W-:Y:S02]  /*6aa0*/  FFMA.FTZ R7, R68, c[0x0][0x23c], -R14.reuse ;  /* 0x00008f0044077a23 */ /* 0x100fe4000001080e */
[----:B------:R-:W-:Y:S02]  /*6ab0*/  FFMA.FTZ R3, R69, c[0x0][0x23c], -R14 ;  /* 0x00008f0045037a23 */ /* 0x000fe4000001080e */
[----:B------:R2:W-:Y:S01]  /*6ac0*/  MUFU.EX2 R152, R7 ;  /* 0x0000000700987308 */ /* 0x0005e20000000800 */
[----:B-1----:R-:W-:Y:S02]  /*6ad0*/  LOP3.LUT R2, R4, 0xffff, RZ, 0xc0, !PT ;  /* 0x0000ffff04027812 */ /* 0x002fe400078ec0ff */
[----:B------:R-:W-:Y:S02]  /*6ae0*/  FMNMX.FTZ R4, R133, R11, !PT ;  /* 0x0000000b85047209 */ /* 0x000fe40007810000 */
[----:B------:R-:W-:-:S03]  /*6af0*/  SHF.R.U32.HI R8, RZ, 0x8, R2 ;  /* 0x00000008ff087819 */ /* 0x000fc60000011602 */
[----:B------:R1:W-:Y:S01]  /*6b00*/  MUFU.EX2 R153, R3 ;  /* 0x0000000300997308 */ /* 0x0003e20000000800 */
[----:B------:R-:W-:Y:S02]  /*6b10*/  LOP3.LUT R2, R5, UR17, R12, 0x96, !PT ;  /* 0x0000001105027c12 */ /* 0x000fe4000f8e960c */
[----:B------:R-:W-:Y:S01]  /*6b20*/  FMNMX.FTZ R5, R132, R4, !PT ;  /* 0x0000000484057209 */ /* 0x000fe20007810000 */
[----:B------:R-:W-:Y:S01]  /*6b30*/  FFMA.FTZ R4, R61, c[0x0][0x23c], -R14 ;  /* 0x00008f003d047a23 */ /* 0x000fe2000001080e */
[----:B------:R-:W-:Y:S02]  /*6b40*/  LOP3.LUT R0, R2, 0xffff, RZ, 0xc0, !PT ;  /* 0x0000ffff02007812 */ /* 0x000fe400078ec0ff */
[----:B------:R-:W-:Y:S01]  /*6b50*/  FMNMX.FTZ R5, R162, R5, !PT ;  /* 0x00000005a2057209 */ /* 0x000fe20007810000 */
[----:B------:R3:W4:Y:S01]  /*6b60*/  MUFU.EX2 R137, R4 ;  /* 0x0000000400897308 */ /* 0x0007220000000800 */
[----:B--2---:R-:W-:Y:S02]  /*6b70*/  PRMT R7, R6, 0x5410, R9 ;  /* 0x0000541006077816 */ /* 0x004fe40000000009 */
[----:B------:R-:W-:-:S02]  /*6b80*/  LOP3.LUT R6, R2, 0xff, RZ, 0xc0, !PT ;  /* 0x000000ff02067812 */ /* 0x000fc400078ec0ff */
[----:B------:R-:W-:Y:S02]  /*6b90*/  SHF.R.U32.HI R0, RZ, 0x8, R0 ;  /* 0x00000008ff007819 */ /* 0x000fe40000011600 */
[----:B------:R-:W-:Y:S01]  /*6ba0*/  PRMT R10, R10, 0x5410, R8 ;  /* 0x000054100a0a7816 */ /* 0x000fe20000000008 */
[----:B-1----:R-:W-:Y:S01]  /*6bb0*/  HSET2.LE.AND R3, R7, R243, PT ;  /* 0x000000f307037233 */ /* 0x002fe20003803000 */
[----:B------:R-:W-:Y:S02]  /*6bc0*/  PRMT R8, R6, 0x5410, R0 ;  /* 0x0000541006087816 */ /* 0x000fe40000000000 */
[----:B---3--:R-:W-:Y:S01]  /*6bd0*/  FMNMX.FTZ R4, R151, R5, !PT ;  /* 0x0000000597047209 */ /* 0x008fe20007810000 */
[----:B------:R-:W-:Y:S01]  /*6be0*/  FFMA.FTZ R5, R77, c[0x0][0x23c], -R14 ;  /* 0x00008f004d057a23 */ /* 0x000fe2000001080e */
[----:B----4-:R-:W-:Y:S01]  /*6bf0*/  F2FP.BF16.PACK_AB R7, R137, R152 ;  /* 0x000000988907723e */ /* 0x010fe200000010ff */
[----:B------:R-:W1:Y:S01]  /*6c00*/  LDSM.16.MT88.4 R76, [R214+0x9000] ;  /* 0x00900000d64c783b */ /* 0x000e620000004200 */
[----:B------:R-:W-:Y:S01]  /*6c10*/  FMNMX.FTZ R0, R148, R4, !PT ;  /* 0x0000000494007209 */ /* 0x000fe20007810000 */
[----:B------:R2:W3:Y:S01]  /*6c20*/  MUFU.EX2 R156, R5 ;  /* 0x00000005009c7308 */ /* 0x0004e20000000800 */
[----:B------:R-:W-:-:S02]  /*6c30*/  LOP3.LUT R7, R3, R7, RZ, 0xc0, !PT ;  /* 0x0000000703077212 */ /* 0x000fc400078ec0ff */
[----:B------:R-:W-:Y:S02]  /*6c40*/  FMNMX.FTZ R4, R144, R0, !PT ;  /* 0x0000000090047209 */ /* 0x000fe40007810000 */
[----:B------:R-:W-:Y:S02]  /*6c50*/  SHF.R.U32.HI R0, RZ, 0x10, R2 ;  /* 0x00000010ff007819 */ /* 0x000fe40000011602 */
[----:B------:R-:W-:Y:S02]  /*6c60*/  FMNMX.FTZ R6, R235, R4, !PT ;  /* 0x00000004eb067209 */ /* 0x000fe40007810000 */
[----:B------:R-:W-:Y:S01]  /*6c70*/  LOP3.LUT R4, R0, 0xff, RZ, 0xc0, !PT ;  /* 0x000000ff00047812 */ /* 0x000fe200078ec0ff */
[----:B------:R-:W-:Y:S01]  /*6c80*/  HSET2.LE.AND R0, R10, R243, PT ;  /* 0x000000f30a007233 */ /* 0x000fe20003803000 */
[----:B------:R-:W-:-:S04]  /*6c90*/  FFMA.FTZ R10, R103, c[0x0][0x23c], -R15 ;  /* 0x00008f00670a7a23 */ /* 0x000fc8000001080f */
[----:B------:R-:W-:Y:S01]  /*6ca0*/  MUFU.EX2 R251, R10 ;  /* 0x0000000a00fb7308 */ /* 0x000fe20000000800 */
[----:B--2---:R-:W-:Y:S02]  /*6cb0*/  SHF.R.U32.HI R5, RZ, 0x18, R2 ;  /* 0x00000018ff057819 */ /* 0x004fe40000011602 */
[----:B------:R-:W-:Y:S02]  /*6cc0*/  F2FP.BF16.PACK_AB R2, R138, R158 ;  /* 0x0000009e8a02723e */ /* 0x000fe400000010ff */
[----:B------:R-:W-:Y:S02]  /*6cd0*/  PRMT R5, R4, 0x5410, R5 ;  /* 0x0000541004057816 */ /* 0x000fe40000000005 */
[----:B------:R-:W-:Y:S02]  /*6ce0*/  FMNMX.FTZ R4, R232, R6, !PT ;  /* 0x00000006e8047209 */ /* 0x000fe40007810000 */
[----:B------:R-:W-:Y:S01]  /*6cf0*/  LOP3.LUT R6, R0, R2, RZ, 0xc0, !PT ;  /* 0x0000000200067212 */ /* 0x000fe200078ec0ff */
[--C-:B------:R-:W-:Y:S01]  /*6d00*/  HSET2.LE.AND R0, R8, R243.reuse, PT ;  /* 0x000000f308007233 */ /* 0x100fe20003803000 */
[----:B------:R-:W-:Y:S01]  /*6d10*/  FMNMX.FTZ R4, R211, R4, !PT ;  /* 0x00000004d3047209 */ /* 0x000fe20007810000 */
[----:B------:R-:W-:Y:S01]  /*6d20*/  HSET2.LE.AND R3, R5, R243, PT ;  /* 0x000000f305037233 */ /* 0x000fe20003803000 */
[----:B------:R-:W-:-:S02]  /*6d30*/  F2FP.BF16.PACK_AB R2, R154, R155 ;  /* 0x0000009b9a02723e */ /* 0x000fc400000010ff */
[----:B------:R-:W-:Y:S02]  /*6d40*/  FMNMX.FTZ R8, R207, R4, !PT ;  /* 0x00000004cf087209 */ /* 0x000fe40007810000 */
[----:B------:R-:W-:Y:S02]  /*6d50*/  LOP3.LUT R4, R0, R2, RZ, 0xc0, !PT ;  /* 0x0000000200047212 */ /* 0x000fe400078ec0ff */
[----:B------:R-:W-:Y:S02]  /*6d60*/  FMNMX.FTZ R0, R241, R8, !PT ;  /* 0x00000008f1007209 */ /* 0x000fe40007810000 */
[----:B------:R-:W-:Y:S02]  /*6d70*/  FMNMX.FTZ R2, R160, R149, !PT ;  /* 0x00000095a0027209 */ /* 0x000fe40007810000 */
[----:B------:R-:W-:Y:S02]  /*6d80*/  FMNMX.FTZ R0, R239, R0, !PT ;  /* 0x00000000ef007209 */ /* 0x000fe40007810000 */
[----:B---3--:R-:W-:-:S02]  /*6d90*/  F2FP.BF16.PACK_AB R5, R153, R156 ;  /* 0x0000009c9905723e */ /* 0x008fc400000010ff */
[----:B------:R-:W-:Y:S02]  /*6da0*/  FMNMX.FTZ R0, R234, R0, !PT ;  /* 0x00000000ea007209 */ /* 0x000fe40007810000 */
[----:B------:R-:W-:Y:S02]  /*6db0*/  FMNMX.FTZ R2, R135, R2, !PT ;  /* 0x0000000287027209 */ /* 0x000fe40007810000 */
[----:B------:R-:W-:Y:S01]  /*6dc0*/  FMNMX.FTZ R8, R233, R0, !PT ;  /* 0x00000000e9087209 */ /* 0x000fe20007810000 */
[----:B------:R-:W-:Y:S01]  /*6dd0*/  FFMA.FTZ R0, R104, c[0x0][0x23c], -R15 ;  /* 0x00008f0068007a23 */ /* 0x000fe2000001080f */
[----:B------:R-:W-:Y:S02]  /*6de0*/  LOP3.LUT R5, R3, R5, RZ, 0xc0, !PT ;  /* 0x0000000503057212 */ /* 0x000fe400078ec0ff */
[----:B------:R-:W-:Y:S01]  /*6df0*/  FMNMX.FTZ R2, R147, R2, !PT ;  /* 0x0000000293027209 */ /* 0x000fe20007810000 */
[----:B------:R2:W-:Y:S01]  /*6e00*/  MUFU.EX2 R139, R0 ;  /* 0x00000000008b7308 */ /* 0x0005e20000000800 */
[----:B------:R-:W-:-:S02]  /*6e10*/  LOP3.LUT R3, R13, UR8, R16, 0x96, !PT ;  /* 0x000000080d037c12 */ /* 0x000fc4000f8e9610 */
[----:B------:R-:W3:Y:S01]  /*6e20*/  SHFL.BFLY PT, R16, R8, 0x2, 0x1f ;  /* 0x0c401f0008107f89 */ /* 0x000ee200000e0000 */
[C---:B------:R-:W-:Y:S08]  /*6e30*/  HMMA.16816.F32.BF16 R56, R4.reuse, R84, RZ ;  /* 0x000000540438723c */ /* 0x040ff000000418ff */
[----:B------:R-:W-:Y:S01]  /*6e40*/  HMMA.16816.F32.BF16 R40, R4, R88, RZ ;  /* 0x000000580428723c */ /* 0x000fe200000418ff */
[----:B--2---:R-:W-:Y:S01]  /*6e50*/  FMNMX.FTZ R0, R161, R2, !PT ;  /* 0x00000002a1007209 */ /* 0x004fe20007810000 */
[----:B------:R-:W-:-:S03]  /*6e60*/  IMAD.WIDE.U32 R2, R3, -0x2daee0ad, RZ ;  /* 0xd2511f5303027825 */ /* 0x000fc600078e00ff */
[----:B------:R-:W-:-:S03]  /*6e70*/  FMNMX.FTZ R9, R150, R0, !PT ;  /* 0x0000000096097209 */ /* 0x000fc60007810000 */
[C---:B------:R-:W-:Y:S01]  /*6e80*/  HMMA.16816.F32.BF16 R20, R4.reuse, R96, RZ ;  /* 0x000000600414723c */ /* 0x040fe200000418ff */
[----:B------:R-:W-:Y:S02]  /*6e90*/  LOP3.LUT R10, R2, 0xffff, RZ, 0xc0, !PT ;  /* 0x0000ffff020a7812 */ /* 0x000fe400078ec0ff */
[----:B------:R-:W-:Y:S02]  /*6ea0*/  FMNMX.FTZ R9, R146, R9, !PT ;  /* 0x0000000992097209 */ /* 0x000fe40007810000 */
[----:B------:R-:W-:Y:S02]  /*6eb0*/  LOP3.LUT R13, R2, 0xff, RZ, 0xc0, !PT ;  /* 0x000000ff020d7812 */ /* 0x000fe400078ec0ff */
[--C-:B------:R-:W-:Y:S01]  /*6ec0*/  SHF.R.U32.HI R12, RZ, 0x10, R2.reuse ;  /* 0x00000010ff0c7819 */ /* 0x100fe20000011602 */
[----:B------:R-:W-:Y:S01]  /*6ed0*/  HMMA.16816.F32.BF16 R68, R4, R72, RZ ;  /* 0x000000480444723c */ /* 0x000fe200000418ff */
[----:B------:R-:W-:Y:S02]  /*6ee0*/  SHF.R.U32.HI R11, RZ, 0x18, R2 ;  /* 0x00000018ff0b7819 */ /* 0x000fe40000011602 */
[----:B------:R-:W-:-:S02]  /*6ef0*/  SHF.R.U32.HI R2, RZ, 0x8, R10 ;  /* 0x00000008ff027819 */ /* 0x000fc4000001160a */
[----:B------:R-:W-:Y:S02]  /*6f00*/  FMNMX.FTZ R9, R145, R9, !PT ;  /* 0x0000000991097209 */ /* 0x000fe40007810000 */
[----:B------:R-:W-:Y:S01]  /*6f10*/  LOP3.LUT R0, R3, UR18, R18, 0x96, !PT ;  /* 0x0000001203007c12 */ /* 0x000fe2000f8e9612 */
[----:B------:R-:W-:Y:S01]  /*6f20*/  FFMA.FTZ R3, R31, c[0x0][0x23c], -R15 ;  /* 0x00008f001f037a23 */ /* 0x000fe2000001080f */
[----:B------:R-:W-:Y:S01]  /*6f30*/  PRMT R17, R13, 0x5410, R2 ;  /* 0x000054100d117816 */ /* 0x000fe20000000002 */
[----:B-1----:R-:W-:Y:S01]  /*6f40*/  HMMA.16816.F32.BF16 R60, R4, R76, RZ ;  /* 0x0000004c043c723c */ /* 0x002fe200000418ff */
[----:B------:R-:W-:Y:S01]  /*6f50*/  FMNMX.FTZ R2, R236, R9, !PT ;  /* 0x00000009ec027209 */ /* 0x000fe20007810000 */
[----:B------:R1:W-:Y:S01]  /*6f60*/  MUFU.EX2 R249, R3 ;  /* 0x0000000300f97308 */ /* 0x0003e20000000800 */
[----:B------:R-:W-:Y:S02]  /*6f70*/  LOP3.LUT R10, R12, 0xff, RZ, 0xc0, !PT ;  /* 0x000000ff0c0a7812 */ /* 0x000fe400078ec0ff */
[----:B------:R-:W-:-:S02]  /*6f80*/  FMNMX.FTZ R2, R231, R2, !PT ;  /* 0x00000002e7027209 */ /* 0x000fc40007810000 */
[----:B------:R-:W-:Y:S01]  /*6f90*/  PRMT R12, R10, 0x5410, R11 ;  /* 0x000054100a0c7816 */ /* 0x000fe2000000000b */
[C---:B------:R-:W-:Y:S01]  /*6fa0*/  HMMA.16816.F32.BF16 R48, R4.reuse, R80, RZ ;  /* 0x000000500430723c */ /* 0x040fe200000418ff */
[----:B------:R-:W-:Y:S02]  /*6fb0*/  FMNMX.FTZ R11, R209, R2, !PT ;  /* 0x00000002d10b7209 */ /* 0x000fe40007810000 */
[----:B------:R-:W-:Y:S02]  /*6fc0*/  LOP3.LUT R2, R0, 0xffff, RZ, 0xc0, !PT ;  /* 0x0000ffff00027812 */ /* 0x000fe400078ec0ff */
[----:B---3--:R-:W-:Y:S02]  /*6fd0*/  FMNMX.FTZ R16, R8, R16, !PT ;  /* 0x0000001008107209 */ /* 0x008fe40007810000 */
[----:B------:R-:W-:Y:S01]  /*6fe0*/  SHF.R.U32.HI R8, RZ, 0x10, R0 ;  /* 0x00000010ff087819 */ /* 0x000fe20000011600 */
[----:B------:R-:W-:Y:S01]  /*6ff0*/  HMMA.16816.F32.BF16 R44, R4, R78, RZ ;  /* 0x0000004e042c723c */ /* 0x000fe200000418ff */
[----:B------:R-:W-:Y:S01]  /*7000*/  SHF.R.U32.HI R9, RZ, 0x8, R2 ;  /* 0x00000008ff097819 */ /* 0x000fe20000011602 */
[----:B-1----:R-:W-:Y:S01]  /*7010*/  FFMA.FTZ R3, R30, c[0x0][0x23c], -R15 ;  /* 0x00008f001e037a23 */ /* 0x002fe2000001080f */
[----:B------:R-:W-:-:S02]  /*7020*/  LOP3.LUT R10, R0, 0xff, RZ, 0xc0, !PT ;  /* 0x000000ff000a7812 */ /* 0x000fc400078ec0ff */
[----:B------:R-:W-:Y:S01]  /*7030*/  SHF.R.U32.HI R2, RZ, 0x18, R0 ;  /* 0x00000018ff027819 */ /* 0x000fe20000011600 */
[----:B------:R1:W2:Y:S01]  /*7040*/  MUFU.EX2 R247, R3 ;  /* 0x0000000300f77308 */ /* 0x0002a20000000800 */
[----:B------:R-:W-:Y:S01]  /*7050*/  LOP3.LUT R0, R8, 0xff, RZ, 0xc0, !PT ;  /* 0x000000ff08007812 */ /* 0x000fe200078ec0ff */
[C---:B------:R-:W-:Y:S01]  /*7060*/  HMMA.16816.F32.BF16 R28, R4.reuse, R74, RZ ;  /* 0x0000004a041c723c */ /* 0x040fe200000418ff */
[----:B------:R-:W-:Y:S02]  /*7070*/  FMNMX.FTZ R8, R206, R11, !PT ;  /* 0x0000000bce087209 */ /* 0x000fe40007810000 */
[----:B------:R-:W-:Y:S02]  /*7080*/  PRMT R13, R10, 0x5410, R9 ;  /* 0x000054100a0d7816 */ /* 0x000fe40000000009 */
[----:B------:R-:W-:Y:S01]  /*7090*/  PRMT R9, R0, 0x5410, R2 ;  /* 0x0000541000097816 */ /* 0x000fe20000000002 */
[--C-:B------:R-:W-:Y:S01]  /*70a0*/  FFMA.FTZ R2, R105, c[0x0][0x23c], -R14.reuse ;  /* 0x00008f0069027a23 */ /* 0x100fe2000001080e */
[----:B------:R-:W-:Y:S01]  /*70b0*/  FMNMX.FTZ R0, R242, R8, !PT ;  /* 0x00000008f2007209 */ /* 0x000fe20007810000 */
[----:B------:R-:W-:Y:S01]  /*70c0*/  HMMA.16816.F32.BF16 R36, R4, R86, RZ ;  /* 0x000000560424723c */ /* 0x000fe200000418ff */
[----:B------:R-:W-:Y:S01]  /*70d0*/  IMAD.MOV.U32 R105, RZ, RZ, R155 ;  /* 0x000000ffff697224 */ /* 0x000fe200078e009b */
[----:B------:R2:W-:Y:S01]  /*70e0*/  MUFU.EX2 R250, R2 ;  /* 0x0000000200fa7308 */ /* 0x0005e20000000800 */
[----:B------:R-:W-:Y:S01]  /*70f0*/  FMNMX.FTZ R8, R240, R0, !PT ;  /* 0x00000000f0087209 */ /* 0x000fe20007810000 */
[----:B------:R-:W-:Y:S01]  /*7100*/  HSET2.LE.AND R0, R17, R243, PT ;  /* 0x000000f311007233 */ /* 0x000fe20003803000 */
[----:B-1----:R-:W-:-:S02]  /*7110*/  FFMA.FTZ R3, R32, c[0x0][0x23c], -R14 ;  /* 0x00008f0020037a23 */ /* 0x002fc4000001080e */
[----:B------:R-:W-:Y:S01]  /*7120*/  FMNMX.FTZ R8, R238, R8, !PT ;  /* 0x00000008ee087209 */ /* 0x000fe20007810000 */
[C---:B------:R-:W-:Y:S02]  /*7130*/  HMMA.16816.F32.BF16 R52, R4.reuse, R82, RZ ;  /* 0x000000520434723c */ /* 0x040fe400000418ff */
[----:B------:R1:W-:Y:S06]  /*7140*/  MUFU.EX2 R248, R3 ;  /* 0x0000000300f87308 */ /* 0x0003ec0000000800 */
[----:B------:R-:W-:Y:S01]  /*7150*/  HMMA.16816.F32.BF16 R32, R4, R90, RZ ;  /* 0x0000005a0420723c */ /* 0x000fe200000418ff */
[----:B--2---:R-:W-:-:S04]  /*7160*/  F2FP.BF16.PACK_AB R2, R247, R249 ;  /* 0x000000f9f702723e */ /* 0x004fc800000010ff */
[----:B------:R-:W-:Y:S01]  /*7170*/  LOP3.LUT R10, R0, R2, RZ, 0xc0, !PT ;  /* 0x00000002000a7212 */ /* 0x000fe200078ec0ff */
[--C-:B------:R-:W-:Y:S01]  /*7180*/  HSET2.LE.AND R0, R13, R243.reuse, PT ;  /* 0x000000f30d007233 */ /* 0x100fe20003803000 */
[----:B------:R-:W-:Y:S01]  /*7190*/  F2FP.BF16.PACK_AB R2, R251, R139 ;  /* 0x0000008bfb02723e */ /* 0x000fe200000010ff */
[----:B------:R-:W2:Y:S01]  /*71a0*/  SHFL.BFLY PT, R13, R16, 0x1, 0x1f ;  /* 0x0c201f00100d7f89 */ /* 0x000ea200000e0000 */
[----:B-1----:R-:W-:Y:S01]  /*71b0*/  FFMA.FTZ R3, R100, c[0x0][0x23c], -R14 ;  /* 0x00008f0064037a23 */ /* 0x002fe2000001080e */
[----:B------:R-:W-:Y:S03]  /*71c0*/  HMMA.16816.F32.BF16 R24, R4, R98, RZ ;  /* 0x000000620418723c */ /* 0x000fe600000418ff */
[----:B------:R1:W3:Y:S04]  /*71d0*/  MUFU.EX2 R246, R3 ;  /* 0x0000000300f67308 */ /* 0x0002e80000000800 */
[----:B------:R-:W-:Y:S01]  /*71e0*/  LOP3.LUT R4, R65, UR16, R244, 0x96, !PT ;  /* 0x0000001041047c12 */ /* 0x000fe2000f8e96f4 */
[----:B-1----:R-:W-:Y:S01]  /*71f0*/  FFMA.FTZ R3, R108, c[0x0][0x23c], -R14 ;  /* 0x00008f006c037a23 */ /* 0x002fe2000001080e */
[----:B---3--:R-:W-:Y:S01]  /*7200*/  F2FP.BF16.PACK_AB R11, R246, R248 ;  /* 0x000000f8f60b723e */ /* 0x008fe200000010ff */
[----:B------:R-:W1:Y:S01]  /*7210*/  LDSM.16.MT88.4 R108, [R212+0xa400] ;  /* 0x00a40000d46c783b */ /* 0x000e620000004200 */
[----:B--2---:R-:W-:Y:S01]  /*7220*/  FMNMX.FTZ R104, R16, R13, !PT ;  /* 0x0000000d10687209 */ /* 0x004fe20007810000 */
[----:B------:R2:W3:Y:S03]  /*7230*/  MUFU.EX2 R157, R3 ;  /* 0x00000003009d7308 */ /* 0x0004e60000000800 */
[----:B------:R-:W-:Y:S01]  /*7240*/  FSETP.NEU.FTZ.AND P1, PT, R104, -INF , PT ;  /* 0xff8000006800780b */ /* 0x000fe20003f3d000 */
[----:B--2---:R-:W-:Y:S01]  /*7250*/  HSET2.LE.AND R3, R12, R243, PT ;  /* 0x000000f30c037233 */ /* 0x004fe20003803000 */
[----:B------:R-:W-:-:S02]  /*7260*/  FMNMX.FTZ R12, R237, R8, !PT ;  /* 0x00000008ed0c7209 */ /* 0x000fc40007810000 */
[----:B------:R-:W-:Y:S02]  /*7270*/  LOP3.LUT R8, R0, R2, RZ, 0xc0, !PT ;  /* 0x0000000200087212 */ /* 0x000fe400078ec0ff */
[----:B------:R-:W-:Y:S01]  /*7280*/  LOP3.LUT R11, R3, R11, RZ, 0xc0, !PT ;  /* 0x0000000b030b7212 */ /* 0x000fe200078ec0ff */
[----:B------:R-:W2:Y:S01]  /*7290*/  SHFL.BFLY PT, R2, R12, 0x2, 0x1f ;  /* 0x0c401f000c027f89 */ /* 0x000ea200000e0000 */
[----:B------:R-:W-:Y:S01]  /*72a0*/  HSET2.LE.AND R3, R9, R243, PT ;  /* 0x000000f309037233 */ /* 0x000fe20003803000 */
[----:B---3--:R-:W-:Y:S02]  /*72b0*/  F2FP.BF16.PACK_AB R9, R250, R157 ;  /* 0x0000009dfa09723e */ /* 0x008fe400000010ff */
[----:B------:R-:W-:Y:S02]  /*72c0*/  LOP3.LUT R0, R245, R252, RZ, 0x3c, !PT ;  /* 0x000000fcf5007212 */ /* 0x000fe400078e3cff */
[----:B------:R-:W-:-:S07]  /*72d0*/  LOP3.LUT R9, R3, R9, RZ, 0xc0, !PT ;  /* 0x0000000903097212 */ /* 0x000fce00078ec0ff */
[C---:B------:R-:W-:Y:S08]  /*72e0*/  HMMA.16816.F32.BF16 R176, R8.reuse, R124, R40 ;  /* 0x0000007c08b0723c */ /* 0x040ff00000041828 */
[C---:B-1----:R-:W-:Y:S07]  /*72f0*/  HMMA.16816.F32.BF16 R184, R8.reuse, R108, R56 ;  /* 0x0000006c08b8723c */ /* 0x042fee0000041838 */
[----:B------:R-:W-:Y:S01]  /*7300*/  IMAD.WIDE.U32 R56, R0, -0x2daee0ad, RZ ;  /* 0xd2511f5300387825 */ /* 0x000fe200078e00ff */
[----:B--2---:R-:W-:Y:S01]  /*7310*/  FMNMX.FTZ R0, R12, R2, !PT ;  /* 0x000000020c007209 */ /* 0x004fe20007810000 */
[----:B------:R-:W-:Y:S02]  /*7320*/  HMMA.16816.F32.BF16 R180, R8, R128, R20 ;  /* 0x0000008008b4723c */ /* 0x000fe40000041814 */
[----:B------:R-:W-:Y:S01]  /*7330*/  FMUL.FTZ R2, R104, c[0x0][0x23c] ;  /* 0x00008f0068027a20 */ /* 0x000fe20000410000 */
[----:B------:R-:W-:Y:S01]  /*7340*/  LOP3.LUT R3, R57, UR15, R106, 0x96, !PT ;  /* 0x0000000f39037c12 */ /* 0x000fe2000f8e966a */
[----:B------:R-:W1:Y:S01]  /*7350*/  SHFL.BFLY PT, R13, R0, 0x1, 0x1f ;  /* 0x0c201f00000d7f89 */ /* 0x000e6200000e0000 */
[----:B------:R-:W-:-:S02]  /*7360*/  IMAD.MOV.U32 R59, RZ, RZ, R137 ;  /* 0x000000ffff3b7224 */ /* 0x000fc400078e0089 */
[----:B------:R-:W-:Y:S01]  /*7370*/  FSEL R12, R2, RZ, P1 ;  /* 0x000000ff020c7208 */ /* 0x000fe20000800000 */
[----:B------:R-:W-:Y:S01]  /*7380*/  IMAD.WIDE.U32 R42, R3, -0x326172a9, RZ ;  /* 0xcd9e8d57032a7825 */ /* 0x000fe200078e00ff */
[----:B------:R-:W-:Y:S03]  /*7390*/  HMMA.16816.F32.BF16 R192, R8, R112, R68 ;  /* 0x0000007008c0723c */ /* 0x000fe60000041844 */
[----:B------:R-:W-:Y:S01]  /*73a0*/  IMAD.WIDE.U32 R2, R4, -0x2daee0ad, RZ ;  /* 0xd2511f5304027825 */ /* 0x000fe200078e00ff */
[----:B------:R-:W-:-:S03]  /*73b0*/  LOP3.LUT R6, R43, UR14, R64, 0x96, !PT ;  /* 0x0000000e2b067c12 */ /* 0x000fc6000f8e9640 */
[----:B------:R-:W-:Y:S01]  /*73c0*/  FFMA.FTZ R4, R136, c[0x0][0x23c], -R12 ;  /* 0x00008f0088047a23 */ /* 0x000fe2000001080c */
[----:B------:R-:W-:Y:S01]  /*73d0*/  LOP3.LUT R3, R3, UR13, R56, 0x96, !PT ;  /* 0x0000000d03037c12 */ /* 0x000fe2000f8e9638 */
[----:B------:R-:W-:Y:S01]  /*73e0*/  IMAD.WIDE.U32 R6, R6, -0x2daee0ad, RZ ;  /* 0xd2511f5306067825 */ /* 0x000fe200078e00ff */
[C---:B------:R-:W-:Y:S01]  /*73f0*/  HMMA.16816.F32.BF16 R188, R8.reuse, R120, R60 ;  /* 0x0000007808bc723c */ /* 0x040fe2000004183c */
[----:B------:R2:W-:Y:S02]  /*7400*/  MUFU.EX2 R58, R4 ;  /* 0x00000004003a7308 */ /* 0x0005e40000000800 */
[----:B------:R-:W-:Y:S01]  /*7410*/  IMAD.MOV.U32 R71, RZ, RZ, R158 ;  /* 0x000000ffff477224 */ /* 0x000fe200078e009e */
[----:B------:R-:W-:Y:S01]  /*7420*/  LOP3.LUT R2, R7, UR11, R2, 0x96, !PT ;  /* 0x0000000b07027c12 */ /* 0x000fe2000f8e9602 */
[----:B------:R-:W-:Y:S02]  /*7430*/  IMAD.MOV.U32 R70, RZ, RZ, R157 ;  /* 0x000000ffff467224 */ /* 0x000fe400078e009d */
[----:B------:R-:W-:Y:S01]  /*7440*/  IMAD.MOV.U32 R68, RZ, RZ, R156 ;  /* 0x000000ffff447224 */ /* 0x000fe200078e009c */
[----:B------:R-:W-:Y:S01]  /*7450*/  HMMA.16816.F32.BF16 R164, R8, R114, R28 ;  /* 0x0000007208a4723c */ /* 0x000fe2000004181c */
[----:B-1----:R-:W-:Y:S01]  /*7460*/  FMNMX.FTZ R103, R0, R13, !PT ;  /* 0x0000000d00677209 */ /* 0x002fe20007810000 */
[----:B------:R-:W-:-:S03]  /*7470*/  IMAD.WIDE.U32 R20, R2, -0x326172a9, RZ ;  /* 0xcd9e8d5702147825 */ /* 0x000fc600078e00ff */
[C---:B------:R-:W-:Y:S01]  /*7480*/  FSETP.NEU.FTZ.AND P1, PT, R103.reuse, -INF , PT ;  /* 0xff8000006700780b */ /* 0x040fe20003f3d000 */
[----:B------:R-:W-:Y:S02]  /*7490*/  FMUL.FTZ R0, R103, c[0x0][0x23c] ;  /* 0x00008f0067007a20 */ /* 0x000fe40000410000 */
[--C-:B------:R-:W-:Y:S01]  /*74a0*/  FFMA.FTZ R2, R132, c[0x0][0x23c], -R12.reuse ;  /* 0x00008f0084027a23 */ /* 0x100fe2000001080c */
[----:B------:R-:W-:Y:S01]  /*74b0*/  HMMA.16816.F32.BF16 R156, R8, R116, R48 ;  /* 0x00000074089c723c */ /* 0x000fe20000041830 */
[----:B--2---:R-:W-:Y:S01]  /*74c0*/  FFMA.FTZ R4, R134, c[0x0][0x23c], -R12 ;  /* 0x00008f0086047a23 */ /* 0x004fe2000001080c */
[----:B------:R-:W-:Y:S01]  /*74d0*/  FSEL R13, R0, RZ, P1 ;  /* 0x000000ff000d7208 */ /* 0x000fe20000800000 */
[----:B------:R-:W-:Y:S01]  /*74e0*/  MUFU.EX2 R100, R2 ;  /* 0x0000000200647308 */ /* 0x000fe20000000800 */
[----:B------:R-:W-:Y:S02]  /*74f0*/  IMAD.MOV.U32 R69, RZ, RZ, R154 ;  /* 0x000000ffff457224 */ /* 0x000fe400078e009a */
[----:B------:R-:W-:-:S02]  /*7500*/  IMAD.MOV.U32 R63, RZ, RZ, R153 ;  /* 0x000000ffff3f7224 */ /* 0x000fc400078e0099 */
[----:B------:R-:W-:Y:S01]  /*7510*/  IMAD.MOV.U32 R62, RZ, RZ, R152 ;  /* 0x000000ffff3e7224 */ /* 0x000fe200078e0098 */
[C---:B------:R-:W-:Y:S01]  /*7520*/  HMMA.16816.F32.BF16 R168, R8.reuse, R118, R52 ;  /* 0x0000007608a8723c */ /* 0x040fe20000041834 */
[----:B------:R-:W-:Y:S01]  /*7530*/  IMAD.MOV.U32 R61, RZ, RZ, R139 ;  /* 0x000000ffff3d7224 */ /* 0x000fe200078e008b */
[----:B------:R1:W2:Y:S01]  /*7540*/  MUFU.EX2 R17, R4 ;  /* 0x0000000400117308 */ /* 0x0002a20000000800 */
        /* <DEDUP_REMOVED lines=9> */
[----:B-1----:R-:W-:-:S04]  /*75e0*/  IMAD.WIDE.U32 R4, R3, -0x326172a9, RZ ;  /* 0xcd9e8d5703047825 */ /* 0x002fc800078e00ff */
[----:B------:R-:W-:Y:S01]  /*75f0*/  FFMA.FTZ R3, R133, c[0x0][0x23c], -R12 ;  /* 0x00008f0085037a23 */ /* 0x000fe2000001080c */
[----:B------:R-:W-:Y:S02]  /*7600*/  LOP3.LUT R4, R21, UR10, R4, 0x96, !PT ;  /* 0x0000000a15047c12 */ /* 0x000fe4000f8e9604 */
[----:B------:R-:W-:Y:S01]  /*7610*/  HMMA.16816.F32.BF16 R172, R8, R126, R32 ;  /* 0x0000007e08ac723c */ /* 0x000fe20000041820 */
[----:B------:R-:W-:Y:S01]  /*7620*/  LOP3.LUT R5, R5, UR12, R42, 0x96, !PT ;  /* 0x0000000c05057c12 */ /* 0x000fe2000f8e962a */
[----:B------:R1:W-:Y:S01]  /*7630*/  MUFU.EX2 R163, R3 ;  /* 0x0000000300a37308 */ /* 0x0003e20000000800 */
[----:B------:R-:W-:-:S04]  /*7640*/  IMAD.WIDE.U32 R18, R4, -0x2daee0ad, RZ ;  /* 0xd2511f5304127825 */ /* 0x000fc800078e00ff */
[----:B------:R-:W-:Y:S02]  /*7650*/  FFMA.FTZ R4, R160, c[0x0][0x23c], -R13 ;  /* 0x00008f00a0047a23 */ /* 0x000fe4000001080d */
[----:B--2---:R-:W-:Y:S02]  /*7660*/  IMAD.MOV.U32 R160, RZ, RZ, R17 ;  /* 0x000000ffffa07224 */ /* 0x004fe400078e0011 */
[----:B------:R2:W-:Y:S01]  /*7670*/  MUFU.EX2 R40, R4 ;  /* 0x0000000400287308 */ /* 0x0005e20000000800 */
[----:B-1----:R-:W-:-:S05]  /*7680*/  IMAD.WIDE.U32 R2, R5, -0x2daee0ad, RZ ;  /* 0xd2511f5305027825 */ /* 0x002fca00078e00ff */
[----:B------:R-:W-:Y:S02]  /*7690*/  LOP3.LUT R0, R3, UR9, R6, 0x96, !PT ;  /* 0x0000000903007c12 */ /* 0x000fe4000f8e9606 */
[----:B------:R-:W-:Y:S01]  /*76a0*/  LOP3.LUT R2, R19, UR7, R2, 0x96, !PT ;  /* 0x0000000713027c12 */ /* 0x000fe2000f8e9602 */
[----:B--2---:R-:W-:Y:S02]  /*76b0*/  FFMA.FTZ R4, R135, c[0x0][0x23c], -R13 ;  /* 0x00008f0087047a23 */ /* 0x004fe4000001080d */
[----:B------:R-:W-:Y:S01]  /*76c0*/  IMAD.WIDE.U32 R16, R0, -0x326172a9, RZ ;  /* 0xcd9e8d5700107825 */ /* 0x000fe200078e00ff */
[----:B------:R-:W-:Y:S01]  /*76d0*/  HMMA.16816.F32.BF16 R132, R8, R130, R24 ;  /* 0x000000820884723c */ /* 0x000fe20000041818 */
[----:B------:R1:W2:Y:S02]  /*76e0*/  MUFU.EX2 R5, R4 ;  /* 0x0000000400057308 */ /* 0x0002a40000000800 */
[----:B------:R-:W-:-:S05]  /*76f0*/  IMAD.WIDE.U32 R2, R2, -0x326172a9, RZ ;  /* 0xcd9e8d5702027825 */ /* 0x000fca00078e00ff */
[----:B------:R-:W-:Y:S02]  /*7700*/  LOP3.LUT R0, R3, UR17, R16, 0x96, !PT ;  /* 0x0000001103007c12 */ /* 0x000fe4000f8e9610 */
[C---:B------:R-:W-:Y:S02]  /*7710*/  LOP3.LUT R3, R2.reuse, 0xffff, RZ, 0xc0, !PT ;  /* 0x0000ffff02037812 */ /* 0x040fe400078ec0ff */
[----:B------:R-:W-:Y:S02]  /*7720*/  LOP3.LUT R10, R2, 0xff, RZ, 0xc0, !PT ;  /* 0x000000ff020a7812 */ /* 0x000fe400078ec0ff */
[----:B------:R-:W-:Y:S02]  /*7730*/  SHF.R.U32.HI R9, RZ, 0x18, R2 ;  /* 0x00000018ff097819 */ /* 0x000fe40000011602 */
[----:B------:R-:W-:Y:S01]  /*7740*/  SHF.R.U32.HI R6, RZ, 0x8, R3 ;  /* 0x00000008ff067819 */ /* 0x000fe20000011603 */
[----:B-1----:R-:W-:Y:S01]  /*7750*/  FFMA.FTZ R4, R147, c[0x0][0x23c], -R13 ;  /* 0x00008f0093047a23 */ /* 0x002fe2000001080d */
[----:B------:R-:W-:Y:S01]  /*7760*/  SHF.R.U32.HI R3, RZ, 0x10, R0 ;  /* 0x00000010ff037819 */ /* 0x000fe20000011600 */
[----:B--2---:R-:W-:Y:S01]  /*7770*/  IMAD.MOV.U32 R11, RZ, RZ, R5 ;  /* 0x000000ffff0b7224 */ /* 0x004fe200078e0005 */
[----:B------:R-:W-:Y:S01]  /*7780*/  SHF.R.U32.HI R5, RZ, 0x10, R2 ;  /* 0x00000010ff057819 */ /* 0x000fe20000011602 */
[----:B------:R1:W2:Y:S01]  /*7790*/  MUFU.EX2 R22, R4 ;  /* 0x0000000400167308 */ /* 0x0002a20000000800 */
[----:B------:R-:W-:-:S02]  /*77a0*/  LOP3.LUT R2, R0, 0xffff, RZ, 0xc0, !PT ;  /* 0x0000ffff00027812 */ /* 0x000fc400078ec0ff */
[----:B------:R-:W-:Y:S02]  /*77b0*/  SHF.R.U32.HI R7, RZ, 0x18, R0 ;  /* 0x00000018ff077819 */ /* 0x000fe40000011600 */
[----:B------:R-:W-:Y:S02]  /*77c0*/  LOP3.LUT R8, R0, 0xff, RZ, 0xc0, !PT ;  /* 0x000000ff00087812 */ /* 0x000fe400078ec0ff */
[----:B------:R-:W-:Y:S02]  /*77d0*/  PRMT R0, R10, 0x5410, R6 ;  /* 0x000054100a007816 */ /* 0x000fe40000000006 */
[----:B------:R-:W-:-:S03]  /*77e0*/  LOP3.LUT R5, R5, 0xff, RZ, 0xc0, !PT ;  /* 0x000000ff05057812 */ /* 0x000fc600078ec0ff */
[----:B------:R-:W-:Y:S01]  /*77f0*/  HSET2.LE.AND R0, R0, R243, PT ;  /* 0x000000f300007233 */ /* 0x000fe20003803000 */
[----:B-1----:R-:W-:Y:S02]  /*7800*/  FFMA.FTZ R4, R149, c[0x0][0x23c], -R13 ;  /* 0x00008f0095047a23 */ /* 0x002fe4000001080d */
[----:B------:R-:W-:Y:S02]  /*7810*/  IMAD.MOV.U32 R149, RZ, RZ, R58 ;  /* 0x000000ffff957224 */ /* 0x000fe400078e003a */
[----:B------:R1:W3:Y:S01]  /*7820*/  MUFU.EX2 R147, R4 ;  /* 0x0000000400937308 */ /* 0x0002e20000000800 */
[----:B------:R-:W-:Y:S01]  /*7830*/  IMAD.MOV.U32 R58, RZ, RZ, R68 ;  /* 0x000000ffff3a7224 */ /* 0x000fe200078e0044 */
[----:B-1----:R-:W-:Y:S02]  /*7840*/  SHF.R.U32.HI R4, RZ, 0x8, R2 ;  /* 0x00000008ff047819 */ /* 0x002fe40000011602 */
[----:B------:R-:W-:Y:S02]  /*7850*/  LOP3.LUT R2, R3, 0xff, RZ, 0xc0, !PT ;  /* 0x000000ff03027812 */ /* 0x000fe400078ec0ff */
[----:B------:R-:W-:-:S02]  /*7860*/  PRMT R4, R8, 0x5410, R4 ;  /* 0x0000541008047816 */ /* 0x000fc40000000004 */
[----:B------:R-:W-:Y:S02]  /*7870*/  PRMT R2, R2, 0x5410, R7 ;  /* 0x0000541002027816 */ /* 0x000fe40000000007 */
[----:B------:R-:W-:Y:S01]  /*7880*/  PRMT R3, R5, 0x5410, R9 ;  /* 0x0000541005037816 */ /* 0x000fe20000000009 */
[--C-:B------:R-:W-:Y:S01]  /*7890*/  HSET2.LE.AND R4, R4, R243.reuse, PT ;  /* 0x000000f304047233 */ /* 0x100fe20003803000 */
[----:B--2---:R-:W-:Y:S01]  /*78a0*/  F2FP.BF16.PACK_AB R7, R22, R11 ;  /* 0x0000000b1607723e */ /* 0x004fe200000010ff */
[--C-:B------:R-:W-:Y:S01]  /*78b0*/  HSET2.LE.AND R8, R2, R243.reuse, PT ;  /* 0x000000f302087233 */ /* 0x100fe20003803000 */
[----:B------:R-:W-:Y:S01]  /*78c0*/  F2FP.BF16.PACK_AB R2, R100, R163 ;  /* 0x000000a36402723e */ /* 0x000fe200000010ff */
[----:B------:R-:W-:Y:S01]  /*78d0*/  HSET2.LE.AND R3, R3, R243, PT ;  /* 0x000000f303037233 */ /* 0x000fe20003803000 */
[----:B------:R-:W-:Y:S02]  /*78e0*/  F2FP.BF16.PACK_AB R5, R160, R149 ;  /* 0x00000095a005723e */ /* 0x000fe400000010ff */
[----:B------:R-:W-:-:S02]  /*78f0*/  LOP3.LUT R6, R0, R2, RZ, 0xc0, !PT ;  /* 0x0000000200067212 */ /* 0x000fc400078ec0ff */
[----:B------:R-:W-:Y:S02]  /*7900*/  LOP3.LUT R2, R17, UR8, R20, 0x96, !PT ;  /* 0x0000000811027c12 */ /* 0x000fe4000f8e9614 */
[----:B---3--:R-:W-:Y:S02]  /*7910*/  F2FP.BF16.PACK_AB R9, R147, R40 ;  /* 0x000000289309723e */ /* 0x008fe400000010ff */
[----:B------:R-:W-:Y:S01]  /*7920*/  LOP3.LUT R7, R3, R7, RZ, 0xc0, !PT ;  /* 0x0000000703077212 */ /* 0x000fe200078ec0ff */
[----:B------:R-:W-:Y:S01]  /*7930*/  IMAD.WIDE.U32 R2, R2, -0x2daee0ad, RZ ;  /* 0xd2511f5302027825 */ /* 0x000fe200078e00ff */
[----:B------:R-:W-:Y:S02]  /*7940*/  LOP3.LUT R4, R4, R5, RZ, 0xc0, !PT ;  /* 0x0000000504047212 */ /* 0x000fe400078ec0ff */
[----:B------:R-:W-:Y:S02]  /*7950*/  LOP3.LUT R5, R8, R9, RZ, 0xc0, !PT ;  /* 0x0000000908057212 */ /* 0x000fe400078ec0ff */
[----:B------:R-:W-:-:S02]  /*7960*/  LOP3.LUT R0, R3, UR18, R18, 0x96, !PT ;  /* 0x0000001203007c12 */ /* 0x000fc4000f8e9612 */
[C---:B------:R-:W-:Y:S02]  /*7970*/  LOP3.LUT R3, R2.reuse, 0xffff, RZ, 0xc0, !PT ;  /* 0x0000ffff02037812 */ /* 0x040fe400078ec0ff */
[----:B------:R-:W-:Y:S01]  /*7980*/  LOP3.LUT R10, R2, 0xff, RZ, 0xc0, !PT ;  /* 0x000000ff020a7812 */ /* 0x000fe200078ec0ff */
[C---:B------:R-:W-:Y:S01]  /*7990*/  HMMA.16816.F32.BF16 R36, R4.reuse, R72, RZ ;  /* 0x000000480424723c */ /* 0x040fe200000418ff */
[--C-:B------:R-:W-:Y:S02]  /*79a0*/  SHF.R.U32.HI R9, RZ, 0x10, R2.reuse ;  /* 0x00000010ff097819 */ /* 0x100fe40000011602 */
[----:B------:R-:W-:Y:S01]  /*79b0*/  SHF.R.U32.HI R8, RZ, 0x18, R2 ;  /* 0x00000018ff087819 */ /* 0x000fe20000011602 */
[----:B------:R-:W-:Y:S01]  /*79c0*/  FFMA.FTZ R2, R162, c[0x0][0x23c], -R12 ;  /* 0x00008f00a2027a23 */ /* 0x000fe2000001080c */
[----:B------:R-:W-:Y:S02]  /*79d0*/  SHF.R.U32.HI R3, RZ, 0x8, R3 ;  /* 0x00000008ff037819 */ /* 0x000fe40000011603 */
[----:B------:R-:W-:Y:S01]  /*79e0*/  IMAD.MOV.U32 R72, RZ, RZ, R22 ;  /* 0x000000ffff487224 */ /* 0x000fe200078e0016 */
[----:B------:R-:W-:Y:S01]  /*79f0*/  HMMA.16816.F32.BF16 R32, R4, R76, RZ ;  /* 0x0000004c0420723c */ /* 0x000fe200000418ff */
[----:B------:R-:W-:-:S06]  /*7a00*/  IMAD.MOV.U32 R73, RZ, RZ, R69 ;  /* 0x000000ffff497224 */ /* 0x000fcc00078e0045 */
[----:B------:R-:W-:Y:S01]  /*7a10*/  IMAD.MOV.U32 R76, RZ, RZ, R70 ;  /* 0x000000ffff4c7224 */ /* 0x000fe200078e0046 */
[----:B------:R-:W-:Y:S01]  /*7a20*/  HMMA.16816.F32.BF16 R28, R4, R84, RZ ;  /* 0x00000054041c723c */ /* 0x000fe200000418ff */
[----:B------:R-:W-:-:S06]  /*7a30*/  IMAD.MOV.U32 R77, RZ, RZ, R71 ;  /* 0x000000ffff4d7224 */ /* 0x000fcc00078e0047 */
[----:B------:R-:W-:Y:S01]  /*7a40*/  IMAD.MOV.U32 R84, RZ, RZ, R251 ;  /* 0x000000ffff547224 */ /* 0x000fe200078e00fb */
[----:B------:R-:W-:Y:S01]  /*7a50*/  HMMA.16816.F32.BF16 R16, R4, R96, RZ ;  /* 0x000000600410723c */ /* 0x000fe200000418ff */
[----:B------:R1:W-:Y:S01]  /*7a60*/  MUFU.EX2 R251, R2 ;  /* 0x0000000200fb7308 */ /* 0x0003e20000000800 */
[----:B------:R-:W-:-:S05]  /*7a70*/  IMAD.MOV.U32 R85, RZ, RZ, R40 ;  /* 0x000000ffff557224 */ /* 0x000fca00078e0028 */
[----:B------:R-:W-:Y:S01]  /*7a80*/  IMAD.MOV.U32 R97, RZ, RZ, R72 ;  /* 0x000000ffff617224 */ /* 0x000fe200078e0048 */
[----:B------:R-:W-:Y:S01]  /*7a90*/  HMMA.16816.F32.BF16 R44, R4, R74, RZ ;  /* 0x0000004a042c723c */ /* 0x000fe200000418ff */
[----:B------:R-:W-:-:S07]  /*7aa0*/  IMAD.MOV.U32 R96, RZ, RZ, R73 ;  /* 0x000000ffff607224 */ /* 0x000fce00078e0049 */
[----:B------:R-:W-:Y:S01]  /*7ab0*/  HMMA.16816.F32.BF16 R72, R4, R98, RZ ;  /* 0x000000620448723c */ /* 0x000fe200000418ff */
[----:B-1----:R-:W-:-:S06]  /*7ac0*/  FFMA.FTZ R2, R151, c[0x0][0x23c], -R12 ;  /* 0x00008f0097027a23 */ /* 0x002fcc000001080c */
[----:B------:R-:W-:Y:S01]  /*7ad0*/  IMAD.MOV.U32 R99, RZ, RZ, R76 ;  /* 0x000000ffff637224 */ /* 0x000fe200078e004c */
[----:B------:R-:W-:Y:S01]  /*7ae0*/  HMMA.16816.F32.BF16 R48, R4, R78, RZ ;  /* 0x0000004e0430723c */ /* 0x000fe200000418ff */
[----:B------:R1:W2:Y:S01]  /*7af0*/  MUFU.EX2 R76, R2 ;  /* 0x00000002004c7308 */ /* 0x0002a20000000800 */
[----:B------:R-:W-:Y:S02]  /*7b00*/  IMAD.MOV.U32 R98, RZ, RZ, R77 ;  /* 0x000000ffff627224 */ /* 0x000fe400078e004d */
[----:B------:R-:W-:-:S03]  /*7b10*/  IMAD.MOV.U32 R77, RZ, RZ, R11 ;  /* 0x000000ffff4d7224 */ /* 0x000fc600078e000b */
[----:B------:R-:W-:Y:S01]  /*7b20*/  IMAD.MOV.U32 R78, RZ, RZ, R65 ;  /* 0x000000ffff4e7224 */ /* 0x000fe200078e0041 */
[----:B------:R-:W-:Y:S01]  /*7b30*/  HMMA.16816.F32.BF16 R52, R4, R86, RZ ;  /* 0x000000560434723c */ /* 0x000fe200000418ff */
[----:B------:R-:W-:-:S07]  /*7b40*/  IMAD.MOV.U32 R79, RZ, RZ, R64 ;  /* 0x000000ffff4f7224 */ /* 0x000fce00078e0040 */
[C---:B------:R-:W-:Y:S01]  /*7b50*/  HMMA.16816.F32.BF16 R24, R4.reuse, R80, RZ ;  /* 0x000000500418723c */ /* 0x040fe200000418ff */
[----:B-1----:R-:W-:Y:S02]  /*7b60*/  FFMA.FTZ R2, R148, c[0x0][0x23c], -R12 ;  /* 0x00008f0094027a23 */ /* 0x002fe4000001080c */
[----:B--2---:R-:W-:Y:S02]  /*7b70*/  IMAD.MOV.U32 R93, RZ, RZ, R76 ;  /* 0x000000ffff5d7224 */ /* 0x004fe400078e004c */
[----:B------:R1:W-:Y:S03]  /*7b80*/  MUFU.EX2 R65, R2 ;  /* 0x0000000200417308 */ /* 0x0003e60000000800 */
[C---:B------:R-:W-:Y:S08]  /*7b90*/  HMMA.16816.F32.BF16 R60, R4.reuse, R82, RZ ;  /* 0x00000052043c723c */ /* 0x040ff000000418ff */
[----:B------:R-:W-:Y:S01]  /*7ba0*/  HMMA.16816.F32.BF16 R20, R4, R88, RZ ;  /* 0x000000580414723c */ /* 0x000fe200000418ff */
[----:B-1----:R-:W-:Y:S01]  /*7bb0*/  LOP3.LUT R2, R9, 0xff, RZ, 0xc0, !PT ;  /* 0x000000ff09027812 */ /* 0x002fe200078ec0ff */
[----:B------:R-:W-:-:S06]  /*7bc0*/  IMAD.MOV.U32 R9, RZ, RZ, R41 ;  /* 0x000000ffff097224 */ /* 0x000fcc00078e0029 */
[----:B------:R-:W-:Y:S01]  /*7bd0*/  HMMA.16816.F32.BF16 R68, R4, R90, RZ ;  /* 0x0000005a0444723c */ /* 0x000fe200000418ff */
[----:B------:R-:W-:-:S06]  /*7be0*/  IMAD.MOV.U32 R41, RZ, RZ, R249 ;  /* 0x000000ffff297224 */ /* 0x000fcc00078e00f9 */
[----:B------:R-:W-:Y:S01]  /*7bf0*/  PRMT R6, R10, 0x5410, R3 ;  /* 0x000054100a067816 */ /* 0x000fe20000000003 */
[----:B------:R-:W-:Y:S01]  /*7c00*/  FFMA.FTZ R3, R146, c[0x0][0x23c], -R13 ;  /* 0x00008f0092037a23 */ /* 0x000fe2000001080d */
[----:B------:R-:W-:Y:S01]  /*7c10*/  PRMT R7, R2, 0x5410, R8 ;  /* 0x0000541002077816 */ /* 0x000fe20000000008 */
[----:B------:R-:W-:Y:S01]  /*7c20*/  FFMA.FTZ R4, R144, c[0x0][0x23c], -R12 ;  /* 0x00008f0090047a23 */ /* 0x000fe2000001080c */
[----:B------:R-:W-:Y:S01]  /*7c30*/  LOP3.LUT R2, R0, 0xffff, RZ, 0xc0, !PT ;  /* 0x0000ffff00027812 */ /* 0x000fe200078ec0ff */
[----:B------:R1:W-:Y:S01]  /*7c40*/  MUFU.EX2 R64, R3 ;  /* 0x0000000300407308 */ /* 0x0003e20000000800 */
[----:B------:R-:W-:-:S04]  /*7c50*/  IMAD.MOV.U32 R10, RZ, RZ, R250 ;  /* 0x000000ffff0a7224 */ /* 0x000fc800078e00fa */
[----:B------:R-:W-:Y:S02]  /*7c60*/  IMAD.MOV.U32 R95, RZ, RZ, R10 ;  /* 0x000000ffff5f7224 */ /* 0x000fe400078e000a */
[----:B------:R-:W-:Y:S01]  /*7c70*/  FFMA.FTZ R10, R198, c[0x0][0x23c], -R15 ;  /* 0x00008f00c60a7a23 */ /* 0x000fe2000001080f */
[----:B------:R2:W3:Y:S01]  /*7c80*/  MUFU.EX2 R40, R4 ;  /* 0x0000000400287308 */ /* 0x0004e20000000800 */
[----:B-1----:R-:W-:Y:S02]  /*7c90*/  SHF.R.U32.HI R3, RZ, 0x8, R2 ;  /* 0x00000008ff037819 */ /* 0x002fe40000011602 */
[----:B------:R-:W-:-:S04]  /*7ca0*/  LOP3.LUT R2, R0, 0xff, RZ, 0xc0, !PT ;  /* 0x000000ff00027812 */ /* 0x000fc800078ec0ff */
[----:B------:R-:W-:Y:S01]  /*7cb0*/  PRMT R8, R2, 0x5410, R3 ;  /* 0x0000541002087816 */ /* 0x000fe20000000003 */
[--C-:B--2---:R-:W-:Y:S01]  /*7cc0*/  FFMA.FTZ R4, R145, c[0x0][0x23c], -R13.reuse ;  /* 0x00008f0091047a23 */ /* 0x104fe2000001080d */
[--C-:B------:R-:W-:Y:S02]  /*7cd0*/  SHF.R.U32.HI R2, RZ, 0x10, R0.reuse ;  /* 0x00000010ff027819 */ /* 0x100fe40000011600 */
[----:B------:R-:W-:Y:S01]  /*7ce0*/  SHF.R.U32.HI R3, RZ, 0x18, R0 ;  /* 0x00000018ff037819 */ /* 0x000fe20000011600 */
[----:B------:R-:W1:Y:S01]  /*7cf0*/  MUFU.EX2 R11, R4 ;  /* 0x00000004000b7308 */ /* 0x000e620000000800 */
[----:B------:R-:W-:Y:S01]  /*7d00*/  LOP3.LUT R0, R2, 0xff, RZ, 0xc0, !PT ;  /* 0x000000ff02007812 */ /* 0x000fe200078ec0ff */
[----:B------:R-:W-:-:S03]  /*7d10*/  FFMA.FTZ R2, R161, c[0x0][0x23c], -R13 ;  /* 0x00008f00a1027a23 */ /* 0x000fc6000001080d */
[----:B------:R-:W-:Y:S01]  /*7d20*/  PRMT R5, R0, 0x5410, R3 ;  /* 0x0000541000057816 */ /* 0x000fe20000000003 */
[----:B------:R-:W-:Y:S01]  /*7d30*/  FFMA.FTZ R3, R150, c[0x0][0x23c], -R13 ;  /* 0x00008f0096037a23 */ /* 0x000fe2000001080d */
[----:B------:R-:W-:Y:S01]  /*7d40*/  HSET2.LE.AND R0, R6, R243, PT ;  /* 0x000000f306007233 */ /* 0x000fe20003803000 */
[----:B------:R3:W-:Y:S08]  /*7d50*/  MUFU.EX2 R250, R2 ;  /* 0x0000000200fa7308 */ /* 0x0007f00000000800 */
[----:B------:R2:W4:Y:S01]  /*7d60*/  MUFU.EX2 R249, R3 ;  /* 0x0000000300f97308 */ /* 0x0005220000000800 */
[----:B---3--:R-:W-:-:S04]  /*7d70*/  F2FP.BF16.PACK_AB R2, R40, R65 ;  /* 0x000000412802723e */ /* 0x008fc800000010ff */
[----:B------:R-:W-:Y:S01]  /*7d80*/  LOP3.LUT R6, R0, R2, RZ, 0xc0, !PT ;  /* 0x0000000200067212 */ /* 0x000fe200078ec0ff */
[----:B------:R-:W-:Y:S01]  /*7d90*/  HSET2.LE.AND R0, R7, R243, PT ;  /* 0x000000f307007233 */ /* 0x000fe20003803000 */
[----:B-1----:R-:W-:Y:S01]  /*7da0*/  F2FP.BF16.PACK_AB R2, R11, R64 ;  /* 0x000000400b02723e */ /* 0x002fe200000010ff */
[----:B--2---:R-:W-:-:S03]  /*7db0*/  IMAD.MOV.U32 R3, RZ, RZ, R84 ;  /* 0x000000ffff037224 */ /* 0x004fc600078e0054 */
[----:B------:R-:W-:Y:S01]  /*7dc0*/  LOP3.LUT R7, R0, R2, RZ, 0xc0, !PT ;  /* 0x0000000200077212 */ /* 0x000fe200078ec0ff */
[----:B------:R-:W-:Y:S01]  /*7dd0*/  HSET2.LE.AND R0, R8, R243, PT ;  /* 0x000000f308007233 */ /* 0x000fe20003803000 */
[----:B------:R-:W-:Y:S01]  /*7de0*/  F2FP.BF16.PACK_AB R2, R76, R251 ;  /* 0x000000fb4c02723e */ /* 0x000fe200000010ff */
[----:B------:R-:W-:-:S03]  /*7df0*/  IMAD.MOV.U32 R8, RZ, RZ, R85 ;  /* 0x000000ffff087224 */ /* 0x000fc600078e0055 */
[----:B------:R-:W-:Y:S01]  /*7e00*/  LOP3.LUT R4, R0, R2, RZ, 0xc0, !PT ;  /* 0x0000000200047212 */ /* 0x000fe200078ec0ff */
[----:B------:R-:W-:Y:S01]  /*7e10*/  HSET2.LE.AND R0, R5, R243, PT ;  /* 0x000000f305007233 */ /* 0x000fe20003803000 */
[----:B----4-:R-:W-:-:S04]  /*7e20*/  F2FP.BF16.PACK_AB R2, R249, R250 ;  /* 0x000000faf902723e */ /* 0x010fc800000010ff */
[----:B------:R-:W-:Y:S01]  /*7e30*/  LOP3.LUT R5, R0, R2, RZ, 0xc0, !PT ;  /* 0x0000000200057212 */ /* 0x000fe200078ec0ff */
[----:B------:R-:W-:Y:S02]  /*7e40*/  IMAD.U32 R0, RZ, RZ, UR4 ;  /* 0x00000004ff007e24 */ /* 0x000fe4000f8e00ff */
[----:B------:R-:W-:-:S03]  /*7e50*/  IMAD.MOV.U32 R2, RZ, RZ, R160 ;  /* 0x000000ffff027224 */ /* 0x000fc600078e00a0 */
[----:B------:R-:W-:Y:S01]  /*7e60*/  LOP3.LUT R0, R107, UR33, R0, 0x96, !PT ;  /* 0x000000216b007c12 */ /* 0x000fe2000f8e9600 */
[C---:B------:R-:W-:Y:S01]  /*7e70*/  HMMA.16816.F32.BF16 R80, R4.reuse, R120, R32 ;  /* 0x000000780450723c */ /* 0x040fe20000041820 */
[----:B------:R-:W-:Y:S01]  /*7e80*/  IMAD.MOV.U32 R107, RZ, RZ, R79 ;  /* 0x000000ffff6b7224 */ /* 0x000fe200078e004f */
[----:B------:R-:W-:Y:S05]  /*7e90*/  LDSM.16.MT88.4 R32, [R214+0xa800] ;  /* 0x00a80000d620783b */ /* 0x000fea0000004200 */
[----:B------:R-:W-:Y:S01]  /*7ea0*/  IMAD.MOV.U32 R120, RZ, RZ, R163 ;  /* 0x000000ffff787224 */ /* 0x000fe200078e00a3 */
[C---:B------:R-:W-:Y:S01]  /*7eb0*/  HMMA.16816.F32.BF16 R84, R4.reuse, R112, R36 ;  /* 0x000000700454723c */ /* 0x040fe20000041824 */
[----:B------:R-:W-:Y:S01]  /*7ec0*/  IMAD.MOV.U32 R121, RZ, RZ, R147 ;  /* 0x000000ffff797224 */ /* 0x000fe200078e0093 */
[----:B------:R-:W-:Y:S06]  /*7ed0*/  LDSM.16.MT88.4 R36, [R212+0xb800] ;  /* 0x00b80000d424783b */ /* 0x000fec0000004200 */
[C---:B------:R-:W-:Y:S01]  /*7ee0*/  HMMA.16816.F32.BF16 R160, R4.reuse, R116, R24 ;  /* 0x0000007404a0723c */ /* 0x040fe20000041818 */
[----:B------:R-:W-:Y:S06]  /*7ef0*/  LDSM.16.MT88.4 R24, [R214+0x9800] ;  /* 0x00980000d618783b */ /* 0x000fec0000004200 */
[----:B------:R-:W-:Y:S01]  /*7f00*/  IMAD.MOV.U32 R117, RZ, RZ, R149 ;  /* 0x000000ffff757224 */ /* 0x000fe200078e0095 */
[----:B------:R-:W-:Y:S01]  /*7f10*/  HMMA.16816.F32.BF16 R112, R4, R114, R44 ;  /* 0x000000720470723c */ /* 0x000fe2000004182c */
[----:B------:R-:W-:-:S06]  /*7f20*/  IMAD.MOV.U32 R116, RZ, RZ, R8 ;  /* 0x000000ffff747224 */ /* 0x000fcc00078e0008 */
[----:B------:R-:W-:Y:S01]  /*7f30*/  IMAD.MOV.U32 R45, RZ, RZ, R9 ;  /* 0x000000ffff2d7224 */ /* 0x000fe200078e0009 */
[----:B------:R-:W-:Y:S01]  /*7f40*/  HMMA.16816.F32.BF16 R148, R4, R128, R16 ;  /* 0x000000800494723c */ /* 0x000fe20000041810 */
[----:B------:R-:W-:-:S06]  /*7f50*/  IMAD.MOV.U32 R44, RZ, RZ, R78 ;  /* 0x000000ffff2c7224 */ /* 0x000fcc00078e004e */
[----:B------:R-:W-:Y:S01]  /*7f60*/  IMAD.WIDE.U32 R18, R0, -0x326172a9, RZ ;  /* 0xcd9e8d5700127825 */ /* 0x000fe200078e00ff */
[C---:B------:R-:W-:Y:S01]  /*7f70*/  HMMA.16816.F32.BF16 R88, R4.reuse, R124, R20 ;  /* 0x0000007c0458723c */ /* 0x040fe20000041814 */
[----:B------:R-:W-:Y:S02]  /*7f80*/  LDSM.16.MT88.4 R20, [R212+0xa800] ;  /* 0x00a80000d414783b */ /* 0x000fe40000004200 */
[----:B------:R-:W-:Y:S01]  /*7f90*/  IMAD.MOV.U32 R129, RZ, RZ, R2 ;  /* 0x000000ffff817224 */ /* 0x000fe200078e0002 */
[----:B------:R-:W-:Y:S01]  /*7fa0*/  LOP3.LUT R0, R19, UR16, R94, 0x96, !PT ;  /* 0x0000001013007c12 */ /* 0x000fe2000f8e965e */
[----:B------:R-:W-:Y:S01]  /*7fb0*/  IMAD.MOV.U32 R128, RZ, RZ, R3 ;  /* 0x000000ffff807224 */ /* 0x000fe200078e0003 */
[----:B------:R-:W-:Y:S01]  /*7fc0*/  LOP3.LUT R2, R67, UR14, R18, 0x96, !PT ;  /* 0x0000000e43027c12 */ /* 0x000fe2000f8e9612 */
[----:B------:R-:W-:Y:S01]  /*7fd0*/  IMAD.MOV.U32 R94, RZ, RZ, R77 ;  /* 0x000000ffff5e7224 */ /* 0x000fe200078e004d */
[----:B------:R-:W-:Y:S01]  /*7fe0*/  HMMA.16816.F32.BF16 R144, R4, R108, R28 ;  /* 0x0000006c0490723c */ /* 0x000fe2000004181c */
[----:B------:R-:W-:Y:S01]  /*7ff0*/  IMAD.WIDE.U32 R8, R0, -0x2daee0ad, RZ ;  /* 0xd2511f5300087825 */ /* 0x000fe200078e00ff */
[----:B------:R-:W1:Y:S03]  /*8000*/  LDSM.16.MT88.4 R28, [R212+0x9800] ;  /* 0x00980000d41c783b */ /* 0x000e660000004200 */
[----:B------:R-:W-:Y:S01]  /*8010*/  IMAD.WIDE.U32 R2, R2, -0x2daee0ad, RZ ;  /* 0xd2511f5302027825 */ /* 0x000fe200078e00ff */
[----:B------:R-:W-:-:S02]  /*8020*/  LOP3.LUT R9, R9, UR13, R92, 0x96, !PT ;  /* 0x0000000d09097c12 */ /* 0x000fc4000f8e965c */
[----:B------:R-:W-:Y:S01]  /*8030*/  HMMA.16816.F32.BF16 R76, R4, R122, R48 ;  /* 0x0000007a044c723c */ /* 0x000fe20000041830 */
        /* <DEDUP_REMOVED lines=10> */
[C---:B------:R-:W-:Y:S03]  /*80e0*/  HMMA.16816.F32.BF16 R68, R4.reuse, R126, R68 ;  /* 0x0000007e0444723c */ /* 0x040fe60000041844 */
[----:B------:R-:W-:Y:S01]  /*80f0*/  FFMA.FTZ R0, R142, c[0x0][0x23c], -R15 ;  /* 0x00008f008e007a23 */ /* 0x000fe2000001080f */
[----:B------:R-:W-:Y:S01]  /*8100*/  LOP3.LUT R3, R49, UR7, R8, 0x96, !PT ;  /* 0x0000000731037c12 */ /* 0x000fe2000f8e9608 */
[----:B------:R-:W-:Y:S01]  /*8110*/  IMAD.MOV.U32 R122, RZ, RZ, R247 ;  /* 0x000000ffff7a7224 */ /* 0x000fe200078e00f7 */
[----:B------:R-:W-:Y:S01]  /*8120*/  LOP3.LUT R8, R9, UR9, R2, 0x96, !PT ;  /* 0x0000000909087c12 */ /* 0x000fe2000f8e9602 */
[----:B------:R-:W-:Y:S01]  /*8130*/  FFMA.FTZ R9, R141, c[0x0][0x23c], -R15 ;  /* 0x00008f008d097a23 */ /* 0x000fe2000001080f */
[----:B------:R2:W-:Y:S01]  /*8140*/  MUFU.EX2 R247, R0 ;  /* 0x0000000000f77308 */ /* 0x0005e20000000800 */
[----:B------:R-:W-:Y:S01]  /*8150*/  IMAD.WIDE.U32 R2, R3, -0x326172a9, RZ ;  /* 0xcd9e8d5703027825 */ /* 0x000fe200078e00ff */
[----:B------:R-:W-:Y:S03]  /*8160*/  HMMA.16816.F32.BF16 R72, R4, R130, R72 ;  /* 0x000000820448723c */ /* 0x000fe60000041848 */
[----:B------:R-:W-:Y:S01]  /*8170*/  IMAD.WIDE.U32 R40, R8, -0x326172a9, RZ ;  /* 0xcd9e8d5708287825 */ /* 0x000fe200078e00ff */
[----:B------:R-:W-:-:S03]  /*8180*/  SHF.R.U32.HI R16, RZ, 0x18, R2 ;  /* 0x00000018ff107819 */ /* 0x000fc60000011602 */
[----:B------:R-:W-:Y:S02]  /*8190*/  IMAD.MOV.U32 R47, RZ, RZ, R246 ;  /* 0x000000ffff2f7224 */ /* 0x000fe400078e00f6 */
[----:B------:R-:W-:Y:S01]  /*81a0*/  IMAD.MOV.U32 R124, RZ, RZ, R11 ;  /* 0x000000ffff7c7224 */ /* 0x000fe200078e000b */
[----:B------:R3:W-:Y:S01]  /*81b0*/  MUFU.EX2 R246, R9 ;  /* 0x0000000900f67308 */ /* 0x0007e20000000800 */
[----:B------:R-:W-:Y:S01]  /*81c0*/  SHF.R.U32.HI R11, RZ, 0x10, R2 ;  /* 0x00000010ff0b7819 */ /* 0x000fe20000011602 */
[----:B------:R-:W-:Y:S01]  /*81d0*/  FFMA.FTZ R8, R140, c[0x0][0x23c], -R15 ;  /* 0x00008f008c087a23 */ /* 0x000fe2000001080f */
[----:B--2---:R-:W-:Y:S01]  /*81e0*/  LOP3.LUT R0, R2, 0xffff, RZ, 0xc0, !PT ;  /* 0x0000ffff02007812 */ /* 0x004fe200078ec0ff */
[----:B------:R-:W-:Y:S02]  /*81f0*/  IMAD.MOV.U32 R123, RZ, RZ, R248 ;  /* 0x000000ffff7b7224 */ /* 0x000fe400078e00f8 */
[----:B------:R-:W-:Y:S01]  /*8200*/  IMAD.MOV.U32 R92, RZ, RZ, R65 ;  /* 0x000000ffff5c7224 */ /* 0x000fe200078e0041 */
[----:B------:R-:W-:Y:S01]  /*8210*/  SHF.R.U32.HI R0, RZ, 0x8, R0 ;  /* 0x00000008ff007819 */ /* 0x000fe20000011600 */
[----:B------:R2:W-:Y:S01]  /*8220*/  MUFU.EX2 R245, R8 ;  /* 0x0000000800f57308 */ /* 0x0005e20000000800 */
[----:B------:R-:W-:-:S02]  /*8230*/  IMAD.MOV.U32 R51, RZ, RZ, R64 ;  /* 0x000000ffff337224 */ /* 0x000fc400078e0040 */
[----:B------:R-:W-:Y:S01]  /*8240*/  HMMA.16816.F32.BF16 R64, R4, R110, R52 ;  /* 0x0000006e0440723c */ /* 0x000fe20000041834 */
[----:B------:R-:W4:Y:S01]  /*8250*/  LDSM.16.MT88.4 R52, [R214+0xb800] ;  /* 0x00b80000d634783b */ /* 0x000f220000004200 */
[----:B------:R-:W-:Y:S01]  /*8260*/  IMAD.MOV.U32 R49, RZ, RZ, R99 ;  /* 0x000000ffff317224 */ /* 0x000fe200078e0063 */
[----:B---3--:R-:W-:Y:S02]  /*8270*/  LOP3.LUT R9, R2, 0xff, RZ, 0xc0, !PT ;  /* 0x000000ff02097812 */ /* 0x008fe400078ec0ff */
[----:B------:R3:W5:Y:S01]  /*8280*/  MUFU.EX2 R248, R10 ;  /* 0x0000000a00f87308 */ /* 0x0007620000000800 */
[----:B------:R-:W-:Y:S01]  /*8290*/  LOP3.LUT R2, R3, UR17, R40, 0x96, !PT ;  /* 0x0000001103027c12 */ /* 0x000fe2000f8e9628 */
[----:B------:R-:W-:Y:S01]  /*82a0*/  IMAD.MOV.U32 R119, RZ, RZ, R59 ;  /* 0x000000ffff777224 */ /* 0x000fe200078e003b */
[----:B------:R-:W-:Y:S01]  /*82b0*/  PRMT R17, R9, 0x5410, R0 ;  /* 0x0000541009117816 */ /* 0x000fe20000000000 */
[----:B------:R-:W-:Y:S01]  /*82c0*/  FFMA.FTZ R0, R199, c[0x0][0x23c], -R14 ;  /* 0x00008f00c7007a23 */ /* 0x000fe2000001080e */
[----:B------:R-:W-:-:S02]  /*82d0*/  LOP3.LUT R3, R2, 0xffff, RZ, 0xc0, !PT ;  /* 0x0000ffff02037812 */ /* 0x000fc400078ec0ff */
[--C-:B------:R-:W-:Y:S01]  /*82e0*/  SHF.R.U32.HI R9, RZ, 0x18, R2.reuse ;  /* 0x00000018ff097819 */ /* 0x100fe20000011602 */
[----:B------:R1:W-:Y:S01]  /*82f0*/  MUFU.EX2 R199, R0 ;  /* 0x0000000000c77308 */ /* 0x0003e20000000800 */
[----:B--2---:R-:W-:Y:S02]  /*8300*/  SHF.R.U32.HI R8, RZ, 0x10, R2 ;  /* 0x00000010ff087819 */ /* 0x004fe40000011602 */
[----:B---3--:R-:W-:Y:S02]  /*8310*/  LOP3.LUT R10, R2, 0xff, RZ, 0xc0, !PT ;  /* 0x000000ff020a7812 */ /* 0x008fe400078ec0ff */
[----:B------:R-:W-:Y:S02]  /*8320*/  SHF.R.U32.HI R2, RZ, 0x8, R3 ;  /* 0x00000008ff027819 */ /* 0x000fe40000011603 */
[----:B------:R-:W-:Y:S01]  /*8330*/  LOP3.LUT R3, R8, 0xff, RZ, 0xc0, !PT ;  /* 0x000000ff08037812 */ /* 0x000fe200078ec0ff */
[----:B------:R-:W-:Y:S01]  /*8340*/  FFMA.FTZ R8, R197, c[0x0][0x23c], -R14 ;  /* 0x00008f00c5087a23 */ /* 0x000fe2000001080e */
[----:B-1----:R-:W-:-:S03]  /*8350*/  LOP3.LUT R0, R11, 0xff, RZ, 0xc0, !PT ;  /* 0x000000ff0b007812 */ /* 0x002fc600078ec0ff */
[----:B------:R1:W2:Y:S01]  /*8360*/  MUFU.EX2 R198, R8 ;  /* 0x0000000800c67308 */ /* 0x0002a20000000800 */
[----:B------:R-:W-:Y:S02]  /*8370*/  PRMT R11, R0, 0x5410, R16 ;  /* 0x00005410000b7816 */ /* 0x000fe40000000010 */
[----:B------:R-:W-:Y:S01]  /*8380*/  PRMT R0, R10, 0x5410, R2 ;  /* 0x000054100a007816 */ /* 0x000fe20000000002 */
[--C-:B------:R-:W-:Y:S02]  /*8390*/  FFMA.FTZ R2, R196, c[0x0][0x23c], -R14.reuse ;  /* 0x00008f00c4027a23 */ /* 0x100fe4000001080e */
[--C-:B------:R-:W-:Y:S02]  /*83a0*/  FFMA.FTZ R10, R205, c[0x0][0x23c], -R14.reuse ;  /* 0x00008f00cd0a7a23 */ /* 0x100fe4000001080e */
[----:B------:R-:W-:Y:S01]  /*83b0*/  HSET2.LE.AND R0, R0, R243, PT ;  /* 0x000000f300007233 */ /* 0x000fe20003803000 */
[----:B------:R5:W-:Y:S01]  /*83c0*/  MUFU.EX2 R196, R2 ;  /* 0x0000000200c47308 */ /* 0x000be20000000800 */
[----:B-1----:R-:W-:Y:S01]  /*83d0*/  PRMT R8, R3, 0x5410, R9 ;  /* 0x0000541003087816 */ /* 0x002fe20000000009 */
[----:B------:R-:W-:-:S06]  /*83e0*/  FFMA.FTZ R3, R143, c[0x0][0x23c], -R14 ;  /* 0x00008f008f037a23 */ /* 0x000fcc000001080e */
[----:B------:R-:W-:Y:S01]  /*83f0*/  MUFU.EX2 R40, R10 ;  /* 0x0000000a00287308 */ /* 0x000fe20000000800 */
[----:B-----5:R-:W-:-:S07]  /*8400*/  F2FP.BF16.PACK_AB R2, R247, R248 ;  /* 0x000000f8f702723e */ /* 0x020fce00000010ff */
[----:B------:R-:W1:Y:S01]  /*8410*/  MUFU.EX2 R197, R3 ;  /* 0x0000000300c57308 */ /* 0x000e620000000800 */
        /* <DEDUP_REMOVED lines=8> */
[----:B-1----:R-:W-:Y:S01]  /*84a0*/  F2FP.BF16.PACK_AB R2, R197, R196 ;  /* 0x000000c4c502723e */ /* 0x002fe200000010ff */
[----:B------:R-:W-:-:S03]  /*84b0*/  FFMA.FTZ R11, R203, c[0x0][0x23c], -R14 ;  /* 0x00008f00cb0b7a23 */ /* 0x000fc6000001080e */
[----:B------:R-:W-:Y:S02]  /*84c0*/  LOP3.LUT R7, R0, R2, RZ, 0xc0, !PT ;  /* 0x0000000200077212 */ /* 0x000fe400078ec0ff */
[----:B------:R-:W-:Y:S02]  /*84d0*/  LOP3.LUT R0, R19, UR16, R244, 0x96, !PT ;  /* 0x0000001013007c12 */ /* 0x000fe4000f8e96f4 */
[----:B------:R-:W-:-:S03]  /*84e0*/  LOP3.LUT R2, R43, UR14, R18, 0x96, !PT ;  /* 0x0000000e2b027c12 */ /* 0x000fc6000f8e9612 */
[----:B------:R-:W-:Y:S02]  /*84f0*/  HMMA.16816.F32.BF16 R108, R4, R28, R192 ;  /* 0x0000001c046c723c */ /* 0x000fe400000418c0 */
[----:B------:R-:W-:-:S05]  /*8500*/  IMAD.WIDE.U32 R2, R2, -0x2daee0ad, RZ ;  /* 0xd2511f5302027825 */ /* 0x000fca00078e00ff */
        /* <DEDUP_REMOVED lines=16> */
[C---:B----4-:R-:W-:Y:S01]  /*8610*/  HMMA.16816.F32.BF16 R180, R4.reuse, R52, R180 ;  /* 0x0000003404b4723c */ /* 0x050fe200000418b4 */
        /* <DEDUP_REMOVED lines=10> */
[----:B------:R-:W-:Y:S01]  /*86c0*/  IMAD.MOV.U32 R47, RZ, RZ, R45 ;  /* 0x000000ffff2f7224 */ /* 0x000fe200078e002d */
[----:B------:R-:W-:Y:S01]  /*86d0*/  LDSM.16.MT88.4 R164, [R214+0xac00] ;  /* 0x00ac0000d6a4783b */ /* 0x000fe20000004200 */
[----:B------:R-:W-:Y:S02]  /*86e0*/  IMAD.MOV.U32 R118, RZ, RZ, R51 ;  /* 0x000000ffff767224 */ /* 0x000fe400078e0033 */
[----:B------:R-:W-:-:S03]  /*86f0*/  IMAD.MOV.U32 R205, RZ, RZ, R117 ;  /* 0x000000ffffcd7224 */ /* 0x000fc600078e0075 */
[C---:B------:R-:W-:Y:S08]  /*8700*/  HMMA.16816.F32.BF16 R136, R4.reuse, R26, R136 ;  /* 0x0000001a0488723c */ /* 0x040ff00000041888 */
[C---:B------:R-:W-:Y:S08]  /*8710*/  HMMA.16816.F32.BF16 R152, R4.reuse, R22, R152 ;  /* 0x000000160498723c */ /* 0x040ff00000041898 */
[C---:B------:R-:W-:Y:S08]  /*8720*/  HMMA.16816.F32.BF16 R168, R4.reuse, R34, R168 ;  /* 0x0000002204a8723c */ /* 0x040ff000000418a8 */
[C---:B------:R-:W-:Y:S08]  /*8730*/  HMMA.16816.F32.BF16 R172, R4.reuse, R38, R172 ;  /* 0x0000002604ac723c */ /* 0x040ff000000418ac */
[----:B------:R-:W-:Y:S01]  /*8740*/  HMMA.16816.F32.BF16 R176, R4, R54, R132 ;  /* 0x0000003604b0723c */ /* 0x000fe20000041884 */
[----:B------:R-:W-:Y:S06]  /*8750*/  LDSM.16.MT88.4 R132, [R214+0x9c00] ;  /* 0x009c0000d684783b */ /* 0x000fec0000004200 */
[----:B------:R-:W-:-:S04]  /*8760*/  IMAD.WIDE.U32 R4, R0, -0x2daee0ad, RZ ;  /* 0xd2511f5300047825 */ /* 0x000fc800078e00ff */
[----:B------:R-:W-:Y:S01]  /*8770*/  FFMA.FTZ R6, R235, c[0x0][0x23c], -R12 ;  /* 0x00008f00eb067a23 */ /* 0x000fe2000001080c */
[----:B------:R-:W-:Y:S01]  /*8780*/  LOP3.LUT R5, R5, UR13, R56, 0x96, !PT ;  /* 0x0000000d05057c12 */ /* 0x000fe2000f8e9638 */
[----:B------:R-:W-:Y:S01]  /*8790*/  IMAD.MOV.U32 R235, RZ, RZ, R49 ;  /* 0x000000ffffeb7224 */ /* 0x000fe200078e0031 */
[----:B------:R-:W-:Y:S01]  /*87a0*/  LOP3.LUT R0, R3, UR11, R4, 0x96, !PT ;  /* 0x0000000b03007c12 */ /* 0x000fe2000f8e9604 */
[----:B------:R1:W-:Y:S02]  /*87b0*/  MUFU.EX2 R185, R6 ;  /* 0x0000000600b97308 */ /* 0x0003e40000000800 */
[----:B------:R-:W-:-:S04]  /*87c0*/  IMAD.WIDE.U32 R4, R5, -0x326172a9, RZ ;  /* 0xcd9e8d5705047825 */ /* 0x000fc800078e00ff */
[----:B------:R-:W-:Y:S01]  /*87d0*/  IMAD.WIDE.U32 R44, R0, -0x326172a9, RZ ;  /* 0xcd9e8d57002c7825 */ /* 0x000fe200078e00ff */
[----:B------:R-:W-:-:S04]  /*87e0*/  LOP3.LUT R3, R5, UR12, R42, 0x96, !PT ;  /* 0x0000000c05037c12 */ /* 0x000fc8000f8e962a */
[----:B------:R-:W-:Y:S01]  /*87f0*/  LOP3.LUT R0, R45, UR10, R4, 0x96, !PT ;  /* 0x0000000a2d007c12 */ /* 0x000fe2000f8e9604 */
[----:B------:R-:W-:-:S04]  /*8800*/  IMAD.WIDE.U32 R4, R3, -0x2daee0ad, RZ ;  /* 0xd2511f5303047825 */ /* 0x000fc800078e00ff */
[----:B------:R-:W-:Y:S01]  /*8810*/  IMAD.WIDE.U32 R42, R0, -0x2daee0ad, RZ ;  /* 0xd2511f53002a7825 */ /* 0x000fe200078e00ff */
[----:B-1----:R-:W-:-:S03]  /*8820*/  LOP3.LUT R6, R5, UR9, R2, 0x96, !PT ;  /* 0x0000000905067c12 */ /* 0x002fc6000f8e9602 */
[----:B------:R-:W-:Y:S01]  /*8830*/  FFMA.FTZ R0, R232, c[0x0][0x23c], -R12 ;  /* 0x00008f00e8007a23 */ /* 0x000fe2000001080c */
[----:B------:R-:W-:Y:S01]  /*8840*/  LOP3.LUT R2, R43, UR7, R4, 0x96, !PT ;  /* 0x000000072b027c12 */ /* 0x000fe2000f8e9604 */
[----:B------:R-:W-:Y:S02]  /*8850*/  IMAD.MOV.U32 R232, RZ, RZ, R107 ;  /* 0x000000ffffe87224 */ /* 0x000fe400078e006b */
[----:B------:R1:W-:Y:S01]  /*8860*/  MUFU.EX2 R107, R0 ;  /* 0x00000000006b7308 */ /* 0x0003e20000000800 */
[----:B------:R-:W-:Y:S02]  /*8870*/  FFMA.FTZ R4, R211, c[0x0][0x23c], -R12 ;  /* 0x00008f00d3047a23 */ /* 0x000fe4000001080c */
[----:B------:R-:W-:-:S04]  /*8880*/  IMAD.WIDE.U32 R2, R2, -0x326172a9, RZ ;  /* 0xcd9e8d5702027825 */ /* 0x000fc800078e00ff */
[----:B------:R-:W-:Y:S01]  /*8890*/  FFMA.FTZ R5, R207, c[0x0][0x23c], -R12 ;  /* 0x00008f00cf057a23 */ /* 0x000fe2000001080c */
[----:B------:R2:W-:Y:S01]  /*88a0*/  MUFU.EX2 R184, R4 ;  /* 0x0000000400b87308 */ /* 0x0005e20000000800 */
[----:B------:R-:W-:-:S04]  /*88b0*/  IMAD.WIDE.U32 R18, R6, -0x326172a9, RZ ;  /* 0xcd9e8d5706127825 */ /* 0x000fc800078e00ff */
[----:B------:R-:W-:Y:S02]  /*88c0*/  IMAD.MOV.U32 R207, RZ, RZ, R50 ;  /* 0x000000ffffcf7224 */ /* 0x000fe400078e0032 */
[----:B------:R-:W-:Y:S01]  /*88d0*/  IMAD.MOV.U32 R50, RZ, RZ, R106 ;  /* 0x000000ffff327224 */ /* 0x000fe200078e006a */
[C---:B-1----:R-:W-:Y:S01]  /*88e0*/  LOP3.LUT R0, R2.reuse, 0xffff, RZ, 0xc0, !PT ;  /* 0x0000ffff02007812 */ /* 0x042fe200078ec0ff */
[----:B------:R1:W3:Y:S01]  /*88f0*/  MUFU.EX2 R106, R5 ;  /* 0x00000005006a7308 */ /* 0x0002e20000000800 */
[----:B------:R-:W-:Y:S02]  /*8900*/  IMAD.MOV.U32 R211, RZ, RZ, R47 ;  /* 0x000000ffffd37224 */ /* 0x000fe400078e002f */
[----:B--2---:R-:W-:Y:S02]  /*8910*/  SHF.R.U32.HI R4, RZ, 0x8, R0 ;  /* 0x00000008ff047819 */ /* 0x004fe40000011600 */
[----:B------:R-:W-:-:S04]  /*8920*/  LOP3.LUT R0, R2, 0xff, RZ, 0xc0, !PT ;  /* 0x000000ff02007812 */ /* 0x000fc800078ec0ff */
[----:B------:R-:W-:Y:S01]  /*8930*/  PRMT R8, R0, 0x5410, R4 ;  /* 0x0000541000087816 */ /* 0x000fe20000000004 */
[----:B------:R-:W-:Y:S01]  /*8940*/  FFMA.FTZ R4, R209, c[0x0][0x23c], -R13 ;  /* 0x00008f00d1047a23 */ /* 0x000fe2000001080d */
[----:B------:R-:W-:Y:S01]  /*8950*/  SHF.R.U32.HI R0, RZ, 0x10, R2 ;  /* 0x00000010ff007819 */ /* 0x000fe20000011602 */
[----:B------:R-:W-:Y:S01]  /*8960*/  IMAD.MOV.U32 R209, RZ, RZ, R92 ;  /* 0x000000ffffd17224 */ /* 0x000fe200078e005c */
[----:B-1----:R-:W-:Y:S01]  /*8970*/  SHF.R.U32.HI R5, RZ, 0x18, R2 ;  /* 0x00000018ff057819 */ /* 0x002fe20000011602 */
[----:B------:R-:W-:Y:S01]  /*8980*/  IMAD.MOV.U32 R92, RZ, RZ, R93 ;  /* 0x000000ffff5c7224 */ /* 0x000fe200078e005d */
[----:B------:R-:W-:Y:S01]  /*8990*/  LOP3.LUT R2, R3, UR17, R18, 0x96, !PT ;  /* 0x0000001103027c12 */ /* 0x000fe2000f8e9612 */
[----:B------:R-:W-:Y:S01]  /*89a0*/  IMAD.MOV.U32 R93, RZ, RZ, R94 ;  /* 0x000000ffff5d7224 */ /* 0x000fe200078e005e */
[----:B------:R-:W-:Y:S01]  /*89b0*/  LOP3.LUT R0, R0, 0xff, RZ, 0xc0, !PT ;  /* 0x000000ff00007812 */ /* 0x000fe200078ec0ff */
[----:B------:R-:W-:Y:S01]  /*89c0*/  IMAD.MOV.U32 R94, RZ, RZ, R95 ;  /* 0x000000ffff5e7224 */ /* 0x000fe200078e005f */
[----:B------:R-:W-:Y:S01]  /*89d0*/  LOP3.LUT R6, R2, 0xff, RZ, 0xc0, !PT ;  /* 0x000000ff02067812 */ /* 0x000fe200078ec0ff */
[----:B------:R-:W-:Y:S01]  /*89e0*/  FFMA.FTZ R3, R206, c[0x0][0x23c], -R13 ;  /* 0x00008f00ce037a23 */ /* 0x000fe2000001080d */
[----:B------:R-:W-:Y:S01]  /*89f0*/  PRMT R7, R0, 0x5410, R5 ;  /* 0x0000541000077816 */ /* 0x000fe20000000005 */
[----:B------:R-:W-:Y:S01]  /*8a00*/  IMAD.MOV.U32 R95, RZ, RZ, R128 ;  /* 0x000000ffff5f7224 */ /* 0x000fe200078e0080 */
[----:B------:R-:W-:Y:S01]  /*8a10*/  LOP3.LUT R0, R2, 0xffff, RZ, 0xc0, !PT ;  /* 0x0000ffff02007812 */ /* 0x000fe200078ec0ff */
[----:B------:R-:W-:Y:S01]  /*8a20*/  IMAD.MOV.U32 R128, RZ, RZ, R129 ;  /* 0x000000ffff807224 */ /* 0x000fe200078e0081 */
[----:B------:R-:W-:Y:S01]  /*8a30*/  SHF.R.U32.HI R5, RZ, 0x18, R2 ;  /* 0x00000018ff057819 */ /* 0x000fe20000011602 */
[----:B------:R-:W-:-:S02]  /*8a40*/  IMAD.MOV.U32 R129, RZ, RZ, R58 ;  /* 0x000000ffff817224 */ /* 0x000fc400078e003a */
[----:B------:R-:W-:Y:S02]  /*8a50*/  IMAD.MOV.U32 R206, RZ, RZ, R100 ;  /* 0x000000ffffce7224 */ /* 0x000fe400078e0064 */
[----:B------:R-:W-:Y:S01]  /*8a60*/  IMAD.MOV.U32 R58, RZ, RZ, R105 ;  /* 0x000000ffff3a7224 */ /* 0x000fe200078e0069 */
[----:B------:R1:W-:Y:S01]  /*8a70*/  MUFU.EX2 R100, R3 ;  /* 0x0000000300647308 */ /* 0x0003e20000000800 */
[----:B------:R-:W-:Y:S02]  /*8a80*/  IMAD.MOV.U32 R47, RZ, RZ, R93 ;  /* 0x000000ffff2f7224 */ /* 0x000fe400078e005d */
[----:B------:R-:W-:Y:S02]  /*8a90*/  IMAD.MOV.U32 R49, RZ, RZ, R129 ;  /* 0x000000ffff317224 */ /* 0x000fe400078e0081 */
[----:B------:R-:W-:Y:S02]  /*8aa0*/  IMAD.MOV.U32 R93, RZ, RZ, R128 ;  /* 0x000000ffff5d7224 */ /* 0x000fe400078e0080 */
[----:B------:R-:W-:Y:S01]  /*8ab0*/  IMAD.MOV.U32 R203, RZ, RZ, R95 ;  /* 0x000000ffffcb7224 */ /* 0x000fe200078e005f */
[----:B------:R2:W4:Y:S01]  /*8ac0*/  MUFU.EX2 R105, R4 ;  /* 0x0000000400697308 */ /* 0x0005220000000800 */
[----:B-1----:R-:W-:Y:S01]  /*8ad0*/  SHF.R.U32.HI R3, RZ, 0x10, R2 ;  /* 0x00000010ff037819 */ /* 0x002fe20000011602 */
[----:B------:R-:W-:-:S02]  /*8ae0*/  FFMA.FTZ R2, R236, c[0x0][0x23c], -R13 ;  /* 0x00008f00ec027a23 */ /* 0x000fc4000001080d */
[----:B------:R-:W-:-:S04]  /*8af0*/  IMAD.MOV.U32 R236, RZ, RZ, R50 ;  /* 0x000000ffffec7224 */ /* 0x000fc800078e0032 */
[----:B------:R3:W-:Y:S01]  /*8b00*/  MUFU.EX2 R51, R2 ;  /* 0x0000000200337308 */ /* 0x0007e20000000800 */
[----:B--2---:R-:W-:Y:S02]  /*8b10*/  SHF.R.U32.HI R4, RZ, 0x8, R0 ;  /* 0x00000008ff047819 */ /* 0x004fe40000011600 */
[----:B------:R-:W-:Y:S01]  /*8b20*/  LOP3.LUT R0, R3, 0xff, RZ, 0xc0, !PT ;  /* 0x000000ff03007812 */ /* 0x000fe200078ec0ff */
[----:B------:R-:W-:Y:S01]  /*8b30*/  FFMA.FTZ R3, R231, c[0x0][0x23c], -R13 ;  /* 0x00008f00e7037a23 */ /* 0x000fe2000001080d */
[----:B------:R-:W-:Y:S01]  /*8b40*/  PRMT R4, R6, 0x5410, R4 ;  /* 0x0000541006047816 */ /* 0x000fe20000000004 */
[----:B------:R-:W-:Y:S01]  /*8b50*/  IMAD.MOV.U32 R231, RZ, RZ, R92 ;  /* 0x000000ffffe77224 */ /* 0x000fe200078e005c */
[----:B------:R-:W-:Y:S01]  /*8b60*/  PRMT R5, R0, 0x5410, R5 ;  /* 0x0000541000057816 */ /* 0x000fe20000000005 */
[----:B------:R-:W-:Y:S01]  /*8b70*/  HSET2.LE.AND R0, R8, R243, PT ;  /* 0x000000f308007233 */ /* 0x000fe20003803000 */
[----:B------:R-:W1:Y:S01]  /*8b80*/  MUFU.EX2 R50, R3 ;  /* 0x0000000300327308 */ /* 0x000e620000000800 */
[----:B------:R-:W-:Y:S01]  /*8b90*/  IMAD.MOV.U32 R92, RZ, RZ, R58 ;  /* 0x000000ffff5c7224 */ /* 0x000fe200078e003a */
[----:B---3--:R-:W-:-:S04]  /*8ba0*/  F2FP.BF16.PACK_AB R2, R106, R184 ;  /* 0x000000b86a02723e */ /* 0x008fc800000010ff */
        /* <DEDUP_REMOVED lines=13> */
[----:B------:R1:W-:Y:S01]  /*8c80*/  MUFU.EX2 R45, R0 ;  /* 0x00000000002d7308 */ /* 0x0003e20000000800 */
[----:B------:R-:W-:Y:S01]  /*8c90*/  IMAD.MOV.U32 R208, RZ, RZ, R118 ;  /* 0x000000ffffd07224 */ /* 0x000fe200078e0076 */
[----:B------:R-:W-:Y:S01]  /*8ca0*/  HMMA.16816.F32.BF16 R60, R4, R34, R60 ;  /* 0x00000022043c723c */ /* 0x000fe2000004183c */
[----:B------:R-:W-:-:S05]  /*8cb0*/  IMAD.WIDE.U32 R2, R2, -0x2daee0ad, RZ ;  /* 0xd2511f5302027825 */ /* 0x000fca00078e00ff */
[C---:B------:R-:W-:Y:S01]  /*8cc0*/  LOP3.LUT R8, R2.reuse, 0xffff, RZ, 0xc0, !PT ;  /* 0x0000ffff02087812 */ /* 0x040fe200078ec0ff */
[----:B------:R-:W-:Y:S01]  /*8cd0*/  MUFU.EX2 R34, R11 ;  /* 0x0000000b00227308 */ /* 0x000fe20000000800 */
[----:B------:R-:W-:Y:S01]  /*8ce0*/  LOP3.LUT R9, R2, 0xff, RZ, 0xc0, !PT ;  /* 0x000000ff02097812 */ /* 0x000fe200078ec0ff */
[----:B------:R-:W-:Y:S01]  /*8cf0*/  HMMA.16816.F32.BF16 R160, R4, R32, R160 ;  /* 0x0000002004a0723c */ /* 0x000fe200000418a0 */
[----:B------:R-:W-:Y:S01]  /*8d00*/  SHF.R.U32.HI R16, RZ, 0x10, R2 ;  /* 0x00000010ff107819 */ /* 0x000fe20000011602 */
[----:B-1----:R-:W-:Y:S02]  /*8d10*/  FFMA.FTZ R0, R202, c[0x0][0x23c], -R15 ;  /* 0x00008f00ca007a23 */ /* 0x002fe4000001080f */
[----:B------:R-:W-:-:S04]  /*8d20*/  IMAD.MOV.U32 R202, RZ, RZ, R47 ;  /* 0x000000ffffca7224 */ /* 0x000fc800078e002f */
[C---:B------:R-:W-:Y:S01]  /*8d30*/  HMMA.16816.F32.BF16 R56, R4.reuse, R28, R84 ;  /* 0x0000001c0438723c */ /* 0x040fe20000041854 */
[----:B------:R1:W2:Y:S07]  /*8d40*/  MUFU.EX2 R47, R0 ;  /* 0x00000000002f7308 */ /* 0x0002ae0000000800 */
[C---:B------:R-:W-:Y:S01]  /*8d50*/  HMMA.16816.F32.BF16 R128, R4.reuse, R24, R80 ;  /* 0x000000180480723c */ /* 0x040fe20000041850 */
[----:B------:R-:W3:Y:S07]  /*8d60*/  LDSM.16.MT88.4 R80, [R212+0xbc00] ;  /* 0x00bc0000d450783b */ /* 0x000eee0000004200 */
[----:B------:R-:W-:Y:S01]  /*8d70*/  HMMA.16816.F32.BF16 R144, R4, R20, R144 ;  /* 0x000000140490723c */ /* 0x000fe20000041890 */
[----:B-1----:R-:W-:-:S02]  /*8d80*/  FFMA.FTZ R0, R201, c[0x0][0x23c], -R15 ;  /* 0x00008f00c9007a23 */ /* 0x002fc4000001080f */
[----:B------:R-:W-:Y:S02]  /*8d90*/  IMAD.MOV.U32 R201, RZ, RZ, R49 ;  /* 0x000000ffffc97224 */ /* 0x000fe400078e0031 */
[----:B------:R1:W-:Y:S03]  /*8da0*/  MUFU.EX2 R49, R0 ;  /* 0x0000000000317308 */ /* 0x0003e60000000800 */
[C---:B------:R-:W-:Y:S08]  /*8db0*/  HMMA.16816.F32.BF16 R64, R4.reuse, R22, R64 ;  /* 0x000000160440723c */ /* 0x040ff00000041840 */
[----:B------:R-:W-:Y:S01]  /*8dc0*/  HMMA.16816.F32.BF16 R20, R4, R36, R88 ;  /* 0x000000240414723c */ /* 0x000fe20000041858 */
[----:B-1----:R-:W-:Y:S01]  /*8dd0*/  FFMA.FTZ R0, R200, c[0x0][0x23c], -R15 ;  /* 0x00008f00c8007a23 */ /* 0x002fe2000001080f */
[----:B------:R-:W-:Y:S01]  /*8de0*/  SHF.R.U32.HI R15, RZ, 0x18, R2 ;  /* 0x00000018ff0f7819 */ /* 0x000fe20000011602 */
[----:B------:R-:W-:-:S05]  /*8df0*/  FFMA.FTZ R2, R204, c[0x0][0x23c], -R14 ;  /* 0x00008f00cc027a23 */ /* 0x000fca000001080e */
[----:B------:R-:W-:Y:S01]  /*8e00*/  HMMA.16816.F32.BF16 R84, R4, R52, R148 ;  /* 0x000000340454723c */ /* 0x000fe20000041894 */
[----:B------:R1:W-:Y:S01]  /*8e10*/  MUFU.EX2 R43, R0 ;  /* 0x00000000002b7308 */ /* 0x0003e20000000800 */
[----:B------:R-:W-:Y:S01]  /*8e20*/  IMAD.MOV.U32 R200, RZ, RZ, R92 ;  /* 0x000000ffffc87224 */ /* 0x000fe200078e005c */
[----:B------:R-:W-:Y:S01]  /*8e30*/  LDSM.16.MT88.4 R148, [R212+0xac00] ;  /* 0x00ac0000d494783b */ /* 0x000fe20000004200 */
[----:B------:R-:W-:-:S04]  /*8e40*/  IMAD.MOV.U32 R204, RZ, RZ, R94 ;  /* 0x000000ffffcc7224 */ /* 0x000fc800078e005e */
[C---:B------:R-:W-:Y:S01]  /*8e50*/  HMMA.16816.F32.BF16 R28, R4.reuse, R30, R112 ;  /* 0x0000001e041c723c */ /* 0x040fe20000041870 */
[----:B------:R-:W-:Y:S07]  /*8e60*/  MUFU.EX2 R35, R2 ;  /* 0x0000000200237308 */ /* 0x000fee0000000800 */
[----:B------:R-:W-:Y:S01]  /*8e70*/  HMMA.16816.F32.BF16 R24, R4, R26, R76 ;  /* 0x0000001a0418723c */ /* 0x000fe2000004184c */
[----:B-1----:R-:W-:Y:S02]  /*8e80*/  FFMA.FTZ R0, R210, c[0x0][0x23c], -R14 ;  /* 0x00008f00d2007a23 */ /* 0x002fe4000001080e */
[----:B------:R-:W-:-:S02]  /*8e90*/  IMAD.MOV.U32 R210, RZ, RZ, R93 ;  /* 0x000000ffffd27224 */ /* 0x000fc400078e005d */
[----:B------:R1:W4:Y:S03]  /*8ea0*/  MUFU.EX2 R41, R0 ;  /* 0x0000000000297308 */ /* 0x0003260000000800 */
[C---:B------:R-:W-:Y:S08]  /*8eb0*/  HMMA.16816.F32.BF16 R36, R4.reuse, R38, R68 ;  /* 0x000000260424723c */ /* 0x040ff00000041844 */
[----:B------:R-:W-:Y:S01]  /*8ec0*/  HMMA.16816.F32.BF16 R52, R4, R54, R72 ;  /* 0x000000360434723c */ /* 0x000fe20000041848 */
[----:B-1----:R-:W-:Y:S01]  /*8ed0*/  LOP3.LUT R0, R3, UR18, R48, 0x96, !PT ;  /* 0x0000001203007c12 */ /* 0x002fe2000f8e9630 */
[----:B------:R-:W-:Y:S01]  /*8ee0*/  IMAD.MOV.U32 R48, RZ, RZ, R116 ;  /* 0x000000ffff307224 */ /* 0x000fe200078e0074 */
[----:B------:R-:W-:-:S04]  /*8ef0*/  SHF.R.U32.HI R3, RZ, 0x8, R8 ;  /* 0x00000008ff037819 */ /* 0x000fc80000011608 */
[----:B------:R-:W-:Y:S01]  /*8f00*/  FFMA.FTZ R4, R234, c[0x0][0x23c], -R12 ;  /* 0x00008f00ea047a23 */ /* 0x000fe2000001080c */
[C---:B------:R-:W-:Y:S01]  /*8f10*/  LOP3.LUT R2, R0.reuse, 0xffff, RZ, 0xc0, !PT ;  /* 0x0000ffff00027812 */ /* 0x040fe200078ec0ff */
[----:B------:R-:W1:Y:S01]  /*8f20*/  LDSM.16.MT88.4 R116, [R212+0x9c00] ;  /* 0x009c0000d474783b */ /* 0x000e620000004200 */
[----:B------:R-:W-:Y:S02]  /*8f30*/  PRMT R17, R9, 0x5410, R3 ;  /* 0x0000541009117816 */ /* 0x000fe40000000003 */
[----:B------:R-:W-:Y:S02]  /*8f40*/  LOP3.LUT R10, R0, 0xff, RZ, 0xc0, !PT ;  /* 0x000000ff000a7812 */ /* 0x000fe400078ec0ff */
[--C-:B------:R-:W-:Y:S02]  /*8f50*/  SHF.R.U32.HI R8, RZ, 0x10, R0.reuse ;  /* 0x00000010ff087819 */ /* 0x100fe40000011600 */
[----:B------:R-:W-:Y:S02]  /*8f60*/  SHF.R.U32.HI R9, RZ, 0x18, R0 ;  /* 0x00000018ff097819 */ /* 0x000fe40000011600 */
[----:B------:R-:W-:-:S02]  /*8f70*/  SHF.R.U32.HI R0, RZ, 0x8, R2 ;  /* 0x00000008ff007819 */ /* 0x000fc40000011602 */
[----:B------:R-:W-:Y:S02]  /*8f80*/  LOP3.LUT R3, R16, 0xff, RZ, 0xc0, !PT ;  /* 0x000000ff10037812 */ /* 0x000fe400078ec0ff */
[----:B------:R-:W-:Y:S02]  /*8f90*/  PRMT R0, R10, 0x5410, R0 ;  /* 0x000054100a007816 */ /* 0x000fe40000000000 */
[----:B------:R-:W-:Y:S02]  /*8fa0*/  LOP3.LUT R2, R8, 0xff, RZ, 0xc0, !PT ;  /* 0x000000ff08027812 */ /* 0x000fe400078ec0ff */
[----:B------:R-:W-:Y:S01]  /*8fb0*/  PRMT R11, R3, 0x5410, R15 ;  /* 0x00005410030b7816 */ /* 0x000fe2000000000f */
[----:B------:R-:W-:Y:S01]  /*8fc0*/  HSET2.LE.AND R0, R0, R243, PT ;  /* 0x000000f300007233 */ /* 0x000fe20003803000 */
[----:B------:R-:W-:Y:S01]  /*8fd0*/  PRMT R3, R2, 0x5410, R9 ;  /* 0x0000541002037816 */ /* 0x000fe20000000009 */
[----:B------:R5:W-:Y:S01]  /*8fe0*/  MUFU.EX2 R15, R4 ;  /* 0x00000004000f7308 */ /* 0x000be20000000800 */
[----:B--2---:R-:W-:-:S02]  /*8ff0*/  F2FP.BF16.PACK_AB R2, R47, R45 ;  /* 0x0000002d2f02723e */ /* 0x004fc400000010ff */
[----:B----4-:R-:W-:Y:S01]  /*9000*/  F2FP.BF16.PACK_AB R8, R40, R41 ;  /* 0x000000292808723e */ /* 0x010fe200000010ff */
[--C-:B------:R-:W-:Y:S01]  /*9010*/  HSET2.LE.AND R3, R3, R243.reuse, PT ;  /* 0x000000f303037233 */ /* 0x100fe20003803000 */
[----:B------:R-:W-:Y:S01]  /*9020*/  LOP3.LUT R92, R0, R2, RZ, 0xc0, !PT ;  /* 0x00000002005c7212 */ /* 0x000fe200078ec0ff */
[--C-:B------:R-:W-:Y:S01]  /*9030*/  HSET2.LE.AND R0, R17, R243.reuse, PT ;  /* 0x000000f311007233 */ /* 0x100fe20003803000 */
[----:B------:R-:W-:Y:S02]  /*9040*/  F2FP.BF16.PACK_AB R2, R43, R49 ;  /* 0x000000312b02723e */ /* 0x000fe400000010ff */
[----:B------:R-:W-:Y:S01]  /*9050*/  LOP3.LUT R93, R3, R8, RZ, 0xc0, !PT ;  /* 0x00000008035d7212 */ /* 0x000fe200078ec0ff */
[----:B------:R-:W-:Y:S01]  /*9060*/  HSET2.LE.AND R3, R11, R243, PT ;  /* 0x000000f30b037233 */ /* 0x000fe20003803000 */
[----:B------:R-:W-:Y:S01]  /*9070*/  LOP3.LUT R94, R0, R2, RZ, 0xc0, !PT ;  /* 0x00000002005e7212 */ /* 0x000fe200078ec0ff */
[----:B------:R-:W-:Y:S01]  /*9080*/  FFMA.FTZ R0, R241, c[0x0][0x23c], -R12 ;  /* 0x00008f00f1007a23 */ /* 0x000fe2000001080c */
[----:B------:R-:W-:-:S02]  /*9090*/  F2FP.BF16.PACK_AB R8, R34, R35 ;  /* 0x000000232208723e */ /* 0x000fc400000010ff */
[----:B------:R-:W-:Y:S01]  /*90a0*/  LOP3.LUT R2, R19, UR8, R44, 0x96, !PT ;  /* 0x0000000813027c12 */ /* 0x000fe2000f8e962c */
[----:B------:R2:W-:Y:S01]  /*90b0*/  MUFU.EX2 R33, R0 ;  /* 0x0000000000217308 */ /* 0x0005e20000000800 */
[----:B------:R-:W-:Y:S01]  /*90c0*/  LOP3.LUT R95, R3, R8, RZ, 0xc0, !PT ;  /* 0x00000008035f7212 */ /* 0x000fe200078ec0ff */
[----:B-----5:R-:W-:Y:S01]  /*90d0*/  FFMA.FTZ R4, R233, c[0x0][0x23c], -R12 ;  /* 0x00008f00e9047a23 */ /* 0x020fe2000001080c */
[----:B------:R-:W4:Y:S01]  /*90e0*/  LDSM.16.MT88.4 R16, [R214+0xbc00] ;  /* 0x00bc0000d610783b */ /* 0x000f220000004200 */
[----:B------:R-:W-:-:S04]  /*90f0*/  IMAD.WIDE.U32 R2, R2, -0x2daee0ad, RZ ;  /* 0xd2511f5302027825 */ /* 0x000fc800078e00ff */
[----:B------:R-:W5:Y:S01]  /*9100*/  MUFU.EX2 R14, R4 ;  /* 0x00000004000e7308 */ /* 0x000f620000000800 */
[----:B------:R-:W-:Y:S01]  /*9110*/  LOP3.LUT R5, R2, 0xff, RZ, 0xc0, !PT ;  /* 0x000000ff02057812 */ /* 0x000fe200078ec0ff */
[----:B---3--:R-:W-:Y:S01]  /*9120*/  HMMA.16816.F32.BF16 R72, R92, R80, R96 ;  /* 0x000000505c48723c */ /* 0x008fe20000041860 */
[--C-:B------:R-:W-:Y:S02]  /*9130*/  SHF.R.U32.HI R7, RZ, 0x10, R2.reuse ;  /* 0x00000010ff077819 */ /* 0x100fe40000011602 */
[----:B------:R-:W-:Y:S01]  /*9140*/  SHF.R.U32.HI R6, RZ, 0x18, R2 ;  /* 0x00000018ff067819 */ /* 0x000fe20000011602 */
[----:B--2---:R-:W-:-:S04]  /*9150*/  FFMA.FTZ R0, R239, c[0x0][0x23c], -R12 ;  /* 0x00008f00ef007a23 */ /* 0x004fc8000001080c */
[C---:B-1----:R-:W-:Y:S01]  /*9160*/  HMMA.16816.F32.BF16 R108, R92.reuse, R116, R108 ;  /* 0x000000745c6c723c */ /* 0x042fe2000004186c */
[----:B------:R1:W2:Y:S07]  /*9170*/  MUFU.EX2 R32, R0 ;  /* 0x0000000000207308 */ /* 0x0002ae0000000800 */
[C---:B------:R-:W-:Y:S08]  /*9180*/  HMMA.16816.F32.BF16 R120, R92.reuse, R118, R120 ;  /* 0x000000765c78723c */ /* 0x040ff00000041878 */
[----:B------:R-:W-:Y:S01]  /*9190*/  HMMA.16816.F32.BF16 R124, R92, R132, R124 ;  /* 0x000000845c7c723c */ /* 0x000fe2000004187c */
[----:B-1----:R-:W-:-:S02]  /*91a0*/  LOP3.LUT R0, R3, UR18, R42, 0x96, !PT ;  /* 0x0000001203007c12 */ /* 0x002fc4000f8e962a */
[----:B------:R-:W-:Y:S01]  /*91b0*/  LOP3.LUT R3, R2, 0xffff, RZ, 0xc0, !PT ;  /* 0x0000ffff02037812 */ /* 0x000fe200078ec0ff */
[----:B------:R-:W-:-:S03]  /*91c0*/  FFMA.FTZ R2, R242, c[0x0][0x23c], -R13 ;  /* 0x00008f00f2027a23 */ /* 0x000fc6000001080d */
[----:B------:R-:W-:Y:S01]  /*91d0*/  SHF.R.U32.HI R3, RZ, 0x8, R3 ;  /* 0x00000008ff037819 */ /* 0x000fe20000011603 */
[----:B------:R1:W-:Y:S01]  /*91e0*/  MUFU.EX2 R12, R2 ;  /* 0x00000002000c7308 */ /* 0x0003e20000000800 */
[----:B------:R-:W-:Y:S02]  /*91f0*/  HMMA.16816.F32.BF16 R136, R92, R134, R136 ;  /* 0x000000865c88723c */ /* 0x000fe40000041888 */
[----:B------:R-:W-:Y:S01]  /*9200*/  PRMT R5, R5, 0x5410, R3 ;  /* 0x0000541005057816 */ /* 0x000fe20000000003 */
[----:B------:R-:W-:-:S04]  /*9210*/  FFMA.FTZ R3, R240, c[0x0][0x23c], -R13 ;  /* 0x00008f00f0037a23 */ /* 0x000fc8000001080d */
[----:B------:R3:W-:Y:S01]  /*9220*/  MUFU.EX2 R11, R3 ;  /* 0x00000003000b7308 */ /* 0x0007e20000000800 */
[----:B------:R-:W-:Y:S01]  /*9230*/  HSET2.LE.AND R5, R5, R243, PT ;  /* 0x000000f305057233 */ /* 0x000fe20003803000 */
[----:B------:R-:W-:Y:S01]  /*9240*/  HMMA.16816.F32.BF16 R140, R92, R148, R140 ;  /* 0x000000945c8c723c */ /* 0x000fe2000004188c */
[----:B-1----:R-:W-:-:S07]  /*9250*/  LOP3.LUT R2, R7, 0xff, RZ, 0xc0, !PT ;  /* 0x000000ff07027812 */ /* 0x002fce00078ec0ff */
[C---:B------:R-:W-:Y:S01]  /*9260*/  HMMA.16816.F32.BF16 R152, R92.reuse, R150, R152 ;  /* 0x000000965c98723c */ /* 0x040fe20000041898 */
[----:B------:R-:W-:Y:S01]  /*9270*/  PRMT R6, R2, 0x5410, R6 ;  /* 0x0000541002067816 */ /* 0x000fe20000000006 */
[--C-:B------:R-:W-:Y:S02]  /*9280*/  FFMA.FTZ R2, R238, c[0x0][0x23c], -R13.reuse ;  /* 0x00008f00ee027a23 */ /* 0x100fe4000001080d */
[----:B---3--:R-:W-:Y:S02]  /*9290*/  FFMA.FTZ R3, R237, c[0x0][0x23c], -R13 ;  /* 0x00008f00ed037a23 */ /* 0x008fe4000001080d */
[----:B------:R1:W-:Y:S01]  /*92a0*/  MUFU.EX2 R10, R2 ;  /* 0x00000002000a7308 */ /* 0x0003e20000000800 */
[----:B------:R-:W-:Y:S01]  /*92b0*/  HSET2.LE.AND R6, R6, R243, PT ;  /* 0x000000f306067233 */ /* 0x000fe20003803000 */
[C---:B------:R-:W-:Y:S06]  /*92c0*/  HMMA.16816.F32.BF16 R156, R92.reuse, R164, R156 ;  /* 0x000000a45c9c723c */ /* 0x040fec000004189c */
[----:B------:R3:W2:Y:S02]  /*92d0*/  MUFU.EX2 R9, R3 ;  /* 0x0000000300097308 */ /* 0x0006a40000000800 */
[----:B------:R-:W-:Y:S01]  /*92e0*/  HMMA.16816.F32.BF16 R168, R92, R166, R168 ;  /* 0x000000a65ca8723c */ /* 0x000fe200000418a8 */
[----:B-1----:R-:W-:-:S07]  /*92f0*/  LOP3.LUT R2, R0, 0xffff, RZ, 0xc0, !PT ;  /* 0x0000ffff00027812 */ /* 0x002fce00078ec0ff */
[C---:B------:R-:W-:Y:S01]  /*9300*/  HMMA.16816.F32.BF16 R76, R92.reuse, R82, R172 ;  /* 0x000000525c4c723c */ /* 0x040fe200000418ac */
[----:B------:R-:W-:Y:S02]  /*9310*/  SHF.R.U32.HI R4, RZ, 0x8, R2 ;  /* 0x00000008ff047819 */ /* 0x000fe40000011602 */
[--C-:B------:R-:W-:Y:S02]  /*9320*/  SHF.R.U32.HI R2, RZ, 0x10, R0.reuse ;  /* 0x00000010ff027819 */ /* 0x100fe40000011600 */
[----:B---3--:R-:W-:Y:S02]  /*9330*/  LOP3.LUT R3, R0, 0xff, RZ, 0xc0, !PT ;  /* 0x000000ff00037812 */ /* 0x008fe400078ec0ff */
[----:B------:R-:W-:Y:S01]  /*9340*/  SHF.R.U32.HI R0, RZ, 0x18, R0 ;  /* 0x00000018ff007819 */ /* 0x000fe20000011600 */
[----:B----4-:R-:W-:Y:S01]  /*9350*/  HMMA.16816.F32.BF16 R88, R92, R16, R180 ;  /* 0x000000105c58723c */ /* 0x010fe200000418b4 */
[----:B------:R-:W-:Y:S02]  /*9360*/  LOP3.LUT R2, R2, 0xff, RZ, 0xc0, !PT ;  /* 0x000000ff02027812 */ /* 0x000fe400078ec0ff */
[----:B------:R-:W-:-:S02]  /*9370*/  PRMT R3, R3, 0x5410, R4 ;  /* 0x0000541003037816 */ /* 0x000fc40000000004 */
[----:B------:R-:W-:Y:S02]  /*9380*/  PRMT R2, R2, 0x5410, R0 ;  /* 0x0000541002027816 */ /* 0x000fe40000000000 */
[----:B-----5:R-:W-:Y:S01]  /*9390*/  F2FP.BF16.PACK_AB R0, R14, R15 ;  /* 0x0000000f0e00723e */ /* 0x020fe200000010ff */
[--C-:B------:R-:W-:Y:S01]  /*93a0*/  HSET2.LE.AND R7, R3, R243.reuse, PT ;  /* 0x000000f303077233 */ /* 0x100fe20003803000 */
[----:B--2---:R-:W-:Y:S01]  /*93b0*/  F2FP.BF16.PACK_AB R3, R32, R33 ;  /* 0x000000212003723e */ /* 0x004fe200000010ff */
[----:B------:R-:W-:Y:S01]  /*93c0*/  HSET2.LE.AND R8, R2, R243, PT ;  /* 0x000000f302087233 */ /* 0x000fe20003803000 */
[----:B------:R-:W-:Y:S01]  /*93d0*/  F2FP.BF16.PACK_AB R2, R9, R10 ;  /* 0x0000000a0902723e */ /* 0x000fe200000010ff */
[----:B------:R-:W-:Y:S01]  /*93e0*/  HMMA.16816.F32.BF16 R92, R92, R18, R176 ;  /* 0x000000125c5c723c */ /* 0x000fe200000418b0 */
[----:B------:R-:W-:Y:S02]  /*93f0*/  F2FP.BF16.PACK_AB R4, R11, R12 ;  /* 0x0000000c0b04723e */ /* 0x000fe400000010ff */
        /* <DEDUP_REMOVED lines=85> */
[----:B------:R-:W5:Y:S01]  /*9950*/  LDL.64 R192, [R1+0x8] ;  /* 0x0000080001c07983 */ /* 0x000f620000100a00 */
        /* <DEDUP_REMOVED lines=13> */
[----:B-----5:R-:W-:-:S06]  /*9a30*/  IMAD.WIDE.U32 R2, R195, UR34, R192 ;  /* 0x00000022c3027c25 */ /* 0x020fcc000f8e00c0 */
        /* <DEDUP_REMOVED lines=41> */
[C---:B------:R-:W-:Y:S01]  /*9cd0*/  ISETP.GE.AND P5, PT, R0.reuse, R228, PT ;  /* 0x000000e40000720c */ /* 0x040fe20003fa6270 */
[----:B------:R-:W-:Y:S01]  /*9ce0*/  @P3 STS.128 [R218+0xa800], RZ ;  /* 0x00a800ffda003388 */ /* 0x000fe20000000c00 */
[C---:B------:R-:W-:Y:S02]  /*9cf0*/  ISETP.GE.AND P1, PT, R0.reuse, R227, PT ;  /* 0x000000e30000720c */ /* 0x040fe40003f26270 */
[C---:B------:R-:W-:Y:S01]  /*9d00*/  ISETP.LT.OR P0, PT, R0.reuse, R225, P0 ;  /* 0x000000e10000720c */ /* 0x040fe20000701670 */
[----:B------:R-:W-:Y:S01]  /*9d10*/  @!PT LDS RZ, [RZ] ;  /* 0x00000000fffff984 */ /* 0x000fe20000000800 */
[----:B------:R-:W-:Y:S01]  /*9d20*/  @!PT LDS RZ, [RZ] ;  /* 0x00000000fffff984 */ /* 0x000fe20000000800 */
[----:B------:R-:W-:Y:S01]  /*9d30*/  @!PT LDS RZ, [RZ] ;  /* 0x00000000fffff984 */ /* 0x000fe20000000800 */
[----:B------:R3:W-:Y:S01]  /*9d40*/  @!P3 LDGSTS.E.BYPASS.LTC128B.128 [R218+0xa800], [R4.64+0x40] ;  /* 0x0a80004004dabfae */ /* 0x0007e2000b901d5e */
[C---:B------:R-:W-:Y:S02]  /*9d50*/  ISETP.LT.OR P6, PT, R0.reuse, R224, P6 ;  /* 0x000000e00000720c */ /* 0x040fe400037c1670 */
[C---:B------:R-:W-:Y:S01]  /*9d60*/  ISETP.LT.OR P5, PT, R0.reuse, R223, P5 ;  /* 0x000000df0000720c */ /* 0x040fe20002fa1670 */
[----:B------:R-:W-:Y:S01]  /*9d70*/  @P2 STS.128 [R218+0xb800], RZ ;  /* 0x00b800ffda002388 */ /* 0x000fe20000000c00 */
[----:B------:R-:W-:-:S03]  /*9d80*/  ISETP.LT.OR P1, PT, R0, R222, P1 ;  /* 0x000000de0000720c */ /* 0x000fc60000f21670 */
        /* <DEDUP_REMOVED lines=9> */
[----:B------:R-:W5:Y:S01]  /*9e20*/  LDSM.16.M88.4 R16, [R213+0x6c00] ;  /* 0x006c0000d510783b */ /* 0x000f620000000200 */
[----:B----4-:R-:W-:-:S03]  /*9e30*/  IMAD.IADD R2, R221, 0x1, -R0 ;  /* 0x00000001dd027824 */ /* 0x010fc600078e0a00 */
[----:B-1----:R-:W-:Y:S01]  /*9e40*/  LDSM.16.M88.4 R12, [R217+0x1000] ;  /* 0x00100000d90c783b */ /* 0x002fe20000000200 */
[----:B------:R-:W-:-:S03]  /*9e50*/  IMAD.IADD R3, R220, 0x1, -R0 ;  /* 0x00000001dc037824 */ /* 0x000fc600078e0a00 */
[----:B------:R-:W1:Y:S01]  /*9e60*/  LDSM.16.M88.4 R44, [R215+0x6400] ;  /* 0x00640000d72c783b */ /* 0x000e620000000200 */
[----:B------:R-:W-:Y:S02]  /*9e70*/  IABS R2, R2 ;  /* 0x0000000200027213 */ /* 0x000fe40000000000 */
[----:B------:R-:W-:Y:S01]  /*9e80*/  IABS R3, R3 ;  /* 0x0000000300037213 */ /* 0x000fe20000000000 */
[----:B------:R-:W4:Y:S04]  /*9e90*/  LDSM.16.M88.4 R48, [R215+0x6000] ;  /* 0x00600000d730783b */ /* 0x000f280000000200 */
[----:B------:R-:W1:Y:S04]  /*9ea0*/  LDSM.16.M88.4 R36, [R215+0x6c00] ;  /* 0x006c0000d724783b */ /* 0x000e680000000200 */
[----:B------:R-:W1:Y:S01]  /*9eb0*/  LDSM.16.M88.4 R40, [R215+0x6800] ;  /* 0x00680000d728783b */ /* 0x000e620000000200 */
[C---:B--2---:R-:W-:Y:S03]  /*9ec0*/  HMMA.16816.F32.BF16 R236, R8.reuse, R28, RZ ;  /* 0x0000001c08ec723c */ /* 0x044fe600000418ff */
[----:B------:R-:W0:Y:S05]  /*9ed0*/  LDGDEPBAR ;  /* 0x00000000000079af */ /* 0x000e2a0000000000 */
        /* <DEDUP_REMOVED lines=18> */
[----:B------:R-:W1:Y:S07]  /*a000*/  LDSM.16.M88.4 R8, [R217] ;  /* 0x00000000d908783b */ /* 0x000e6e0000000200 */
[C---:B----4-:R-:W-:Y:S08]  /*a010*/  HMMA.16816.F32.BF16 R56, R12.reuse, R50, R60 ;  /* 0x000000320c38723c */ /* 0x050ff0000004183c */
[C---:B------:R-:W-:Y:S01]  /*a020*/  HMMA.16816.F32.BF16 R176, R12.reuse, R48, R32 ;  /* 0x000000300cb0723c */ /* 0x040fe20000041820 */
[----:B------:R-:W-:Y:S07]  /*a030*/  LDSM.16.M88.4 R32, [R213+0x7000] ;  /* 0x00700000d520783b */ /* 0x000fee0000000200 */
[C---:B------:R-:W-:Y:S01]  /*a040*/  HMMA.16816.F32.BF16 R60, R12.reuse, R38, R4 ;  /* 0x000000260c3c723c */ /* 0x040fe20000041804 */
[----:B------:R-:W2:Y:S07]  /*a050*/  LDSM.16.M88.4 R4, [R216+0x3000] ;  /* 0x00300000d804783b */ /* 0x000eae0000000200 */
[C---:B------:R-:W-:Y:S01]  /*a060*/  HMMA.16816.F32.BF16 R16, R12.reuse, R36, R28 ;  /* 0x000000240c10723c */ /* 0x040fe2000004181c */
[----:B------:R-:W3:Y:S07]  /*a070*/  LDSM.16.M88.4 R28, [R213+0x7400] ;  /* 0x00740000d51c783b */ /* 0x000eee0000000200 */
        /* <DEDUP_REMOVED lines=8> */
[----:B------:R-:W-:Y:S08]  /*a100*/  HMMA.16816.F32.BF16 R192, R8, R42, R196 ;  /* 0x0000002a08c0723c */ /* 0x000ff000000418c4 */
[----:B--2---:R-:W-:Y:S08]  /*a110*/  HMMA.16816.F32.BF16 R172, R4, R34, R56 ;  /* 0x0000002204ac723c */ /* 0x004ff00000041838 */
[C---:B------:R-:W-:Y:S01]  /*a120*/  HMMA.16816.F32.BF16 R240, R8.reuse, R40, R200 ;  /* 0x0000002808f0723c */ /* 0x040fe200000418c8 */
[----:B------:R-:W-:Y:S07]  /*a130*/  LDSM.16.M88.4 R40, [R215+0x7400] ;  /* 0x00740000d728783b */ /* 0x000fee0000000200 */
[----:B------:R-:W-:Y:S01]  /*a140*/  HMMA.16816.F32.BF16 R180, R8, R38, R180 ;  /* 0x0000002608b4723c */ /* 0x000fe200000418b4 */
[----:B------:R-:W-:Y:S07]  /*a150*/  LDSM.16.M88.4 R36, [R215+0x7800] ;  /* 0x00780000d724783b */ /* 0x000fee0000000200 */
[C---:B------:R-:W-:Y:S08]  /*a160*/  HMMA.16816.F32.BF16 R176, R4.reuse, R32, R176 ;  /* 0x0000002004b0723c */ /* 0x040ff000000418b0 */
[C---:B---3--:R-:W-:Y:S08]  /*a170*/  HMMA.16816.F32.BF16 R188, R4.reuse, R28, R188 ;  /* 0x0000001c04bc723c */ /* 0x048ff000000418bc */
[C---:B------:R-:W-:Y:S08]  /*a180*/  HMMA.16816.F32.BF16 R196, R4.reuse, R24, R184 ;  /* 0x0000001804c4723c */ /* 0x040ff000000418b8 */
[C---:B------:R-:W-:Y:S01]  /*a190*/  HMMA.16816.F32.BF16 R232, R4.reuse, R20, R16 ;  /* 0x0000001404e8723c */ /* 0x040fe20000041810 */
[----:B------:R-:W-:Y:S07]  /*a1a0*/  LDSM.16.M88.4 R16, [R215+0x7000] ;  /* 0x00700000d710783b */ /* 0x000fee0000000200 */
[C---:B------:R-:W-:Y:S08]  /*a1b0*/  HMMA.16816.F32.BF16 R52, R4.reuse, R30, R52 ;  /* 0x0000001e0434723c */ /* 0x040ff00000041834 */
[C---:B------:R-:W-:Y:S08]  /*a1c0*/  HMMA.16816.F32.BF16 R48, R4.reuse, R26, R64 ;  /* 0x0000001a0430723c */ /* 0x040ff00000041840 */
[----:B------:R-:W-:Y:S01]  /*a1d0*/  HMMA.16816.F32.BF16 R56, R4, R22, R60 ;  /* 0x000000160438723c */ /* 0x000fe2000004183c */
[----:B------:R-:W1:Y:S07]  /*a1e0*/  LDSM.16.M88.4 R4, [R217+0x3000] ;  /* 0x00300000d904783b */ /* 0x000e6e0000000200 */
[----:B------:R-:W-:Y:S01]  /*a1f0*/  HMMA.16816.F32.BF16 R200, R8, R46, R204 ;  /* 0x0000002e08c8723c */ /* 0x000fe200000418cc */
[----:B------:R-:W2:Y:S04]  /*a200*/  LDSM.16.M88.4 R44, [R215+0x7c00] ;  /* 0x007c0000d72c783b */ /* 0x000ea80000000200 */
[----:B------:R-:W3:Y:S03]  /*a210*/  LDSM.16.M88.4 R8, [R217+0x2000] ;  /* 0x00200000d908783b */ /* 0x000ee60000000200 */
[C---:B----4-:R-:W-:Y:S08]  /*a220*/  HMMA.16816.F32.BF16 R60, R12.reuse, R32, R236 ;  /* 0x000000200c3c723c */ /* 0x050ff000000418ec */
        /* <DEDUP_REMOVED lines=8> */
[C---:B------:R-:W-:Y:S01]  /*a2b0*/  HMMA.16816.F32.BF16 R244, R12.reuse, R28, R244 ;  /* 0x0000001c0cf4723c */ /* 0x040fe200000418f4 */
[----:B------:R-:W-:Y:S07]  /*a2c0*/  LDSM.16.M88.4 R28, [R213+0x8400] ;  /* 0x00840000d51c783b */ /* 0x000fee0000000200 */
[----:B------:R-:W-:Y:S01]  /*a2d0*/  HMMA.16816.F32.BF16 R240, R12, R24, R240 ;  /* 0x000000180cf0723c */ /* 0x000fe200000418f0 */
[----:B------:R-:W-:Y:S04]  /*a2e0*/  LDSM.16.M88.4 R24, [R213+0x8000] ;  /* 0x00800000d518783b */ /* 0x000fe80000000200 */
[----:B------:R-:W-:Y:S03]  /*a2f0*/  LDSM.16.M88.4 R12, [R216+0x4000] ;  /* 0x00400000d80c783b */ /* 0x000fe60000000200 */
[C---:B------:R-:W-:Y:S01]  /*a300*/  HMMA.16816.F32.BF16 R176, R4.reuse, R40, R188 ;  /* 0x0000002804b0723c */ /* 0x040fe200000418bc */
[----:B------:R-:W-:Y:S07]  /*a310*/  LDSM.16.M88.4 R188, [R213+0x8800] ;  /* 0x00880000d5bc783b */ /* 0x000fee0000000200 */
[C---:B------:R-:W-:Y:S08]  /*a320*/  HMMA.16816.F32.BF16 R172, R4.reuse, R42, R52 ;  /* 0x0000002a04ac723c */ /* 0x040ff00000041834 */
[C---:B------:R-:W-:Y:S01]  /*a330*/  HMMA.16816.F32.BF16 R64, R4.reuse, R36, R196 ;  /* 0x000000240440723c */ /* 0x040fe200000418c4 */
        /* <DEDUP_REMOVED lines=19> */
[C---:B------:R-:W-:Y:S01]  /*a470*/  HMMA.16816.F32.BF16 R208, R4.reuse, R196, R20 ;  /* 0x000000c404d0723c */ /* 0x040fe20000041814 */
[----:B------:R-:W1:Y:S07]  /*a480*/  LDSM.16.M88.4 R20, [R215+0x8000] ;  /* 0x00800000d714783b */ /* 0x000e6e0000000200 */
[----:B------:R-:W-:Y:S01]  /*a490*/  HMMA.16816.F32.BF16 R236, R4, R198, R48 ;  /* 0x000000c604ec723c */ /* 0x000fe20000041830 */
[----:B------:R-:W2:Y:S07]  /*a4a0*/  LDSM.16.M88.4 R4, [R217+0x4000] ;  /* 0x00400000d904783b */ /* 0x000eae0000000200 */
[C---:B------:R-:W-:Y:S01]  /*a4b0*/  HMMA.16816.F32.BF16 R32, R12.reuse, R24, R52 ;  /* 0x000000180c20723c */ /* 0x040fe20000041834 */
[----:B------:R-:W-:Y:S07]  /*a4c0*/  I2F R24, R3 ;  /* 0x0000000300187306 */ /* 0x000fee0000201400 */
[C---:B------:R-:W-:Y:S01]  /*a4d0*/  HMMA.16816.F32.BF16 R40, R12.reuse, R26, R16 ;  /* 0x0000001a0c28723c */ /* 0x040fe20000041810 */
[----:B------:R-:W3:Y:S01]  /*a4e0*/  LDSM.16.M88.4 R16, [R215+0x8400] ;  /* 0x00840000d710783b */ /* 0x000ee20000000200 */
[----:B------:R4:W5:Y:S06]  /*a4f0*/  I2F R26, R2 ;  /* 0x00000002001a7306 */ /* 0x00096c0000201400 */
[C---:B------:R-:W-:Y:S08]  /*a500*/  HMMA.16816.F32.BF16 R36, R12.reuse, R28, R56 ;  /* 0x0000001c0c24723c */ /* 0x040ff00000041838 */
[----:B------:R-:W-:Y:S01]  /*a510*/  HMMA.16816.F32.BF16 R60, R12, R30, R60 ;  /* 0x0000001e0c3c723c */ /* 0x000fe2000004183c */
[----:B----4-:R-:W-:-:S05]  /*a520*/  IMAD.IADD R2, R219, 0x1, -R0 ;  /* 0x00000001db027824 */ /* 0x010fca00078e0a00 */
[----:B------:R-:W-:Y:S02]  /*a530*/  IABS R2, R2 ;  /* 0x0000000200027213 */ /* 0x000fe40000000000 */
[----:B-1----:R-:W-:Y:S03]  /*a540*/  HMMA.16816.F32.BF16 R44, R8, R20, R44 ;  /* 0x00000014082c723c */ /* 0x002fe6000004182c */
[----:B------:R-:W-:-:S05]  /*a550*/  IMAD.MOV.U32 R3, RZ, RZ, R2 ;  /* 0x000000ffff037224 */ /* 0x000fca00078e0002 */
[----:B--2---:R-:W-:Y:S01]  /*a560*/  HMMA.16816.F32.BF16 R32, R4, R20, R32 ;  /* 0x000000140420723c */ /* 0x004fe20000041820 */
[----:B------:R-:W-:Y:S06]  /*a570*/  I2F R21, R3 ;  /* 0x0000000300157306 */ /* 0x000fec0000201400 */
[----:B------:R-:W-:Y:S01]  /*a580*/  IMAD.IADD R20, R226, 0x1, -R0 ;  /* 0x00000001e2147824 */ /* 0x000fe200078e0a00 */
[----:B------:R-:W-:Y:S04]  /*a590*/  HMMA.16816.F32.BF16 R180, R8, R22, R180 ;  /* 0x0000001608b4723c */ /* 0x000fe800000418b4 */
[----:B------:R-:W-:-:S04]  /*a5a0*/  IABS R2, R20 ;  /* 0x0000001400027213 */ /* 0x000fc80000000000 */
[----:B------:R1:W2:Y:S01]  /*a5b0*/  I2F R20, R2 ;  /* 0x0000000200147306 */ /* 0x0002a20000201400 */
[-C--:B---3--:R-:W-:Y:S07]  /*a5c0*/  HMMA.16816.F32.BF16 R36, R4, R16.reuse, R36 ;  /* 0x000000100424723c */ /* 0x088fee0000041824 */
[----:B-----5:R-:W-:Y:S01]  /*a5d0*/  FFMA.FTZ R26, R26, -UR28, R32 ;  /* 0x8000001c1a1a7c23 */ /* 0x020fe20008010020 */
[----:B------:R-:W-:Y:S01]  /*a5e0*/  HMMA.16816.F32.BF16 R176, R8, R16, R176 ;  /* 0x0000001008b0723c */ /* 0x000fe200000418b0 */
[----:B------:R-:W-:-:S03]  /*a5f0*/  FFMA.FTZ R24, R24, -UR28, R34 ;  /* 0x8000001c18187c23 */ /* 0x000fc60008010022 */
[----:B------:R-:W-:Y:S02]  /*a600*/  FSEL R100, R26, -INF , !P0 ;  /* 0xff8000001a647808 */ /* 0x000fe40004000000 */
[----:B------:R-:W-:Y:S02]  /*a610*/  FSEL R107, R24, -INF , !P6 ;  /* 0xff800000186b7808 */ /* 0x000fe40007000000 */
[----:B-1----:R-:W-:Y:S01]  /*a620*/  IADD3 R2, R0, 0x1, RZ ;  /* 0x0000000100027810 */ /* 0x002fe20007ffe0ff */
[----:B------:R-:W-:Y:S03]  /*a630*/  HMMA.16816.F32.BF16 R40, R4, R22, R40 ;  /* 0x000000160428723c */ /* 0x000fe60000041828 */
[----:B------:R-:W-:Y:S01]  /*a640*/  ISETP.GE.AND P0, PT, R2, R230, PT ;  /* 0x000000e60200720c */ /* 0x000fe20003f06270 */
[--C-:B------:R-:W-:Y:S01]  /*a650*/  IMAD.IADD R16, R220, 0x1, -R2.reuse ;  /* 0x00000001dc107824 */ /* 0x100fe200078e0a02 */
[C---:B------:R-:W-:Y:S01]  /*a660*/  ISETP.GE.AND P6, PT, R2.reuse, R229, PT ;  /* 0x000000e50200720c */ /* 0x040fe20003fc6270 */
[----:B------:R-:W-:Y:S01]  /*a670*/  IMAD.IADD R3, R221, 0x1, -R2 ;  /* 0x00000001dd037824 */ /* 0x000fe200078e0a02 */
[----:B------:R-:W-:Y:S01]  /*a680*/  ISETP.LT.OR P0, PT, R2, R225, P0 ;  /* 0x000000e10200720c */ /* 0x000fe20000701670 */
[----:B--2---:R-:W-:Y:S01]  /*a690*/  FFMA.FTZ R22, R20, -UR28, R46 ;  /* 0x8000001c14167c23 */ /* 0x004fe2000801002e */
[----:B------:R-:W-:Y:S01]  /*a6a0*/  IABS R16, R16 ;  /* 0x0000001000107213 */ /* 0x000fe20000000000 */
[----:B------:R-:W-:Y:S01]  /*a6b0*/  IMAD.IADD R20, R219, 0x1, -R2 ;  /* 0x00000001db147824 */ /* 0x000fe200078e0a02 */
[----:B------:R-:W-:Y:S01]  /*a6c0*/  IABS R3, R3 ;  /* 0x0000000300037213 */ /* 0x000fe20000000000 */
[----:B------:R-:W-:Y:S01]  /*a6d0*/  FFMA.FTZ R23, R21, -UR28, R44 ;  /* 0x8000001c15177c23 */ /* 0x000fe2000801002c */
[----:B------:R-:W-:Y:S01]  /*a6e0*/  FSEL R187, R22, -INF , !P1 ;  /* 0xff80000016bb7808 */ /* 0x000fe20004800000 */
[----:B------:R-:W-:Y:S01]  /*a6f0*/  IMAD.MOV.U32 R17, RZ, RZ, R16 ;  /* 0x000000ffff117224 */ /* 0x000fe200078e0010 */
[----:B------:R-:W-:Y:S01]  /*a700*/  IABS R16, R20 ;  /* 0x0000001400107213 */ /* 0x000fe20000000000 */
[----:B------:R-:W-:Y:S01]  /*a710*/  IMAD.IADD R20, R226, 0x1, -R2 ;  /* 0x00000001e2147824 */ /* 0x000fe200078e0a02 */
[----:B------:R1:W2:Y:S01]  /*a720*/  I2F R27, R3 ;  /* 0x00000003001b7306 */ /* 0x0002a20000201400 */
[----:B------:R-:W-:Y:S01]  /*a730*/  FSEL R185, R23, -INF , !P5 ;  /* 0xff80000017b97808 */ /* 0x000fe20006800000 */
[----:B------:R-:W-:Y:S01]  /*a740*/  HMMA.16816.F32.BF16 R48, R12, R190, R204 ;  /* 0x000000be0c30723c */ /* 0x000fe200000418cc */
[----:B------:R-:W-:-:S02]  /*a750*/  ISETP.GE.AND P5, PT, R2, R228, PT ;  /* 0x000000e40200720c */ /* 0x000fc40003fa6270 */
[C---:B------:R-:W-:Y:S02]  /*a760*/  ISETP.GE.AND P1, PT, R2.reuse, R227, PT ;  /* 0x000000e30200720c */ /* 0x040fe40003f26270 */
[C---:B------:R-:W-:Y:S01]  /*a770*/  ISETP.LT.OR P6, PT, R2.reuse, R224, P6 ;  /* 0x000000e00200720c */ /* 0x040fe200037c1670 */
[----:B------:R3:W4:Y:S01]  /*a780*/  I2F R25, R17 ;  /* 0x0000001100197306 */ /* 0x0007220000201400 */
[C---:B------:R-:W-:Y:S02]  /*a790*/  ISETP.LT.OR P5, PT, R2.reuse, R223, P5 ;  /* 0x000000df0200720c */ /* 0x040fe40002fa1670 */
[----:B------:R-:W-:Y:S02]  /*a7a0*/  ISETP.LT.OR P1, PT, R2, R222, P1 ;  /* 0x000000de0200720c */ /* 0x000fe40000f21670 */
[----:B-1----:R-:W-:Y:S01]  /*a7b0*/  IADD3 R3, R0, 0x8, RZ ;  /* 0x0000000800037810 */ /* 0x002fe20007ffe0ff */
[----:B--2---:R-:W-:-:S04]  /*a7c0*/  FFMA.FTZ R24, R27, -UR28, R33 ;  /* 0x8000001c1b187c23 */ /* 0x004fc80008010021 */
[----:B------:R-:W-:Y:S01]  /*a7d0*/  IMAD.IADD R2, R220, 0x1, -R3 ;  /* 0x00000001dc027824 */ /* 0x000fe200078e0a03 */
[----:B------:R-:W-:Y:S01]  /*a7e0*/  FSEL R59, R24, -INF , !P0 ;  /* 0xff800000183b7808 */ /* 0x000fe20004000000 */
[----:B---3--:R-:W-:Y:S01]  /*a7f0*/  IMAD.MOV.U32 R17, RZ, RZ, R16 ;  /* 0x000000ffff117224 */ /* 0x008fe200078e0010 */
[----:B------:R-:W-:Y:S01]  /*a800*/  IABS R16, R20 ;  /* 0x0000001400107213 */ /* 0x000fe20000000000 */
[----:B----4-:R-:W-:Y:S01]  /*a810*/  FFMA.FTZ R23, R25, -UR28, R35 ;  /* 0x8000001c19177c23 */ /* 0x010fe20008010023 */
[----:B------:R-:W-:Y:S01]  /*a820*/  IABS R2, R2 ;  /* 0x0000000200027213 */ /* 0x000fe20000000000 */
[----:B------:R1:W2:Y:S01]  /*a830*/  I2F R21, R17 ;  /* 0x0000001100157306 */ /* 0x0002a20000201400 */
[----:B------:R-:W-:Y:S01]  /*a840*/  ISETP.GE.AND P0, PT, R3, R230, PT ;  /* 0x000000e60300720c */ /* 0x000fe20003f06270 */
[----:B------:R-:W-:Y:S01]  /*a850*/  HMMA.16816.F32.BF16 R32, R4, R18, R60 ;  /* 0x000000120420723c */ /* 0x000fe2000004183c */
[----:B------:R-:W-:Y:S02]  /*a860*/  FSEL R106, R23, -INF , !P6 ;  /* 0xff800000176a7808 */ /* 0x000fe40007000000 */
[----:B------:R-:W-:-:S02]  /*a870*/  ISETP.GE.AND P6, PT, R3, R229, PT ;  /* 0x000000e50300720c */ /* 0x000fc40003fc6270 */
[C---:B------:R-:W-:Y:S01]  /*a880*/  ISETP.LT.OR P0, PT, R3.reuse, R225, P0 ;  /* 0x000000e10300720c */ /* 0x040fe20000701670 */
[----:B------:R-:W3:Y:S01]  /*a890*/  I2F R20, R16 ;  /* 0x0000001000147306 */ /* 0x000ee20000201400 */
[----:B------:R-:W-:Y:S01]  /*a8a0*/  ISETP.LT.OR P6, PT, R3, R224, P6 ;  /* 0x000000e00300720c */ /* 0x000fe200037c1670 */
[----:B-1----:R-:W-:Y:S02]  /*a8b0*/  IMAD.IADD R17, R221, 0x1, -R3 ;  /* 0x00000001dd117824 */ /* 0x002fe400078e0a03 */
[----:B--2---:R-:W-:-:S05]  /*a8c0*/  FFMA.FTZ R22, R21, -UR28, R45 ;  /* 0x8000001c15167c23 */ /* 0x004fca000801002d */
[----:B------:R-:W-:Y:S01]  /*a8d0*/  FSEL R184, R22, -INF , !P5 ;  /* 0xff80000016b87808 */ /* 0x000fe20006800000 */
[----:B---3--:R-:W-:Y:S01]  /*a8e0*/  FFMA.FTZ R21, R20, -UR28, R47 ;  /* 0x8000001c14157c23 */ /* 0x008fe2000801002f */
[----:B------:R-:W-:Y:S01]  /*a8f0*/  IABS R16, R17 ;  /* 0x0000001100107213 */ /* 0x000fe20000000000 */
[----:B------:R-:W-:Y:S01]  /*a900*/  IMAD.MOV.U32 R17, RZ, RZ, R2 ;  /* 0x000000ffff117224 */ /* 0x000fe200078e0002 */
[----:B------:R-:W-:Y:S01]  /*a910*/  IADD3 R2, R0, 0x9, RZ ;  /* 0x0000000900027810 */ /* 0x000fe20007ffe0ff */
[----:B------:R-:W-:Y:S01]  /*a920*/  IMAD.IADD R20, R226, 0x1, -R3 ;  /* 0x00000001e2147824 */ /* 0x000fe200078e0a03 */
[----:B------:R1:W2:Y:S01]  /*a930*/  I2F R28, R16 ;  /* 0x00000010001c7306 */ /* 0x0002a20000201400 */
[----:B------:R-:W-:Y:S01]  /*a940*/  FSEL R186, R21, -INF , !P1 ;  /* 0xff80000015ba7808 */ /* 0x000fe20004800000 */
[----:B------:R-:W-:Y:S01]  /*a950*/  HMMA.16816.F32.BF16 R44, R8, R18, R172 ;  /* 0x00000012082c723c */ /* 0x000fe200000418ac */
[C---:B------:R-:W-:Y:S02]  /*a960*/  ISETP.GE.AND P5, PT, R3.reuse, R228, PT ;  /* 0x000000e40300720c */ /* 0x040fe40003fa6270 */
[----:B------:R-:W-:-:S02]  /*a970*/  ISETP.GE.AND P1, PT, R3, R227, PT ;  /* 0x000000e30300720c */ /* 0x000fc40003f26270 */
[C---:B------:R-:W-:Y:S01]  /*a980*/  ISETP.LT.OR P5, PT, R3.reuse, R223, P5 ;  /* 0x000000df0300720c */ /* 0x040fe20002fa1670 */
[----:B------:R-:W3:Y:S01]  /*a990*/  I2F R26, R17 ;  /* 0x00000011001a7306 */ /* 0x000ee20000201400 */
[----:B------:R-:W-:Y:S01]  /*a9a0*/  ISETP.LT.OR P1, PT, R3, R222, P1 ;  /* 0x000000de0300720c */ /* 0x000fe20000f21670 */
[----:B-1----:R-:W-:Y:S02]  /*a9b0*/  IMAD.IADD R16, R219, 0x1, -R3 ;  /* 0x00000001db107824 */ /* 0x002fe400078e0a03 */
[----:B--2---:R-:W-:-:S03]  /*a9c0*/  FFMA.FTZ R24, R28, -UR28, R40 ;  /* 0x8000001c1c187c23 */ /* 0x004fc60008010028 */
[----:B------:R-:W-:Y:S02]  /*a9d0*/  IABS R16, R16 ;  /* 0x0000001000107213 */ /* 0x000fe40000000000 */
[----:B------:R-:W-:Y:S01]  /*a9e0*/  FSEL R55, R24, -INF , !P0 ;  /* 0xff80000018377808 */ /* 0x000fe20004000000 */
[----:B---3--:R-:W-:Y:S01]  /*a9f0*/  FFMA.FTZ R23, R26, -UR28, R42 ;  /* 0x8000001c1a177c23 */ /* 0x008fe2000801002a */
[C---:B------:R-:W-:Y:S01]  /*aa00*/  ISETP.GE.AND P0, PT, R2.reuse, R230, PT ;  /* 0x000000e60200720c */ /* 0x040fe20003f06270 */
[----:B------:R-:W-:Y:S01]  /*aa10*/  IMAD.MOV.U32 R17, RZ, RZ, R16 ;  /* 0x000000ffff117224 */ /* 0x000fe200078e0010 */
[----:B------:R-:W-:Y:S01]  /*aa20*/  IABS R16, R20 ;  /* 0x0000001400107213 */ /* 0x000fe20000000000 */
[----:B------:R-:W-:Y:S01]  /*aa30*/  IMAD.IADD R20, R221, 0x1, -R2 ;  /* 0x00000001dd147824 */ /* 0x000fe200078e0a02 */
[----:B------:R-:W-:Y:S01]  /*aa40*/  FSEL R57, R23, -INF , !P6 ;  /* 0xff80000017397808 */ /* 0x000fe20007000000 */
[----:B------:R1:W2:Y:S01]  /*aa50*/  I2F R25, R17 ;  /* 0x0000001100197306 */ /* 0x0002a20000201400 */
[----:B------:R-:W-:-:S02]  /*aa60*/  ISETP.GE.AND P6, PT, R2, R229, PT ;  /* 0x000000e50200720c */ /* 0x000fc40003fc6270 */
[C---:B------:R-:W-:Y:S02]  /*aa70*/  ISETP.LT.OR P0, PT, R2.reuse, R225, P0 ;  /* 0x000000e10200720c */ /* 0x040fe40000701670 */
[----:B------:R-:W-:Y:S01]  /*aa80*/  ISETP.LT.OR P6, PT, R2, R224, P6 ;  /* 0x000000e00200720c */ /* 0x000fe200037c1670 */
[----:B-1----:R-:W-:Y:S01]  /*aa90*/  IMAD.MOV.U32 R17, RZ, RZ, R16 ;  /* 0x000000ffff117224 */ /* 0x002fe200078e0010 */
[----:B------:R-:W-:Y:S01]  /*aaa0*/  IABS R16, R20 ;  /* 0x0000001400107213 */ /* 0x000fe20000000000 */
[----:B--2---:R-:W-:Y:S02]  /*aab0*/  FFMA.FTZ R22, R25, -UR28, R180 ;  /* 0x8000001c19167c23 */ /* 0x004fe400080100b4 */
[----:B------:R1:W2:Y:S01]  /*aac0*/  I2F R21, R17 ;  /* 0x0000001100157306 */ /* 0x0002a20000201400 */
[----:B------:R-:W-:Y:S02]  /*aad0*/  IMAD.IADD R20, R226, 0x1, -R2 ;  /* 0x00000001e2147824 */ /* 0x000fe400078e0a02 */
[----:B------:R-:W-:-:S02]  /*aae0*/  FSEL R58, R22, -INF , !P5 ;  /* 0xff800000163a7808 */ /* 0x000fc40006800000 */
[----:B------:R-:W-:-:S03]  /*aaf0*/  ISETP.GE.AND P5, PT, R2, R228, PT ;  /* 0x000000e40200720c */ /* 0x000fc60003fa6270 */
[----:B------:R3:W4:Y:S01]  /*ab00*/  I2F R27, R16 ;  /* 0x00000010001b7306 */ /* 0x0007220000201400 */
[----:B------:R-:W-:Y:S01]  /*ab10*/  ISETP.LT.OR P5, PT, R2, R223, P5 ;  /* 0x000000df0200720c */ /* 0x000fe20002fa1670 */
[----:B-1----:R-:W-:Y:S02]  /*ab20*/  IMAD.IADD R17, R220, 0x1, -R2 ;  /* 0x00000001dc117824 */ /* 0x002fe400078e0a02 */
[----:B--2---:R-:W-:-:S03]  /*ab30*/  FFMA.FTZ R21, R21, -UR28, R182 ;  /* 0x8000001c15157c23 */ /* 0x004fc600080100b6 */
[----:B------:R-:W-:Y:S02]  /*ab40*/  IABS R3, R17 ;  /* 0x0000001100037213 */ /* 0x000fe40000000000 */
[----:B------:R-:W-:Y:S01]  /*ab50*/  FSEL R105, R21, -INF , !P1 ;  /* 0xff80000015697808 */ /* 0x000fe20004800000 */
[----:B---3--:R-:W-:Y:S01]  /*ab60*/  IMAD.IADD R16, R219, 0x1, -R2 ;  /* 0x00000001db107824 */ /* 0x008fe200078e0a02 */
[----:B------:R1:W2:Y:S01]  /*ab70*/  I2F R25, R3 ;  /* 0x0000000300197306 */ /* 0x0002a20000201400 */
[----:B------:R-:W-:-:S03]  /*ab80*/  ISETP.GE.AND P1, PT, R2, R227, PT ;  /* 0x000000e30200720c */ /* 0x000fc60003f26270 */
[----:B------:R-:W-:Y:S02]  /*ab90*/  IABS R16, R16 ;  /* 0x0000001000107213 */ /* 0x000fe40000000000 */
[----:B------:R-:W-:-:S03]  /*aba0*/  ISETP.LT.OR P1, PT, R2, R222, P1 ;  /* 0x000000de0200720c */ /* 0x000fc60000f21670 */
[----:B------:R-:W-:Y:S01]  /*abb0*/  IMAD.MOV.U32 R17, RZ, RZ, R16 ;  /* 0x000000ffff117224 */ /* 0x000fe200078e0010 */
[----:B------:R-:W-:Y:S01]  /*abc0*/  IABS R16, R20 ;  /* 0x0000001400107213 */ /* 0x000fe20000000000 */
[----:B----4-:R-:W-:Y:S02]  /*abd0*/  FFMA.FTZ R20, R27, -UR28, R41 ;  /* 0x8000001c1b147c23 */ /* 0x010fe40008010029 */
[----:B------:R3:W4:Y:S01]  /*abe0*/  I2F R24, R17 ;  /* 0x0000001100187306 */ /* 0x0007220000201400 */
[----:B-1----:R-:W-:Y:S01]  /*abf0*/  IADD3 R3, R0, 0x10, RZ ;  /* 0x0000001000037810 */ /* 0x002fe20007ffe0ff */
[----:B--2---:R-:W-:Y:S01]  /*ac00*/  FFMA.FTZ R21, R25, -UR28, R43 ;  /* 0x8000001c19157c23 */ /* 0x004fe2000801002b */
[----:B------:R-:W-:Y:S01]  /*ac10*/  FSEL R52, R20, -INF , !P0 ;  /* 0xff80000014347808 */ /* 0x000fe20004000000 */
[----:B------:R-:W-:Y:S01]  /*ac20*/  HMMA.16816.F32.BF16 R40, R12, R188, R240 ;  /* 0x000000bc0c28723c */ /* 0x000fe200000418f0 */
[----:B------:R-:W-:-:S03]  /*ac30*/  ISETP.GE.AND P0, PT, R3, R230, PT ;  /* 0x000000e60300720c */ /* 0x000fc60003f06270 */
[----:B------:R-:W1:Y:S01]  /*ac40*/  I2F R22, R16 ;  /* 0x0000001000167306 */ /* 0x000e620000201400 */
[--C-:B------:R-:W-:Y:S01]  /*ac50*/  IMAD.IADD R2, R220, 0x1, -R3.reuse ;  /* 0x00000001dc027824 */ /* 0x100fe200078e0a03 */
[----:B------:R-:W-:Y:S01]  /*ac60*/  FSEL R53, R21, -INF , !P6 ;  /* 0xff80000015357808 */ /* 0x000fe20007000000 */
[--C-:B------:R-:W-:Y:S01]  /*ac70*/  IMAD.IADD R20, R226, 0x1, -R3.reuse ;  /* 0x00000001e2147824 */ /* 0x100fe200078e0a03 */
[----:B------:R-:W-:Y:S02]  /*ac80*/  ISETP.GE.AND P6, PT, R3, R229, PT ;  /* 0x000000e50300720c */ /* 0x000fe40003fc6270 */
[----:B------:R-:W-:Y:S01]  /*ac90*/  IABS R2, R2 ;  /* 0x0000000200027213 */ /* 0x000fe20000000000 */
[----:B---3--:R-:W-:Y:S01]  /*aca0*/  IMAD.IADD R17, R221, 0x1, -R3 ;  /* 0x00000001dd117824 */ /* 0x008fe200078e0a03 */
[C---:B------:R-:W-:Y:S01]  /*acb0*/  ISETP.LT.OR P0, PT, R3.reuse, R225, P0 ;  /* 0x000000e10300720c */ /* 0x040fe20000701670 */
[----:B----4-:R-:W-:Y:S01]  /*acc0*/  FFMA.FTZ R23, R24, -UR28, R181 ;  /* 0x8000001c18177c23 */ /* 0x010fe200080100b5 */
[----:B------:R-:W-:-:S04]  /*acd0*/  ISETP.LT.OR P6, PT, R3, R224, P6 ;  /* 0x000000e00300720c */ /* 0x000fc800037c1670 */
[----:B------:R-:W-:Y:S01]  /*ace0*/  FSEL R54, R23, -INF , !P5 ;  /* 0xff80000017367808 */ /* 0x000fe20006800000 */
[----:B-1----:R-:W-:Y:S01]  /*acf0*/  FFMA.FTZ R22, R22, -UR28, R183 ;  /* 0x8000001c16167c23 */ /* 0x002fe200080100b7 */
[----:B------:R-:W-:Y:S01]  /*ad00*/  IABS R16, R17 ;  /* 0x0000001100107213 */ /* 0x000fe20000000000 */
[----:B------:R-:W-:Y:S01]  /*ad10*/  IMAD.MOV.U32 R17, RZ, RZ, R2 ;  /* 0x000000ffff117224 */ /* 0x000fe200078e0002 */
[----:B------:R-:W-:Y:S02]  /*ad20*/  IADD3 R2, R0, 0x11, RZ ;  /* 0x0000001100027810 */ /* 0x000fe40007ffe0ff */
[----:B------:R1:W2:Y:S01]  /*ad30*/  I2F R28, R16 ;  /* 0x00000010001c7306 */ /* 0x0002a20000201400 */
[----:B------:R-:W-:Y:S02]  /*ad40*/  FSEL R56, R22, -INF , !P1 ;  /* 0xff80000016387808 */ /* 0x000fe40004800000 */
        /* <DEDUP_REMOVED lines=34> */
[C---:B------:R-:W-:Y:S01]  /*af70*/  ISETP.GE.AND P1, PT, R2.reuse, R227, PT ;  /* 0x000000e30200720c */ /* 0x040fe20003f26270 */
[----:B----4-:R-:W-:Y:S02]  /*af80*/  FFMA.FTZ R19, R27, -UR28, R37 ;  /* 0x8000001c1b137c23 */ /* 0x010fe40008010025 */
[----:B------:R-:W-:Y:S02]  /*af90*/  IABS R16, R16 ;  /* 0x0000001000107213 */ /* 0x000fe40000000000 */
[----:B------:R-:W-:-:S02]  /*afa0*/  ISETP.LT.OR P1, PT, R2, R222, P1 ;  /* 0x000000de0200720c */ /* 0x000fc40000f21670 */
[----:B------:R-:W-:Y:S01]  /*afb0*/  FSEL R178, R19, -INF , !P0 ;  /* 0xff80000013b27808 */ /* 0x000fe20004000000 */
[----:B------:R-:W-:Y:S01]  /*afc0*/  IMAD.MOV.U32 R17, RZ, RZ, R16 ;  /* 0x000000ffff117224 */ /* 0x000fe200078e0010 */
[----:B------:R-:W-:-:S03]  /*afd0*/  IABS R16, R20 ;  /* 0x0000001400107213 */ /* 0x000fc60000000000 */
[----:B------:R3:W4:Y:S01]  /*afe0*/  I2F R24, R17 ;  /* 0x0000001100187306 */ /* 0x0007220000201400 */
[----:B-1----:R-:W-:Y:S01]  /*aff0*/  IADD3 R3, R0, 0x18, RZ ;  /* 0x0000001800037810 */ /* 0x002fe20007ffe0ff */
[----:B--2---:R-:W-:-:S03]  /*b000*/  FFMA.FTZ R18, R25, -UR28, R39 ;  /* 0x8000001c19127c23 */ /* 0x004fc60008010027 */
[C---:B------:R-:W-:Y:S01]  /*b010*/  ISETP.GE.AND P0, PT, R3.reuse, R230, PT ;  /* 0x000000e60300720c */ /* 0x040fe20003f06270 */
[--C-:B------:R-:W-:Y:S02]  /*b020*/  IMAD.IADD R2, R220, 0x1, -R3.reuse ;  /* 0x00000001dc027824 */ /* 0x100fe400078e0a03 */
[----:B------:R1:W2:Y:S01]  /*b030*/  I2F R20, R16 ;  /* 0x0000001000147306 */ /* 0x0002a20000201400 */
[----:B------:R-:W-:Y:S02]  /*b040*/  FSEL R182, R18, -INF , !P6 ;  /* 0xff80000012b67808 */ /* 0x000fe40007000000 */
[----:B------:R-:W-:Y:S02]  /*b050*/  ISETP.GE.AND P6, PT, R3, R229, PT ;  /* 0x000000e50300720c */ /* 0x000fe40003fc6270 */
[----:B------:R-:W-:Y:S01]  /*b060*/  IABS R2, R2 ;  /* 0x0000000200027213 */ /* 0x000fe20000000000 */
[----:B---3--:R-:W-:Y:S01]  /*b070*/  IMAD.IADD R17, R221, 0x1, -R3 ;  /* 0x00000001dd117824 */ /* 0x008fe200078e0a03 */
[C---:B------:R-:W-:Y:S01]  /*b080*/  ISETP.LT.OR P0, PT, R3.reuse, R225, P0 ;  /* 0x000000e10300720c */ /* 0x040fe20000701670 */
[----:B----4-:R-:W-:Y:S01]  /*b090*/  FFMA.FTZ R21, R24, -UR28, R177 ;  /* 0x8000001c18157c23 */ /* 0x010fe200080100b1 */
[----:B------:R-:W-:-:S04]  /*b0a0*/  ISETP.LT.OR P6, PT, R3, R224, P6 ;  /* 0x000000e00300720c */ /* 0x000fc800037c1670 */
[----:B------:R-:W-:Y:S02]  /*b0b0*/  FSEL R183, R21, -INF , !P5 ;  /* 0xff80000015b77808 */ /* 0x000fe40006800000 */
[----:B-1----:R-:W-:Y:S01]  /*b0c0*/  IABS R16, R17 ;  /* 0x0000001100107213 */ /* 0x002fe20000000000 */
[----:B------:R-:W-:Y:S01]  /*b0d0*/  IMAD.MOV.U32 R17, RZ, RZ, R2 ;  /* 0x000000ffff117224 */ /* 0x000fe200078e0002 */
[----:B------:R-:W-:Y:S01]  /*b0e0*/  IADD3 R2, R0, 0x19, RZ ;  /* 0x0000001900027810 */ /* 0x000fe20007ffe0ff */
[----:B--2---:R-:W-:Y:S01]  /*b0f0*/  FFMA.FTZ R23, R20, -UR28, R179 ;  /* 0x8000001c14177c23 */ /* 0x004fe200080100b3 */
[----:B------:R1:W2:Y:S01]  /*b100*/  I2F R26, R16 ;  /* 0x00000010001a7306 */ /* 0x0002a20000201400 */
[----:B------:R-:W-:Y:S02]  /*b110*/  ISETP.GE.AND P5, PT, R3, R228, PT ;  /* 0x000000e40300720c */ /* 0x000fe40003fa6270 */
[----:B------:R-:W-:Y:S01]  /*b120*/  IMAD.IADD R22, R221, 0x1, -R2 ;  /* 0x00000001dd167824 */ /* 0x000fe200078e0a02 */
[----:B------:R-:W-:-:S02]  /*b130*/  FSEL R241, R23, -INF , !P1 ;  /* 0xff80000017f17808 */ /* 0x000fc40004800000 */
[C---:B------:R-:W-:Y:S02]  /*b140*/  ISETP.GE.AND P1, PT, R3.reuse, R227, PT ;  /* 0x000000e30300720c */ /* 0x040fe40003f26270 */
[----:B------:R3:W4:Y:S01]  /*b150*/  I2F R25, R17 ;  /* 0x0000001100197306 */ /* 0x0007220000201400 */
[C---:B------:R-:W-:Y:S02]  /*b160*/  ISETP.LT.OR P5, PT, R3.reuse, R223, P5 ;  /* 0x000000df0300720c */ /* 0x040fe40002fa1670 */
[----:B------:R-:W-:Y:S01]  /*b170*/  ISETP.LT.OR P1, PT, R3, R222, P1 ;  /* 0x000000de0300720c */ /* 0x000fe20000f21670 */
[----:B-1----:R-:W-:Y:S02]  /*b180*/  IMAD.IADD R16, R219, 0x1, -R3 ;  /* 0x00000001db107824 */ /* 0x002fe400078e0a03 */
[----:B--2---:R-:W-:-:S03]  /*b190*/  FFMA.FTZ R26, R26, -UR28, R32 ;  /* 0x8000001c1a1a7c23 */ /* 0x004fc60008010020 */
[----:B------:R-:W-:Y:S02]  /*b1a0*/  IABS R16, R16 ;  /* 0x0000001000107213 */ /* 0x000fe40000000000 */
[----:B------:R-:W-:Y:S01]  /*b1b0*/  FSEL R175, R26, -INF , !P0 ;  /* 0xff8000001aaf7808 */ /* 0x000fe20004000000 */
[----:B---3--:R-:W-:Y:S01]  /*b1c0*/  IMAD.IADD R17, R226, 0x1, -R3 ;  /* 0x00000001e2117824 */ /* 0x008fe200078e0a03 */
[----:B------:R1:W2:Y:S01]  /*b1d0*/  I2F R24, R16 ;  /* 0x0000001000187306 */ /* 0x0002a20000201400 */
[----:B----4-:R-:W-:Y:S01]  /*b1e0*/  FFMA.FTZ R25, R25, -UR28, R34 ;  /* 0x8000001c19197c23 */ /* 0x010fe20008010022 */
[----:B------:R-:W-:Y:S02]  /*b1f0*/  ISETP.GE.AND P0, PT, R2, R230, PT ;  /* 0x000000e60200720c */ /* 0x000fe40003f06270 */
[----:B------:R-:W-:Y:S02]  /*b200*/  IABS R20, R17 ;  /* 0x0000001100147213 */ /* 0x000fe40000000000 */
[----:B------:R-:W-:-:S02]  /*b210*/  FSEL R177, R25, -INF , !P6 ;  /* 0xff80000019b17808 */ /* 0x000fc40007000000 */
[----:B------:R-:W-:Y:S01]  /*b220*/  ISETP.GE.AND P6, PT, R2, R229, PT ;  /* 0x000000e50200720c */ /* 0x000fe20003fc6270 */
[----:B------:R-:W-:Y:S01]  /*b230*/  IMAD.MOV.U32 R21, RZ, RZ, R20 ;  /* 0x000000ffff157224 */ /* 0x000fe200078e0014 */
[----:B------:R-:W-:Y:S01]  /*b240*/  IABS R20, R22 ;  /* 0x0000001600147213 */ /* 0x000fe20000000000 */
[----:B------:R-:W-:Y:S01]  /*b250*/  IMAD.IADD R22, R226, 0x1, -R2 ;  /* 0x00000001e2167824 */ /* 0x000fe200078e0a02 */
[C---:B------:R-:W-:Y:S01]  /*b260*/  ISETP.LT.OR P0, PT, R2.reuse, R225, P0 ;  /* 0x000000e10200720c */ /* 0x040fe20000701670 */
[----:B------:R3:W4:Y:S01]  /*b270*/  I2F R23, R21 ;  /* 0x0000001500177306 */ /* 0x0007220000201400 */
[----:B------:R-:W-:Y:S01]  /*b280*/  ISETP.LT.OR P6, PT, R2, R224, P6 ;  /* 0x000000e00200720c */ /* 0x000fe200037c1670 */
[----:B-1----:R-:W1:Y:S01]  /*b290*/  LDSM.16.M88.4 R16, [R215+0x8800] ;  /* 0x00880000d710783b */ /* 0x002e620000000200 */
[----:B--2---:R-:W-:-:S05]  /*b2a0*/  FFMA.FTZ R24, R24, -UR28, R44 ;  /* 0x8000001c18187c23 */ /* 0x004fca000801002c */
[----:B------:R2:W5:Y:S01]  /*b2b0*/  I2F R28, R20 ;  /* 0x00000014001c7306 */ /* 0x0005620000201400 */
[----:B------:R-:W-:Y:S02]  /*b2c0*/  FSEL R179, R24, -INF , !P5 ;  /* 0xff80000018b37808 */ /* 0x000fe40006800000 */
[----:B------:R-:W-:-:S04]  /*b2d0*/  ISETP.GE.AND P5, PT, R2, R228, PT ;  /* 0x000000e40200720c */ /* 0x000fc80003fa6270 */
[----:B------:R-:W-:Y:S01]  /*b2e0*/  ISETP.LT.OR P5, PT, R2, R223, P5 ;  /* 0x000000df0200720c */ /* 0x000fe20002fa1670 */
[----:B---3--:R-:W-:Y:S02]  /*b2f0*/  IMAD.IADD R21, R220, 0x1, -R2 ;  /* 0x00000001dc157824 */ /* 0x008fe400078e0a02 */
[----:B----4-:R-:W-:-:S03]  /*b300*/  FFMA.FTZ R23, R23, -UR28, R46 ;  /* 0x8000001c17177c23 */ /* 0x010fc6000801002e */
[----:B------:R-:W-:Y:S02]  /*b310*/  IABS R3, R21 ;  /* 0x0000001500037213 */ /* 0x000fe40000000000 */
[----:B------:R-:W-:Y:S01]  /*b320*/  FSEL R181, R23, -INF , !P1 ;  /* 0xff80000017b57808 */ /* 0x000fe20004800000 */
[----:B--2---:R-:W-:Y:S01]  /*b330*/  IMAD.IADD R20, R219, 0x1, -R2 ;  /* 0x00000001db147824 */ /* 0x004fe200078e0a02 */
[----:B------:R2:W-:Y:S01]  /*b340*/  I2F R27, R3 ;  /* 0x00000003001b7306 */ /* 0x0005e20000201400 */
[----:B------:R-:W-:-:S03]  /*b350*/  ISETP.GE.AND P1, PT, R2, R227, PT ;  /* 0x000000e30200720c */ /* 0x000fc60003f26270 */
[----:B------:R-:W-:Y:S02]  /*b360*/  IABS R20, R20 ;  /* 0x0000001400147213 */ /* 0x000fe40000000000 */
[----:B------:R-:W-:-:S03]  /*b370*/  ISETP.LT.OR P1, PT, R2, R222, P1 ;  /* 0x000000de0200720c */ /* 0x000fc60000f21670 */
[----:B------:R-:W-:Y:S01]  /*b380*/  IMAD.MOV.U32 R21, RZ, RZ, R20 ;  /* 0x000000ffff157224 */ /* 0x000fe200078e0014 */
[----:B------:R-:W-:Y:S01]  /*b390*/  IABS R20, R22 ;  /* 0x0000001600147213 */ /* 0x000fe20000000000 */
[----:B-----5:R-:W-:Y:S02]  /*b3a0*/  FFMA.FTZ R22, R28, -UR28, R33 ;  /* 0x8000001c1c167c23 */ /* 0x020fe40008010021 */
[----:B------:R3:W4:Y:S01]  /*b3b0*/  I2F R26, R21 ;  /* 0x00000015001a7306 */ /* 0x0007220000201400 */
[----:B--2---:R-:W-:Y:S01]  /*b3c0*/  IADD3 R3, R0, 0x20, RZ ;  /* 0x0000002000037810 */ /* 0x004fe20007ffe0ff */
[----:B-1----:R-:W-:Y:S01]  /*b3d0*/  HMMA.16816.F32.BF16 R40, R4, R16, R40 ;  /* 0x000000100428723c */ /* 0x002fe20000041828 */
[----:B------:R-:W-:-:S03]  /*b3e0*/  FSEL R172, R22, -INF , !P0 ;  /* 0xff80000016ac7808 */ /* 0x000fc60004000000 */
[--C-:B------:R-:W-:Y:S02]  /*b3f0*/  IMAD.IADD R2, R220, 0x1, -R3.reuse ;  /* 0x00000001dc027824 */ /* 0x100fe400078e0a03 */
[----:B------:R1:W2:Y:S01]  /*b400*/  I2F R24, R20 ;  /* 0x0000001400187306 */ /* 0x0002a20000201400 */
[----:B------:R-:W-:Y:S01]  /*b410*/  ISETP.GE.AND P0, PT, R3, R230, PT ;  /* 0x000000e60300720c */ /* 0x000fe20003f06270 */
[----:B------:R-:W-:Y:S01]  /*b420*/  HMMA.16816.F32.BF16 R36, R8, R16, R64 ;  /* 0x000000100824723c */ /* 0x000fe20000041840 */
[----:B------:R-:W-:Y:S01]  /*b430*/  IABS R2, R2 ;  /* 0x0000000200027213 */ /* 0x000fe20000000000 */
[----:B---3--:R-:W-:Y:S01]  /*b440*/  IMAD.IADD R21, R221, 0x1, -R3 ;  /* 0x00000001dd157824 */ /* 0x008fe200078e0a03 */
[----:B------:R-:W-:Y:S01]  /*b450*/  ISETP.LT.OR P0, PT, R3, R225, P0 ;  /* 0x000000e10300720c */ /* 0x000fe20000701670 */
[----:B----4-:R-:W-:-:S03]  /*b460*/  FFMA.FTZ R23, R26, -UR28, R45 ;  /* 0x8000001c1a177c23 */ /* 0x010fc6000801002d */
[----:B------:R-:W-:Y:S02]  /*b470*/  IMAD.IADD R16, R219, 0x1, -R3 ;  /* 0x00000001db107824 */ /* 0x000fe400078e0a03 */
[----:B------:R-:W-:Y:S01]  /*b480*/  IMAD.MOV.U32 R17, RZ, RZ, R2 ;  /* 0x000000ffff117224 */ /* 0x000fe200078e0002 */
[----:B------:R-:W-:Y:S02]  /*b490*/  IADD3 R2, R0, 0x21, RZ ;  /* 0x0000002100027810 */ /* 0x000fe40007ffe0ff */
[----:B-1----:R-:W-:Y:S01]  /*b4a0*/  IABS R20, R21 ;  /* 0x0000001500147213 */ /* 0x002fe20000000000 */
[----:B------:R1:W3:Y:S01]  /*b4b0*/  I2F R25, R17 ;  /* 0x0000001100197306 */ /* 0x0002e20000201400 */
[----:B------:R-:W-:Y:S01]  /*b4c0*/  IABS R16, R16 ;  /* 0x0000001000107213 */ /* 0x000fe20000000000 */
[----:B------:R-:W-:Y:S01]  /*b4d0*/  FFMA.FTZ R21, R27, -UR28, R35 ;  /* 0x8000001c1b157c23 */ /* 0x000fe20008010023 */
[----:B------:R-:W-:Y:S01]  /*b4e0*/  FSEL R174, R23, -INF , !P5 ;  /* 0xff80000017ae7808 */ /* 0x000fe20006800000 */
[----:B--2---:R-:W-:Y:S01]  /*b4f0*/  FFMA.FTZ R24, R24, -UR28, R47 ;  /* 0x8000001c18187c23 */ /* 0x004fe2000801002f */
[----:B------:R-:W-:Y:S01]  /*b500*/  ISETP.GE.AND P5, PT, R3, R228, PT ;  /* 0x000000e40300720c */ /* 0x000fe20003fa6270 */
[----:B------:R-:W-:Y:S01]  /*b510*/  HMMA.16816.F32.BF16 R32, R12, R196, R200 ;  /* 0x000000c40c20723c */ /* 0x000fe200000418c8 */
[----:B------:R-:W-:Y:S01]  /*b520*/  FSEL R173, R21, -INF , !P6 ;  /* 0xff80000015ad7808 */ /* 0x000fe20007000000 */
[----:B------:R2:W4:Y:S01]  /*b530*/  I2F R28, R20 ;  /* 0x00000014001c7306 */ /* 0x0005220000201400 */
[----:B------:R-:W-:-:S02]  /*b540*/  FSEL R176, R24, -INF , !P1 ;  /* 0xff80000018b07808 */ /* 0x000fc40004800000 */
[C---:B------:R-:W-:Y:S02]  /*b550*/  ISETP.GE.AND P6, PT, R3.reuse, R229, PT ;  /* 0x000000e50300720c */ /* 0x040fe40003fc6270 */
[C---:B------:R-:W-:Y:S01]  /*b560*/  ISETP.GE.AND P1, PT, R3.reuse, R227, PT ;  /* 0x000000e30300720c */ /* 0x040fe20003f26270 */
[----:B------:R-:W-:Y:S01]  /*b570*/  HMMA.16816.F32.BF16 R44, R8, R18, R192 ;  /* 0x00000012082c723c */ /* 0x000fe200000418c0 */
[C---:B------:R-:W-:Y:S01]  /*b580*/  ISETP.LT.OR P6, PT, R3.reuse, R224, P6 ;  /* 0x000000e00300720c */ /* 0x040fe200037c1670 */
[----:B-1----:R-:W-:Y:S01]  /*b590*/  IMAD.MOV.U32 R17, RZ, RZ, R16 ;  /* 0x000000ffff117224 */ /* 0x002fe200078e0010 */
[----:B------:R-:W-:Y:S01]  /*b5a0*/  ISETP.LT.OR P5, PT, R3, R223, P5 ;  /* 0x000000df0300720c */ /* 0x000fe20002fa1670 */
[----:B---3--:R-:W-:Y:S01]  /*b5b0*/  FFMA.FTZ R23, R25, -UR28, R42 ;  /* 0x8000001c19177c23 */ /* 0x008fe2000801002a */
[----:B------:R-:W-:Y:S01]  /*b5c0*/  ISETP.LT.OR P1, PT, R3, R222, P1 ;  /* 0x000000de0300720c */ /* 0x000fe20000f21670 */
[----:B------:R1:W3:Y:S03]  /*b5d0*/  I2F R22, R17 ;  /* 0x0000001100167306 */ /* 0x0002e60000201400 */
[----:B------:R-:W-:Y:S01]  /*b5e0*/  FSEL R200, R23, -INF , !P6 ;  /* 0xff80000017c87808 */ /* 0x000fe20007000000 */
[----:B--2---:R-:W-:Y:S01]  /*b5f0*/  IMAD.IADD R20, R226, 0x1, -R3 ;  /* 0x00000001e2147824 */ /* 0x004fe200078e0a03 */
[----:B------:R-:W-:Y:S01]  /*b600*/  ISETP.GE.AND P6, PT, R2, R229, PT ;  /* 0x000000e50200720c */ /* 0x000fe20003fc6270 */
[----:B----4-:R-:W-:-:S02]  /*b610*/  FFMA.FTZ R24, R28, -UR28, R40 ;  /* 0x8000001c1c187c23 */ /* 0x010fc40008010028 */
[----:B------:R-:W-:Y:S01]  /*b620*/  HMMA.16816.F32.BF16 R28, R4, R18, R48 ;  /* 0x00000012041c723c */ /* 0x000fe20000041830 */
[----:B------:R-:W-:Y:S01]  /*b630*/  IABS R16, R20 ;  /* 0x0000001400107213 */ /* 0x000fe20000000000 */
[----:B------:R-:W-:Y:S01]  /*b640*/  IMAD.IADD R20, R221, 0x1, -R2 ;  /* 0x00000001dd147824 */ /* 0x000fe200078e0a02 */
[----:B------:R-:W-:Y:S02]  /*b650*/  FSEL R196, R24, -INF , !P0 ;  /* 0xff80000018c47808 */ /* 0x000fe40004000000 */
[C---:B------:R-:W-:Y:S02]  /*b660*/  ISETP.GE.AND P0, PT, R2.reuse, R230, PT ;  /* 0x000000e60200720c */ /* 0x040fe40003f06270 */
[----:B------:R-:W-:Y:S01]  /*b670*/  ISETP.LT.OR P6, PT, R2, R224, P6 ;  /* 0x000000e00200720c */ /* 0x000fe200037c1670 */
[----:B-1----:R-:W-:Y:S01]  /*b680*/  IMAD.MOV.U32 R17, RZ, RZ, R16 ;  /* 0x000000ffff117224 */ /* 0x002fe200078e0010 */
[----:B------:R-:W-:Y:S01]  /*b690*/  IABS R16, R20 ;  /* 0x0000001400107213 */ /* 0x000fe20000000000 */
[----:B---3--:R-:W-:Y:S01]  /*b6a0*/  FFMA.FTZ R22, R22, -UR28, R36 ;  /* 0x8000001c16167c23 */ /* 0x008fe20008010024 */
[----:B------:R-:W-:Y:S01]  /*b6b0*/  ISETP.LT.OR P0, PT, R2, R225, P0 ;  /* 0x000000e10200720c */ /* 0x000fe20000701670 */
[----:B------:R1:W2:Y:S01]  /*b6c0*/  I2F R21, R17 ;  /* 0x0000001100157306 */ /* 0x0002a20000201400 */
[----:B------:R-:W-:-:S02]  /*b6d0*/  IMAD.IADD R20, R226, 0x1, -R2 ;  /* 0x00000001e2147824 */ /* 0x000fc400078e0a02 */
[----:B------:R-:W-:Y:S02]  /*b6e0*/  FSEL R207, R22, -INF , !P5 ;  /* 0xff80000016cf7808 */ /* 0x000fe40006800000 */
        /* <DEDUP_REMOVED lines=9> */
[----:B------:R-:W-:Y:S01]  /*b780*/  ISETP.GE.AND P1, PT, R2, R227, PT ;  /* 0x000000e30200720c */ /* 0x000fe20003f26270 */
        /* <DEDUP_REMOVED lines=8> */
[----:B--2---:R-:W-:Y:S02]  /*b810*/  FFMA.FTZ R18, R25, -UR28, R43 ;  /* 0x8000001c19127c23 */ /* 0x004fe4000801002b */
[----:B------:R-:W-:Y:S01]  /*b820*/  HMMA.16816.F32.BF16 R40, R12, R198, R232 ;  /* 0x000000c60c28723c */ /* 0x000fe200000418e8 */
[C---:B------:R-:W-:Y:S01]  /*b830*/  ISETP.GE.AND P0, PT, R3.reuse, R230, PT ;  /* 0x000000e60300720c */ /* 0x040fe20003f06270 */
[----:B------:R-:W-:Y:S02]  /*b840*/  IMAD.IADD R2, R220, 0x1, -R3 ;  /* 0x00000001dc027824 */ /* 0x000fe400078e0a03 */
[----:B------:R1:W2:Y:S01]  /*b850*/  I2F R20, R16 ;  /* 0x0000001000147306 */ /* 0x0002a20000201400 */
[----:B------:R-:W-:Y:S02]  /*b860*/  FSEL R195, R18, -INF , !P6 ;  /* 0xff80000012c37808 */ /* 0x000fe40007000000 */
[----:B------:R-:W-:-:S02]  /*b870*/  ISETP.GE.AND P6, PT, R3, R229, PT ;  /* 0x000000e50300720c */ /* 0x000fc40003fc6270 */
        /* <DEDUP_REMOVED lines=12> */
[--C-:B------:R-:W-:Y:S01]  /*b940*/  IMAD.IADD R22, R221, 0x1, -R2.reuse ;  /* 0x00000001dd167824 */ /* 0x100fe200078e0a02 */
[----:B------:R-:W-:Y:S01]  /*b950*/  FSEL R206, R23, -INF , !P1 ;  /* 0xff80000017ce7808 */ /* 0x000fe20004800000 */
[----:B------:R-:W-:Y:S01]  /*b960*/  IMAD.IADD R14, R226, 0x1, -R2 ;  /* 0x00000001e20e7824 */ /* 0x000fe200078e0a02 */
[----:B------:R-:W-:-:S02]  /*b970*/  ISETP.GE.AND P1, PT, R3, R227, PT ;  /* 0x000000e30300720c */ /* 0x000fc40003f26270 */
[----:B------:R3:W-:Y:S01]  /*b980*/  I2F R25, R17 ;  /* 0x0000001100197306 */ /* 0x0007e20000201400 */
[C---:B------:R-:W-:Y:S02]  /*b990*/  ISETP.LT.OR P5, PT, R3.reuse, R223, P5 ;  /* 0x000000df0300720c */ /* 0x040fe40002fa1670 */
[----:B------:R-:W-:Y:S01]  /*b9a0*/  ISETP.LT.OR P1, PT, R3, R222, P1 ;  /* 0x000000de0300720c */ /* 0x000fe20000f21670 */
[----:B-1----:R-:W-:-:S05]  /*b9b0*/  IMAD.IADD R16, R219, 0x1, -R3 ;  /* 0x00000001db107824 */ /* 0x002fca00078e0a03 */
[----:B------:R-:W-:Y:S01]  /*b9c0*/  IABS R16, R16 ;  /* 0x0000001000107213 */ /* 0x000fe20000000000 */
[----:B---3--:R-:W-:-:S03]  /*b9d0*/  IMAD.IADD R17, R226, 0x1, -R3 ;  /* 0x00000001e2117824 */ /* 0x008fc600078e0a03 */
[----:B------:R1:W-:Y:S01]  /*b9e0*/  I2F R24, R16 ;  /* 0x0000001000187306 */ /* 0x0003e20000201400 */
[----:B------:R-:W-:Y:S01]  /*b9f0*/  IMAD.IADD R3, R219, 0x1, -R2 ;  /* 0x00000001db037824 */ /* 0x000fe200078e0a02 */
[----:B------:R-:W-:-:S04]  /*ba00*/  IABS R20, R17 ;  /* 0x0000001100147213 */ /* 0x000fc80000000000 */
[----:B------:R-:W-:Y:S02]  /*ba10*/  IABS R12, R3 ;  /* 0x00000003000c7213 */ /* 0x000fe40000000000 */
[----:B------:R-:W-:Y:S01]  /*ba20*/  IADD3 R3, R0, 0x30, RZ ;  /* 0x0000003000037810 */ /* 0x000fe20007ffe0ff */
[----:B------:R-:W-:Y:S01]  /*ba30*/  IMAD.MOV.U32 R21, RZ, RZ, R20 ;  /* 0x000000ffff157224 */ /* 0x000fe200078e0014 */
[----:B------:R-:W-:Y:S01]  /*ba40*/  IABS R20, R22 ;  /* 0x0000001600147213 */ /* 0x000fe20000000000 */
[----:B------:R-:W-:Y:S02]  /*ba50*/  IMAD.IADD R22, R220, 0x1, -R2 ;  /* 0x00000001dc167824 */ /* 0x000fe400078e0a02 */
[----:B------:R3:W4:Y:S01]  /*ba60*/  I2F R23, R21 ;  /* 0x0000001500177306 */ /* 0x0007220000201400 */
[----:B-1----:R-:W1:Y:S01]  /*ba70*/  LDSM.16.M88.4 R16, [R215+0x8c00] ;  /* 0x008c0000d710783b */ /* 0x002e620000000200 */
[----:B------:R-:W-:-:S04]  /*ba80*/  DEPBAR.LE SB0, 0x0 ;  /* 0x000080000000791a */ /* 0x000fc80000000000 */
[----:B---3--:R-:W-:Y:S01]  /*ba90*/  IMAD.MOV.U32 R21, RZ, RZ, R20 ;  /* 0x000000ffff157224 */ /* 0x008fe200078e0014 */
[----:B------:R-:W-:Y:S01]  /*baa0*/  IABS R20, R22 ;  /* 0x0000001600147213 */ /* 0x000fe20000000000 */
[----:B--2---:R-:W-:Y:S02]  /*bab0*/  FFMA.FTZ R22, R27, -UR28, R28 ;  /* 0x8000001c1b167c23 */ /* 0x004fe4000801001c */
[----:B------:R2:W3:Y:S01]  /*bac0*/  I2F R26, R21 ;  /* 0x00000015001a7306 */ /* 0x0004e20000201400 */
[----:B----4-:R-:W-:Y:S02]  /*bad0*/  FFMA.FTZ R15, R23, -UR28, R46 ;  /* 0x8000001c170f7c23 */ /* 0x010fe4000801002e */
[----:B------:R-:W-:Y:S01]  /*bae0*/  IMAD.MOV.U32 R13, RZ, RZ, R20 ;  /* 0x000000ffff0d7224 */ /* 0x000fe200078e0014 */
[----:B------:R-:W-:Y:S01]  /*baf0*/  FSEL R189, R22, -INF , !P0 ;  /* 0xff80000016bd7808 */ /* 0x000fe20004000000 */
[----:B------:R-:W-:Y:S01]  /*bb00*/  FFMA.FTZ R20, R24, -UR28, R44 ;  /* 0x8000001c18147c23 */ /* 0x000fe2000801002c */
[----:B------:R-:W-:-:S02]  /*bb10*/  FSEL R201, R15, -INF , !P1 ;  /* 0xff8000000fc97808 */ /* 0x000fc40004800000 */
[----:B------:R4:W5:Y:S01]  /*bb20*/  I2F R24, R13 ;  /* 0x0000000d00187306 */ /* 0x0009620000201400 */
[----:B------:R-:W-:Y:S01]  /*bb30*/  BAR.SYNC.DEFER_BLOCKING 0x0 ;  /* 0x0000000000007b1d */ /* 0x000fe20000010000 */
[----:B------:R-:W-:Y:S02]  /*bb40*/  FSEL R197, R20, -INF , !P5 ;  /* 0xff80000014c57808 */ /* 0x000fe40006800000 */
[C---:B------:R-:W-:Y:S02]  /*bb50*/  ISETP.GE.AND P0, PT, R2.reuse, R230, PT ;  /* 0x000000e60200720c */ /* 0x040fe40003f06270 */
[C---:B------:R-:W-:Y:S01]  /*bb60*/  ISETP.GE.AND P5, PT, R2.reuse, R228, PT ;  /* 0x000000e40200720c */ /* 0x040fe20003fa6270 */
[----:B--2---:R-:W-:Y:S01]  /*bb70*/  FFMA.FTZ R21, R25, -UR28, R30 ;  /* 0x8000001c19157c23 */ /* 0x004fe2000801001e */
[C---:B------:R-:W-:Y:S02]  /*bb80*/  ISETP.GE.AND P1, PT, R2.reuse, R227, PT ;  /* 0x000000e30200720c */ /* 0x040fe40003f26270 */
[----:B------:R-:W-:-:S02]  /*bb90*/  ISETP.LT.OR P0, PT, R2, R225, P0 ;  /* 0x000000e10200720c */ /* 0x000fc40000701670 */
[----:B------:R-:W-:Y:S02]  /*bba0*/  FSEL R192, R21, -INF , !P6 ;  /* 0xff80000015c07808 */ /* 0x000fe40007000000 */
[----:B------:R-:W-:Y:S01]  /*bbb0*/  ISETP.GE.AND P6, PT, R2, R229, PT ;  /* 0x000000e50200720c */ /* 0x000fe20003fc6270 */
[----:B----4-:R-:W-:Y:S01]  /*bbc0*/  IMAD.MOV.U32 R13, RZ, RZ, R12 ;  /* 0x000000ffff0d7224 */ /* 0x010fe200078e000c */
[----:B------:R-:W-:Y:S01]  /*bbd0*/  IABS R12, R14 ;  /* 0x0000000e000c7213 */ /* 0x000fe20000000000 */
[----:B---3--:R-:W-:Y:S01]  /*bbe0*/  FFMA.FTZ R14, R26, -UR28, R29 ;  /* 0x8000001c1a0e7c23 */ /* 0x008fe2000801001d */
[C---:B------:R-:W-:Y:S01]  /*bbf0*/  ISETP.LT.OR P6, PT, R2.reuse, R224, P6 ;  /* 0x000000e00200720c */ /* 0x040fe200037c1670 */
[----:B------:R2:W3:Y:S01]  /*bc00*/  I2F R22, R13 ;  /* 0x0000000d00167306 */ /* 0x0004e20000201400 */
[C---:B------:R-:W-:Y:S01]  /*bc10*/  ISETP.LT.OR P5, PT, R2.reuse, R223, P5 ;  /* 0x000000df0200720c */ /* 0x040fe20002fa1670 */
[-C--:B-1----:R-:W-:Y:S01]  /*bc20*/  HMMA.16816.F32.BF16 R36, R4, R16.reuse, R32 ;  /* 0x000000100424723c */ /* 0x082fe20000041820 */
[----:B------:R-:W-:Y:S01]  /*bc30*/  ISETP.LT.OR P1, PT, R2, R222, P1 ;  /* 0x000000de0200720c */ /* 0x000fe20000f21670 */
[--C-:B------:R-:W-:Y:S01]  /*bc40*/  IMAD.IADD R2, R220, 0x1, -R3.reuse ;  /* 0x00000001dc027824 */ /* 0x100fe200078e0a03 */
[----:B------:R-:W-:Y:S01]  /*bc50*/  FSEL R180, R14, -INF , !P0 ;  /* 0xff8000000eb47808 */ /* 0x000fe20004000000 */
[----:B------:R-:W-:Y:S01]  /*bc60*/  IMAD.IADD R14, R226, 0x1, -R3 ;  /* 0x00000001e20e7824 */ /* 0x000fe200078e0a03 */
[C---:B------:R-:W-:Y:S01]  /*bc70*/  ISETP.GE.AND P0, PT, R3.reuse, R230, PT ;  /* 0x000000e60300720c */ /* 0x040fe20003f06270 */
[----:B------:R-:W1:Y:S01]  /*bc80*/  I2F R20, R12 ;  /* 0x0000000c00147306 */ /* 0x000e620000201400 */
[----:B------:R-:W-:Y:S01]  /*bc90*/  IABS R2, R2 ;  /* 0x0000000200027213 */ /* 0x000fe20000000000 */
[----:B------:R-:W-:Y:S01]  /*bca0*/  HMMA.16816.F32.BF16 R32, R8, R16, R208 ;  /* 0x000000100820723c */ /* 0x000fe200000418d0 */
[----:B-----5:R-:W-:Y:S01]  /*bcb0*/  FFMA.FTZ R15, R24, -UR28, R31 ;  /* 0x8000001c180f7c23 */ /* 0x020fe2000801001f */
[----:B------:R-:W-:Y:S01]  /*bcc0*/  ISETP.LT.OR P0, PT, R3, R225, P0 ;  /* 0x000000e10300720c */ /* 0x000fe20000701670 */
[----:B--2---:R-:W-:-:S03]  /*bcd0*/  IMAD.IADD R13, R221, 0x1, -R3 ;  /* 0x00000001dd0d7824 */ /* 0x004fc600078e0a03 */
[----:B------:R-:W-:Y:S01]  /*bce0*/  FSEL R190, R15, -INF , !P6 ;  /* 0xff8000000fbe7808 */ /* 0x000fe20007000000 */
[----:B---3--:R-:W-:Y:S01]  /*bcf0*/  FFMA.FTZ R16, R22, -UR28, R45 ;  /* 0x8000001c16107c23 */ /* 0x008fe2000801002d */
[----:B------:R-:W-:Y:S01]  /*bd00*/  ISETP.GE.AND P6, PT, R3, R229, PT ;  /* 0x000000e50300720c */ /* 0x000fe20003fc6270 */
[----:B------:R-:W-:Y:S03]  /*bd10*/  HMMA.16816.F32.BF16 R24, R8, R18, R236 ;  /* 0x000000120818723c */ /* 0x000fe600000418ec */
[----:B------:R-:W-:Y:S01]  /*bd20*/  FSEL R193, R16, -INF , !P5 ;  /* 0xff80000010c17808 */ /* 0x000fe20006800000 */
[----:B-1----:R-:W-:Y:S01]  /*bd30*/  FFMA.FTZ R17, R20, -UR28, R47 ;  /* 0x8000001c14117c23 */ /* 0x002fe2000801002f */
[----:B------:R-:W-:Y:S01]  /*bd40*/  IABS R12, R13 ;  /* 0x0000000d000c7213 */ /* 0x000fe20000000000 */
[----:B------:R-:W-:Y:S01]  /*bd50*/  IMAD.MOV.U32 R13, RZ, RZ, R2 ;  /* 0x000000ffff0d7224 */ /* 0x000fe200078e0002 */
[----:B------:R-:W-:-:S02]  /*bd60*/  IADD3 R2, R0, 0x31, RZ ;  /* 0x0000003100027810 */ /* 0x000fc40007ffe0ff */
[----:B------:R1:W-:Y:S01]  /*bd70*/  I2F R23, R12 ;  /* 0x0000000c00177306 */ /* 0x0003e20000201400 */
[----:B------:R-:W-:Y:S02]  /*bd80*/  FSEL R194, R17, -INF , !P1 ;  /* 0xff80000011c27808 */ /* 0x000fe40004800000 */
[C---:B------:R-:W-:Y:S01]  /*bd90*/  ISETP.GE.AND P5, PT, R3.reuse, R228, PT ;  /* 0x000000e40300720c */ /* 0x040fe20003fa6270 */
[----:B------:R-:W-:Y:S01]  /*bda0*/  IMAD.IADD R10, R226, 0x1, -R2 ;  /* 0x00000001e20a7824 */ /* 0x000fe200078e0a02 */
[C---:B------:R-:W-:Y:S02]  /*bdb0*/  ISETP.GE.AND P1, PT, R3.reuse, R227, PT ;  /* 0x000000e30300720c */ /* 0x040fe40003f26270 */
[C---:B------:R-:W-:Y:S01]  /*bdc0*/  ISETP.LT.OR P6, PT, R3.reuse, R224, P6 ;  /* 0x000000e00300720c */ /* 0x040fe200037c1670 */
[----:B------:R-:W2:Y:S01]  /*bdd0*/  I2F R21, R13 ;  /* 0x0000000d00157306 */ /* 0x000ea20000201400 */
[C---:B------:R-:W-:Y:S02]  /*bde0*/  ISETP.LT.OR P5, PT, R3.reuse, R223, P5 ;  /* 0x000000df0300720c */ /* 0x040fe40002fa1670 */
[----:B------:R-:W-:Y:S01]  /*bdf0*/  ISETP.LT.OR P1, PT, R3, R222, P1 ;  /* 0x000000de0300720c */ /* 0x000fe20000f21670 */
[----:B-1----:R-:W-:-:S02]  /*be00*/  IMAD.IADD R12, R219, 0x1, -R3 ;  /* 0x00000001db0c7824 */ /* 0x002fc400078e0a03 */
[----:B------:R-:W-:-:S03]  /*be10*/  IMAD.IADD R3, R219, 0x1, -R2 ;  /* 0x00000001db037824 */ /* 0x000fc600078e0a02 */
[----:B------:R-:W-:Y:S02]  /*be20*/  IABS R12, R12 ;  /* 0x0000000c000c7213 */ /* 0x000fe40000000000 */
[----:B------:R-:W-:Y:S01]  /*be30*/  IABS R8, R3 ;  /* 0x0000000300087213 */ /* 0x000fe20000000000 */
[----:B--2---:R-:W-:Y:S01]  /*be40*/  FFMA.FTZ R11, R21, -UR28, R38 ;  /* 0x8000001c150b7c23 */ /* 0x004fe20008010026 */
[----:B------:R-:W-:Y:S01]  /*be50*/  IADD3 R3, R0, 0x38, RZ ;  /* 0x0000003800037810 */ /* 0x000fe20007ffe0ff */
[----:B------:R-:W-:Y:S01]  /*be60*/  IMAD.MOV.U32 R13, RZ, RZ, R12 ;  /* 0x000000ffff0d7224 */ /* 0x000fe200078e000c */
[----:B------:R-:W-:Y:S01]  /*be70*/  IABS R12, R14 ;  /* 0x0000000e000c7213 */ /* 0x000fe20000000000 */
[----:B------:R-:W-:Y:S01]  /*be80*/  IMAD.IADD R14, R221, 0x1, -R2 ;  /* 0x00000001dd0e7824 */ /* 0x000fe200078e0a02 */
[----:B------:R-:W-:Y:S01]  /*be90*/  FSEL R238, R11, -INF , !P6 ;  /* 0xff8000000bee7808 */ /* 0x000fe20007000000 */
[----:B------:R1:W2:Y:S01]  /*bea0*/  I2F R20, R13 ;  /* 0x0000000d00147306 */ /* 0x0002a20000201400 */
[----:B------:R-:W-:-:S02]  /*beb0*/  ISETP.GE.AND P6, PT, R2, R229, PT ;  /* 0x000000e50200720c */ /* 0x000fc40003fc6270 */
[----:B------:R-:W-:Y:S02]  /*bec0*/  IADD3 R0, R0, 0x39, RZ ;  /* 0x0000003900007810 */ /* 0x000fe40007ffe0ff */
[----:B------:R-:W-:Y:S01]  /*bed0*/  ISETP.LT.OR P6, PT, R2, R224, P6 ;  /* 0x000000e00200720c */ /* 0x000fe200037c1670 */
[----:B-1----:R-:W-:Y:S01]  /*bee0*/  IMAD.MOV.U32 R13, RZ, RZ, R12 ;  /* 0x000000ffff0d7224 */ /* 0x002fe200078e000c */
[----:B------:R-:W-:Y:S01]  /*bef0*/  IABS R12, R14 ;  /* 0x0000000e000c7213 */ /* 0x000fe20000000000 */
[----:B------:R-:W-:Y:S02]  /*bf00*/  IMAD.IADD R14, R220, 0x1, -R2 ;  /* 0x00000001dc0e7824 */ /* 0x000fe400078e0a02 */
[----:B------:R1:W3:Y:S02]  /*bf10*/  I2F R15, R13 ;  /* 0x0000000d000f7306 */ /* 0x0002e40000201400 */
[----:B-1----:R-:W-:Y:S01]  /*bf20*/  IMAD.MOV.U32 R13, RZ, RZ, R12 ;  /* 0x000000ffff0d7224 */ /* 0x002fe200078e000c */
[----:B------:R-:W-:Y:S01]  /*bf30*/  IABS R12, R14 ;  /* 0x0000000e000c7213 */ /* 0x000fe20000000000 */
[----:B--2---:R-:W-:-:S04]  /*bf40*/  FFMA.FTZ R14, R20, -UR28, R32 ;  /* 0x8000001c140e7c23 */ /* 0x004fc80008010020 */
[----:B------:R1:W2:Y:S01]  /*bf50*/  I2F R17, R13 ;  /* 0x0000000d00117306 */ /* 0x0002a20000201400 */
[----:B------:R-:W-:Y:S01]  /*bf60*/  IMAD.MOV.U32 R9, RZ, RZ, R12 ;  /* 0x000000ffff097224 */ /* 0x000fe200078e000c */
[----:B------:R-:W-:Y:S01]  /*bf70*/  FSEL R209, R14, -INF , !P5 ;  /* 0xff8000000ed17808 */ /* 0x000fe20006800000 */
[----:B---3--:R-:W-:Y:S01]  /*bf80*/  FFMA.FTZ R12, R15, -UR28, R34 ;  /* 0x8000001c0f0c7c23 */ /* 0x008fe20008010022 */
[----:B------:R-:W-:-:S04]  /*bf90*/  ISETP.GE.AND P5, PT, R2, R228, PT ;  /* 0x000000e40200720c */ /* 0x000fc80003fa6270 */
[----:B------:R3:W4:Y:S01]  /*bfa0*/  I2F R16, R9 ;  /* 0x0000000900107306 */ /* 0x0007220000201400 */
[----:B------:R-:W-:Y:S02]  /*bfb0*/  FSEL R210, R12, -INF , !P1 ;  /* 0xff8000000cd27808 */ /* 0x000fe40004800000 */
[C---:B------:R-:W-:Y:S02]  /*bfc0*/  ISETP.GE.AND P1, PT, R2.reuse, R227, PT ;  /* 0x000000e30200720c */ /* 0x040fe40003f26270 */
[C---:B------:R-:W-:Y:S02]  /*bfd0*/  ISETP.LT.OR P5, PT, R2.reuse, R223, P5 ;  /* 0x000000df0200720c */ /* 0x040fe40002fa1670 */
[----:B------:R-:W-:Y:S01]  /*bfe0*/  ISETP.LT.OR P1, PT, R2, R222, P1 ;  /* 0x000000de0200720c */ /* 0x000fe20000f21670 */
[----:B-1----:R-:W-:Y:S02]  /*bff0*/  FFMA.FTZ R13, R23, -UR28, R36 ;  /* 0x8000001c170d7c23 */ /* 0x002fe40008010024 */
[----:B------:R-:W-:Y:S03]  /*c000*/  HMMA.16816.F32.BF16 R20, R4, R18, R40 ;  /* 0x000000120414723c */ /* 0x000fe60000041828 */
[----:B------:R-:W-:-:S02]  /*c010*/  FSEL R237, R13, -INF , !P0 ;  /* 0xff8000000ded7808 */ /* 0x000fc40004000000 */
[C---:B------:R-:W-:Y:S01]  /*c020*/  ISETP.GE.AND P0, PT, R2.reuse, R230, PT ;  /* 0x000000e60200720c */ /* 0x040fe20003f06270 */
[----:B---3--:R-:W-:Y:S01]  /*c030*/  IMAD.MOV.U32 R9, RZ, RZ, R8 ;  /* 0x000000ffff097224 */ /* 0x008fe200078e0008 */
[----:B------:R-:W-:Y:S01]  /*c040*/  IABS R8, R10 ;  /* 0x0000000a00087213 */ /* 0x000fe20000000000 */
[--C-:B------:R-:W-:Y:S01]  /*c050*/  IMAD.IADD R10, R221, 0x1, -R3.reuse ;  /* 0x00000001dd0a7824 */ /* 0x100fe200078e0a03 */
[----:B------:R-:W-:Y:S01]  /*c060*/  ISETP.LT.OR P0, PT, R2, R225, P0 ;  /* 0x000000e10200720c */ /* 0x000fe20000701670 */
[----:B------:R1:W-:Y:S01]  /*c070*/  I2F R13, R9 ;  /* 0x00000009000d7306 */ /* 0x0003e20000201400 */
[--C-:B------:R-:W-:Y:S02]  /*c080*/  IMAD.IADD R2, R219, 0x1, -R3.reuse ;  /* 0x00000001db027824 */ /* 0x100fe400078e0a03 */
[----:B------:R-:W-:Y:S02]  /*c090*/  IMAD.IADD R5, R226, 0x1, -R3 ;  /* 0x00000001e2057824 */ /* 0x000fe400078e0a03 */
[----:B--2---:R-:W-:Y:S01]  /*c0a0*/  FFMA.FTZ R6, R17, -UR28, R37 ;  /* 0x8000001c11067c23 */ /* 0x004fe20008010025 */
[----:B------:R-:W-:Y:S01]  /*c0b0*/  IABS R2, R2 ;  /* 0x0000000200027213 */ /* 0x000fe20000000000 */
[----:B----4-:R-:W-:-:S03]  /*c0c0*/  FFMA.FTZ R7, R16, -UR28, R39 ;  /* 0x8000001c10077c23 */ /* 0x010fc60008010027 */
[----:B------:R-:W-:Y:S01]  /*c0d0*/  FSEL R235, R6, -INF , !P0 ;  /* 0xff80000006eb7808 */ /* 0x000fe20004000000 */
[----:B------:R-:W-:Y:S01]  /*c0e0*/  IMAD.MOV.U32 R4, RZ, RZ, R2 ;  /* 0x000000ffff047224 */ /* 0x000fe200078e0002 */
[----:B------:R-:W-:Y:S01]  /*c0f0*/  IABS R2, R5 ;  /* 0x0000000500027213 */ /* 0x000fe20000000000 */
[----:B------:R-:W-:Y:S01]  /*c100*/  IMAD.IADD R5, R221, 0x1, -R0 ;  /* 0x00000001dd057824 */ /* 0x000fe200078e0a00 */
[----:B------:R-:W-:Y:S01]  /*c110*/  FSEL R236, R7, -INF , !P6 ;  /* 0xff80000007ec7808 */ /* 0x000fe20007000000 */
[----:B------:R2:W-:Y:S01]  /*c120*/  I2F R12, R4 ;  /* 0x00000004000c7306 */ /* 0x0005e20000201400 */
[----:B-1----:R-:W-:Y:S01]  /*c130*/  IMAD.MOV.U32 R9, RZ, RZ, R8 ;  /* 0x000000ffff097224 */ /* 0x002fe200078e0008 */
[----:B------:R-:W-:Y:S01]  /*c140*/  IABS R8, R10 ;  /* 0x0000000a00087213 */ /* 0x000fe20000000000 */
[----:B------:R-:W-:Y:S01]  /*c150*/  IMAD.IADD R10, R220, 0x1, -R3 ;  /* 0x00000001dc0a7824 */ /* 0x000fe200078e0a03 */
[----:B------:R-:W-:Y:S01]  /*c160*/  ISETP.GE.AND P0, PT, R3, R230, PT ;  /* 0x000000e60300720c */ /* 0x000fe20003f06270 */
[----:B------:R-:W-:Y:S01]  /*c170*/  IMAD.IADD R6, R219, 0x1, -R0 ;  /* 0x00000001db067824 */ /* 0x000fe200078e0a00 */
[----:B------:R-:W-:-:S02]  /*c180*/  ISETP.GE.AND P6, PT, R3, R229, PT ;  /* 0x000000e50300720c */ /* 0x000fc40003fc6270 */
[----:B------:R1:W3:Y:S01]  /*c190*/  I2F R11, R9 ;  /* 0x00000009000b7306 */ /* 0x0002e20000201400 */
[C---:B------:R-:W-:Y:S02]  /*c1a0*/  ISETP.LT.OR P0, PT, R3.reuse, R225, P0 ;  /* 0x000000e10300720c */ /* 0x040fe40000701670 */
[----:B------:R-:W-:Y:S01]  /*c1b0*/  ISETP.LT.OR P6, PT, R3, R224, P6 ;  /* 0x000000e00300720c */ /* 0x000fe200037c1670 */
[----:B--2---:R-:W-:Y:S01]  /*c1c0*/  IMAD.MOV.U32 R4, RZ, RZ, R2 ;  /* 0x000000ffff047224 */ /* 0x004fe200078e0002 */
[----:B------:R-:W-:Y:S01]  /*c1d0*/  IABS R2, R5 ;  /* 0x0000000500027213 */ /* 0x000fe20000000000 */
[----:B------:R-:W-:Y:S02]  /*c1e0*/  IMAD.IADD R5, R220, 0x1, -R0 ;  /* 0x00000001dc057824 */ /* 0x000fe400078e0a00 */
[----:B-1----:R-:W-:Y:S01]  /*c1f0*/  IMAD.MOV.U32 R9, RZ, RZ, R8 ;  /* 0x000000ffff097224 */ /* 0x002fe200078e0008 */
[----:B------:R-:W-:-:S03]  /*c200*/  IABS R8, R10 ;  /* 0x0000000a00087213 */ /* 0x000fc60000000000 */
[----:B------:R3:W1:Y:S08]  /*c210*/  I2F R15, R9 ;  /* 0x00000009000f7306 */ /* 0x0006700000201400 */
[----:B------:R2:W4:Y:S01]  /*c220*/  I2F R14, R8 ;  /* 0x00000008000e7306 */ /* 0x0005220000201400 */
[----:B---3--:R-:W-:-:S07]  /*c230*/  FFMA.FTZ R9, R11, -UR28, R35 ;  /* 0x8000001c0b097c23 */ /* 0x008fce0008010023 */
[----:B------:R3:W5:Y:S01]  /*c240*/  I2F R11, R4 ;  /* 0x00000004000b7306 */ /* 0x0007620000201400 */
[----:B------:R-:W-:Y:S01]  /*c250*/  FSEL R208, R9, -INF , !P1 ;  /* 0xff80000009d07808 */ /* 0x000fe20004800000 */
[----:B-1----:R-:W-:Y:S01]  /*c260*/  FFMA.FTZ R9, R15, -UR28, R20 ;  /* 0x8000001c0f097c23 */ /* 0x002fe20008010014 */
[----:B------:R-:W-:Y:S01]  /*c270*/  ISETP.GE.AND P1, PT, R3, R227, PT ;  /* 0x000000e30300720c */ /* 0x000fe20003f26270 */
[----:B--2---:R-:W-:Y:S02]  /*c280*/  FFMA.FTZ R8, R13, -UR28, R33 ;  /* 0x8000001c0d087c23 */ /* 0x004fe40008010021 */
[----:B----4-:R-:W-:Y:S01]  /*c290*/  FFMA.FTZ R7, R14, -UR28, R22 ;  /* 0x8000001c0e077c23 */ /* 0x010fe20008010016 */
[C---:B------:R-:W-:Y:S02]  /*c2a0*/  ISETP.LT.OR P1, PT, R3.reuse, R222, P1 ;  /* 0x000000de0300720c */ /* 0x040fe40000f21670 */
[----:B------:R-:W-:Y:S02]  /*c2b0*/  FSEL R204, R8, -INF , !P5 ;  /* 0xff80000008cc7808 */ /* 0x000fe40006800000 */
[----:B------:R-:W-:-:S02]  /*c2c0*/  ISETP.GE.AND P5, PT, R3, R228, PT ;  /* 0x000000e40300720c */ /* 0x000fc40003fa6270 */
[----:B------:R-:W-:Y:S01]  /*c2d0*/  FSEL R232, R9, -INF , !P0 ;  /* 0xff80000009e87808 */ /* 0x000fe20004000000 */
[----:B---3--:R-:W-:Y:S01]  /*c2e0*/  IMAD.MOV.U32 R4, RZ, RZ, R2 ;  /* 0x000000ffff047224 */ /* 0x008fe200078e0002 */
[----:B------:R-:W-:Y:S01]  /*c2f0*/  IABS R2, R5 ;  /* 0x0000000500027213 */ /* 0x000fe20000000000 */
[----:B-----5:R-:W-:Y:S01]  /*c300*/  FFMA.FTZ R5, R11, -UR28, R26 ;  /* 0x8000001c0b057c23 */ /* 0x020fe2000801001a */
[----:B------:R-:W-:Y:S01]  /*c310*/  ISETP.LT.OR P5, PT, R3, R223, P5 ;  /* 0x000000df0300720c */ /* 0x000fe20002fa1670 */
[----:B------:R1:W2:Y:S01]  /*c320*/  I2F R8, R4 ;  /* 0x0000000400087306 */ /* 0x0002a20000201400 */
[C---:B------:R-:W-:Y:S02]  /*c330*/  ISETP.GE.AND P0, PT, R0.reuse, R230, PT ;  /* 0x000000e60000720c */ /* 0x040fe40003f06270 */
[----:B------:R-:W-:Y:S02]  /*c340*/  FSEL R234, R7, -INF , !P6 ;  /* 0xff80000007ea7808 */ /* 0x000fe40007000000 */
[----:B------:R-:W-:-:S02]  /*c350*/  ISETP.LT.OR P0, PT, R0, R225, P0 ;  /* 0x000000e10000720c */ /* 0x000fc40000701670 */
[----:B------:R-:W-:Y:S02]  /*c360*/  FSEL R205, R5, -INF , !P1 ;  /* 0xff80000005cd7808 */ /* 0x000fe40004800000 */
[C---:B------:R-:W-:Y:S02]  /*c370*/  ISETP.GE.AND P6, PT, R0.reuse, R229, PT ;  /* 0x000000e50000720c */ /* 0x040fe40003fc6270 */
[C---:B------:R-:W-:Y:S02]  /*c380*/  ISETP.GE.AND P1, PT, R0.reuse, R227, PT ;  /* 0x000000e30000720c */ /* 0x040fe40003f26270 */
[C---:B------:R-:W-:Y:S02]  /*c390*/  ISETP.LT.OR P6, PT, R0.reuse, R224, P6 ;  /* 0x000000e00000720c */ /* 0x040fe400037c1670 */
[----:B------:R-:W-:Y:S01]  /*c3a0*/  ISETP.LT.OR P1, PT, R0, R222, P1 ;  /* 0x000000de0000720c */ /* 0x000fe20000f21670 */
[----:B-1----:R-:W-:Y:S01]  /*c3b0*/  IMAD.MOV.U32 R4, RZ, RZ, R2 ;  /* 0x000000ffff047224 */ /* 0x002fe200078e0002 */
[----:B------:R-:W-:Y:S01]  /*c3c0*/  IABS R2, R6 ;  /* 0x0000000600027213 */ /* 0x000fe20000000000 */
[----:B--2---:R-:W-:-:S02]  /*c3d0*/  FFMA.FTZ R8, R8, -UR28, R21 ;  /* 0x8000001c08087c23 */ /* 0x004fc40008010015 */
[----:B------:R1:W2:Y:S01]  /*c3e0*/  I2F R10, R4 ;  /* 0x00000004000a7306 */ /* 0x0002a20000201400 */
[----:B------:R-:W-:Y:S02]  /*c3f0*/  FFMA.FTZ R6, R12, -UR28, R24 ;  /* 0x8000001c0c067c23 */ /* 0x000fe40008010018 */
[----:B------:R-:W-:Y:S01]  /*c400*/  IMAD.MOV.U32 R3, RZ, RZ, R2 ;  /* 0x000000ffff037224 */ /* 0x000fe200078e0002 */
[----:B------:R-:W-:Y:S02]  /*c410*/  FSEL R211, R8, -INF , !P0 ;  /* 0xff80000008d37808 */ /* 0x000fe40004000000 */
[----:B------:R-:W-:Y:S02]  /*c420*/  PLOP3.LUT P0, PT, PT, PT, UP0, 0x40, 0x0 ;  /* 0x000000000000781c */ /* 0x000fe40003f0e808 */
[----:B------:R-:W-:Y:S01]  /*c430*/  FSEL R199, R6, -INF , !P5 ;  /* 0xff80000006c77808 */ /* 0x000fe20006800000 */
[----:B------:R-:W3:Y:S01]  /*c440*/  I2F R3, R3 ;  /* 0x0000000300037306 */ /* 0x000ee20000201400 */
[----:B------:R-:W-:-:S04]  /*c450*/  ISETP.GE.AND P5, PT, R0, R228, PT ;  /* 0x000000e40000720c */ /* 0x000fc80003fa6270 */
[----:B------:R-:W-:Y:S01]  /*c460*/  ISETP.LT.OR P5, PT, R0, R223, P5 ;  /* 0x000000df0000720c */ /* 0x000fe20002fa1670 */
[----:B-1----:R-:W-:-:S05]  /*c470*/  IMAD.IADD R4, R226, 0x1, -R0 ;  /* 0x00000001e2047824 */ /* 0x002fca00078e0a00 */
[----:B------:R-:W-:Y:S01]  /*c480*/  IABS R2, R4 ;  /* 0x0000000400027213 */ /* 0x000fe20000000000 */
[----:B--2---:R-:W-:Y:S02]  /*c490*/  FFMA.FTZ R4, R10, -UR28, R23 ;  /* 0x8000001c0a047c23 */ /* 0x004fe40008010017 */
[----:B---3--:R-:W-:-:S03]  /*c4a0*/  FFMA.FTZ R3, R3, -UR28, R25 ;  /* 0x8000001c03037c23 */ /* 0x008fc60008010019 */
[----:B------:R-:W1:Y:S01]  /*c4b0*/  I2F R2, R2 ;  /* 0x0000000200027306 */ /* 0x000e620000201400 */
[----:B------:R-:W-:Y:S02]  /*c4c0*/  FSEL R233, R4, -INF , !P6 ;  /* 0xff80000004e97808 */ /* 0x000fe40007000000 */
[----:B------:R-:W-:Y:S01]  /*c4d0*/  FSEL R198, R3, -INF , !P5 ;  /* 0xff80000003c67808 */ /* 0x000fe20006800000 */
[----:B-1----:R-:W-:-:S05]  /*c4e0*/  FFMA.FTZ R0, R2, -UR28, R27 ;  /* 0x8000001c02007c23 */ /* 0x002fca000801001b */
        /* <DEDUP_REMOVED lines=64> */
.L_x_746:
[----:B------:R-:W-:Y:S05]  /*c8f0*/  BSYNC B0 ;  /* 0x0000000000007941 */ /* 0x000fea0003800000 */
.L_x_745:
[----:B------:R-:W0:Y:S02]  /*c900*/  LDGDEPBAR ;  /* 0x00000000000079af */ /* 0x000e240000000000 */
.L_x_744:
[----:B------:R-:W2:Y:S04]  /*c910*/  LDL R3, [R1+0x10] ;  /* 0x0000100001037983 */ /* 0x000ea80000100800 */
[----:B-1----:R-:W3:Y:S04]  /*c920*/  LDL R6, [R1+0x14] ;  /* 0x0000140001067983 */ /* 0x002ee80000100800 */
[----:B------:R-:W4:Y:S04]  /*c930*/  LDL.LU R5, [R1+0x78] ;  /* 0x0000780001057983 */ /* 0x000f280000300800 */
[----:B------:R-:W5:Y:S04]  /*c940*/  LDL.LU R4, [R1+0x70] ;  /* 0x0000700001047983 */ /* 0x000f680000300800 */
[----:B------:R-:W5:Y:S04]  /*c950*/  LDL.LU R2, [R1+0x74] ;  /* 0x0000740001027983 */ /* 0x000f680000300800 */
[----:B------:R-:W5:Y:S01]  /*c960*/  LDL R0, [R1] ;  /* 0x0000000001007983 */ /* 0x000f620000100800 */
[----:B------:R-:W-:Y:S01]  /*c970*/  USHF.L.U32 UR4, UR34, 0x1, URZ ;  /* 0x0000000122047899 */ /* 0x000fe2000800063f */
[----:B------:R-:W-:-:S04]  /*c980*/  IMAD.MOV.U32 R50, RZ, RZ, R231 ;  /* 0x000000ffff327224 */ /* 0x000fc800078e00e7 */
[----:B------:R-:W-:Y:S02]  /*c990*/  IMAD.MOV.U32 R51, RZ, RZ, R50 ;  /* 0x000000ffff337224 */ /* 0x000fe400078e0032 */
[----:B--2---:R-:W-:-:S04]  /*c9a0*/  IMAD.WIDE.U32 R46, R3, -0x2daee0ad, RZ ;  /* 0xd2511f53032e7825 */ /* 0x004fc800078e00ff */
[----:B---3--:R-:W-:Y:S02]  /*c9b0*/  IMAD.MOV.U32 R9, RZ, RZ, R6 ;  /* 0x000000ffff097224 */ /* 0x008fe400078e0006 */
[----:B----4-:R-:W-:Y:S02]  /*c9c0*/  IMAD.MOV.U32 R8, RZ, RZ, R5 ;  /* 0x000000ffff087224 */ /* 0x010fe400078e0005 */
[----:B------:R-:W-:-:S04]  /*c9d0*/  IMAD.WIDE.U32 R248, R9, -0x326172a9, RZ ;  /* 0xcd9e8d5709f87825 */ /* 0x000fc800078e00ff */
[----:B-----5:R-:W-:Y:S01]  /*c9e0*/  IMAD.MOV.U32 R7, RZ, RZ, R4 ;  /* 0x000000ffff077224 */ /* 0x020fe200078e0004 */
[----:B------:R-:W-:Y:S01]  /*c9f0*/  MOV R6, R2 ;  /* 0x0000000200067202 */ /* 0x000fe20000000f00 */
[----:B------:R-:W-:Y:S02]  /*ca00*/  IMAD.MOV.U32 R17, RZ, RZ, R8 ;  /* 0x000000ffff117224 */ /* 0x000fe400078e0008 */
[----:B------:R-:W-:Y:S01]  /*ca10*/  IMAD.MOV.U32 R23, RZ, RZ, R7 ;  /* 0x000000ffff177224 */ /* 0x000fe200078e0007 */
[----:B------:R-:W-:Y:S01]  /*ca20*/  MOV R28, R6 ;  /* 0x00000006001c7202 */ /* 0x000fe20000000f00 */
[----:B------:R-:W-:Y:S01]  /*ca30*/  IMAD.WIDE.U32 R250, R0, -0x326172a9, RZ ;  /* 0xcd9e8d5700fa7825 */ /* 0x000fe200078e00ff */
[----:B------:R-:W-:-:S03]  /*ca40*/  MOV R49, R17 ;  /* 0x0000001100317202 */ /* 0x000fc60000000f00 */
[----:B------:R-:W-:Y:S01]  /*ca50*/  IMAD.U32 R0, RZ, RZ, UR33 ;  /* 0x00000021ff007e24 */ /* 0x000fe2000f8e00ff */
[----:B------:R-:W-:Y:S01]  /*ca60*/  LOP3.LUT R2, R251, R252, RZ, 0x3c, !PT ;  /* 0x000000fcfb027212 */ /* 0x000fe200078e3cff */
[----:B------:R-:W-:Y:S02]  /*ca70*/  IMAD.MOV.U32 R61, RZ, RZ, R28 ;  /* 0x000000ffff3d7224 */ /* 0x000fe400078e001c */
[----:B------:R-:W-:Y:S01]  /*ca80*/  IMAD.MOV.U32 R50, RZ, RZ, R49 ;  /* 0x000000ffff327224 */ /* 0x000fe200078e0031 */
[----:B------:R-:W-:Y:S01]  /*ca90*/  LOP3.LUT R0, R47, UR4, R0, 0x96, !PT ;  /* 0x000000042f007c12 */ /* 0x000fe2000f8e9600 */
[----:B------:R-:W-:Y:S01]  /*caa0*/  IMAD.WIDE.U32 R42, R2, -0x2daee0ad, RZ ;  /* 0xd2511f53022a7825 */ /* 0x000fe200078e00ff */
[----:B------:R-:W-:-:S03]  /*cab0*/  UIADD3 UR4, UR4, 0x1, URZ ;  /* 0x0000000104047890 */ /* 0x000fc6000fffe03f */
[----:B------:R-:W-:Y:S01]  /*cac0*/  IMAD.WIDE.U32 R4, R0, -0x326172a9, RZ ;  /* 0xcd9e8d5700047825 */ /* 0x000fe200078e00ff */
[----:B------:R-:W-:-:S03]  /*cad0*/  LOP3.LUT R2, R43, UR15, R46, 0x96, !PT ;  /* 0x0000000f2b027c12 */ /* 0x000fc6000f8e962e */
[----:B------:R-:W-:Y:S01]  /*cae0*/  IMAD.MOV.U32 R239, RZ, RZ, R61 ;  /* 0x000000ffffef7224 */ /* 0x000fe200078e003d */
[C---:B------:R-:W-:Y:S01]  /*caf0*/  LOP3.LUT R8, R5.reuse, UR16, R248, 0x96, !PT ;  /* 0x0000001005087c12 */ /* 0x040fe2000f8e96f8 */
[----:B------:R-:W-:Y:S01]  /*cb00*/  IMAD.WIDE.U32 R38, R2, -0x326172a9, RZ ;  /* 0xcd9e8d5702267825 */ /* 0x000fe200078e00ff */
[----:B------:R-:W-:-:S03]  /*cb10*/  LOP3.LUT R2, R5, UR16, R250, 0x96, !PT ;  /* 0x0000001005027c12 */ /* 0x000fc6000f8e96fa */
[----:B------:R-:W-:Y:S01]  /*cb20*/  IMAD.WIDE.U32 R8, R8, -0x2daee0ad, RZ ;  /* 0xd2511f5308087825 */ /* 0x000fe200078e00ff */
[----:B------:R-:W-:-:S03]  /*cb30*/  LOP3.LUT R10, R39, UR14, R4, 0x96, !PT ;  /* 0x0000000e270a7c12 */ /* 0x000fc6000f8e9604 */
[----:B------:R-:W-:-:S04]  /*cb40*/  IMAD.WIDE.U32 R2, R2, -0x2daee0ad, RZ ;  /* 0xd2511f5302027825 */ /* 0x000fc800078e00ff */
[----:B------:R-:W-:Y:S01]  /*cb50*/  IMAD.WIDE.U32 R10, R10, -0x2daee0ad, RZ ;  /* 0xd2511f530a0a7825 */ /* 0x000fe200078e00ff */
[----:B------:R-:W-:-:S04]  /*cb60*/  LOP3.LUT R3, R3, UR13, R42, 0x96, !PT ;  /* 0x0000000d03037c12 */ /* 0x000fc8000f8e962a */
[----:B------:R-:W-:Y:S01]  /*cb70*/  LOP3.LUT R0, R11, UR11, R2, 0x96, !PT ;  /* 0x0000000b0b007c12 */ /* 0x000fe2000f8e9602 */
[----:B------:R-:W-:-:S04]  /*cb80*/  IMAD.WIDE.U32 R2, R3, -0x326172a9, RZ ;  /* 0xcd9e8d5703027825 */ /* 0x000fc800078e00ff */
[----:B------:R-:W-:Y:S01]  /*cb90*/  IMAD.WIDE.U32 R44, R0, -0x326172a9, RZ ;  /* 0xcd9e8d57002c7825 */ /* 0x000fe200078e00ff */
[----:B------:R-:W-:Y:S02]  /*cba0*/  LOP3.LUT R0, R249, R252, RZ, 0x3c, !PT ;  /* 0x000000fcf9007212 */ /* 0x000fe400078e3cff */
[----:B------:R-:W-:Y:S02]  /*cbb0*/  LOP3.LUT R6, R3, UR12, R38, 0x96, !PT ;  /* 0x0000000c03067c12 */ /* 0x000fe4000f8e9626 */
[----:B------:R-:W-:Y:S01]  /*cbc0*/  LOP3.LUT R2, R45, UR10, R2, 0x96, !PT ;  /* 0x0000000a2d027c12 */ /* 0x000fe2000f8e9602 */
[----:B------:R-:W-:-:S04]  /*cbd0*/  IMAD.WIDE.U32 R40, R0, -0x2daee0ad, RZ ;  /* 0xd2511f5300287825 */ /* 0x000fc800078e00ff */
[----:B------:R-:W-:Y:S01]  /*cbe0*/  IMAD.WIDE.U32 R6, R6, -0x2daee0ad, RZ ;  /* 0xd2511f5306067825 */ /* 0x000fe200078e00ff */
[----:B------:R-:W-:Y:S02]  /*cbf0*/  LOP3.LUT R0, R41, UR15, R46, 0x96, !PT ;  /* 0x0000000f29007c12 */ /* 0x000fe4000f8e962e */
[----:B------:R-:W-:Y:S01]  /*cc00*/  LOP3.LUT R12, R9, UR13, R40, 0x96, !PT ;  /* 0x0000000d090c7c12 */ /* 0x000fe2000f8e9628 */
[----:B------:R-:W-:Y:S01]  /*cc10*/  IMAD.WIDE.U32 R34, R2, -0x2daee0ad, RZ ;  /* 0xd2511f5302227825 */ /* 0x000fe200078e00ff */
[----:B------:R-:W-:-:S03]  /*cc20*/  LOP3.LUT R11, R7, UR9, R10, 0x96, !PT ;  /* 0x00000009070b7c12 */ /* 0x000fc6000f8e960a */
[----:B------:R-:W-:Y:S01]  /*cc30*/  IMAD.WIDE.U32 R36, R0, -0x326172a9, RZ ;  /* 0xcd9e8d5700247825 */ /* 0x000fe200078e00ff */
[----:B------:R-:W-:-:S03]  /*cc40*/  LOP3.LUT R2, R35, UR7, R6, 0x96, !PT ;  /* 0x0000000723027c12 */ /* 0x000fc6000f8e9606 */
[----:B------:R-:W-:Y:S01]  /*cc50*/  IMAD.WIDE.U32 R12, R12, -0x326172a9, RZ ;  /* 0xcd9e8d570c0c7825 */ /* 0x000fe200078e00ff */
[----:B------:R-:W-:-:S03]  /*cc60*/  LOP3.LUT R4, R37, UR14, R4, 0x96, !PT ;  /* 0x0000000e25047c12 */ /* 0x000fc6000f8e9604 */
[----:B------:R-:W-:Y:S01]  /*cc70*/  IMAD.WIDE.U32 R2, R2, -0x326172a9, RZ ;  /* 0xcd9e8d5702027825 */ /* 0x000fe200078e00ff */
[----:B------:R-:W-:-:S03]  /*cc80*/  LOP3.LUT R6, R13, UR12, R36, 0x96, !PT ;  /* 0x0000000c0d067c12 */ /* 0x000fc6000f8e9624 */
[----:B------:R-:W-:Y:S01]  /*cc90*/  IMAD.WIDE.U32 R4, R4, -0x2daee0ad, RZ ;  /* 0xd2511f5304047825 */ /* 0x000fe200078e00ff */
[C---:B------:R-:W-:Y:S02]  /*cca0*/  LOP3.LUT R0, R2.reuse, 0xffff, RZ, 0xc0, !PT ;  /* 0x0000ffff02007812 */ /* 0x040fe400078ec0ff */
[----:B------:R-:W-:Y:S01]  /*ccb0*/  LOP3.LUT R9, R2, 0xff, RZ, 0xc0, !PT ;  /* 0x000000ff02097812 */ /* 0x000fe200078ec0ff */
[----:B------:R-:W-:Y:S01]  /*ccc0*/  IMAD.WIDE.U32 R6, R6, -0x2daee0ad, RZ ;  /* 0xd2511f5306067825 */ /* 0x000fe200078e00ff */
[----:B------:R-:W-:Y:S02]  /*ccd0*/  SHF.R.U32.HI R10, RZ, 0x8, R0 ;  /* 0x00000008ff0a7819 */ /* 0x000fe40000011600 */
[----:B------:R-:W-:Y:S01]  /*cce0*/  SHF.R.U32.HI R0, RZ, 0x10, R2 ;  /* 0x00000010ff007819 */ /* 0x000fe20000011602 */
[----:B------:R-:W-:Y:S01]  /*ccf0*/  IMAD.WIDE.U32 R26, R11, -0x326172a9, RZ ;  /* 0xcd9e8d570b1a7825 */ /* 0x000fe200078e00ff */
[----:B------:R-:W-:Y:S02]  /*cd00*/  LOP3.LUT R13, R7, UR9, R4, 0x96, !PT ;  /* 0x00000009070d7c12 */ /* 0x000fe4000f8e9604 */
[----:B------:R-:W-:-:S02]  /*cd10*/  LOP3.LUT R4, R0, 0xff, RZ, 0xc0, !PT ;  /* 0x000000ff00047812 */ /* 0x000fc400078ec0ff */
[----:B------:R-:W-:Y:S01]  /*cd20*/  SHF.R.U32.HI R0, RZ, 0x18, R2 ;  /* 0x00000018ff007819 */ /* 0x000fe20000011602 */
[----:B------:R-:W-:Y:S01]  /*cd30*/  IMAD.WIDE.U32 R20, R13, -0x326172a9, RZ ;  /* 0xcd9e8d570d147825 */ /* 0x000fe200078e00ff */
[----:B------:R-:W-:Y:S02]  /*cd40*/  LOP3.LUT R2, R3, UR17, R26, 0x96, !PT ;  /* 0x0000001103027c12 */ /* 0x000fe4000f8e961a */
[----:B------:R-:W-:Y:S02]  /*cd50*/  FMNMX.FTZ R3, R104, R100, !PT ;  /* 0x0000006468037209 */ /* 0x000fe40007810000 */
[----:B------:R-:W-:Y:S02]  /*cd60*/  PRMT R11, R4, 0x5410, R0 ;  /* 0x00005410040b7816 */ /* 0x000fe40000000000 */
[----:B------:R-:W-:Y:S02]  /*cd70*/  LOP3.LUT R0, R2, 0xffff, RZ, 0xc0, !PT ;  /* 0x0000ffff02007812 */ /* 0x000fe400078ec0ff */
[----:B------:R-:W-:-:S02]  /*cd80*/  FMNMX.FTZ R3, R59, R3, !PT ;  /* 0x000000033b037209 */ /* 0x000fc40007810000 */
[----:B------:R-:W-:Y:S02]  /*cd90*/  LOP3.LUT R8, R5, UR11, R8, 0x96, !PT ;  /* 0x0000000b05087c12 */ /* 0x000fe4000f8e9608 */
[----:B------:R-:W-:Y:S02]  /*cda0*/  SHF.R.U32.HI R4, RZ, 0x8, R0 ;  /* 0x00000008ff047819 */ /* 0x000fe40000011600 */
[----:B------:R-:W-:Y:S01]  /*cdb0*/  LOP3.LUT R0, R2, 0xff, RZ, 0xc0, !PT ;  /* 0x000000ff02007812 */ /* 0x000fe200078ec0ff */
[----:B------:R-:W-:Y:S01]  /*cdc0*/  IMAD.WIDE.U32 R24, R8, -0x326172a9, RZ ;  /* 0xcd9e8d5708187825 */ /* 0x000fe200078e00ff */
[----:B------:R-:W-:Y:S02]  /*cdd0*/  FMNMX.FTZ R3, R55, R3, !PT ;  /* 0x0000000337037209 */ /* 0x000fe40007810000 */
[----:B------:R-:W-:Y:S02]  /*cde0*/  PRMT R19, R0, 0x5410, R4 ;  /* 0x0000541000137816 */ /* 0x000fe40000000004 */
[----:B------:R-:W-:-:S02]  /*cdf0*/  FMNMX.FTZ R0, R52, R3, !PT ;  /* 0x0000000334007209 */ /* 0x000fc40007810000 */
[----:B------:R-:W-:Y:S02]  /*ce00*/  SHF.R.U32.HI R3, RZ, 0x10, R2 ;  /* 0x00000010ff037819 */ /* 0x000fe40000011602 */
[----:B------:R-:W-:Y:S02]  /*ce10*/  LOP3.LUT R12, R25, UR10, R12, 0x96, !PT ;  /* 0x0000000a190c7c12 */ /* 0x000fe4000f8e960c */
[----:B------:R-:W-:Y:S02]  /*ce20*/  FMNMX.FTZ R4, R188, R0, !PT ;  /* 0x00000000bc047209 */ /* 0x000fe40007810000 */
[----:B------:R-:W-:Y:S01]  /*ce30*/  SHF.R.U32.HI R2, RZ, 0x18, R2 ;  /* 0x00000018ff027819 */ /* 0x000fe20000011602 */
[----:B------:R-:W-:Y:S01]  /*ce40*/  IMAD.WIDE.U32 R32, R12, -0x2daee0ad, RZ ;  /* 0xd2511f530c207825 */ /* 0x000fe200078e00ff */
[----:B------:R-:W-:Y:S02]  /*ce50*/  LOP3.LUT R0, R3, 0xff, RZ, 0xc0, !PT ;  /* 0x000000ff03007812 */ /* 0x000fe400078ec0ff */
[----:B------:R-:W-:-:S02]  /*ce60*/  FMNMX.FTZ R3, R178, R4, !PT ;  /* 0x00000004b2037209 */ /* 0x000fc40007810000 */
[----:B------:R-:W-:Y:S02]  /*ce70*/  PRMT R18, R0, 0x5410, R2 ;  /* 0x0000541000127816 */ /* 0x000fe40000000002 */
[----:B------:R-:W-:Y:S02]  /*ce80*/  FMNMX.FTZ R0, R103, R107, !PT ;  /* 0x0000006b67007209 */ /* 0x000fe40007810000 */
[----:B------:R-:W-:Y:S02]  /*ce90*/  FMNMX.FTZ R4, R175, R3, !PT ;  /* 0x00000003af047209 */ /* 0x000fe40007810000 */
[----:B------:R-:W-:Y:S02]  /*cea0*/  LOP3.LUT R6, R33, UR7, R6, 0x96, !PT ;  /* 0x0000000721067c12 */ /* 0x000fe4000f8e9606 */
[----:B------:R-:W-:Y:S02]  /*ceb0*/  FMNMX.FTZ R5, R106, R0, !PT ;  /* 0x000000006a057209 */ /* 0x000fe40007810000 */
[----:B------:R-:W-:Y:S01]  /*cec0*/  FMNMX.FTZ R4, R172, R4, !PT ;  /* 0x00000004ac047209 */ /* 0x000fe20007810000 */
[----:B------:R-:W-:Y:S01]  /*ced0*/  IMAD.WIDE.U32 R2, R6, -0x326172a9, RZ ;  /* 0xcd9e8d5706027825 */ /* 0x000fe200078e00ff */
[----:B------:R-:W-:-:S02]  /*cee0*/  FMNMX.FTZ R6, R57, R5, !PT ;  /* 0x0000000539067209 */ /* 0x000fc40007810000 */
[----:B------:R-:W-:Y:S02]  /*cef0*/  FMNMX.FTZ R5, R196, R4, !PT ;  /* 0x00000004c4057209 */ /* 0x000fe40007810000 */
[C---:B------:R-:W-:Y:S02]  /*cf00*/  LOP3.LUT R0, R2.reuse, 0xffff, RZ, 0xc0, !PT ;  /* 0x0000ffff02007812 */ /* 0x040fe400078ec0ff */
[----:B------:R-:W-:Y:S02]  /*cf10*/  FMNMX.FTZ R5, R191, R5, !PT ;  /* 0x00000005bf057209 */ /* 0x000fe40007810000 */
[----:B------:R-:W-:Y:S02]  /*cf20*/  SHF.R.U32.HI R4, RZ, 0x8, R0 ;  /* 0x00000008ff047819 */ /* 0x000fe40000011600 */
[----:B------:R-:W-:Y:S02]  /*cf30*/  FMNMX.FTZ R5, R189, R5, !PT ;  /* 0x00000005bd057209 */ /* 0x000fe40007810000 */
[----:B------:R-:W-:-:S02]  /*cf40*/  LOP3.LUT R0, R2, 0xff, RZ, 0xc0, !PT ;  /* 0x000000ff02007812 */ /* 0x000fc400078ec0ff */
        /* <DEDUP_REMOVED lines=40> */
[----:B------:R-:W-:Y:S02]  /*d1d0*/  PRMT R22, R9, 0x5410, R10 ;  /* 0x0000541009167816 */ /* 0x000fe4000000000a */
[----:B------:R-:W-:Y:S01]  /*d1e0*/  SHF.R.U32.HI R5, RZ, 0x10, R2 ;  /* 0x00000010ff057819 */ /* 0x000fe20000011602 */
[----:B------:R-:W1:Y:S01]  /*d1f0*/  SHFL.BFLY PT, R9, R0, 0x1, 0x1f ;  /* 0x0c201f0000097f89 */ /* 0x000e6200000e0000 */
[----:B------:R-:W-:Y:S02]  /*d200*/  FMNMX.FTZ R6, R206, R6, !PT ;  /* 0x00000006ce067209 */ /* 0x000fe40007810000 */
[----:B------:R-:W-:Y:S01]  /*d210*/  FMNMX.FTZ R7, R197, R7, !PT ;  /* 0x00000007c5077209 */ /* 0x000fe20007810000 */
[----:B------:R-:W2:Y:S01]  /*d220*/  SHFL.BFLY PT, R8, R4, 0x2, 0x1f ;  /* 0x0c401f0004087f89 */ /* 0x000ea200000e0000 */
[----:B------:R-:W-:-:S02]  /*d230*/  LOP3.LUT R5, R5, 0xff, RZ, 0xc0, !PT ;  /* 0x000000ff05057812 */ /* 0x000fc400078ec0ff */
[----:B------:R-:W-:Y:S02]  /*d240*/  SHF.R.U32.HI R2, RZ, 0x18, R2 ;  /* 0x00000018ff027819 */ /* 0x000fe40000011602 */
[----:B------:R-:W-:Y:S02]  /*d250*/  FMNMX.FTZ R6, R201, R6, !PT ;  /* 0x00000006c9067209 */ /* 0x000fe40007810000 */
[----:B------:R-:W-:Y:S02]  /*d260*/  FMNMX.FTZ R7, R193, R7, !PT ;  /* 0x00000007c1077209 */ /* 0x000fe40007810000 */
[----:B------:R-:W-:Y:S02]  /*d270*/  PRMT R14, R5, 0x5410, R2 ;  /* 0x00005410050e7816 */ /* 0x000fe40000000002 */
[----:B------:R-:W-:Y:S02]  /*d280*/  FMNMX.FTZ R2, R194, R6, !PT ;  /* 0x00000006c2027209 */ /* 0x000fe40007810000 */
[----:B------:R-:W-:-:S02]  /*d290*/  FMNMX.FTZ R6, R209, R7, !PT ;  /* 0x00000007d1067209 */ /* 0x000fc40007810000 */
[----:B------:R-:W-:Y:S02]  /*d2a0*/  FMNMX.FTZ R5, R210, R2, !PT ;  /* 0x00000002d2057209 */ /* 0x000fe40007810000 */
[----:B------:R-:W-:Y:S02]  /*d2b0*/  FMNMX.FTZ R6, R204, R6, !PT ;  /* 0x00000006cc067209 */ /* 0x000fe40007810000 */
[----:B------:R-:W-:Y:S02]  /*d2c0*/  LOP3.LUT R2, R3, UR17, R20, 0x96, !PT ;  /* 0x0000001103027c12 */ /* 0x000fe4000f8e9614 */
[----:B------:R-:W-:Y:S02]  /*d2d0*/  FMNMX.FTZ R5, R208, R5, !PT ;  /* 0x00000005d0057209 */ /* 0x000fe40007810000 */
[----:B------:R-:W-:Y:S02]  /*d2e0*/  FMNMX.FTZ R3, R199, R6, !PT ;  /* 0x00000006c7037209 */ /* 0x000fe40007810000 */
[----:B------:R-:W-:-:S02]  /*d2f0*/  FMNMX.FTZ R5, R205, R5, !PT ;  /* 0x00000005cd057209 */ /* 0x000fc40007810000 */
[----:B------:R-:W-:Y:S02]  /*d300*/  FMNMX.FTZ R3, R198, R3, !PT ;  /* 0x00000003c6037209 */ /* 0x000fe40007810000 */
[----:B-1----:R-:W-:Y:S02]  /*d310*/  FMNMX.FTZ R246, R0, R9, !PT ;  /* 0x0000000900f67209 */ /* 0x002fe40007810000 */
[----:B--2---:R-:W-:Y:S02]  /*d320*/  FMNMX.FTZ R4, R4, R8, !PT ;  /* 0x0000000804047209 */ /* 0x004fe40007810000 */
[----:B------:R-:W-:Y:S01]  /*d330*/  FMNMX.FTZ R0, R203, R5, !PT ;  /* 0x00000005cb007209 */ /* 0x000fe20007810000 */
[----:B------:R-:W1:Y:S01]  /*d340*/  SHFL.BFLY PT, R8, R3, 0x2, 0x1f ;  /* 0x0c401f0003087f89 */ /* 0x000e6200000e0000 */
[C---:B------:R-:W-:Y:S01]  /*d350*/  FMUL.FTZ R30, R246.reuse, c[0x0][0x23c] ;  /* 0x00008f00f61e7a20 */ /* 0x040fe20000410000 */
[----:B------:R-:W-:Y:S02]  /*d360*/  FSETP.NEU.FTZ.AND P5, PT, R246, -INF , PT ;  /* 0xff800000f600780b */ /* 0x000fe40003fbd000 */
[----:B------:R-:W2:Y:S01]  /*d370*/  SHFL.BFLY PT, R9, R0, 0x2, 0x1f ;  /* 0x0c401f0000097f89 */ /* 0x000ea200000e0000 */
[----:B------:R-:W-:-:S02]  /*d380*/  LOP3.LUT R5, R2, 0xffff, RZ, 0xc0, !PT ;  /* 0x0000ffff02057812 */ /* 0x000fc400078ec0ff */
[----:B------:R-:W-:Y:S01]  /*d390*/  FSEL R30, R30, RZ, P5 ;  /* 0x000000ff1e1e7208 */ /* 0x000fe20002800000 */
[----:B------:R-:W3:Y:S01]  /*d3a0*/  SHFL.BFLY PT, R10, R4, 0x1, 0x1f ;  /* 0x0c201f00040a7f89 */ /* 0x000ee200000e0000 */
[----:B------:R-:W-:Y:S02]  /*d3b0*/  SHF.R.U32.HI R6, RZ, 0x8, R5 ;  /* 0x00000008ff067819 */ /* 0x000fe40000011605 */
[----:B------:R-:W-:Y:S01]  /*d3c0*/  LOP3.LUT R5, R2, 0xff, RZ, 0xc0, !PT ;  /* 0x000000ff02057812 */ /* 0x000fe200078ec0ff */
[----:B------:R-:W-:-:S03]  /*d3d0*/  FFMA.FTZ R7, R100, c[0x0][0x23c], -R30 ;  /* 0x00008f0064077a23 */ /* 0x000fc6000001081e */
[----:B------:R-:W-:Y:S01]  /*d3e0*/  PRMT R13, R5, 0x5410, R6 ;  /* 0x00005410050d7816 */ /* 0x000fe20000000006 */
[----:B------:R4:W-:Y:S01]  /*d3f0*/  MUFU.EX2 R48, R7 ;  /* 0x0000000700307308 */ /* 0x0009e20000000800 */
[----:B------:R-:W-:Y:S01]  /*d400*/  FFMA.FTZ R5, R59, c[0x0][0x23c], -R30 ;  /* 0x00008f003b057a23 */ /* 0x000fe2000001081e */
[----:B-1----:R-:W-:-:S06]  /*d410*/  FMNMX.FTZ R3, R3, R8, !PT ;  /* 0x0000000803037209 */ /* 0x002fcc0007810000 */
[----:B------:R1:W-:Y:S01]  /*d420*/  MUFU.EX2 R16, R5 ;  /* 0x0000000500107308 */ /* 0x0003e20000000800 */
[----:B--2---:R-:W-:Y:S01]  /*d430*/  FMNMX.FTZ R0, R0, R9, !PT ;  /* 0x0000000900007209 */ /* 0x004fe20007810000 */
[----:B------:R-:W2:Y:S01]  /*d440*/  SHFL.BFLY PT, R6, R3, 0x1, 0x1f ;  /* 0x0c201f0003067f89 */ /* 0x000ea200000e0000 */
[----:B---3--:R-:W-:-:S03]  /*d450*/  FMNMX.FTZ R245, R4, R10, !PT ;  /* 0x0000000a04f57209 */ /* 0x008fc60007810000 */
[----:B----4-:R-:W3:Y:S01]  /*d460*/  SHFL.BFLY PT, R7, R0, 0x1, 0x1f ;  /* 0x0c201f0000077f89 */ /* 0x010ee200000e0000 */
[--C-:B------:R-:W-:Y:S01]  /*d470*/  FFMA.FTZ R4, R55, c[0x0][0x23c], -R30.reuse ;  /* 0x00008f0037047a23 */ /* 0x100fe2000001081e */
[C---:B------:R-:W-:Y:S01]  /*d480*/  FSETP.NEU.FTZ.AND P1, PT, R245.reuse, -INF , PT ;  /* 0xff800000f500780b */ /* 0x040fe20003f3d000 */
[----:B------:R-:W-:Y:S02]  /*d490*/  FMUL.FTZ R31, R245, c[0x0][0x23c] ;  /* 0x00008f00f51f7a20 */ /* 0x000fe40000410000 */
[----:B------:R4:W5:Y:S01]  /*d4a0*/  MUFU.EX2 R29, R4 ;  /* 0x00000004001d7308 */ /* 0x0009620000000800 */
[----:B-1----:R-:W-:Y:S02]  /*d4b0*/  FFMA.FTZ R5, R52, c[0x0][0x23c], -R30 ;  /* 0x00008f0034057a23 */ /* 0x002fe4000001081e */
[----:B------:R-:W-:-:S05]  /*d4c0*/  FSEL R31, R31, RZ, P1 ;  /* 0x000000ff1f1f7208 */ /* 0x000fca0000800000 */
[----:B------:R1:W-:Y:S01]  /*d4d0*/  MUFU.EX2 R60, R5 ;  /* 0x00000005003c7308 */ /* 0x0003e20000000800 */
[----:B--2---:R-:W-:Y:S02]  /*d4e0*/  FMNMX.FTZ R244, R3, R6, !PT ;  /* 0x0000000603f47209 */ /* 0x004fe40007810000 */
[--C-:B----4-:R-:W-:Y:S01]  /*d4f0*/  SHF.R.U32.HI R4, RZ, 0x10, R2.reuse ;  /* 0x00000010ff047819 */ /* 0x110fe20000011602 */
[----:B------:R-:W2:Y:S01]  /*d500*/  LDC.U8 R6, c[0x0][0x2d8] ;  /* 0x0000b600ff067b82 */ /* 0x000ea20000000000 */
[----:B---3--:R-:W-:Y:S01]  /*d510*/  FMNMX.FTZ R231, R0, R7, !PT ;  /* 0x0000000700e77209 */ /* 0x008fe20007810000 */
[----:B------:R-:W-:Y:S01]  /*d520*/  FFMA.FTZ R0, R57, c[0x0][0x23c], -R31 ;  /* 0x00008f0039007a23 */ /* 0x000fe2000001081f */
[C---:B------:R-:W-:Y:S01]  /*d530*/  FSETP.NEU.FTZ.AND P0, PT, R244.reuse, -INF , PT ;  /* 0xff800000f400780b */ /* 0x040fe20003f1d000 */
[----:B------:R-:W-:Y:S01]  /*d540*/  FMUL.FTZ R28, R244, c[0x0][0x23c] ;  /* 0x00008f00f41c7a20 */ /* 0x000fe20000410000 */
[----:B------:R-:W-:Y:S01]  /*d550*/  FSEL R3, R245, RZ, P1 ;  /* 0x000000fff5037208 */ /* 0x000fe20000800000 */
[----:B------:R3:W-:Y:S01]  /*d560*/  MUFU.EX2 R59, R0 ;  /* 0x00000000003b7308 */ /* 0x0007e20000000800 */
[----:B-1----:R-:W-:-:S02]  /*d570*/  SHF.R.U32.HI R5, RZ, 0x18, R2 ;  /* 0x00000018ff057819 */ /* 0x002fc40000011602 */
[----:B------:R-:W-:Y:S01]  /*d580*/  LOP3.LUT R2, R4, 0xff, RZ, 0xc0, !PT ;  /* 0x000000ff04027812 */ /* 0x000fe200078ec0ff */
[----:B------:R-:W-:Y:S01]  /*d590*/  FFMA.FTZ R4, R107, c[0x0][0x23c], -R31 ;  /* 0x00008f006b047a23 */ /* 0x000fe2000001081f */
[----:B------:R-:W-:Y:S01]  /*d5a0*/  FSEL R28, R28, RZ, P0 ;  /* 0x000000ff1c1c7208 */ /* 0x000fe20000000000 */
[----:B-----5:R-:W-:Y:S01]  /*d5b0*/  IMAD.MOV.U32 R107, RZ, RZ, R29 ;  /* 0x000000ffff6b7224 */ /* 0x020fe200078e001d */
[----:B------:R-:W-:Y:S01]  /*d5c0*/  PRMT R5, R2, 0x5410, R5 ;  /* 0x0000541002057816 */ /* 0x000fe20000000005 */
[----:B------:R-:W-:Y:S02]  /*d5d0*/  FFMA.FTZ R2, R106, c[0x0][0x23c], -R31 ;  /* 0x00008f006a027a23 */ /* 0x000fe4000001081f */
[----:B------:R-:W-:Y:S01]  /*d5e0*/  IMAD.MOV.U32 R29, RZ, RZ, R23 ;  /* 0x000000ffff1d7224 */ /* 0x000fe200078e0017 */
[----:B------:R-:W-:Y:S01]  /*d5f0*/  MUFU.EX2 R4, R4 ;  /* 0x0000000400047308 */ /* 0x000fe20000000800 */
[----:B------:R-:W-:Y:S02]  /*d600*/  FADD.FTZ R17, R103, -R3 ;  /* 0x8000000367117221 */ /* 0x000fe40000010000 */
[----:B------:R-:W-:-:S02]  /*d610*/  IMAD.MOV.U32 R49, RZ, RZ, R29 ;  /* 0x000000ffff317224 */ /* 0x000fc400078e001d */
[----:B---3--:R-:W-:Y:S02]  /*d620*/  FFMA.FTZ R0, R53, c[0x0][0x23c], -R31 ;  /* 0x00008f0035007a23 */ /* 0x008fe4000001081f */
[----:B------:R-:W-:Y:S01]  /*d630*/  FMUL.FTZ R29, R231, c[0x0][0x23c] ;  /* 0x00008f00e71d7a20 */ /* 0x000fe20000410000 */
[----:B------:R1:W3:Y:S01]  /*d640*/  MUFU.EX2 R9, R2 ;  /* 0x0000000200097308 */ /* 0x0002e20000000800 */
[----:B------:R-:W-:Y:S02]  /*d650*/  FMUL.FTZ R17, R17, c[0x0][0x23c] ;  /* 0x00008f0011117a20 */ /* 0x000fe40000410000 */
[----:B------:R-:W-:-:S05]  /*d660*/  IMAD.MOV.U32 R61, RZ, RZ, R49 ;  /* 0x000000ffff3d7224 */ /* 0x000fca00078e0031 */
[----:B------:R4:W-:Y:S01]  /*d670*/  MUFU.EX2 R8, R0 ;  /* 0x0000000000087308 */ /* 0x0009e20000000800 */
[----:B-1----:R-:W-:Y:S01]  /*d680*/  FSEL R2, R246, RZ, P5 ;  /* 0x000000fff6027208 */ /* 0x002fe20002800000 */
[----:B---3--:R-:W-:-:S06]  /*d690*/  IMAD.MOV.U32 R103, RZ, RZ, R9 ;  /* 0x000000ffff677224 */ /* 0x008fcc00078e0009 */
[----:B------:R-:W1:Y:S01]  /*d6a0*/  MUFU.EX2 R49, R17 ;  /* 0x0000001100317308 */ /* 0x000e620000000800 */
[----:B------:R-:W-:Y:S01]  /*d6b0*/  FADD.FTZ R12, R104, -R2 ;  /* 0x80000002680c7221 */ /* 0x000fe20000010000 */
[----:B------:R-:W-:Y:S01]  /*d6c0*/  FSEL R2, R244, RZ, P0 ;  /* 0x000000fff4027208 */ /* 0x000fe20000000000 */
[----:B----4-:R-:W-:Y:S01]  /*d6d0*/  FFMA.FTZ R0, R185, c[0x0][0x23c], -R28 ;  /* 0x00008f00b9007a23 */ /* 0x010fe2000001081c */
[----:B------:R-:W-:Y:S01]  /*d6e0*/  FSETP.NEU.FTZ.AND P0, PT, R231, -INF , PT ;  /* 0xff800000e700780b */ /* 0x000fe20003f1d000 */
[----:B------:R-:W-:Y:S01]  /*d6f0*/  IMAD.MOV.U32 R185, RZ, RZ, R16 ;  /* 0x000000ffffb97224 */ /* 0x000fe200078e0010 */
[----:B--2---:R-:W-:Y:S01]  /*d700*/  PRMT R104, R6, 0x7054, R6 ;  /* 0x0000705406687816 */ /* 0x004fe20000000006 */
[----:B------:R-:W-:Y:S01]  /*d710*/  FADD.FTZ R16, R102, -R2 ;  /* 0x8000000266107221 */ /* 0x000fe20000010000 */
[----:B------:R2:W-:Y:S01]  /*d720*/  MUFU.EX2 R23, R0 ;  /* 0x0000000000177308 */ /* 0x0005e20000000800 */
[----:B------:R-:W-:Y:S01]  /*d730*/  FFMA.FTZ R2, R58, c[0x0][0x23c], -R28 ;  /* 0x00008f003a027a23 */ /* 0x000fe2000001081c */
[----:B------:R-:W-:Y:S01]  /*d740*/  FSEL R29, R29, RZ, P0 ;  /* 0x000000ff1d1d7208 */ /* 0x000fe20000000000 */
[--C-:B------:R-:W-:Y:S01]  /*d750*/  HSET2.LE.AND R10, R22, R104.reuse, PT ;  /* 0x00000068160a7233 */ /* 0x100fe20003803000 */
[----:B------:R-:W-:Y:S01]  /*d760*/  FMUL.FTZ R12, R12, c[0x0][0x23c] ;  /* 0x00008f000c0c7a20 */ /* 0x000fe20000410000 */
[--C-:B------:R-:W-:Y:S01]  /*d770*/  HSET2.LE.AND R11, R11, R104.reuse, PT ;  /* 0x000000680b0b7233 */ /* 0x100fe20003803000 */
[----:B------:R-:W-:Y:S01]  /*d780*/  FMUL.FTZ R16, R16, c[0x0][0x23c] ;  /* 0x00008f0010107a20 */ /* 0x000fe20000410000 */
[--C-:B------:R-:W-:Y:S01]  /*d790*/  HSET2.LE.AND R9, R18, R104.reuse, PT ;  /* 0x0000006812097233 */ /* 0x100fe20003803000 */
[----:B------:R3:W-:Y:S01]  /*d7a0*/  MUFU.EX2 R57, R2 ;  /* 0x0000000200397308 */ /* 0x0007e20000000800 */
[--C-:B------:R-:W-:Y:S01]  /*d7b0*/  HSET2.LE.AND R6, R15, R104.reuse, PT ;  /* 0x000000680f067233 */ /* 0x100fe20003803000 */
[-C--:B-1----:R-:W-:Y:S01]  /*d7c0*/  FMUL.FTZ R114, R114, R49.reuse ;  /* 0x0000003172727220 */ /* 0x082fe20000410000 */
[--C-:B------:R-:W-:Y:S01]  /*d7d0*/  HSET2.LE.AND R7, R14, R104.reuse, PT ;  /* 0x000000680e077233 */ /* 0x100fe20003803000 */
[-C--:B------:R-:W-:Y:S01]  /*d7e0*/  FMUL.FTZ R115, R115, R49.reuse ;  /* 0x0000003173737220 */ /* 0x080fe20000410000 */
[----:B------:R-:W-:Y:S01]  /*d7f0*/  HSET2.LE.AND R5, R5, R104, PT ;  /* 0x0000006805057233 */ /* 0x000fe20003803000 */
[----:B------:R-:W-:-:S02]  /*d800*/  FMUL.FTZ R118, R118, R49 ;  /* 0x0000003176767220 */ /* 0x000fc40000410000 */
[--C-:B--2---:R-:W-:Y:S02]  /*d810*/  FFMA.FTZ R0, R184, c[0x0][0x23c], -R28.reuse ;  /* 0x00008f00b8007a23 */ /* 0x104fe4000001081c */
[-C--:B------:R-:W-:Y:S02]  /*d820*/  FMUL.FTZ R119, R119, R49.reuse ;  /* 0x0000003177777220 */ /* 0x080fe40000410000 */
[----:B------:R1:W-:Y:S01]  /*d830*/  MUFU.EX2 R184, R0 ;  /* 0x0000000000b87308 */ /* 0x0003e20000000800 */
[-C--:B------:R-:W-:Y:S02]  /*d840*/  FMUL.FTZ R130, R130, R49.reuse ;  /* 0x0000003182827220 */ /* 0x080fe40000410000 */
[-C--:B------:R-:W-:Y:S02]  /*d850*/  FMUL.FTZ R131, R131, R49.reuse ;  /* 0x0000003183837220 */ /* 0x080fe40000410000 */
[----:B---3--:R-:W-:Y:S02]  /*d860*/  FFMA.FTZ R2, R54, c[0x0][0x23c], -R28 ;  /* 0x00008f0036027a23 */ /* 0x008fe4000001081c */
[----:B------:R-:W-:-:S02]  /*d870*/  FMUL.FTZ R134, R134, R49 ;  /* 0x0000003186867220 */ /* 0x000fc40000410000 */
[----:B------:R2:W3:Y:S01]  /*d880*/  MUFU.EX2 R102, R2 ;  /* 0x0000000200667308 */ /* 0x0004e20000000800 */
[-C--:B------:R-:W-:Y:S02]  /*d890*/  FMUL.FTZ R135, R135, R49.reuse ;  /* 0x0000003187877220 */ /* 0x080fe40000410000 */
[-C--:B------:R-:W-:Y:S02]  /*d8a0*/  FMUL.FTZ R146, R146, R49.reuse ;  /* 0x0000003192927220 */ /* 0x080fe40000410000 */
[-C--:B------:R-:W-:Y:S01]  /*d8b0*/  FMUL.FTZ R147, R147, R49.reuse ;  /* 0x0000003193937220 */ /* 0x080fe20000410000 */
[----:B-1----:R-:W-:Y:S01]  /*d8c0*/  FSEL R0, R231, RZ, P0 ;  /* 0x000000ffe7007208 */ /* 0x002fe20000000000 */
[-C--:B------:R-:W-:Y:S01]  /*d8d0*/  FMUL.FTZ R150, R150, R49.reuse ;  /* 0x0000003196967220 */ /* 0x080fe20000410000 */
[----:B------:R-:W-:Y:S01]  /*d8e0*/  PLOP3.LUT P0, PT, PT, PT, UP0, 0x40, 0x0 ;  /* 0x000000000000781c */ /* 0x000fe20003f0e808 */
[----:B------:R-:W-:Y:S02]  /*d8f0*/  FMUL.FTZ R151, R151, R49 ;  /* 0x0000003197977220 */ /* 0x000fe40000410000 */
[----:B------:R-:W-:Y:S01]  /*d900*/  FADD.FTZ R3, R101, -R0 ;  /* 0x8000000065037221 */ /* 0x000fe20000010000 */
[----:B------:R-:W-:Y:S01]  /*d910*/  F2FP.BF16.PACK_AB R0, R60, R107 ;  /* 0x0000006b3c00723e */ /* 0x000fe200000010ff */
[----:B------:R-:W-:Y:S01]  /*d920*/  FMUL.FTZ R162, R162, R49 ;  /* 0x00000031a2a27220 */ /* 0x000fe20000410000 */
[----:B------:R-:W-:Y:S01]  /*d930*/  MOV R101, R8 ;  /* 0x0000000800657202 */ /* 0x000fe20000000f00 */
[----:B--2---:R-:W-:Y:S01]  /*d940*/  FFMA.FTZ R2, R105, c[0x0][0x23c], -R29 ;  /* 0x00008f0069027a23 */ /* 0x004fe2000001081d */
[----:B------:R-:W-:Y:S01]  /*d950*/  LOP3.LUT R10, R10, R0, RZ, 0xc0, !PT ;  /* 0x000000000a0a7212 */ /* 0x000fe200078ec0ff */
[--C-:B------:R-:W-:Y:S01]  /*d960*/  HSET2.LE.AND R8, R19, R104.reuse, PT ;  /* 0x0000006813087233 */ /* 0x100fe20003803000 */
[----:B------:R-:W-:Y:S01]  /*d970*/  F2FP.BF16.PACK_AB R0, R101, R59 ;  /* 0x0000003b6500723e */ /* 0x000fe200000010ff */
[----:B------:R1:W-:Y:S01]  /*d980*/  MUFU.EX2 R52, R2 ;  /* 0x0000000200347308 */ /* 0x0003e20000000800 */
[----:B------:R-:W-:Y:S01]  /*d990*/  MOV R105, R4 ;  /* 0x0000000400697202 */ /* 0x000fe20000000f00 */
[----:B------:R-:W-:Y:S01]  /*d9a0*/  HSET2.LE.AND R4, R13, R104, PT ;  /* 0x000000680d047233 */ /* 0x000fe20003803000 */
[----:B------:R-:W-:Y:S01]  /*d9b0*/  LOP3.LUT R11, R11, R0, RZ, 0xc0, !PT ;  /* 0x000000000b0b7212 */ /* 0x000fe200078ec0ff */
[----:B------:R-:W-:Y:S01]  /*d9c0*/  FMUL.FTZ R3, R3, c[0x0][0x23c] ;  /* 0x00008f0003037a20 */ /* 0x000fe20000410000 */
        /* <DEDUP_REMOVED lines=9> */
[----:B-1----:R-:W-:Y:S01]  /*da60*/  FFMA.FTZ R2, R56, c[0x0][0x23c], -R29 ;  /* 0x00008f0038027a23 */ /* 0x002fe2000001081d */
[----:B---3--:R-:W-:Y:S01]  /*da70*/  F2FP.BF16.PACK_AB R0, R102, R57 ;  /* 0x000000396600723e */ /* 0x008fe200000010ff */
[----:B------:R-:W-:-:S02]  /*da80*/  FMUL.FTZ R82, R82, R49 ;  /* 0x0000003152527220 */ /* 0x000fc40000410000 */
[----:B------:R1:W2:Y:S01]  /*da90*/  MUFU.EX2 R22, R2 ;  /* 0x0000000200167308 */ /* 0x0002a20000000800 */
[----:B------:R-:W-:Y:S01]  /*daa0*/  LOP3.LUT R6, R6, R0, RZ, 0xc0, !PT ;  /* 0x0000000006067212 */ /* 0x000fe200078ec0ff */
[-C--:B------:R-:W-:Y:S02]  /*dab0*/  FMUL.FTZ R83, R83, R49.reuse ;  /* 0x0000003153537220 */ /* 0x080fe40000410000 */
[-C--:B------:R-:W-:Y:S02]  /*dac0*/  FMUL.FTZ R86, R86, R49.reuse ;  /* 0x0000003156567220 */ /* 0x080fe40000410000 */
[-C--:B------:R-:W-:Y:S02]  /*dad0*/  FMUL.FTZ R87, R87, R49.reuse ;  /* 0x0000003157577220 */ /* 0x080fe40000410000 */
[-C--:B------:R-:W-:Y:S02]  /*dae0*/  FMUL.FTZ R98, R98, R49.reuse ;  /* 0x0000003162627220 */ /* 0x080fe40000410000 */
[----:B------:R-:W-:-:S02]  /*daf0*/  FMUL.FTZ R99, R99, R49 ;  /* 0x0000003163637220 */ /* 0x000fc40000410000 */
[----:B-1----:R-:W-:Y:S01]  /*db00*/  FFMA.FTZ R2, R187, c[0x0][0x23c], -R29 ;  /* 0x00008f00bb027a23 */ /* 0x002fe2000001081d */
[----:B--2---:R-:W-:Y:S01]  /*db10*/  F2FP.BF16.PACK_AB R0, R22, R52 ;  /* 0x000000341600723e */ /* 0x004fe200000010ff */
[----:B------:R-:W-:Y:S01]  /*db20*/  IMAD.MOV.U32 R187, RZ, RZ, R60 ;  /* 0x000000ffffbb7224 */ /* 0x000fe200078e003c */
[----:B------:R-:W-:Y:S01]  /*db30*/  MOV R60, R50 ;  /* 0x00000032003c7202 */ /* 0x000fe20000000f00 */
[----:B------:R1:W-:Y:S01]  /*db40*/  MUFU.EX2 R106, R2 ;  /* 0x00000002006a7308 */ /* 0x0003e20000000800 */
[----:B------:R-:W-:Y:S02]  /*db50*/  LOP3.LUT R7, R7, R0, RZ, 0xc0, !PT ;  /* 0x0000000007077212 */ /* 0x000fe400078ec0ff */
[----:B------:R-:W-:Y:S01]  /*db60*/  F2FP.BF16.PACK_AB R0, R184, R23 ;  /* 0x00000017b800723e */ /* 0x000fe200000010ff */
[----:B------:R-:W-:-:S03]  /*db70*/  IMAD.MOV.U32 R100, RZ, RZ, R60 ;  /* 0x000000ffff647224 */ /* 0x000fc600078e003c */
[----:B------:R-:W-:Y:S01]  /*db80*/  LOP3.LUT R4, R4, R0, RZ, 0xc0, !PT ;  /* 0x0000000004047212 */ /* 0x000fe200078ec0ff */
[----:B------:R-:W2:Y:S01]  /*db90*/  MUFU.EX2 R50, R16 ;  /* 0x0000001000327308 */ /* 0x000ea20000000800 */
[----:B-1----:R-:W-:Y:S02]  /*dba0*/  FFMA.FTZ R2, R186, c[0x0][0x23c], -R29 ;  /* 0x00008f00ba027a23 */ /* 0x002fe4000001081d */
[----:B------:R-:W-:-:S05]  /*dbb0*/  IMAD.MOV.U32 R186, RZ, RZ, R51 ;  /* 0x000000ffffba7224 */ /* 0x000fca00078e0033 */
[----:B------:R-:W1:Y:S01]  /*dbc0*/  MUFU.EX2 R51, R3 ;  /* 0x0000000300337308 */ /* 0x000e620000000800 */
[-C--:B--2---:R-:W-:Y:S01]  /*dbd0*/  FMUL.FTZ R108, R108, R50.reuse ;  /* 0x000000326c6c7220 */ /* 0x084fe20000410000 */
[----:B------:R-:W-:Y:S01]  /*dbe0*/  LDSM.16.MT88.4 R16, [R212+0xb000] ;  /* 0x00b00000d410783b */ /* 0x000fe20000004200 */
[----:B------:R-:W-:-:S05]  /*dbf0*/  FMUL.FTZ R109, R109, R50 ;  /* 0x000000326d6d7220 */ /* 0x000fca0000410000 */
[----:B------:R-:W2:Y:S01]  /*dc00*/  MUFU.EX2 R2, R2 ;  /* 0x0000000200027308 */ /* 0x000ea20000000800 */
[-C--:B------:R-:W-:Y:S02]  /*dc10*/  FMUL.FTZ R120, R120, R50.reuse ;  /* 0x0000003278787220 */ /* 0x080fe40000410000 */
[-C--:B------:R-:W-:Y:S02]  /*dc20*/  FMUL.FTZ R121, R121, R50.reuse ;  /* 0x0000003279797220 */ /* 0x080fe40000410000 */
[-C--:B------:R-:W-:Y:S02]  /*dc30*/  FMUL.FTZ R124, R124, R50.reuse ;  /* 0x000000327c7c7220 */ /* 0x080fe40000410000 */
[----:B------:R-:W-:Y:S02]  /*dc40*/  FMUL.FTZ R125, R125, R50 ;  /* 0x000000327d7d7220 */ /* 0x000fe40000410000 */
[-C--:B-1----:R-:W-:Y:S02]  /*dc50*/  FMUL.FTZ R110, R110, R51.reuse ;  /* 0x000000336e6e7220 */ /* 0x082fe40000410000 */
[----:B------:R-:W-:-:S02]  /*dc60*/  FMUL.FTZ R111, R111, R51 ;  /* 0x000000336f6f7220 */ /* 0x000fc40000410000 */
[-C--:B------:R-:W-:Y:S02]  /*dc70*/  FMUL.FTZ R122, R122, R51.reuse ;  /* 0x000000337a7a7220 */ /* 0x080fe40000410000 */
[-C--:B------:R-:W-:Y:S01]  /*dc80*/  FMUL.FTZ R123, R123, R51.reuse ;  /* 0x000000337b7b7220 */ /* 0x080fe20000410000 */
[----:B--2---:R-:W-:Y:S01]  /*dc90*/  F2FP.BF16.PACK_AB R0, R2, R106 ;  /* 0x0000006a0200723e */ /* 0x004fe200000010ff */
[----:B------:R-:W-:Y:S02]  /*dca0*/  IMAD.MOV.U32 R3, RZ, RZ, R52 ;  /* 0x000000ffff037224 */ /* 0x000fe400078e0034 */
[-C--:B------:R-:W-:Y:S01]  /*dcb0*/  FMUL.FTZ R126, R126, R51.reuse ;  /* 0x000000337e7e7220 */ /* 0x080fe20000410000 */
[----:B------:R-:W-:Y:S01]  /*dcc0*/  LOP3.LUT R5, R5, R0, RZ, 0xc0, !PT ;  /* 0x0000000005057212 */ /* 0x000fe200078ec0ff */
[----:B------:R-:W-:Y:S02]  /*dcd0*/  IMAD.MOV.U32 R0, RZ, RZ, R48 ;  /* 0x000000ffff007224 */ /* 0x000fe400078e0030 */
[----:B------:R1:W2:Y:S01]  /*dce0*/  MUFU.EX2 R48, R12 ;  /* 0x0000000c00307308 */ /* 0x0002a20000000800 */
[----:B------:R-:W-:-:S02]  /*dcf0*/  FMUL.FTZ R127, R127, R51 ;  /* 0x000000337f7f7220 */ /* 0x000fc40000410000 */
[-C--:B------:R-:W-:Y:S02]  /*dd00*/  FMUL.FTZ R136, R136, R50.reuse ;  /* 0x0000003288887220 */ /* 0x080fe40000410000 */
[-C--:B------:R-:W-:Y:S02]  /*dd10*/  FMUL.FTZ R137, R137, R50.reuse ;  /* 0x0000003289897220 */ /* 0x080fe40000410000 */
[-C--:B------:R-:W-:Y:S02]  /*dd20*/  FMUL.FTZ R138, R138, R51.reuse ;  /* 0x000000338a8a7220 */ /* 0x080fe40000410000 */
[----:B------:R-:W-:Y:S02]  /*dd30*/  FMUL.FTZ R139, R139, R51 ;  /* 0x000000338b8b7220 */ /* 0x000fe40000410000 */
[-C--:B------:R-:W-:Y:S02]  /*dd40*/  FMUL.FTZ R140, R140, R50.reuse ;  /* 0x000000328c8c7220 */ /* 0x080fe40000410000 */
[----:B------:R-:W-:-:S02]  /*dd50*/  FMUL.FTZ R141, R141, R50 ;  /* 0x000000328d8d7220 */ /* 0x000fc40000410000 */
[----:B------:R-:W-:Y:S01]  /*dd60*/  FMUL.FTZ R142, R142, R51 ;  /* 0x000000338e8e7220 */ /* 0x000fe20000410000 */
[----:B-1----:R-:W1:Y:S01]  /*dd70*/  LDSM.16.MT88.4 R12, [R212+0x9000] ;  /* 0x00900000d40c783b */ /* 0x002e620000004200 */
[-C--:B--2---:R-:W-:Y:S02]  /*dd80*/  FMUL.FTZ R112, R112, R48.reuse ;  /* 0x0000003070707220 */ /* 0x084fe40000410000 */
[-C--:B------:R-:W-:Y:S02]  /*dd90*/  FMUL.FTZ R113, R113, R48.reuse ;  /* 0x0000003071717220 */ /* 0x080fe40000410000 */
        /* <DEDUP_REMOVED lines=17> */
[-C--:B------:R-:W-:Y:S01]  /*deb0*/  FMUL.FTZ R156, R156, R50.reuse ;  /* 0x000000329c9c7220 */ /* 0x080fe20000410000 */
[----:B-1----:R-:W-:Y:S01]  /*dec0*/  HMMA.16816.F32.BF16 R52, R8, R12, R112 ;  /* 0x0000000c0834723c */ /* 0x002fe20000041870 */
[----:B------:R-:W-:Y:S02]  /*ded0*/  FMUL.FTZ R157, R157, R50 ;  /* 0x000000329d9d7220 */ /* 0x000fe40000410000 */
[-C--:B------:R-:W-:Y:S02]  /*dee0*/  FMUL.FTZ R158, R158, R51.reuse ;  /* 0x000000339e9e7220 */ /* 0x080fe40000410000 */
[----:B------:R-:W-:-:S02]  /*def0*/  FMUL.FTZ R159, R159, R51 ;  /* 0x000000339f9f7220 */ /* 0x000fc40000410000 */
[----:B------:R-:W-:Y:S01]  /*df00*/  MOV R115, R57 ;  /* 0x0000003900737202 */ /* 0x000fe20000000f00 */
[----:B------:R-:W-:Y:S01]  /*df10*/  IMAD.MOV.U32 R114, RZ, RZ, R59 ;  /* 0x000000ffff727224 */ /* 0x000fe200078e003b */
[C---:B------:R-:W-:Y:S01]  /*df20*/  HMMA.16816.F32.BF16 R108, R4.reuse, R12, R108 ;  /* 0x0000000c046c723c */ /* 0x040fe2000004186c */
[----:B------:R-:W-:Y:S01]  /*df30*/  IMAD.MOV.U32 R113, RZ, RZ, R61 ;  /* 0x000000ffff717224 */ /* 0x000fe200078e003d */
[----:B------:R-:W-:Y:S01]  /*df40*/  MOV R112, R2 ;  /* 0x0000000200707202 */ /* 0x000fe20000000f00 */
[-C--:B------:R-:W-:Y:S01]  /*df50*/  FMUL.FTZ R168, R168, R50.reuse ;  /* 0x00000032a8a87220 */ /* 0x080fe20000410000 */
[----:B------:R-:W-:Y:S01]  /*df60*/  LOP3.LUT R2, R27, UR8, R44, 0x96, !PT ;  /* 0x000000081b027c12 */ /* 0x000fe2000f8e962c */
[----:B------:R-:W-:Y:S02]  /*df70*/  FMUL.FTZ R169, R169, R50 ;  /* 0x00000032a9a97220 */ /* 0x000fe40000410000 */
[-C--:B------:R-:W-:Y:S01]  /*df80*/  FMUL.FTZ R170, R170, R51.reuse ;  /* 0x00000033aaaa7220 */ /* 0x080fe20000410000 */
[----:B------:R-:W-:Y:S01]  /*df90*/  HMMA.16816.F32.BF16 R120, R4, R14, R120 ;  /* 0x0000000e0478723c */ /* 0x000fe20000041878 */
[----:B------:R-:W-:-:S02]  /*dfa0*/  FMUL.FTZ R171, R171, R51 ;  /* 0x00000033abab7220 */ /* 0x000fc40000410000 */
[-C--:B------:R-:W-:Y:S02]  /*dfb0*/  FMUL.FTZ R164, R164, R48.reuse ;  /* 0x00000030a4a47220 */ /* 0x080fe40000410000 */
[----:B------:R-:W-:Y:S02]  /*dfc0*/  FMUL.FTZ R165, R165, R48 ;  /* 0x00000030a5a57220 */ /* 0x000fe40000410000 */
[-C--:B------:R-:W-:Y:S01]  /*dfd0*/  FMUL.FTZ R72, R72, R50.reuse ;  /* 0x0000003248487220 */ /* 0x080fe20000410000 */
[----:B------:R-:W-:Y:S01]  /*dfe0*/  HMMA.16816.F32.BF16 R56, R8, R14, R116 ;  /* 0x0000000e0838723c */ /* 0x000fe20000041874 */
[----:B------:R-:W1:Y:S01]  /*dff0*/  LDSM.16.MT88.4 R12, [R214+0x9000] ;  /* 0x00900000d60c783b */ /* 0x000e620000004200 */
[-C--:B------:R-:W-:Y:S02]  /*e000*/  FMUL.FTZ R73, R73, R50.reuse ;  /* 0x0000003249497220 */ /* 0x080fe40000410000 */
[-C--:B------:R-:W-:Y:S02]  /*e010*/  FMUL.FTZ R74, R74, R51.reuse ;  /* 0x000000334a4a7220 */ /* 0x080fe40000410000 */
[----:B------:R-:W-:Y:S01]  /*e020*/  FMUL.FTZ R75, R75, R51 ;  /* 0x000000334b4b7220 */ /* 0x000fe20000410000 */
[----:B------:R-:W-:Y:S01]  /*e030*/  MOV R116, R115 ;  /* 0x0000007300747202 */ /* 0x000fe20000000f00 */
[----:B------:R-:W-:-:S02]  /*e040*/  FMUL.FTZ R76, R76, R50 ;  /* 0x000000324c4c7220 */ /* 0x000fc40000410000 */
[-C--:B------:R-:W-:Y:S02]  /*e050*/  FMUL.FTZ R77, R77, R50.reuse ;  /* 0x000000324d4d7220 */ /* 0x080fe40000410000 */
[-C--:B------:R-:W-:Y:S01]  /*e060*/  FMUL.FTZ R78, R78, R51.reuse ;  /* 0x000000334e4e7220 */ /* 0x080fe20000410000 */
        /* <DEDUP_REMOVED lines=14> */
[-C--:B------:R-:W-:Y:S02]  /*e150*/  FMUL.FTZ R81, R81, R48.reuse ;  /* 0x0000003051517220 */ /* 0x080fe40000410000 */
[-C--:B------:R-:W-:Y:S01]  /*e160*/  FMUL.FTZ R84, R84, R48.reuse ;  /* 0x0000003054547220 */ /* 0x080fe20000410000 */
[----:B-1----:R-:W-:Y:S01]  /*e170*/  HMMA.16816.F32.BF16 R128, R8, R12, R128 ;  /* 0x0000000c0880723c */ /* 0x002fe20000041880 */
[-C--:B------:R-:W-:Y:S02]  /*e180*/  FMUL.FTZ R85, R85, R48.reuse ;  /* 0x0000003055557220 */ /* 0x080fe40000410000 */
[-C--:B------:R-:W-:Y:S02]  /*e190*/  FMUL.FTZ R96, R96, R48.reuse ;  /* 0x0000003060607220 */ /* 0x080fe40000410000 */
[----:B------:R-:W-:-:S02]  /*e1a0*/  FMUL.FTZ R97, R97, R48 ;  /* 0x0000003061617220 */ /* 0x000fc40000410000 */
[----:B------:R-:W-:Y:S01]  /*e1b0*/  IMAD.MOV.U32 R117, RZ, RZ, R3 ;  /* 0x000000ffff757224 */ /* 0x000fe200078e0003 */
[----:B------:R-:W-:Y:S01]  /*e1c0*/  HMMA.16816.F32.BF16 R124, R4, R12, R124 ;  /* 0x0000000c047c723c */ /* 0x000fe2000004187c */
[----:B------:R-:W-:-:S04]  /*e1d0*/  IMAD.WIDE.U32 R2, R2, -0x2daee0ad, RZ ;  /* 0xd2511f5302027825 */ /* 0x000fc800078e00ff */
[----:B------:R-:W-:Y:S02]  /*e1e0*/  IMAD.MOV.U32 R119, RZ, RZ, R0 ;  /* 0x000000ffff777224 */ /* 0x000fe400078e0000 */
[----:B------:R-:W-:Y:S01]  /*e1f0*/  FFMA.FTZ R0, R188, c[0x0][0x23c], -R30 ;  /* 0x00008f00bc007a23 */ /* 0x000fe2000001081e */
[-C--:B------:R-:W-:Y:S01]  /*e200*/  HMMA.16816.F32.BF16 R136, R4, R14.reuse, R136 ;  /* 0x0000000e0488723c */ /* 0x080fe20000041888 */
[----:B------:R-:W-:Y:S01]  /*e210*/  IMAD.MOV.U32 R45, RZ, RZ, R112 ;  /* 0x000000ffff2d7224 */ /* 0x000fe200078e0070 */
[----:B------:R-:W-:Y:S01]  /*e220*/  MOV R112, R187 ;  /* 0x000000bb00707202 */ /* 0x000fe20000000f00 */
[----:B------:R-:W-:Y:S02]  /*e230*/  IMAD.MOV.U32 R187, RZ, RZ, R249 ;  /* 0x000000ffffbb7224 */ /* 0x000fe400078e00f9 */
[----:B------:R-:W-:Y:S01]  /*e240*/  IMAD.MOV.U32 R115, RZ, RZ, R22 ;  /* 0x000000ffff737224 */ /* 0x000fe200078e0016 */
[----:B------:R-:W-:Y:S01]  /*e250*/  MOV R22, R250 ;  /* 0x000000fa00167202 */ /* 0x000fe20000000f00 */
[----:B------:R-:W-:Y:S01]  /*e260*/  IMAD.MOV.U32 R118, RZ, RZ, R186 ;  /* 0x000000ffff767224 */ /* 0x000fe200078e00ba */
[----:B------:R-:W-:Y:S01]  /*e270*/  HMMA.16816.F32.BF16 R60, R8, R14, R132 ;  /* 0x0000000e083c723c */ /* 0x000fe20000041884 */
[----:B------:R-:W1:Y:S01]  /*e280*/  LDSM.16.MT88.4 R12, [R212+0xa000] ;  /* 0x00a00000d40c783b */ /* 0x000e620000004200 */
[----:B------:R2:W-:Y:S01]  /*e290*/  MUFU.EX2 R133, R0 ;  /* 0x0000000000857308 */ /* 0x0005e20000000800 */
[----:B------:R-:W-:-:S04]  /*e2a0*/  IMAD.MOV.U32 R186, RZ, RZ, R248 ;  /* 0x000000ffffba7224 */ /* 0x000fc800078e00f8 */
[----:B------:R-:W-:Y:S01]  /*e2b0*/  IMAD.MOV.U32 R134, RZ, RZ, R113 ;  /* 0x000000ffff867224 */ /* 0x000fe200078e0071 */
[----:B------:R-:W-:Y:S01]  /*e2c0*/  HMMA.16816.F32.BF16 R68, R8, R16, R68 ;  /* 0x000000100844723c */ /* 0x000fe20000041844 */
[----:B------:R-:W-:Y:S02]  /*e2d0*/  IMAD.MOV.U32 R113, RZ, RZ, R101 ;  /* 0x000000ffff717224 */ /* 0x000fe400078e0065 */
[----:B------:R-:W-:Y:S02]  /*e2e0*/  IMAD.MOV.U32 R135, RZ, RZ, R114 ;  /* 0x000000ffff877224 */ /* 0x000fe400078e0072 */
[----:B------:R-:W-:-:S03]  /*e2f0*/  IMAD.MOV.U32 R114, RZ, RZ, R102 ;  /* 0x000000ffff727224 */ /* 0x000fc600078e0066 */
[----:B------:R-:W-:Y:S01]  /*e300*/  HMMA.16816.F32.BF16 R80, R8, R18, R80 ;  /* 0x000000120850723c */ /* 0x000fe20000041850 */
[----:B--2---:R-:W-:-:S04]  /*e310*/  FFMA.FTZ R0, R178, c[0x0][0x23c], -R30 ;  /* 0x00008f00b2007a23 */ /* 0x004fc8000001081e */
[----:B------:R2:W-:Y:S03]  /*e320*/  MUFU.EX2 R101, R0 ;  /* 0x0000000000657308 */ /* 0x0005e60000000800 */
[-C--:B-1----:R-:W-:Y:S08]  /*e330*/  HMMA.16816.F32.BF16 R144, R8, R12.reuse, R144 ;  /* 0x0000000c0890723c */ /* 0x082ff00000041890 */
[C---:B------:R-:W-:Y:S08]  /*e340*/  HMMA.16816.F32.BF16 R140, R4.reuse, R12, R140 ;  /* 0x0000000c048c723c */ /* 0x040ff0000004188c */
[-C--:B------:R-:W-:Y:S08]  /*e350*/  HMMA.16816.F32.BF16 R152, R4, R14.reuse, R152 ;  /* 0x0000000e0498723c */ /* 0x080ff00000041898 */
[----:B------:R-:W-:Y:S01]  /*e360*/  HMMA.16816.F32.BF16 R64, R8, R14, R148 ;  /* 0x0000000e0840723c */ /* 0x000fe20000041894 */
[----:B------:R-:W1:Y:S06]  /*e370*/  LDSM.16.MT88.4 R12, [R214+0xa000] ;  /* 0x00a00000d60c783b */ /* 0x000e6c0000004200 */
[----:B------:R-:W-:Y:S01]  /*e380*/  MOV R148, R103 ;  /* 0x0000006700947202 */ /* 0x000fe20000000f00 */
[----:B------:R-:W-:-:S02]  /*e390*/  IMAD.MOV.U32 R151, RZ, RZ, R23 ;  /* 0x000000ffff977224 */ /* 0x000fc400078e0017 */
[----:B------:R-:W-:Y:S02]  /*e3a0*/  IMAD.MOV.U32 R23, RZ, RZ, R251 ;  /* 0x000000ffff177224 */ /* 0x000fe400078e00fb */
[----:B------:R-:W-:Y:S02]  /*e3b0*/  IMAD.MOV.U32 R150, RZ, RZ, R239 ;  /* 0x000000ffff967224 */ /* 0x000fe400078e00ef */
[----:B------:R-:W-:Y:S01]  /*e3c0*/  IMAD.MOV.U32 R149, RZ, RZ, R185 ;  /* 0x000000ffff957224 */ /* 0x000fe200078e00b9 */
[-C--:B-1----:R-:W-:Y:S08]  /*e3d0*/  HMMA.16816.F32.BF16 R160, R8, R12.reuse, R160 ;  /* 0x0000000c08a0723c */ /* 0x082ff000000418a0 */
[C---:B------:R-:W-:Y:S08]  /*e3e0*/  HMMA.16816.F32.BF16 R156, R4.reuse, R12, R156 ;  /* 0x0000000c049c723c */ /* 0x040ff0000004189c */
[-C--:B------:R-:W-:Y:S08]  /*e3f0*/  HMMA.16816.F32.BF16 R168, R4, R14.reuse, R168 ;  /* 0x0000000e04a8723c */ /* 0x080ff000000418a8 */
[----:B------:R-:W-:Y:S01]  /*e400*/  HMMA.16816.F32.BF16 R164, R8, R14, R164 ;  /* 0x0000000e08a4723c */ /* 0x000fe200000418a4 */
[----:B------:R-:W1:Y:S07]  /*e410*/  LDSM.16.MT88.4 R12, [R214+0xb000] ;  /* 0x00b00000d60c783b */ /* 0x000e6e0000004200 */
[C---:B-1----:R-:W-:Y:S08]  /*e420*/  HMMA.16816.F32.BF16 R88, R4.reuse, R12, R88 ;  /* 0x0000000c0458723c */ /* 0x042ff00000041858 */
[----:B------:R-:W-:Y:S07]  /*e430*/  HMMA.16816.F32.BF16 R92, R4, R14, R92 ;  /* 0x0000000e045c723c */ /* 0x000fee000004185c */
[----:B------:R-:W-:Y:S01]  /*e440*/  LOP3.LUT R5, R21, UR8, R24, 0x96, !PT ;  /* 0x0000000815057c12 */ /* 0x000fe2000f8e9618 */
[----:B------:R-:W-:Y:S01]  /*e450*/  HMMA.16816.F32.BF16 R84, R8, R12, R84 ;  /* 0x0000000c0854723c */ /* 0x000fe20000041854 */
[----:B------:R-:W-:Y:S01]  /*e460*/  LOP3.LUT R4, R3, UR18, R34, 0x96, !PT ;  /* 0x0000001203047c12 */ /* 0x000fe2000f8e9622 */
[----:B------:R-:W1:Y:S01]  /*e470*/  LDSM.16.MT88.4 R24, [R214+0x9400] ;  /* 0x00940000d618783b */ /* 0x000e620000004200 */
[----:B------:R-:W-:-:S04]  /*e480*/  LOP3.LUT R7, R2, 0xffff, RZ, 0xc0, !PT ;  /* 0x0000ffff02077812 */ /* 0x000fc800078ec0ff */
[----:B------:R-:W-:Y:S01]  /*e490*/  LOP3.LUT R13, R2, 0xff, RZ, 0xc0, !PT ;  /* 0x000000ff020d7812 */ /* 0x000fe200078ec0ff */
[----:B------:R-:W-:Y:S01]  /*e4a0*/  HMMA.16816.F32.BF16 R96, R8, R14, R96 ;  /* 0x0000000e0860723c */ /* 0x000fe20000041860 */
[----:B------:R-:W-:-:S06]  /*e4b0*/  SHF.R.U32.HI R12, RZ, 0x10, R2 ;  /* 0x00000010ff0c7819 */ /* 0x000fcc0000011602 */
[----:B------:R-:W-:Y:S01]  /*e4c0*/  SHF.R.U32.HI R11, RZ, 0x18, R2 ;  /* 0x00000018ff0b7819 */ /* 0x000fe20000011602 */
[----:B------:R-:W-:-:S04]  /*e4d0*/  IMAD.WIDE.U32 R2, R5, -0x2daee0ad, RZ ;  /* 0xd2511f5305027825 */ /* 0x000fc800078e00ff */
[----:B------:R-:W-:Y:S01]  /*e4e0*/  FFMA.FTZ R5, R175, c[0x0][0x23c], -R30 ;  /* 0x00008f00af057a23 */ /* 0x000fe2000001081e */
[C---:B------:R-:W-:Y:S02]  /*e4f0*/  LOP3.LUT R6, R2.reuse, 0xffff, RZ, 0xc0, !PT ;  /* 0x0000ffff02067812 */ /* 0x040fe400078ec0ff */
[----:B------:R-:W-:Y:S01]  /*e500*/  LOP3.LUT R10, R2, 0xff, RZ, 0xc0, !PT ;  /* 0x000000ff020a7812 */ /* 0x000fe200078ec0ff */
[----:B------:R3:W-:Y:S01]  /*e510*/  MUFU.EX2 R102, R5 ;  /* 0x0000000500667308 */ /* 0x0007e20000000800 */
[--C-:B------:R-:W-:Y:S02]  /*e520*/  SHF.R.U32.HI R9, RZ, 0x10, R2.reuse ;  /* 0x00000010ff097819 */ /* 0x100fe40000011602 */
[----:B------:R-:W-:Y:S02]  /*e530*/  SHF.R.U32.HI R8, RZ, 0x18, R2 ;  /* 0x00000018ff087819 */ /* 0x000fe40000011602 */
[----:B--2---:R-:W-:Y:S02]  /*e540*/  LOP3.LUT R0, R3, UR18, R32, 0x96, !PT ;  /* 0x0000001203007c12 */ /* 0x004fe4000f8e9620 */
[----:B------:R-:W-:Y:S01]  /*e550*/  LOP3.LUT R2, R12, 0xff, RZ, 0xc0, !PT ;  /* 0x000000ff0c027812 */ /* 0x000fe200078ec0ff */
[----:B------:R-:W-:Y:S01]  /*e560*/  LDSM.16.MT88.4 R32, [R214+0xb400] ;  /* 0x00b40000d620783b */ /* 0x000fe20000004200 */
[----:B------:R-:W-:-:S02]  /*e570*/  SHF.R.U32.HI R3, RZ, 0x8, R7 ;  /* 0x00000008ff037819 */ /* 0x000fc40000011607 */
[----:B------:R-:W-:Y:S01]  /*e580*/  PRMT R11, R2, 0x5410, R11 ;  /* 0x00005410020b7816 */ /* 0x000fe2000000000b */
[----:B------:R-:W-:Y:S01]  /*e590*/  FFMA.FTZ R2, R240, c[0x0][0x23c], -R31 ;  /* 0x00008f00f0027a23 */ /* 0x000fe2000001081f */
[----:B------:R-:W-:Y:S02]  /*e5a0*/  PRMT R7, R13, 0x5410, R3 ;  /* 0x000054100d077816 */ /* 0x000fe40000000003 */
[----:B------:R-:W-:Y:S01]  /*e5b0*/  SHF.R.U32.HI R3, RZ, 0x8, R6 ;  /* 0x00000008ff037819 */ /* 0x000fe20000011606 */
[----:B------:R2:W-:Y:S01]  /*e5c0*/  MUFU.EX2 R132, R2 ;  /* 0x0000000200847308 */ /* 0x0005e20000000800 */
[----:B---3--:R-:W-:Y:S01]  /*e5d0*/  FFMA.FTZ R5, R172, c[0x0][0x23c], -R30 ;  /* 0x00008f00ac057a23 */ /* 0x008fe2000001081e */
[----:B------:R-:W-:Y:S02]  /*e5e0*/  LOP3.LUT R6, R4, 0xff, RZ, 0xc0, !PT ;  /* 0x000000ff04067812 */ /* 0x000fe400078ec0ff */
[----:B------:R-:W-:Y:S01]  /*e5f0*/  PRMT R12, R10, 0x5410, R3 ;  /* 0x000054100a0c7816 */ /* 0x000fe20000000003 */
[----:B------:R-:W-:Y:S01]  /*e600*/  FFMA.FTZ R3, R182, c[0x0][0x23c], -R31 ;  /* 0x00008f00b6037a23 */ /* 0x000fe2000001081f */
[----:B------:R-:W-:Y:S01]  /*e610*/  MOV R172, R186 ;  /* 0x000000ba00ac7202 */ /* 0x000fe20000000f00 */
[----:B------:R-:W-:Y:S01]  /*e620*/  IMAD.MOV.U32 R182, RZ, RZ, R22 ;  /* 0x000000ffffb67224 */ /* 0x000fe200078e0016 */
[----:B------:R3:W4:Y:S01]  /*e630*/  MUFU.EX2 R103, R5 ;  /* 0x0000000500677308 */ /* 0x0007220000000800 */
[----:B--2---:R-:W-:-:S07]  /*e640*/  LOP3.LUT R2, R9, 0xff, RZ, 0xc0, !PT ;  /* 0x000000ff09027812 */ /* 0x004fce00078ec0ff */
[----:B------:R2:W-:Y:S01]  /*e650*/  MUFU.EX2 R249, R3 ;  /* 0x0000000300f97308 */ /* 0x0005e20000000800 */
[----:B------:R-:W-:Y:S02]  /*e660*/  PRMT R17, R2, 0x5410, R8 ;  /* 0x0000541002117816 */ /* 0x000fe40000000008 */
[----:B------:R-:W-:Y:S02]  /*e670*/  LOP3.LUT R2, R4, 0xffff, RZ, 0xc0, !PT ;  /* 0x0000ffff04027812 */ /* 0x000fe400078ec0ff */
[--C-:B---3--:R-:W-:Y:S02]  /*e680*/  SHF.R.U32.HI R5, RZ, 0x18, R4.reuse ;  /* 0x00000018ff057819 */ /* 0x108fe40000011604 */
[----:B--2---:R-:W-:Y:S02]  /*e690*/  SHF.R.U32.HI R3, RZ, 0x10, R4 ;  /* 0x00000010ff037819 */ /* 0x004fe40000011604 */
[----:B------:R-:W-:Y:S02]  /*e6a0*/  SHF.R.U32.HI R4, RZ, 0x8, R2 ;  /* 0x00000008ff047819 */ /* 0x000fe40000011602 */
[----:B------:R-:W-:Y:S01]  /*e6b0*/  LOP3.LUT R2, R3, 0xff, RZ, 0xc0, !PT ;  /* 0x000000ff03027812 */ /* 0x000fe200078ec0ff */
[----:B------:R-:W-:Y:S01]  /*e6c0*/  FFMA.FTZ R3, R177, c[0x0][0x23c], -R31 ;  /* 0x00008f00b1037a23 */ /* 0x000fe2000001081f */
[----:B------:R-:W-:Y:S01]  /*e6d0*/  PRMT R6, R6, 0x5410, R4 ;  /* 0x0000541006067816 */ /* 0x000fe20000000004 */
[----:B------:R-:W-:Y:S01]  /*e6e0*/  FFMA.FTZ R4, R242, c[0x0][0x23c], -R28 ;  /* 0x00008f00f2047a23 */ /* 0x000fe2000001081c */
[----:B------:R-:W-:Y:S01]  /*e6f0*/  PRMT R5, R2, 0x5410, R5 ;  /* 0x0000541002057816 */ /* 0x000fe20000000005 */
[----:B------:R2:W-:Y:S01]  /*e700*/  MUFU.EX2 R251, R3 ;  /* 0x0000000300fb7308 */ /* 0x0005e20000000800 */
[----:B------:R-:W-:-:S07]  /*e710*/  LOP3.LUT R2, R0, 0xffff, RZ, 0xc0, !PT ;  /* 0x0000ffff00027812 */ /* 0x000fce00078ec0ff */
[----:B------:R-:W-:Y:S01]  /*e720*/  MUFU.EX2 R240, R4 ;  /* 0x0000000400f07308 */ /* 0x000fe20000000800 */
[----:B--2---:R-:W-:Y:S02]  /*e730*/  FFMA.FTZ R3, R173, c[0x0][0x23c], -R31 ;  /* 0x00008f00ad037a23 */ /* 0x004fe4000001081f */
[----:B------:R-:W-:-:S05]  /*e740*/  IMAD.MOV.U32 R173, RZ, RZ, R187 ;  /* 0x000000ffffad7224 */ /* 0x000fca00078e00bb */
[----:B------:R2:W3:Y:S02]  /*e750*/  MUFU.EX2 R250, R3 ;  /* 0x0000000300fa7308 */ /* 0x0004e40000000800 */
[----:B--2---:R-:W-:Y:S02]  /*e760*/  SHF.R.U32.HI R3, RZ, 0x8, R2 ;  /* 0x00000008ff037819 */ /* 0x004fe40000011602 */
[----:B------:R-:W-:-:S04]  /*e770*/  LOP3.LUT R2, R0, 0xff, RZ, 0xc0, !PT ;  /* 0x000000ff00027812 */ /* 0x000fc800078ec0ff */
[----:B------:R-:W-:Y:S01]  /*e780*/  PRMT R4, R2, 0x5410, R3 ;  /* 0x0000541002047816 */ /* 0x000fe20000000003 */
[----:B------:R-:W-:Y:S01]  /*e790*/  FFMA.FTZ R2, R183, c[0x0][0x23c], -R28 ;  /* 0x00008f00b7027a23 */ /* 0x000fe2000001081c */
[--C-:B------:R-:W-:Y:S01]  /*e7a0*/  SHF.R.U32.HI R3, RZ, 0x10, R0.reuse ;  /* 0x00000010ff037819 */ /* 0x100fe20000011600 */
[----:B------:R-:W-:Y:S02]  /*e7b0*/  IMAD.MOV.U32 R183, RZ, RZ, R23 ;  /* 0x000000ffffb77224 */ /* 0x000fe400078e0017 */
[----:B------:R2:W-:Y:S01]  /*e7c0*/  MUFU.EX2 R239, R2 ;  /* 0x0000000200ef7308 */ /* 0x0005e20000000800 */
[----:B------:R-:W5:Y:S01]  /*e7d0*/  LDSM.16.MT88.4 R20, [R212+0xb400] ;  /* 0x00b40000d414783b */ /* 0x000f620000004200 */
[----:B--2---:R-:W-:Y:S02]  /*e7e0*/  SHF.R.U32.HI R2, RZ, 0x18, R0 ;  /* 0x00000018ff027819 */ /* 0x004fe40000011600 */
[----:B------:R-:W-:Y:S01]  /*e7f0*/  LOP3.LUT R0, R3, 0xff, RZ, 0xc0, !PT ;  /* 0x000000ff03007812 */ /* 0x000fe200078ec0ff */
[----:B------:R-:W-:-:S03]  /*e800*/  FFMA.FTZ R3, R179, c[0x0][0x23c], -R28 ;  /* 0x00008f00b3037a23 */ /* 0x000fc6000001081c */
[----:B------:R-:W-:Y:S01]  /*e810*/  PRMT R16, R0, 0x5410, R2 ;  /* 0x0000541000107816 */ /* 0x000fe20000000002 */
[--C-:B------:R-:W-:Y:S01]  /*e820*/  HSET2.LE.AND R0, R7, R104.reuse, PT ;  /* 0x0000006807007233 */ /* 0x100fe20003803000 */
[----:B----4-:R-:W-:Y:S01]  /*e830*/  F2FP.BF16.PACK_AB R2, R103, R102 ;  /* 0x000000666702723e */ /* 0x010fe200000010ff */
[----:B------:R2:W-:Y:S03]  /*e840*/  MUFU.EX2 R248, R3 ;  /* 0x0000000300f87308 */ /* 0x0005e60000000800 */
[----:B------:R-:W-:Y:S01]  /*e850*/  LOP3.LUT R10, R0, R2, RZ, 0xc0, !PT ;  /* 0x00000002000a7212 */ /* 0x000fe200078ec0ff */
[----:B------:R-:W-:Y:S01]  /*e860*/  HSET2.LE.AND R0, R11, R104, PT ;  /* 0x000000680b007233 */ /* 0x000fe20003803000 */
[----:B---3--:R-:W-:-:S04]  /*e870*/  F2FP.BF16.PACK_AB R2, R250, R251 ;  /* 0x000000fbfa02723e */ /* 0x008fc800000010ff */
[----:B------:R-:W-:Y:S01]  /*e880*/  LOP3.LUT R11, R0, R2, RZ, 0xc0, !PT ;  /* 0x00000002000b7212 */ /* 0x000fe200078ec0ff */
[----:B------:R-:W-:Y:S01]  /*e890*/  HSET2.LE.AND R0, R6, R104, PT ;  /* 0x0000006806007233 */ /* 0x000fe20003803000 */
[----:B------:R-:W-:-:S04]  /*e8a0*/  F2FP.BF16.PACK_AB R2, R101, R133 ;  /* 0x000000856502723e */ /* 0x000fc800000010ff */
[----:B------:R-:W-:Y:S01]  /*e8b0*/  LOP3.LUT R8, R0, R2, RZ, 0xc0, !PT ;  /* 0x0000000200087212 */ /* 0x000fe200078ec0ff */
[----:B--2---:R-:W-:Y:S01]  /*e8c0*/  FFMA.FTZ R3, R174, c[0x0][0x23c], -R28 ;  /* 0x00008f00ae037a23 */ /* 0x004fe2000001081c */
[--C-:B------:R-:W-:Y:S01]  /*e8d0*/  HSET2.LE.AND R0, R5, R104.reuse, PT ;  /* 0x0000006805007233 */ /* 0x100fe20003803000 */
[----:B------:R-:W-:Y:S02]  /*e8e0*/  F2FP.BF16.PACK_AB R2, R249, R132 ;  /* 0x00000084f902723e */ /* 0x000fe400000010ff */
[----:B------:R2:W3:Y:S02]  /*e8f0*/  MUFU.EX2 R242, R3 ;  /* 0x0000000300f27308 */ /* 0x0004e40000000800 */
[----:B------:R-:W-:Y:S01]  /*e900*/  LOP3.LUT R9, R0, R2, RZ, 0xc0, !PT ;  /* 0x0000000200097212 */ /* 0x000fe200078ec0ff */
[--C-:B------:R-:W-:Y:S01]  /*e910*/  FFMA.FTZ R2, R176, c[0x0][0x23c], -R29.reuse ;  /* 0x00008f00b0027a23 */ /* 0x100fe2000001081d */
[----:B------:R-:W-:Y:S02]  /*e920*/  HSET2.LE.AND R0, R12, R104, PT ;  /* 0x000000680c007233 */ /* 0x000fe40003803000 */
[----:B------:R-:W4:Y:S02]  /*e930*/  LDSM.16.MT88.4 R12, [R212+0x9400] ;  /* 0x00940000d40c783b */ /* 0x000f240000004200 */
[----:B------:R3:W-:Y:S01]  /*e940*/  MUFU.EX2 R188, R2 ;  /* 0x0000000200bc7308 */ /* 0x0007e20000000800 */
[----:B-1----:R-:W-:Y:S01]  /*e950*/  HMMA.16816.F32.BF16 R128, R8, R24, R128 ;  /* 0x000000180880723c */ /* 0x002fe20000041880 */
[----:B--2---:R-:W-:-:S07]  /*e960*/  FFMA.FTZ R3, R243, c[0x0][0x23c], -R29 ;  /* 0x00008f00f3037a23 */ /* 0x004fce000001081d */
[----:B------:R-:W-:Y:S01]  /*e970*/  HMMA.16816.F32.BF16 R60, R8, R26, R60 ;  /* 0x0000001a083c723c */ /* 0x000fe2000004183c */
[----:B------:R-:W-:Y:S01]  /*e980*/  IMAD.MOV.U32 R243, RZ, RZ, R45 ;  /* 0x000000fffff37224 */ /* 0x000fe200078e002d */
[----:B------:R1:W-:Y:S01]  /*e990*/  MUFU.EX2 R186, R3 ;  /* 0x0000000300ba7308 */ /* 0x0003e20000000800 */
[----:B---3--:R-:W-:-:S05]  /*e9a0*/  F2FP.BF16.PACK_AB R2, R242, R248 ;  /* 0x000000f8f202723e */ /* 0x008fca00000010ff */
[----:B-----5:R-:W-:Y:S01]  /*e9b0*/  HMMA.16816.F32.BF16 R68, R8, R20, R68 ;  /* 0x000000140844723c */ /* 0x020fe20000041844 */
[----:B------:R-:W-:Y:S01]  /*e9c0*/  LOP3.LUT R6, R0, R2, RZ, 0xc0, !PT ;  /* 0x0000000200067212 */ /* 0x000fe200078ec0ff */
[----:B------:R-:W-:-:S06]  /*e9d0*/  HSET2.LE.AND R0, R17, R104, PT ;  /* 0x0000006811007233 */ /* 0x000fcc0003803000 */
[----:B------:R-:W-:Y:S01]  /*e9e0*/  HMMA.16816.F32.BF16 R80, R8, R22, R80 ;  /* 0x000000160850723c */ /* 0x000fe20000041850 */
[----:B-1----:R-:W-:-:S04]  /*e9f0*/  FFMA.FTZ R3, R181, c[0x0][0x23c], -R29 ;  /* 0x00008f00b5037a23 */ /* 0x002fc8000001081d */
[----:B------:R1:W2:Y:S03]  /*ea00*/  MUFU.EX2 R187, R3 ;  /* 0x0000000300bb7308 */ /* 0x0002a60000000800 */
[C---:B------:R-:W-:Y:S08]  /*ea10*/  HMMA.16816.F32.BF16 R84, R8.reuse, R32, R84 ;  /* 0x000000200854723c */ /* 0x040ff00000041854 */
[----:B----4-:R-:W-:Y:S01]  /*ea20*/  HMMA.16816.F32.BF16 R52, R8, R12, R52 ;  /* 0x0000000c0834723c */ /* 0x010fe20000041834 */
[----:B-1----:R-:W-:Y:S01]  /*ea30*/  FFMA.FTZ R3, R241, c[0x0][0x23c], -R29 ;  /* 0x00008f00f1037a23 */ /* 0x002fe2000001081d */
[----:B--2---:R-:W-:-:S06]  /*ea40*/  F2FP.BF16.PACK_AB R2, R188, R187 ;  /* 0x000000bbbc02723e */ /* 0x004fcc00000010ff */
[----:B------:R-:W-:Y:S01]  /*ea50*/  HMMA.16816.F32.BF16 R56, R8, R14, R56 ;  /* 0x0000000e0838723c */ /* 0x000fe20000041838 */
[----:B------:R-:W-:Y:S01]  /*ea60*/  IMAD.MOV.U32 R241, RZ, RZ, R184 ;  /* 0x000000fffff17224 */ /* 0x000fe200078e00b8 */
[----:B------:R-:W1:Y:S01]  /*ea70*/  MUFU.EX2 R185, R3 ;  /* 0x0000000300b97308 */ /* 0x000e620000000800 */
[----:B------:R-:W-:Y:S01]  /*ea80*/  LOP3.LUT R7, R0, R2, RZ, 0xc0, !PT ;  /* 0x0000000200077212 */ /* 0x000fe200078ec0ff */
[----:B------:R-:W-:Y:S01]  /*ea90*/  HSET2.LE.AND R0, R4, R104, PT ;  /* 0x0000006804007233 */ /* 0x000fe20003803000 */
[----:B------:R-:W-:-:S03]  /*eaa0*/  F2FP.BF16.PACK_AB R2, R239, R240 ;  /* 0x000000f0ef02723e */ /* 0x000fc600000010ff */
[----:B------:R-:W-:Y:S01]  /*eab0*/  HMMA.16816.F32.BF16 R96, R8, R34, R96 ;  /* 0x000000220860723c */ /* 0x000fe20000041860 */
[----:B------:R-:W-:Y:S01]  /*eac0*/  LOP3.LUT R4, R0, R2, RZ, 0xc0, !PT ;  /* 0x0000000200047212 */ /* 0x000fe200078ec0ff */
[----:B------:R-:W-:Y:S02]  /*ead0*/  HSET2.LE.AND R0, R16, R104, PT ;  /* 0x0000006810007233 */ /* 0x000fe40003803000 */
[----:B------:R-:W2:Y:S01]  /*eae0*/  LDSM.16.MT88.4 R16, [R212+0xa400] ;  /* 0x00a40000d410783b */ /* 0x000ea20000004200 */
[----:B-1----:R-:W-:-:S04]  /*eaf0*/  F2FP.BF16.PACK_AB R2, R185, R186 ;  /* 0x000000bab902723e */ /* 0x002fc800000010ff */
[----:B------:R-:W-:Y:S02]  /*eb00*/  LOP3.LUT R5, R0, R2, RZ, 0xc0, !PT ;  /* 0x0000000200057212 */ /* 0x000fe400078ec0ff */
[----:B------:R-:W-:-:S04]  /*eb10*/  MOV R0, UR33 ;  /* 0x0000002100007c02 */ /* 0x000fc80008000f00 */
[----:B------:R-:W-:Y:S01]  /*eb20*/  LOP3.LUT R0, R47, UR4, R0, 0x96, !PT ;  /* 0x000000042f007c12 */ /* 0x000fe2000f8e9600 */
[----:B------:R-:W-:Y:S04]  /*eb30*/  HMMA.16816.F32.BF16 R108, R4, R12, R108 ;  /* 0x0000000c046c723c */ /* 0x000fe8000004186c */
[----:B------:R-:W-:-:S04]  /*eb40*/  IMAD.WIDE.U32 R2, R0, -0x326172a9, RZ ;  /* 0xcd9e8d5700027825 */ /* 0x000fc800078e00ff */
[----:B------:R-:W-:Y:S01]  /*eb50*/  HMMA.16816.F32.BF16 R120, R4, R14, R120 ;  /* 0x0000000e0478723c */ /* 0x000fe20000041878 */
[----:B------:R-:W1:Y:S01]  /*eb60*/  LDSM.16.MT88.4 R12, [R214+0xa400] ;  /* 0x00a40000d60c783b */ /* 0x000e620000004200 */
[C---:B------:R-:W-:Y:S02]  /*eb70*/  LOP3.LUT R0, R3.reuse, UR16, R182, 0x96, !PT ;  /* 0x0000001003007c12 */ /* 0x040fe4000f8e96b6 */
[----:B------:R-:W-:-:S04]  /*eb80*/  LOP3.LUT R3, R3, UR16, R172, 0x96, !PT ;  /* 0x0000001003037c12 */ /* 0x000fc8000f8e96ac */
[C---:B------:R-:W-:Y:S08]  /*eb90*/  HMMA.16816.F32.BF16 R124, R4.reuse, R24, R124 ;  /* 0x00000018047c723c */ /* 0x040ff0000004187c */
[C---:B------:R-:W-:Y:S01]  /*eba0*/  HMMA.16816.F32.BF16 R136, R4.reuse, R26, R136 ;  /* 0x0000001a0488723c */ /* 0x040fe20000041888 */
[----:B------:R-:W-:Y:S07]  /*ebb0*/  LDSM.16.MT88.4 R24, [R212+0xb800] ;  /* 0x00b80000d418783b */ /* 0x000fee0000004200 */
[C---:B--2---:R-:W-:Y:S08]  /*ebc0*/  HMMA.16816.F32.BF16 R140, R4.reuse, R16, R140 ;  /* 0x00000010048c723c */ /* 0x044ff0000004188c */
[C---:B------:R-:W-:Y:S08]  /*ebd0*/  HMMA.16816.F32.BF16 R152, R4.reuse, R18, R152 ;  /* 0x000000120498723c */ /* 0x040ff00000041898 */
[C---:B------:R-:W-:Y:S08]  /*ebe0*/  HMMA.16816.F32.BF16 R72, R4.reuse, R20, R72 ;  /* 0x000000140448723c */ /* 0x040ff00000041848 */
[C---:B-1----:R-:W-:Y:S08]  /*ebf0*/  HMMA.16816.F32.BF16 R156, R4.reuse, R12, R156 ;  /* 0x0000000c049c723c */ /* 0x042ff0000004189c */
[C---:B------:R-:W-:Y:S08]  /*ec00*/  HMMA.16816.F32.BF16 R168, R4.reuse, R14, R168 ;  /* 0x0000000e04a8723c */ /* 0x040ff000000418a8 */
[C---:B------:R-:W-:Y:S01]  /*ec10*/  HMMA.16816.F32.BF16 R76, R4.reuse, R22, R76 ;  /* 0x00000016044c723c */ /* 0x040fe2000004184c */
[----:B------:R-:W1:Y:S07]  /*ec20*/  LDSM.16.MT88.4 R20, [R214+0x9800] ;  /* 0x00980000d614783b */ /* 0x000e6e0000004200 */
[C---:B------:R-:W-:Y:S08]  /*ec30*/  HMMA.16816.F32.BF16 R88, R4.reuse, R32, R88 ;  /* 0x000000200458723c */ /* 0x040ff00000041858 */
[----:B------:R-:W-:Y:S01]  /*ec40*/  HMMA.16816.F32.BF16 R92, R4, R34, R92 ;  /* 0x00000022045c723c */ /* 0x000fe2000004185c */
[----:B------:R-:W-:Y:S06]  /*ec50*/  LDSM.16.MT88.4 R32, [R214+0xb800] ;  /* 0x00b80000d620783b */ /* 0x000fec0000004200 */
[--C-:B------:R-:W-:Y:S01]  /*ec60*/  LOP3.LUT R6, R39, UR14, R2.reuse, 0x96, !PT ;  /* 0x0000000e27067c12 */ /* 0x100fe2000f8e9602 */
[----:B------:R-:W-:Y:S01]  /*ec70*/  IMAD.WIDE.U32 R4, R0, -0x2daee0ad, RZ ;  /* 0xd2511f5300047825 */ /* 0x000fe200078e00ff */
[----:B------:R-:W-:Y:S01]  /*ec80*/  LOP3.LUT R7, R37, UR14, R2, 0x96, !PT ;  /* 0x0000000e25077c12 */ /* 0x000fe2000f8e9602 */
[----:B------:R-:W-:Y:S02]  /*ec90*/  HMMA.16816.F32.BF16 R160, R8, R12, R160 ;  /* 0x0000000c08a0723c */ /* 0x000fe400000418a0 */
[----:B------:R-:W-:Y:S01]  /*eca0*/  FFMA.FTZ R0, R196, c[0x0][0x23c], -R30 ;  /* 0x00008f00c4007a23 */ /* 0x000fe2000001081e */
[----:B------:R-:W-:Y:S01]  /*ecb0*/  LOP3.LUT R5, R5, UR13, R42, 0x96, !PT ;  /* 0x0000000d05057c12 */ /* 0x000fe2000f8e962a */
[----:B------:R-:W-:-:S02]  /*ecc0*/  IMAD.WIDE.U32 R2, R3, -0x2daee0ad, RZ ;  /* 0xd2511f5303027825 */ /* 0x000fc400078e00ff */
[----:B------:R2:W-:Y:S02]  /*ecd0*/  MUFU.EX2 R184, R0 ;  /* 0x0000000000b87308 */ /* 0x0005e40000000800 */
[----:B------:R-:W-:Y:S01]  /*ece0*/  IMAD.WIDE.U32 R12, R6, -0x2daee0ad, RZ ;  /* 0xd2511f53060c7825 */ /* 0x000fe200078e00ff */
[----:B------:R-:W-:Y:S01]  /*ecf0*/  HMMA.16816.F32.BF16 R164, R8, R14, R164 ;  /* 0x0000000e08a4723c */ /* 0x000fe200000418a4 */
[----:B------:R-:W-:Y:S02]  /*ed00*/  LOP3.LUT R3, R3, UR13, R40, 0x96, !PT ;  /* 0x0000000d03037c12 */ /* 0x000fe4000f8e9628 */
[----:B------:R-:W-:-:S04]  /*ed10*/  IMAD.WIDE.U32 R6, R7, -0x2daee0ad, RZ ;  /* 0xd2511f5307067825 */ /* 0x000fc800078e00ff */
[----:B------:R-:W-:Y:S01]  /*ed20*/  LOP3.LUT R14, R13, UR11, R4, 0x96, !PT ;  /* 0x0000000b0d0e7c12 */ /* 0x000fe2000f8e9604 */
[----:B------:R-:W-:Y:S01]  /*ed30*/  IMAD.WIDE.U32 R4, R5, -0x326172a9, RZ ;  /* 0xcd9e8d5705047825 */ /* 0x000fe200078e00ff */
[C---:B------:R-:W-:Y:S03]  /*ed40*/  HMMA.16816.F32.BF16 R144, R8.reuse, R16, R144 ;  /* 0x000000100890723c */ /* 0x040fe60000041890 */
[----:B------:R-:W-:Y:S01]  /*ed50*/  FFMA.FTZ R13, R189, c[0x0][0x23c], -R30 ;  /* 0x00008f00bd0d7a23 */ /* 0x000fe2000001081e */
[----:B------:R-:W-:Y:S01]  /*ed60*/  LOP3.LUT R5, R5, UR12, R38, 0x96, !PT ;  /* 0x0000000c05057c12 */ /* 0x000fe2000f8e9626 */
[----:B--2---:R-:W-:Y:S01]  /*ed70*/  FFMA.FTZ R0, R191, c[0x0][0x23c], -R30 ;  /* 0x00008f00bf007a23 */ /* 0x004fe2000001081e */
[----:B------:R-:W-:Y:S01]  /*ed80*/  MOV R189, R100 ;  /* 0x0000006400bd7202 */ /* 0x000fe20000000f00 */
[----:B------:R-:W-:Y:S01]  /*ed90*/  IMAD.WIDE.U32 R44, R14, -0x326172a9, RZ ;  /* 0xcd9e8d570e2c7825 */ /* 0x000fe200078e00ff */
[----:B------:R2:W-:Y:S01]  /*eda0*/  MUFU.EX2 R182, R13 ;  /* 0x0000000d00b67308 */ /* 0x0005e20000000800 */
[----:B------:R-:W-:Y:S02]  /*edb0*/  HMMA.16816.F32.BF16 R64, R8, R18, R64 ;  /* 0x000000120840723c */ /* 0x000fe40000041840 */
[----:B------:R-:W-:-:S02]  /*edc0*/  IMAD.MOV.U32 R191, RZ, RZ, R106 ;  /* 0x000000ffffbf7224 */ /* 0x000fc400078e006a */
[----:B------:R-:W-:-:S03]  /*edd0*/  IMAD.MOV.U32 R196, RZ, RZ, R101 ;  /* 0x000000ffffc47224 */ /* 0x000fc600078e0065 */
[----:B------:R3:W-:Y:S01]  /*ede0*/  MUFU.EX2 R183, R0 ;  /* 0x0000000000b77308 */ /* 0x0007e20000000800 */
[----:B--2---:R-:W-:Y:S01]  /*edf0*/  LOP3.LUT R13, R45, UR10, R4, 0x96, !PT ;  /* 0x0000000a2d0d7c12 */ /* 0x004fe2000f8e9604 */
[----:B------:R-:W-:-:S04]  /*ee00*/  IMAD.WIDE.U32 R4, R5, -0x2daee0ad, RZ ;  /* 0xd2511f5305047825 */ /* 0x000fc800078e00ff */
[----:B------:R-:W-:Y:S01]  /*ee10*/  IMAD.WIDE.U32 R46, R13, -0x2daee0ad, RZ ;  /* 0xd2511f530d2e7825 */ /* 0x000fe200078e00ff */
[----:B---3--:R-:W-:-:S03]  /*ee20*/  LOP3.LUT R0, R7, UR11, R2, 0x96, !PT ;  /* 0x0000000b07007c12 */ /* 0x008fc6000f8e9602 */
[----:B------:R-:W-:-:S04]  /*ee30*/  IMAD.WIDE.U32 R2, R3, -0x326172a9, RZ ;  /* 0xcd9e8d5703027825 */ /* 0x000fc800078e00ff */
[----:B------:R-:W-:Y:S01]  /*ee40*/  IMAD.WIDE.U32 R42, R0, -0x326172a9, RZ ;  /* 0xcd9e8d57002a7825 */ /* 0x000fe200078e00ff */
[----:B------:R-:W-:-:S03]  /*ee50*/  LOP3.LUT R14, R3, UR12, R36, 0x96, !PT ;  /* 0x0000000c030e7c12 */ /* 0x000fc6000f8e9624 */
[----:B------:R-:W-:Y:S01]  /*ee60*/  FFMA.FTZ R3, R200, c[0x0][0x23c], -R31 ;  /* 0x00008f00c8037a23 */ /* 0x000fe2000001081f */
[----:B------:R-:W-:Y:S01]  /*ee70*/  LOP3.LUT R0, R43, UR10, R2, 0x96, !PT ;  /* 0x0000000a2b007c12 */ /* 0x000fe2000f8e9602 */
[----:B------:R-:W-:Y:S02]  /*ee80*/  FFMA.FTZ R7, R180, c[0x0][0x23c], -R30 ;  /* 0x00008f00b4077a23 */ /* 0x000fe4000001081e */
[----:B------:R2:W-:Y:S02]  /*ee90*/  MUFU.EX2 R180, R3 ;  /* 0x0000000300b47308 */ /* 0x0005e40000000800 */
[----:B------:R-:W-:Y:S01]  /*eea0*/  IMAD.WIDE.U32 R40, R0, -0x2daee0ad, RZ ;  /* 0xd2511f5300287825 */ /* 0x000fe200078e00ff */
[----:B------:R-:W-:-:S05]  /*eeb0*/  LOP3.LUT R0, R47, UR7, R4, 0x96, !PT ;  /* 0x000000072f007c12 */ /* 0x000fca000f8e9604 */
[----:B------:R3:W4:Y:S01]  /*eec0*/  MUFU.EX2 R181, R7 ;  /* 0x0000000700b57308 */ /* 0x0007220000000800 */
[----:B--2---:R-:W-:-:S05]  /*eed0*/  IMAD.WIDE.U32 R2, R14, -0x2daee0ad, RZ ;  /* 0xd2511f530e027825 */ /* 0x004fca00078e00ff */
[----:B------:R-:W-:Y:S02]  /*eee0*/  LOP3.LUT R2, R41, UR7, R2, 0x96, !PT ;  /* 0x0000000729027c12 */ /* 0x000fe4000f8e9602 */
[----:B---3--:R-:W-:Y:S01]  /*eef0*/  LOP3.LUT R7, R5, UR9, R12, 0x96, !PT ;  /* 0x0000000905077c12 */ /* 0x008fe2000f8e960c */
[----:B------:R-:W-:Y:S01]  /*ef00*/  FFMA.FTZ R5, R195, c[0x0][0x23c], -R31 ;  /* 0x00008f00c3057a23 */ /* 0x000fe2000001081f */
[----:B------:R-:W-:Y:S01]  /*ef10*/  LOP3.LUT R12, R3, UR9, R6, 0x96, !PT ;  /* 0x00000009030c7c12 */ /* 0x000fe2000f8e9606 */
[----:B------:R-:W-:Y:S02]  /*ef20*/  IMAD.WIDE.U32 R2, R2, -0x326172a9, RZ ;  /* 0xcd9e8d5702027825 */ /* 0x000fe400078e00ff */
[----:B------:R2:W-:Y:S02]  /*ef30*/  MUFU.EX2 R179, R5 ;  /* 0x0000000500b37308 */ /* 0x0005e40000000800 */
[----:B------:R-:W-:Y:S01]  /*ef40*/  IMAD.WIDE.U32 R38, R7, -0x326172a9, RZ ;  /* 0xcd9e8d5707267825 */ /* 0x000fe200078e00ff */
[----:B------:R-:W-:-:S03]  /*ef50*/  LOP3.LUT R9, R2, 0xff, RZ, 0xc0, !PT ;  /* 0x000000ff02097812 */ /* 0x000fc600078ec0ff */
[----:B------:R-:W-:-:S04]  /*ef60*/  IMAD.WIDE.U32 R36, R12, -0x326172a9, RZ ;  /* 0xcd9e8d570c247825 */ /* 0x000fc800078e00ff */
[----:B--2---:R-:W-:-:S04]  /*ef70*/  IMAD.WIDE.U32 R4, R0, -0x326172a9, RZ ;  /* 0xcd9e8d5700047825 */ /* 0x004fc800078e00ff */
[--C-:B------:R-:W-:Y:S01]  /*ef80*/  FFMA.FTZ R0, R192, c[0x0][0x23c], -R31.reuse ;  /* 0x00008f00c0007a23 */ /* 0x100fe2000001081f */
[C---:B------:R-:W-:Y:S02]  /*ef90*/  LOP3.LUT R7, R4.reuse, 0xffff, RZ, 0xc0, !PT ;  /* 0x0000ffff04077812 */ /* 0x040fe400078ec0ff */
[----:B------:R-:W-:Y:S01]  /*efa0*/  LOP3.LUT R11, R4, 0xff, RZ, 0xc0, !PT ;  /* 0x000000ff040b7812 */ /* 0x000fe200078ec0ff */
[----:B------:R2:W-:Y:S01]  /*efb0*/  MUFU.EX2 R177, R0 ;  /* 0x0000000000b17308 */ /* 0x0005e20000000800 */
[--C-:B------:R-:W-:Y:S02]  /*efc0*/  SHF.R.U32.HI R6, RZ, 0x10, R4.reuse ;  /* 0x00000010ff067819 */ /* 0x100fe40000011604 */
[----:B------:R-:W-:Y:S01]  /*efd0*/  SHF.R.U32.HI R10, RZ, 0x18, R4 ;  /* 0x00000018ff0a7819 */ /* 0x000fe20000011604 */
[----:B------:R-:W-:Y:S01]  /*efe0*/  FFMA.FTZ R4, R190, c[0x0][0x23c], -R31 ;  /* 0x00008f00be047a23 */ /* 0x000fe2000001081f */
[----:B------:R-:W-:Y:S02]  /*eff0*/  SHF.R.U32.HI R8, RZ, 0x8, R7 ;  /* 0x00000008ff087819 */ /* 0x000fe40000011607 */
[----:B------:R-:W-:Y:S01]  /*f000*/  LOP3.LUT R7, R6, 0xff, RZ, 0xc0, !PT ;  /* 0x000000ff06077812 */ /* 0x000fe200078ec0ff */
[----:B------:R3:W5:Y:S01]  /*f010*/  MUFU.EX2 R178, R4 ;  /* 0x0000000400b27308 */ /* 0x0007620000000800 */
[----:B------:R-:W-:-:S02]  /*f020*/  PRMT R11, R11, 0x5410, R8 ;  /* 0x000054100b0b7816 */ /* 0x000fc40000000008 */
[----:B------:R-:W-:Y:S02]  /*f030*/  PRMT R13, R7, 0x5410, R10 ;  /* 0x00005410070d7816 */ /* 0x000fe4000000000a */
[----:B------:R-:W-:Y:S02]  /*f040*/  SHF.R.U32.HI R8, RZ, 0x18, R2 ;  /* 0x00000018ff087819 */ /* 0x000fe40000011602 */
[----:B--2---:R-:W-:-:S04]  /*f050*/  LOP3.LUT R0, R2, 0xffff, RZ, 0xc0, !PT ;  /* 0x0000ffff02007812 */ /* 0x004fc800078ec0ff */
[----:B------:R-:W-:Y:S02]  /*f060*/  SHF.R.U32.HI R6, RZ, 0x8, R0 ;  /* 0x00000008ff067819 */ /* 0x000fe40000011600 */
[----:B------:R-:W-:Y:S01]  /*f070*/  LOP3.LUT R0, R5, UR17, R38, 0x96, !PT ;  /* 0x0000001105007c12 */ /* 0x000fe2000f8e9626 */
[----:B---3--:R-:W-:Y:S01]  /*f080*/  FFMA.FTZ R4, R207, c[0x0][0x23c], -R28 ;  /* 0x00008f00cf047a23 */ /* 0x008fe2000001081c */
[----:B------:R-:W-:Y:S01]  /*f090*/  SHF.R.U32.HI R5, RZ, 0x10, R2 ;  /* 0x00000010ff057819 */ /* 0x000fe20000011602 */
[----:B------:R-:W-:Y:S01]  /*f0a0*/  IMAD.MOV.U32 R207, RZ, RZ, R117 ;  /* 0x000000ffffcf7224 */ /* 0x000fe200078e0075 */
[----:B------:R-:W-:Y:S01]  /*f0b0*/  PRMT R19, R9, 0x5410, R6 ;  /* 0x0000541009137816 */ /* 0x000fe20000000006 */
[----:B------:R2:W-:Y:S01]  /*f0c0*/  MUFU.EX2 R175, R4 ;  /* 0x0000000400af7308 */ /* 0x0005e20000000800 */
[----:B------:R-:W-:Y:S01]  /*f0d0*/  LOP3.LUT R5, R5, 0xff, RZ, 0xc0, !PT ;  /* 0x000000ff05057812 */ /* 0x000fe200078ec0ff */
[----:B------:R-:W-:Y:S01]  /*f0e0*/  FFMA.FTZ R6, R202, c[0x0][0x23c], -R28 ;  /* 0x00008f00ca067a23 */ /* 0x000fe2000001081c */
[----:B------:R-:W-:Y:S01]  /*f0f0*/  LOP3.LUT R2, R3, UR17, R36, 0x96, !PT ;  /* 0x0000001103027c12 */ /* 0x000fe2000f8e9624 */
[----:B------:R-:W-:Y:S01]  /*f100*/  IMAD.MOV.U32 R202, RZ, RZ, R116 ;  /* 0x000000ffffca7224 */ /* 0x000fe200078e0074 */
[----:B------:R-:W-:Y:S01]  /*f110*/  PRMT R18, R5, 0x5410, R8 ;  /* 0x0000541005127816 */ /* 0x000fe20000000008 */
[----:B------:R-:W-:Y:S01]  /*f120*/  FFMA.FTZ R5, R197, c[0x0][0x23c], -R28 ;  /* 0x00008f00c5057a23 */ /* 0x000fe2000001081c */
[----:B------:R-:W-:Y:S01]  /*f130*/  LOP3.LUT R3, R2, 0xffff, RZ, 0xc0, !PT ;  /* 0x0000ffff02037812 */ /* 0x000fe200078ec0ff */
[----:B------:R3:W1:Y:S01]  /*f140*/  MUFU.EX2 R176, R6 ;  /* 0x0000000600b07308 */ /* 0x0006620000000800 */
[----:B------:R-:W-:Y:S01]  /*f150*/  MOV R197, R135 ;  /* 0x0000008700c57202 */ /* 0x000fe20000000f00 */
[----:B------:R-:W-:Y:S01]  /*f160*/  IMAD.MOV.U32 R117, RZ, RZ, R112 ;  /* 0x000000ffff757224 */ /* 0x000fe200078e0070 */
[----:B------:R-:W-:Y:S01]  /*f170*/  MOV R116, R113 ;  /* 0x0000007100747202 */ /* 0x000fe20000000f00 */
[----:B------:R-:W-:-:S02]  /*f180*/  IMAD.MOV.U32 R135, RZ, RZ, R114 ;  /* 0x000000ffff877224 */ /* 0x000fc400078e0072 */
[----:B------:R-:W-:Y:S01]  /*f190*/  IMAD.MOV.U32 R190, RZ, RZ, R117 ;  /* 0x000000ffffbe7224 */ /* 0x000fe200078e0075 */
[C---:B--2---:R-:W-:Y:S01]  /*f1a0*/  LOP3.LUT R4, R0.reuse, 0xffff, RZ, 0xc0, !PT ;  /* 0x0000ffff00047812 */ /* 0x044fe200078ec0ff */
[----:B------:R2:W-:Y:S01]  /*f1b0*/  MUFU.EX2 R173, R5 ;  /* 0x0000000500ad7308 */ /* 0x0005e20000000800 */
[----:B------:R-:W-:Y:S01]  /*f1c0*/  MOV R195, R135 ;  /* 0x0000008700c37202 */ /* 0x000fe20000000f00 */
[----:B------:R-:W-:Y:S01]  /*f1d0*/  IMAD.MOV.U32 R192, RZ, RZ, R116 ;  /* 0x000000ffffc07224 */ /* 0x000fe200078e0074 */
[----:B------:R-:W-:Y:S02]  /*f1e0*/  SHF.R.U32.HI R7, RZ, 0x8, R4 ;  /* 0x00000008ff077819 */ /* 0x000fe40000011604 */
[----:B------:R-:W-:Y:S02]  /*f1f0*/  LOP3.LUT R4, R0, 0xff, RZ, 0xc0, !PT ;  /* 0x000000ff00047812 */ /* 0x000fe400078ec0ff */
[----:B---3--:R-:W-:Y:S02]  /*f200*/  SHF.R.U32.HI R6, RZ, 0x18, R0 ;  /* 0x00000018ff067819 */ /* 0x008fe40000011600 */
[----:B------:R-:W-:-:S02]  /*f210*/  PRMT R7, R4, 0x5410, R7 ;  /* 0x0000541004077816 */ /* 0x000fc40000000007 */
[----:B------:R-:W-:Y:S01]  /*f220*/  SHF.R.U32.HI R4, RZ, 0x10, R0 ;  /* 0x00000010ff047819 */ /* 0x000fe20000011600 */
[----:B------:R-:W-:Y:S02]  /*f230*/  FFMA.FTZ R0, R193, c[0x0][0x23c], -R28 ;  /* 0x00008f00c1007a23 */ /* 0x000fe4000001081c */
[----:B------:R-:W-:Y:S01]  /*f240*/  IMAD.MOV.U32 R193, RZ, RZ, R107 ;  /* 0x000000ffffc17224 */ /* 0x000fe200078e006b */
[----:B--2---:R-:W-:Y:S01]  /*f250*/  LOP3.LUT R5, R4, 0xff, RZ, 0xc0, !PT ;  /* 0x000000ff04057812 */ /* 0x004fe200078ec0ff */
[----:B------:R2:W-:Y:S01]  /*f260*/  MUFU.EX2 R174, R0 ;  /* 0x0000000000ae7308 */ /* 0x0005e20000000800 */
[----:B------:R-:W-:Y:S02]  /*f270*/  SHF.R.U32.HI R4, RZ, 0x8, R3 ;  /* 0x00000008ff047819 */ /* 0x000fe40000011603 */
[----:B------:R-:W-:Y:S02]  /*f280*/  LOP3.LUT R3, R2, 0xff, RZ, 0xc0, !PT ;  /* 0x000000ff02037812 */ /* 0x000fe400078ec0ff */
[----:B------:R-:W-:Y:S01]  /*f290*/  PRMT R6, R5, 0x5410, R6 ;  /* 0x0000541005067816 */ /* 0x000fe20000000006 */
[----:B------:R-:W-:Y:S01]  /*f2a0*/  FFMA.FTZ R5, R247, c[0x0][0x23c], -R29 ;  /* 0x00008f00f7057a23 */ /* 0x000fe2000001081d */
[----:B------:R-:W-:-:S02]  /*f2b0*/  PRMT R17, R3, 0x5410, R4 ;  /* 0x0000541003117816 */ /* 0x000fc40000000004 */
[--C-:B------:R-:W-:Y:S01]  /*f2c0*/  SHF.R.U32.HI R4, RZ, 0x18, R2.reuse ;  /* 0x00000018ff047819 */ /* 0x100fe20000011602 */
[----:B------:R3:W-:Y:S01]  /*f2d0*/  MUFU.EX2 R172, R5 ;  /* 0x0000000500ac7308 */ /* 0x0007e20000000800 */
[----:B------:R-:W-:Y:S01]  /*f2e0*/  MOV R247, R243 ;  /* 0x000000f300f77202 */ /* 0x000fe20000000f00 */
[----:B------:R-:W-:Y:S01]  /*f2f0*/  IMAD.MOV.U32 R243, RZ, RZ, R103 ;  /* 0x000000fffff37224 */ /* 0x000fe200078e0067 */
[----:B--2---:R-:W-:Y:S02]  /*f300*/  SHF.R.U32.HI R0, RZ, 0x10, R2 ;  /* 0x00000010ff007819 */ /* 0x004fe40000011602 */
[----:B----4-:R-:W-:Y:S02]  /*f310*/  F2FP.BF16.PACK_AB R2, R181, R182 ;  /* 0x000000b6b502723e */ /* 0x010fe400000010ff */
[----:B------:R-:W-:Y:S01]  /*f320*/  LOP3.LUT R3, R0, 0xff, RZ, 0xc0, !PT ;  /* 0x000000ff00037812 */ /* 0x000fe200078ec0ff */
[----:B------:R-:W-:-:S03]  /*f330*/  HSET2.LE.AND R0, R11, R104, PT ;  /* 0x000000680b007233 */ /* 0x000fc60003803000 */
[----:B------:R-:W-:Y:S01]  /*f340*/  PRMT R16, R3, 0x5410, R4 ;  /* 0x0000541003107816 */ /* 0x000fe20000000004 */
[--C-:B------:R-:W-:Y:S01]  /*f350*/  FFMA.FTZ R4, R206, c[0x0][0x23c], -R29.reuse ;  /* 0x00008f00ce047a23 */ /* 0x100fe2000001081d */
[----:B------:R-:W-:Y:S01]  /*f360*/  LOP3.LUT R10, R0, R2, RZ, 0xc0, !PT ;  /* 0x00000002000a7212 */ /* 0x000fe200078ec0ff */
[--C-:B------:R-:W-:Y:S01]  /*f370*/  HSET2.LE.AND R0, R13, R104.reuse, PT ;  /* 0x000000680d007233 */ /* 0x100fe20003803000 */
[----:B-----5:R-:W-:Y:S01]  /*f380*/  F2FP.BF16.PACK_AB R2, R178, R177 ;  /* 0x000000b1b202723e */ /* 0x020fe200000010ff */
[----:B------:R-:W2:Y:S01]  /*f390*/  LDSM.16.MT88.4 R12, [R212+0x9800] ;  /* 0x00980000d40c783b */ /* 0x000ea20000004200 */
[----:B------:R4:W5:Y:S01]  /*f3a0*/  MUFU.EX2 R107, R4 ;  /* 0x00000004006b7308 */ /* 0x0009620000000800 */
[--C-:B------:R-:W-:Y:S01]  /*f3b0*/  HSET2.LE.AND R3, R7, R104.reuse, PT ;  /* 0x0000006807037233 */ /* 0x100fe20003803000 */
[----:B------:R-:W-:Y:S01]  /*f3c0*/  LOP3.LUT R11, R0, R2, RZ, 0xc0, !PT ;  /* 0x00000002000b7212 */ /* 0x000fe200078ec0ff */
[----:B------:R-:W-:Y:S01]  /*f3d0*/  HSET2.LE.AND R0, R6, R104, PT ;  /* 0x0000006806007233 */ /* 0x000fe20003803000 */
[----:B------:R-:W-:Y:S01]  /*f3e0*/  F2FP.BF16.PACK_AB R2, R179, R180 ;  /* 0x000000b4b302723e */ /* 0x000fe200000010ff */
[----:B---3--:R-:W-:-:S02]  /*f3f0*/  FFMA.FTZ R5, R201, c[0x0][0x23c], -R29 ;  /* 0x00008f00c9057a23 */ /* 0x008fc4000001081d */
[----:B------:R-:W-:Y:S01]  /*f400*/  IMAD.MOV.U32 R201, RZ, RZ, R105 ;  /* 0x000000ffffc97224 */ /* 0x000fe200078e0069 */
[----:B------:R-:W-:Y:S01]  /*f410*/  LOP3.LUT R9, R0, R2, RZ, 0xc0, !PT ;  /* 0x0000000200097212 */ /* 0x000fe200078ec0ff */
[----:B------:R-:W-:Y:S01]  /*f420*/  HSET2.LE.AND R0, R17, R104, PT ;  /* 0x0000006811007233 */ /* 0x000fe20003803000 */
[----:B-1----:R-:W-:Y:S01]  /*f430*/  F2FP.BF16.PACK_AB R2, R176, R175 ;  /* 0x000000afb002723e */ /* 0x002fe200000010ff */
[----:B------:R1:W-:Y:S01]  /*f440*/  MUFU.EX2 R105, R5 ;  /* 0x0000000500697308 */ /* 0x0003e20000000800 */
[----:B------:R-:W-:Y:S01]  /*f450*/  IMAD.MOV.U32 R206, RZ, RZ, R241 ;  /* 0x000000ffffce7224 */ /* 0x000fe200078e00f1 */
[----:B------:R-:W-:Y:S02]  /*f460*/  MOV R241, R102 ;  /* 0x0000006600f17202 */ /* 0x000fe40000000f00 */
[----:B----4-:R-:W-:-:S04]  /*f470*/  F2FP.BF16.PACK_AB R4, R183, R184 ;  /* 0x000000b8b704723e */ /* 0x010fc800000010ff */
[----:B------:R-:W-:Y:S01]  /*f480*/  LOP3.LUT R8, R3, R4, RZ, 0xc0, !PT ;  /* 0x0000000403087212 */ /* 0x000fe200078ec0ff */
[----:B------:R-:W-:Y:S01]  /*f490*/  FFMA.FTZ R3, R194, c[0x0][0x23c], -R29 ;  /* 0x00008f00c2037a23 */ /* 0x000fe2000001081d */
[----:B------:R-:W-:Y:S01]  /*f4a0*/  LOP3.LUT R4, R0, R2, RZ, 0xc0, !PT ;  /* 0x0000000200047212 */ /* 0x000fe200078ec0ff */
[--C-:B------:R-:W-:Y:S01]  /*f4b0*/  HSET2.LE.AND R0, R16, R104.reuse, PT ;  /* 0x0000006810007233 */ /* 0x100fe20003803000 */
[----:B-----5:R-:W-:Y:S01]  /*f4c0*/  F2FP.BF16.PACK_AB R2, R107, R172 ;  /* 0x000000ac6b02723e */ /* 0x020fe200000010ff */
[----:B------:R-:W3:Y:S01]  /*f4d0*/  MUFU.EX2 R106, R3 ;  /* 0x00000003006a7308 */ /* 0x000ee20000000800 */
[----:B------:R-:W-:Y:S01]  /*f4e0*/  IMAD.MOV.U32 R194, RZ, RZ, R134 ;  /* 0x000000ffffc27224 */ /* 0x000fe200078e0086 */
[----:B------:R-:W-:Y:S01]  /*f4f0*/  HMMA.16816.F32.BF16 R128, R8, R20, R128 ;  /* 0x000000140880723c */ /* 0x000fe20000041880 */
[----:B-1----:R-:W-:Y:S01]  /*f500*/  LOP3.LUT R5, R0, R2, RZ, 0xc0, !PT ;  /* 0x0000000200057212 */ /* 0x002fe200078ec0ff */
[----:B------:R-:W-:Y:S01]  /*f510*/  HSET2.LE.AND R0, R19, R104, PT ;  /* 0x0000006813007233 */ /* 0x000fe20003803000 */
[----:B------:R-:W-:Y:S01]  /*f520*/  F2FP.BF16.PACK_AB R2, R174, R173 ;  /* 0x000000adae02723e */ /* 0x000fe200000010ff */
[----:B------:R-:W-:-:S03]  /*f530*/  IMAD.MOV.U32 R134, RZ, RZ, R115 ;  /* 0x000000ffff867224 */ /* 0x000fc600078e0073 */
[----:B------:R-:W-:Y:S01]  /*f540*/  LOP3.LUT R6, R0, R2, RZ, 0xc0, !PT ;  /* 0x0000000200067212 */ /* 0x000fe200078ec0ff */
[----:B------:R-:W-:Y:S01]  /*f550*/  HSET2.LE.AND R0, R18, R104, PT ;  /* 0x0000006812007233 */ /* 0x000fe20003803000 */
[----:B------:R-:W-:Y:S01]  /*f560*/  HMMA.16816.F32.BF16 R68, R8, R24, R68 ;  /* 0x000000180844723c */ /* 0x000fe20000041844 */
[----:B------:R-:W1:Y:S01]  /*f570*/  LDSM.16.MT88.4 R16, [R212+0xa800] ;  /* 0x00a80000d410783b */ /* 0x000e620000004200 */
[----:B------:R-:W-:Y:S01]  /*f580*/  IMAD.MOV.U32 R200, RZ, RZ, R134 ;  /* 0x000000ffffc87224 */ /* 0x000fe200078e0086 */
[----:B---3--:R-:W-:-:S05]  /*f590*/  F2FP.BF16.PACK_AB R2, R106, R105 ;  /* 0x000000696a02723e */ /* 0x008fca00000010ff */
[----:B--2---:R-:W-:Y:S01]  /*f5a0*/  HMMA.16816.F32.BF16 R112, R8, R12, R52 ;  /* 0x0000000c0870723c */ /* 0x004fe20000041834 */
[----:B------:R-:W-:Y:S01]  /*f5b0*/  LOP3.LUT R7, R0, R2, RZ, 0xc0, !PT ;  /* 0x0000000200077212 */ /* 0x000fe200078ec0ff */
[----:B------:R-:W-:Y:S01]  /*f5c0*/  FFMA.FTZ R0, R209, c[0x0][0x23c], -R28 ;  /* 0x00008f00d1007a23 */ /* 0x000fe2000001081c */
[----:B------:R-:W-:-:S03]  /*f5d0*/  LOP3.LUT R2, R37, UR8, R42, 0x96, !PT ;  /* 0x0000000825027c12 */ /* 0x000fc6000f8e962a */
[----:B------:R2:W-:Y:S02]  /*f5e0*/  MUFU.EX2 R42, R0 ;  /* 0x00000000002a7308 */ /* 0x0005e40000000800 */
[----:B------:R-:W-:Y:S01]  /*f5f0*/  HMMA.16816.F32.BF16 R108, R4, R12, R108 ;  /* 0x0000000c046c723c */ /* 0x000fe2000004186c */
[----:B------:R-:W-:-:S07]  /*f600*/  IMAD.WIDE.U32 R2, R2, -0x2daee0ad, RZ ;  /* 0xd2511f5302027825 */ /* 0x000fce00078e00ff */
[----:B------:R-:W-:Y:S01]  /*f610*/  HMMA.16816.F32.BF16 R120, R4, R14, R120 ;  /* 0x0000000e0478723c */ /* 0x000fe20000041878 */
[----:B--2---:R-:W-:-:S07]  /*f620*/  FFMA.FTZ R0, R204, c[0x0][0x23c], -R28 ;  /* 0x00008f00cc007a23 */ /* 0x004fce000001081c */
[----:B------:R-:W-:Y:S01]  /*f630*/  HMMA.16816.F32.BF16 R100, R8, R14, R56 ;  /* 0x0000000e0864723c */ /* 0x000fe20000041838 */
[----:B------:R-:W2:Y:S01]  /*f640*/  LDSM.16.MT88.4 R12, [R214+0xa800] ;  /* 0x00a80000d60c783b */ /* 0x000ea20000004200 */
[----:B------:R3:W-:Y:S06]  /*f650*/  MUFU.EX2 R43, R0 ;  /* 0x00000000002b7308 */ /* 0x0007ec0000000800 */
[C---:B------:R-:W-:Y:S08]  /*f660*/  HMMA.16816.F32.BF16 R124, R4.reuse, R20, R124 ;  /* 0x00000014047c723c */ /* 0x040ff0000004187c */
[----:B------:R-:W-:Y:S01]  /*f670*/  HMMA.16816.F32.BF16 R136, R4, R22, R136 ;  /* 0x000000160488723c */ /* 0x000fe20000041888 */
[----:B---3--:R-:W-:-:S04]  /*f680*/  FFMA.FTZ R0, R199, c[0x0][0x23c], -R28 ;  /* 0x00008f00c7007a23 */ /* 0x008fc8000001081c */
[----:B------:R3:W-:Y:S03]  /*f690*/  MUFU.EX2 R47, R0 ;  /* 0x00000000002f7308 */ /* 0x0007e60000000800 */
[C---:B-1----:R-:W-:Y:S08]  /*f6a0*/  HMMA.16816.F32.BF16 R140, R4.reuse, R16, R140 ;  /* 0x00000010048c723c */ /* 0x042ff0000004188c */
[----:B------:R-:W-:Y:S01]  /*f6b0*/  HMMA.16816.F32.BF16 R152, R4, R18, R152 ;  /* 0x000000120498723c */ /* 0x000fe20000041898 */
[----:B---3--:R-:W-:-:S07]  /*f6c0*/  FFMA.FTZ R0, R198, c[0x0][0x23c], -R28 ;  /* 0x00008f00c6007a23 */ /* 0x008fce000001081c */
[C---:B------:R-:W-:Y:S01]  /*f6d0*/  HMMA.16816.F32.BF16 R72, R4.reuse, R24, R72 ;  /* 0x000000180448723c */ /* 0x040fe20000041848 */
[----:B------:R1:W3:Y:S07]  /*f6e0*/  MUFU.EX2 R45, R0 ;  /* 0x00000000002d7308 */ /* 0x0002ee0000000800 */
[C---:B--2---:R-:W-:Y:S08]  /*f6f0*/  HMMA.16816.F32.BF16 R156, R4.reuse, R12, R156 ;  /* 0x0000000c049c723c */ /* 0x044ff0000004189c */
[----:B------:R-:W-:Y:S01]  /*f700*/  HMMA.16816.F32.BF16 R168, R4, R14, R168 ;  /* 0x0000000e04a8723c */ /* 0x000fe200000418a8 */
[----:B-1----:R-:W-:-:S04]  /*f710*/  FFMA.FTZ R0, R210, c[0x0][0x23c], -R29 ;  /* 0x00008f00d2007a23 */ /* 0x002fc8000001081d */
[----:B------:R1:W-:Y:S03]  /*f720*/  MUFU.EX2 R41, R0 ;  /* 0x0000000000297308 */ /* 0x0003e60000000800 */
[C---:B------:R-:W-:Y:S08]  /*f730*/  HMMA.16816.F32.BF16 R76, R4.reuse, R26, R76 ;  /* 0x0000001a044c723c */ /* 0x040ff0000004184c */
[----:B------:R-:W-:Y:S01]  /*f740*/  HMMA.16816.F32.BF16 R88, R4, R32, R88 ;  /* 0x000000200458723c */ /* 0x000fe20000041858 */
[----:B-1----:R-:W-:-:S07]  /*f750*/  LOP3.LUT R0, R3, UR18, R40, 0x96, !PT ;  /* 0x0000001203007c12 */ /* 0x002fce000f8e9628 */
[----:B------:R-:W-:Y:S07]  /*f760*/  HMMA.16816.F32.BF16 R52, R4, R34, R92 ;  /* 0x000000220434723c */ /* 0x000fee000004185c */
[C---:B------:R-:W-:Y:S01]  /*f770*/  LOP3.LUT R4, R2.reuse, 0xffff, RZ, 0xc0, !PT ;  /* 0x0000ffff02047812 */ /* 0x040fe200078ec0ff */
[C---:B------:R-:W-:Y:S01]  /*f780*/  HMMA.16816.F32.BF16 R160, R8.reuse, R12, R160 ;  /* 0x0000000c08a0723c */ /* 0x040fe200000418a0 */
[----:B------:R-:W-:Y:S01]  /*f790*/  LOP3.LUT R5, R2, 0xff, RZ, 0xc0, !PT ;  /* 0x000000ff02057812 */ /* 0x000fe200078ec0ff */
[----:B------:R-:W-:Y:S01]  /*f7a0*/  FFMA.FTZ R6, R208, c[0x0][0x23c], -R29 ;  /* 0x00008f00d0067a23 */ /* 0x000fe2000001081d */
[----:B------:R-:W-:Y:S01]  /*f7b0*/  SHF.R.U32.HI R3, RZ, 0x8, R4 ;  /* 0x00000008ff037819 */ /* 0x000fe20000011604 */
[----:B------:R-:W-:Y:S01]  /*f7c0*/  IMAD.MOV.U32 R92, RZ, RZ, R119 ;  /* 0x000000ffff5c7224 */ /* 0x000fe200078e0077 */
[--C-:B------:R-:W-:Y:S01]  /*f7d0*/  SHF.R.U32.HI R7, RZ, 0x18, R2.reuse ;  /* 0x00000018ff077819 */ /* 0x100fe20000011602 */
[----:B------:R1:W2:Y:S01]  /*f7e0*/  MUFU.EX2 R40, R6 ;  /* 0x0000000600287308 */ /* 0x0002a20000000800 */
[----:B------:R-:W-:Y:S01]  /*f7f0*/  SHF.R.U32.HI R12, RZ, 0x10, R2 ;  /* 0x00000010ff0c7819 */ /* 0x000fe20000011602 */
[----:B------:R-:W-:Y:S01]  /*f800*/  FFMA.FTZ R2, R205, c[0x0][0x23c], -R29 ;  /* 0x00008f00cd027a23 */ /* 0x000fe2000001081d */
[C---:B------:R-:W-:Y:S01]  /*f810*/  HMMA.16816.F32.BF16 R20, R8.reuse, R22, R60 ;  /* 0x000000160814723c */ /* 0x040fe2000004183c */
[----:B------:R-:W-:Y:S01]  /*f820*/  PRMT R13, R5, 0x5410, R3 ;  /* 0x00005410050d7816 */ /* 0x000fe20000000003 */
[----:B------:R-:W-:Y:S01]  /*f830*/  IMAD.MOV.U32 R94, RZ, RZ, R191 ;  /* 0x000000ffff5e7224 */ /* 0x000fe200078e00bf */
[C---:B------:R-:W-:Y:S01]  /*f840*/  LOP3.LUT R3, R0.reuse, 0xffff, RZ, 0xc0, !PT ;  /* 0x0000ffff00037812 */ /* 0x040fe200078ec0ff */
[----:B------:R-:W-:Y:S01]  /*f850*/  IMAD.MOV.U32 R95, RZ, RZ, R189 ;  /* 0x000000ffff5f7224 */ /* 0x000fe200078e00bd */
[----:B------:R-:W-:Y:S01]  /*f860*/  LOP3.LUT R5, R0, 0xff, RZ, 0xc0, !PT ;  /* 0x000000ff00057812 */ /* 0x000fe200078ec0ff */
[----:B------:R-:W-:Y:S01]  /*f870*/  IMAD.MOV.U32 R189, RZ, RZ, R133 ;  /* 0x000000ffffbd7224 */ /* 0x000fe200078e0085 */
[----:B------:R-:W-:Y:S01]  /*f880*/  SHF.R.U32.HI R4, RZ, 0x18, R0 ;  /* 0x00000018ff047819 */ /* 0x000fe20000011600 */
[C---:B------:R-:W-:Y:S01]  /*f890*/  HMMA.16816.F32.BF16 R60, R8.reuse, R14, R164 ;  /* 0x0000000e083c723c */ /* 0x040fe200000418a4 */
[----:B------:R-:W-:Y:S01]  /*f8a0*/  SHF.R.U32.HI R3, RZ, 0x8, R3 ;  /* 0x00000008ff037819 */ /* 0x000fe20000011603 */
[----:B------:R-:W-:Y:S01]  /*f8b0*/  LDSM.16.MT88.4 R164, [R214+0xac00] ;  /* 0x00ac0000d6a4783b */ /* 0x000fe20000004200 */
[----:B------:R-:W-:Y:S01]  /*f8c0*/  MOV R93, R118 ;  /* 0x00000076005d7202 */ /* 0x000fe20000000f00 */
[----:B-1----:R-:W-:Y:S01]  /*f8d0*/  FFMA.FTZ R6, R203, c[0x0][0x23c], -R29 ;  /* 0x00008f00cb067a23 */ /* 0x002fe2000001081d */
[----:B------:R-:W-:Y:S01]  /*f8e0*/  PRMT R3, R5, 0x5410, R3 ;  /* 0x0000541005037816 */ /* 0x000fe20000000003 */
[----:B------:R-:W-:Y:S01]  /*f8f0*/  HSET2.LE.AND R5, R13, R104, PT ;  /* 0x000000680d057233 */ /* 0x000fe20003803000 */
[----:B------:R-:W-:Y:S01]  /*f900*/  LOP3.LUT R14, R39, UR8, R44, 0x96, !PT ;  /* 0x00000008270e7c12 */ /* 0x000fe2000f8e962c */
[----:B------:R3:W-:Y:S01]  /*f910*/  MUFU.EX2 R38, R6 ;  /* 0x0000000600267308 */ /* 0x0007e20000000800 */
[C---:B------:R-:W-:Y:S01]  /*f920*/  HMMA.16816.F32.BF16 R144, R8.reuse, R16, R144 ;  /* 0x000000100890723c */ /* 0x040fe20000041890 */
[----:B------:R-:W-:Y:S01]  /*f930*/  MOV R191, R132 ;  /* 0x0000008400bf7202 */ /* 0x000fe20000000f00 */
[----:B------:R-:W1:Y:S04]  /*f940*/  LDSM.16.MT88.4 R116, [R212+0x9c00] ;  /* 0x009c0000d474783b */ /* 0x000e680000004200 */
[----:B------:R-:W4:Y:S01]  /*f950*/  LDSM.16.MT88.4 R132, [R214+0x9c00] ;  /* 0x009c0000d684783b */ /* 0x000f220000004200 */
[----:B------:R5:W1:Y:S01]  /*f960*/  MUFU.EX2 R39, R2 ;  /* 0x0000000200277308 */ /* 0x000a620000000800 */
[----:B------:R-:W-:Y:S01]  /*f970*/  FFMA.FTZ R16, R93, R48, R92 ;  /* 0x000000305d107223 */ /* 0x000fe2000001005c */
[----:B------:R-:W-:Y:S01]  /*f980*/  HMMA.16816.F32.BF16 R84, R8, R32, R84 ;  /* 0x000000200854723c */ /* 0x000fe20000041854 */
[----:B------:R-:W-:-:S02]  /*f990*/  MOV R17, R95 ;  /* 0x0000005f00117202 */ /* 0x000fc40000000f00 */
[----:B---3--:R-:W-:-:S05]  /*f9a0*/  F2FP.BF16.PACK_AB R6, R45, R47 ;  /* 0x0000002f2d06723e */ /* 0x008fca00000010ff */
[----:B------:R-:W-:Y:S01]  /*f9b0*/  HMMA.16816.F32.BF16 R56, R8, R18, R64 ;  /* 0x000000120838723c */ /* 0x000fe20000041840 */
[----:B-----5:R-:W-:-:S06]  /*f9c0*/  SHF.R.U32.HI R2, RZ, 0x10, R0 ;  /* 0x00000010ff027819 */ /* 0x020fcc0000011600 */
[----:B------:R-:W-:Y:S01]  /*f9d0*/  IMAD.MOV.U32 R67, RZ, RZ, R94 ;  /* 0x000000ffff437224 */ /* 0x000fe200078e005e */
[----:B------:R-:W-:Y:S01]  /*f9e0*/  LOP3.LUT R0, R12, 0xff, RZ, 0xc0, !PT ;  /* 0x000000ff0c007812 */ /* 0x000fe200078ec0ff */
[C---:B------:R-:W-:Y:S01]  /*f9f0*/  HMMA.16816.F32.BF16 R24, R8.reuse, R26, R80 ;  /* 0x0000001a0818723c */ /* 0x040fe20000041850 */
[----:B------:R-:W-:Y:S01]  /*fa00*/  LOP3.LUT R2, R2, 0xff, RZ, 0xc0, !PT ;  /* 0x000000ff02027812 */ /* 0x000fe200078ec0ff */
[----:B------:R-:W-:Y:S01]  /*fa10*/  IMAD.MOV.U32 R19, RZ, RZ, R201 ;  /* 0x000000ffff137224 */ /* 0x000fe200078e00c9 */
[----:B------:R-:W-:Y:S01]  /*fa20*/  PRMT R0, R0, 0x5410, R7 ;  /* 0x0000541000007816 */ /* 0x000fe20000000007 */
[----:B------:R-:W-:Y:S01]  /*fa30*/  IMAD.MOV.U32 R64, RZ, RZ, R194 ;  /* 0x000000ffff407224 */ /* 0x000fe200078e00c2 */
[----:B------:R-:W-:Y:S01]  /*fa40*/  PRMT R2, R2, 0x5410, R4 ;  /* 0x0000541002027816 */ /* 0x000fe20000000004 */
[----:B------:R-:W-:Y:S01]  /*fa50*/  IMAD.MOV.U32 R66, RZ, RZ, R150 ;  /* 0x000000ffff427224 */ /* 0x000fe200078e0096 */
[----:B--2---:R-:W-:Y:S01]  /*fa60*/  F2FP.BF16.PACK_AB R4, R40, R41 ;  /* 0x000000292804723e */ /* 0x004fe200000010ff */
[--C-:B------:R-:W-:Y:S01]  /*fa70*/  HSET2.LE.AND R7, R0, R104.reuse, PT ;  /* 0x0000006800077233 */ /* 0x100fe20003803000 */
[----:B------:R-:W-:Y:S01]  /*fa80*/  HMMA.16816.F32.BF16 R32, R8, R34, R96 ;  /* 0x000000220820723c */ /* 0x000fe20000041860 */
[--C-:B------:R-:W-:Y:S01]  /*fa90*/  HSET2.LE.AND R0, R3, R104.reuse, PT ;  /* 0x0000006803007233 */ /* 0x100fe20003803000 */
[----:B------:R-:W-:Y:S01]  /*faa0*/  LOP3.LUT R94, R5, R6, RZ, 0xc0, !PT ;  /* 0x00000006055e7212 */ /* 0x000fe200078ec0ff */
[----:B------:R-:W-:Y:S01]  /*fab0*/  HSET2.LE.AND R3, R2, R104, PT ;  /* 0x0000006802037233 */ /* 0x000fe20003803000 */
[----:B------:R-:W-:Y:S01]  /*fac0*/  F2FP.BF16.PACK_AB R2, R43, R42 ;  /* 0x0000002a2b02723e */ /* 0x000fe200000010ff */
[--C-:B------:R-:W-:Y:S01]  /*fad0*/  FFMA.FTZ R5, R211, c[0x0][0x23c], -R30.reuse ;  /* 0x00008f00d3057a23 */ /* 0x100fe2000001081e */
[----:B------:R-:W-:Y:S01]  /*fae0*/  MOV R65, R151 ;  /* 0x0000009700417202 */ /* 0x000fe20000000f00 */
[----:B------:R-:W-:Y:S01]  /*faf0*/  FFMA.FTZ R11, R64, R49, R19 ;  /* 0x00000031400b7223 */ /* 0x000fe20000010013 */
[----:B------:R-:W-:Y:S01]  /*fb00*/  LOP3.LUT R92, R0, R2, RZ, 0xc0, !PT ;  /* 0x00000002005c7212 */ /* 0x000fe200078ec0ff */
[--C-:B------:R-:W-:Y:S01]  /*fb10*/  FFMA.FTZ R0, R237, c[0x0][0x23c], -R30.reuse ;  /* 0x00008f00ed007a23 */ /* 0x100fe2000001081e */
[----:B------:R-:W-:Y:S01]  /*fb20*/  LOP3.LUT R93, R3, R4, RZ, 0xc0, !PT ;  /* 0x00000004035d7212 */ /* 0x000fe200078ec0ff */
[----:B------:R-:W-:Y:S01]  /*fb30*/  IMAD.WIDE.U32 R2, R14, -0x2daee0ad, RZ ;  /* 0xd2511f530e027825 */ /* 0x000fe200078e00ff */
[----:B-1----:R-:W-:Y:S01]  /*fb40*/  F2FP.BF16.PACK_AB R8, R38, R39 ;  /* 0x000000272608723e */ /* 0x002fe200000010ff */
[----:B------:R1:W-:Y:S01]  /*fb50*/  MUFU.EX2 R36, R0 ;  /* 0x0000000000247308 */ /* 0x0003e20000000800 */
[----:B------:R-:W-:Y:S01]  /*fb60*/  MOV R201, R148 ;  /* 0x0000009400c97202 */ /* 0x000fe20000000f00 */
[----:B------:R-:W-:Y:S01]  /*fb70*/  FFMA.FTZ R4, R232, c[0x0][0x23c], -R30 ;  /* 0x00008f00e8047a23 */ /* 0x000fe2000001081e */
[----:B------:R-:W-:Y:S01]  /*fb80*/  LOP3.LUT R95, R7, R8, RZ, 0xc0, !PT ;  /* 0x00000008075f7212 */ /* 0x000fe200078ec0ff */
[----:B------:R-:W-:Y:S01]  /*fb90*/  FFMA.FTZ R9, R17, R51, R67 ;  /* 0x0000003311097223 */ /* 0x000fe20000010043 */
[----:B------:R-:W-:Y:S01]  /*fba0*/  LOP3.LUT R7, R2, 0xff, RZ, 0xc0, !PT ;  /* 0x000000ff02077812 */ /* 0x000fe200078ec0ff */
[----:B------:R-:W-:Y:S01]  /*fbb0*/  IMAD.MOV.U32 R194, RZ, RZ, R149 ;  /* 0x000000ffffc27224 */ /* 0x000fe200078e0095 */
[----:B------:R-:W-:Y:S01]  /*fbc0*/  SHF.R.U32.HI R6, RZ, 0x18, R2 ;  /* 0x00000018ff067819 */ /* 0x000fe20000011602 */
[----:B------:R-:W-:Y:S01]  /*fbd0*/  MUFU.EX2 R29, R5 ;  /* 0x00000005001d7308 */ /* 0x000fe20000000800 */
[----:B------:R-:W-:Y:S01]  /*fbe0*/  FFMA.FTZ R10, R66, R50, R65 ;  /* 0x00000032420a7223 */ /* 0x000fe20000010041 */
[----:B------:R-:W2:Y:S01]  /*fbf0*/  LDSM.16.MT88.4 R148, [R212+0xac00] ;  /* 0x00ac0000d494783b */ /* 0x000ea20000004200 */
[----:B------:R-:W-:Y:S03]  /*fc00*/  HMMA.16816.F32.BF16 R108, R92, R116, R108 ;  /* 0x000000745c6c723c */ /* 0x000fe6000004186c */
[----:B------:R-:W3:Y:S01]  /*fc10*/  LDSM.16.MT88.4 R80, [R212+0xbc00] ;  /* 0x00bc0000d450783b */ /* 0x000ee20000004200 */
[----:B-1----:R-:W-:-:S02]  /*fc20*/  FFMA.FTZ R0, R235, c[0x0][0x23c], -R30 ;  /* 0x00008f00eb007a23 */ /* 0x002fc4000001081e */
[----:B------:R1:W-:Y:S01]  /*fc30*/  MUFU.EX2 R30, R4 ;  /* 0x00000004001e7308 */ /* 0x0003e20000000800 */
[----:B------:R-:W5:Y:S01]  /*fc40*/  LDSM.16.MT88.4 R12, [R214+0xbc00] ;  /* 0x00bc0000d60c783b */ /* 0x000f620000004200 */
[C---:B------:R-:W-:Y:S06]  /*fc50*/  HMMA.16816.F32.BF16 R120, R92.reuse, R118, R120 ;  /* 0x000000765c78723c */ /* 0x040fec0000041878 */
[----:B------:R1:W-:Y:S02]  /*fc60*/  MUFU.EX2 R37, R0 ;  /* 0x0000000000257308 */ /* 0x0003e40000000800 */
[----:B----4-:R-:W-:Y:S01]  /*fc70*/  HMMA.16816.F32.BF16 R124, R92, R132, R124 ;  /* 0x000000845c7c723c */ /* 0x010fe2000004187c */
[----:B-1----:R-:W-:-:S07]  /*fc80*/  SHF.R.U32.HI R4, RZ, 0x10, R2 ;  /* 0x00000010ff047819 */ /* 0x002fce0000011602 */
[----:B------:R-:W-:Y:S01]  /*fc90*/  HMMA.16816.F32.BF16 R136, R92, R134, R136 ;  /* 0x000000865c88723c */ /* 0x000fe20000041888 */
[----:B------:R-:W-:Y:S02]  /*fca0*/  LOP3.LUT R0, R3, UR18, R46, 0x96, !PT ;  /* 0x0000001203007c12 */ /* 0x000fe4000f8e962e */
[----:B------:R-:W-:Y:S01]  /*fcb0*/  LOP3.LUT R3, R2, 0xffff, RZ, 0xc0, !PT ;  /* 0x0000ffff02037812 */ /* 0x000fe200078ec0ff */
[----:B------:R-:W-:-:S04]  /*fcc0*/  FFMA.FTZ R2, R238, c[0x0][0x23c], -R31 ;  /* 0x00008f00ee027a23 */ /* 0x000fc8000001081f */
[C---:B------:R-:W-:Y:S01]  /*fcd0*/  HMMA.16816.F32.BF16 R156, R92.reuse, R164, R156 ;  /* 0x000000a45c9c723c */ /* 0x040fe2000004189c */
[----:B------:R-:W-:Y:S01]  /*fce0*/  SHF.R.U32.HI R5, RZ, 0x8, R3 ;  /* 0x00000008ff057819 */ /* 0x000fe20000011603 */
[----:B------:R1:W-:Y:S01]  /*fcf0*/  MUFU.EX2 R19, R2 ;  /* 0x0000000200137308 */ /* 0x0003e20000000800 */
[----:B------:R-:W-:Y:S02]  /*fd00*/  FFMA.FTZ R3, R234, c[0x0][0x23c], -R31 ;  /* 0x00008f00ea037a23 */ /* 0x000fe4000001081f */
[----:B------:R-:W-:Y:S02]  /*fd10*/  PRMT R8, R7, 0x5410, R5 ;  /* 0x0000541007087816 */ /* 0x000fe40000000005 */
[----:B------:R-:W-:Y:S01]  /*fd20*/  LOP3.LUT R5, R0, 0xff, RZ, 0xc0, !PT ;  /* 0x000000ff00057812 */ /* 0x000fe200078ec0ff */
[C---:B--2---:R-:W-:Y:S02]  /*fd30*/  HMMA.16816.F32.BF16 R140, R92.reuse, R148, R140 ;  /* 0x000000945c8c723c */ /* 0x044fe4000004188c */
[----:B------:R2:W-:Y:S06]  /*fd40*/  MUFU.EX2 R28, R3 ;  /* 0x00000003001c7308 */ /* 0x0005ec0000000800 */
[----:B------:R-:W-:Y:S01]  /*fd50*/  HMMA.16816.F32.BF16 R152, R92, R150, R152 ;  /* 0x000000965c98723c */ /* 0x000fe20000041898 */
[----:B-1----:R-:W-:Y:S01]  /*fd60*/  LOP3.LUT R2, R4, 0xff, RZ, 0xc0, !PT ;  /* 0x000000ff04027812 */ /* 0x002fe200078ec0ff */
[----:B------:R-:W-:-:S03]  /*fd70*/  FFMA.FTZ R4, R236, c[0x0][0x23c], -R31 ;  /* 0x00008f00ec047a23 */ /* 0x000fc6000001081f */
[----:B------:R-:W-:Y:S01]  /*fd80*/  PRMT R6, R2, 0x5410, R6 ;  /* 0x0000541002067816 */ /* 0x000fe20000000006 */
[----:B------:R-:W-:Y:S01]  /*fd90*/  FFMA.FTZ R2, R233, c[0x0][0x23c], -R31 ;  /* 0x00008f00e9027a23 */ /* 0x000fe2000001081f */
[----:B------:R-:W-:Y:S01]  /*fda0*/  MUFU.EX2 R17, R4 ;  /* 0x0000000400117308 */ /* 0x000fe20000000800 */
[----:B------:R-:W-:Y:S01]  /*fdb0*/  HMMA.16816.F32.BF16 R168, R92, R166, R168 ;  /* 0x000000a65ca8723c */ /* 0x000fe200000418a8 */
[----:B--2---:R-:W-:-:S04]  /*fdc0*/  SHF.R.U32.HI R3, RZ, 0x10, R0 ;  /* 0x00000010ff037819 */ /* 0x004fc80000011600 */
[----:B------:R-:W-:Y:S02]  /*fdd0*/  LOP3.LUT R3, R3, 0xff, RZ, 0xc0, !PT ;  /* 0x000000ff03037812 */ /* 0x000fe400078ec0ff */
[----:B------:R1:W2:Y:S01]  /*fde0*/  MUFU.EX2 R18, R2 ;  /* 0x0000000200127308 */ /* 0x0002a20000000800 */
[C---:B---3--:R-:W-:Y:S08]  /*fdf0*/  HMMA.16816.F32.BF16 R72, R92.reuse, R80, R72 ;  /* 0x000000505c48723c */ /* 0x048ff00000041848 */
[----:B------:R-:W-:Y:S01]  /*fe00*/  HMMA.16816.F32.BF16 R76, R92, R82, R76 ;  /* 0x000000525c4c723c */ /* 0x000fe2000004184c */
[----:B-1----:R-:W-:-:S07]  /*fe10*/  LOP3.LUT R2, R0, 0xffff, RZ, 0xc0, !PT ;  /* 0x0000ffff00027812 */ /* 0x002fce00078ec0ff */
[C---:B-----5:R-:W-:Y:S01]  /*fe20*/  HMMA.16816.F32.BF16 R88, R92.reuse, R12, R88 ;  /* 0x0000000c5c58723c */ /* 0x060fe20000041858 */
[----:B------:R-:W-:Y:S02]  /*fe30*/  SHF.R.U32.HI R0, RZ, 0x18, R0 ;  /* 0x00000018ff007819 */ /* 0x000fe40000011600 */
[----:B------:R-:W-:Y:S02]  /*fe40*/  SHF.R.U32.HI R2, RZ, 0x8, R2 ;  /* 0x00000008ff027819 */ /* 0x000fe40000011602 */
[----:B------:R-:W-:Y:S01]  /*fe50*/  PRMT R7, R3, 0x5410, R0 ;  /* 0x0000541003077816 */ /* 0x000fe20000000000 */
[--C-:B------:R-:W-:Y:S01]  /*fe60*/  HSET2.LE.AND R0, R8, R104.reuse, PT ;  /* 0x0000006808007233 */ /* 0x100fe20003803000 */
[----:B------:R-:W-:Y:S01]  /*fe70*/  PRMT R2, R5, 0x5410, R2 ;  /* 0x0000541005027816 */ /* 0x000fe20000000002 */
[--C-:B------:R-:W-:Y:S01]  /*fe80*/  HSET2.LE.AND R3, R6, R104.reuse, PT ;  /* 0x0000006806037233 */ /* 0x100fe20003803000 */
[----:B--2---:R-:W-:Y:S01]  /*fe90*/  F2FP.BF16.PACK_AB R4, R18, R28 ;  /* 0x0000001c1204723e */ /* 0x004fe200000010ff */
[--C-:B------:R-:W-:Y:S01]  /*fea0*/  HSET2.LE.AND R7, R7, R104.reuse, PT ;  /* 0x0000006807077233 */ /* 0x100fe20003803000 */
[----:B------:R-:W-:Y:S01]  /*feb0*/  F2FP.BF16.PACK_AB R6, R37, R36 ;  /* 0x000000242506723e */ /* 0x000fe200000010ff */
[----:B------:R-:W-:Y:S01]  /*fec0*/  HSET2.LE.AND R5, R2, R104, PT ;  /* 0x0000006802057233 */ /* 0x000fe20003803000 */
[----:B------:R-:W-:Y:S01]  /*fed0*/  F2FP.BF16.PACK_AB R2, R29, R30 ;  /* 0x0000001e1d02723e */ /* 0x000fe200000010ff */
[----:B------:R-:W-:Y:S01]  /*fee0*/  HMMA.16816.F32.BF16 R92, R92, R14, R52 ;  /* 0x0000000e5c5c723c */ /* 0x000fe20000041834 */
[----:B------:R-:W-:Y:S01]  /*fef0*/  LOP3.LUT R99, R3, R4, RZ, 0xc0, !PT ;  /* 0x0000000403637212 */ /* 0x000fe200078ec0ff */
[----:B------:R-:W-:Y:S01]  /*ff00*/  FADD.FTZ R3, R194, R16 ;  /* 0x00000010c2037221 */ /* 0x000fe20000010000 */
[----:B------:R-:W-:Y:S01]  /*ff10*/  LOP3.LUT R98, R0, R2, RZ, 0xc0, !PT ;  /* 0x0000000200627212 */ /* 0x000fe200078ec0ff */
[----:B------:R-:W-:Y:S01]  /*ff20*/  FADD.FTZ R2, R201, R11 ;  /* 0x0000000bc9027221 */ /* 0x000fe20000010000 */
[----:B------:R-:W-:Y:S01]  /*ff30*/  F2FP.BF16.PACK_AB R0, R17, R19 ;  /* 0x000000131100723e */ /* 0x000fe200000010ff */
        /* <DEDUP_REMOVED lines=76> */
[----:B------:R-:W-:Y:S02]  /*10400*/  IMAD.MOV.U32 R104, RZ, RZ, R246 ;  /* 0x000000ffff687224 */ /* 0x000fe400078e00f6 */
[----:B------:R-:W-:Y:S01]  /*10410*/  IMAD.MOV.U32 R102, RZ, RZ, R244 ;  /* 0x000000ffff667224 */ /* 0x000fe200078e00f4 */
        /* <DEDUP_REMOVED lines=10> */
[----:B------:R-:W-:Y:S01]  /*104c0*/  ULDC.64 UR4, c[0x0][0x1a0] ;  /* 0x0000680000047ab9 */ /* 0x000fe20000000a00 */
[----:B------:R-:W4:Y:S01]  /*104d0*/  S2R R247, SR_TID.X ;  /* 0x0000000000f77919 */ /* 0x000f220000002100 */
[----:B------:R-:W-:Y:S02]  /*104e0*/  UIMAD UR36, UR36, UR4, URZ ;  /* 0x00000004242472a4 */ /* 0x000fe4000f8e023f */
[----:B------:R-:W-:Y:S02]  /*104f0*/  UIMAD.WIDE.U32 UR38, UR34, UR4, URZ ;  /* 0x00000004222672a5 */ /* 0x000fe4000f8e003f */
[----:B------:R-:W-:-:S04]  /*10500*/  UIMAD UR5, UR34, UR5, UR36 ;  /* 0x00000005220572a4 */ /* 0x000fc8000f8e0224 */
[----:B------:R-:W-:Y:S01]  /*10510*/  UIADD3 UR5, UR39, UR5, URZ ;  /* 0x0000000527057290 */ /* 0x000fe2000fffe03f */
[----:B------:R-:W-:Y:S02]  /*10520*/  IMAD.U32 R2, RZ, RZ, UR38 ;  /* 0x00000026ff027e24 */ /* 0x000fe4000f8e00ff */
[----:B------:R-:W-:-:S03]  /*10530*/  IMAD.U32 R3, RZ, RZ, UR39 ;  /* 0x00000027ff037e24 */ /* 0x000fc6000f8e00ff */
[----:B------:R-:W-:Y:S01]  /*10540*/  IMAD.U32 R3, RZ, RZ, UR5 ;  /* 0x00000005ff037e24 */ /* 0x000fe2000f8e00ff */
[----:B------:R-:W-:Y:S04]  /*10550*/  @P4 STS [R218+0x9000], RZ ;  /* 0x009000ffda004388 */ /* 0x000fe80000000800 */
[----:B------:R-:W-:Y:S01]  /*10560*/  @P4 STS [R218+0x9004], RZ ;  /* 0x009004ffda004388 */ /* 0x000fe20000000800 */
[----:B----4-:R-:W-:-:S03]  /*10570*/  IMAD.SHL.U32 R247, R247, 0x2, RZ ;  /* 0x00000002f7f77824 */ /* 0x010fc600078e00ff */
[----:B------:R-:W-:Y:S02]  /*10580*/  @P4 STS.64 [R218+0x9008], RZ ;  /* 0x009008ffda004388 */ /* 0x000fe40000000a00 */
[----:B------:R-:W-:Y:S02]  /*10590*/  LOP3.LUT R247, R247, 0x6, RZ, 0xc0, !PT ;  /* 0x00000006f7f77812 */ /* 0x000fe400078ec0ff */
        /* <DEDUP_REMOVED lines=13> */
[C---:B------:R-:W-:Y:S01]  /*10670*/  @!P4 LEA R12, P5, R2.reuse, c[0x0][0x170], 0x1 ;  /* 0x00005c00020cca11 */ /* 0x040fe200078a08ff */
[----:B------:R-:W-:Y:S01]  /*10680*/  IMAD.U32 R0, RZ, RZ, UR34 ;  /* 0x00000022ff007e24 */ /* 0x000fe2000f8e00ff */
[----:B------:R-:W-:Y:S01]  /*10690*/  IADD3.X R3, R3, UR24, RZ, P6, !PT ;  /* 0x0000001803037c10 */ /* 0x000fe2000b7fe4ff */
[----:B------:R-:W-:Y:S01]  /*106a0*/  @P3 STS.128 [R218+0xa000], RZ ;  /* 0x00a000ffda003388 */ /* 0x000fe20000000c00 */
[----:B------:R-:W-:Y:S01]  /*106b0*/  @!P3 LEA R6, P1, R2, c[0x0][0x170], 0x1 ;  /* 0x00005c000206ba11 */ /* 0x000fe200078208ff */
[----:B------:R-:W-:Y:S01]  /*106c0*/  IMAD R0, R0, 0x40, R247 ;  /* 0x0000004000007824 */ /* 0x000fe200078e02f7 */
        /* <DEDUP_REMOVED lines=9> */
[--C-:B------:R-:W-:Y:S01]  /*10760*/  IMAD.IADD R2, R221, 0x1, -R0.reuse ;  /* 0x00000001dd027824 */ /* 0x100fe200078e0a00 */
[----:B------:R-:W-:Y:S01]  /*10770*/  ISETP.GE.AND P0, PT, R0, R230, PT ;  /* 0x000000e60000720c */ /* 0x000fe20003f06270 */
[----:B------:R-:W-:Y:S01]  /*10780*/  @!PT LDS RZ, [RZ] ;  /* 0x00000000fffff984 */ /* 0x000fe20000000800 */
[----:B------:R-:W-:Y:S01]  /*10790*/  @!PT LDS RZ, [RZ] ;  /* 0x00000000fffff984 */ /* 0x000fe20000000800 */
[----:B------:R-:W-:Y:S01]  /*107a0*/  @!PT LDS RZ, [RZ] ;  /* 0x00000000fffff984 */ /* 0x000fe20000000800 */
[----:B------:R3:W-:Y:S01]  /*107b0*/  @!P2 LDGSTS.E.BYPASS.LTC128B.128 [R218+0xb000], [R8.64+0x80] ;  /* 0x0b00008008daafae */ /* 0x0007e2000b901d5e */
[----:B------:R-:W-:Y:S01]  /*107c0*/  IMAD.IADD R3, R220, 0x1, -R0 ;  /* 0x00000001dc037824 */ /* 0x000fe200078e0a00 */
[----:B------:R-:W-:Y:S02]  /*107d0*/  ISETP.GE.AND P6, PT, R0, R229, PT ;  /* 0x000000e50000720c */ /* 0x000fe40003fc6270 */
[----:B------:R-:W-:Y:S01]  /*107e0*/  @P4 STS.128 [R218+0x9800], RZ ;  /* 0x009800ffda004388 */ /* 0x000fe20000000c00 */
[----:B------:R-:W-:-:S02]  /*107f0*/  IABS R2, R2 ;  /* 0x0000000200027213 */ /* 0x000fc40000000000 */
[----:B------:R-:W-:Y:S01]  /*10800*/  IABS R3, R3 ;  /* 0x0000000300037213 */ /* 0x000fe20000000000 */
[----:B------:R-:W-:Y:S01]  /*10810*/  @!PT LDS RZ, [RZ] ;  /* 0x00000000fffff984 */ /* 0x000fe20000000800 */
[----:B------:R-:W-:Y:S01]  /*10820*/  @!PT LDS RZ, [RZ] ;  /* 0x00000000fffff984 */ /* 0x000fe20000000800 */
[----:B------:R-:W-:Y:S01]  /*10830*/  @!PT LDS RZ, [RZ] ;  /* 0x00000000fffff984 */ /* 0x000fe20000000800 */
[----:B------:R2:W-:Y:S01]  /*10840*/  @!P4 LDGSTS.E.BYPASS.LTC128B.128 [R218+0x9800], [R12.64] ;  /* 0x098000000cdacfae */ /* 0x0005e2000b901d5e */
[C---:B------:R-:W-:Y:S02]  /*10850*/  ISETP.GE.AND P5, PT, R0.reuse, R228, PT ;  /* 0x000000e40000720c */ /* 0x040fe40003fa6270 */
[C---:B------:R-:W-:Y:S01]  /*10860*/  ISETP.GE.AND P1, PT, R0.reuse, R227, PT ;  /* 0x000000e30000720c */ /* 0x040fe20003f26270 */
[----:B------:R-:W-:Y:S01]  /*10870*/  @P3 STS.128 [R218+0xa800], RZ ;  /* 0x00a800ffda003388 */ /* 0x000fe20000000c00 */
[C---:B------:R-:W-:Y:S02]  /*10880*/  ISETP.LT.OR P0, PT, R0.reuse, R225, P0 ;  /* 0x000000e10000720c */ /* 0x040fe40000701670 */
[C---:B------:R-:W-:Y:S01]  /*10890*/  ISETP.LT.OR P6, PT, R0.reuse, R224, P6 ;  /* 0x000000e00000720c */ /* 0x040fe200037c1670 */
[----:B------:R-:W-:Y:S01]  /*108a0*/  @!PT LDS RZ, [RZ] ;  /* 0x00000000fffff984 */ /* 0x000fe20000000800 */
[----:B------:R-:W-:Y:S01]  /*108b0*/  @!PT LDS RZ, [RZ] ;  /* 0x00000000fffff984 */ /* 0x000fe20000000800 */
[----:B------:R-:W-:Y:S01]  /*108c0*/  @!PT LDS RZ, [RZ] ;  /* 0x00000000fffff984 */ /* 0x000fe20000000800 */
[----:B------:R4:W-:Y:S01]  /*108d0*/  @!P3 LDGSTS.E.BYPASS.LTC128B.128 [R218+0xa800], [R6.64+0x40] ;  /* 0x0a80004006dabfae */ /* 0x0009e2000b901d5e */
[----:B------:R-:W-:-:S02]  /*108e0*/  ISETP.LT.OR P5, PT, R0, R223, P5 ;  /* 0x000000df0000720c */ /* 0x000fc40002fa1670 */
[----:B------:R-:W-:Y:S01]  /*108f0*/  ISETP.LT.OR P1, PT, R0, R222, P1 ;  /* 0x000000de0000720c */ /* 0x000fe20000f21670 */
[----:B------:R-:W-:Y:S04]  /*10900*/  @P2 STS.128 [R218+0xb800], RZ ;  /* 0x00b800ffda002388 */ /* 0x000fe80000000c00 */
[----:B------:R-:W-:Y:S01]  /*10910*/  @!PT LDS RZ, [RZ] ;  /* 0x00000000fffff984 */ /* 0x000fe20000000800 */
[----:B------:R-:W-:Y:S01]  /*10920*/  @!PT LDS RZ, [RZ] ;  /* 0x00000000fffff984 */ /* 0x000fe20000000800 */
[----:B------:R-:W-:Y:S01]  /*10930*/  @!PT LDS RZ, [RZ] ;  /* 0x00000000fffff984 */ /* 0x000fe20000000800 */
[----:B------:R4:W-:Y:S04]  /*10940*/  @!P2 LDGSTS.E.BYPASS.LTC128B.128 [R218+0xb800], [R4.64+0x80] ;  /* 0x0b80008004daafae */ /* 0x0009e8000b901d5e */
[----:B---3--:R-:W-:Y:S04]  /*10950*/  LDSM.16.M88.4 R8, [R216] ;  /* 0x00000000d808783b */ /* 0x008fe80000000200 */
[----:B------:R-:W3:Y:S04]  /*10960*/  LDSM.16.M88.4 R28, [R213+0x6000] ;  /* 0x00600000d51c783b */ /* 0x000ee80000000200 */
[----:B------:R-:W5:Y:S04]  /*10970*/  LDSM.16.M88.4 R24, [R213+0x6400] ;  /* 0x00640000d518783b */ /* 0x000f680000000200 */
[----:B------:R-:W-:Y:S04]  /*10980*/  LDSM.16.M88.4 R20, [R213+0x6800] ;  /* 0x00680000d514783b */ /* 0x000fe80000000200 */
[----:B------:R-:W-:Y:S04]  /*10990*/  LDSM.16.M88.4 R16, [R213+0x6c00] ;  /* 0x006c0000d510783b */ /* 0x000fe80000000200 */
[----:B--2---:R-:W-:Y:S04]  /*109a0*/  LDSM.16.M88.4 R12, [R217+0x1000] ;  /* 0x00100000d90c783b */ /* 0x004fe80000000200 */
[----:B----4-:R-:W2:Y:S04]  /*109b0*/  LDSM.16.M88.4 R4, [R216+0x1000] ;  /* 0x00100000d804783b */ /* 0x010ea80000000200 */
[----:B------:R-:W4:Y:S04]  /*109c0*/  LDSM.16.M88.4 R44, [R215+0x6400] ;  /* 0x00640000d72c783b */ /* 0x000f280000000200 */
[----:B------:R-:W1:Y:S04]  /*109d0*/  LDSM.16.M88.4 R48, [R215+0x6000] ;  /* 0x00600000d730783b */ /* 0x000e680000000200 */
[----:B------:R-:W1:Y:S04]  /*109e0*/  LDSM.16.M88.4 R36, [R215+0x6c00] ;  /* 0x006c0000d724783b */ /* 0x000e680000000200 */
[----:B------:R-:W1:Y:S01]  /*109f0*/  LDSM.16.M88.4 R40, [R215+0x6800] ;  /* 0x00680000d728783b */ /* 0x000e620000000200 */
[C---:B---3--:R-:W-:Y:S03]  /*10a00*/  HMMA.16816.F32.BF16 R208, R8.reuse, R28, RZ ;  /* 0x0000001c08d0723c */ /* 0x048fe600000418ff */
[----:B------:R-:W0:Y:S05]  /*10a10*/  LDGDEPBAR ;  /* 0x00000000000079af */ /* 0x000e2a0000000000 */
[C---:B------:R-:W-:Y:S08]  /*10a20*/  HMMA.16816.F32.BF16 R204, R8.reuse, R30, RZ ;  /* 0x0000001e08cc723c */ /* 0x040ff000000418ff */
[----:B-----5:R-:W-:Y:S08]  /*10a30*/  HMMA.16816.F32.BF16 R200, R8, R24, RZ ;  /* 0x0000001808c8723c */ /* 0x020ff000000418ff */
        /* <DEDUP_REMOVED lines=8> */
[----:B----4-:R-:W-:Y:S08]  /*10ac0*/  HMMA.16816.F32.BF16 R180, R12, R44, R56 ;  /* 0x0000002c0cb4723c */ /* 0x010ff00000041838 */
        /* <DEDUP_REMOVED lines=8> */
[C---:B-1----:R-:W-:Y:S08]  /*10b50*/  HMMA.16816.F32.BF16 R56, R12.reuse, R50, R60 ;  /* 0x000000320c38723c */ /* 0x042ff0000004183c */
[C---:B------:R-:W-:Y:S01]  /*10b60*/  HMMA.16816.F32.BF16 R104, R12.reuse, R48, R32 ;  /* 0x000000300c68723c */ /* 0x040fe20000041820 */
[----:B------:R-:W-:Y:S07]  /*10b70*/  LDSM.16.M88.4 R32, [R213+0x7000] ;  /* 0x00700000d520783b */ /* 0x000fee0000000200 */
[C---:B------:R-:W-:Y:S01]  /*10b80*/  HMMA.16816.F32.BF16 R60, R12.reuse, R38, R4 ;  /* 0x000000260c3c723c */ /* 0x040fe20000041804 */
[----:B------:R-:W1:Y:S07]  /*10b90*/  LDSM.16.M88.4 R4, [R216+0x3000] ;  /* 0x00300000d804783b */ /* 0x000e6e0000000200 */
[C---:B------:R-:W-:Y:S01]  /*10ba0*/  HMMA.16816.F32.BF16 R16, R12.reuse, R36, R28 ;  /* 0x000000240c10723c */ /* 0x040fe2000004181c */
[----:B------:R-:W3:Y:S07]  /*10bb0*/  LDSM.16.M88.4 R28, [R213+0x7400] ;  /* 0x00740000d51c783b */ /* 0x000eee0000000200 */
[C---:B------:R-:W-:Y:S08]  /*10bc0*/  HMMA.16816.F32.BF16 R176, R12.reuse, R40, R52 ;  /* 0x000000280cb0723c */ /* 0x040ff00000041834 */
[C---:B------:R-:W-:Y:S08]  /*10bd0*/  HMMA.16816.F32.BF16 R52, R12.reuse, R46, R64 ;  /* 0x0000002e0c34723c */ /* 0x040ff00000041840 */
[----:B------:R-:W-:Y:S01]  /*10be0*/  HMMA.16816.F32.BF16 R64, R12, R42, R100 ;  /* 0x0000002a0c40723c */ /* 0x000fe20000041864 */
[----:B------:R-:W4:Y:S07]  /*10bf0*/  LDSM.16.M88.4 R12, [R216+0x2000] ;  /* 0x00200000d80c783b */ /* 0x000f2e0000000200 */
[C---:B--2---:R-:W-:Y:S08]  /*10c00*/  HMMA.16816.F32.BF16 R236, R8.reuse, R44, R200 ;  /* 0x0000002c08ec723c */ /* 0x044ff000000418c8 */
[C---:B------:R-:W-:Y:S08]  /*10c10*/  HMMA.16816.F32.BF16 R240, R8.reuse, R36, R184 ;  /* 0x0000002408f0723c */ /* 0x040ff000000418b8 */
[C---:B------:R-:W-:Y:S08]  /*10c20*/  HMMA.16816.F32.BF16 R208, R8.reuse, R48, R208 ;  /* 0x0000003008d0723c */ /* 0x040ff000000418d0 */
[C---:B------:R-:W-:Y:S08]  /*10c30*/  HMMA.16816.F32.BF16 R200, R8.reuse, R50, R204 ;  /* 0x0000003208c8723c */ /* 0x040ff000000418cc */
[----:B------:R-:W-:Y:S08]  /*10c40*/  HMMA.16816.F32.BF16 R184, R8, R42, R188 ;  /* 0x0000002a08b8723c */ /* 0x000ff000000418bc */
[----:B-1----:R-:W-:Y:S08]  /*10c50*/  HMMA.16816.F32.BF16 R100, R4, R34, R56 ;  /* 0x000000220464723c */ /* 0x002ff00000041838 */
        /* <DEDUP_REMOVED lines=637> */
.L_x_749:
[----:B------:R-:W-:Y:S05]  /*13430*/  BSYNC B0 ;  /* 0x0000000000007941 */ /* 0x000fea0003800000 */
.L_x_748:
[----:B------:R-:W0:Y:S02]  /*13440*/  LDGDEPBAR ;  /* 0x00000000000079af */ /* 0x000e240000000000 */
.L_x_747:
[----:B------:R-:W2:Y:S04]  /*13450*/  LDL R0, [R1] ;  /* 0x0000000001007983 */ /* 0x000ea80000100800 */
[----:B------:R-:W3:Y:S04]  /*13460*/  LDL R2, [R1+0x14] ;  /* 0x0000140001027983 */ /* 0x000ee80000100800 */
[----:B------:R-:W4:Y:S01]  /*13470*/  LDL R3, [R1+0x10] ;  /* 0x0000100001037983 */ /* 0x000f220000100800 */
[----:B-1----:R-:W-:Y:S01]  /*13480*/  IMAD.MOV.U32 R7, RZ, RZ, R249 ;  /* 0x000000ffff077224 */ /* 0x002fe200078e00f9 */
[----:B------:R-:W-:Y:S01]  /*13490*/  MOV R6, R248 ;  /* 0x000000f800067202 */ /* 0x000fe20000000f00 */
[----:B------:R-:W-:Y:S01]  /*134a0*/  USHF.L.U32 UR4, UR34, 0x1, URZ ;  /* 0x0000000122047899 */ /* 0x000fe2000800063f */
[----:B------:R-:W-:-:S02]  /*134b0*/  IMAD.MOV.U32 R9, RZ, RZ, R250 ;  /* 0x000000ffff097224 */ /* 0x000fc400078e00fa */
[----:B------:R-:W-:Y:S02]  /*134c0*/  IMAD.MOV.U32 R8, RZ, RZ, R251 ;  /* 0x000000ffff087224 */ /* 0x000fe400078e00fb */
[----:B------:R-:W-:Y:S02]  /*134d0*/  IMAD.MOV.U32 R28, RZ, RZ, R6 ;  /* 0x000000ffff1c7224 */ /* 0x000fe400078e0006 */
[----:B------:R-:W-:Y:S02]  /*134e0*/  IMAD.MOV.U32 R47, RZ, RZ, R8 ;  /* 0x000000ffff2f7224 */ /* 0x000fe400078e0008 */
[----:B------:R-:W-:Y:S01]  /*134f0*/  IMAD.MOV.U32 R29, RZ, RZ, R9 ;  /* 0x000000ffff1d7224 */ /* 0x000fe200078e0009 */
[----:B------:R-:W-:Y:S01]  /*13500*/  MOV R17, R7 ;  /* 0x0000000700117202 */ /* 0x000fe20000000f00 */
[----:B------:R-:W1:Y:S02]  /*13510*/  LDC.U8 R100, c[0x0][0x2d8] ;  /* 0x0000b600ff647b82 */ /* 0x000e640000000000 */
[----:B------:R-:W-:-:S02]  /*13520*/  IMAD.MOV.U32 R49, RZ, RZ, R29 ;  /* 0x000000ffff317224 */ /* 0x000fc400078e001d */
[----:B--2---:R-:W-:-:S04]  /*13530*/  IMAD.WIDE.U32 R248, R0, -0x326172a9, RZ ;  /* 0xcd9e8d5700f87825 */ /* 0x004fc800078e00ff */
[----:B---3--:R-:W-:Y:S01]  /*13540*/  IMAD.MOV.U32 R12, RZ, RZ, R2 ;  /* 0x000000ffff0c7224 */ /* 0x008fe200078e0002 */
[----:B------:R-:W-:Y:S01]  /*13550*/  LOP3.LUT R2, R249, R252, RZ, 0x3c, !PT ;  /* 0x000000fcf9027212 */ /* 0x000fe200078e3cff */
[----:B------:R-:W-:Y:S02]  /*13560*/  IMAD.U32 R0, RZ, RZ, UR33 ;  /* 0x00000021ff007e24 */ /* 0x000fe4000f8e00ff */
[----:B----4-:R-:W-:-:S04]  /*13570*/  IMAD.WIDE.U32 R44, R3, -0x2daee0ad, RZ ;  /* 0xd2511f53032c7825 */ /* 0x010fc800078e00ff */
        /* <DEDUP_REMOVED lines=14> */
[----:B------:R-:W-:Y:S01]  /*13660*/  IMAD.WIDE.U32 R34, R0, -0x326172a9, RZ ;  /* 0xcd9e8d5700227825 */ /* 0x000fe200078e00ff */
[----:B------:R-:W-:Y:S02]  /*13670*/  LOP3.LUT R0, R251, R252, RZ, 0x3c, !PT ;  /* 0x000000fcfb007212 */ /* 0x000fe400078e3cff */
[----:B------:R-:W-:Y:S02]  /*13680*/  LOP3.LUT R6, R3, UR12, R38, 0x96, !PT ;  /* 0x0000000c03067c12 */ /* 0x000fe4000f8e9626 */
[----:B------:R-:W-:Y:S01]  /*13690*/  LOP3.LUT R2, R35, UR10, R2, 0x96, !PT ;  /* 0x0000000a23027c12 */ /* 0x000fe2000f8e9602 */
[----:B------:R-:W-:-:S04]  /*136a0*/  IMAD.WIDE.U32 R40, R0, -0x2daee0ad, RZ ;  /* 0xd2511f5300287825 */ /* 0x000fc800078e00ff */
[----:B------:R-:W-:Y:S01]  /*136b0*/  IMAD.WIDE.U32 R8, R8, -0x2daee0ad, RZ ;  /* 0xd2511f5308087825 */ /* 0x000fe200078e00ff */
[----:B------:R-:W-:-:S03]  /*136c0*/  LOP3.LUT R0, R41, UR15, R44, 0x96, !PT ;  /* 0x0000000f29007c12 */ /* 0x000fc6000f8e962c */
[----:B------:R-:W-:Y:S01]  /*136d0*/  IMAD.WIDE.U32 R6, R6, -0x2daee0ad, RZ ;  /* 0xd2511f5306067825 */ /* 0x000fe200078e00ff */
[----:B------:R-:W-:-:S03]  /*136e0*/  LOP3.LUT R12, R9, UR13, R40, 0x96, !PT ;  /* 0x0000000d090c7c12 */ /* 0x000fc6000f8e9628 */
[----:B------:R-:W-:-:S05]  /*136f0*/  IMAD.WIDE.U32 R32, R2, -0x2daee0ad, RZ ;  /* 0xd2511f5302207825 */ /* 0x000fca00078e00ff */
[----:B------:R-:W-:Y:S01]  /*13700*/  LOP3.LUT R2, R33, UR7, R6, 0x96, !PT ;  /* 0x0000000721027c12 */ /* 0x000fe2000f8e9606 */
[----:B------:R-:W-:-:S04]  /*13710*/  IMAD.WIDE.U32 R36, R0, -0x326172a9, RZ ;  /* 0xcd9e8d5700247825 */ /* 0x000fc800078e00ff */
[----:B------:R-:W-:Y:S01]  /*13720*/  IMAD.WIDE.U32 R12, R12, -0x326172a9, RZ ;  /* 0xcd9e8d570c0c7825 */ /* 0x000fe200078e00ff */
[----:B------:R-:W-:-:S03]  /*13730*/  LOP3.LUT R4, R37, UR14, R4, 0x96, !PT ;  /* 0x0000000e25047c12 */ /* 0x000fc6000f8e9604 */
[----:B------:R-:W-:Y:S01]  /*13740*/  IMAD.WIDE.U32 R2, R2, -0x326172a9, RZ ;  /* 0xcd9e8d5702027825 */ /* 0x000fe200078e00ff */
[----:B------:R-:W-:Y:S02]  /*13750*/  LOP3.LUT R6, R13, UR12, R36, 0x96, !PT ;  /* 0x0000000c0d067c12 */ /* 0x000fe4000f8e9624 */
[----:B------:R-:W-:Y:S02]  /*13760*/  LOP3.LUT R11, R7, UR9, R10, 0x96, !PT ;  /* 0x00000009070b7c12 */ /* 0x000fe4000f8e960a */
[----:B------:R-:W-:Y:S01]  /*13770*/  LOP3.LUT R0, R2, 0xffff, RZ, 0xc0, !PT ;  /* 0x0000ffff02007812 */ /* 0x000fe200078ec0ff */
[----:B------:R-:W-:-:S03]  /*13780*/  IMAD.WIDE.U32 R4, R4, -0x2daee0ad, RZ ;  /* 0xd2511f5304047825 */ /* 0x000fc600078e00ff */
[----:B------:R-:W-:Y:S01]  /*13790*/  SHF.R.U32.HI R10, RZ, 0x8, R0 ;  /* 0x00000008ff0a7819 */ /* 0x000fe20000011600 */
[----:B------:R-:W-:Y:S01]  /*137a0*/  IMAD.WIDE.U32 R6, R6, -0x2daee0ad, RZ ;  /* 0xd2511f5306067825 */ /* 0x000fe200078e00ff */
[----:B------:R-:W-:-:S03]  /*137b0*/  SHF.R.U32.HI R0, RZ, 0x10, R2 ;  /* 0x00000010ff007819 */ /* 0x000fc60000011602 */
[----:B------:R-:W-:Y:S01]  /*137c0*/  IMAD.WIDE.U32 R24, R11, -0x326172a9, RZ ;  /* 0xcd9e8d570b187825 */ /* 0x000fe200078e00ff */
[----:B------:R-:W-:Y:S02]  /*137d0*/  LOP3.LUT R13, R7, UR9, R4, 0x96, !PT ;  /* 0x00000009070d7c12 */ /* 0x000fe4000f8e9604 */
[----:B------:R-:W-:Y:S02]  /*137e0*/  LOP3.LUT R4, R0, 0xff, RZ, 0xc0, !PT ;  /* 0x000000ff00047812 */ /* 0x000fe400078ec0ff */
[----:B------:R-:W-:Y:S02]  /*137f0*/  LOP3.LUT R9, R2, 0xff, RZ, 0xc0, !PT ;  /* 0x000000ff02097812 */ /* 0x000fe400078ec0ff */
[----:B------:R-:W-:Y:S02]  /*13800*/  SHF.R.U32.HI R0, RZ, 0x18, R2 ;  /* 0x00000018ff007819 */ /* 0x000fe40000011602 */
[----:B------:R-:W-:Y:S02]  /*13810*/  LOP3.LUT R2, R3, UR17, R24, 0x96, !PT ;  /* 0x0000001103027c12 */ /* 0x000fe4000f8e9618 */
[----:B------:R-:W-:-:S02]  /*13820*/  FMNMX.FTZ R3, R246, R176, !PT ;  /* 0x000000b0f6037209 */ /* 0x000fc40007810000 */
[----:B------:R-:W-:Y:S02]  /*13830*/  PRMT R11, R4, 0x5410, R0 ;  /* 0x00005410040b7816 */ /* 0x000fe40000000000 */
[----:B------:R-:W-:Y:S02]  /*13840*/  LOP3.LUT R0, R2, 0xffff, RZ, 0xc0, !PT ;  /* 0x0000ffff02007812 */ /* 0x000fe400078ec0ff */
[----:B------:R-:W-:Y:S02]  /*13850*/  FMNMX.FTZ R3, R58, R3, !PT ;  /* 0x000000033a037209 */ /* 0x000fe40007810000 */
[----:B------:R-:W-:Y:S02]  /*13860*/  LOP3.LUT R8, R5, UR11, R8, 0x96, !PT ;  /* 0x0000000b05087c12 */ /* 0x000fe4000f8e9608 */
[----:B------:R-:W-:Y:S02]  /*13870*/  SHF.R.U32.HI R4, RZ, 0x8, R0 ;  /* 0x00000008ff047819 */ /* 0x000fe40000011600 */
[----:B------:R-:W-:-:S02]  /*13880*/  LOP3.LUT R0, R2, 0xff, RZ, 0xc0, !PT ;  /* 0x000000ff02007812 */ /* 0x000fc400078ec0ff */
[----:B------:R-:W-:Y:S01]  /*13890*/  FMNMX.FTZ R3, R54, R3, !PT ;  /* 0x0000000336037209 */ /* 0x000fe20007810000 */
[----:B------:R-:W-:Y:S01]  /*138a0*/  IMAD.WIDE.U32 R22, R8, -0x326172a9, RZ ;  /* 0xcd9e8d5708167825 */ /* 0x000fe200078e00ff */
[----:B------:R-:W-:Y:S02]  /*138b0*/  PRMT R19, R0, 0x5410, R4 ;  /* 0x0000541000137816 */ /* 0x000fe40000000004 */
[----:B------:R-:W-:Y:S02]  /*138c0*/  FMNMX.FTZ R0, R52, R3, !PT ;  /* 0x0000000334007209 */ /* 0x000fe40007810000 */
[----:B------:R-:W-:Y:S02]  /*138d0*/  SHF.R.U32.HI R3, RZ, 0x10, R2 ;  /* 0x00000010ff037819 */ /* 0x000fe40000011602 */
[----:B------:R-:W-:Y:S02]  /*138e0*/  LOP3.LUT R12, R23, UR10, R12, 0x96, !PT ;  /* 0x0000000a170c7c12 */ /* 0x000fe4000f8e960c */
[----:B------:R-:W-:-:S02]  /*138f0*/  FMNMX.FTZ R4, R233, R0, !PT ;  /* 0x00000000e9047209 */ /* 0x000fc40007810000 */
[----:B------:R-:W-:Y:S02]  /*13900*/  SHF.R.U32.HI R2, RZ, 0x18, R2 ;  /* 0x00000018ff027819 */ /* 0x000fe40000011602 */
[----:B------:R-:W-:Y:S01]  /*13910*/  LOP3.LUT R0, R3, 0xff, RZ, 0xc0, !PT ;  /* 0x000000ff03007812 */ /* 0x000fe200078ec0ff */
[----:B------:R-:W-:Y:S01]  /*13920*/  IMAD.WIDE.U32 R26, R12, -0x2daee0ad, RZ ;  /* 0xd2511f530c1a7825 */ /* 0x000fe200078e00ff */
[----:B------:R-:W-:Y:S02]  /*13930*/  FMNMX.FTZ R3, R180, R4, !PT ;  /* 0x00000004b4037209 */ /* 0x000fe40007810000 */
[----:B------:R-:W-:Y:S02]  /*13940*/  PRMT R18, R0, 0x5410, R2 ;  /* 0x0000541000127816 */ /* 0x000fe40000000002 */
[----:B------:R-:W-:Y:S02]  /*13950*/  FMNMX.FTZ R0, R245, R178, !PT ;  /* 0x000000b2f5007209 */ /* 0x000fe40007810000 */
[----:B------:R-:W-:-:S02]  /*13960*/  FMNMX.FTZ R4, R173, R3, !PT ;  /* 0x00000003ad047209 */ /* 0x000fc40007810000 */
[----:B------:R-:W-:Y:S02]  /*13970*/  LOP3.LUT R6, R27, UR7, R6, 0x96, !PT ;  /* 0x000000071b067c12 */ /* 0x000fe4000f8e9606 */
[----:B------:R-:W-:Y:S02]  /*13980*/  FMNMX.FTZ R5, R177, R0, !PT ;  /* 0x00000000b1057209 */ /* 0x000fe40007810000 */
[----:B------:R-:W-:Y:S01]  /*13990*/  FMNMX.FTZ R4, R105, R4, !PT ;  /* 0x0000000469047209 */ /* 0x000fe20007810000 */
[----:B------:R-:W-:Y:S01]  /*139a0*/  IMAD.WIDE.U32 R2, R6, -0x326172a9, RZ ;  /* 0xcd9e8d5706027825 */ /* 0x000fe200078e00ff */
[----:B------:R-:W-:Y:S02]  /*139b0*/  FMNMX.FTZ R6, R57, R5, !PT ;  /* 0x0000000539067209 */ /* 0x000fe40007810000 */
[----:B------:R-:W-:Y:S02]  /*139c0*/  FMNMX.FTZ R5, R188, R4, !PT ;  /* 0x00000004bc057209 */ /* 0x000fe40007810000 */
[----:B------:R-:W-:-:S02]  /*139d0*/  LOP3.LUT R0, R2, 0xffff, RZ, 0xc0, !PT ;  /* 0x0000ffff02007812 */ /* 0x000fc400078ec0ff */
[----:B------:R-:W-:Y:S02]  /*139e0*/  FMNMX.FTZ R5, R185, R5, !PT ;  /* 0x00000005b9057209 */ /* 0x000fe40007810000 */
[----:B------:R-:W-:Y:S02]  /*139f0*/  SHF.R.U32.HI R4, RZ, 0x8, R0 ;  /* 0x00000008ff047819 */ /* 0x000fe40000011600 */
[----:B------:R-:W-:Y:S02]  /*13a00*/  FMNMX.FTZ R5, R183, R5, !PT ;  /* 0x00000005b7057209 */ /* 0x000fe40007810000 */
[----:B------:R-:W-:Y:S02]  /*13a10*/  LOP3.LUT R0, R2, 0xff, RZ, 0xc0, !PT ;  /* 0x000000ff02007812 */ /* 0x000fe400078ec0ff */
[----:B------:R-:W-:Y:S02]  /*13a20*/  FMNMX.FTZ R6, R53, R6, !PT ;  /* 0x0000000635067209 */ /* 0x000fe40007810000 */
[----:B------:R-:W-:-:S02]  /*13a30*/  FMNMX.FTZ R5, R46, R5, !PT ;  /* 0x000000052e057209 */ /* 0x000fc40007810000 */
[----:B------:R-:W-:Y:S02]  /*13a40*/  PRMT R15, R0, 0x5410, R4 ;  /* 0x00005410000f7816 */ /* 0x000fe40000000004 */
        /* <DEDUP_REMOVED lines=14> */
[----:B------:R-:W-:Y:S01]  /*13b30*/  FMNMX.FTZ R5, R197, R5, !PT ;  /* 0x00000005c5057209 */ /* 0x000fe20007810000 */
[----:B------:R-:W2:Y:S01]  /*13b40*/  SHFL.BFLY PT, R8, R0, 0x2, 0x1f ;  /* 0x0c401f0000087f89 */ /* 0x000ea200000e0000 */
        /* <DEDUP_REMOVED lines=18> */
[----:B--2---:R-:W-:Y:S02]  /*13c70*/  FMNMX.FTZ R0, R0, R8, !PT ;  /* 0x0000000800007209 */ /* 0x004fe40007810000 */
[----:B------:R-:W-:-:S02]  /*13c80*/  FMNMX.FTZ R6, R247, R6, !PT ;  /* 0x00000006f7067209 */ /* 0x000fc40007810000 */
[----:B------:R-:W-:Y:S01]  /*13c90*/  FMNMX.FTZ R4, R209, R5, !PT ;  /* 0x00000005d1047209 */ /* 0x000fe20007810000 */
[----:B------:R-:W2:Y:S01]  /*13ca0*/  SHFL.BFLY PT, R104, R0, 0x1, 0x1f ;  /* 0x0c201f0000687f89 */ /* 0x000ea200000e0000 */
[--C-:B------:R-:W-:Y:S02]  /*13cb0*/  SHF.R.U32.HI R5, RZ, 0x10, R2.reuse ;  /* 0x00000010ff057819 */ /* 0x100fe40000011602 */
[----:B------:R-:W-:Y:S01]  /*13cc0*/  FMNMX.FTZ R6, R242, R6, !PT ;  /* 0x00000006f2067209 */ /* 0x000fe20007810000 */
[----:B------:R-:W3:Y:S01]  /*13cd0*/  SHFL.BFLY PT, R8, R4, 0x2, 0x1f ;  /* 0x0c401f0004087f89 */ /* 0x000ee200000e0000 */
[----:B------:R-:W-:Y:S02]  /*13ce0*/  FMNMX.FTZ R7, R190, R7, !PT ;  /* 0x00000007be077209 */ /* 0x000fe40007810000 */
[----:B------:R-:W-:Y:S02]  /*13cf0*/  LOP3.LUT R5, R5, 0xff, RZ, 0xc0, !PT ;  /* 0x000000ff05057812 */ /* 0x000fe400078ec0ff */
[----:B------:R-:W-:-:S02]  /*13d00*/  SHF.R.U32.HI R2, RZ, 0x18, R2 ;  /* 0x00000018ff027819 */ /* 0x000fc40000011602 */
[----:B------:R-:W-:Y:S02]  /*13d10*/  FMNMX.FTZ R6, R199, R6, !PT ;  /* 0x00000006c7067209 */ /* 0x000fe40007810000 */
[----:B------:R-:W-:Y:S02]  /*13d20*/  FMNMX.FTZ R7, R187, R7, !PT ;  /* 0x00000007bb077209 */ /* 0x000fe40007810000 */
[----:B------:R-:W-:Y:S02]  /*13d30*/  PRMT R14, R5, 0x5410, R2 ;  /* 0x00005410050e7816 */ /* 0x000fe40000000002 */
[----:B------:R-:W-:Y:S01]  /*13d40*/  FMNMX.FTZ R2, R189, R6, !PT ;  /* 0x00000006bd027209 */ /* 0x000fe20007810000 */
[----:B------:R-:W-:Y:S01]  /*13d50*/  IMAD.WIDE.U32 R20, R13, -0x326172a9, RZ ;  /* 0xcd9e8d570d147825 */ /* 0x000fe200078e00ff */
[----:B------:R-:W-:Y:S02]  /*13d60*/  FMNMX.FTZ R6, R205, R7, !PT ;  /* 0x00000007cd067209 */ /* 0x000fe40007810000 */
[----:B------:R-:W-:-:S02]  /*13d70*/  FMNMX.FTZ R5, R206, R2, !PT ;  /* 0x00000002ce057209 */ /* 0x000fc40007810000 */
[----:B------:R-:W-:Y:S02]  /*13d80*/  FMNMX.FTZ R6, R202, R6, !PT ;  /* 0x00000006ca067209 */ /* 0x000fe40007810000 */
[----:B------:R-:W-:Y:S02]  /*13d90*/  LOP3.LUT R2, R3, UR17, R20, 0x96, !PT ;  /* 0x0000001103027c12 */ /* 0x000fe4000f8e9614 */
[----:B------:R-:W-:Y:S02]  /*13da0*/  FMNMX.FTZ R3, R204, R5, !PT ;  /* 0x00000005cc037209 */ /* 0x000fe40007810000 */
[----:B------:R-:W-:Y:S02]  /*13db0*/  FMNMX.FTZ R6, R198, R6, !PT ;  /* 0x00000006c6067209 */ /* 0x000fe40007810000 */
[----:B------:R-:W-:Y:S02]  /*13dc0*/  FMNMX.FTZ R5, R203, R3, !PT ;  /* 0x00000003cb057209 */ /* 0x000fe40007810000 */
[----:B------:R-:W-:-:S02]  /*13dd0*/  FMNMX.FTZ R3, R191, R6, !PT ;  /* 0x00000006bf037209 */ /* 0x000fc40007810000 */
[----:B--2---:R-:W-:Y:S02]  /*13de0*/  FMNMX.FTZ R104, R0, R104, !PT ;  /* 0x0000006800687209 */ /* 0x004fe40007810000 */
[----:B---3--:R-:W-:Y:S02]  /*13df0*/  FMNMX.FTZ R4, R4, R8, !PT ;  /* 0x0000000804047209 */ /* 0x008fe40007810000 */
[----:B------:R-:W-:Y:S01]  /*13e00*/  FMNMX.FTZ R0, R201, R5, !PT ;  /* 0x00000005c9007209 */ /* 0x000fe20007810000 */
[----:B------:R-:W2:Y:S01]  /*13e10*/  SHFL.BFLY PT, R8, R3, 0x2, 0x1f ;  /* 0x0c401f0003087f89 */ /* 0x000ea200000e0000 */
[----:B------:R-:W-:-:S03]  /*13e20*/  PRMT R10, R9, 0x5410, R10 ;  /* 0x00005410090a7816 */ /* 0x000fc6000000000a */
[----:B------:R-:W3:Y:S04]  /*13e30*/  SHFL.BFLY PT, R9, R0, 0x2, 0x1f ;  /* 0x0c401f0000097f89 */ /* 0x000ee800000e0000 */
[----:B------:R-:W4:Y:S01]  /*13e40*/  SHFL.BFLY PT, R103, R4, 0x1, 0x1f ;  /* 0x0c201f0004677f89 */ /* 0x000f2200000e0000 */
[----:B------:R-:W-:Y:S01]  /*13e50*/  FMUL.FTZ R30, R104, c[0x0][0x23c] ;  /* 0x00008f00681e7a20 */ /* 0x000fe20000410000 */
[----:B------:R-:W-:Y:S02]  /*13e60*/  LOP3.LUT R5, R2, 0xffff, RZ, 0xc0, !PT ;  /* 0x0000ffff02057812 */ /* 0x000fe400078ec0ff */
[----:B------:R-:W-:Y:S02]  /*13e70*/  FSETP.NEU.FTZ.AND P2, PT, R104, -INF , PT ;  /* 0xff8000006800780b */ /* 0x000fe40003f5d000 */
[----:B------:R-:W-:-:S02]  /*13e80*/  SHF.R.U32.HI R6, RZ, 0x8, R5 ;  /* 0x00000008ff067819 */ /* 0x000fc40000011605 */
[----:B--2---:R-:W-:Y:S02]  /*13e90*/  FMNMX.FTZ R3, R3, R8, !PT ;  /* 0x0000000803037209 */ /* 0x004fe40007810000 */
[----:B---3--:R-:W-:-:S03]  /*13ea0*/  FMNMX.FTZ R0, R0, R9, !PT ;  /* 0x0000000900007209 */ /* 0x008fc60007810000 */
[----:B------:R-:W2:Y:S01]  /*13eb0*/  SHFL.BFLY PT, R102, R3, 0x1, 0x1f ;  /* 0x0c201f0003667f89 */ /* 0x000ea200000e0000 */
[----:B------:R-:W-:-:S03]  /*13ec0*/  FSEL R30, R30, RZ, P2 ;  /* 0x000000ff1e1e7208 */ /* 0x000fc60001000000 */
[----:B------:R-:W3:Y:S01]  /*13ed0*/  SHFL.BFLY PT, R101, R0, 0x1, 0x1f ;  /* 0x0c201f0000657f89 */ /* 0x000ee200000e0000 */
[----:B------:R-:W-:Y:S02]  /*13ee0*/  LOP3.LUT R5, R2, 0xff, RZ, 0xc0, !PT ;  /* 0x000000ff02057812 */ /* 0x000fe400078ec0ff */
[----:B----4-:R-:W-:Y:S02]  /*13ef0*/  FMNMX.FTZ R103, R4, R103, !PT ;  /* 0x0000006704677209 */ /* 0x010fe40007810000 */
[----:B------:R-:W-:Y:S01]  /*13f00*/  PRMT R13, R5, 0x5410, R6 ;  /* 0x00005410050d7816 */ /* 0x000fe20000000006 */
[--C-:B------:R-:W-:Y:S02]  /*13f10*/  FFMA.FTZ R5, R58, c[0x0][0x23c], -R30.reuse ;  /* 0x00008f003a057a23 */ /* 0x100fe4000001081e */
[----:B------:R-:W-:Y:S02]  /*13f20*/  FFMA.FTZ R4, R54, c[0x0][0x23c], -R30 ;  /* 0x00008f0036047a23 */ /* 0x000fe4000001081e */
[----:B------:R4:W-:Y:S01]  /*13f30*/  MUFU.EX2 R65, R5 ;  /* 0x0000000500417308 */ /* 0x0009e20000000800 */
[C---:B------:R-:W-:Y:S01]  /*13f40*/  FMUL.FTZ R31, R103.reuse, c[0x0][0x23c] ;  /* 0x00008f00671f7a20 */ /* 0x040fe20000410000 */
[----:B------:R-:W-:-:S06]  /*13f50*/  FSETP.NEU.FTZ.AND P1, PT, R103, -INF , PT ;  /* 0xff8000006700780b */ /* 0x000fcc0003f3d000 */
[----:B------:R5:W1:Y:S01]  /*13f60*/  MUFU.EX2 R16, R4 ;  /* 0x0000000400107308 */ /* 0x000a620000000800 */
[----:B------:R-:W-:Y:S01]  /*13f70*/  FSEL R31, R31, RZ, P1 ;  /* 0x000000ff1f1f7208 */ /* 0x000fe20000800000 */
[----:B----4-:R-:W-:-:S06]  /*13f80*/  FFMA.FTZ R5, R52, c[0x0][0x23c], -R30 ;  /* 0x00008f0034057a23 */ /* 0x010fcc000001081e */
[----:B------:R4:W-:Y:S01]  /*13f90*/  MUFU.EX2 R61, R5 ;  /* 0x00000005003d7308 */ /* 0x0009e20000000800 */
[--C-:B-----5:R-:W-:Y:S02]  /*13fa0*/  SHF.R.U32.HI R4, RZ, 0x10, R2.reuse ;  /* 0x00000010ff047819 */ /* 0x120fe40000011602 */
[----:B--2---:R-:W-:Y:S02]  /*13fb0*/  FMNMX.FTZ R102, R3, R102, !PT ;  /* 0x0000006603667209 */ /* 0x004fe40007810000 */
[----:B---3--:R-:W-:Y:S02]  /*13fc0*/  FMNMX.FTZ R101, R0, R101, !PT ;  /* 0x0000006500657209 */ /* 0x008fe40007810000 */
[----:B----4-:R-:W-:Y:S02]  /*13fd0*/  SHF.R.U32.HI R5, RZ, 0x18, R2 ;  /* 0x00000018ff057819 */ /* 0x010fe40000011602 */
[----:B------:R-:W-:Y:S01]  /*13fe0*/  LOP3.LUT R2, R4, 0xff, RZ, 0xc0, !PT ;  /* 0x000000ff04027812 */ /* 0x000fe200078ec0ff */
[----:B------:R-:W-:-:S03]  /*13ff0*/  FFMA.FTZ R4, R178, c[0x0][0x23c], -R31 ;  /* 0x00008f00b2047a23 */ /* 0x000fc6000001081f */
[----:B------:R-:W-:Y:S01]  /*14000*/  PRMT R5, R2, 0x5410, R5 ;  /* 0x0000541002057816 */ /* 0x000fe20000000005 */
[--C-:B------:R-:W-:Y:S02]  /*14010*/  FFMA.FTZ R2, R177, c[0x0][0x23c], -R31.reuse ;  /* 0x00008f00b1027a23 */ /* 0x100fe4000001081f */
[----:B------:R-:W-:Y:S01]  /*14020*/  IMAD.MOV.U32 R177, RZ, RZ, R28 ;  /* 0x000000ffffb17224 */ /* 0x000fe200078e001c */
[----:B------:R-:W2:Y:S01]  /*14030*/  MUFU.EX2 R48, R4 ;  /* 0x0000000400307308 */ /* 0x000ea20000000800 */
[----:B------:R-:W-:Y:S01]  /*14040*/  FFMA.FTZ R0, R57, c[0x0][0x23c], -R31 ;  /* 0x00008f0039007a23 */ /* 0x000fe2000001081f */
[C---:B------:R-:W-:Y:S01]  /*14050*/  FSETP.NEU.FTZ.AND P0, PT, R102.reuse, -INF , PT ;  /* 0xff8000006600780b */ /* 0x040fe20003f1d000 */
[----:B------:R-:W-:-:S05]  /*14060*/  FMUL.FTZ R28, R102, c[0x0][0x23c] ;  /* 0x00008f00661c7a20 */ /* 0x000fca0000410000 */
[----:B------:R3:W-:Y:S01]  /*14070*/  MUFU.EX2 R66, R2 ;  /* 0x0000000200427308 */ /* 0x0007e20000000800 */
[----:B------:R-:W-:-:S07]  /*14080*/  FSEL R28, R28, RZ, P0 ;  /* 0x000000ff1c1c7208 */ /* 0x000fce0000000000 */
[----:B------:R4:W-:Y:S01]  /*14090*/  MUFU.EX2 R58, R0 ;  /* 0x00000000003a7308 */ /* 0x0009e20000000800 */
[----:B---3--:R-:W-:Y:S01]  /*140a0*/  FSEL R2, R104, RZ, P2 ;  /* 0x000000ff68027208 */ /* 0x008fe20001000000 */
[----:B----4-:R-:W-:-:S04]  /*140b0*/  FFMA.FTZ R0, R53, c[0x0][0x23c], -R31 ;  /* 0x00008f0035007a23 */ /* 0x010fc8000001081f */
[----:B------:R-:W-:Y:S01]  /*140c0*/  FADD.FTZ R12, R246, -R2 ;  /* 0x80000002f60c7221 */ /* 0x000fe20000010000 */
[----:B------:R-:W-:Y:S01]  /*140d0*/  FSEL R2, R102, RZ, P0 ;  /* 0x000000ff66027208 */ /* 0x000fe20000000000 */
[----:B------:R3:W4:Y:S01]  /*140e0*/  MUFU.EX2 R60, R0 ;  /* 0x00000000003c7308 */ /* 0x0007220000000800 */
[----:B------:R-:W-:Y:S01]  /*140f0*/  FFMA.FTZ R7, R176, c[0x0][0x23c], -R30 ;  /* 0x00008f00b0077a23 */ /* 0x000fe2000001081e */
[C---:B------:R-:W-:Y:S01]  /*14100*/  FSETP.NEU.FTZ.AND P0, PT, R101.reuse, -INF , PT ;  /* 0xff8000006500780b */ /* 0x040fe20003f1d000 */
[----:B------:R-:W-:Y:S01]  /*14110*/  FMUL.FTZ R29, R101, c[0x0][0x23c] ;  /* 0x00008f00651d7a20 */ /* 0x000fe20000410000 */
[----:B------:R-:W-:Y:S02]  /*14120*/  FSEL R3, R103, RZ, P1 ;  /* 0x000000ff67037208 */ /* 0x000fe40000800000 */
[----:B-1----:R-:W-:Y:S01]  /*14130*/  PRMT R100, R100, 0x7054, R100 ;  /* 0x0000705464647816 */ /* 0x002fe20000000064 */
[----:B---3--:R-:W-:Y:S01]  /*14140*/  FFMA.FTZ R0, R192, c[0x0][0x23c], -R28 ;  /* 0x00008f00c0007a23 */ /* 0x008fe2000001081c */
[----:B------:R-:W-:Y:S01]  /*14150*/  MOV R192, R16 ;  /* 0x0000001000c07202 */ /* 0x000fe20000000f00 */
[----:B------:R-:W-:-:S02]  /*14160*/  FADD.FTZ R16, R244, -R2 ;  /* 0x80000002f4107221 */ /* 0x000fc40000010000 */
[----:B------:R1:W-:Y:S01]  /*14170*/  MUFU.EX2 R239, R0 ;  /* 0x0000000000ef7308 */ /* 0x0003e20000000800 */
[----:B------:R-:W-:Y:S01]  /*14180*/  FFMA.FTZ R2, R59, c[0x0][0x23c], -R28 ;  /* 0x00008f003b027a23 */ /* 0x000fe2000001081c */
[----:B------:R-:W-:Y:S01]  /*14190*/  FSEL R29, R29, RZ, P0 ;  /* 0x000000ff1d1d7208 */ /* 0x000fe20000000000 */
[----:B------:R-:W-:-:S05]  /*141a0*/  IMAD.MOV.U32 R51, RZ, RZ, R17 ;  /* 0x000000ffff337224 */ /* 0x000fca00078e0011 */
[----:B------:R-:W3:Y:S01]  /*141b0*/  MUFU.EX2 R50, R7 ;  /* 0x0000000700327308 */ /* 0x000ee20000000800 */
[----:B-1----:R-:W-:Y:S02]  /*141c0*/  FFMA.FTZ R0, R179, c[0x0][0x23c], -R28 ;  /* 0x00008f00b3007a23 */ /* 0x002fe4000001081c */
[----:B--2---:R-:W-:Y:S02]  /*141d0*/  IMAD.MOV.U32 R179, RZ, RZ, R48 ;  /* 0x000000ffffb37224 */ /* 0x004fe400078e0030 */
[----:B------:R-:W-:-:S03]  /*141e0*/  IMAD.MOV.U32 R48, RZ, RZ, R47 ;  /* 0x000000ffff307224 */ /* 0x000fc600078e002f */
[----:B------:R1:W-:Y:S01]  /*141f0*/  MUFU.EX2 R63, R2 ;  /* 0x00000002003f7308 */ /* 0x0003e20000000800 */
[----:B------:R-:W-:Y:S01]  /*14200*/  FADD.FTZ R17, R245, -R3 ;  /* 0x80000003f5117221 */ /* 0x000fe20000010000 */
[----:B------:R-:W-:Y:S01]  /*14210*/  HSET2.LE.AND R10, R10, R100, PT ;  /* 0x000000640a0a7233 */ /* 0x000fe20003803000 */
[----:B------:R-:W-:-:S05]  /*14220*/  FMUL.FTZ R12, R12, c[0x0][0x23c] ;  /* 0x00008f000c0c7a20 */ /* 0x000fca0000410000 */
[----:B------:R2:W-:Y:S01]  /*14230*/  MUFU.EX2 R47, R0 ;  /* 0x00000000002f7308 */ /* 0x0005e20000000800 */
[----:B------:R-:W-:Y:S02]  /*14240*/  IMAD.MOV.U32 R64, RZ, RZ, R48 ;  /* 0x000000ffff407224 */ /* 0x000fe400078e0030 */
[----:B-1----:R-:W-:Y:S01]  /*14250*/  FFMA.FTZ R2, R55, c[0x0][0x23c], -R28 ;  /* 0x00008f0037027a23 */ /* 0x002fe2000001081c */
[----:B--2---:R-:W-:-:S04]  /*14260*/  FSEL R0, R101, RZ, P0 ;  /* 0x000000ff65007208 */ /* 0x004fc80000000000 */
[----:B------:R1:W2:Y:S01]  /*14270*/  MUFU.EX2 R244, R2 ;  /* 0x0000000200f47308 */ /* 0x0002a20000000800 */
[----:B------:R-:W-:Y:S01]  /*14280*/  FADD.FTZ R3, R231, -R0 ;  /* 0x80000000e7037221 */ /* 0x000fe20000010000 */
[----:B------:R-:W-:Y:S01]  /*14290*/  F2FP.BF16.PACK_AB R0, R61, R192 ;  /* 0x000000c03d00723e */ /* 0x000fe200000010ff */
[--C-:B------:R-:W-:Y:S02]  /*142a0*/  HSET2.LE.AND R6, R15, R100.reuse, PT ;  /* 0x000000640f067233 */ /* 0x100fe40003803000 */
[----:B------:R-:W-:-:S03]  /*142b0*/  HSET2.LE.AND R7, R14, R100, PT ;  /* 0x000000640e077233 */ /* 0x000fc60003803000 */
[----:B------:R5:W-:Y:S01]  /*142c0*/  MUFU.EX2 R48, R12 ;  /* 0x0000000c00307308 */ /* 0x000be20000000800 */
[--C-:B------:R-:W-:Y:S01]  /*142d0*/  HSET2.LE.AND R4, R13, R100.reuse, PT ;  /* 0x000000640d047233 */ /* 0x100fe20003803000 */
[----:B------:R-:W-:Y:S01]  /*142e0*/  LOP3.LUT R10, R10, R0, RZ, 0xc0, !PT ;  /* 0x000000000a0a7212 */ /* 0x000fe200078ec0ff */
[----:B------:R-:W-:Y:S01]  /*142f0*/  HSET2.LE.AND R11, R11, R100, PT ;  /* 0x000000640b0b7233 */ /* 0x000fe20003803000 */
[----:B-1----:R-:W-:Y:S01]  /*14300*/  FFMA.FTZ R2, R172, c[0x0][0x23c], -R29 ;  /* 0x00008f00ac027a23 */ /* 0x002fe2000001081d */
[----:B----4-:R-:W-:-:S03]  /*14310*/  F2FP.BF16.PACK_AB R0, R60, R58 ;  /* 0x0000003a3c00723e */ /* 0x010fc600000010ff */
[----:B------:R1:W-:Y:S01]  /*14320*/  MUFU.EX2 R62, R2 ;  /* 0x00000002003e7308 */ /* 0x0003e20000000800 */
[----:B-----5:R-:W4:Y:S01]  /*14330*/  LDSM.16.MT88.4 R12, [R212+0x9000] ;  /* 0x00900000d40c783b */ /* 0x020f220000004200 */
[----:B------:R-:W-:Y:S01]  /*14340*/  LOP3.LUT R11, R11, R0, RZ, 0xc0, !PT ;  /* 0x000000000b0b7212 */ /* 0x000fe200078ec0ff */
[----:B------:R-:W-:Y:S01]  /*14350*/  HSET2.LE.AND R8, R19, R100, PT ;  /* 0x0000006413087233 */ /* 0x000fe20003803000 */
[----:B---3--:R-:W-:Y:S01]  /*14360*/  F2FP.BF16.PACK_AB R0, R65, R50 ;  /* 0x000000324100723e */ /* 0x008fe200000010ff */
[----:B-1----:R-:W-:-:S04]  /*14370*/  FFMA.FTZ R2, R56, c[0x0][0x23c], -R29 ;  /* 0x00008f0038027a23 */ /* 0x002fc8000001081d */
[----:B------:R1:W3:Y:S01]  /*14380*/  MUFU.EX2 R67, R2 ;  /* 0x0000000200437308 */ /* 0x0002e20000000800 */
[----:B------:R-:W-:Y:S01]  /*14390*/  LOP3.LUT R8, R8, R0, RZ, 0xc0, !PT ;  /* 0x0000000008087212 */ /* 0x000fe200078ec0ff */
[----:B------:R-:W-:Y:S01]  /*143a0*/  HSET2.LE.AND R9, R18, R100, PT ;  /* 0x0000006412097233 */ /* 0x000fe20003803000 */
[----:B------:R-:W-:Y:S01]  /*143b0*/  F2FP.BF16.PACK_AB R0, R66, R179 ;  /* 0x000000b34200723e */ /* 0x000fe200000010ff */
[----:B------:R-:W-:Y:S02]  /*143c0*/  FMUL.FTZ R17, R17, c[0x0][0x23c] ;  /* 0x00008f0011117a20 */ /* 0x000fe40000410000 */
[----:B------:R-:W-:Y:S01]  /*143d0*/  FMUL.FTZ R16, R16, c[0x0][0x23c] ;  /* 0x00008f0010107a20 */ /* 0x000fe20000410000 */
[----:B------:R-:W-:Y:S01]  /*143e0*/  LOP3.LUT R9, R9, R0, RZ, 0xc0, !PT ;  /* 0x0000000009097212 */ /* 0x000fe200078ec0ff */
[----:B-1----:R-:W-:-:S04]  /*143f0*/  FFMA.FTZ R2, R194, c[0x0][0x23c], -R29 ;  /* 0x00008f00c2027a23 */ /* 0x002fc8000001081d */
[----:B------:R1:W-:Y:S01]  /*14400*/  MUFU.EX2 R178, R2 ;  /* 0x0000000200b27308 */ /* 0x0003e20000000800 */
[----:B------:R-:W-:Y:S01]  /*14410*/  FMUL.FTZ R3, R3, c[0x0][0x23c] ;  /* 0x00008f0003037a20 */ /* 0x000fe20000410000 */
[----:B--2---:R-:W-:Y:S01]  /*14420*/  F2FP.BF16.PACK_AB R0, R244, R63 ;  /* 0x0000003ff400723e */ /* 0x004fe200000010ff */
[----:B------:R-:W-:Y:S01]  /*14430*/  IMAD.MOV.U32 R194, RZ, RZ, R50 ;  /* 0x000000ffffc27224 */ /* 0x000fe200078e0032 */
[----:B------:R-:W-:Y:S02]  /*14440*/  MOV R172, R51 ;  /* 0x0000003300ac7202 */ /* 0x000fe40000000f00 */
[----:B------:R-:W-:Y:S02]  /*14450*/  LOP3.LUT R6, R6, R0, RZ, 0xc0, !PT ;  /* 0x0000000006067212 */ /* 0x000fe400078ec0ff */
[----:B------:R-:W-:Y:S01]  /*14460*/  MUFU.EX2 R50, R16 ;  /* 0x0000001000327308 */ /* 0x000fe20000000800 */
[----:B-1----:R-:W-:Y:S02]  /*14470*/  FFMA.FTZ R2, R193, c[0x0][0x23c], -R29 ;  /* 0x00008f00c1027a23 */ /* 0x002fe4000001081d */
[----:B------:R-:W-:-:S05]  /*14480*/  IMAD.MOV.U32 R193, RZ, RZ, R49 ;  /* 0x000000ffffc17224 */ /* 0x000fca00078e0031 */
[----:B------:R-:W1:Y:S01]  /*14490*/  MUFU.EX2 R176, R2 ;  /* 0x0000000200b07308 */ /* 0x000e620000000800 */
[----:B---3--:R-:W-:-:S07]  /*144a0*/  F2FP.BF16.PACK_AB R0, R67, R62 ;  /* 0x0000003e4300723e */ /* 0x008fce00000010ff */
[----:B------:R2:W3:Y:S01]  /*144b0*/  MUFU.EX2 R49, R17 ;  /* 0x0000001100317308 */ /* 0x0004e20000000800 */
[----:B------:R-:W-:-:S07]  /*144c0*/  LOP3.LUT R7, R7, R0, RZ, 0xc0, !PT ;  /* 0x0000000007077212 */ /* 0x000fce00078ec0ff */
[----:B------:R-:W5:Y:S01]  /*144d0*/  MUFU.EX2 R51, R3 ;  /* 0x0000000300337308 */ /* 0x000f620000000800 */
[----:B------:R-:W-:Y:S01]  /*144e0*/  F2FP.BF16.PACK_AB R0, R47, R239 ;  /* 0x000000ef2f00723e */ /* 0x000fe200000010ff */
[----:B------:R-:W-:-:S03]  /*144f0*/  HSET2.LE.AND R5, R5, R100, PT ;  /* 0x0000006405057233 */ /* 0x000fc60003803000 */
[----:B------:R-:W-:Y:S02]  /*14500*/  LOP3.LUT R4, R4, R0, RZ, 0xc0, !PT ;  /* 0x0000000004047212 */ /* 0x000fe400078ec0ff */
[----:B-1----:R-:W-:Y:S01]  /*14510*/  F2FP.BF16.PACK_AB R0, R176, R178 ;  /* 0x000000b2b000723e */ /* 0x002fe200000010ff */
[-C--:B------:R-:W-:Y:S01]  /*14520*/  FMUL.FTZ R112, R112, R48.reuse ;  /* 0x0000003070707220 */ /* 0x080fe20000410000 */
[----:B--2---:R-:W-:Y:S01]  /*14530*/  LDSM.16.MT88.4 R16, [R212+0xb000] ;  /* 0x00b00000d410783b */ /* 0x004fe20000004200 */
[----:B------:R-:W-:Y:S02]  /*14540*/  FMUL.FTZ R113, R113, R48 ;  /* 0x0000003071717220 */ /* 0x000fe40000410000 */
[-C--:B---3--:R-:W-:Y:S02]  /*14550*/  FMUL.FTZ R114, R114, R49.reuse ;  /* 0x0000003172727220 */ /* 0x088fe40000410000 */
[----:B------:R-:W-:Y:S01]  /*14560*/  FMUL.FTZ R115, R115, R49 ;  /* 0x0000003173737220 */ /* 0x000fe20000410000 */
[----:B------:R-:W-:Y:S01]  /*14570*/  LOP3.LUT R5, R5, R0, RZ, 0xc0, !PT ;  /* 0x0000000005057212 */ /* 0x000fe200078ec0ff */
[----:B------:R-:W-:-:S02]  /*14580*/  FMUL.FTZ R108, R108, R50 ;  /* 0x000000326c6c7220 */ /* 0x000fc40000410000 */
[-C--:B------:R-:W-:Y:S02]  /*14590*/  FMUL.FTZ R109, R109, R50.reuse ;  /* 0x000000326d6d7220 */ /* 0x080fe40000410000 */
[-C--:B-----5:R-:W-:Y:S02]  /*145a0*/  FMUL.FTZ R110, R110, R51.reuse ;  /* 0x000000336e6e7220 */ /* 0x0a0fe40000410000 */
        /* <DEDUP_REMOVED lines=9> */
[-C--:B----4-:R-:W-:Y:S07]  /*14640*/  HMMA.16816.F32.BF16 R52, R8, R12.reuse, R112 ;  /* 0x0000000c0834723c */ /* 0x090fee0000041870 */
[----:B------:R-:W-:Y:S01]  /*14650*/  MOV R115, R58 ;  /* 0x0000003a00737202 */ /* 0x000fe20000000f00 */
        /* <DEDUP_REMOVED lines=20> */
[----:B------:R-:W-:Y:S01]  /*147a0*/  MOV R116, R60 ;  /* 0x0000003c00747202 */ /* 0x000fe20000000f00 */
[----:B------:R-:W-:Y:S02]  /*147b0*/  IMAD.MOV.U32 R119, RZ, RZ, R63 ;  /* 0x000000ffff777224 */ /* 0x000fe400078e003f */
[----:B------:R-:W-:Y:S02]  /*147c0*/  IMAD.MOV.U32 R118, RZ, RZ, R62 ;  /* 0x000000ffff767224 */ /* 0x000fe400078e003e */
[----:B------:R-:W-:Y:S01]  /*147d0*/  IMAD.MOV.U32 R117, RZ, RZ, R61 ;  /* 0x000000ffff757224 */ /* 0x000fe200078e003d */
        /* <DEDUP_REMOVED lines=67> */
[----:B------:R-:W-:Y:S01]  /*14c10*/  LOP3.LUT R2, R25, UR8, R34, 0x96, !PT ;  /* 0x0000000819027c12 */ /* 0x000fe2000f8e9622 */
        /* <DEDUP_REMOVED lines=17> */
[----:B------:R-:W-:-:S04]  /*14d30*/  IMAD.WIDE.U32 R2, R2, -0x2daee0ad, RZ ;  /* 0xd2511f5302027825 */ /* 0x000fc800078e00ff */
[----:B------:R-:W-:-:S03]  /*14d40*/  FFMA.FTZ R0, R233, c[0x0][0x23c], -R30 ;  /* 0x00008f00e9007a23 */ /* 0x000fc6000001081e */
[----:B------:R-:W-:Y:S01]  /*14d50*/  HMMA.16816.F32.BF16 R76, R4, R18, R76 ;  /* 0x00000012044c723c */ /* 0x000fe2000004184c */
[----:B------:R-:W-:-:S07]  /*14d60*/  IMAD.MOV.U32 R148, RZ, RZ, R250 ;  /* 0x000000ffff947224 */ /* 0x000fce00078e00fa */
[C---:B-1----:R-:W-:Y:S01]  /*14d70*/  HMMA.16816.F32.BF16 R88, R4.reuse, R12, R88 ;  /* 0x0000000c0458723c */ /* 0x042fe20000041858 */
[----:B------:R1:W-:Y:S07]  /*14d80*/  MUFU.EX2 R250, R0 ;  /* 0x0000000000fa7308 */ /* 0x0003ee0000000800 */
[----:B------:R-:W-:Y:S07]  /*14d90*/  HMMA.16816.F32.BF16 R92, R4, R14, R92 ;  /* 0x0000000e045c723c */ /* 0x000fee000004185c */
[----:B------:R-:W-:Y:S01]  /*14da0*/  LOP3.LUT R5, R21, UR8, R22, 0x96, !PT ;  /* 0x0000000815057c12 */ /* 0x000fe2000f8e9616 */
[----:B------:R-:W-:Y:S01]  /*14db0*/  HMMA.16816.F32.BF16 R68, R8, R16, R68 ;  /* 0x000000100844723c */ /* 0x000fe20000041844 */
[----:B------:R-:W-:Y:S01]  /*14dc0*/  LOP3.LUT R4, R3, UR18, R32, 0x96, !PT ;  /* 0x0000001203047c12 */ /* 0x000fe2000f8e9620 */
[----:B-1----:R-:W-:Y:S01]  /*14dd0*/  FFMA.FTZ R0, R180, c[0x0][0x23c], -R30 ;  /* 0x00008f00b4007a23 */ /* 0x002fe2000001081e */
[----:B------:R-:W-:-:S02]  /*14de0*/  LOP3.LUT R7, R2, 0xffff, RZ, 0xc0, !PT ;  /* 0x0000ffff02077812 */ /* 0x000fc400078ec0ff */
[----:B------:R-:W-:-:S03]  /*14df0*/  MOV R149, R251 ;  /* 0x000000fb00957202 */ /* 0x000fc60000000f00 */
[C---:B------:R-:W-:Y:S01]  /*14e00*/  HMMA.16816.F32.BF16 R80, R8.reuse, R18, R80 ;  /* 0x000000120850723c */ /* 0x040fe20000041850 */
[----:B------:R1:W-:Y:S01]  /*14e10*/  MUFU.EX2 R113, R0 ;  /* 0x0000000000717308 */ /* 0x0003e20000000800 */
[----:B------:R-:W-:Y:S01]  /*14e20*/  IMAD.MOV.U32 R151, RZ, RZ, R239 ;  /* 0x000000ffff977224 */ /* 0x000fe200078e00ef */
[----:B------:R-:W-:Y:S05]  /*14e30*/  LDSM.16.MT88.4 R20, [R212+0xb400] ;  /* 0x00b40000d414783b */ /* 0x000fea0000004200 */
[C---:B------:R-:W-:Y:S01]  /*14e40*/  HMMA.16816.F32.BF16 R84, R8.reuse, R12, R84 ;  /* 0x0000000c0854723c */ /* 0x040fe20000041854 */
[----:B------:R-:W-:Y:S01]  /*14e50*/  IMAD.MOV.U32 R135, RZ, RZ, R244 ;  /* 0x000000ffff877224 */ /* 0x000fe200078e00f4 */
[----:B------:R-:W-:Y:S05]  /*14e60*/  LDSM.16.MT88.4 R32, [R214+0xb400] ;  /* 0x00b40000d620783b */ /* 0x000fea0000004200 */
[----:B------:R-:W-:Y:S01]  /*14e70*/  LOP3.LUT R13, R2, 0xff, RZ, 0xc0, !PT ;  /* 0x000000ff020d7812 */ /* 0x000fe200078ec0ff */
[----:B------:R-:W-:Y:S01]  /*14e80*/  HMMA.16816.F32.BF16 R96, R8, R14, R96 ;  /* 0x0000000e0860723c */ /* 0x000fe20000041860 */
[----:B------:R-:W-:-:S06]  /*14e90*/  SHF.R.U32.HI R12, RZ, 0x10, R2 ;  /* 0x00000010ff0c7819 */ /* 0x000fcc0000011602 */
[----:B------:R-:W-:Y:S01]  /*14ea0*/  SHF.R.U32.HI R11, RZ, 0x18, R2 ;  /* 0x00000018ff0b7819 */ /* 0x000fe20000011602 */
[----:B------:R-:W-:-:S05]  /*14eb0*/  IMAD.WIDE.U32 R2, R5, -0x2daee0ad, RZ ;  /* 0xd2511f5305027825 */ /* 0x000fca00078e00ff */
[C---:B------:R-:W-:Y:S02]  /*14ec0*/  LOP3.LUT R6, R2.reuse, 0xffff, RZ, 0xc0, !PT ;  /* 0x0000ffff02067812 */ /* 0x040fe400078ec0ff */
[----:B------:R-:W-:Y:S02]  /*14ed0*/  LOP3.LUT R10, R2, 0xff, RZ, 0xc0, !PT ;  /* 0x000000ff020a7812 */ /* 0x000fe400078ec0ff */
[--C-:B------:R-:W-:Y:S02]  /*14ee0*/  SHF.R.U32.HI R9, RZ, 0x10, R2.reuse ;  /* 0x00000010ff097819 */ /* 0x100fe40000011602 */
[----:B------:R-:W-:Y:S02]  /*14ef0*/  SHF.R.U32.HI R8, RZ, 0x18, R2 ;  /* 0x00000018ff087819 */ /* 0x000fe40000011602 */
[----:B-1----:R-:W-:Y:S02]  /*14f00*/  LOP3.LUT R0, R3, UR18, R26, 0x96, !PT ;  /* 0x0000001203007c12 */ /* 0x002fe4000f8e961a */
[----:B------:R-:W-:Y:S01]  /*14f10*/  LOP3.LUT R2, R12, 0xff, RZ, 0xc0, !PT ;  /* 0x000000ff0c027812 */ /* 0x000fe200078ec0ff */
[----:B------:R-:W-:Y:S01]  /*14f20*/  FFMA.FTZ R5, R173, c[0x0][0x23c], -R30 ;  /* 0x00008f00ad057a23 */ /* 0x000fe2000001081e */
[----:B------:R-:W-:Y:S01]  /*14f30*/  SHF.R.U32.HI R3, RZ, 0x8, R7 ;  /* 0x00000008ff037819 */ /* 0x000fe20000011607 */
[----:B------:R-:W-:Y:S01]  /*14f40*/  IMAD.MOV.U32 R18, RZ, RZ, R248 ;  /* 0x000000ffff127224 */ /* 0x000fe200078e00f8 */
[----:B------:R-:W-:Y:S01]  /*14f50*/  PRMT R11, R2, 0x5410, R11 ;  /* 0x00005410020b7816 */ /* 0x000fe2000000000b */
[----:B------:R-:W-:Y:S01]  /*14f60*/  FFMA.FTZ R2, R234, c[0x0][0x23c], -R31 ;  /* 0x00008f00ea027a23 */ /* 0x000fe2000001081f */
[----:B------:R-:W-:Y:S01]  /*14f70*/  PRMT R7, R13, 0x5410, R3 ;  /* 0x000054100d077816 */ /* 0x000fe20000000003 */
[----:B------:R-:W-:Y:S01]  /*14f80*/  IMAD.MOV.U32 R19, RZ, RZ, R249 ;  /* 0x000000ffff137224 */ /* 0x000fe200078e00f9 */
[----:B------:R-:W-:Y:S01]  /*14f90*/  SHF.R.U32.HI R3, RZ, 0x8, R6 ;  /* 0x00000008ff037819 */ /* 0x000fe20000011606 */
[----:B------:R1:W-:Y:S01]  /*14fa0*/  MUFU.EX2 R246, R2 ;  /* 0x0000000200f67308 */ /* 0x0003e20000000800 */
[----:B------:R-:W-:Y:S02]  /*14fb0*/  LDSM.16.MT88.4 R24, [R214+0x9400] ;  /* 0x00940000d618783b */ /* 0x000fe40000004200 */
[----:B------:R-:W-:Y:S01]  /*14fc0*/  PRMT R12, R10, 0x5410, R3 ;  /* 0x000054100a0c7816 */ /* 0x000fe20000000003 */
[----:B------:R-:W-:-:S04]  /*14fd0*/  FFMA.FTZ R3, R195, c[0x0][0x23c], -R31 ;  /* 0x00008f00c3037a23 */ /* 0x000fc8000001081f */
[----:B------:R2:W-:Y:S01]  /*14fe0*/  MUFU.EX2 R251, R5 ;  /* 0x0000000500fb7308 */ /* 0x0005e20000000800 */
[----:B-1----:R-:W-:-:S07]  /*14ff0*/  LOP3.LUT R2, R9, 0xff, RZ, 0xc0, !PT ;  /* 0x000000ff09027812 */ /* 0x002fce00078ec0ff */
[----:B------:R1:W-:Y:S01]  /*15000*/  MUFU.EX2 R248, R3 ;  /* 0x0000000300f87308 */ /* 0x0003e20000000800 */
[----:B------:R-:W-:Y:S02]  /*15010*/  PRMT R17, R2, 0x5410, R8 ;  /* 0x0000541002117816 */ /* 0x000fe40000000008 */
[C---:B------:R-:W-:Y:S01]  /*15020*/  LOP3.LUT R2, R4.reuse, 0xffff, RZ, 0xc0, !PT ;  /* 0x0000ffff04027812 */ /* 0x040fe200078ec0ff */
[----:B--2---:R-:W-:Y:S01]  /*15030*/  FFMA.FTZ R5, R105, c[0x0][0x23c], -R30 ;  /* 0x00008f0069057a23 */ /* 0x004fe2000001081e */
[----:B------:R-:W-:-:S03]  /*15040*/  LOP3.LUT R6, R4, 0xff, RZ, 0xc0, !PT ;  /* 0x000000ff04067812 */ /* 0x000fc600078ec0ff */
[----:B------:R2:W3:Y:S01]  /*15050*/  MUFU.EX2 R114, R5 ;  /* 0x0000000500727308 */ /* 0x0004e20000000800 */
[--C-:B-1----:R-:W-:Y:S02]  /*15060*/  SHF.R.U32.HI R3, RZ, 0x10, R4.reuse ;  /* 0x00000010ff037819 */ /* 0x102fe40000011604 */
[----:B--2---:R-:W-:Y:S02]  /*15070*/  SHF.R.U32.HI R5, RZ, 0x18, R4 ;  /* 0x00000018ff057819 */ /* 0x004fe40000011604 */
[----:B------:R-:W-:Y:S02]  /*15080*/  SHF.R.U32.HI R4, RZ, 0x8, R2 ;  /* 0x00000008ff047819 */ /* 0x000fe40000011602 */
[----:B------:R-:W-:Y:S01]  /*15090*/  LOP3.LUT R2, R3, 0xff, RZ, 0xc0, !PT ;  /* 0x000000ff03027812 */ /* 0x000fe200078ec0ff */
[----:B------:R-:W-:-:S03]  /*150a0*/  FFMA.FTZ R3, R175, c[0x0][0x23c], -R31 ;  /* 0x00008f00af037a23 */ /* 0x000fc6000001081f */
[----:B------:R-:W-:Y:S01]  /*150b0*/  PRMT R5, R2, 0x5410, R5 ;  /* 0x0000541002057816 */ /* 0x000fe20000000005 */
[----:B------:R1:W-:Y:S01]  /*150c0*/  MUFU.EX2 R245, R3 ;  /* 0x0000000300f57308 */ /* 0x0003e20000000800 */
[----:B------:R-:W-:Y:S02]  /*150d0*/  LOP3.LUT R2, R0, 0xffff, RZ, 0xc0, !PT ;  /* 0x0000ffff00027812 */ /* 0x000fe400078ec0ff */
[----:B------:R-:W-:Y:S01]  /*150e0*/  PRMT R6, R6, 0x5410, R4 ;  /* 0x0000541006067816 */ /* 0x000fe20000000004 */
[----:B------:R-:W-:Y:S02]  /*150f0*/  FFMA.FTZ R4, R240, c[0x0][0x23c], -R28 ;  /* 0x00008f00f0047a23 */ /* 0x000fe4000001081c */
[----:B-1----:R-:W-:-:S04]  /*15100*/  FFMA.FTZ R3, R106, c[0x0][0x23c], -R31 ;  /* 0x00008f006a037a23 */ /* 0x002fc8000001081f */
[----:B------:R1:W2:Y:S08]  /*15110*/  MUFU.EX2 R249, R3 ;  /* 0x0000000300f97308 */ /* 0x0002b00000000800 */
[----:B------:R4:W-:Y:S01]  /*15120*/  MUFU.EX2 R234, R4 ;  /* 0x0000000400ea7308 */ /* 0x0009e20000000800 */
[----:B-1----:R-:W-:Y:S02]  /*15130*/  SHF.R.U32.HI R3, RZ, 0x8, R2 ;  /* 0x00000008ff037819 */ /* 0x002fe40000011602 */
[----:B------:R-:W-:-:S04]  /*15140*/  LOP3.LUT R2, R0, 0xff, RZ, 0xc0, !PT ;  /* 0x000000ff00027812 */ /* 0x000fc800078ec0ff */
[----:B----4-:R-:W-:Y:S01]  /*15150*/  PRMT R4, R2, 0x5410, R3 ;  /* 0x0000541002047816 */ /* 0x010fe20000000003 */
[----:B------:R-:W-:Y:S01]  /*15160*/  FFMA.FTZ R2, R232, c[0x0][0x23c], -R28 ;  /* 0x00008f00e8027a23 */ /* 0x000fe2000001081c */
[----:B------:R-:W-:-:S03]  /*15170*/  SHF.R.U32.HI R3, RZ, 0x10, R0 ;  /* 0x00000010ff037819 */ /* 0x000fc60000011600 */
[----:B------:R1:W-:Y:S02]  /*15180*/  MUFU.EX2 R239, R2 ;  /* 0x0000000200ef7308 */ /* 0x0003e40000000800 */
[----:B-1----:R-:W-:Y:S02]  /*15190*/  SHF.R.U32.HI R2, RZ, 0x18, R0 ;  /* 0x00000018ff027819 */ /* 0x002fe40000011600 */
[----:B------:R-:W-:-:S04]  /*151a0*/  LOP3.LUT R0, R3, 0xff, RZ, 0xc0, !PT ;  /* 0x000000ff03007812 */ /* 0x000fc800078ec0ff */
[----:B------:R-:W-:Y:S01]  /*151b0*/  PRMT R16, R0, 0x5410, R2 ;  /* 0x0000541000107816 */ /* 0x000fe20000000002 */
[----:B------:R-:W-:Y:S01]  /*151c0*/  HSET2.LE.AND R0, R7, R100, PT ;  /* 0x0000006407007233 */ /* 0x000fe20003803000 */
[----:B---3--:R-:W-:-:S04]  /*151d0*/  F2FP.BF16.PACK_AB R2, R114, R251 ;  /* 0x000000fb7202723e */ /* 0x008fc800000010ff */
[----:B------:R-:W-:Y:S01]  /*151e0*/  LOP3.LUT R10, R0, R2, RZ, 0xc0, !PT ;  /* 0x00000002000a7212 */ /* 0x000fe200078ec0ff */
[----:B------:R-:W-:Y:S01]  /*151f0*/  HSET2.LE.AND R0, R11, R100, PT ;  /* 0x000000640b007233 */ /* 0x000fe20003803000 */
[----:B--2---:R-:W-:Y:S01]  /*15200*/  F2FP.BF16.PACK_AB R2, R249, R245 ;  /* 0x000000f5f902723e */ /* 0x004fe200000010ff */
[----:B------:R-:W-:-:S03]  /*15210*/  FFMA.FTZ R3, R181, c[0x0][0x23c], -R28 ;  /* 0x00008f00b5037a23 */ /* 0x000fc6000001081c */
[----:B------:R-:W-:Y:S01]  /*15220*/  LOP3.LUT R11, R0, R2, RZ, 0xc0, !PT ;  /* 0x00000002000b7212 */ /* 0x000fe200078ec0ff */
[----:B------:R-:W-:Y:S01]  /*15230*/  HSET2.LE.AND R0, R6, R100, PT ;  /* 0x0000006406007233 */ /* 0x000fe20003803000 */
[----:B------:R1:W-:Y:S01]  /*15240*/  MUFU.EX2 R244, R3 ;  /* 0x0000000300f47308 */ /* 0x0003e20000000800 */
[----:B------:R-:W-:-:S04]  /*15250*/  F2FP.BF16.PACK_AB R2, R113, R250 ;  /* 0x000000fa7102723e */ /* 0x000fc800000010ff */
[----:B------:R-:W-:Y:S01]  /*15260*/  LOP3.LUT R8, R0, R2, RZ, 0xc0, !PT ;  /* 0x0000000200087212 */ /* 0x000fe200078ec0ff */
[----:B------:R-:W-:Y:S01]  /*15270*/  HSET2.LE.AND R0, R5, R100, PT ;  /* 0x0000006405007233 */ /* 0x000fe20003803000 */
[----:B------:R-:W-:Y:S01]  /*15280*/  F2FP.BF16.PACK_AB R2, R248, R246 ;  /* 0x000000f6f802723e */ /* 0x000fe200000010ff */
[----:B-1----:R-:W-:-:S04]  /*15290*/  FFMA.FTZ R3, R107, c[0x0][0x23c], -R28 ;  /* 0x00008f006b037a23 */ /* 0x002fc8000001081c */
[----:B------:R1:W2:Y:S01]  /*152a0*/  MUFU.EX2 R240, R3 ;  /* 0x0000000300f07308 */ /* 0x0002a20000000800 */
[----:B------:R-:W-:Y:S01]  /*152b0*/  LOP3.LUT R9, R0, R2, RZ, 0xc0, !PT ;  /* 0x0000000200097212 */ /* 0x000fe200078ec0ff */
[--C-:B------:R-:W-:Y:S01]  /*152c0*/  FFMA.FTZ R2, R174, c[0x0][0x23c], -R29.reuse ;  /* 0x00008f00ae027a23 */ /* 0x100fe2000001081d */
[----:B------:R-:W-:Y:S02]  /*152d0*/  HSET2.LE.AND R0, R12, R100, PT ;  /* 0x000000640c007233 */ /* 0x000fe40003803000 */
[----:B------:R-:W3:Y:S01]  /*152e0*/  LDSM.16.MT88.4 R12, [R212+0x9400] ;  /* 0x00940000d40c783b */ /* 0x000ee20000004200 */
[----:B-1----:R-:W-:-:S04]  /*152f0*/  FFMA.FTZ R3, R241, c[0x0][0x23c], -R29 ;  /* 0x00008f00f1037a23 */ /* 0x002fc8000001081d */
[----:B------:R1:W-:Y:S08]  /*15300*/  MUFU.EX2 R231, R3 ;  /* 0x0000000300e77308 */ /* 0x0003f00000000800 */
[----:B------:R2:W-:Y:S01]  /*15310*/  MUFU.EX2 R232, R2 ;  /* 0x0000000200e87308 */ /* 0x0005e20000000800 */
[----:B-1----:R-:W-:-:S07]  /*15320*/  FFMA.FTZ R3, R182, c[0x0][0x23c], -R29 ;  /* 0x00008f00b6037a23 */ /* 0x002fce000001081d */
[----:B------:R1:W4:Y:S01]  /*15330*/  MUFU.EX2 R233, R3 ;  /* 0x0000000300e97308 */ /* 0x0003220000000800 */
[----:B--2---:R-:W-:-:S04]  /*15340*/  F2FP.BF16.PACK_AB R2, R240, R244 ;  /* 0x000000f4f002723e */ /* 0x004fc800000010ff */
[----:B------:R-:W-:Y:S01]  /*15350*/  LOP3.LUT R6, R0, R2, RZ, 0xc0, !PT ;  /* 0x0000000200067212 */ /* 0x000fe200078ec0ff */
[----:B------:R-:W-:Y:S01]  /*15360*/  HSET2.LE.AND R0, R17, R100, PT ;  /* 0x0000006411007233 */ /* 0x000fe20003803000 */
[----:B-1----:R-:W-:-:S04]  /*15370*/  FFMA.FTZ R3, R235, c[0x0][0x23c], -R29 ;  /* 0x00008f00eb037a23 */ /* 0x002fc8000001081d */
[----:B------:R-:W1:Y:S01]  /*15380*/  MUFU.EX2 R195, R3 ;  /* 0x0000000300c37308 */ /* 0x000e620000000800 */
        /* <DEDUP_REMOVED lines=8> */
[----:B------:R-:W-:Y:S01]  /*15410*/  IMAD.MOV.U32 R180, RZ, RZ, R18 ;  /* 0x000000ffffb47224 */ /* 0x000fe200078e0012 */
[----:B------:R-:W-:Y:S01]  /*15420*/  MOV R181, R19 ;  /* 0x0000001300b57202 */ /* 0x000fe20000000f00 */
[-C--:B---3--:R-:W-:Y:S01]  /*15430*/  HMMA.16816.F32.BF16 R52, R8, R12.reuse, R52 ;  /* 0x0000000c0834723c */ /* 0x088fe20000041834 */
[----:B------:R-:W1:Y:S07]  /*15440*/  LDSM.16.MT88.4 R16, [R212+0xa400] ;  /* 0x00a40000d410783b */ /* 0x000e6e0000004200 */
[C---:B------:R-:W-:Y:S08]  /*15450*/  HMMA.16816.F32.BF16 R108, R4.reuse, R12, R108 ;  /* 0x0000000c046c723c */ /* 0x040ff0000004186c */
[-C--:B------:R-:W-:Y:S08]  /*15460*/  HMMA.16816.F32.BF16 R120, R4, R14.reuse, R120 ;  /* 0x0000000e0478723c */ /* 0x080ff00000041878 */
[----:B------:R-:W-:Y:S01]  /*15470*/  HMMA.16816.F32.BF16 R56, R8, R14, R56 ;  /* 0x0000000e0838723c */ /* 0x000fe20000041838 */
[----:B------:R-:W2:Y:S01]  /*15480*/  LDSM.16.MT88.4 R12, [R214+0xa400] ;  /* 0x00a40000d60c783b */ /* 0x000ea20000004200 */
[----:B------:R-:W-:Y:S01]  /*15490*/  UIADD3 UR4, UR4, 0x1, URZ ;  /* 0x0000000104047890 */ /* 0x000fe2000fffe03f */
[----:B------:R-:W-:-:S05]  /*154a0*/  IMAD.U32 R0, RZ, RZ, UR33 ;  /* 0x00000021ff007e24 */ /* 0x000fca000f8e00ff */
[----:B------:R-:W-:-:S05]  /*154b0*/  LOP3.LUT R0, R45, UR4, R0, 0x96, !PT ;  /* 0x000000042d007c12 */ /* 0x000fca000f8e9600 */
[----:B------:R-:W-:Y:S01]  /*154c0*/  IMAD.WIDE.U32 R2, R0, -0x326172a9, RZ ;  /* 0xcd9e8d5700027825 */ /* 0x000fe200078e00ff */
[C---:B------:R-:W-:Y:S04]  /*154d0*/  HMMA.16816.F32.BF16 R124, R4.reuse, R24, R124 ;  /* 0x00000018047c723c */ /* 0x040fe8000004187c */
[C---:B------:R-:W-:Y:S01]  /*154e0*/  LOP3.LUT R0, R3.reuse, UR16, R180, 0x96, !PT ;  /* 0x0000001003007c12 */ /* 0x040fe2000f8e96b4 */
[----:B------:R-:W-:Y:S01]  /*154f0*/  IMAD.MOV.U32 R149, RZ, RZ, R133 ;  /* 0x000000ffff957224 */ /* 0x000fe200078e0085 */
[----:B------:R-:W-:Y:S02]  /*15500*/  LOP3.LUT R3, R3, UR16, R148, 0x96, !PT ;  /* 0x0000001003037c12 */ /* 0x000fe4000f8e9694 */
[----:B------:R-:W-:Y:S01]  /*15510*/  HMMA.16816.F32.BF16 R136, R4, R26, R136 ;  /* 0x0000001a0488723c */ /* 0x000fe20000041888 */
[----:B------:R-:W-:-:S02]  /*15520*/  IMAD.MOV.U32 R133, RZ, RZ, R116 ;  /* 0x000000ffff857224 */ /* 0x000fc400078e0074 */
[----:B------:R-:W-:-:S05]  /*15530*/  IMAD.MOV.U32 R116, RZ, RZ, R119 ;  /* 0x000000ffff747224 */ /* 0x000fca00078e0077 */
[----:B-1----:R-:W-:Y:S01]  /*15540*/  HMMA.16816.F32.BF16 R140, R4, R16, R140 ;  /* 0x00000010048c723c */ /* 0x002fe2000004188c */
[----:B------:R-:W-:-:S07]  /*15550*/  MOV R119, R194 ;  /* 0x000000c200777202 */ /* 0x000fce0000000f00 */
[C---:B------:R-:W-:Y:S08]  /*15560*/  HMMA.16816.F32.BF16 R152, R4.reuse, R18, R152 ;  /* 0x000000120498723c */ /* 0x040ff00000041898 */
[C---:B--2---:R-:W-:Y:S08]  /*15570*/  HMMA.16816.F32.BF16 R156, R4.reuse, R12, R156 ;  /* 0x0000000c049c723c */ /* 0x044ff0000004189c */
[C---:B------:R-:W-:Y:S08]  /*15580*/  HMMA.16816.F32.BF16 R168, R4.reuse, R14, R168 ;  /* 0x0000000e04a8723c */ /* 0x040ff000000418a8 */
[C---:B------:R-:W-:Y:S08]  /*15590*/  HMMA.16816.F32.BF16 R72, R4.reuse, R20, R72 ;  /* 0x000000140448723c */ /* 0x040ff00000041848 */
[C---:B------:R-:W-:Y:S08]  /*155a0*/  HMMA.16816.F32.BF16 R76, R4.reuse, R22, R76 ;  /* 0x00000016044c723c */ /* 0x040ff0000004184c */
[C---:B------:R-:W-:Y:S08]  /*155b0*/  HMMA.16816.F32.BF16 R88, R4.reuse, R32, R88 ;  /* 0x000000200458723c */ /* 0x040ff00000041858 */
[----:B------:R-:W-:Y:S07]  /*155c0*/  HMMA.16816.F32.BF16 R92, R4, R34, R92 ;  /* 0x00000022045c723c */ /* 0x000fee000004185c */
[--C-:B------:R-:W-:Y:S01]  /*155d0*/  LOP3.LUT R6, R39, UR14, R2.reuse, 0x96, !PT ;  /* 0x0000000e27067c12 */ /* 0x100fe2000f8e9602 */
[----:B------:R-:W-:Y:S01]  /*155e0*/  IMAD.WIDE.U32 R4, R0, -0x2daee0ad, RZ ;  /* 0xd2511f5300047825 */ /* 0x000fe200078e00ff */
[----:B------:R-:W-:Y:S01]  /*155f0*/  LOP3.LUT R7, R37, UR14, R2, 0x96, !PT ;  /* 0x0000000e25077c12 */ /* 0x000fe2000f8e9602 */
[----:B------:R-:W-:Y:S02]  /*15600*/  HMMA.16816.F32.BF16 R160, R8, R12, R160 ;  /* 0x0000000c08a0723c */ /* 0x000fe400000418a0 */
[----:B------:R-:W-:-:S02]  /*15610*/  FFMA.FTZ R0, R188, c[0x0][0x23c], -R30 ;  /* 0x00008f00bc007a23 */ /* 0x000fc4000001081e */
[----:B------:R-:W-:Y:S02]  /*15620*/  IMAD.WIDE.U32 R2, R3, -0x2daee0ad, RZ ;  /* 0xd2511f5303027825 */ /* 0x000fe400078e00ff */
[----:B------:R1:W-:Y:S02]  /*15630*/  MUFU.EX2 R194, R0 ;  /* 0x0000000000c27308 */ /* 0x0003e40000000800 */
[----:B------:R-:W-:Y:S01]  /*15640*/  IMAD.WIDE.U32 R12, R6, -0x2daee0ad, RZ ;  /* 0xd2511f53060c7825 */ /* 0x000fe200078e00ff */
[----:B------:R-:W-:Y:S01]  /*15650*/  HMMA.16816.F32.BF16 R164, R8, R14, R164 ;  /* 0x0000000e08a4723c */ /* 0x000fe200000418a4 */
[----:B------:R-:W-:Y:S02]  /*15660*/  LOP3.LUT R5, R5, UR13, R42, 0x96, !PT ;  /* 0x0000000d05057c12 */ /* 0x000fe4000f8e962a */
[----:B------:R-:W-:Y:S02]  /*15670*/  IMAD.MOV.U32 R150, RZ, RZ, R132 ;  /* 0x000000ffff967224 */ /* 0x000fe400078e0084 */
[----:B------:R-:W-:Y:S01]  /*15680*/  IMAD.WIDE.U32 R6, R7, -0x2daee0ad, RZ ;  /* 0xd2511f5307067825 */ /* 0x000fe200078e00ff */
[----:B------:R-:W-:-:S03]  /*15690*/  LOP3.LUT R3, R3, UR13, R40, 0x96, !PT ;  /* 0x0000000d03037c12 */ /* 0x000fc6000f8e9628 */
[----:B------:R-:W-:Y:S01]  /*156a0*/  IMAD.MOV.U32 R132, RZ, RZ, R135 ;  /* 0x000000ffff847224 */ /* 0x000fe200078e0087 */
[----:B------:R-:W-:Y:S01]  /*156b0*/  MOV R135, R118 ;  /* 0x0000007600877202 */ /* 0x000fe20000000f00 */
[----:B-1----:R-:W-:Y:S01]  /*156c0*/  FFMA.FTZ R0, R185, c[0x0][0x23c], -R30 ;  /* 0x00008f00b9007a23 */ /* 0x002fe2000001081e */
[----:B------:R-:W-:Y:S01]  /*156d0*/  LOP3.LUT R14, R13, UR11, R4, 0x96, !PT ;  /* 0x0000000b0d0e7c12 */ /* 0x000fe2000f8e9604 */
[----:B------:R-:W-:Y:S02]  /*156e0*/  IMAD.MOV.U32 R118, RZ, RZ, R193 ;  /* 0x000000ffff767224 */ /* 0x000fe400078e00c1 */
[----:B------:R1:W-:Y:S01]  /*156f0*/  MUFU.EX2 R193, R0 ;  /* 0x0000000000c17308 */ /* 0x0003e20000000800 */
[----:B------:R-:W-:-:S04]  /*15700*/  IMAD.WIDE.U32 R4, R5, -0x326172a9, RZ ;  /* 0xcd9e8d5705047825 */ /* 0x000fc800078e00ff */
[----:B------:R-:W-:Y:S02]  /*15710*/  FFMA.FTZ R13, R183, c[0x0][0x23c], -R30 ;  /* 0x00008f00b70d7a23 */ /* 0x000fe4000001081e */
[----:B------:R-:W-:Y:S01]  /*15720*/  IMAD.WIDE.U32 R44, R14, -0x326172a9, RZ ;  /* 0xcd9e8d570e2c7825 */ /* 0x000fe200078e00ff */
[----:B------:R-:W-:Y:S02]  /*15730*/  LOP3.LUT R5, R5, UR12, R38, 0x96, !PT ;  /* 0x0000000c05057c12 */ /* 0x000fe4000f8e9626 */
[----:B-1----:R-:W-:Y:S01]  /*15740*/  LOP3.LUT R0, R7, UR11, R2, 0x96, !PT ;  /* 0x0000000b07007c12 */ /* 0x002fe2000f8e9602 */
[----:B------:R-:W-:-:S04]  /*15750*/  IMAD.WIDE.U32 R2, R3, -0x326172a9, RZ ;  /* 0xcd9e8d5703027825 */ /* 0x000fc800078e00ff */
[----:B------:R-:W-:Y:S01]  /*15760*/  IMAD.WIDE.U32 R42, R0, -0x326172a9, RZ ;  /* 0xcd9e8d57002a7825 */ /* 0x000fe200078e00ff */
[----:B------:R-:W-:-:S03]  /*15770*/  LOP3.LUT R14, R3, UR12, R36, 0x96, !PT ;  /* 0x0000000c030e7c12 */ /* 0x000fc6000f8e9624 */
[----:B------:R-:W-:Y:S02]  /*15780*/  IMAD.MOV.U32 R105, RZ, RZ, R192 ;  /* 0x000000ffff697224 */ /* 0x000fe400078e00c0 */
[----:B------:R1:W-:Y:S01]  /*15790*/  MUFU.EX2 R192, R13 ;  /* 0x0000000d00c07308 */ /* 0x0003e20000000800 */
[----:B------:R-:W-:Y:S01]  /*157a0*/  FFMA.FTZ R3, R197, c[0x0][0x23c], -R31 ;  /* 0x00008f00c5037a23 */ /* 0x000fe2000001081f */
[----:B------:R-:W-:Y:S01]  /*157b0*/  LOP3.LUT R0, R43, UR10, R2, 0x96, !PT ;  /* 0x0000000a2b007c12 */ /* 0x000fe2000f8e9602 */
[----:B------:R-:W-:Y:S02]  /*157c0*/  IMAD.MOV.U32 R107, RZ, RZ, R47 ;  /* 0x000000ffff6b7224 */ /* 0x000fe400078e002f */
[----:B------:R-:W-:Y:S02]  /*157d0*/  FFMA.FTZ R7, R46, c[0x0][0x23c], -R30 ;  /* 0x00008f002e077a23 */ /* 0x000fe4000001081e */
[----:B------:R-:W-:Y:S01]  /*157e0*/  IMAD.WIDE.U32 R40, R0, -0x2daee0ad, RZ ;  /* 0xd2511f5300287825 */ /* 0x000fe200078e00ff */
[----:B------:R2:W-:Y:S01]  /*157f0*/  MUFU.EX2 R185, R3 ;  /* 0x0000000300b97308 */ /* 0x0005e20000000800 */
[----:B-1----:R-:W-:-:S02]  /*15800*/  LOP3.LUT R13, R45, UR10, R4, 0x96, !PT ;  /* 0x0000000a2d0d7c12 */ /* 0x002fc4000f8e9604 */
[----:B------:R-:W-:-:S05]  /*15810*/  IMAD.WIDE.U32 R4, R5, -0x2daee0ad, RZ ;  /* 0xd2511f5305047825 */ /* 0x000fca00078e00ff */
[----:B------:R1:W3:Y:S01]  /*15820*/  MUFU.EX2 R188, R7 ;  /* 0x0000000700bc7308 */ /* 0x0002e20000000800 */
[----:B------:R-:W-:-:S04]  /*15830*/  IMAD.WIDE.U32 R46, R13, -0x2daee0ad, RZ ;  /* 0xd2511f530d2e7825 */ /* 0x000fc800078e00ff */
[----:B--2---:R-:W-:Y:S01]  /*15840*/  IMAD.WIDE.U32 R2, R14, -0x2daee0ad, RZ ;  /* 0xd2511f530e027825 */ /* 0x004fe200078e00ff */
[----:B------:R-:W-:-:S04]  /*15850*/  LOP3.LUT R0, R47, UR7, R4, 0x96, !PT ;  /* 0x000000072f007c12 */ /* 0x000fc8000f8e9604 */
[----:B------:R-:W-:Y:S02]  /*15860*/  LOP3.LUT R2, R41, UR7, R2, 0x96, !PT ;  /* 0x0000000729027c12 */ /* 0x000fe4000f8e9602 */
[----:B-1----:R-:W-:Y:S01]  /*15870*/  LOP3.LUT R7, R5, UR9, R12, 0x96, !PT ;  /* 0x0000000905077c12 */ /* 0x002fe2000f8e960c */
[----:B------:R-:W-:Y:S01]  /*15880*/  FFMA.FTZ R5, R196, c[0x0][0x23c], -R31 ;  /* 0x00008f00c4057a23 */ /* 0x000fe2000001081f */
[----:B------:R-:W-:-:S03]  /*15890*/  LOP3.LUT R12, R3, UR9, R6, 0x96, !PT ;  /* 0x00000009030c7c12 */ /* 0x000fc6000f8e9606 */
[----:B------:R1:W-:Y:S01]  /*158a0*/  MUFU.EX2 R183, R5 ;  /* 0x0000000500b77308 */ /* 0x0003e20000000800 */
[----:B------:R-:W-:Y:S01]  /*158b0*/  IMAD.WIDE.U32 R2, R2, -0x326172a9, RZ ;  /* 0xcd9e8d5702027825 */ /* 0x000fe200078e00ff */
[----:B------:R-:W-:Y:S03]  /*158c0*/  HMMA.16816.F32.BF16 R128, R8, R24, R128 ;  /* 0x000000180880723c */ /* 0x000fe60000041880 */
[----:B------:R-:W-:-:S05]  /*158d0*/  IMAD.WIDE.U32 R38, R7, -0x326172a9, RZ ;  /* 0xcd9e8d5707267825 */ /* 0x000fca00078e00ff */
[C---:B------:R-:W-:Y:S08]  /*158e0*/  HMMA.16816.F32.BF16 R60, R8.reuse, R26, R60 ;  /* 0x0000001a083c723c */ /* 0x040ff0000004183c */
[----:B------:R-:W-:Y:S01]  /*158f0*/  HMMA.16816.F32.BF16 R144, R8, R16, R144 ;  /* 0x000000100890723c */ /* 0x000fe20000041890 */
[----:B-1----:R-:W-:-:S07]  /*15900*/  IMAD.WIDE.U32 R4, R0, -0x326172a9, RZ ;  /* 0xcd9e8d5700047825 */ /* 0x002fce00078e00ff */
[----:B------:R-:W-:Y:S01]  /*15910*/  HMMA.16816.F32.BF16 R64, R8, R18, R64 ;  /* 0x000000120840723c */ /* 0x000fe20000041840 */
[----:B------:R-:W-:Y:S01]  /*15920*/  FFMA.FTZ R0, R186, c[0x0][0x23c], -R31 ;  /* 0x00008f00ba007a23 */ /* 0x000fe2000001081f */
[----:B------:R-:W-:-:S06]  /*15930*/  LOP3.LUT R7, R4, 0xffff, RZ, 0xc0, !PT ;  /* 0x0000ffff04077812 */ /* 0x000fcc00078ec0ff */
[C---:B------:R-:W-:Y:S01]  /*15940*/  HMMA.16816.F32.BF16 R68, R8.reuse, R20, R68 ;  /* 0x000000140844723c */ /* 0x040fe20000041844 */
[--C-:B------:R-:W-:Y:S01]  /*15950*/  SHF.R.U32.HI R6, RZ, 0x10, R4.reuse ;  /* 0x00000010ff067819 */ /* 0x100fe20000011604 */
[----:B------:R1:W-:Y:S06]  /*15960*/  MUFU.EX2 R181, R0 ;  /* 0x0000000000b57308 */ /* 0x0003ec0000000800 */
[C---:B------:R-:W-:Y:S08]  /*15970*/  HMMA.16816.F32.BF16 R80, R8.reuse, R22, R80 ;  /* 0x000000160850723c */ /* 0x040ff00000041850 */
[C---:B------:R-:W-:Y:S08]  /*15980*/  HMMA.16816.F32.BF16 R84, R8.reuse, R32, R84 ;  /* 0x000000200854723c */ /* 0x040ff00000041854 */
[----:B------:R-:W-:Y:S01]  /*15990*/  HMMA.16816.F32.BF16 R96, R8, R34, R96 ;  /* 0x000000220860723c */ /* 0x000fe20000041860 */
[----:B-1----:R-:W-:Y:S01]  /*159a0*/  LOP3.LUT R0, R2, 0xffff, RZ, 0xc0, !PT ;  /* 0x0000ffff02007812 */ /* 0x002fe200078ec0ff */
[----:B------:R-:W-:Y:S01]  /*159b0*/  IMAD.WIDE.U32 R36, R12, -0x326172a9, RZ ;  /* 0xcd9e8d570c247825 */ /* 0x000fe200078e00ff */
[----:B------:R-:W-:Y:S01]  /*159c0*/  MOV R148, R134 ;  /* 0x0000008600947202 */ /* 0x000fe20000000f00 */
[----:B------:R-:W-:Y:S03]  /*159d0*/  LDSM.16.MT88.4 R32, [R214+0xb800] ;  /* 0x00b80000d620783b */ /* 0x000fe60000004200 */
[----:B------:R-:W-:Y:S01]  /*159e0*/  LOP3.LUT R11, R4, 0xff, RZ, 0xc0, !PT ;  /* 0x000000ff040b7812 */ /* 0x000fe200078ec0ff */
[----:B------:R-:W-:Y:S01]  /*159f0*/  IMAD.MOV.U32 R175, RZ, RZ, R179 ;  /* 0x000000ffffaf7224 */ /* 0x000fe200078e00b3 */
[----:B------:R-:W-:Y:S01]  /*15a00*/  SHF.R.U32.HI R10, RZ, 0x18, R4 ;  /* 0x00000018ff0a7819 */ /* 0x000fe20000011604 */
[----:B------:R-:W-:Y:S01]  /*15a10*/  FFMA.FTZ R4, R184, c[0x0][0x23c], -R31 ;  /* 0x00008f00b8047a23 */ /* 0x000fe2000001081f */
[----:B------:R-:W-:Y:S01]  /*15a20*/  SHF.R.U32.HI R8, RZ, 0x8, R7 ;  /* 0x00000008ff087819 */ /* 0x000fe20000011607 */
[----:B------:R-:W-:Y:S01]  /*15a30*/  IMAD.MOV.U32 R173, RZ, RZ, R172 ;  /* 0x000000ffffad7224 */ /* 0x000fe200078e00ac */
[----:B------:R-:W-:Y:S01]  /*15a40*/  LOP3.LUT R7, R6, 0xff, RZ, 0xc0, !PT ;  /* 0x000000ff06077812 */ /* 0x000fe200078ec0ff */
[----:B------:R1:W2:Y:S01]  /*15a50*/  MUFU.EX2 R182, R4 ;  /* 0x0000000400b67308 */ /* 0x0002a20000000800 */
[----:B------:R-:W-:Y:S01]  /*15a60*/  SHF.R.U32.HI R6, RZ, 0x8, R0 ;  /* 0x00000008ff067819 */ /* 0x000fe20000011600 */
[----:B------:R-:W-:Y:S01]  /*15a70*/  IMAD.MOV.U32 R106, RZ, RZ, R176 ;  /* 0x000000ffff6a7224 */ /* 0x000fe200078e00b0 */
[----:B------:R-:W-:Y:S01]  /*15a80*/  LOP3.LUT R0, R5, UR17, R38, 0x96, !PT ;  /* 0x0000001105007c12 */ /* 0x000fe2000f8e9626 */
[----:B------:R-:W-:Y:S01]  /*15a90*/  IMAD.MOV.U32 R45, RZ, RZ, R112 ;  /* 0x000000ffff2d7224 */ /* 0x000fe200078e0070 */
[----:B------:R-:W-:Y:S01]  /*15aa0*/  SHF.R.U32.HI R5, RZ, 0x10, R2 ;  /* 0x00000010ff057819 */ /* 0x000fe20000011602 */
[----:B------:R-:W-:Y:S01]  /*15ab0*/  IMAD.MOV.U32 R235, RZ, RZ, R113 ;  /* 0x000000ffffeb7224 */ /* 0x000fe200078e0071 */
[----:B------:R-:W-:Y:S01]  /*15ac0*/  LOP3.LUT R9, R2, 0xff, RZ, 0xc0, !PT ;  /* 0x000000ff02097812 */ /* 0x000fe200078ec0ff */
[----:B------:R-:W-:Y:S01]  /*15ad0*/  IMAD.MOV.U32 R241, RZ, RZ, R114 ;  /* 0x000000fffff17224 */ /* 0x000fe200078e0072 */
[----:B------:R-:W-:Y:S04]  /*15ae0*/  LDSM.16.MT88.4 R20, [R214+0x9800] ;  /* 0x00980000d614783b */ /* 0x000fe80000004200 */
[----:B------:R-:W-:Y:S01]  /*15af0*/  LDSM.16.MT88.4 R24, [R212+0xb800] ;  /* 0x00b80000d418783b */ /* 0x000fe20000004200 */
[----:B-1----:R-:W-:-:S04]  /*15b00*/  FFMA.FTZ R4, R243, c[0x0][0x23c], -R28 ;  /* 0x00008f00f3047a23 */ /* 0x002fc8000001081c */
[----:B------:R1:W-:Y:S01]  /*15b10*/  MUFU.EX2 R180, R4 ;  /* 0x0000000400b47308 */ /* 0x0003e20000000800 */
[----:B------:R-:W-:Y:S02]  /*15b20*/  PRMT R11, R11, 0x5410, R8 ;  /* 0x000054100b0b7816 */ /* 0x000fe40000000008 */
[----:B------:R-:W-:Y:S02]  /*15b30*/  PRMT R13, R7, 0x5410, R10 ;  /* 0x00005410070d7816 */ /* 0x000fe4000000000a */
[----:B------:R-:W-:Y:S02]  /*15b40*/  SHF.R.U32.HI R8, RZ, 0x18, R2 ;  /* 0x00000018ff087819 */ /* 0x000fe40000011602 */
[----:B------:R-:W-:Y:S02]  /*15b50*/  LOP3.LUT R5, R5, 0xff, RZ, 0xc0, !PT ;  /* 0x000000ff05057812 */ /* 0x000fe400078ec0ff */
[----:B------:R-:W-:Y:S01]  /*15b60*/  PRMT R19, R9, 0x5410, R6 ;  /* 0x0000541009137816 */ /* 0x000fe20000000006 */
[----:B------:R-:W-:Y:S01]  /*15b70*/  FFMA.FTZ R6, R200, c[0x0][0x23c], -R28 ;  /* 0x00008f00c8067a23 */ /* 0x000fe2000001081c */
[----:B-1----:R-:W-:-:S04]  /*15b80*/  LOP3.LUT R4, R0, 0xffff, RZ, 0xc0, !PT ;  /* 0x0000ffff00047812 */ /* 0x002fc800078ec0ff */
[----:B------:R-:W-:Y:S02]  /*15b90*/  SHF.R.U32.HI R7, RZ, 0x8, R4 ;  /* 0x00000008ff077819 */ /* 0x000fe40000011604 */
[----:B------:R-:W-:Y:S02]  /*15ba0*/  LOP3.LUT R4, R0, 0xff, RZ, 0xc0, !PT ;  /* 0x000000ff00047812 */ /* 0x000fe400078ec0ff */
[----:B------:R-:W-:Y:S02]  /*15bb0*/  LOP3.LUT R2, R3, UR17, R36, 0x96, !PT ;  /* 0x0000001103027c12 */ /* 0x000fe4000f8e9624 */
[----:B------:R-:W-:Y:S01]  /*15bc0*/  PRMT R18, R5, 0x5410, R8 ;  /* 0x0000541005127816 */ /* 0x000fe20000000008 */
[----:B------:R-:W-:Y:S01]  /*15bd0*/  FFMA.FTZ R5, R190, c[0x0][0x23c], -R28 ;  /* 0x00008f00be057a23 */ /* 0x000fe2000001081c */
[----:B------:R-:W-:Y:S01]  /*15be0*/  PRMT R7, R4, 0x5410, R7 ;  /* 0x0000541004077816 */ /* 0x000fe20000000007 */
[----:B------:R-:W-:Y:S01]  /*15bf0*/  IMAD.MOV.U32 R134, RZ, RZ, R117 ;  /* 0x000000ffff867224 */ /* 0x000fe200078e0075 */
[----:B------:R1:W4:Y:S01]  /*15c00*/  MUFU.EX2 R179, R6 ;  /* 0x0000000600b37308 */ /* 0x0003220000000800 */
[----:B------:R-:W-:Y:S01]  /*15c10*/  SHF.R.U32.HI R4, RZ, 0x10, R0 ;  /* 0x00000010ff047819 */ /* 0x000fe20000011600 */
[----:B------:R-:W-:Y:S01]  /*15c20*/  IMAD.MOV.U32 R117, RZ, RZ, R115 ;  /* 0x000000ffff757224 */ /* 0x000fe200078e0073 */
[----:B------:R-:W-:Y:S01]  /*15c30*/  LOP3.LUT R3, R2, 0xffff, RZ, 0xc0, !PT ;  /* 0x0000ffff02037812 */ /* 0x000fe200078ec0ff */
[----:B------:R-:W-:Y:S01]  /*15c40*/  IMAD.MOV.U32 R115, RZ, RZ, R178 ;  /* 0x000000ffff737224 */ /* 0x000fe200078e00b2 */
[----:B------:R-:W-:-:S03]  /*15c50*/  MOV R172, R177 ;  /* 0x000000b100ac7202 */ /* 0x000fc60000000f00 */
[----:B------:R5:W-:Y:S01]  /*15c60*/  MUFU.EX2 R178, R5 ;  /* 0x0000000500b27308 */ /* 0x000be20000000800 */
[----:B-1----:R-:W-:Y:S01]  /*15c70*/  SHF.R.U32.HI R6, RZ, 0x18, R0 ;  /* 0x00000018ff067819 */ /* 0x002fe20000011600 */
[----:B------:R-:W-:-:S06]  /*15c80*/  FFMA.FTZ R0, R187, c[0x0][0x23c], -R28 ;  /* 0x00008f00bb007a23 */ /* 0x000fcc000001081c */
[----:B------:R1:W-:Y:S01]  /*15c90*/  MUFU.EX2 R177, R0 ;  /* 0x0000000000b17308 */ /* 0x0003e20000000800 */
[----:B-----5:R-:W-:Y:S02]  /*15ca0*/  LOP3.LUT R5, R4, 0xff, RZ, 0xc0, !PT ;  /* 0x000000ff04057812 */ /* 0x020fe400078ec0ff */
[----:B------:R-:W-:Y:S02]  /*15cb0*/  SHF.R.U32.HI R4, RZ, 0x8, R3 ;  /* 0x00000008ff047819 */ /* 0x000fe40000011603 */
[----:B------:R-:W-:-:S04]  /*15cc0*/  LOP3.LUT R3, R2, 0xff, RZ, 0xc0, !PT ;  /* 0x000000ff02037812 */ /* 0x000fc800078ec0ff */
[----:B------:R-:W-:Y:S02]  /*15cd0*/  PRMT R17, R3, 0x5410, R4 ;  /* 0x0000541003117816 */ /* 0x000fe40000000004 */
[--C-:B-1----:R-:W-:Y:S02]  /*15ce0*/  SHF.R.U32.HI R0, RZ, 0x10, R2.reuse ;  /* 0x00000010ff007819 */ /* 0x102fe40000011602 */
[----:B------:R-:W-:Y:S02]  /*15cf0*/  SHF.R.U32.HI R4, RZ, 0x18, R2 ;  /* 0x00000018ff047819 */ /* 0x000fe40000011602 */
[----:B------:R-:W-:Y:S01]  /*15d00*/  LOP3.LUT R3, R0, 0xff, RZ, 0xc0, !PT ;  /* 0x000000ff00037812 */ /* 0x000fe200078ec0ff */
[--C-:B------:R-:W-:Y:S01]  /*15d10*/  HSET2.LE.AND R0, R11, R100.reuse, PT ;  /* 0x000000640b007233 */ /* 0x100fe20003803000 */
[----:B---3--:R-:W-:Y:S02]  /*15d20*/  F2FP.BF16.PACK_AB R2, R188, R192 ;  /* 0x000000c0bc02723e */ /* 0x008fe400000010ff */
[----:B------:R-:W-:Y:S01]  /*15d30*/  PRMT R6, R5, 0x5410, R6 ;  /* 0x0000541005067816 */ /* 0x000fe20000000006 */
[--C-:B------:R-:W-:Y:S01]  /*15d40*/  FFMA.FTZ R5, R247, c[0x0][0x23c], -R29.reuse ;  /* 0x00008f00f7057a23 */ /* 0x100fe2000001081d */
[----:B------:R-:W-:Y:S01]  /*15d50*/  PRMT R16, R3, 0x5410, R4 ;  /* 0x0000541003107816 */ /* 0x000fe20000000004 */
[----:B------:R-:W-:Y:S01]  /*15d60*/  FFMA.FTZ R4, R242, c[0x0][0x23c], -R29 ;  /* 0x00008f00f2047a23 */ /* 0x000fe2000001081d */
[----:B------:R-:W-:Y:S01]  /*15d70*/  LOP3.LUT R10, R0, R2, RZ, 0xc0, !PT ;  /* 0x00000002000a7212 */ /* 0x000fe200078ec0ff */
[--C-:B------:R-:W-:Y:S01]  /*15d80*/  HSET2.LE.AND R0, R13, R100.reuse, PT ;  /* 0x000000640d007233 */ /* 0x100fe20003803000 */
[----:B--2---:R-:W-:Y:S01]  /*15d90*/  F2FP.BF16.PACK_AB R2, R182, R181 ;  /* 0x000000b5b602723e */ /* 0x004fe200000010ff */
[----:B------:R-:W-:Y:S01]  /*15da0*/  IMAD.MOV.U32 R187, RZ, RZ, R105 ;  /* 0x000000ffffbb7224 */ /* 0x000fe200078e0069 */
[----:B------:R-:W1:Y:S01]  /*15db0*/  LDSM.16.MT88.4 R12, [R212+0x9800] ;  /* 0x00980000d40c783b */ /* 0x000e620000004200 */
[----:B------:R2:W-:Y:S01]  /*15dc0*/  MUFU.EX2 R176, R5 ;  /* 0x0000000500b07308 */ /* 0x0005e20000000800 */
[--C-:B------:R-:W-:Y:S01]  /*15dd0*/  HSET2.LE.AND R3, R7, R100.reuse, PT ;  /* 0x0000006407037233 */ /* 0x100fe20003803000 */
[----:B------:R-:W-:Y:S01]  /*15de0*/  LOP3.LUT R11, R0, R2, RZ, 0xc0, !PT ;  /* 0x00000002000b7212 */ /* 0x000fe200078ec0ff */
[----:B------:R-:W-:Y:S01]  /*15df0*/  HSET2.LE.AND R0, R6, R100, PT ;  /* 0x0000006406007233 */ /* 0x000fe20003803000 */
[----:B------:R-:W-:-:S04]  /*15e00*/  F2FP.BF16.PACK_AB R2, R183, R185 ;  /* 0x000000b9b702723e */ /* 0x000fc800000010ff */
[----:B------:R3:W5:Y:S01]  /*15e10*/  MUFU.EX2 R105, R4 ;  /* 0x0000000400697308 */ /* 0x0007620000000800 */
[----:B------:R-:W-:Y:S01]  /*15e20*/  LOP3.LUT R9, R0, R2, RZ, 0xc0, !PT ;  /* 0x0000000200097212 */ /* 0x000fe200078ec0ff */
[----:B------:R-:W-:Y:S01]  /*15e30*/  HSET2.LE.AND R0, R17, R100, PT ;  /* 0x0000006411007233 */ /* 0x000fe20003803000 */
[----:B----4-:R-:W-:Y:S01]  /*15e40*/  F2FP.BF16.PACK_AB R2, R179, R180 ;  /* 0x000000b4b302723e */ /* 0x010fe200000010ff */
[----:B------:R-:W-:Y:S01]  /*15e50*/  IMAD.MOV.U32 R247, RZ, RZ, R106 ;  /* 0x000000fffff77224 */ /* 0x000fe200078e006a */
[----:B------:R-:W-:Y:S01]  /*15e60*/  MOV R242, R107 ;  /* 0x0000006b00f27202 */ /* 0x000fe20000000f00 */
[----:B--2---:R-:W-:Y:S01]  /*15e70*/  FFMA.FTZ R5, R199, c[0x0][0x23c], -R29 ;  /* 0x00008f00c7057a23 */ /* 0x004fe2000001081d */
[----:B---3--:R-:W-:-:S04]  /*15e80*/  F2FP.BF16.PACK_AB R4, R193, R194 ;  /* 0x000000c2c104723e */ /* 0x008fc800000010ff */
[----:B------:R-:W-:Y:S01]  /*15e90*/  LOP3.LUT R8, R3, R4, RZ, 0xc0, !PT ;  /* 0x0000000403087212 */ /* 0x000fe200078ec0ff */
[----:B------:R-:W-:Y:S01]  /*15ea0*/  FFMA.FTZ R3, R189, c[0x0][0x23c], -R29 ;  /* 0x00008f00bd037a23 */ /* 0x000fe2000001081d */
[----:B------:R2:W-:Y:S01]  /*15eb0*/  MUFU.EX2 R106, R5 ;  /* 0x00000005006a7308 */ /* 0x0005e20000000800 */
[----:B------:R-:W-:Y:S01]  /*15ec0*/  LOP3.LUT R4, R0, R2, RZ, 0xc0, !PT ;  /* 0x0000000200047212 */ /* 0x000fe200078ec0ff */
[----:B------:R-:W-:Y:S01]  /*15ed0*/  HSET2.LE.AND R0, R16, R100, PT ;  /* 0x0000006410007233 */ /* 0x000fe20003803000 */
[----:B-----5:R-:W-:-:S05]  /*15ee0*/  F2FP.BF16.PACK_AB R2, R105, R176 ;  /* 0x000000b06902723e */ /* 0x020fca00000010ff */
[----:B------:R-:W3:Y:S01]  /*15ef0*/  MUFU.EX2 R107, R3 ;  /* 0x00000003006b7308 */ /* 0x000ee20000000800 */
[----:B--2---:R-:W-:Y:S01]  /*15f00*/  LOP3.LUT R5, R0, R2, RZ, 0xc0, !PT ;  /* 0x0000000200057212 */ /* 0x004fe200078ec0ff */
[----:B------:R-:W-:Y:S01]  /*15f10*/  HSET2.LE.AND R0, R19, R100, PT ;  /* 0x0000006413007233 */ /* 0x000fe20003803000 */
[----:B------:R-:W-:-:S04]  /*15f20*/  F2FP.BF16.PACK_AB R2, R177, R178 ;  /* 0x000000b2b102723e */ /* 0x000fc800000010ff */
[----:B------:R-:W-:Y:S01]  /*15f30*/  LOP3.LUT R6, R0, R2, RZ, 0xc0, !PT ;  /* 0x0000000200067212 */ /* 0x000fe200078ec0ff */
[----:B------:R-:W-:Y:S01]  /*15f40*/  HSET2.LE.AND R0, R18, R100, PT ;  /* 0x0000006412007233 */ /* 0x000fe20003803000 */
[----:B---3--:R-:W-:Y:S01]  /*15f50*/  F2FP.BF16.PACK_AB R2, R107, R106 ;  /* 0x0000006a6b02723e */ /* 0x008fe200000010ff */
[----:B------:R-:W-:Y:S01]  /*15f60*/  IMAD.MOV.U32 R199, RZ, RZ, R175 ;  /* 0x000000ffffc77224 */ /* 0x000fe200078e00af */
[----:B------:R-:W-:Y:S01]  /*15f70*/  MOV R189, R173 ;  /* 0x000000ad00bd7202 */ /* 0x000fe20000000f00 */
[----:B------:R-:W-:Y:S01]  /*15f80*/  IMAD.MOV.U32 R196, RZ, RZ, R172 ;  /* 0x000000ffffc47224 */ /* 0x000fe200078e00ac */
[----:B------:R-:W-:Y:S01]  /*15f90*/  LOP3.LUT R7, R0, R2, RZ, 0xc0, !PT ;  /* 0x0000000200077212 */ /* 0x000fe200078ec0ff */
[C---:B-1----:R-:W-:Y:S01]  /*15fa0*/  HMMA.16816.F32.BF16 R172, R8.reuse, R14, R56 ;  /* 0x0000000e08ac723c */ /* 0x042fe20000041838 */
[----:B------:R-:W-:Y:S01]  /*15fb0*/  MOV R197, R115 ;  /* 0x0000007300c57202 */ /* 0x000fe20000000f00 */
[----:B------:R-:W1:Y:S06]  /*15fc0*/  LDSM.16.MT88.4 R16, [R212+0xa800] ;  /* 0x00a80000d410783b */ /* 0x000e6c0000004200 */
[-C--:B------:R-:W-:Y:S08]  /*15fd0*/  HMMA.16816.F32.BF16 R112, R8, R12.reuse, R52 ;  /* 0x0000000c0870723c */ /* 0x080ff00000041834 */
[C---:B------:R-:W-:Y:S08]  /*15fe0*/  HMMA.16816.F32.BF16 R108, R4.reuse, R12, R108 ;  /* 0x0000000c046c723c */ /* 0x040ff0000004186c */
[----:B------:R-:W-:Y:S01]  /*15ff0*/  HMMA.16816.F32.BF16 R120, R4, R14, R120 ;  /* 0x0000000e0478723c */ /* 0x000fe20000041878 */
[----:B------:R-:W2:Y:S01]  /*16000*/  LDSM.16.MT88.4 R12, [R214+0xa800] ;  /* 0x00a80000d60c783b */ /* 0x000ea20000004200 */
[----:B------:R-:W-:Y:S01]  /*16010*/  FFMA.FTZ R0, R205, c[0x0][0x23c], -R28 ;  /* 0x00008f00cd007a23 */ /* 0x000fe2000001081c */
[----:B------:R-:W-:-:S03]  /*16020*/  LOP3.LUT R2, R37, UR8, R42, 0x96, !PT ;  /* 0x0000000825027c12 */ /* 0x000fc6000f8e962a */
[----:B------:R3:W-:Y:S02]  /*16030*/  MUFU.EX2 R42, R0 ;  /* 0x00000000002a7308 */ /* 0x0007e40000000800 */
[----:B------:R-:W-:Y:S01]  /*16040*/  HMMA.16816.F32.BF16 R52, R4, R34, R92 ;  /* 0x000000220434723c */ /* 0x000fe2000004185c */
[----:B------:R-:W-:-:S04]  /*16050*/  IMAD.WIDE.U32 R2, R2, -0x2daee0ad, RZ ;  /* 0xd2511f5302027825 */ /* 0x000fc800078e00ff */
[----:B---3--:R-:W-:-:S04]  /*16060*/  FFMA.FTZ R0, R202, c[0x0][0x23c], -R28 ;  /* 0x00008f00ca007a23 */ /* 0x008fc8000001081c */
[----:B------:R3:W4:Y:S01]  /*16070*/  MUFU.EX2 R43, R0 ;  /* 0x00000000002b7308 */ /* 0x0007220000000800 */
[----:B------:R-:W-:Y:S01]  /*16080*/  IMAD.MOV.U32 R94, RZ, RZ, R197 ;  /* 0x000000ffff5e7224 */ /* 0x000fe200078e00c5 */
[----:B------:R-:W-:Y:S01]  /*16090*/  MOV R197, R45 ;  /* 0x0000002d00c57202 */ /* 0x000fe20000000f00 */
[----:B------:R-:W-:Y:S01]  /*160a0*/  HMMA.16816.F32.BF16 R124, R4, R20, R124 ;  /* 0x00000014047c723c */ /* 0x000fe2000004187c */
[----:B---3--:R-:W-:-:S04]  /*160b0*/  FFMA.FTZ R0, R198, c[0x0][0x23c], -R28 ;  /* 0x00008f00c6007a23 */ /* 0x008fc8000001081c */
[----:B------:R3:W-:Y:S03]  /*160c0*/  MUFU.EX2 R47, R0 ;  /* 0x00000000002f7308 */ /* 0x0007e60000000800 */
[C---:B------:R-:W-:Y:S08]  /*160d0*/  HMMA.16816.F32.BF16 R136, R4.reuse, R22, R136 ;  /* 0x000000160488723c */ /* 0x040ff00000041888 */
[----:B-1----:R-:W-:Y:S01]  /*160e0*/  HMMA.16816.F32.BF16 R140, R4, R16, R140 ;  /* 0x00000010048c723c */ /* 0x002fe2000004188c */
[----:B---3--:R-:W-:-:S07]  /*160f0*/  FFMA.FTZ R0, R191, c[0x0][0x23c], -R28 ;  /* 0x00008f00bf007a23 */ /* 0x008fce000001081c */
[C---:B------:R-:W-:Y:S01]  /*16100*/  HMMA.16816.F32.BF16 R152, R4.reuse, R18, R152 ;  /* 0x000000120498723c */ /* 0x040fe20000041898 */
[----:B------:R1:W-:Y:S07]  /*16110*/  MUFU.EX2 R45, R0 ;  /* 0x00000000002d7308 */ /* 0x0003ee0000000800 */
[C---:B--2---:R-:W-:Y:S08]  /*16120*/  HMMA.16816.F32.BF16 R156, R4.reuse, R12, R156 ;  /* 0x0000000c049c723c */ /* 0x044ff0000004189c */
[----:B------:R-:W-:Y:S01]  /*16130*/  HMMA.16816.F32.BF16 R168, R4, R14, R168 ;  /* 0x0000000e04a8723c */ /* 0x000fe200000418a8 */
[----:B-1----:R-:W-:-:S07]  /*16140*/  FFMA.FTZ R0, R206, c[0x0][0x23c], -R29 ;  /* 0x00008f00ce007a23 */ /* 0x002fce000001081d */
[C---:B------:R-:W-:Y:S01]  /*16150*/  HMMA.16816.F32.BF16 R72, R4.reuse, R24, R72 ;  /* 0x000000180448723c */ /* 0x040fe20000041848 */
[----:B------:R1:W-:Y:S07]  /*16160*/  MUFU.EX2 R41, R0 ;  /* 0x0000000000297308 */ /* 0x0003ee0000000800 */
[C---:B------:R-:W-:Y:S08]  /*16170*/  HMMA.16816.F32.BF16 R76, R4.reuse, R26, R76 ;  /* 0x0000001a044c723c */ /* 0x040ff0000004184c */
[----:B------:R-:W-:Y:S01]  /*16180*/  HMMA.16816.F32.BF16 R88, R4, R32, R88 ;  /* 0x000000200458723c */ /* 0x000fe20000041858 */
[----:B-1----:R-:W-:-:S06]  /*16190*/  LOP3.LUT R0, R3, UR18, R40, 0x96, !PT ;  /* 0x0000001203007c12 */ /* 0x002fcc000f8e9628 */
[C---:B------:R-:W-:Y:S01]  /*161a0*/  LOP3.LUT R4, R2.reuse, 0xffff, RZ, 0xc0, !PT ;  /* 0x0000ffff02047812 */ /* 0x040fe200078ec0ff */
[C---:B------:R-:W-:Y:S01]  /*161b0*/  HMMA.16816.F32.BF16 R160, R8.reuse, R12, R160 ;  /* 0x0000000c08a0723c */ /* 0x040fe200000418a0 */
[----:B------:R-:W-:Y:S02]  /*161c0*/  LOP3.LUT R5, R2, 0xff, RZ, 0xc0, !PT ;  /* 0x000000ff02057812 */ /* 0x000fe400078ec0ff */
[----:B------:R-:W-:Y:S02]  /*161d0*/  SHF.R.U32.HI R3, RZ, 0x8, R4 ;  /* 0x00000008ff037819 */ /* 0x000fe40000011604 */
[--C-:B------:R-:W-:Y:S02]  /*161e0*/  SHF.R.U32.HI R7, RZ, 0x18, R2.reuse ;  /* 0x00000018ff077819 */ /* 0x100fe40000011602 */
[----:B------:R-:W-:Y:S01]  /*161f0*/  SHF.R.U32.HI R12, RZ, 0x10, R2 ;  /* 0x00000010ff0c7819 */ /* 0x000fe20000011602 */
[----:B------:R-:W-:Y:S01]  /*16200*/  HMMA.16816.F32.BF16 R128, R8, R20, R128 ;  /* 0x000000140880723c */ /* 0x000fe20000041880 */
[----:B------:R-:W-:Y:S01]  /*16210*/  FFMA.FTZ R2, R203, c[0x0][0x23c], -R29 ;  /* 0x00008f00cb027a23 */ /* 0x000fe2000001081d */
[----:B------:R-:W-:Y:S01]  /*16220*/  PRMT R13, R5, 0x5410, R3 ;  /* 0x00005410050d7816 */ /* 0x000fe20000000003 */
[----:B------:R-:W-:Y:S01]  /*16230*/  FFMA.FTZ R6, R204, c[0x0][0x23c], -R29 ;  /* 0x00008f00cc067a23 */ /* 0x000fe2000001081d */
[----:B------:R-:W-:-:S04]  /*16240*/  LOP3.LUT R3, R0, 0xffff, RZ, 0xc0, !PT ;  /* 0x0000ffff00037812 */ /* 0x000fc800078ec0ff */
[----:B------:R-:W-:Y:S01]  /*16250*/  HMMA.16816.F32.BF16 R20, R8, R22, R60 ;  /* 0x000000160814723c */ /* 0x000fe2000004183c */
[----:B------:R-:W-:Y:S02]  /*16260*/  LOP3.LUT R5, R0, 0xff, RZ, 0xc0, !PT ;  /* 0x000000ff00057812 */ /* 0x000fe400078ec0ff */
[----:B------:R-:W-:-:S05]  /*16270*/  SHF.R.U32.HI R4, RZ, 0x18, R0 ;  /* 0x00000018ff047819 */ /* 0x000fca0000011600 */
[----:B------:R-:W-:Y:S01]  /*16280*/  HMMA.16816.F32.BF16 R60, R8, R14, R164 ;  /* 0x0000000e083c723c */ /* 0x000fe200000418a4 */
[----:B------:R1:W2:Y:S01]  /*16290*/  MUFU.EX2 R40, R6 ;  /* 0x0000000600287308 */ /* 0x0002a20000000800 */
[----:B------:R-:W-:Y:S01]  /*162a0*/  SHF.R.U32.HI R3, RZ, 0x8, R3 ;  /* 0x00000008ff037819 */ /* 0x000fe20000011603 */
[----:B------:R-:W-:Y:S01]  /*162b0*/  IMAD.MOV.U32 R93, RZ, RZ, R118 ;  /* 0x000000ffff5d7224 */ /* 0x000fe200078e0076 */
[----:B------:R-:W-:-:S04]  /*162c0*/  MOV R92, R119 ;  /* 0x00000077005c7202 */ /* 0x000fc80000000f00 */
[C---:B------:R-:W-:Y:S01]  /*162d0*/  HMMA.16816.F32.BF16 R144, R8.reuse, R16, R144 ;  /* 0x000000100890723c */ /* 0x040fe20000041890 */
[----:B------:R-:W-:Y:S01]  /*162e0*/  LOP3.LUT R14, R39, UR8, R44, 0x96, !PT ;  /* 0x00000008270e7c12 */ /* 0x000fe2000f8e962c */
[----:B------:R-:W-:Y:S01]  /*162f0*/  IMAD.MOV.U32 R95, RZ, RZ, R196 ;  /* 0x000000ffff5f7224 */ /* 0x000fe200078e00c4 */
[----:B------:R3:W-:Y:S01]  /*16300*/  MUFU.EX2 R39, R2 ;  /* 0x0000000200277308 */ /* 0x0007e20000000800 */
[----:B------:R-:W-:Y:S01]  /*16310*/  PRMT R3, R5, 0x5410, R3 ;  /* 0x0000541005037816 */ /* 0x000fe20000000003 */
[----:B------:R-:W-:Y:S01]  /*16320*/  IMAD.MOV.U32 R190, RZ, RZ, R117 ;  /* 0x000000ffffbe7224 */ /* 0x000fe200078e0075 */
[----:B------:R-:W-:Y:S01]  /*16330*/  MOV R243, R135 ;  /* 0x0000008700f37202 */ /* 0x000fe20000000f00 */
[----:B------:R-:W-:Y:S01]  /*16340*/  IMAD.MOV.U32 R200, RZ, RZ, R116 ;  /* 0x000000ffffc87224 */ /* 0x000fe200078e0074 */
[C---:B------:R-:W-:Y:S01]  /*16350*/  HMMA.16816.F32.BF16 R68, R8.reuse, R24, R68 ;  /* 0x000000180844723c */ /* 0x040fe20000041844 */
[----:B-1----:R-:W-:Y:S01]  /*16360*/  FFMA.FTZ R6, R201, c[0x0][0x23c], -R29 ;  /* 0x00008f00c9067a23 */ /* 0x002fe2000001081d */
[----:B------:R-:W-:Y:S01]  /*16370*/  LDSM.16.MT88.4 R164, [R214+0xac00] ;  /* 0x00ac0000d6a4783b */ /* 0x000fe20000004200 */
[----:B---3--:R-:W-:Y:S01]  /*16380*/  SHF.R.U32.HI R2, RZ, 0x10, R0 ;  /* 0x00000010ff027819 */ /* 0x008fe20000011600 */
[----:B------:R-:W-:Y:S01]  /*16390*/  FFMA.FTZ R16, R93, R48, R92 ;  /* 0x000000305d107223 */ /* 0x000fe2000001005c */
[----:B------:R-:W-:Y:S01]  /*163a0*/  LOP3.LUT R0, R12, 0xff, RZ, 0xc0, !PT ;  /* 0x000000ff0c007812 */ /* 0x000fe200078ec0ff */
[--C-:B------:R-:W-:Y:S01]  /*163b0*/  HSET2.LE.AND R5, R13, R100.reuse, PT ;  /* 0x000000640d057233 */ /* 0x100fe20003803000 */
[----:B------:R-:W-:Y:S01]  /*163c0*/  LOP3.LUT R2, R2, 0xff, RZ, 0xc0, !PT ;  /* 0x000000ff02027812 */ /* 0x000fe200078ec0ff */
[----:B------:R-:W-:Y:S01]  /*163d0*/  HMMA.16816.F32.BF16 R84, R8, R32, R84 ;  /* 0x000000200854723c */ /* 0x000fe20000041854 */
[----:B------:R-:W-:Y:S01]  /*163e0*/  PRMT R0, R0, 0x5410, R7 ;  /* 0x0000541000007816 */ /* 0x000fe20000000007 */
[----:B------:R1:W3:Y:S01]  /*163f0*/  MUFU.EX2 R38, R6 ;  /* 0x0000000600267308 */ /* 0x0002e20000000800 */
[----:B------:R-:W-:Y:S01]  /*16400*/  PRMT R2, R2, 0x5410, R4 ;  /* 0x0000541002027816 */ /* 0x000fe20000000004 */
[----:B------:R-:W-:Y:S01]  /*16410*/  IMAD.MOV.U32 R17, RZ, RZ, R95 ;  /* 0x000000ffff117224 */ /* 0x000fe200078e005f */
[----:B------:R-:W5:Y:S01]  /*16420*/  LDSM.16.MT88.4 R116, [R212+0x9c00] ;  /* 0x009c0000d474783b */ /* 0x000f620000004200 */
[----:B------:R-:W-:-:S02]  /*16430*/  HSET2.LE.AND R7, R0, R100, PT ;  /* 0x0000006400077233 */ /* 0x000fc40003803000 */
[--C-:B------:R-:W-:Y:S02]  /*16440*/  HSET2.LE.AND R0, R3, R100.reuse, PT ;  /* 0x0000006403007233 */ /* 0x100fe40003803000 */
[----:B------:R-:W-:Y:S01]  /*16450*/  HSET2.LE.AND R3, R2, R100, PT ;  /* 0x0000006402037233 */ /* 0x000fe20003803000 */
[----:B----4-:R-:W-:Y:S02]  /*16460*/  F2FP.BF16.PACK_AB R2, R43, R42 ;  /* 0x0000002a2b02723e */ /* 0x010fe400000010ff */
[----:B--2---:R-:W-:Y:S02]  /*16470*/  F2FP.BF16.PACK_AB R4, R40, R41 ;  /* 0x000000292804723e */ /* 0x004fe400000010ff */
[----:B------:R-:W-:Y:S01]  /*16480*/  LOP3.LUT R92, R0, R2, RZ, 0xc0, !PT ;  /* 0x00000002005c7212 */ /* 0x000fe200078ec0ff */
[----:B------:R-:W-:Y:S01]  /*16490*/  FFMA.FTZ R0, R237, c[0x0][0x23c], -R30 ;  /* 0x00008f00ed007a23 */ /* 0x000fe2000001081e */
[----:B------:R-:W-:Y:S01]  /*164a0*/  LOP3.LUT R93, R3, R4, RZ, 0xc0, !PT ;  /* 0x00000004035d7212 */ /* 0x000fe200078ec0ff */
[----:B------:R-:W-:Y:S01]  /*164b0*/  HMMA.16816.F32.BF16 R56, R8, R18, R64 ;  /* 0x000000120838723c */ /* 0x000fe20000041840 */
[----:B-1----:R-:W-:Y:S01]  /*164c0*/  F2FP.BF16.PACK_AB R6, R45, R47 ;  /* 0x0000002f2d06723e */ /* 0x002fe200000010ff */
[----:B------:R1:W-:Y:S01]  /*164d0*/  MUFU.EX2 R37, R0 ;  /* 0x0000000000257308 */ /* 0x0003e20000000800 */
[----:B------:R-:W-:-:S02]  /*164e0*/  IMAD.WIDE.U32 R2, R14, -0x2daee0ad, RZ ;  /* 0xd2511f530e027825 */ /* 0x000fc400078e00ff */
[----:B------:R-:W-:Y:S02]  /*164f0*/  LDSM.16.MT88.4 R12, [R214+0xbc00] ;  /* 0x00bc0000d60c783b */ /* 0x000fe40000004200 */
[----:B------:R-:W-:Y:S01]  /*16500*/  FFMA.FTZ R4, R208, c[0x0][0x23c], -R30 ;  /* 0x00008f00d0047a23 */ /* 0x000fe2000001081e */
[----:B------:R-:W-:Y:S01]  /*16510*/  HMMA.16816.F32.BF16 R24, R8, R26, R80 ;  /* 0x0000001a0818723c */ /* 0x000fe20000041850 */
[----:B------:R-:W-:Y:S01]  /*16520*/  IMAD.MOV.U32 R67, RZ, RZ, R94 ;  /* 0x000000ffff437224 */ /* 0x000fe200078e005e */
[----:B------:R-:W-:Y:S01]  /*16530*/  LOP3.LUT R94, R5, R6, RZ, 0xc0, !PT ;  /* 0x00000006055e7212 */ /* 0x000fe200078ec0ff */
[----:B------:R-:W-:-:S05]  /*16540*/  FFMA.FTZ R5, R207, c[0x0][0x23c], -R30 ;  /* 0x00008f00cf057a23 */ /* 0x000fca000001081e */
[----:B------:R-:W-:Y:S01]  /*16550*/  HMMA.16816.F32.BF16 R32, R8, R34, R96 ;  /* 0x000000220820723c */ /* 0x000fe20000041860 */
[----:B-1----:R-:W-:Y:S01]  /*16560*/  FFMA.FTZ R0, R211, c[0x0][0x23c], -R30 ;  /* 0x00008f00d3007a23 */ /* 0x002fe2000001081e */
[----:B------:R-:W-:Y:S01]  /*16570*/  MOV R19, R199 ;  /* 0x000000c700137202 */ /* 0x000fe20000000f00 */
[----:B------:R-:W-:Y:S01]  /*16580*/  IMAD.MOV.U32 R64, RZ, RZ, R189 ;  /* 0x000000ffff407224 */ /* 0x000fe200078e00bd */
[----:B------:R-:W-:Y:S01]  /*16590*/  MOV R66, R150 ;  /* 0x0000009600427202 */ /* 0x000fe20000000f00 */
[----:B------:R-:W-:Y:S02]  /*165a0*/  IMAD.MOV.U32 R65, RZ, RZ, R151 ;  /* 0x000000ffff417224 */ /* 0x000fe400078e0097 */
[----:B---3--:R-:W-:Y:S01]  /*165b0*/  F2FP.BF16.PACK_AB R8, R38, R39 ;  /* 0x000000272608723e */ /* 0x008fe200000010ff */
[----:B------:R1:W-:Y:S01]  /*165c0*/  MUFU.EX2 R36, R0 ;  /* 0x0000000000247308 */ /* 0x0003e20000000800 */
[----:B------:R-:W-:Y:S01]  /*165d0*/  SHF.R.U32.HI R6, RZ, 0x18, R2 ;  /* 0x00000018ff067819 */ /* 0x000fe20000011602 */
[----:B------:R-:W-:Y:S01]  /*165e0*/  IMAD.MOV.U32 R184, RZ, RZ, R134 ;  /* 0x000000ffffb87224 */ /* 0x000fe200078e0086 */
[----:B------:R-:W-:Y:S01]  /*165f0*/  LOP3.LUT R95, R7, R8, RZ, 0xc0, !PT ;  /* 0x00000008075f7212 */ /* 0x000fe200078ec0ff */
[----:B------:R-:W-:Y:S01]  /*16600*/  IMAD.MOV.U32 R186, RZ, RZ, R133 ;  /* 0x000000ffffba7224 */ /* 0x000fe200078e0085 */
[----:B------:R-:W-:Y:S01]  /*16610*/  LOP3.LUT R7, R2, 0xff, RZ, 0xc0, !PT ;  /* 0x000000ff02077812 */ /* 0x000fe200078ec0ff */
[----:B------:R-:W-:Y:S01]  /*16620*/  IMAD.MOV.U32 R196, RZ, RZ, R132 ;  /* 0x000000ffffc47224 */ /* 0x000fe200078e0084 */
[----:B------:R-:W-:Y:S01]  /*16630*/  LDSM.16.MT88.4 R80, [R212+0xbc00] ;  /* 0x00bc0000d450783b */ /* 0x000fe20000004200 */
[----:B------:R2:W-:Y:S01]  /*16640*/  MUFU.EX2 R30, R4 ;  /* 0x00000004001e7308 */ /* 0x0005e20000000800 */
[----:B------:R-:W-:-:S02]  /*16650*/  FFMA.FTZ R11, R64, R49, R19 ;  /* 0x00000031400b7223 */ /* 0x000fc40000010013 */
[----:B------:R-:W-:Y:S01]  /*16660*/  FFMA.FTZ R9, R17, R51, R67 ;  /* 0x0000003311097223 */ /* 0x000fe20000010043 */
[----:B------:R-:W3:Y:S01]  /*16670*/  LDSM.16.MT88.4 R132, [R214+0x9c00] ;  /* 0x009c0000d684783b */ /* 0x000ee20000004200 */
[----:B-1----:R-:W-:Y:S02]  /*16680*/  LOP3.LUT R0, R3, UR18, R46, 0x96, !PT ;  /* 0x0000001203007c12 */ /* 0x002fe4000f8e962e */
[----:B------:R-:W-:Y:S02]  /*16690*/  LOP3.LUT R3, R2, 0xffff, RZ, 0xc0, !PT ;  /* 0x0000ffff02037812 */ /* 0x000fe400078ec0ff */
[----:B--2---:R-:W-:Y:S01]  /*166a0*/  SHF.R.U32.HI R4, RZ, 0x10, R2 ;  /* 0x00000010ff047819 */ /* 0x004fe20000011602 */
[----:B------:R-:W-:-:S04]  /*166b0*/  FFMA.FTZ R2, R238, c[0x0][0x23c], -R31 ;  /* 0x00008f00ee027a23 */ /* 0x000fc8000001081f */
[----:B------:R1:W-:Y:S08]  /*166c0*/  MUFU.EX2 R28, R2 ;  /* 0x00000002001c7308 */ /* 0x0003f00000000800 */
[----:B------:R2:W4:Y:S01]  /*166d0*/  MUFU.EX2 R29, R5 ;  /* 0x00000005001d7308 */ /* 0x0005220000000800 */
[----:B-1----:R-:W-:-:S04]  /*166e0*/  LOP3.LUT R2, R4, 0xff, RZ, 0xc0, !PT ;  /* 0x000000ff04027812 */ /* 0x002fc800078ec0ff */
[----:B------:R-:W-:Y:S01]  /*166f0*/  PRMT R6, R2, 0x5410, R6 ;  /* 0x0000541002067816 */ /* 0x000fe20000000006 */
[--C-:B------:R-:W-:Y:S02]  /*16700*/  FFMA.FTZ R2, R209, c[0x0][0x23c], -R31.reuse ;  /* 0x00008f00d1027a23 */ /* 0x100fe4000001081f */
[----:B------:R-:W-:Y:S01]  /*16710*/  FFMA.FTZ R4, R236, c[0x0][0x23c], -R31 ;  /* 0x00008f00ec047a23 */ /* 0x000fe2000001081f */
[----:B--2---:R-:W-:Y:S01]  /*16720*/  SHF.R.U32.HI R5, RZ, 0x8, R3 ;  /* 0x00000008ff057819 */ /* 0x004fe20000011603 */
[----:B------:R-:W-:Y:S01]  /*16730*/  FFMA.FTZ R3, R210, c[0x0][0x23c], -R31 ;  /* 0x00008f00d2037a23 */ /* 0x000fe2000001081f */
[----:B------:R1:W-:Y:S02]  /*16740*/  MUFU.EX2 R18, R2 ;  /* 0x0000000200127308 */ /* 0x0003e40000000800 */
[----:B------:R-:W-:Y:S02]  /*16750*/  PRMT R8, R7, 0x5410, R5 ;  /* 0x0000541007087816 */ /* 0x000fe40000000005 */
[----:B------:R-:W-:-:S04]  /*16760*/  LOP3.LUT R5, R0, 0xff, RZ, 0xc0, !PT ;  /* 0x000000ff00057812 */ /* 0x000fc800078ec0ff */
[----:B------:R2:W-:Y:S01]  /*16770*/  MUFU.EX2 R19, R3 ;  /* 0x0000000300137308 */ /* 0x0005e20000000800 */
[----:B-1----:R-:W-:-:S07]  /*16780*/  LOP3.LUT R2, R0, 0xffff, RZ, 0xc0, !PT ;  /* 0x0000ffff00027812 */ /* 0x002fce00078ec0ff */
[----:B------:R-:W1:Y:S01]  /*16790*/  MUFU.EX2 R17, R4 ;  /* 0x0000000400117308 */ /* 0x000e620000000800 */
[----:B------:R-:W-:Y:S02]  /*167a0*/  SHF.R.U32.HI R2, RZ, 0x8, R2 ;  /* 0x00000008ff027819 */ /* 0x000fe40000011602 */
[--C-:B--2---:R-:W-:Y:S02]  /*167b0*/  SHF.R.U32.HI R3, RZ, 0x10, R0.reuse ;  /* 0x00000010ff037819 */ /* 0x104fe40000011600 */
[----:B------:R-:W-:Y:S02]  /*167c0*/  SHF.R.U32.HI R0, RZ, 0x18, R0 ;  /* 0x00000018ff007819 */ /* 0x000fe40000011600 */
[----:B------:R-:W-:Y:S02]  /*167d0*/  LOP3.LUT R3, R3, 0xff, RZ, 0xc0, !PT ;  /* 0x000000ff03037812 */ /* 0x000fe400078ec0ff */
[----:B------:R-:W-:Y:S02]  /*167e0*/  PRMT R2, R5, 0x5410, R2 ;  /* 0x0000541005027816 */ /* 0x000fe40000000002 */
[----:B------:R-:W-:Y:S01]  /*167f0*/  PRMT R7, R3, 0x5410, R0 ;  /* 0x0000541003077816 */ /* 0x000fe20000000000 */
[----:B------:R-:W-:-:S02]  /*16800*/  HSET2.LE.AND R0, R8, R100, PT ;  /* 0x0000006408007233 */ /* 0x000fc40003803000 */
[--C-:B------:R-:W-:Y:S01]  /*16810*/  HSET2.LE.AND R5, R2, R100.reuse, PT ;  /* 0x0000006402057233 */ /* 0x100fe20003803000 */
[----:B----4-:R-:W-:Y:S01]  /*16820*/  F2FP.BF16.PACK_AB R2, R29, R30 ;  /* 0x0000001e1d02723e */ /* 0x010fe200000010ff */
[--C-:B------:R-:W-:Y:S01]  /*16830*/  HSET2.LE.AND R7, R7, R100.reuse, PT ;  /* 0x0000006407077233 */ /* 0x100fe20003803000 */
[----:B------:R-:W-:Y:S01]  /*16840*/  IMAD.MOV.U32 R189, RZ, RZ, R149 ;  /* 0x000000ffffbd7224 */ /* 0x000fe200078e0095 */
[----:B------:R-:W-:Y:S01]  /*16850*/  HSET2.LE.AND R3, R6, R100, PT ;  /* 0x0000006406037233 */ /* 0x000fe20003803000 */
[----:B------:R-:W-:Y:S01]  /*16860*/  LOP3.LUT R98, R0, R2, RZ, 0xc0, !PT ;  /* 0x0000000200627212 */ /* 0x000fe200078ec0ff */
[----:B------:R-:W-:Y:S01]  /*16870*/  IMAD.MOV.U32 R199, RZ, RZ, R148 ;  /* 0x000000ffffc77224 */ /* 0x000fe200078e0094 */
[----:B-1----:R-:W-:Y:S01]  /*16880*/  F2FP.BF16.PACK_AB R0, R17, R28 ;  /* 0x0000001c1100723e */ /* 0x002fe200000010ff */
[----:B------:R-:W-:Y:S01]  /*16890*/  FFMA.FTZ R10, R66, R50, R65 ;  /* 0x00000032420a7223 */ /* 0x000fe20000010041 */
[----:B------:R-:W-:Y:S01]  /*168a0*/  F2FP.BF16.PACK_AB R4, R18, R19 ;  /* 0x000000131204723e */ /* 0x000fe200000010ff */
[----:B------:R-:W-:Y:S01]  /*168b0*/  FADD.FTZ R2, R189, R16 ;  /* 0x00000010bd027221 */ /* 0x000fe20000010000 */
[----:B------:R-:W-:Y:S01]  /*168c0*/  LOP3.LUT R97, R7, R0, RZ, 0xc0, !PT ;  /* 0x0000000007617212 */ /* 0x000fe200078ec0ff */
[----:B------:R-:W-:Y:S01]  /*168d0*/  FADD.FTZ R0, R199, R11 ;  /* 0x0000000bc7007221 */ /* 0x000fe20000010000 */
[----:B------:R-:W-:Y:S01]  /*168e0*/  LOP3.LUT R99, R3, R4, RZ, 0xc0, !PT ;  /* 0x0000000403637212 */ /* 0x000fe200078ec0ff */
[----:B------:R-:W-:Y:S01]  /*168f0*/  FADD.FTZ R3, R242, R10 ;  /* 0x0000000af2037221 */ /* 0x000fe20000010000 */
[----:B------:R-:W-:Y:S01]  /*16900*/  F2FP.BF16.PACK_AB R6, R36, R37 ;  /* 0x000000252406723e */ /* 0x000fe200000010ff */
[----:B------:R-:W-:Y:S01]  /*16910*/  FADD.FTZ R4, R247, R9 ;  /* 0x00000009f7047221 */ /* 0x000fe20000010000 */
[----:B------:R-:W1:Y:S01]  /*16920*/  LDSM.16.MT88.4 R148, [R212+0xac00] ;  /* 0x00ac0000d494783b */ /* 0x000e620000004200 */
        /* <DEDUP_REMOVED lines=58> */
[C---:B-----5:R-:W-:Y:S03]  /*16cd0*/  HMMA.16816.F32.BF16 R108, R92.reuse, R116, R108 ;  /* 0x000000745c6c723c */ /* 0x060fe6000004186c */
[----:B------:R2:W-:Y:S04]  /*16ce0*/  STL [R1+0x70], R3 ;  /* 0x0000700301007387 */ /* 0x0005e80000100800 */
[----:B------:R2:W-:Y:S01]  /*16cf0*/  STL [R1+0x74], R2 ;  /* 0x0000740201007387 */ /* 0x0005e20000100800 */
[C---:B------:R-:W-:Y:S03]  /*16d00*/  HMMA.16816.F32.BF16 R120, R92.reuse, R118, R120 ;  /* 0x000000765c78723c */ /* 0x040fe60000041878 */
[----:B------:R2:W-:Y:S05]  /*16d10*/  STL [R1+0x78], R0 ;  /* 0x0000780001007387 */ /* 0x0005ea0000100800 */
[C---:B---3--:R-:W-:Y:S08]  /*16d20*/  HMMA.16816.F32.BF16 R124, R92.reuse, R132, R124 ;  /* 0x000000845c7c723c */ /* 0x048ff0000004187c */
[C---:B------:R-:W-:Y:S08]  /*16d30*/  HMMA.16816.F32.BF16 R136, R92.reuse, R134, R136 ;  /* 0x000000865c88723c */ /* 0x040ff00000041888 */
[C---:B-1----:R-:W-:Y:S08]  /*16d40*/  HMMA.16816.F32.BF16 R140, R92.reuse, R148, R140 ;  /* 0x000000945c8c723c */ /* 0x042ff0000004188c */
        /* <DEDUP_REMOVED lines=15> */
[C---:B------:R-:W-:Y:S08]  /*16e40*/  HMMA.16816.F32.BF16 R80, R96.reuse, R82, R24 ;  /* 0x000000526050723c */ /* 0x040ff00000041818 */
[----:B------:R-:W-:Y:S08]  /*16e50*/  HMMA.16816.F32.BF16 R84, R96, R12, R84 ;  /* 0x0000000c6054723c */ /* 0x000ff00000041854 */
[-C--:B------:R-:W-:Y:S08]  /*16e60*/  HMMA.16816.F32.BF16 R92, R92, R14.reuse, R52 ;  /* 0x0000000e5c5c723c */ /* 0x080ff00000041834 */
[----:B------:R-:W-:Y:S08]  /*16e70*/  HMMA.16816.F32.BF16 R96, R96, R14, R32 ;  /* 0x0000000e6060723c */ /* 0x000ff00000041820 */
.L_x_743:
[----:B--2---:R-:W-:-:S06]  /*16e80*/  UISETP.GT.AND UP0, UPT, UR34, UR19, UPT ;  /* 0x000000132200728c */ /* 0x004fcc000bf04270 */
[----:B------:R-:W-:-:S13]  /*16e90*/  PLOP3.LUT P0, PT, PT, PT, UP0, 0x80, 0x0 ;  /* 0x000000000000781c */ /* 0x000fda0003f0f008 */
[----:B------:R-:W-:Y:S05]  /*16ea0*/  @!P0 BRA `(.L_x_750) ;  /* 0x000077b000008947 */ /* 0x000fea0003800000 */
[----:B------:R-:W2:Y:S01]  /*16eb0*/  LDL.LU R10, [R1+0x14] ;  /* 0x00001400010a7983 */ /* 0x000ea20000300800 */
[----:B-1----:R-:W1:Y:S01]  /*16ec0*/  LDC.U8 R0, c[0x0][0x2d8] ;  /* 0x0000b600ff007b82 */ /* 0x002e620000000000 */
[----:B------:R-:W-:Y:S01]  /*16ed0*/  IMAD.MOV.U32 R100, RZ, RZ, R103 ;  /* 0x000000ffff647224 */ /* 0x000fe200078e0067 */
[----:B------:R-:W-:Y:S01]  /*16ee0*/  MOV R3, R104 ;  /* 0x0000006800037202 */ /* 0x000fe20000000f00 */
[----:B------:R-:W3:Y:S01]  /*16ef0*/  LDL.64 R12, [R1+0x80] ;  /* 0x00008000010c7983 */ /* 0x000ee20000100a00 */
[----:B------:R-:W-:Y:S01]  /*16f00*/  IMAD.MOV.U32 R106, RZ, RZ, R101 ;  /* 0x000000ffff6a7224 */ /* 0x000fe200078e0065 */
[----:B------:R-:W-:Y:S02]  /*16f10*/  MOV R105, R102 ;  /* 0x0000006600697202 */ /* 0x000fe40000000f00 */
[----:B------:R-:W4:Y:S04]  /*16f20*/  LDL R9, [R1+0x7c] ;  /* 0x00007c0001097983 */ /* 0x000f280000100800 */
[----:B------:R-:W5:Y:S04]  /*16f30*/  LDL R2, [R1+0x98] ;  /* 0x0000980001027983 */ /* 0x000f680000100800 */
[----:B------:R-:W2:Y:S04]  /*16f40*/  LDL.LU R8, [R1+0x10] ;  /* 0x0000100001087983 */ /* 0x000ea80000300800 */
[----:B------:R-:W2:Y:S04]  /*16f50*/  LDL.LU.64 R6, [R1+0x8] ;  /* 0x0000080001067983 */ /* 0x000ea80000300a00 */
[----:B------:R-:W2:Y:S01]  /*16f60*/  LDL.LU.64 R4, [R1+0x18] ;  /* 0x0000180001047983 */ /* 0x000ea20000300a00 */
[----:B-1----:R-:W-:-:S03]  /*16f70*/  PRMT R0, R0, 0x7054, R0 ;  /* 0x0000705400007816 */ /* 0x002fc60000000000 */
[----:B------:R-:W2:Y:S01]  /*16f80*/  LDL.LU R11, [R1] ;  /* 0x00000000010b7983 */ /* 0x000ea20000300800 */
[----:B---3--:R-:W-:Y:S01]  /*16f90*/  IMAD.MOV.U32 R14, RZ, RZ, R12 ;  /* 0x000000ffff0e7224 */ /* 0x008fe200078e000c */
[----:B------:R-:W-:Y:S02]  /*16fa0*/  MOV R15, R13 ;  /* 0x0000000d000f7202 */ /* 0x000fe40000000f00 */
[----:B-----5:R-:W-:Y:S02]  /*16fb0*/  ISETP.GE.AND P4, PT, R2, c[0x0][0x220], PT ;  /* 0x0000880002007a0c */ /* 0x020fe40003f86270 */
[----:B----4-:R-:W-:Y:S01]  /*16fc0*/  ISETP.GE.AND P5, PT, R9, c[0x0][0x220], PT ;  /* 0x0000880009007a0c */ /* 0x010fe20003fa6270 */
[----:B--2---:R-:W-:-:S04]  /*16fd0*/  IMAD.WIDE.U32 R12, R11, -0x326172a9, RZ ;  /* 0xcd9e8d570b0c7825 */ /* 0x004fc800078e00ff */
[----:B------:R-:W-:Y:S01]  /*16fe0*/  IMAD.WIDE.U32 R10, R10, -0x326172a9, RZ ;  /* 0xcd9e8d570a0a7825 */ /* 0x000fe200078e00ff */
[-C--:B------:R-:W-:Y:S01]  /*16ff0*/  LOP3.LUT R0, R13, R252.reuse, RZ, 0x3c, !PT ;  /* 0x000000fc0d007212 */ /* 0x080fe200078e3cff */
[----:B------:R1:W-:Y:S03]  /*17000*/  STL.64 [R1+0x60], R12 ;  /* 0x0000600c01007387 */ /* 0x0003e60000100a00 */
[----:B------:R-:W-:Y:S01]  /*17010*/  LOP3.LUT R2, R11, R252, RZ, 0x3c, !PT ;  /* 0x000000fc0b027212 */ /* 0x000fe200078e3cff */
[----:B------:R2:W-:Y:S01]  /*17020*/  STL.64 [R1+0x58], R10 ;  /* 0x0000580a01007387 */ /* 0x0005e20000100a00 */
[----:B------:R-:W-:Y:S02]  /*17030*/  IMAD.MOV.U32 R5, RZ, RZ, R7 ;  /* 0x000000ffff057224 */ /* 0x000fe400078e0007 */
[----:B-1----:R-:W-:-:S04]  /*17040*/  IMAD.WIDE.U32 R12, R8, -0x2daee0ad, RZ ;  /* 0xd2511f53080c7825 */ /* 0x002fc800078e00ff */
[----:B--2---:R-:W-:Y:S01]  /*17050*/  IMAD.WIDE.U32 R10, R0, -0x2daee0ad, RZ ;  /* 0xd2511f53000a7825 */ /* 0x004fe200078e00ff */
[----:B------:R1:W-:Y:S03]  /*17060*/  STL.64 [R1+0x38], R12 ;  /* 0x0000380c01007387 */ /* 0x0003e60000100a00 */
[----:B------:R-:W-:Y:S01]  /*17070*/  IMAD.WIDE.U32 R8, R2, -0x2daee0ad, RZ ;  /* 0xd2511f5302087825 */ /* 0x000fe200078e00ff */
[----:B------:R1:W-:Y:S04]  /*17080*/  STL.64 [R1+0x50], R10 ;  /* 0x0000500a01007387 */ /* 0x0003e80000100a00 */
[----:B------:R1:W-:Y:S04]  /*17090*/  STL.64 [R1+0x68], R4 ;  /* 0x0000680401007387 */ /* 0x0003e80000100a00 */
[----:B------:R1:W-:Y:S01]  /*170a0*/  STL.64 [R1+0x40], R8 ;  /* 0x0000400801007387 */ /* 0x0003e20000100a00 */
[----:B------:R-:W-:Y:S01]  /*170b0*/  ISETP.GE.AND P6, PT, R14, c[0x0][0x220], PT ;  /* 0x000088000e007a0c */ /* 0x000fe20003fc6270 */
[----:B------:R-:W-:Y:S05]  /*170c0*/  BRA `(.L_x_751) ;  /* 0x000003e000007947 */ /* 0x000fea0003800000 */
.L_x_753:
[----:B------:R-:W2:Y:S01]  /*170d0*/  LDL.64 R234, [R1+0x90] ;  /* 0x0000900001ea7983 */ /* 0x000ea20000100a00 */
[----:B------:R-:W-:Y:S02]  /*170e0*/  ULDC.64 UR4, c[0x0][0x198] ;  /* 0x0000660000047ab9 */ /* 0x000fe40000000a00 */
[----:B------:R-:W-:Y:S01]  /*170f0*/  UIADD3 UR36, UR34, -0x2, URZ ;  /* 0xfffffffe22247890 */ /* 0x000fe2000fffe03f */
[----:B------:R-:W3:Y:S03]  /*17100*/  LDL.64 R232, [R1+0x88] ;  /* 0x0000880001e87983 */ /* 0x000ee60000100a00 */
[----:B------:R-:W-:Y:S01]  /*17110*/  USHF.R.S32.HI UR34, URZ, 0x1f, UR36 ;  /* 0x0000001f3f227899 */ /* 0x000fe20008011424 */
[----:B------:R1:W-:Y:S01]  /*17120*/  @P6 STS [R218+0x6000], RZ ;  /* 0x006000ffda006388 */ /* 0x0003e20000000800 */
[----:B------:R-:W-:Y:S02]  /*17130*/  UIMAD.WIDE.U32 UR38, UR36, UR4, URZ ;  /* 0x00000004242672a5 */ /* 0x000fe4000f8e003f */
[----:B------:R-:W-:Y:S01]  /*17140*/  UIMAD UR34, UR34, UR4, URZ ;  /* 0x00000004222272a4 */ /* 0x000fe2000f8e023f */
[----:B------:R1:W-:Y:S03]  /*17150*/  @P6 STS [R218+0x6004], RZ ;  /* 0x006004ffda006388 */ /* 0x0003e60000000800 */
[----:B------:R-:W-:Y:S01]  /*17160*/  UIMAD UR34, UR36, UR5, UR34 ;  /* 0x00000005242272a4 */ /* 0x000fe2000f8e0222 */
[----:B------:R1:W-:Y:S01]  /*17170*/  @P6 STS.64 [R218+0x6008], RZ ;  /* 0x006008ffda006388 */ /* 0x0003e20000000a00 */
[----:B------:R-:W-:Y:S02]  /*17180*/  IMAD.U32 R0, RZ, RZ, UR38 ;  /* 0x00000026ff007e24 */ /* 0x000fe4000f8e00ff */
[----:B------:R-:W-:Y:S01]  /*17190*/  UIADD3 UR34, UR39, UR34, URZ ;  /* 0x0000002227227290 */ /* 0x000fe2000fffe03f */
[----:B------:R-:W-:Y:S05]  /*171a0*/  IMAD.U32 R102, RZ, RZ, UR38 ;  /* 0x00000026ff667e24 */ /* 0x000fea000f8e00ff */
        /* <DEDUP_REMOVED lines=48> */
.L_x_751:
        /* <DEDUP_REMOVED lines=9> */
[----:B------:R-:W-:Y:S06]  /*17540*/  @P6 STS [R218+0x9000], RZ ;  /* 0x009000ffda006388 */ /* 0x000fec0000000800 */
        /* <DEDUP_REMOVED lines=64> */
[----:B------:R-:W-:Y:S05]  /*17950*/  LDSM.16.M88.4 R196, [R216+0x2000] ;  /* 0x00200000d8c4783b */ /* 0x000fea0000000200 */
[-C--:B-1----:R-:W-:Y:S01]  /*17960*/  HMMA.16816.F32.BF16 R20, R64, R32.reuse, RZ ;  /* 0x000000204014723c */ /* 0x082fe200000418ff */
[----:B------:R-:W-:Y:S06]  /*17970*/  LDSM.16.M88.4 R200, [R213+0x7000] ;  /* 0x00700000d5c8783b */ /* 0x000fec0000000200 */
[----:B------:R-:W-:Y:S01]  /*17980*/  LDSM.16.M88.4 R204, [R216+0x3000] ;  /* 0x00300000d8cc783b */ /* 0x000fe20000000200 */
[C---:B------:R-:W-:Y:S05]  /*17990*/  HMMA.16816.F32.BF16 R24, R60.reuse, R32, RZ ;  /* 0x000000203c18723c */ /* 0x040fea00000418ff */
[----:B------:R-:W-:Y:S03]  /*179a0*/  LDSM.16.M88.4 R208, [R213+0x7400] ;  /* 0x00740000d5d0783b */ /* 0x000fe60000000200 */
[-C--:B------:R-:W-:Y:S08]  /*179b0*/  HMMA.16816.F32.BF16 R28, R60, R34.reuse, RZ ;  /* 0x000000223c1c723c */ /* 0x080ff000000418ff */
        /* <DEDUP_REMOVED lines=19> */
[----:B------:R-:W4:Y:S07]  /*17af0*/  LDSM.16.M88.4 R188, [R213+0x7c00] ;  /* 0x007c0000d5bc783b */ /* 0x000f2e0000000200 */
[-C--:B--2---:R-:W-:Y:S08]  /*17b00*/  HMMA.16816.F32.BF16 R36, R176, R192.reuse, R36 ;  /* 0x000000c0b024723c */ /* 0x084ff00000041824 */
[C---:B------:R-:W-:Y:S08]  /*17b10*/  HMMA.16816.F32.BF16 R40, R184.reuse, R192, R40 ;  /* 0x000000c0b828723c */ /* 0x040ff00000041828 */
[-C--:B------:R-:W-:Y:S08]  /*17b20*/  HMMA.16816.F32.BF16 R44, R184, R194.reuse, R44 ;  /* 0x000000c2b82c723c */ /* 0x080ff0000004182c */
[C---:B------:R-:W-:Y:S01]  /*17b30*/  HMMA.16816.F32.BF16 R48, R176.reuse, R194, R48 ;  /* 0x000000c2b030723c */ /* 0x040fe20000041830 */
[----:B------:R-:W-:Y:S07]  /*17b40*/  LDSM.16.M88.4 R192, [R215+0x7800] ;  /* 0x00780000d7c0783b */ /* 0x000fee0000000200 */
[-C--:B-1----:R-:W-:Y:S08]  /*17b50*/  HMMA.16816.F32.BF16 R52, R176, R172.reuse, R52 ;  /* 0x000000acb034723c */ /* 0x082ff00000041834 */
[C---:B------:R-:W-:Y:S08]  /*17b60*/  HMMA.16816.F32.BF16 R56, R184.reuse, R172, R56 ;  /* 0x000000acb838723c */ /* 0x040ff00000041838 */
[-C--:B------:R-:W-:Y:S01]  /*17b70*/  HMMA.16816.F32.BF16 R60, R184, R174.reuse, R60 ;  /* 0x000000aeb83c723c */ /* 0x080fe2000004183c */
[----:B------:R-:W-:Y:S07]  /*17b80*/  LDSM.16.M88.4 R184, [R217+0x3000] ;  /* 0x00300000d9b8783b */ /* 0x000fee0000000200 */
[----:B------:R-:W-:Y:S01]  /*17b90*/  HMMA.16816.F32.BF16 R64, R176, R174, R64 ;  /* 0x000000aeb040723c */ /* 0x000fe20000041840 */
[----:B------:R-:W-:Y:S06]  /*17ba0*/  LDSM.16.M88.4 R172, [R217+0x2000] ;  /* 0x00200000d9ac783b */ /* 0x000fec0000000200 */
[----:B------:R-:W1:Y:S01]  /*17bb0*/  LDSM.16.M88.4 R176, [R215+0x7000] ;  /* 0x00700000d7b0783b */ /* 0x000e620000000200 */
        /* <DEDUP_REMOVED lines=14> */
[----:B------:R-:W2:Y:S07]  /*17ca0*/  LDSM.16.M88.4 R180, [R215+0x7400] ;  /* 0x00740000d7b4783b */ /* 0x000eae0000000200 */
[-C--:B----4-:R-:W-:Y:S08]  /*17cb0*/  HMMA.16816.F32.BF16 R52, R196, R188.reuse, R52 ;  /* 0x000000bcc434723c */ /* 0x090ff00000041834 */
[C---:B------:R-:W-:Y:S08]  /*17cc0*/  HMMA.16816.F32.BF16 R56, R204.reuse, R188, R56 ;  /* 0x000000bccc38723c */ /* 0x040ff00000041838 */
[-C--:B------:R-:W-:Y:S01]  /*17cd0*/  HMMA.16816.F32.BF16 R60, R204, R190.reuse, R60 ;  /* 0x000000becc3c723c */ /* 0x080fe2000004183c */
[----:B------:R-:W-:Y:S07]  /*17ce0*/  LDSM.16.M88.4 R204, [R216+0x5000] ;  /* 0x00500000d8cc783b */ /* 0x000fee0000000200 */
[----:B------:R-:W-:Y:S01]  /*17cf0*/  HMMA.16816.F32.BF16 R64, R196, R190, R64 ;  /* 0x000000bec440723c */ /* 0x000fe20000041840 */
[----:B------:R-:W-:Y:S06]  /*17d00*/  LDSM.16.M88.4 R188, [R216+0x4000] ;  /* 0x00400000d8bc783b */ /* 0x000fec0000000200 */
[----:B------:R-:W3:Y:S01]  /*17d10*/  LDSM.16.M88.4 R196, [R213+0x8000] ;  /* 0x00800000d5c4783b */ /* 0x000ee20000000200 */
        /* <DEDUP_REMOVED lines=21> */
[----:B------:R-:W-:Y:S01]  /*17e70*/  LDSM.16.M88.4 R200, [R215+0x8400] ;  /* 0x00840000d7c8783b */ /* 0x000fe20000000200 */
        /* <DEDUP_REMOVED lines=21> */
[C---:B---3--:R-:W-:Y:S08]  /*17fd0*/  HMMA.16816.F32.BF16 R8, R196.reuse, R192, R8 ;  /* 0x000000c0c408723c */ /* 0x048ff00000041808 */
        /* <DEDUP_REMOVED lines=15> */
.L_x_752:
[----:B------:R-:W-:Y:S01]  /*180d0*/  IMAD.U32 R0, RZ, RZ, UR35 ;  /* 0x00000023ff007e24 */ /* 0x000fe2000f8e00ff */
[----:B------:R-:W2:Y:S01]  /*180e0*/  S2R R2, SR_TID.X ;  /* 0x0000000000027919 */ /* 0x000ea20000002100 */
[----:B------:R-:W-:Y:S02]  /*180f0*/  USHF.L.U32 UR4, UR35, 0x1, URZ ;  /* 0x0000000123047899 */ /* 0x000fe4000800063f */
[----:B------:R-:W-:Y:S02]  /*18100*/  UISETP.GT.AND UP0, UPT, UR35, UR19, UPT ;  /* 0x000000132300728c */ /* 0x000fe4000bf04270 */
[----:B------:R-:W-:Y:S03]  /*18110*/  UMOV UR34, UR35 ;  /* 0x0000002300227c82 */ /* 0x000fe60008000000 */
[----:B------:R-:W-:Y:S04]  /*18120*/  STL [R1+0xb0], R218 ;  /* 0x0000b0da01007387 */ /* 0x000fe80000100800 */
[----:B------:R-:W-:Y:S04]  /*18130*/  STL [R1+0xac], R217 ;  /* 0x0000acd901007387 */ /* 0x000fe80000100800 */
[----:B------:R-:W-:Y:S04]  /*18140*/  STL [R1+0xa8], R216 ;  /* 0x0000a8d801007387 */ /* 0x000fe80000100800 */
[----:B------:R-:W-:Y:S01]  /*18150*/  STL [R1+0xa4], R215 ;  /* 0x0000a4d701007387 */ /* 0x000fe20000100800 */
[----:B--2---:R-:W-:Y:S03]  /*18160*/  IMAD.SHL.U32 R2, R2, 0x2, RZ ;  /* 0x0000000202027824 */ /* 0x004fe600078e00ff */
[----:B------:R-:W-:Y:S02]  /*18170*/  STL [R1+0xa0], R213 ;  /* 0x0000a0d501007387 */ /* 0x000fe40000100800 */
[----:B------:R-:W-:Y:S02]  /*18180*/  LOP3.LUT R2, R2, 0x6, RZ, 0xc0, !PT ;  /* 0x0000000602027812 */ /* 0x000fe400078ec0ff */
[----:B------:R-:W2:Y:S03]  /*18190*/  LDL.64 R246, [R1+0x60] ;  /* 0x0000600001f67983 */ /* 0x000ea60000100a00 */
[----:B------:R-:W-:Y:S03]  /*181a0*/  IMAD R0, R0, 0x40, R2 ;  /* 0x0000004000007824 */ /* 0x000fe600078e0202 */
[----:B------:R-:W3:Y:S01]  /*181b0*/  LDL.64 R244, [R1+0x50] ;  /* 0x0000500001f47983 */ /* 0x000ee20000100a00 */
[--C-:B------:R-:W-:Y:S01]  /*181c0*/  IMAD.IADD R2, R221, 0x1, -R0.reuse ;  /* 0x00000001dd027824 */ /* 0x100fe200078e0a00 */
[----:B------:R-:W-:Y:S01]  /*181d0*/  ISETP.GE.AND P2, PT, R0, R223, PT ;  /* 0x000000df0000720c */ /* 0x000fe20003f46270 */
[----:B------:R-:W-:Y:S01]  /*181e0*/  IMAD.IADD R101, R220, 0x1, -R0 ;  /* 0x00000001dc657824 */ /* 0x000fe200078e0a00 */
[C---:B-1----:R-:W-:Y:S02]  /*181f0*/  IADD3 R179, R0.reuse, 0x1, RZ ;  /* 0x0000000100b37810 */ /* 0x042fe40007ffe0ff */
[----:B------:R-:W4:Y:S01]  /*18200*/  LDL.64 R242, [R1+0x58] ;  /* 0x0000580001f27983 */ /* 0x000f220000100a00 */
[----:B------:R-:W-:Y:S02]  /*18210*/  IABS R2, R2 ;  /* 0x0000000200027213 */ /* 0x000fe40000000000 */
[C---:B------:R-:W-:Y:S02]  /*18220*/  IADD3 R178, R0.reuse, 0x8, RZ ;  /* 0x0000000800b27810 */ /* 0x040fe40007ffe0ff */
[----:B------:R-:W1:Y:S01]  /*18230*/  I2F R180, R2 ;  /* 0x0000000200b47306 */ /* 0x000e620000201400 */
[C---:B------:R-:W-:Y:S01]  /*18240*/  IADD3 R177, R0.reuse, 0x9, RZ ;  /* 0x0000000900b17810 */ /* 0x040fe20007ffe0ff */
[----:B------:R-:W2:Y:S01]  /*18250*/  LDL.64 R238, [R1+0x40] ;  /* 0x0000400001ee7983 */ /* 0x000ea20000100a00 */
[C---:B------:R-:W-:Y:S02]  /*18260*/  IADD3 R176, R0.reuse, 0x10, RZ ;  /* 0x0000001000b07810 */ /* 0x040fe40007ffe0ff */
[C---:B------:R-:W-:Y:S02]  /*18270*/  IADD3 R175, R0.reuse, 0x11, RZ ;  /* 0x0000001100af7810 */ /* 0x040fe40007ffe0ff */
[C---:B------:R-:W-:Y:S01]  /*18280*/  IADD3 R174, R0.reuse, 0x18, RZ ;  /* 0x0000001800ae7810 */ /* 0x040fe20007ffe0ff */
[----:B------:R2:W-:Y:S01]  /*18290*/  STL.64 [R1+0xb8], R220 ;  /* 0x0000b8dc01007387 */ /* 0x0005e20000100a00 */
        /* <DEDUP_REMOVED lines=8> */
[----:B-1----:R-:W-:Y:S01]  /*18320*/  FFMA.FTZ R4, R180, -UR28, R4 ;  /* 0x8000001cb4047c23 */ /* 0x002fe20008010004 */
[----:B------:R-:W-:Y:S01]  /*18330*/  IABS R2, R101 ;  /* 0x0000006500027213 */ /* 0x000fe20000000000 */
[----:B------:R-:W-:Y:S01]  /*18340*/  IMAD.IADD R101, R219, 0x1, -R0 ;  /* 0x00000001db657824 */ /* 0x000fe200078e0a00 */
[C---:B------:R-:W-:Y:S02]  /*18350*/  ISETP.GE.AND P0, PT, R0.reuse, R222, PT ;  /* 0x000000de0000720c */ /* 0x040fe40003f06270 */
[----:B------:R-:W1:Y:S01]  /*18360*/  I2F R181, R2 ;  /* 0x0000000200b57306 */ /* 0x000e620000201400 */
[C---:B------:R-:W-:Y:S02]  /*18370*/  ISETP.GE.OR P3, PT, R0.reuse, R230, !P3 ;  /* 0x000000e60000720c */ /* 0x040fe40005f66670 */
[C---:B------:R-:W-:Y:S02]  /*18380*/  ISETP.GE.OR P1, PT, R0.reuse, R229, !P1 ;  /* 0x000000e50000720c */ /* 0x040fe40004f26670 */
[C---:B------:R-:W-:Y:S02]  /*18390*/  ISETP.GE.OR P2, PT, R0.reuse, R228, !P2 ;  /* 0x000000e40000720c */ /* 0x040fe40005746670 */
[----:B------:R-:W-:Y:S01]  /*183a0*/  ISETP.GE.OR P0, PT, R0, R227, !P0 ;  /* 0x000000e30000720c */ /* 0x000fe20004706670 */
[----:B-1----:R-:W-:Y:S01]  /*183b0*/  FFMA.FTZ R6, R181, -UR28, R6 ;  /* 0x8000001cb5067c23 */ /* 0x002fe20008010006 */
[----:B------:R-:W-:Y:S01]  /*183c0*/  IABS R2, R101 ;  /* 0x0000006500027213 */ /* 0x000fe20000000000 */
[----:B------:R-:W-:Y:S02]  /*183d0*/  IMAD.IADD R101, R226, 0x1, -R0 ;  /* 0x00000001e2657824 */ /* 0x000fe400078e0a00 */
[----:B------:R-:W-:Y:S01]  /*183e0*/  IMAD.IADD R181, R220, 0x1, -R103 ;  /* 0x00000001dcb57824 */ /* 0x000fe200078e0a67 */
[----:B------:R-:W1:Y:S04]  /*183f0*/  I2F R184, R2 ;  /* 0x0000000200b87306 */ /* 0x000e680000201400 */
[----:B------:R-:W-:Y:S06]  /*18400*/  IABS R181, R181 ;  /* 0x000000b500b57213 */ /* 0x000fec0000000000 */
[----:B------:R1:W1:Y:S02]  /*18410*/  I2F R191, R181 ;  /* 0x000000b500bf7306 */ /* 0x0002640000201400 */
[----:B-1----:R-:W-:Y:S01]  /*18420*/  FFMA.FTZ R8, R184, -UR28, R8 ;  /* 0x8000001cb8087c23 */ /* 0x002fe20008010008 */
[----:B------:R-:W-:Y:S01]  /*18430*/  IABS R2, R101 ;  /* 0x0000006500027213 */ /* 0x000fe20000000000 */
[----:B------:R-:W-:Y:S06]  /*18440*/  IMAD.IADD R101, R221, 0x1, -R179 ;  /* 0x00000001dd657824 */ /* 0x000fec00078e0ab3 */
[----:B------:R-:W1:Y:S01]  /*18450*/  I2F R183, R2 ;  /* 0x0000000200b77306 */ /* 0x000e620000201400 */
[----:B------:R-:W-:Y:S02]  /*18460*/  IMAD.IADD R181, R220, 0x1, -R102 ;  /* 0x00000001dcb57824 */ /* 0x000fe400078e0a66 */
[----:B------:R-:W-:Y:S02]  /*18470*/  FFMA.FTZ R51, R191, -UR28, R51 ;  /* 0x8000001cbf337c23 */ /* 0x000fe40008010033 */
[----:B-1----:R-:W-:Y:S01]  /*18480*/  FFMA.FTZ R10, R183, -UR28, R10 ;  /* 0x8000001cb70a7c23 */ /* 0x002fe2000801000a */
[----:B------:R-:W-:Y:S02]  /*18490*/  IABS R2, R101 ;  /* 0x0000006500027213 */ /* 0x000fe40000000000 */
[C---:B------:R-:W-:Y:S02]  /*184a0*/  IADD3 R101, R221.reuse, -R178, RZ ;  /* 0x800000b2dd657210 */ /* 0x040fe40007ffe0ff */
[----:B------:R-:W1:Y:S02]  /*184b0*/  I2F R182, R2 ;  /* 0x0000000200b67306 */ /* 0x000e640000201400 */
[----:B-1----:R-:W-:Y:S01]  /*184c0*/  FFMA.FTZ R5, R182, -UR28, R5 ;  /* 0x8000001cb6057c23 */ /* 0x002fe20008010005 */
[----:B------:R-:W-:Y:S01]  /*184d0*/  IABS R2, R101 ;  /* 0x0000006500027213 */ /* 0x000fe20000000000 */
[----:B------:R-:W-:Y:S02]  /*184e0*/  IMAD.IADD R101, R221, 0x1, -R177 ;  /* 0x00000001dd657824 */ /* 0x000fe400078e0ab1 */
[----:B------:R-:W-:Y:S04]  /*184f0*/  IMAD.U32 R182, RZ, RZ, UR33 ;  /* 0x00000021ffb67e24 */ /* 0x000fe8000f8e00ff */
[----:B------:R-:W1:Y:S02]  /*18500*/  I2F R185, R2 ;  /* 0x0000000200b97306 */ /* 0x000e640000201400 */
[----:B-1----:R-:W-:Y:S01]  /*18510*/  FFMA.FTZ R16, R185, -UR28, R16 ;  /* 0x8000001cb9107c23 */ /* 0x002fe20008010010 */
[----:B------:R-:W-:Y:S01]  /*18520*/  IABS R2, R101 ;  /* 0x0000006500027213 */ /* 0x000fe20000000000 */
[----:B------:R-:W-:Y:S06]  /*18530*/  IMAD.IADD R101, R220, 0x1, -R179 ;  /* 0x00000001dc657824 */ /* 0x000fec00078e0ab3 */
[----:B------:R-:W1:Y:S02]  /*18540*/  I2F R186, R2 ;  /* 0x0000000200ba7306 */ /* 0x000e640000201400 */
[----:B-1----:R-:W-:Y:S01]  /*18550*/  FFMA.FTZ R17, R186, -UR28, R17 ;  /* 0x8000001cba117c23 */ /* 0x002fe20008010011 */
[----:B------:R-:W-:Y:S01]  /*18560*/  IABS R2, R101 ;  /* 0x0000006500027213 */ /* 0x000fe20000000000 */
[----:B------:R-:W-:Y:S06]  /*18570*/  IMAD.IADD R101, R221, 0x1, -R176 ;  /* 0x00000001dd657824 */ /* 0x000fec00078e0ab0 */
[----:B------:R-:W1:Y:S02]  /*18580*/  I2F R208, R2 ;  /* 0x0000000200d07306 */ /* 0x000e640000201400 */
[----:B-1----:R-:W-:Y:S01]  /*18590*/  FFMA.FTZ R7, R208, -UR28, R7 ;  /* 0x8000001cd0077c23 */ /* 0x002fe20008010007 */
[----:B------:R-:W-:Y:S01]  /*185a0*/  IABS R2, R101 ;  /* 0x0000006500027213 */ /* 0x000fe20000000000 */
[C---:B------:R-:W-:Y:S06]  /*185b0*/  IMAD.IADD R101, R220.reuse, 0x1, -R178 ;  /* 0x00000001dc657824 */ /* 0x040fec00078e0ab2 */
        /* <DEDUP_REMOVED lines=18> */
[----:B------:R-:W-:Y:S02]  /*186e0*/  IABS R2, R101 ;  /* 0x0000006500027213 */ /* 0x000fe40000000000 */
[----:B------:R-:W-:Y:S05]  /*186f0*/  IADD3 R101, R221, -R173, RZ ;  /* 0x800000addd657210 */ /* 0x000fea0007ffe0ff */
        /* <DEDUP_REMOVED lines=47> */
[----:B------:R-:W-:Y:S05]  /*189f0*/  IADD3 R101, R0, 0x31, RZ ;  /* 0x0000003100657810 */ /* 0x000fea0007ffe0ff */
[----:B------:R-:W1:Y:S01]  /*18a00*/  I2F R193, R2 ;  /* 0x0000000200c17306 */ /* 0x000e620000201400 */
[----:B------:R-:W-:Y:S01]  /*18a10*/  FSEL R194, R10, -INF , !P0 ;  /* 0xff8000000ac27808 */ /* 0x000fe20004000000 */
[----:B------:R-:W-:Y:S01]  /*18a20*/  IMAD.IADD R180, R221, 0x1, -R101 ;  /* 0x00000001ddb47824 */ /* 0x000fe200078e0a65 */
[C---:B------:R-:W-:Y:S04]  /*18a30*/  ISETP.GE.AND P0, PT, R179.reuse, R224, PT ;  /* 0x000000e0b300720c */ /* 0x040fe80003f06270 */
[----:B------:R-:W-:Y:S04]  /*18a40*/  ISETP.GE.OR P0, PT, R179, R229, !P0 ;  /* 0x000000e5b300720c */ /* 0x000fe80004706670 */
[----:B------:R-:W-:Y:S02]  /*18a50*/  FSEL R191, R7, -INF , !P0 ;  /* 0xff80000007bf7808 */ /* 0x000fe40004000000 */
[C---:B------:R-:W-:Y:S04]  /*18a60*/  ISETP.GE.AND P0, PT, R179.reuse, R222, PT ;  /* 0x000000deb300720c */ /* 0x040fe80003f06270 */
[----:B------:R-:W-:Y:S01]  /*18a70*/  ISETP.GE.OR P0, PT, R179, R227, !P0 ;  /* 0x000000e3b300720c */ /* 0x000fe20004706670 */
[----:B-1----:R-:W-:Y:S01]  /*18a80*/  FFMA.FTZ R50, R193, -UR28, R50 ;  /* 0x8000001cc1327c23 */ /* 0x002fe20008010032 */
[----:B------:R-:W-:Y:S02]  /*18a90*/  IABS R2, R180 ;  /* 0x000000b400027213 */ /* 0x000fe40000000000 */
[----:B------:R-:W-:Y:S02]  /*18aa0*/  FSEL R193, R8, -INF , !P2 ;  /* 0xff80000008c17808 */ /* 0x000fe40005000000 */
[----:B------:R-:W1:Y:S01]  /*18ab0*/  I2F R192, R2 ;  /* 0x0000000200c07306 */ /* 0x000e620000201400 */
[CC--:B------:R-:W-:Y:S04]  /*18ac0*/  ISETP.GE.AND P2, PT, R177.reuse, R225.reuse, PT ;  /* 0x000000e1b100720c */ /* 0x0c0fe80003f46270 */
[----:B------:R-:W-:Y:S01]  /*18ad0*/  ISETP.GE.OR P2, PT, R177, R230, !P2 ;  /* 0x000000e6b100720c */ /* 0x000fe20005746670 */
[----:B-1----:R-:W-:Y:S01]  /*18ae0*/  FFMA.FTZ R53, R192, -UR28, R53 ;  /* 0x8000001cc0357c23 */ /* 0x002fe20008010035 */
[C---:B------:R-:W-:Y:S02]  /*18af0*/  IADD3 R2, R0.reuse, 0x38, RZ ;  /* 0x0000003800027810 */ /* 0x040fe40007ffe0ff */
[----:B------:R-:W-:Y:S02]  /*18b00*/  IADD3 R0, R0, 0x39, RZ ;  /* 0x0000003900007810 */ /* 0x000fe40007ffe0ff */
[----:B------:R-:W-:Y:S01]  /*18b10*/  FSEL R192, R6, -INF , !P1 ;  /* 0xff80000006c07808 */ /* 0x000fe20004800000 */
[----:B------:R-:W-:Y:S01]  /*18b20*/  IMAD.IADD R180, R221, 0x1, -R2 ;  /* 0x00000001ddb47824 */ /* 0x000fe200078e0a02 */
[C---:B------:R-:W-:Y:S01]  /*18b30*/  ISETP.GE.AND P1, PT, R178.reuse, R225, PT ;  /* 0x000000e1b200720c */ /* 0x040fe20003f26270 */
[----:B------:R-:W-:Y:S03]  /*18b40*/  IMAD.IADD R6, R219, 0x1, -R178 ;  /* 0x00000001db067824 */ /* 0x000fe600078e0ab2 */
[----:B------:R-:W-:Y:S02]  /*18b50*/  IABS R180, R180 ;  /* 0x000000b400b47213 */ /* 0x000fe40000000000 */
[----:B------:R-:W-:Y:S02]  /*18b60*/  ISETP.GE.OR P1, PT, R178, R230, !P1 ;  /* 0x000000e6b200720c */ /* 0x000fe40004f26670 */
[----:B------:R-:W1:Y:S02]  /*18b70*/  I2F R190, R180 ;  /* 0x000000b400be7306 */ /* 0x000e640000201400 */
[----:B-1----:R-:W-:Y:S01]  /*18b80*/  FFMA.FTZ R64, R190, -UR28, R64 ;  /* 0x8000001cbe407c23 */ /* 0x002fe20008010040 */
[----:B------:R-:W-:Y:S01]  /*18b90*/  IABS R180, R181 ;  /* 0x000000b500b47213 */ /* 0x000fe20000000000 */
[----:B------:R-:W-:Y:S06]  /*18ba0*/  IMAD.IADD R181, R221, 0x1, -R0 ;  /* 0x00000001ddb57824 */ /* 0x000fec00078e0a00 */
[----:B------:R-:W1:Y:S02]  /*18bb0*/  I2F R187, R180 ;  /* 0x000000b400bb7306 */ /* 0x000e640000201400 */
[----:B-1----:R-:W-:Y:S01]  /*18bc0*/  FFMA.FTZ R54, R187, -UR28, R54 ;  /* 0x8000001cbb367c23 */ /* 0x002fe20008010036 */
[----:B------:R-:W-:Y:S01]  /*18bd0*/  IABS R180, R181 ;  /* 0x000000b500b47213 */ /* 0x000fe20000000000 */
[----:B------:R-:W-:Y:S01]  /*18be0*/  IMAD.IADD R181, R220, 0x1, -R101 ;  /* 0x00000001dcb57824 */ /* 0x000fe200078e0a65 */
[----:B------:R-:W-:Y:S01]  /*18bf0*/  FSEL R187, R4, -INF , !P3 ;  /* 0xff80000004bb7808 */ /* 0x000fe20005800000 */
[----:B------:R-:W-:Y:S04]  /*18c00*/  IMAD.IADD R4, R219, 0x1, -R179 ;  /* 0x00000001db047824 */ /* 0x000fe800078e0ab3 */
[----:B------:R-:W1:Y:S01]  /*18c10*/  I2F R186, R180 ;  /* 0x000000b400ba7306 */ /* 0x000e620000201400 */
[CC--:B------:R-:W-:Y:S02]  /*18c20*/  ISETP.GE.AND P3, PT, R179.reuse, R225.reuse, PT ;  /* 0x000000e1b300720c */ /* 0x0c0fe40003f66270 */
[----:B------:R-:W-:Y:S02]  /*18c30*/  IABS R4, R4 ;  /* 0x0000000400047213 */ /* 0x000fe40000000000 */
[-C--:B------:R-:W-:Y:S04]  /*18c40*/  ISETP.GE.OR P3, PT, R179, R230.reuse, !P3 ;  /* 0x000000e6b300720c */ /* 0x080fe80005f66670 */
[----:B------:R-:W-:Y:S01]  /*18c50*/  FSEL R190, R5, -INF , !P3 ;  /* 0xff80000005be7808 */ /* 0x000fe20005800000 */
[----:B------:R-:W-:Y:S01]  /*18c60*/  IMAD.IADD R5, R219, 0x1, -R177 ;  /* 0x00000001db057824 */ /* 0x000fe200078e0ab1 */
[CC--:B------:R-:W-:Y:S04]  /*18c70*/  ISETP.GE.AND P3, PT, R176.reuse, R225.reuse, PT ;  /* 0x000000e1b000720c */ /* 0x0c0fe80003f66270 */
[-C--:B------:R-:W-:Y:S04]  /*18c80*/  ISETP.GE.OR P3, PT, R176, R230.reuse, !P3 ;  /* 0x000000e6b000720c */ /* 0x080fe80005f66670 */
[----:B------:R-:W-:Y:S02]  /*18c90*/  FSEL R233, R20, -INF , !P3 ;  /* 0xff80000014e97808 */ /* 0x000fe40005800000 */
[C---:B------:R-:W-:Y:S01]  /*18ca0*/  ISETP.GE.AND P3, PT, R175.reuse, R225, PT ;  /* 0x000000e1af00720c */ /* 0x040fe20003f66270 */
[----:B-1----:R-:W-:Y:S01]  /*18cb0*/  FFMA.FTZ R65, R186, -UR28, R65 ;  /* 0x8000001cba417c23 */ /* 0x002fe20008010041 */
[----:B------:R-:W-:Y:S02]  /*18cc0*/  IABS R180, R181 ;  /* 0x000000b500b47213 */ /* 0x000fe40000000000 */
[----:B------:R-:W-:Y:S02]  /*18cd0*/  ISETP.GE.OR P3, PT, R175, R230, !P3 ;  /* 0x000000e6af00720c */ /* 0x000fe40005f66670 */
[----:B------:R-:W-:Y:S01]  /*18ce0*/  MOV R181, R180 ;  /* 0x000000b400b57202 */ /* 0x000fe20000000f00 */
[----:B------:R-:W-:Y:S01]  /*18cf0*/  IMAD.IADD R180, R220, 0x1, -R2 ;  /* 0x00000001dcb47824 */ /* 0x000fe200078e0a02 */
[----:B------:R-:W-:Y:S02]  /*18d00*/  FSEL R232, R21, -INF , !P3 ;  /* 0xff80000015e87808 */ /* 0x000fe40005800000 */
[----:B------:R1:W1:Y:S01]  /*18d10*/  I2F R185, R181 ;  /* 0x000000b500b97306 */ /* 0x0002620000201400 */
[CC--:B------:R-:W-:Y:S02]  /*18d20*/  ISETP.GE.AND P3, PT, R174.reuse, R225.reuse, PT ;  /* 0x000000e1ae00720c */ /* 0x0c0fe40003f66270 */
[----:B------:R-:W-:Y:S02]  /*18d30*/  IABS R180, R180 ;  /* 0x000000b400b47213 */ /* 0x000fe40000000000 */
[-C--:B------:R-:W-:Y:S04]  /*18d40*/  ISETP.GE.OR P3, PT, R174, R230.reuse, !P3 ;  /* 0x000000e6ae00720c */ /* 0x080fe80005f66670 */
[----:B------:R-:W-:Y:S01]  /*18d50*/  FSEL R210, R32, -INF , !P3 ;  /* 0xff80000020d27808 */ /* 0x000fe20005800000 */
[----:B------:R-:W3:Y:S01]  /*18d60*/  I2F R184, R180 ;  /* 0x000000b400b87306 */ /* 0x000ee20000201400 */
[CC--:B------:R-:W-:Y:S04]  /*18d70*/  ISETP.GE.AND P3, PT, R173.reuse, R225.reuse, PT ;  /* 0x000000e1ad00720c */ /* 0x0c0fe80003f66270 */
[-C--:B------:R-:W-:Y:S04]  /*18d80*/  ISETP.GE.OR P3, PT, R173, R230.reuse, !P3 ;  /* 0x000000e6ad00720c */ /* 0x080fe80005f66670 */
[----:B------:R-:W-:Y:S02]  /*18d90*/  FSEL R209, R33, -INF , !P3 ;  /* 0xff80000021d17808 */ /* 0x000fe40005800000 */
[----:B------:R-:W-:Y:S01]  /*18da0*/  ISETP.GE.AND P3, PT, R172, R225, PT ;  /* 0x000000e1ac00720c */ /* 0x000fe20003f66270 */
[----:B-1----:R-:W-:Y:S03]  /*18db0*/  IMAD.IADD R181, R220, 0x1, -R0 ;  /* 0x00000001dcb57824 */ /* 0x002fe600078e0a00 */
[----:B------:R-:W-:Y:S01]  /*18dc0*/  ISETP.GE.OR P3, PT, R172, R230, !P3 ;  /* 0x000000e6ac00720c */ /* 0x000fe20005f66670 */
[----:B------:R-:W-:Y:S01]  /*18dd0*/  FFMA.FTZ R55, R185, -UR28, R55 ;  /* 0x8000001cb9377c23 */ /* 0x000fe20008010037 */
[----:B--2---:R-:W2:Y:S01]  /*18de0*/  LDL.64 R220, [R1+0x38] ;  /* 0x0000380001dc7983 */ /* 0x004ea20000100a00 */
[----:B------:R-:W-:Y:S02]  /*18df0*/  FSEL R185, R17, -INF , !P2 ;  /* 0xff80000011b97808 */ /* 0x000fe40005000000 */
[C---:B------:R-:W-:Y:S02]  /*18e00*/  ISETP.GE.AND P2, PT, R179.reuse, R223, PT ;  /* 0x000000dfb300720c */ /* 0x040fe40003f46270 */
[----:B------:R-:W-:Y:S01]  /*18e10*/  FSEL R240, R36, -INF , !P3 ;  /* 0xff80000024f07808 */ /* 0x000fe20005800000 */
[----:B------:R-:W-:Y:S01]  /*18e20*/  STL [R1+0xc0], R225 ;  /* 0x0000c0e101007387 */ /* 0x000fe20000100800 */
[----:B---3--:R-:W-:Y:S01]  /*18e30*/  FFMA.FTZ R66, R184, -UR28, R66 ;  /* 0x8000001cb8427c23 */ /* 0x008fe20008010042 */
[----:B------:R-:W-:Y:S02]  /*18e40*/  IABS R180, R181 ;  /* 0x000000b500b47213 */ /* 0x000fe40000000000 */
[----:B------:R-:W-:Y:S02]  /*18e50*/  ISETP.GE.OR P2, PT, R179, R228, !P2 ;  /* 0x000000e4b300720c */ /* 0x000fe40005746670 */
[C---:B------:R-:W-:Y:S01]  /*18e60*/  ISETP.GE.AND P3, PT, R107.reuse, R225, PT ;  /* 0x000000e16b00720c */ /* 0x040fe20003f66270 */
[----:B------:R-:W-:Y:S01]  /*18e70*/  IMAD.MOV.U32 R181, RZ, RZ, R180 ;  /* 0x000000ffffb57224 */ /* 0x000fe200078e00b4 */
[----:B------:R-:W-:Y:S02]  /*18e80*/  FSEL R184, R16, -INF , !P1 ;  /* 0xff80000010b87808 */ /* 0x000fe40004800000 */
[----:B------:R-:W-:Y:S02]  /*18e90*/  IADD3 R179, R226, -R179, RZ ;  /* 0x800000b3e2b37210 */ /* 0x000fe40007ffe0ff */
[C---:B------:R-:W-:Y:S02]  /*18ea0*/  ISETP.GE.AND P1, PT, R178.reuse, R224, PT ;  /* 0x000000e0b200720c */ /* 0x040fe40003f26270 */
[----:B------:R-:W-:Y:S02]  /*18eb0*/  ISETP.GE.OR P3, PT, R107, R230, !P3 ;  /* 0x000000e66b00720c */ /* 0x000fe40005f66670 */
[----:B------:R-:W-:Y:S02]  /*18ec0*/  ISETP.GE.OR P1, PT, R178, R229, !P1 ;  /* 0x000000e5b200720c */ /* 0x000fe40004f26670 */
[----:B------:R-:W-:Y:S02]  /*18ed0*/  FSEL R241, R37, -INF , !P3 ;  /* 0xff80000025f17808 */ /* 0x000fe40005800000 */
[----:B------:R-:W-:Y:S02]  /*18ee0*/  FSEL R186, R18, -INF , !P1 ;  /* 0xff80000012ba7808 */ /* 0x000fe40004800000 */
[C---:B------:R-:W-:Y:S02]  /*18ef0*/  ISETP.GE.AND P1, PT, R177.reuse, R224, PT ;  /* 0x000000e0b100720c */ /* 0x040fe40003f26270 */
[C---:B------:R-:W-:Y:S02]  /*18f00*/  ISETP.GE.AND P3, PT, R104.reuse, R225, PT ;  /* 0x000000e16800720c */ /* 0x040fe40003f66270 */
[----:B------:R-:W-:Y:S02]  /*18f10*/  ISETP.GE.OR P1, PT, R177, R229, !P1 ;  /* 0x000000e5b100720c */ /* 0x000fe40004f26670 */
[-C--:B------:R-:W-:Y:S04]  /*18f20*/  ISETP.GE.OR P3, PT, R104, R230.reuse, !P3 ;  /* 0x000000e66800720c */ /* 0x080fe80005f66670 */
[----:B------:R-:W-:Y:S02]  /*18f30*/  FSEL R235, R48, -INF , !P3 ;  /* 0xff80000030eb7808 */ /* 0x000fe40005800000 */
[CC--:B------:R-:W-:Y:S04]  /*18f40*/  ISETP.GE.AND P3, PT, R103.reuse, R225.reuse, PT ;  /* 0x000000e16700720c */ /* 0x0c0fe80003f66270 */
        /* <DEDUP_REMOVED lines=11> */
[C---:B------:R-:W-:Y:S04]  /*19000*/  ISETP.GE.AND P3, PT, R0.reuse, R225, PT ;  /* 0x000000e10000720c */ /* 0x040fe80003f66270 */
[----:B------:R-:W-:Y:S04]  /*19010*/  ISETP.GE.OR P3, PT, R0, R230, !P3 ;  /* 0x000000e60000720c */ /* 0x000fe80005f66670 */
[----:B------:R-:W-:Y:S02]  /*19020*/  FSEL R248, R65, -INF , !P3 ;  /* 0xff80000041f87808 */ /* 0x000fe40005800000 */
[C---:B------:R-:W-:Y:S04]  /*19030*/  ISETP.GE.AND P3, PT, R2.reuse, R224, PT ;  /* 0x000000e00200720c */ /* 0x040fe80003f66270 */
[----:B------:R-:W-:Y:S04]  /*19040*/  ISETP.GE.OR P3, PT, R2, R229, !P3 ;  /* 0x000000e50200720c */ /* 0x000fe80005f66670 */
[----:B------:R-:W-:Y:S02]  /*19050*/  FSEL R215, R66, -INF , !P3 ;  /* 0xff80000042d77808 */ /* 0x000fe40005800000 */
[CC--:B------:R-:W-:Y:S04]  /*19060*/  ISETP.GE.AND P3, PT, R178.reuse, R223.reuse, PT ;  /* 0x000000dfb200720c */ /* 0x0c0fe80003f66270 */
[----:B------:R-:W-:Y:S02]  /*19070*/  ISETP.GE.OR P3, PT, R178, R228, !P3 ;  /* 0x000000e4b200720c */ /* 0x000fe40005f66670 */
[----:B--2---:R-:W-:Y:S02]  /*19080*/  LOP3.LUT R183, R239, UR15, R220, 0x96, !PT ;  /* 0x0000000fefb77c12 */ /* 0x004fe4000f8e96dc */
[----:B------:R-:W-:Y:S01]  /*19090*/  LOP3.LUT R182, R221, UR4, R182, 0x96, !PT ;  /* 0x00000004ddb67c12 */ /* 0x000fe2000f8e96b6 */
[----:B------:R-:W-:Y:S01]  /*190a0*/  UIADD3 UR4, UR4, 0x1, URZ ;  /* 0x0000000104047890 */ /* 0x000fe2000fffe03f */
[----:B------:R-:W-:Y:S01]  /*190b0*/  LOP3.LUT R180, R245, UR15, R220, 0x96, !PT ;  /* 0x0000000ff5b47c12 */ /* 0x000fe2000f8e96dc */
[----:B------:R-:W-:Y:S02]  /*190c0*/  IMAD.WIDE.U32 R188, R183, -0x326172a9, RZ ;  /* 0xcd9e8d57b7bc7825 */ /* 0x000fe400078e00ff */
[----:B------:R-:W1:Y:S02]  /*190d0*/  I2F R183, R4 ;  /* 0x0000000400b77306 */ /* 0x000e640000201400 */
[----:B------:R-:W-:Y:S05]  /*190e0*/  IMAD.WIDE.U32 R198, R182, -0x326172a9, RZ ;  /* 0xcd9e8d57b6c67825 */ /* 0x000fea00078e00ff */
[C---:B------:R-:W-:Y:S02]  /*190f0*/  LOP3.LUT R202, R199.reuse, UR16, R246, 0x96, !PT ;  /* 0x00000010c7ca7c12 */ /* 0x040fe4000f8e96f6 */
[----:B----4-:R-:W-:Y:S01]  /*19100*/  LOP3.LUT R199, R199, UR16, R242, 0x96, !PT ;  /* 0x00000010c7c77c12 */ /* 0x010fe2000f8e96f2 */
[----:B------:R-:W2:Y:S01]  /*19110*/  I2F R182, R181 ;  /* 0x000000b500b67306 */ /* 0x000ea20000201400 */
[--C-:B------:R-:W-:Y:S01]  /*19120*/  LOP3.LUT R204, R189, UR14, R198.reuse, 0x96, !PT ;  /* 0x0000000ebdcc7c12 */ /* 0x100fe2000f8e96c6 */
[----:B-1----:R-:W-:Y:S01]  /*19130*/  FFMA.FTZ R9, R183, -UR28, R9 ;  /* 0x8000001cb7097c23 */ /* 0x002fe20008010009 */
[----:B------:R-:W-:Y:S04]  /*19140*/  IABS R4, R6 ;  /* 0x0000000600047213 */ /* 0x000fe80000000000 */
[----:B------:R-:W-:Y:S02]  /*19150*/  FSEL R33, R9, -INF , !P2 ;  /* 0xff80000009217808 */ /* 0x000fe40005000000 */
[C---:B------:R-:W-:Y:S01]  /*19160*/  ISETP.GE.AND P2, PT, R177.reuse, R223, PT ;  /* 0x000000dfb100720c */ /* 0x040fe20003f46270 */
[----:B--2---:R-:W-:Y:S03]  /*19170*/  FFMA.FTZ R67, R182, -UR28, R67 ;  /* 0x8000001cb6437c23 */ /* 0x004fe60008010043 */
[----:B------:R-:W-:Y:S01]  /*19180*/  ISETP.GE.OR P2, PT, R177, R228, !P2 ;  /* 0x000000e4b100720c */ /* 0x000fe20005746670 */
[----:B------:R-:W-:Y:S01]  /*19190*/  IMAD.WIDE.U32 R180, R180, -0x326172a9, RZ ;  /* 0xcd9e8d57b4b47825 */ /* 0x000fe200078e00ff */
[----:B------:R-:W1:Y:S04]  /*191a0*/  I2F R182, R4 ;  /* 0x0000000400b67306 */ /* 0x000e680000201400 */
[----:B------:R-:W-:Y:S01]  /*191b0*/  LOP3.LUT R198, R181, UR14, R198, 0x96, !PT ;  /* 0x0000000eb5c67c12 */ /* 0x000fe2000f8e96c6 */
[----:B-1----:R-:W-:Y:S01]  /*191c0*/  FFMA.FTZ R12, R182, -UR28, R12 ;  /* 0x8000001cb60c7c23 */ /* 0x002fe2000801000c */
[----:B------:R-:W-:Y:S01]  /*191d0*/  IABS R4, R5 ;  /* 0x0000000500047213 */ /* 0x000fe20000000000 */
[----:B------:R-:W-:Y:S03]  /*191e0*/  IMAD.IADD R5, R219, 0x1, -R176 ;  /* 0x00000001db057824 */ /* 0x000fe600078e0ab0 */
[----:B------:R-:W1:Y:S02]  /*191f0*/  I2F R16, R4 ;  /* 0x0000000400107306 */ /* 0x000e640000201400 */
[----:B-1----:R-:W-:Y:S01]  /*19200*/  FFMA.FTZ R13, R16, -UR28, R13 ;  /* 0x8000001c100d7c23 */ /* 0x002fe2000801000d */
[----:B------:R-:W-:Y:S02]  /*19210*/  IABS R4, R5 ;  /* 0x0000000500047213 */ /* 0x000fe40000000000 */
[----:B------:R-:W-:Y:S05]  /*19220*/  IABS R5, R179 ;  /* 0x000000b300057213 */ /* 0x000fea0000000000 */
[----:B------:R1:W2:Y:S01]  /*19230*/  I2F R7, R4 ;  /* 0x0000000400077306 */ /* 0x0002a20000201400 */
[----:B------:R-:W-:Y:S02]  /*19240*/  FSEL R36, R13, -INF , !P2 ;  /* 0xff8000000d247808 */ /* 0x000fe40005000000 */
[----:B------:R-:W-:Y:S02]  /*19250*/  ISETP.GE.AND P2, PT, R175, R223, PT ;  /* 0x000000dfaf00720c */ /* 0x000fe40003f46270 */
[----:B------:R-:W-:Y:S02]  /*19260*/  FSEL R179, R19, -INF , !P1 ;  /* 0xff80000013b37808 */ /* 0x000fe40004800000 */
[C---:B------:R-:W-:Y:S02]  /*19270*/  ISETP.GE.AND P1, PT, R176.reuse, R224, PT ;  /* 0x000000e0b000720c */ /* 0x040fe40003f26270 */
[C---:B------:R-:W-:Y:S01]  /*19280*/  ISETP.GE.OR P2, PT, R175.reuse, R228, !P2 ;  /* 0x000000e4af00720c */ /* 0x040fe20005746670 */
[----:B------:R3:W4:Y:S01]  /*19290*/  I2F R195, R5 ;  /* 0x0000000500c37306 */ /* 0x0007220000201400 */
[-C--:B------:R-:W-:Y:S04]  /*192a0*/  ISETP.GE.OR P1, PT, R176, R229.reuse, !P1 ;  /* 0x000000e5b000720c */ /* 0x080fe80004f26670 */
[----:B------:R-:W-:Y:S02]  /*192b0*/  FSEL R231, R22, -INF , !P1 ;  /* 0xff80000016e77808 */ /* 0x000fe40004800000 */
[CC--:B------:R-:W-:Y:S04]  /*192c0*/  ISETP.GE.AND P1, PT, R175.reuse, R224.reuse, PT ;  /* 0x000000e0af00720c */ /* 0x0c0fe80003f26270 */
[-C--:B------:R-:W-:Y:S01]  /*192d0*/  ISETP.GE.OR P1, PT, R175, R229.reuse, !P1 ;  /* 0x000000e5af00720c */ /* 0x080fe20004f26670 */
[----:B-1----:R-:W-:Y:S03]  /*192e0*/  IMAD.IADD R4, R219, 0x1, -R175 ;  /* 0x00000001db047824 */ /* 0x002fe600078e0aaf */
[----:B------:R-:W-:Y:S01]  /*192f0*/  FSEL R211, R23, -INF , !P1 ;  /* 0xff80000017d37808 */ /* 0x000fe20004800000 */
[----:B--2---:R-:W-:Y:S01]  /*19300*/  FFMA.FTZ R24, R7, -UR28, R24 ;  /* 0x8000001c07187c23 */ /* 0x004fe20008010018 */
[C---:B------:R-:W-:Y:S02]  /*19310*/  ISETP.GE.AND P1, PT, R174.reuse, R224, PT ;  /* 0x000000e0ae00720c */ /* 0x040fe40003f26270 */
[----:B------:R-:W-:Y:S02]  /*19320*/  IABS R4, R4 ;  /* 0x0000000400047213 */ /* 0x000fe40000000000 */
[-C--:B------:R-:W-:Y:S02]  /*19330*/  ISETP.GE.OR P1, PT, R174, R229.reuse, !P1 ;  /* 0x000000e5ae00720c */ /* 0x080fe40004f26670 */
[----:B------:R-:W1:Y:S01]  /*19340*/  I2F R6, R4 ;  /* 0x0000000400067306 */ /* 0x000e620000201400 */
[----:B---3--:R-:W-:Y:S01]  /*19350*/  IMAD.IADD R5, R226, 0x1, -R178 ;  /* 0x00000001e2057824 */ /* 0x008fe200078e0ab2 */
[----:B------:R-:W-:Y:S01]  /*19360*/  FSEL R208, R34, -INF , !P1 ;  /* 0xff80000022d07808 */ /* 0x000fe20004800000 */
[----:B----4-:R-:W-:Y:S01]  /*19370*/  FFMA.FTZ R11, R195, -UR28, R11 ;  /* 0x8000001cc30b7c23 */ /* 0x010fe2000801000b */
[CC--:B------:R-:W-:Y:S04]  /*19380*/  ISETP.GE.AND P1, PT, R173.reuse, R224.reuse, PT ;  /* 0x000000e0ad00720c */ /* 0x0c0fe80003f26270 */
[-C--:B------:R-:W-:Y:S02]  /*19390*/  ISETP.GE.OR P1, PT, R173, R229.reuse, !P1 ;  /* 0x000000e5ad00720c */ /* 0x080fe40004f26670 */
[----:B------:R-:W-:Y:S02]  /*193a0*/  FSEL R34, R11, -INF , !P0 ;  /* 0xff8000000b227808 */ /* 0x000fe40004000000 */
[----:B------:R-:W-:Y:S02]  /*193b0*/  FSEL R207, R35, -INF , !P1 ;  /* 0xff80000023cf7808 */ /* 0x000fe40004800000 */
[-C--:B------:R-:W-:Y:S02]  /*193c0*/  ISETP.GE.AND P1, PT, R172, R224.reuse, PT ;  /* 0x000000e0ac00720c */ /* 0x080fe40003f26270 */
[----:B------:R-:W-:Y:S02]  /*193d0*/  FSEL R35, R12, -INF , !P3 ;  /* 0xff8000000c237808 */ /* 0x000fe40005800000 */
[----:B------:R-:W-:Y:S02]  /*193e0*/  ISETP.GE.OR P1, PT, R172, R229, !P1 ;  /* 0x000000e5ac00720c */ /* 0x000fe40004f26670 */
[----:B------:R-:W-:Y:S02]  /*193f0*/  ISETP.GE.AND P3, PT, R176, R223, PT ;  /* 0x000000dfb000720c */ /* 0x000fe40003f66270 */
[----:B------:R-:W-:Y:S01]  /*19400*/  FSEL R249, R38, -INF , !P1 ;  /* 0xff80000026f97808 */ /* 0x000fe20004800000 */
[----:B-1----:R-:W-:Y:S01]  /*19410*/  FFMA.FTZ R25, R6, -UR28, R25 ;  /* 0x8000001c06197c23 */ /* 0x002fe20008010019 */
[----:B------:R-:W-:Y:S01]  /*19420*/  IABS R4, R5 ;  /* 0x0000000500047213 */ /* 0x000fe20000000000 */
[----:B------:R-:W-:Y:S01]  /*19430*/  IMAD.IADD R5, R219, 0x1, -R174 ;  /* 0x00000001db057824 */ /* 0x000fe200078e0aae */
[C---:B------:R-:W-:Y:S02]  /*19440*/  ISETP.GE.AND P1, PT, R107.reuse, R224, PT ;  /* 0x000000e06b00720c */ /* 0x040fe40003f26270 */
[----:B------:R-:W1:Y:S01]  /*19450*/  I2F R32, R4 ;  /* 0x0000000400207306 */ /* 0x000e620000201400 */
[----:B------:R-:W-:Y:S02]  /*19460*/  ISETP.GE.OR P3, PT, R176, R228, !P3 ;  /* 0x000000e4b000720c */ /* 0x000fe40005f66670 */
[-C--:B------:R-:W-:Y:S02]  /*19470*/  ISETP.GE.OR P1, PT, R107, R229.reuse, !P1 ;  /* 0x000000e56b00720c */ /* 0x080fe40004f26670 */
[----:B------:R-:W-:Y:S02]  /*19480*/  FSEL R206, R24, -INF , !P3 ;  /* 0xff80000018ce7808 */ /* 0x000fe40005800000 */
[----:B------:R-:W-:Y:S02]  /*19490*/  FSEL R251, R39, -INF , !P1 ;  /* 0xff80000027fb7808 */ /* 0x000fe40004800000 */
[C---:B------:R-:W-:Y:S02]  /*194a0*/  ISETP.GE.AND P1, PT, R104.reuse, R224, PT ;  /* 0x000000e06800720c */ /* 0x040fe40003f26270 */
[C---:B------:R-:W-:Y:S02]  /*194b0*/  ISETP.GE.AND P3, PT, R177.reuse, R222, PT ;  /* 0x000000deb100720c */ /* 0x040fe40003f66270 */
[----:B------:R-:W-:Y:S02]  /*194c0*/  ISETP.GE.OR P1, PT, R104, R229, !P1 ;  /* 0x000000e56800720c */ /* 0x000fe40004f26670 */
[----:B------:R-:W-:Y:S02]  /*194d0*/  ISETP.GE.OR P3, PT, R177, R227, !P3 ;  /* 0x000000e3b100720c */ /* 0x000fe40005f66670 */
[----:B------:R-:W-:Y:S02]  /*194e0*/  FSEL R236, R50, -INF , !P1 ;  /* 0xff80000032ec7808 */ /* 0x000fe40004800000 */
[C---:B------:R-:W-:Y:S02]  /*194f0*/  ISETP.GE.AND P1, PT, R103.reuse, R224, PT ;  /* 0x000000e06700720c */ /* 0x040fe40003f26270 */
[----:B------:R-:W-:Y:S02]  /*19500*/  ISETP.GE.AND P0, PT, R176, R222, PT ;  /* 0x000000deb000720c */ /* 0x000fe40003f06270 */
[----:B------:R-:W-:Y:S01]  /*19510*/  ISETP.GE.OR P1, PT, R103, R229, !P1 ;  /* 0x000000e56700720c */ /* 0x000fe20004f26670 */
[----:B-1----:R-:W-:Y:S01]  /*19520*/  FFMA.FTZ R14, R32, -UR28, R14 ;  /* 0x8000001c200e7c23 */ /* 0x002fe2000801000e */
[----:B------:R-:W-:Y:S01]  /*19530*/  IABS R4, R5 ;  /* 0x0000000500047213 */ /* 0x000fe20000000000 */
[----:B------:R-:W-:Y:S01]  /*19540*/  IMAD.IADD R5, R226, 0x1, -R177 ;  /* 0x00000001e2057824 */ /* 0x000fe200078e0ab1 */
[----:B------:R-:W-:Y:S02]  /*19550*/  FSEL R237, R51, -INF , !P1 ;  /* 0xff80000033ed7808 */ /* 0x000fe40004800000 */
[----:B------:R-:W1:Y:S01]  /*19560*/  I2F R23, R4 ;  /* 0x0000000400177306 */ /* 0x000e620000201400 */
[-C--:B------:R-:W-:Y:S02]  /*19570*/  ISETP.GE.AND P1, PT, R102, R224.reuse, PT ;  /* 0x000000e06600720c */ /* 0x080fe40003f26270 */
[----:B------:R-:W-:Y:S02]  /*19580*/  ISETP.GE.OR P0, PT, R176, R227, !P0 ;  /* 0x000000e3b000720c */ /* 0x000fe40004706670 */
[-C--:B------:R-:W-:Y:S02]  /*19590*/  ISETP.GE.OR P1, PT, R102, R229.reuse, !P1 ;  /* 0x000000e56600720c */ /* 0x080fe40004f26670 */
[----:B------:R-:W-:Y:S02]  /*195a0*/  FSEL R205, R25, -INF , !P2 ;  /* 0xff80000019cd7808 */ /* 0x000fe40005000000 */
[----:B------:R-:W-:Y:S02]  /*195b0*/  FSEL R218, R54, -INF , !P1 ;  /* 0xff80000036da7808 */ /* 0x000fe40004800000 */
[----:B------:R-:W-:Y:S01]  /*195c0*/  ISETP.GE.AND P1, PT, R101, R224, PT ;  /* 0x000000e06500720c */ /* 0x000fe20003f26270 */
[----:B------:R-:W2:Y:S01]  /*195d0*/  LDC.U8 R54, c[0x0][0x2d8] ;  /* 0x0000b600ff367b82 */ /* 0x000ea20000000000 */
[----:B------:R-:W-:Y:S01]  /*195e0*/  ISETP.GE.AND P2, PT, R175, R222, PT ;  /* 0x000000deaf00720c */ /* 0x000fe20003f46270 */
[----:B------:R-:W-:Y:S01]  /*195f0*/  STL [R1+0x34], R218 ;  /* 0x000034da01007387 */ /* 0x000fe20000100800 */
[----:B------:R-:W-:Y:S02]  /*19600*/  ISETP.GE.OR P1, PT, R101, R229, !P1 ;  /* 0x000000e56500720c */ /* 0x000fe40004f26670 */
[----:B------:R-:W-:Y:S01]  /*19610*/  ISETP.GE.OR P2, PT, R175, R227, !P2 ;  /* 0x000000e3af00720c */ /* 0x000fe20005746670 */
[----:B------:R-:W-:Y:S01]  /*19620*/  STL [R1+0xc4], R230 ;  /* 0x0000c4e601007387 */ /* 0x000fe20000100800 */
[----:B------:R-:W-:Y:S02]  /*19630*/  FSEL R213, R55, -INF , !P1 ;  /* 0xff80000037d57808 */ /* 0x000fe40004800000 */
[C---:B------:R-:W-:Y:S01]  /*19640*/  ISETP.GE.AND P1, PT, R0.reuse, R224, PT ;  /* 0x000000e00000720c */ /* 0x040fe20003f26270 */
[----:B------:R-:W-:Y:S01]  /*19650*/  STL [R1+0xc8], R224 ;  /* 0x0000c8e001007387 */ /* 0x000fe20000100800 */
[----:B------:R-:W2:Y:S01]  /*19660*/  LDC.U8 R55, c[0x0][0x2d8] ;  /* 0x0000b600ff377b82 */ /* 0x000ea20000000000 */
[----:B-1----:R-:W-:Y:S01]  /*19670*/  FFMA.FTZ R28, R23, -UR28, R28 ;  /* 0x8000001c171c7c23 */ /* 0x002fe2000801001c */
[----:B------:R-:W-:Y:S01]  /*19680*/  IABS R4, R5 ;  /* 0x0000000500047213 */ /* 0x000fe20000000000 */
[----:B------:R-:W-:Y:S01]  /*19690*/  IMAD.IADD R5, R219, 0x1, -R173 ;  /* 0x00000001db057824 */ /* 0x000fe200078e0aad */
[----:B------:R-:W-:Y:S01]  /*196a0*/  ISETP.GE.OR P1, PT, R0, R229, !P1 ;  /* 0x000000e50000720c */ /* 0x000fe20004f26670 */
[----:B------:R-:W-:Y:S01]  /*196b0*/  STL [R1+0xcc], R229 ;  /* 0x0000cce501007387 */ /* 0x000fe20000100800 */
[----:B------:R-:W1:Y:S03]  /*196c0*/  I2F R10, R4 ;  /* 0x00000004000a7306 */ /* 0x000e660000201400 */
[----:B------:R-:W-:Y:S01]  /*196d0*/  STL [R1+0x2c], R215 ;  /* 0x00002cd701007387 */ /* 0x000fe20000100800 */
[----:B--2---:R-:W-:Y:S01]  /*196e0*/  PRMT R54, R54, 0x7054, R55 ;  /* 0x0000705436367816 */ /* 0x004fe20000000037 */
[----:B-1----:R-:W-:Y:S01]  /*196f0*/  FFMA.FTZ R15, R10, -UR28, R15 ;  /* 0x8000001c0a0f7c23 */ /* 0x002fe2000801000f */
[----:B------:R-:W-:Y:S01]  /*19700*/  IABS R4, R5 ;  /* 0x0000000500047213 */ /* 0x000fe20000000000 */
[C---:B------:R-:W-:Y:S03]  /*19710*/  IMAD.IADD R5, R226.reuse, 0x1, -R176 ;  /* 0x00000001e2057824 */ /* 0x040fe600078e0ab0 */
        /* <DEDUP_REMOVED lines=8> */
[----:B------:R-:W1:Y:S01]  /*197a0*/  I2F R8, R4 ;  /* 0x0000000400087306 */ /* 0x000e620000201400 */
[----:B------:R-:W-:Y:S02]  /*197b0*/  FSEL R203, R26, -INF , !P0 ;  /* 0xff8000001acb7808 */ /* 0x000fe40004000000 */
[C---:B------:R-:W-:Y:S04]  /*197c0*/  ISETP.GE.AND P0, PT, R173.reuse, R222, PT ;  /* 0x000000dead00720c */ /* 0x040fe80003f06270 */
[----:B------:R-:W-:Y:S01]  /*197d0*/  ISETP.GE.OR P0, PT, R173, R227, !P0 ;  /* 0x000000e3ad00720c */ /* 0x000fe20004706670 */
[----:B-1----:R-:W-:Y:S01]  /*197e0*/  FFMA.FTZ R40, R8, -UR28, R40 ;  /* 0x8000001c08287c23 */ /* 0x002fe20008010028 */
[----:B------:R-:W-:Y:S02]  /*197f0*/  IABS R4, R5 ;  /* 0x0000000500047213 */ /* 0x000fe40000000000 */
[----:B------:R-:W-:Y:S02]  /*19800*/  IADD3 R5, R219, -R107, RZ ;  /* 0x8000006bdb057210 */ /* 0x000fe40007ffe0ff */
[----:B------:R-:W1:Y:S02]  /*19810*/  I2F R22, R4 ;  /* 0x0000000400167306 */ /* 0x000e640000201400 */
[----:B-1----:R-:W-:Y:S01]  /*19820*/  FFMA.FTZ R27, R22, -UR28, R27 ;  /* 0x8000001c161b7c23 */ /* 0x002fe2000801001b */
[----:B------:R-:W-:Y:S01]  /*19830*/  IABS R4, R5 ;  /* 0x0000000500047213 */ /* 0x000fe20000000000 */
[----:B------:R-:W-:Y:S06]  /*19840*/  IMAD.IADD R5, R226, 0x1, -R174 ;  /* 0x00000001e2057824 */ /* 0x000fec00078e0aae */
[----:B------:R-:W1:Y:S01]  /*19850*/  I2F R21, R4 ;  /* 0x0000000400157306 */ /* 0x000e620000201400 */
[----:B------:R-:W-:Y:S02]  /*19860*/  FSEL R201, R27, -INF , !P2 ;  /* 0xff8000001bc97808 */ /* 0x000fe40005000000 */
[C---:B------:R-:W-:Y:S04]  /*19870*/  ISETP.GE.AND P2, PT, R107.reuse, R223, PT ;  /* 0x000000df6b00720c */ /* 0x040fe80003f46270 */
[-C--:B------:R-:W-:Y:S01]  /*19880*/  ISETP.GE.OR P2, PT, R107, R228.reuse, !P2 ;  /* 0x000000e46b00720c */ /* 0x080fe20005746670 */
[----:B-1----:R-:W-:Y:S01]  /*19890*/  FFMA.FTZ R41, R21, -UR28, R41 ;  /* 0x8000001c15297c23 */ /* 0x002fe20008010029 */
[----:B------:R-:W-:Y:S01]  /*198a0*/  IABS R4, R5 ;  /* 0x0000000500047213 */ /* 0x000fe20000000000 */
[----:B------:R-:W-:Y:S03]  /*198b0*/  IMAD.IADD R5, R219, 0x1, -R104 ;  /* 0x00000001db057824 */ /* 0x000fe600078e0a68 */
[----:B------:R-:W1:Y:S01]  /*198c0*/  I2F R20, R4 ;  /* 0x0000000400147306 */ /* 0x000e620000201400 */
[----:B------:R-:W-:Y:S02]  /*198d0*/  FSEL R49, R41, -INF , !P2 ;  /* 0xff80000029317808 */ /* 0x000fe40005000000 */
[C---:B------:R-:W-:Y:S04]  /*198e0*/  ISETP.GE.AND P2, PT, R104.reuse, R223, PT ;  /* 0x000000df6800720c */ /* 0x040fe80003f46270 */
[----:B------:R-:W-:Y:S01]  /*198f0*/  ISETP.GE.OR P2, PT, R104, R228, !P2 ;  /* 0x000000e46800720c */ /* 0x000fe20005746670 */
[----:B-1----:R-:W-:Y:S01]  /*19900*/  FFMA.FTZ R30, R20, -UR28, R30 ;  /* 0x8000001c141e7c23 */ /* 0x002fe2000801001e */
[----:B------:R-:W-:Y:S02]  /*19910*/  IABS R4, R5 ;  /* 0x0000000500047213 */ /* 0x000fe40000000000 */
[----:B------:R-:W-:Y:S02]  /*19920*/  FSEL R5, R67, -INF , !P1 ;  /* 0xff80000043057808 */ /* 0x000fe40004800000 */
[----:B------:R-:W1:Y:S01]  /*19930*/  I2F R18, R4 ;  /* 0x0000000400127306 */ /* 0x000e620000201400 */
[C---:B------:R-:W-:Y:S02]  /*19940*/  ISETP.GE.AND P1, PT, R178.reuse, R222, PT ;  /* 0x000000deb200720c */ /* 0x040fe40003f26270 */
[----:B------:R2:W-:Y:S02]  /*19950*/  STL [R1+0x30], R5 ;  /* 0x0000300501007387 */ /* 0x0005e40000100800 */
[----:B------:R-:W-:Y:S02]  /*19960*/  ISETP.GE.OR P1, PT, R178, R227, !P1 ;  /* 0x000000e3b200720c */ /* 0x000fe40004f26670 */
[----:B------:R-:W-:Y:S02]  /*19970*/  STL [R1+0xd0], R219 ;  /* 0x0000d0db01007387 */ /* 0x000fe40000100800 */
[----:B------:R-:W-:Y:S02]  /*19980*/  FSEL R32, R14, -INF , !P1 ;  /* 0xff8000000e207808 */ /* 0x000fe40004800000 */
[CC--:B------:R-:W-:Y:S04]  /*19990*/  ISETP.GE.AND P1, PT, R174.reuse, R223.reuse, PT ;  /* 0x000000dfae00720c */ /* 0x0c0fe80003f26270 */
[-C--:B------:R-:W-:Y:S04]  /*199a0*/  ISETP.GE.OR P1, PT, R174, R228.reuse, !P1 ;  /* 0x000000e4ae00720c */ /* 0x080fe80004f26670 */
[----:B------:R-:W-:Y:S02]  /*199b0*/  FSEL R200, R28, -INF , !P1 ;  /* 0xff8000001cc87808 */ /* 0x000fe40004800000 */
[-C--:B------:R-:W-:Y:S02]  /*199c0*/  ISETP.GE.AND P1, PT, R173, R223.reuse, PT ;  /* 0x000000dfad00720c */ /* 0x080fe40003f26270 */
[----:B------:R-:W-:Y:S01]  /*199d0*/  FSEL R28, R15, -INF , !P3 ;  /* 0xff8000000f1c7808 */ /* 0x000fe20005800000 */
[----:B-1----:R-:W-:Y:S01]  /*199e0*/  FFMA.FTZ R44, R18, -UR28, R44 ;  /* 0x8000001c122c7c23 */ /* 0x002fe2000801002c */
[C---:B------:R-:W-:Y:S01]  /*199f0*/  ISETP.GE.AND P3, PT, R172.reuse, R223, PT ;  /* 0x000000dfac00720c */ /* 0x040fe20003f66270 */
[----:B------:R-:W-:Y:S01]  /*19a00*/  IMAD.WIDE.U32 R14, R199, -0x2daee0ad, RZ ;  /* 0xd2511f53c70e7825 */ /* 0x000fe200078e00ff */
[-C--:B------:R-:W-:Y:S02]  /*19a10*/  ISETP.GE.OR P1, PT, R173, R228.reuse, !P1 ;  /* 0x000000e4ad00720c */ /* 0x080fe40004f26670 */
[----:B------:R-:W-:Y:S01]  /*19a20*/  ISETP.GE.OR P3, PT, R172, R228, !P3 ;  /* 0x000000e4ac00720c */ /* 0x000fe20005f66670 */
[----:B--2---:R-:W-:Y:S01]  /*19a30*/  IMAD.IADD R5, R226, 0x1, -R173 ;  /* 0x00000001e2057824 */ /* 0x004fe200078e0aad */
[----:B------:R-:W-:Y:S02]  /*19a40*/  FSEL R64, R44, -INF , !P2 ;  /* 0xff8000002c407808 */ /* 0x000fe40005000000 */
[----:B------:R-:W-:Y:S02]  /*19a50*/  FSEL R48, R40, -INF , !P3 ;  /* 0xff80000028307808 */ /* 0x000fe40005800000 */
[----:B------:R-:W-:Y:S01]  /*19a60*/  IABS R4, R5 ;  /* 0x0000000500047213 */ /* 0x000fe20000000000 */
[----:B------:R-:W-:Y:S01]  /*19a70*/  IMAD.IADD R5, R219, 0x1, -R103 ;  /* 0x00000001db057824 */ /* 0x000fe200078e0a67 */
[CC--:B------:R-:W-:Y:S02]  /*19a80*/  ISETP.GE.AND P3, PT, R172.reuse, R222.reuse, PT ;  /* 0x000000deac00720c */ /* 0x0c0fe40003f66270 */
[----:B------:R-:W1:Y:S01]  /*19a90*/  I2F R6, R4 ;  /* 0x0000000400067306 */ /* 0x000e620000201400 */
[CC--:B------:R-:W-:Y:S02]  /*19aa0*/  ISETP.GE.AND P2, PT, R107.reuse, R222.reuse, PT ;  /* 0x000000de6b00720c */ /* 0x0c0fe40003f46270 */
[-C--:B------:R-:W-:Y:S02]  /*19ab0*/  ISETP.GE.OR P3, PT, R172, R227.reuse, !P3 ;  /* 0x000000e3ac00720c */ /* 0x080fe40005f66670 */
[-C--:B------:R-:W-:Y:S02]  /*19ac0*/  ISETP.GE.OR P2, PT, R107, R227.reuse, !P2 ;  /* 0x000000e36b00720c */ /* 0x080fe40005746670 */
[----:B------:R-:W-:Y:S02]  /*19ad0*/  FSEL R197, R29, -INF , !P1 ;  /* 0xff8000001dc57808 */ /* 0x000fe40004800000 */
[C---:B------:R-:W-:Y:S04]  /*19ae0*/  ISETP.GE.AND P1, PT, R174.reuse, R222, PT ;  /* 0x000000deae00720c */ /* 0x040fe80003f26270 */
[----:B------:R-:W-:Y:S04]  /*19af0*/  ISETP.GE.OR P1, PT, R174, R227, !P1 ;  /* 0x000000e3ae00720c */ /* 0x000fe80004f26670 */
[----:B------:R-:W-:Y:S02]  /*19b00*/  FSEL R196, R30, -INF , !P1 ;  /* 0xff8000001ec47808 */ /* 0x000fe40004800000 */
[C---:B------:R-:W-:Y:S04]  /*19b10*/  ISETP.GE.AND P1, PT, R103.reuse, R223, PT ;  /* 0x000000df6700720c */ /* 0x040fe80003f26270 */
[----:B------:R-:W-:Y:S01]  /*19b20*/  ISETP.GE.OR P1, PT, R103, R228, !P1 ;  /* 0x000000e46700720c */ /* 0x000fe20004f26670 */
[----:B-1----:R-:W-:Y:S01]  /*19b30*/  FFMA.FTZ R31, R6, -UR28, R31 ;  /* 0x8000001c061f7c23 */ /* 0x002fe2000801001f */
[----:B------:R-:W-:Y:S01]  /*19b40*/  IABS R4, R5 ;  /* 0x0000000500047213 */ /* 0x000fe20000000000 */
[----:B------:R-:W-:Y:S03]  /*19b50*/  IMAD.IADD R5, R226, 0x1, -R172 ;  /* 0x00000001e2057824 */ /* 0x000fe600078e0aac */
[----:B------:R-:W1:Y:S01]  /*19b60*/  I2F R16, R4 ;  /* 0x0000000400107306 */ /* 0x000e620000201400 */
[----:B------:R-:W-:Y:S02]  /*19b70*/  FSEL R195, R31, -INF , !P0 ;  /* 0xff8000001fc37808 */ /* 0x000fe40004000000 */
[CC--:B------:R-:W-:Y:S04]  /*19b80*/  ISETP.GE.AND P0, PT, R104.reuse, R222.reuse, PT ;  /* 0x000000de6800720c */ /* 0x0c0fe80003f06270 */
[----:B------:R-:W-:Y:S01]  /*19b90*/  ISETP.GE.OR P0, PT, R104, R227, !P0 ;  /* 0x000000e36800720c */ /* 0x000fe20004706670 */
[----:B-1----:R-:W-:Y:S01]  /*19ba0*/  FFMA.FTZ R45, R16, -UR28, R45 ;  /* 0x8000001c102d7c23 */ /* 0x002fe2000801002d */
[----:B------:R-:W-:Y:S01]  /*19bb0*/  IABS R4, R5 ;  /* 0x0000000500047213 */ /* 0x000fe20000000000 */
[----:B------:R-:W-:Y:S02]  /*19bc0*/  IMAD.IADD R5, R219, 0x1, -R102 ;  /* 0x00000001db057824 */ /* 0x000fe400078e0a66 */
[----:B------:R-:W-:Y:S01]  /*19bd0*/  IMAD.WIDE.U32 R16, R204, -0x2daee0ad, RZ ;  /* 0xd2511f53cc107825 */ /* 0x000fe200078e00ff */
[----:B------:R-:W1:Y:S01]  /*19be0*/  I2F R12, R4 ;  /* 0x00000004000c7306 */ /* 0x000e620000201400 */
        /* <DEDUP_REMOVED lines=11> */
[----:B------:R-:W-:Y:S04]  /*19ca0*/  IABS R4, R5 ;  /* 0x0000000500047213 */ /* 0x000fe80000000000 */
[----:B------:R-:W-:Y:S01]  /*19cb0*/  FSEL R37, R56, -INF , !P3 ;  /* 0xff80000038257808 */ /* 0x000fe20005800000 */
[----:B------:R-:W-:Y:S01]  /*19cc0*/  IMAD.MOV.U32 R5, RZ, RZ, R4 ;  /* 0x000000ffff057224 */ /* 0x000fe200078e0004 */
[----:B------:R-:W-:Y:S02]  /*19cd0*/  IADD3 R4, R219, -R101, RZ ;  /* 0x80000065db047210 */ /* 0x000fe40007ffe0ff */
[CC--:B------:R-:W-:Y:S01]  /*19ce0*/  ISETP.GE.AND P3, PT, R101.reuse, R223.reuse, PT ;  /* 0x000000df6500720c */ /* 0x0c0fe20003f66270 */
[----:B------:R1:W2:Y:S01]  /*19cf0*/  I2F R10, R5 ;  /* 0x00000005000a7306 */ /* 0x0002a20000201400 */
[----:B------:R-:W-:Y:S01]  /*19d00*/  IABS R4, R4 ;  /* 0x0000000400047213 */ /* 0x000fe20000000000 */
[----:B------:R-:W-:Y:S01]  /*19d10*/  STL [R1+0x20], R37 ;  /* 0x0000202501007387 */ /* 0x000fe20000100800 */
[----:B------:R-:W-:Y:S03]  /*19d20*/  ISETP.GE.OR P3, PT, R101, R228, !P3 ;  /* 0x000000e46500720c */ /* 0x000fe60005f66670 */
[----:B-1----:R-:W-:Y:S02]  /*19d30*/  IMAD.MOV.U32 R5, RZ, RZ, R4 ;  /* 0x000000ffff057224 */ /* 0x002fe400078e0004 */
[----:B------:R-:W-:Y:S02]  /*19d40*/  IMAD.IADD R4, R226, 0x1, -R104 ;  /* 0x00000001e2047824 */ /* 0x000fe400078e0a68 */
[----:B--2---:R-:W-:Y:S01]  /*19d50*/  FFMA.FTZ R43, R10, -UR28, R43 ;  /* 0x8000001c0a2b7c23 */ /* 0x004fe2000801002b */
[----:B------:R-:W1:Y:S01]  /*19d60*/  I2F R9, R5 ;  /* 0x0000000500097306 */ /* 0x000e620000201400 */
[----:B------:R-:W-:Y:S01]  /*19d70*/  IMAD.WIDE.U32 R10, R202, -0x2daee0ad, RZ ;  /* 0xd2511f53ca0a7825 */ /* 0x000fe200078e00ff */
[----:B------:R-:W-:Y:S02]  /*19d80*/  IABS R4, R4 ;  /* 0x0000000400047213 */ /* 0x000fe40000000000 */
[----:B------:R-:W-:Y:S02]  /*19d90*/  FSEL R53, R43, -INF , !P2 ;  /* 0xff8000002b357808 */ /* 0x000fe40005000000 */
[C---:B------:R-:W-:Y:S02]  /*19da0*/  ISETP.GE.AND P2, PT, R2.reuse, R223, PT ;  /* 0x000000df0200720c */ /* 0x040fe40003f46270 */
[----:B------:R-:W-:Y:S02]  /*19db0*/  LOP3.LUT R12, R11, UR13, R244, 0x96, !PT ;  /* 0x0000000d0b0c7c12 */ /* 0x000fe4000f8e96f4 */
[----:B------:R-:W-:Y:S01]  /*19dc0*/  ISETP.GE.OR P2, PT, R2, R228, !P2 ;  /* 0x000000e40200720c */ /* 0x000fe20005746670 */
[----:B------:R-:W2:Y:S01]  /*19dd0*/  I2F R8, R4 ;  /* 0x0000000400087306 */ /* 0x000ea20000201400 */
[----:B-1----:R-:W-:Y:S01]  /*19de0*/  FFMA.FTZ R57, R9, -UR28, R57 ;  /* 0x8000001c09397c23 */ /* 0x002fe20008010039 */
[----:B------:R-:W-:Y:S01]  /*19df0*/  LOP3.LUT R9, R17, UR11, R14, 0x96, !PT ;  /* 0x0000000b11097c12 */ /* 0x000fe2000f8e960e */
[----:B------:R-:W-:Y:S03]  /*19e00*/  IMAD.IADD R5, R219, 0x1, -R2 ;  /* 0x00000001db057824 */ /* 0x000fe600078e0a02 */
[----:B------:R-:W-:Y:S02]  /*19e10*/  FSEL R24, R57, -INF , !P3 ;  /* 0xff80000039187808 */ /* 0x000fe40005800000 */
[----:B------:R-:W-:Y:S02]  /*19e20*/  ISETP.GE.AND P3, PT, R102, R222, PT ;  /* 0x000000de6600720c */ /* 0x000fe40003f66270 */
[----:B------:R-:W-:Y:S01]  /*19e30*/  IABS R5, R5 ;  /* 0x0000000500057213 */ /* 0x000fe20000000000 */
[----:B------:R-:W-:Y:S01]  /*19e40*/  STL [R1+0x24], R24 ;  /* 0x0000241801007387 */ /* 0x000fe20000100800 */
[----:B--2---:R-:W-:Y:S01]  /*19e50*/  FFMA.FTZ R46, R8, -UR28, R46 ;  /* 0x8000001c082e7c23 */ /* 0x004fe2000801002e */
[----:B------:R-:W-:Y:S01]  /*19e60*/  ISETP.GE.OR P3, PT, R102, R227, !P3 ;  /* 0x000000e36600720c */ /* 0x000fe20005f66670 */
[C---:B------:R-:W-:Y:S01]  /*19e70*/  IMAD.IADD R4, R226.reuse, 0x1, -R103 ;  /* 0x00000001e2047824 */ /* 0x040fe200078e0a67 */
[----:B------:R1:W-:Y:S01]  /*19e80*/  STL [R1+0xd4], R223 ;  /* 0x0000d4df01007387 */ /* 0x0003e20000100800 */
[----:B------:R-:W-:Y:S01]  /*19e90*/  IMAD.IADD R102, R226, 0x1, -R102 ;  /* 0x00000001e2667824 */ /* 0x000fe200078e0a66 */
[----:B------:R-:W-:Y:S01]  /*19ea0*/  FSEL R44, R46, -INF , !P0 ;  /* 0xff8000002e2c7808 */ /* 0x000fe20004000000 */
[----:B------:R2:W3:Y:S01]  /*19eb0*/  I2F R7, R5 ;  /* 0x0000000500077306 */ /* 0x0004e20000201400 */
[C---:B------:R-:W-:Y:S02]  /*19ec0*/  ISETP.GE.AND P0, PT, R0.reuse, R223, PT ;  /* 0x000000df0000720c */ /* 0x040fe40003f06270 */
[----:B------:R-:W-:Y:S02]  /*19ed0*/  IABS R4, R4 ;  /* 0x0000000400047213 */ /* 0x000fe40000000000 */
[----:B------:R-:W-:Y:S02]  /*19ee0*/  ISETP.GE.OR P0, PT, R0, R228, !P0 ;  /* 0x000000e40000720c */ /* 0x000fe40004706670 */
[----:B------:R-:W-:Y:S03]  /*19ef0*/  LOP3.LUT R8, R15, UR13, R238, 0x96, !PT ;  /* 0x0000000d0f087c12 */ /* 0x000fe6000f8e96ee */
[----:B------:R-:W3:Y:S01]  /*19f00*/  I2F R6, R4 ;  /* 0x0000000400067306 */ /* 0x000ee20000201400 */
[----:B-1----:R-:W4:Y:S01]  /*19f10*/  LDL.LU R223, [R1+0x30] ;  /* 0x0000300001df7983 */ /* 0x002f220000300800 */
[----:B--2---:R-:W-:Y:S02]  /*19f20*/  IMAD.IADD R5, R219, 0x1, -R0 ;  /* 0x00000001db057824 */ /* 0x004fe400078e0a00 */
[----:B---3--:R-:W-:Y:S01]  /*19f30*/  FFMA.FTZ R60, R7, -UR28, R60 ;  /* 0x8000001c073c7c23 */ /* 0x008fe2000801003c */
[----:B------:R-:W-:Y:S04]  /*19f40*/  IABS R7, R102 ;  /* 0x0000006600077213 */ /* 0x000fe80000000000 */
[----:B------:R-:W-:Y:S01]  /*19f50*/  FSEL R23, R60, -INF , !P2 ;  /* 0xff8000003c177808 */ /* 0x000fe20005000000 */
[----:B------:R-:W1:Y:S01]  /*19f60*/  I2F R22, R7 ;  /* 0x0000000700167306 */ /* 0x000e620000201400 */
[CC--:B------:R-:W-:Y:S01]  /*19f70*/  ISETP.GE.AND P2, PT, R101.reuse, R222.reuse, PT ;  /* 0x000000de6500720c */ /* 0x0c0fe20003f46270 */
[----:B------:R-:W-:Y:S01]  /*19f80*/  FFMA.FTZ R47, R6, -UR28, R47 ;  /* 0x8000001c062f7c23 */ /* 0x000fe2000801002f */
[----:B------:R-:W-:Y:S01]  /*19f90*/  IABS R4, R5 ;  /* 0x0000000500047213 */ /* 0x000fe20000000000 */
[----:B------:R-:W-:Y:S01]  /*19fa0*/  STL [R1+0x28], R23 ;  /* 0x0000281701007387 */ /* 0x000fe20000100800 */
[-C--:B------:R-:W-:Y:S01]  /*19fb0*/  ISETP.GE.OR P2, PT, R101, R227.reuse, !P2 ;  /* 0x000000e36500720c */ /* 0x080fe20005746670 */
[----:B------:R-:W-:Y:S01]  /*19fc0*/  IMAD.IADD R101, R226, 0x1, -R101 ;  /* 0x00000001e2657824 */ /* 0x000fe200078e0a65 */
[----:B------:R-:W-:Y:S01]  /*19fd0*/  FSEL R47, R47, -INF , !P1 ;  /* 0xff8000002f2f7808 */ /* 0x000fe20004800000 */
[----:B------:R-:W-:Y:S01]  /*19fe0*/  STL [R1+0xd8], R228 ;  /* 0x0000d8e401007387 */ /* 0x000fe20000100800 */
[C---:B------:R-:W-:Y:S01]  /*19ff0*/  ISETP.GE.AND P1, PT, R2.reuse, R222, PT ;  /* 0x000000de0200720c */ /* 0x040fe20003f26270 */
[----:B------:R2:W3:Y:S02]  /*1a000*/  I2F R5, R4 ;  /* 0x0000000400057306 */ /* 0x0004e40000201400 */
[----:B------:R-:W-:Y:S01]  /*1a010*/  STL [R1+0xdc], R222 ;  /* 0x0000dcde01007387 */ /* 0x000fe20000100800 */
[----:B------:R-:W-:Y:S03]  /*1a020*/  ISETP.GE.OR P1, PT, R2, R227, !P1 ;  /* 0x000000e30200720c */ /* 0x000fe60004f26670 */
[----:B------:R-:W-:Y:S01]  /*1a030*/  STL [R1+0xe0], R227 ;  /* 0x0000e0e301007387 */ /* 0x000fe20000100800 */
[----:B-1----:R-:W-:Y:S01]  /*1a040*/  FFMA.FTZ R58, R22, -UR28, R58 ;  /* 0x8000001c163a7c23 */ /* 0x002fe2000801003a */
[----:B------:R-:W-:Y:S04]  /*1a050*/  IABS R7, R101 ;  /* 0x0000006500077213 */ /* 0x000fe80000000000 */
[----:B------:R-:W-:Y:S01]  /*1a060*/  FSEL R230, R58, -INF , !P3 ;  /* 0xff8000003ae67808 */ /* 0x000fe20005800000 */
[----:B------:R1:W1:Y:S01]  /*1a070*/  I2F R20, R7 ;  /* 0x0000000700147306 */ /* 0x0002620000201400 */
[----:B--2---:R-:W-:Y:S02]  /*1a080*/  IMAD.U32 R4, RZ, RZ, UR33 ;  /* 0x00000021ff047e24 */ /* 0x004fe4000f8e00ff */
[----:B---3--:R-:W-:Y:S03]  /*1a090*/  FFMA.FTZ R61, R5, -UR28, R61 ;  /* 0x8000001c053d7c23 */ /* 0x008fe6000801003d */
[----:B------:R-:W-:Y:S02]  /*1a0a0*/  LOP3.LUT R6, R221, UR4, R4, 0x96, !PT ;  /* 0x00000004dd067c12 */ /* 0x000fe4000f8e9604 */
[----:B------:R-:W-:Y:S02]  /*1a0b0*/  FMNMX.FTZ R4, R187, R3, !PT ;  /* 0x00000003bb047209 */ /* 0x000fe40007810000 */
[----:B------:R-:W-:Y:S01]  /*1a0c0*/  FSEL R224, R61, -INF , !P0 ;  /* 0xff8000003de07808 */ /* 0x000fe20004000000 */
[----:B------:R-:W-:Y:S01]  /*1a0d0*/  IMAD.WIDE.U32 R30, R6, -0x326172a9, RZ ;  /* 0xcd9e8d57061e7825 */ /* 0x000fe200078e00ff */
[----:B------:R-:W-:Y:S02]  /*1a0e0*/  FMNMX.FTZ R4, R190, R4, !PT ;  /* 0x00000004be047209 */ /* 0x000fe40007810000 */
[----:B------:R-:W-:Y:S02]  /*1a0f0*/  ISETP.GE.AND P0, PT, R0, R222, PT ;  /* 0x000000de0000720c */ /* 0x000fe40003f06270 */
[----:B------:R-:W-:Y:S02]  /*1a100*/  FMNMX.FTZ R5, R184, R4, !PT ;  /* 0x00000004b8057209 */ /* 0x000fe40007810000 */
[----:B------:R-:W-:Y:S02]  /*1a110*/  FMNMX.FTZ R4, R192, R100, !PT ;  /* 0x00000064c0047209 */ /* 0x000fe40007810000 */
[----:B------:R-:W-:Y:S01]  /*1a120*/  FMNMX.FTZ R5, R185, R5, !PT ;  /* 0x00000005b9057209 */ /* 0x000fe20007810000 */
[----:B-1----:R-:W-:Y:S01]  /*1a130*/  IMAD.WIDE.U32 R6, R198, -0x2daee0ad, RZ ;  /* 0xd2511f53c6067825 */ /* 0x002fe200078e00ff */
[----:B------:R-:W-:Y:S02]  /*1a140*/  FMNMX.FTZ R4, R191, R4, !PT ;  /* 0x00000004bf047209 */ /* 0x000fe40007810000 */
        /* <DEDUP_REMOVED lines=9> */
[----:B------:R-:W-:Y:S02]  /*1a1e0*/  IADD3 R5, R226, -R2, RZ ;  /* 0x80000002e2057210 */ /* 0x000fe40007ffe0ff */
[----:B------:R-:W-:Y:S02]  /*1a1f0*/  FMNMX.FTZ R4, R208, R4, !PT ;  /* 0x00000004d0047209 */ /* 0x000fe40007810000 */
[----:B------:R-:W-:Y:S02]  /*1a200*/  FMNMX.FTZ R104, R240, R104, !PT ;  /* 0x00000068f0687209 */ /* 0x000fe40007810000 */
[----:B------:R-:W-:Y:S02]  /*1a210*/  FMNMX.FTZ R4, R207, R4, !PT ;  /* 0x00000004cf047209 */ /* 0x000fe40007810000 */
[----:B------:R-:W-:Y:S02]  /*1a220*/  FMNMX.FTZ R104, R241, R104, !PT ;  /* 0x00000068f1687209 */ /* 0x000fe40007810000 */
[----:B------:R-:W-:Y:S01]  /*1a230*/  FMNMX.FTZ R2, R249, R4, !PT ;  /* 0x00000004f9027209 */ /* 0x000fe20007810000 */
[----:B------:R-:W-:Y:S01]  /*1a240*/  IMAD.IADD R4, R226, 0x1, -R0 ;  /* 0x00000001e2047824 */ /* 0x000fe200078e0a00 */
[----:B------:R-:W-:Y:S02]  /*1a250*/  ISETP.GE.OR P0, PT, R0, R227, !P0 ;  /* 0x000000e30000720c */ /* 0x000fe40004706670 */
[----:B------:R-:W-:Y:S02]  /*1a260*/  FMNMX.FTZ R2, R251, R2, !PT ;  /* 0x00000002fb027209 */ /* 0x000fe40007810000 */
[----:B------:R-:W-:Y:S02]  /*1a270*/  FMNMX.FTZ R104, R235, R104, !PT ;  /* 0x00000068eb687209 */ /* 0x000fe40007810000 */
[----:B------:R-:W-:Y:S02]  /*1a280*/  FMNMX.FTZ R0, R236, R2, !PT ;  /* 0x00000002ec007209 */ /* 0x000fe40007810000 */
[----:B------:R-:W-:Y:S02]  /*1a290*/  IABS R2, R5 ;  /* 0x0000000500027213 */ /* 0x000fe40000000000 */
[----:B------:R-:W-:Y:S02]  /*1a2a0*/  FMNMX.FTZ R104, R234, R104, !PT ;  /* 0x00000068ea687209 */ /* 0x000fe40007810000 */
[----:B------:R-:W1:Y:S01]  /*1a2b0*/  I2F R13, R2 ;  /* 0x00000002000d7306 */ /* 0x000e620000201400 */
[----:B------:R-:W-:Y:S02]  /*1a2c0*/  IABS R5, R4 ;  /* 0x0000000400057213 */ /* 0x000fe40000000000 */
[----:B------:R-:W-:Y:S02]  /*1a2d0*/  FMNMX.FTZ R104, R217, R104, !PT ;  /* 0x00000068d9687209 */ /* 0x000fe40007810000 */
[----:B------:R-:W-:Y:S02]  /*1a2e0*/  FMNMX.FTZ R0, R237, R0, !PT ;  /* 0x00000000ed007209 */ /* 0x000fe40007810000 */
[----:B------:R-:W-:Y:S02]  /*1a2f0*/  FMNMX.FTZ R104, R250, R104, !PT ;  /* 0x00000068fa687209 */ /* 0x000fe40007810000 */
[----:B------:R-:W-:Y:S01]  /*1a300*/  FMNMX.FTZ R0, R218, R0, !PT ;  /* 0x00000000da007209 */ /* 0x000fe20007810000 */
[----:B------:R2:W3:Y:S01]  /*1a310*/  I2F R11, R5 ;  /* 0x00000005000b7306 */ /* 0x0004e20000201400 */
[----:B------:R-:W-:Y:S02]  /*1a320*/  FMNMX.FTZ R104, R216, R104, !PT ;  /* 0x00000068d8687209 */ /* 0x000fe40007810000 */
[----:B------:R-:W-:Y:S02]  /*1a330*/  FMNMX.FTZ R103, R213, R0, !PT ;  /* 0x00000000d5677209 */ /* 0x000fe40007810000 */
[----:B------:R-:W-:Y:S02]  /*1a340*/  FMNMX.FTZ R104, R248, R104, !PT ;  /* 0x00000068f8687209 */ /* 0x000fe40007810000 */
[----:B------:R-:W-:Y:S02]  /*1a350*/  FMNMX.FTZ R0, R193, R105, !PT ;  /* 0x00000069c1007209 */ /* 0x000fe40007810000 */
[----:B------:R-:W-:Y:S02]  /*1a360*/  LOP3.LUT R4, R31, UR16, R246, 0x96, !PT ;  /* 0x000000101f047c12 */ /* 0x000fe4000f8e96f6 */
[----:B------:R-:W-:Y:S02]  /*1a370*/  FMNMX.FTZ R0, R33, R0, !PT ;  /* 0x0000000021007209 */ /* 0x000fe40007810000 */
[----:B------:R-:W-:Y:S01]  /*1a380*/  FMNMX.FTZ R103, R215, R103, !PT ;  /* 0x00000067d7677209 */ /* 0x000fe20007810000 */
[----:B-1----:R-:W-:Y:S01]  /*1a390*/  FFMA.FTZ R62, R13, -UR28, R62 ;  /* 0x8000001c0d3e7c23 */ /* 0x002fe2000801003e */
[----:B------:R-:W1:Y:S01]  /*1a3a0*/  SHFL.BFLY PT, R2, R104, 0x2, 0x1f ;  /* 0x0c401f0068027f89 */ /* 0x000e6200000e0000 */
[----:B------:R-:W-:Y:S01]  /*1a3b0*/  IMAD.WIDE.U32 R12, R12, -0x326172a9, RZ ;  /* 0xcd9e8d570c0c7825 */ /* 0x000fe200078e00ff */
[----:B------:R-:W-:Y:S02]  /*1a3c0*/  FMNMX.FTZ R0, R35, R0, !PT ;  /* 0x0000000023007209 */ /* 0x000fe40007810000 */
[----:B------:R-:W-:Y:S02]  /*1a3d0*/  FSEL R42, R59, -INF , !P2 ;  /* 0xff8000003b2a7808 */ /* 0x000fe40005000000 */
[----:B------:R-:W-:Y:S02]  /*1a3e0*/  FMNMX.FTZ R0, R36, R0, !PT ;  /* 0x0000000024007209 */ /* 0x000fe40007810000 */
[----:B------:R-:W-:Y:S01]  /*1a3f0*/  LOP3.LUT R20, R13, UR12, R180, 0x96, !PT ;  /* 0x0000000c0d147c12 */ /* 0x000fe2000f8e96b4 */
[----:B--2---:R-:W-:Y:S01]  /*1a400*/  IMAD.WIDE.U32 R4, R4, -0x2daee0ad, RZ ;  /* 0xd2511f5304047825 */ /* 0x004fe200078e00ff */
[----:B------:R-:W-:Y:S02]  /*1a410*/  LOP3.LUT R10, R7, UR11, R10, 0x96, !PT ;  /* 0x0000000b070a7c12 */ /* 0x000fe4000f8e960a */
[----:B------:R-:W-:Y:S01]  /*1a420*/  LOP3.LUT R18, R181, UR14, R30, 0x96, !PT ;  /* 0x0000000eb5127c12 */ /* 0x000fe2000f8e961e */
[----:B---3--:R-:W-:Y:S01]  /*1a430*/  FFMA.FTZ R63, R11, -UR28, R63 ;  /* 0x8000001c0b3f7c23 */ /* 0x008fe2000801003f */
[----:B------:R-:W-:Y:S01]  /*1a440*/  LOP3.LUT R17, R5, UR13, R244, 0x96, !PT ;  /* 0x0000000d05117c12 */ /* 0x000fe2000f8e96f4 */
[----:B------:R-:W-:Y:S01]  /*1a450*/  IMAD.WIDE.U32 R10, R10, -0x326172a9, RZ ;  /* 0xcd9e8d570a0a7825 */ /* 0x000fe200078e00ff */
[----:B------:R-:W-:Y:S02]  /*1a460*/  FMNMX.FTZ R5, R194, R106, !PT ;  /* 0x0000006ac2057209 */ /* 0x000fe40007810000 */
[----:B------:R-:W-:Y:S01]  /*1a470*/  FSEL R107, R63, -INF , !P0 ;  /* 0xff8000003f6b7808 */ /* 0x000fe20004000000 */
[----:B------:R-:W-:Y:S01]  /*1a480*/  IMAD.WIDE.U32 R18, R18, -0x2daee0ad, RZ ;  /* 0xd2511f5312127825 */ /* 0x000fe200078e00ff */
[----:B------:R-:W-:Y:S02]  /*1a490*/  LOP3.LUT R12, R11, UR10, R12, 0x96, !PT ;  /* 0x0000000a0b0c7c12 */ /* 0x000fe4000f8e960c */
[----:B------:R-:W-:Y:S02]  /*1a4a0*/  FSEL R45, R62, -INF , !P1 ;  /* 0xff8000003e2d7808 */ /* 0x000fe40004800000 */
[----:B-1----:R-:W-:Y:S01]  /*1a4b0*/  FMNMX.FTZ R104, R104, R2, !PT ;  /* 0x0000000268687209 */ /* 0x002fe20007810000 */
[----:B------:R-:W-:Y:S01]  /*1a4c0*/  IMAD.WIDE.U32 R12, R12, -0x2daee0ad, RZ ;  /* 0xd2511f530c0c7825 */ /* 0x000fe200078e00ff */
        /* <DEDUP_REMOVED lines=15> */
[----:B------:R-:W-:Y:S01]  /*1a5c0*/  LOP3.LUT R21, R19, UR11, R4, 0x96, !PT ;  /* 0x0000000b13157c12 */ /* 0x000fe2000f8e9604 */
[----:B------:R-:W-:Y:S01]  /*1a5d0*/  IMAD.WIDE.U32 R4, R8, -0x326172a9, RZ ;  /* 0xcd9e8d5708047825 */ /* 0x000fe200078e00ff */
[----:B------:R-:W-:Y:S02]  /*1a5e0*/  FMNMX.FTZ R2, R225, R2, !PT ;  /* 0x00000002e1027209 */ /* 0x000fe40007810000 */
[----:B------:R-:W-:Y:S01]  /*1a5f0*/  FMNMX.FTZ R0, R52, R0, !PT ;  /* 0x0000000034007209 */ /* 0x000fe20007810000 */
[----:B------:R-:W-:Y:S01]  /*1a600*/  IMAD.WIDE.U32 R8, R9, -0x326172a9, RZ ;  /* 0xcd9e8d5709087825 */ /* 0x000fe200078e00ff */
[----:B-1----:R-:W-:Y:S02]  /*1a610*/  FMNMX.FTZ R104, R104, R15, !PT ;  /* 0x0000000f68687209 */ /* 0x002fe40007810000 */
[----:B------:R-:W-:Y:S01]  /*1a620*/  LOP3.LUT R11, R5, UR12, R188, 0x96, !PT ;  /* 0x0000000c050b7c12 */ /* 0x000fe2000f8e96bc */
[----:B------:R-:W-:Y:S01]  /*1a630*/  IMAD.WIDE.U32 R246, R21, -0x326172a9, RZ ;  /* 0xcd9e8d5715f67825 */ /* 0x000fe200078e00ff */
[----:B------:R-:W-:Y:S02]  /*1a640*/  LOP3.LUT R9, R9, UR10, R4, 0x96, !PT ;  /* 0x0000000a09097c12 */ /* 0x000fe4000f8e9604 */
[----:B------:R-:W-:Y:S01]  /*1a650*/  FMNMX.FTZ R2, R37, R2, !PT ;  /* 0x0000000225027209 */ /* 0x000fe20007810000 */
[----:B------:R-:W-:Y:S01]  /*1a660*/  IMAD.WIDE.U32 R4, R17, -0x326172a9, RZ ;  /* 0xcd9e8d5711047825 */ /* 0x000fe200078e00ff */
[----:B------:R-:W-:Y:S02]  /*1a670*/  FSETP.NEU.FTZ.AND P3, PT, R104, -INF , PT ;  /* 0xff8000006800780b */ /* 0x000fe40003f7d000 */
[----:B------:R-:W-:Y:S01]  /*1a680*/  FMNMX.FTZ R0, R53, R0, !PT ;  /* 0x0000000035007209 */ /* 0x000fe20007810000 */
[----:B------:R-:W-:Y:S01]  /*1a690*/  IMAD.WIDE.U32 R20, R20, -0x2daee0ad, RZ ;  /* 0xd2511f5314147825 */ /* 0x000fe200078e00ff */
[----:B------:R-:W-:Y:S02]  /*1a6a0*/  LOP3.LUT R19, R5, UR12, R180, 0x96, !PT ;  /* 0x0000000c05137c12 */ /* 0x000fe4000f8e96b4 */
[----:B------:R-:W-:Y:S02]  /*1a6b0*/  FMNMX.FTZ R2, R24, R2, !PT ;  /* 0x0000000218027209 */ /* 0x000fe40007810000 */
[----:B------:R-:W-:Y:S02]  /*1a6c0*/  FMNMX.FTZ R0, R44, R0, !PT ;  /* 0x000000002c007209 */ /* 0x000fe40007810000 */
[----:B------:R-:W-:Y:S02]  /*1a6d0*/  FMNMX.FTZ R5, R23, R2, !PT ;  /* 0x0000000217057209 */ /* 0x000fe40007810000 */
[----:B------:R-:W-:Y:S02]  /*1a6e0*/  FMNMX.FTZ R2, R47, R0, !PT ;  /* 0x000000002f027209 */ /* 0x000fe40007810000 */
[----:B------:R-:W-:Y:S02]  /*1a6f0*/  FMNMX.FTZ R5, R224, R5, !PT ;  /* 0x00000005e0057209 */ /* 0x000fe40007810000 */
[----:B------:R-:W-:Y:S02]  /*1a700*/  FMNMX.FTZ R2, R230, R2, !PT ;  /* 0x00000002e6027209 */ /* 0x000fe40007810000 */
[----:B------:R-:W-:Y:S01]  /*1a710*/  LOP3.LUT R17, R21, UR9, R6, 0x96, !PT ;  /* 0x0000000915117c12 */ /* 0x000fe2000f8e9606 */
[----:B------:R-:W1:Y:S01]  /*1a720*/  SHFL.BFLY PT, R102, R5, 0x2, 0x1f ;  /* 0x0c401f0005667f89 */ /* 0x000e6200000e0000 */
[----:B------:R-:W-:Y:S05]  /*1a730*/  LOP3.LUT R4, R247, UR10, R4, 0x96, !PT ;  /* 0x0000000af7047c12 */ /* 0x000fea000f8e9604 */
[----:B------:R-:W-:Y:S01]  /*1a740*/  IMAD.WIDE.U32 R220, R4, -0x2daee0ad, RZ ;  /* 0xd2511f5304dc7825 */ /* 0x000fe200078e00ff */
[----:B-1----:R-:W-:Y:S05]  /*1a750*/  FMNMX.FTZ R102, R5, R102, !PT ;  /* 0x0000006605667209 */ /* 0x002fea0007810000 */
[----:B------:R-:W1:Y:S02]  /*1a760*/  SHFL.BFLY PT, R24, R102, 0x1, 0x1f ;  /* 0x0c201f0066187f89 */ /* 0x000e6400000e0000 */
[----:B-1----:R-:W-:Y:S04]  /*1a770*/  FMNMX.FTZ R102, R102, R24, !PT ;  /* 0x0000001866667209 */ /* 0x002fe80007810000 */
[C---:B------:R-:W-:Y:S01]  /*1a780*/  FSETP.NEU.FTZ.AND P1, PT, R102.reuse, -INF , PT ;  /* 0xff8000006600780b */ /* 0x040fe20003f3d000 */
[----:B------:R-:W-:Y:S05]  /*1a790*/  FMUL.FTZ R182, R102, c[0x0][0x23c] ;  /* 0x00008f0066b67a20 */ /* 0x000fea0000410000 */
[----:B------:R-:W-:Y:S02]  /*1a7a0*/  FSEL R182, R182, RZ, P1 ;  /* 0x000000ffb6b67208 */ /* 0x000fe40000800000 */
[----:B----4-:R-:W-:Y:S05]  /*1a7b0*/  FMNMX.FTZ R103, R223, R103, !PT ;  /* 0x00000067df677209 */ /* 0x010fea0007810000 */
[----:B------:R-:W1:Y:S02]  /*1a7c0*/  SHFL.BFLY PT, R7, R103, 0x2, 0x1f ;  /* 0x0c401f0067077f89 */ /* 0x000e6400000e0000 */
[----:B-1----:R-:W-:Y:S01]  /*1a7d0*/  FMNMX.FTZ R103, R103, R7, !PT ;  /* 0x0000000767677209 */ /* 0x002fe20007810000 */
[----:B------:R-:W-:Y:S05]  /*1a7e0*/  FMUL.FTZ R7, R104, c[0x0][0x23c] ;  /* 0x00008f0068077a20 */ /* 0x000fea0000410000 */
[----:B------:R-:W1:Y:S01]  /*1a7f0*/  SHFL.BFLY PT, R14, R103, 0x1, 0x1f ;  /* 0x0c201f00670e7f89 */ /* 0x000e6200000e0000 */
[----:B------:R-:W-:Y:S01]  /*1a800*/  FSEL R180, R7, RZ, P3 ;  /* 0x000000ff07b47208 */ /* 0x000fe20001800000 */
[----:B------:R-:W-:Y:S04]  /*1a810*/  IMAD.WIDE.U32 R6, R11, -0x2daee0ad, RZ ;  /* 0xd2511f530b067825 */ /* 0x000fe800078e00ff */
[----:B------:R-:W-:Y:S01]  /*1a820*/  FFMA.FTZ R0, R184, c[0x0][0x23c], -R180 ;  /* 0x00008f00b8007a23 */ /* 0x000fe200000108b4 */
[----:B------:R-:W-:Y:S01]  /*1a830*/  LOP3.LUT R21, R7, UR9, R16, 0x96, !PT ;  /* 0x0000000907157c12 */ /* 0x000fe2000f8e9610 */
[----:B------:R-:W-:Y:S02]  /*1a840*/  IMAD.WIDE.U32 R16, R17, -0x326172a9, RZ ;  /* 0xcd9e8d5711107825 */ /* 0x000fe400078e00ff */
[----:B------:R2:W-:Y:S01]  /*1a850*/  MUFU.EX2 R215, R0 ;  /* 0x0000000000d77308 */ /* 0x0005e20000000800 */
[----:B-1----:R-:W-:Y:S01]  /*1a860*/  FMNMX.FTZ R103, R103, R14, !PT ;  /* 0x0000000e67677209 */ /* 0x002fe20007810000 */
[----:B------:R-:W-:Y:S01]  /*1a870*/  IMAD.WIDE.U32 R14, R9, -0x2daee0ad, RZ ;  /* 0xd2511f53090e7825 */ /* 0x000fe200078e00ff */
[----:B------:R-:W-:Y:S02]  /*1a880*/  LOP3.LUT R9, R13, UR7, R20, 0x96, !PT ;  /* 0x000000070d097c12 */ /* 0x000fe4000f8e9614 */
[C---:B------:R-:W-:Y:S01]  /*1a890*/  FSETP.NEU.FTZ.AND P2, PT, R103.reuse, -INF , PT ;  /* 0xff8000006700780b */ /* 0x040fe20003f5d000 */
[----:B------:R-:W-:Y:S01]  /*1a8a0*/  FMUL.FTZ R181, R103, c[0x0][0x23c] ;  /* 0x00008f0067b57a20 */ /* 0x000fe20000410000 */
[----:B------:R-:W-:Y:S01]  /*1a8b0*/  LOP3.LUT R13, R15, UR7, R6, 0x96, !PT ;  /* 0x000000070f0d7c12 */ /* 0x000fe2000f8e9606 */
[----:B------:R-:W-:Y:S01]  /*1a8c0*/  IMAD.WIDE.U32 R20, R21, -0x326172a9, RZ ;  /* 0xcd9e8d5715147825 */ /* 0x000fe200078e00ff */
[----:B--2---:R-:W-:Y:S03]  /*1a8d0*/  FMNMX.FTZ R0, R42, R2, !PT ;  /* 0x000000022a007209 */ /* 0x004fe60007810000 */
[----:B------:R-:W-:Y:S01]  /*1a8e0*/  FFMA.FTZ R2, R185, c[0x0][0x23c], -R180 ;  /* 0x00008f00b9027a23 */ /* 0x000fe200000108b4 */
[----:B------:R-:W-:Y:S01]  /*1a8f0*/  FSEL R181, R181, RZ, P2 ;  /* 0x000000ffb5b57208 */ /* 0x000fe20001000000 */
[----:B------:R-:W-:Y:S01]  /*1a900*/  IMAD.WIDE.U32 R6, R19, -0x2daee0ad, RZ ;  /* 0xd2511f5313067825 */ /* 0x000fe200078e00ff */
[----:B------:R-:W-:Y:S01]  /*1a910*/  FMNMX.FTZ R0, R45, R0, !PT ;  /* 0x000000002d007209 */ /* 0x000fe20007810000 */
[----:B------:R1:W2:Y:S01]  /*1a920*/  MUFU.EX2 R66, R2 ;  /* 0x0000000200427308 */ /* 0x0002a20000000800 */
[----:B------:R-:W-:Y:S01]  /*1a930*/  LOP3.LUT R19, R21, UR8, R8, 0x96, !PT ;  /* 0x0000000815137c12 */ /* 0x000fe2000f8e9608 */
[--C-:B------:R-:W-:Y:S01]  /*1a940*/  FFMA.FTZ R4, R179, c[0x0][0x23c], -R181.reuse ;  /* 0x00008f00b3047a23 */ /* 0x100fe200000108b5 */
[----:B------:R-:W-:Y:S01]  /*1a950*/  LOP3.LUT R26, R221, UR7, R6, 0x96, !PT ;  /* 0x00000007dd1a7c12 */ /* 0x000fe2000f8e9606 */
[----:B------:R-:W-:Y:S01]  /*1a960*/  FFMA.FTZ R8, R187, c[0x0][0x23c], -R180 ;  /* 0x00008f00bb087a23 */ /* 0x000fe200000108b4 */
[----:B------:R-:W-:Y:S02]  /*1a970*/  FMNMX.FTZ R0, R107, R0, !PT ;  /* 0x000000006b007209 */ /* 0x000fe40007810000 */
[----:B------:R-:W-:Y:S01]  /*1a980*/  LOP3.LUT R27, R7, UR9, R18, 0x96, !PT ;  /* 0x00000009071b7c12 */ /* 0x000fe2000f8e9612 */
[----:B------:R-:W-:Y:S02]  /*1a990*/  IMAD.WIDE.U32 R6, R13, -0x326172a9, RZ ;  /* 0xcd9e8d570d067825 */ /* 0x000fe400078e00ff */
[----:B------:R3:W-:Y:S02]  /*1a9a0*/  MUFU.EX2 R60, R4 ;  /* 0x00000004003c7308 */ /* 0x0007e40000000800 */
[----:B------:R-:W-:Y:S01]  /*1a9b0*/  IMAD.WIDE.U32 R244, R27, -0x326172a9, RZ ;  /* 0xcd9e8d571bf47825 */ /* 0x000fe200078e00ff */
[C---:B------:R-:W-:Y:S02]  /*1a9c0*/  LOP3.LUT R15, R6.reuse, 0xffff, RZ, 0xc0, !PT ;  /* 0x0000ffff060f7812 */ /* 0x040fe400078ec0ff */
[----:B------:R-:W-:Y:S02]  /*1a9d0*/  LOP3.LUT R18, R6, 0xff, RZ, 0xc0, !PT ;  /* 0x000000ff06127812 */ /* 0x000fe400078ec0ff */
[----:B------:R-:W-:Y:S03]  /*1a9e0*/  SHF.R.U32.HI R13, RZ, 0x18, R6 ;  /* 0x00000018ff0d7819 */ /* 0x000fe60000011606 */
[----:B------:R4:W-:Y:S01]  /*1a9f0*/  MUFU.EX2 R58, R8 ;  /* 0x00000008003a7308 */ /* 0x0009e20000000800 */
[--C-:B-1----:R-:W-:Y:S09]  /*1aa00*/  FFMA.FTZ R2, R186, c[0x0][0x23c], -R181.reuse ;  /* 0x00008f00ba027a23 */ /* 0x102ff200000108b5 */
[----:B------:R1:W1:Y:S01]  /*1aa10*/  MUFU.EX2 R219, R2 ;  /* 0x0000000200db7308 */ /* 0x0002620000000800 */
[----:B---3--:R-:W-:Y:S01]  /*1aa20*/  IMAD.WIDE.U32 R4, R9, -0x326172a9, RZ ;  /* 0xcd9e8d5709047825 */ /* 0x008fe200078e00ff */
[----:B------:R-:W-:Y:S02]  /*1aa30*/  LOP3.LUT R9, R17, UR8, R10, 0x96, !PT ;  /* 0x0000000811097c12 */ /* 0x000fe4000f8e960a */
[----:B------:R-:W-:Y:S01]  /*1aa40*/  LOP3.LUT R10, R7, UR17, R20, 0x96, !PT ;  /* 0x00000011070a7c12 */ /* 0x000fe2000f8e9614 */
[----:B------:R-:W-:Y:S01]  /*1aa50*/  FFMA.FTZ R7, R192, c[0x0][0x23c], -R181 ;  /* 0x00008f00c0077a23 */ /* 0x000fe200000108b5 */
[--C-:B------:R-:W-:Y:S02]  /*1aa60*/  SHF.R.U32.HI R21, RZ, 0x10, R4.reuse ;  /* 0x00000010ff157819 */ /* 0x100fe40000011604 */
[C---:B------:R-:W-:Y:S02]  /*1aa70*/  LOP3.LUT R22, R4.reuse, 0xff, RZ, 0xc0, !PT ;  /* 0x000000ff04167812 */ /* 0x040fe400078ec0ff */
[----:B------:R3:W-:Y:S01]  /*1aa80*/  MUFU.EX2 R218, R7 ;  /* 0x0000000700da7308 */ /* 0x0007e20000000800 */
[----:B------:R-:W-:Y:S01]  /*1aa90*/  SHF.R.U32.HI R23, RZ, 0x18, R4 ;  /* 0x00000018ff177819 */ /* 0x000fe20000011604 */
[----:B----4-:R-:W-:Y:S01]  /*1aaa0*/  IMAD.WIDE.U32 R8, R9, -0x2daee0ad, RZ ;  /* 0xd2511f5309087825 */ /* 0x010fe200078e00ff */
[----:B------:R-:W-:Y:S02]  /*1aab0*/  LOP3.LUT R17, R4, 0xffff, RZ, 0xc0, !PT ;  /* 0x0000ffff04117812 */ /* 0x000fe400078ec0ff */
[----:B------:R-:W-:Y:S01]  /*1aac0*/  LOP3.LUT R11, R5, UR17, R16, 0x96, !PT ;  /* 0x00000011050b7c12 */ /* 0x000fe2000f8e9610 */
[----:B------:R-:W-:Y:S01]  /*1aad0*/  IMAD.WIDE.U32 R4, R19, -0x2daee0ad, RZ ;  /* 0xd2511f5313047825 */ /* 0x000fe200078e00ff */
[--C-:B------:R-:W-:Y:S02]  /*1aae0*/  SHF.R.U32.HI R20, RZ, 0x10, R8.reuse ;  /* 0x00000010ff147819 */ /* 0x100fe40000011608 */
[C---:B------:R-:W-:Y:S02]  /*1aaf0*/  LOP3.LUT R19, R8.reuse, 0xffff, RZ, 0xc0, !PT ;  /* 0x0000ffff08137812 */ /* 0x040fe400078ec0ff */
[----:B------:R-:W-:Y:S01]  /*1ab00*/  LOP3.LUT R25, R8, 0xff, RZ, 0xc0, !PT ;  /* 0x000000ff08197812 */ /* 0x000fe200078ec0ff */
[----:B-1----:R-:W1:Y:S01]  /*1ab10*/  SHFL.BFLY PT, R2, R0, 0x2, 0x1f ;  /* 0x0c401f0000027f89 */ /* 0x002e6200000e0000 */
[----:B------:R-:W-:Y:S02]  /*1ab20*/  SHF.R.U32.HI R24, RZ, 0x18, R8 ;  /* 0x00000018ff187819 */ /* 0x000fe40000011608 */
[----:B------:R-:W-:Y:S02]  /*1ab30*/  SHF.R.U32.HI R8, RZ, 0x8, R17 ;  /* 0x00000008ff087819 */ /* 0x000fe40000011611 */
[----:B------:R-:W-:Y:S02]  /*1ab40*/  SHF.R.U32.HI R16, RZ, 0x10, R6 ;  /* 0x00000010ff107819 */ /* 0x000fe40000011606 */
[----:B------:R-:W-:Y:S01]  /*1ab50*/  PRMT R22, R22, 0x5410, R8 ;  /* 0x0000541016167816 */ /* 0x000fe20000000008 */
[----:B------:R-:W-:Y:S01]  /*1ab60*/  FFMA.FTZ R8, R193, c[0x0][0x23c], -R182 ;  /* 0x00008f00c1087a23 */ /* 0x000fe200000108b6 */
[----:B------:R-:W-:Y:S02]  /*1ab70*/  LOP3.LUT R6, R9, UR18, R12, 0x96, !PT ;  /* 0x0000001209067c12 */ /* 0x000fe4000f8e960c */
[C---:B------:R-:W-:Y:S01]  /*1ab80*/  LOP3.LUT R9, R4.reuse, 0xffff, RZ, 0xc0, !PT ;  /* 0x0000ffff04097812 */ /* 0x040fe200078ec0ff */
[----:B---3--:R-:W-:Y:S01]  /*1ab90*/  FFMA.FTZ R7, R191, c[0x0][0x23c], -R181 ;  /* 0x00008f00bf077a23 */ /* 0x008fe200000108b5 */
[----:B------:R3:W-:Y:S01]  /*1aba0*/  MUFU.EX2 R65, R8 ;  /* 0x0000000800417308 */ /* 0x0007e20000000800 */
[----:B------:R-:W-:Y:S01]  /*1abb0*/  LOP3.LUT R184, R5, UR18, R14, 0x96, !PT ;  /* 0x0000001205b87c12 */ /* 0x000fe2000f8e960e */
[--C-:B------:R-:W-:Y:S01]  /*1abc0*/  HSET2.LE.AND R174, R22, R54.reuse, PT ;  /* 0x0000003616ae7233 */ /* 0x100fe20003803000 */
[----:B------:R-:W-:Y:S02]  /*1abd0*/  LOP3.LUT R14, R4, 0xff, RZ, 0xc0, !PT ;  /* 0x000000ff040e7812 */ /* 0x000fe400078ec0ff */
[--C-:B------:R-:W-:Y:S02]  /*1abe0*/  SHF.R.U32.HI R17, RZ, 0x10, R4.reuse ;  /* 0x00000010ff117819 */ /* 0x100fe40000011604 */
[----:B------:R-:W-:Y:S02]  /*1abf0*/  SHF.R.U32.HI R12, RZ, 0x18, R4 ;  /* 0x00000018ff0c7819 */ /* 0x000fe40000011604 */
[----:B------:R-:W-:Y:S01]  /*1ac00*/  LOP3.LUT R4, R16, 0xff, RZ, 0xc0, !PT ;  /* 0x000000ff10047812 */ /* 0x000fe200078ec0ff */
[----:B------:R4:W2:Y:S01]  /*1ac10*/  MUFU.EX2 R227, R7 ;  /* 0x0000000700e37308 */ /* 0x0008a20000000800 */
[----:B-1----:R-:W-:Y:S01]  /*1ac20*/  FMNMX.FTZ R0, R0, R2, !PT ;  /* 0x0000000200007209 */ /* 0x002fe20007810000 */
[----:B------:R-:W-:Y:S01]  /*1ac30*/  FFMA.FTZ R2, R190, c[0x0][0x23c], -R180 ;  /* 0x00008f00be027a23 */ /* 0x000fe200000108b4 */
[----:B------:R-:W-:Y:S02]  /*1ac40*/  PRMT R179, R4, 0x5410, R13 ;  /* 0x0000541004b37816 */ /* 0x000fe4000000000d */
[----:B------:R-:W-:Y:S03]  /*1ac50*/  SHF.R.U32.HI R5, RZ, 0x8, R15 ;  /* 0x00000008ff057819 */ /* 0x000fe6000001160f */
[--C-:B------:R-:W-:Y:S01]  /*1ac60*/  HSET2.LE.AND R179, R179, R54.reuse, PT ;  /* 0x00000036b3b37233 */ /* 0x100fe20003803000 */
[----:B------:R-:W-:Y:S01]  /*1ac70*/  PRMT R18, R18, 0x5410, R5 ;  /* 0x0000541012127816 */ /* 0x000fe20000000005 */
[----:B------:R1:W-:Y:S01]  /*1ac80*/  MUFU.EX2 R56, R2 ;  /* 0x0000000200387308 */ /* 0x0003e20000000800 */
[----:B------:R-:W-:Y:S02]  /*1ac90*/  LOP3.LUT R5, R10, 0xff, RZ, 0xc0, !PT ;  /* 0x000000ff0a057812 */ /* 0x000fe400078ec0ff */
[----:B---3--:R-:W-:Y:S01]  /*1aca0*/  LOP3.LUT R8, R11, 0xff, RZ, 0xc0, !PT ;  /* 0x000000ff0b087812 */ /* 0x008fe200078ec0ff */
[--C-:B------:R-:W-:Y:S01]  /*1acb0*/  HSET2.LE.AND R178, R18, R54.reuse, PT ;  /* 0x0000003612b27233 */ /* 0x100fe20003803000 */
[----:B----4-:R-:W-:Y:S04]  /*1acc0*/  LOP3.LUT R7, R21, 0xff, RZ, 0xc0, !PT ;  /* 0x000000ff15077812 */ /* 0x010fe800078ec0ff */
[----:B------:R-:W-:Y:S02]  /*1acd0*/  PRMT R23, R7, 0x5410, R23 ;  /* 0x0000541007177816 */ /* 0x000fe40000000017 */
[--C-:B------:R-:W-:Y:S03]  /*1ace0*/  SHF.R.U32.HI R7, RZ, 0x10, R11.reuse ;  /* 0x00000010ff077819 */ /* 0x100fe6000001160b */
[--C-:B------:R-:W-:Y:S01]  /*1acf0*/  HSET2.LE.AND R175, R23, R54.reuse, PT ;  /* 0x0000003617af7233 */ /* 0x100fe20003803000 */
[----:B-1----:R-:W1:Y:S01]  /*1ad00*/  SHFL.BFLY PT, R2, R0, 0x1, 0x1f ;  /* 0x0c201f0000027f89 */ /* 0x002e6200000e0000 */
[----:B------:R-:W-:Y:S02]  /*1ad10*/  LOP3.LUT R7, R7, 0xff, RZ, 0xc0, !PT ;  /* 0x000000ff07077812 */ /* 0x000fe400078ec0ff */
[----:B-1----:R-:W-:Y:S01]  /*1ad20*/  FMNMX.FTZ R101, R0, R2, !PT ;  /* 0x0000000200657209 */ /* 0x002fe20007810000 */
[----:B------:R-:W-:Y:S01]  /*1ad30*/  FFMA.FTZ R0, R33, c[0x0][0x23c], -R182 ;  /* 0x00008f0021007a23 */ /* 0x000fe200000108b6 */
[----:B------:R-:W-:Y:S02]  /*1ad40*/  LOP3.LUT R2, R11, 0xffff, RZ, 0xc0, !PT ;  /* 0x0000ffff0b027812 */ /* 0x000fe400078ec0ff */
[C---:B------:R-:W-:Y:S01]  /*1ad50*/  FSETP.NEU.FTZ.AND P0, PT, R101.reuse, -INF , PT ;  /* 0xff8000006500780b */ /* 0x040fe20003f1d000 */
[----:B------:R-:W-:Y:S01]  /*1ad60*/  FMUL.FTZ R183, R101, c[0x0][0x23c] ;  /* 0x00008f0065b77a20 */ /* 0x000fe20000410000 */
[----:B------:R1:W-:Y:S01]  /*1ad70*/  MUFU.EX2 R50, R0 ;  /* 0x0000000000327308 */ /* 0x0003e20000000800 */
[----:B------:R-:W-:Y:S02]  /*1ad80*/  SHF.R.U32.HI R2, RZ, 0x8, R2 ;  /* 0x00000008ff027819 */ /* 0x000fe40000011602 */
[----:B------:R-:W-:Y:S02]  /*1ad90*/  SHF.R.U32.HI R11, RZ, 0x18, R11 ;  /* 0x00000018ff0b7819 */ /* 0x000fe4000001160b */
[----:B------:R-:W-:Y:S02]  /*1ada0*/  FSEL R183, R183, RZ, P0 ;  /* 0x000000ffb7b77208 */ /* 0x000fe40000000000 */
[----:B------:R-:W-:Y:S02]  /*1adb0*/  PRMT R172, R8, 0x5410, R2 ;  /* 0x0000541008ac7816 */ /* 0x000fe40000000002 */
[----:B------:R-:W-:Y:S01]  /*1adc0*/  PRMT R11, R7, 0x5410, R11 ;  /* 0x00005410070b7816 */ /* 0x000fe2000000000b */
[----:B------:R-:W-:Y:S01]  /*1add0*/  FFMA.FTZ R4, R194, c[0x0][0x23c], -R183 ;  /* 0x00008f00c2047a23 */ /* 0x000fe200000108b7 */
[----:B------:R-:W-:Y:S01]  /*1ade0*/  SHF.R.U32.HI R2, RZ, 0x10, R10 ;  /* 0x00000010ff027819 */ /* 0x000fe2000001160a */
[--C-:B------:R-:W-:Y:S01]  /*1adf0*/  HSET2.LE.AND R172, R172, R54.reuse, PT ;  /* 0x00000036acac7233 */ /* 0x100fe20003803000 */
[----:B------:R-:W-:Y:S01]  /*1ae00*/  SHF.R.U32.HI R7, RZ, 0x8, R19 ;  /* 0x00000008ff077819 */ /* 0x000fe20000011613 */
[----:B------:R3:W-:Y:S01]  /*1ae10*/  MUFU.EX2 R61, R4 ;  /* 0x00000004003d7308 */ /* 0x0007e20000000800 */
[----:B------:R-:W-:Y:S01]  /*1ae20*/  LOP3.LUT R8, R6, 0xff, RZ, 0xc0, !PT ;  /* 0x000000ff06087812 */ /* 0x000fe200078ec0ff */
[--C-:B------:R-:W-:Y:S01]  /*1ae30*/  HSET2.LE.AND R173, R11, R54.reuse, PT ;  /* 0x000000360bad7233 */ /* 0x100fe20003803000 */
[----:B------:R-:W-:Y:S02]  /*1ae40*/  PRMT R192, R25, 0x5410, R7 ;  /* 0x0000541019c07816 */ /* 0x000fe40000000007 */
[----:B------:R-:W-:Y:S02]  /*1ae50*/  SHF.R.U32.HI R7, RZ, 0x18, R6 ;  /* 0x00000018ff077819 */ /* 0x000fe40000011606 */
[----:B-1----:R-:W-:Y:S02]  /*1ae60*/  LOP3.LUT R0, R10, 0xffff, RZ, 0xc0, !PT ;  /* 0x0000ffff0a007812 */ /* 0x002fe400078ec0ff */
[----:B------:R-:W-:Y:S02]  /*1ae70*/  SHF.R.U32.HI R10, RZ, 0x18, R10 ;  /* 0x00000018ff0a7819 */ /* 0x000fe4000001160a */
[----:B------:R-:W-:Y:S04]  /*1ae80*/  SHF.R.U32.HI R0, RZ, 0x8, R0 ;  /* 0x00000008ff007819 */ /* 0x000fe80000011600 */
[----:B------:R-:W-:Y:S02]  /*1ae90*/  PRMT R176, R5, 0x5410, R0 ;  /* 0x0000541005b07816 */ /* 0x000fe40000000000 */
[----:B------:R-:W-:Y:S01]  /*1aea0*/  LOP3.LUT R0, R2, 0xff, RZ, 0xc0, !PT ;  /* 0x000000ff02007812 */ /* 0x000fe200078ec0ff */
[----:B------:R-:W-:Y:S01]  /*1aeb0*/  FFMA.FTZ R2, R34, c[0x0][0x23c], -R183 ;  /* 0x00008f0022027a23 */ /* 0x000fe200000108b7 */
[----:B------:R-:W-:Y:S01]  /*1aec0*/  LOP3.LUT R5, R20, 0xff, RZ, 0xc0, !PT ;  /* 0x000000ff14057812 */ /* 0x000fe200078ec0ff */
[--C-:B------:R-:W-:Y:S01]  /*1aed0*/  HSET2.LE.AND R176, R176, R54.reuse, PT ;  /* 0x00000036b0b07233 */ /* 0x100fe20003803000 */
[----:B---3--:R-:W-:Y:S01]  /*1aee0*/  SHF.R.U32.HI R4, RZ, 0x8, R9 ;  /* 0x00000008ff047819 */ /* 0x008fe20000011609 */
[----:B------:R1:W3:Y:S01]  /*1aef0*/  MUFU.EX2 R51, R2 ;  /* 0x0000000200337308 */ /* 0x0002e20000000800 */
[----:B------:R-:W-:Y:S01]  /*1af00*/  PRMT R191, R5, 0x5410, R24 ;  /* 0x0000541005bf7816 */ /* 0x000fe20000000018 */
[----:B------:R-:W-:Y:S01]  /*1af10*/  FFMA.FTZ R5, R36, c[0x0][0x23c], -R182 ;  /* 0x00008f0024057a23 */ /* 0x000fe200000108b6 */
[----:B------:R-:W-:Y:S01]  /*1af20*/  PRMT R194, R14, 0x5410, R4 ;  /* 0x000054100ec27816 */ /* 0x000fe20000000004 */
[----:B------:R-:W4:Y:S01]  /*1af30*/  LDSM.16.MT88.4 R20, [R212+0x9000] ;  /* 0x00900000d414783b */ /* 0x000f220000004200 */
[----:B------:R-:W-:Y:S02]  /*1af40*/  SHF.R.U32.HI R4, RZ, 0x10, R6 ;  /* 0x00000010ff047819 */ /* 0x000fe40000011606 */
[----:B------:R-:W-:Y:S02]  /*1af50*/  PRMT R10, R0, 0x5410, R10 ;  /* 0x00005410000a7816 */ /* 0x000fe4000000000a */
[----:B------:R-:W-:Y:S01]  /*1af60*/  LOP3.LUT R0, R17, 0xff, RZ, 0xc0, !PT ;  /* 0x000000ff11007812 */ /* 0x000fe200078ec0ff */
[----:B------:R2:W-:Y:S01]  /*1af70*/  MUFU.EX2 R229, R5 ;  /* 0x0000000500e57308 */ /* 0x0005e20000000800 */
[----:B------:R-:W-:Y:S01]  /*1af80*/  LOP3.LUT R4, R4, 0xff, RZ, 0xc0, !PT ;  /* 0x000000ff04047812 */ /* 0x000fe200078ec0ff */
[----:B------:R-:W3:Y:S01]  /*1af90*/  LDSM.16.MT88.4 R36, [R214+0x9000] ;  /* 0x00900000d624783b */ /* 0x000ee20000004200 */
[----:B------:R-:W-:Y:S01]  /*1afa0*/  PRMT R193, R0, 0x5410, R12 ;  /* 0x0000541000c17816 */ /* 0x000fe2000000000c */
[----:B------:R-:W-:Y:S01]  /*1afb0*/  HSET2.LE.AND R177, R10, R54, PT ;  /* 0x000000360ab17233 */ /* 0x000fe20003803000 */
[----:B------:R-:W-:Y:S02]  /*1afc0*/  LOP3.LUT R0, R6, 0xffff, RZ, 0xc0, !PT ;  /* 0x0000ffff06007812 */ /* 0x000fe400078ec0ff */
[----:B------:R-:W-:Y:S01]  /*1afd0*/  PRMT R187, R4, 0x5410, R7 ;  /* 0x0000541004bb7816 */ /* 0x000fe20000000007 */
[--C-:B------:R-:W-:Y:S01]  /*1afe0*/  FFMA.FTZ R7, R28, c[0x0][0x23c], -R183.reuse ;  /* 0x00008f001c077a23 */ /* 0x100fe200000108b7 */
[----:B------:R-:W-:Y:S02]  /*1aff0*/  SHF.R.U32.HI R6, RZ, 0x8, R0 ;  /* 0x00000008ff067819 */ /* 0x000fe40000011600 */
[----:B------:R-:W-:Y:S01]  /*1b000*/  LOP3.LUT R10, R189, UR14, R30, 0x96, !PT ;  /* 0x0000000ebd0a7c12 */ /* 0x000fe2000f8e961e */
[----:B------:R4:W-:Y:S01]  /*1b010*/  MUFU.EX2 R46, R7 ;  /* 0x00000007002e7308 */ /* 0x0009e20000000800 */
[----:B------:R-:W-:Y:S01]  /*1b020*/  PRMT R190, R8, 0x5410, R6 ;  /* 0x0000541008be7816 */ /* 0x000fe20000000006 */
[----:B-1----:R-:W-:Y:S01]  /*1b030*/  FFMA.FTZ R2, R35, c[0x0][0x23c], -R182 ;  /* 0x00008f0023027a23 */ /* 0x002fe200000108b6 */
[----:B------:R-:W-:Y:S01]  /*1b040*/  FSEL R0, R103, RZ, P2 ;  /* 0x000000ff67007208 */ /* 0x000fe20001000000 */
[----:B------:R-:W-:Y:S02]  /*1b050*/  FFMA.FTZ R6, R32, c[0x0][0x23c], -R183 ;  /* 0x00008f0020067a23 */ /* 0x000fe400000108b7 */
[----:B------:R-:W-:Y:S04]  /*1b060*/  IMAD.WIDE.U32 R8, R26, -0x326172a9, RZ ;  /* 0xcd9e8d571a087825 */ /* 0x000fe800078e00ff */
[----:B------:R-:W-:Y:S01]  /*1b070*/  IMAD.WIDE.U32 R10, R10, -0x2daee0ad, RZ ;  /* 0xd2511f530a0a7825 */ /* 0x000fe200078e00ff */
[----:B------:R1:W-:Y:S01]  /*1b080*/  MUFU.EX2 R43, R2 ;  /* 0x00000002002b7308 */ /* 0x0003e20000000800 */
[----:B--2---:R-:W-:Y:S02]  /*1b090*/  F2FP.BF16.PACK_AB R5, R66, R215 ;  /* 0x000000d74205723e */ /* 0x004fe400000010ff */
[----:B------:R-:W-:Y:S02]  /*1b0a0*/  LOP3.LUT R222, R8, 0xff, RZ, 0xc0, !PT ;  /* 0x000000ff08de7812 */ /* 0x000fe400078ec0ff */
[----:B------:R-:W-:Y:S02]  /*1b0b0*/  LOP3.LUT R174, R174, R5, RZ, 0xc0, !PT ;  /* 0x00000005aeae7212 */ /* 0x000fe400078ec0ff */
[----:B------:R-:W-:Y:S02]  /*1b0c0*/  F2FP.BF16.PACK_AB R5, R60, R219 ;  /* 0x000000db3c05723e */ /* 0x000fe400000010ff */
[----:B------:R-:W-:Y:S01]  /*1b0d0*/  SHF.R.U32.HI R202, RZ, 0x10, R8 ;  /* 0x00000010ffca7819 */ /* 0x000fe20000011608 */
[----:B------:R-:W2:Y:S01]  /*1b0e0*/  MUFU.EX2 R228, R6 ;  /* 0x0000000600e47308 */ /* 0x000ea20000000800 */
[----:B------:R-:W-:Y:S02]  /*1b0f0*/  LOP3.LUT R175, R175, R5, RZ, 0xc0, !PT ;  /* 0x00000005afaf7212 */ /* 0x000fe400078ec0ff */
[----:B------:R-:W-:Y:S02]  /*1b100*/  F2FP.BF16.PACK_AB R5, R227, R218 ;  /* 0x000000dae305723e */ /* 0x000fe400000010ff */
[----:B----4-:R-:W-:Y:S02]  /*1b110*/  LOP3.LUT R7, R31, UR16, R242, 0x96, !PT ;  /* 0x000000101f077c12 */ /* 0x010fe4000f8e96f2 */
[----:B------:R-:W-:Y:S02]  /*1b120*/  LOP3.LUT R173, R173, R5, RZ, 0xc0, !PT ;  /* 0x00000005adad7212 */ /* 0x000fe400078ec0ff */
[----:B---3--:R-:W-:Y:S01]  /*1b130*/  F2FP.BF16.PACK_AB R5, R51, R61 ;  /* 0x0000003d3305723e */ /* 0x008fe200000010ff */
[----:B------:R-:W-:Y:S01]  /*1b140*/  IMAD.WIDE.U32 R12, R7, -0x2daee0ad, RZ ;  /* 0xd2511f53070c7825 */ /* 0x000fe200078e00ff */
[----:B------:R-:W-:Y:S02]  /*1b150*/  LOP3.LUT R198, R8, 0xffff, RZ, 0xc0, !PT ;  /* 0x0000ffff08c67812 */ /* 0x000fe400078ec0ff */
[----:B------:R-:W-:Y:S02]  /*1b160*/  LOP3.LUT R177, R177, R5, RZ, 0xc0, !PT ;  /* 0x00000005b1b17212 */ /* 0x000fe400078ec0ff */
[----:B-1----:R-:W-:Y:S02]  /*1b170*/  FSEL R2, R104, RZ, P3 ;  /* 0x000000ff68027208 */ /* 0x002fe40001800000 */
[----:B------:R-:W-:Y:S02]  /*1b180*/  LOP3.LUT R186, R9, UR17, R244, 0x96, !PT ;  /* 0x0000001109ba7c12 */ /* 0x000fe4000f8e96f4 */
[----:B------:R-:W-:Y:S01]  /*1b190*/  SHF.R.U32.HI R199, RZ, 0x18, R8 ;  /* 0x00000018ffc77819 */ /* 0x000fe20000011608 */
[----:B------:R-:W-:Y:S01]  /*1b1a0*/  FADD.FTZ R4, -R2, R3 ;  /* 0x0000000302047221 */ /* 0x000fe20000010100 */
[----:B------:R-:W-:Y:S01]  /*1b1b0*/  LOP3.LUT R8, R13, UR13, R238, 0x96, !PT ;  /* 0x0000000d0d087c12 */ /* 0x000fe2000f8e96ee */
[----:B------:R-:W-:Y:S01]  /*1b1c0*/  FADD.FTZ R3, -R0, R100 ;  /* 0x0000006400037221 */ /* 0x000fe20000010100 */
[----:B------:R-:W-:Y:S01]  /*1b1d0*/  FSEL R2, R102, RZ, P1 ;  /* 0x000000ff66027208 */ /* 0x000fe20000800000 */
[----:B------:R-:W-:Y:S01]  /*1b1e0*/  FMUL.FTZ R4, R4, c[0x0][0x23c] ;  /* 0x00008f0004047a20 */ /* 0x000fe20000410000 */
[----:B--2---:R-:W-:Y:S01]  /*1b1f0*/  F2FP.BF16.PACK_AB R5, R46, R228 ;  /* 0x000000e42e05723e */ /* 0x004fe200000010ff */
[----:B------:R-:W-:Y:S01]  /*1b200*/  FMUL.FTZ R3, R3, c[0x0][0x23c] ;  /* 0x00008f0003037a20 */ /* 0x000fe20000410000 */
[----:B------:R-:W-:Y:S01]  /*1b210*/  F2FP.BF16.PACK_AB R6, R56, R58 ;  /* 0x0000003a3806723e */ /* 0x000fe200000010ff */
[----:B------:R-:W-:Y:S01]  /*1b220*/  FADD.FTZ R2, -R2, R105 ;  /* 0x0000006902027221 */ /* 0x000fe20000010100 */
[----:B------:R-:W-:Y:S01]  /*1b230*/  FSEL R0, R101, RZ, P0 ;  /* 0x000000ff65007208 */ /* 0x000fe20000000000 */
[----:B------:R-:W-:Y:S01]  /*1b240*/  IMAD.WIDE.U32 R8, R8, -0x326172a9, RZ ;  /* 0xcd9e8d5708087825 */ /* 0x000fe200078e00ff */
[----:B------:R-:W-:Y:S01]  /*1b250*/  LOP3.LUT R179, R179, R5, RZ, 0xc0, !PT ;  /* 0x00000005b3b37212 */ /* 0x000fe200078ec0ff */
[----:B------:R-:W1:Y:S01]  /*1b260*/  MUFU.EX2 R100, R4 ;  /* 0x0000000400647308 */ /* 0x000e620000000800 */
[----:B------:R-:W-:Y:S01]  /*1b270*/  LOP3.LUT R5, R11, UR11, R12, 0x96, !PT ;  /* 0x0000000b0b057c12 */ /* 0x000fe2000f8e960c */
[----:B------:R-:W-:Y:S01]  /*1b280*/  FADD.FTZ R0, -R0, R106 ;  /* 0x0000006a00007221 */ /* 0x000fe20000010100 */
[----:B------:R-:W-:Y:S01]  /*1b290*/  LOP3.LUT R172, R172, R6, RZ, 0xc0, !PT ;  /* 0x00000006acac7212 */ /* 0x000fe200078ec0ff */
[----:B------:R-:W-:Y:S01]  /*1b2a0*/  FMUL.FTZ R2, R2, c[0x0][0x23c] ;  /* 0x00008f0002027a20 */ /* 0x000fe20000410000 */
[----:B------:R-:W-:Y:S01]  /*1b2b0*/  F2FP.BF16.PACK_AB R6, R50, R65 ;  /* 0x000000413206723e */ /* 0x000fe200000010ff */
[----:B------:R-:W-:Y:S01]  /*1b2c0*/  IMAD.WIDE.U32 R238, R5, -0x326172a9, RZ ;  /* 0xcd9e8d5705ee7825 */ /* 0x000fe200078e00ff */
[----:B------:R-:W-:Y:S02]  /*1b2d0*/  PLOP3.LUT P0, PT, PT, PT, UP0, 0x80, 0x0 ;  /* 0x000000000000781c */ /* 0x000fe40003f0f008 */
[----:B------:R-:W-:Y:S01]  /*1b2e0*/  LOP3.LUT R176, R176, R6, RZ, 0xc0, !PT ;  /* 0x00000006b0b07212 */ /* 0x000fe200078ec0ff */
[----:B------:R-:W-:Y:S01]  /*1b2f0*/  FMUL.FTZ R0, R0, c[0x0][0x23c] ;  /* 0x00008f0000007a20 */ /* 0x000fe20000410000 */
[----:B------:R-:W-:Y:S01]  /*1b300*/  F2FP.BF16.PACK_AB R6, R229, R43 ;  /* 0x0000002be506723e */ /* 0x000fe200000010ff */
[----:B------:R-:W-:Y:S01]  /*1b310*/  FFMA.FTZ R105, R210, c[0x0][0x23c], -R180 ;  /* 0x00008f00d2697a23 */ /* 0x000fe200000108b4 */
[----:B------:R-:W2:Y:S01]  /*1b320*/  MUFU.EX2 R3, R3 ;  /* 0x0000000300037308 */ /* 0x000ea20000000800 */
[----:B------:R-:W-:Y:S01]  /*1b330*/  FFMA.FTZ R106, R211, c[0x0][0x23c], -R181 ;  /* 0x00008f00d36a7a23 */ /* 0x000fe200000108b5 */
[----:B------:R-:W-:Y:S02]  /*1b340*/  LOP3.LUT R178, R178, R6, RZ, 0xc0, !PT ;  /* 0x00000006b2b27212 */ /* 0x000fe400078ec0ff */
[----:B------:R-:W-:Y:S02]  /*1b350*/  LOP3.LUT R6, R9, UR12, R188, 0x96, !PT ;  /* 0x0000000c09067c12 */ /* 0x000fe4000f8e96bc */
[----:B------:R-:W-:Y:S03]  /*1b360*/  LOP3.LUT R8, R239, UR10, R8, 0x96, !PT ;  /* 0x0000000aef087c12 */ /* 0x000fe6000f8e9608 */
[----:B------:R-:W-:Y:S01]  /*1b370*/  IMAD.WIDE.U32 R6, R6, -0x2daee0ad, RZ ;  /* 0xd2511f5306067825 */ /* 0x000fe200078e00ff */
[----:B------:R-:W3:Y:S03]  /*1b380*/  MUFU.EX2 R2, R2 ;  /* 0x0000000200027308 */ /* 0x000ee60000000800 */
[----:B------:R-:W-:Y:S01]  /*1b390*/  IMAD.WIDE.U32 R242, R8, -0x2daee0ad, RZ ;  /* 0xd2511f5308f27825 */ /* 0x000fe200078e00ff */
[----:B------:R-:W-:Y:S03]  /*1b3a0*/  LOP3.LUT R10, R7, UR9, R10, 0x96, !PT ;  /* 0x00000009070a7c12 */ /* 0x000fe6000f8e960a */
[----:B-1----:R-:W-:Y:S01]  /*1b3b0*/  FMUL.FTZ R4, R100, R112 ;  /* 0x0000007064047220 */ /* 0x002fe20000410000 */
[----:B------:R-:W-:Y:S01]  /*1b3c0*/  LOP3.LUT R6, R243, UR7, R6, 0x96, !PT ;  /* 0x00000007f3067c12 */ /* 0x000fe2000f8e9606 */
[----:B------:R-:W-:Y:S01]  /*1b3d0*/  IMAD.WIDE.U32 R188, R10, -0x326172a9, RZ ;  /* 0xcd9e8d570abc7825 */ /* 0x000fe200078e00ff */
[----:B------:R-:W1:Y:S03]  /*1b3e0*/  MUFU.EX2 R0, R0 ;  /* 0x0000000000007308 */ /* 0x000e660000000800 */
[----:B------:R-:W-:Y:S04]  /*1b3f0*/  IMAD.WIDE.U32 R6, R6, -0x326172a9, RZ ;  /* 0xcd9e8d5706067825 */ /* 0x000fe800078e00ff */
[----:B------:R-:W-:Y:S01]  /*1b400*/  FMUL.FTZ R5, R100, R113 ;  /* 0x0000007164057220 */ /* 0x000fe20000410000 */
[----:B------:R-:W-:Y:S01]  /*1b410*/  LOP3.LUT R204, R6, 0xffff, RZ, 0xc0, !PT ;  /* 0x0000ffff06cc7812 */ /* 0x000fe200078ec0ff */
[C---:B------:R-:W-:Y:S01]  /*1b420*/  FMUL.FTZ R16, R100.reuse, R116 ;  /* 0x0000007464107220 */ /* 0x040fe20000410000 */
[----:B------:R-:W-:Y:S01]  /*1b430*/  SHF.R.U32.HI R57, RZ, 0x10, R6 ;  /* 0x00000010ff397819 */ /* 0x000fe20000011606 */
[----:B------:R-:W-:Y:S01]  /*1b440*/  FMUL.FTZ R17, R100, R117 ;  /* 0x0000007564117220 */ /* 0x000fe20000410000 */
[----:B------:R-:W-:Y:S01]  /*1b450*/  LOP3.LUT R59, R6, 0xff, RZ, 0xc0, !PT ;  /* 0x000000ff063b7812 */ /* 0x000fe200078ec0ff */
[----:B--2---:R-:W-:Y:S01]  /*1b460*/  FMUL.FTZ R18, R3, R118 ;  /* 0x0000007603127220 */ /* 0x004fe20000410000 */
[----:B------:R-:W-:Y:S01]  /*1b470*/  LOP3.LUT R185, R7, UR17, R188, 0x96, !PT ;  /* 0x0000001107b97c12 */ /* 0x000fe2000f8e96bc */
[C---:B------:R-:W-:Y:S01]  /*1b480*/  FMUL.FTZ R7, R3.reuse, R115 ;  /* 0x0000007303077220 */ /* 0x040fe20000410000 */
[----:B------:R-:W-:Y:S01]  /*1b490*/  SHF.R.U32.HI R188, RZ, 0x18, R6 ;  /* 0x00000018ffbc7819 */ /* 0x000fe20000011606 */
[C---:B------:R-:W-:Y:S01]  /*1b4a0*/  FMUL.FTZ R6, R3.reuse, R114 ;  /* 0x0000007203067220 */ /* 0x040fe20000410000 */
[----:B------:R-:W-:Y:S01]  /*1b4b0*/  MUFU.EX2 R243, R106 ;  /* 0x0000006a00f37308 */ /* 0x000fe20000000800 */
[C---:B---3--:R-:W-:Y:S02]  /*1b4c0*/  FMUL.FTZ R8, R2.reuse, R108 ;  /* 0x0000006c02087220 */ /* 0x048fe40000410000 */
[C---:B------:R-:W-:Y:S02]  /*1b4d0*/  FMUL.FTZ R9, R2.reuse, R109 ;  /* 0x0000006d02097220 */ /* 0x040fe40000410000 */
[----:B------:R-:W-:Y:S01]  /*1b4e0*/  FMUL.FTZ R12, R2, R120 ;  /* 0x00000078020c7220 */ /* 0x000fe20000410000 */
[-C--:B------:R-:W-:Y:S01]  /*1b4f0*/  HMMA.16816.F32.BF16 R4, R172, R20.reuse, R4 ;  /* 0x00000014ac04723c */ /* 0x080fe20000041804 */
[C---:B-1----:R-:W-:Y:S02]  /*1b500*/  FMUL.FTZ R10, R0.reuse, R110 ;  /* 0x0000006e000a7220 */ /* 0x042fe40000410000 */
[----:B------:R-:W-:Y:S02]  /*1b510*/  FMUL.FTZ R11, R0, R111 ;  /* 0x0000006f000b7220 */ /* 0x000fe40000410000 */
[----:B------:R-:W-:Y:S01]  /*1b520*/  FMUL.FTZ R13, R2, R121 ;  /* 0x00000079020d7220 */ /* 0x000fe20000410000 */
[----:B------:R-:W-:Y:S01]  /*1b530*/  LDSM.16.MT88.4 R108, [R214+0xa000] ;  /* 0x00a00000d66c783b */ /* 0x000fe20000004200 */
[C---:B------:R-:W-:Y:S02]  /*1b540*/  FMUL.FTZ R14, R0.reuse, R122 ;  /* 0x0000007a000e7220 */ /* 0x040fe40000410000 */
[----:B------:R-:W-:Y:S01]  /*1b550*/  FMUL.FTZ R15, R0, R123 ;  /* 0x0000007b000f7220 */ /* 0x000fe20000410000 */
[C---:B------:R-:W-:Y:S02]  /*1b560*/  HMMA.16816.F32.BF16 R8, R176.reuse, R20, R8 ;  /* 0x00000014b008723c */ /* 0x040fe40000041808 */
[C---:B------:R-:W-:Y:S02]  /*1b570*/  FMUL.FTZ R19, R3.reuse, R119 ;  /* 0x0000007703137220 */ /* 0x040fe40000410000 */
[C---:B------:R-:W-:Y:S01]  /*1b580*/  FMUL.FTZ R24, R2.reuse, R124 ;  /* 0x0000007c02187220 */ /* 0x040fe20000410000 */
[----:B------:R-:W-:Y:S01]  /*1b590*/  MOV R124, R58 ;  /* 0x0000003a007c7202 */ /* 0x000fe20000000f00 */
[----:B------:R-:W-:Y:S02]  /*1b5a0*/  FMUL.FTZ R25, R2, R125 ;  /* 0x0000007d02197220 */ /* 0x000fe40000410000 */
[C---:B------:R-:W-:Y:S01]  /*1b5b0*/  FMUL.FTZ R20, R100.reuse, R128 ;  /* 0x0000008064147220 */ /* 0x040fe20000410000 */
[-C--:B------:R-:W-:Y:S03]  /*1b5c0*/  HMMA.16816.F32.BF16 R12, R176, R22.reuse, R12 ;  /* 0x00000016b00c723c */ /* 0x080fe6000004180c */
[----:B------:R-:W-:Y:S02]  /*1b5d0*/  FMUL.FTZ R21, R100, R129 ;  /* 0x0000008164157220 */ /* 0x000fe40000410000 */
[C---:B------:R-:W-:Y:S02]  /*1b5e0*/  FMUL.FTZ R26, R0.reuse, R126 ;  /* 0x0000007e001a7220 */ /* 0x040fe40000410000 */
[----:B------:R-:W-:Y:S01]  /*1b5f0*/  FMUL.FTZ R27, R0, R127 ;  /* 0x0000007f001b7220 */ /* 0x000fe20000410000 */
[C---:B------:R-:W-:Y:S01]  /*1b600*/  HMMA.16816.F32.BF16 R16, R172.reuse, R22, R16 ;  /* 0x00000016ac10723c */ /* 0x040fe20000041810 */
[C---:B------:R-:W-:Y:S03]  /*1b610*/  FMUL.FTZ R35, R3.reuse, R135 ;  /* 0x0000008703237220 */ /* 0x040fe60000410000 */
[C---:B------:R-:W-:Y:S02]  /*1b620*/  FMUL.FTZ R41, R2.reuse, R141 ;  /* 0x0000008d02297220 */ /* 0x040fe40000410000 */
[----:B------:R-:W-:Y:S02]  /*1b630*/  IMAD.MOV.U32 R141, RZ, RZ, R54 ;  /* 0x000000ffff8d7224 */ /* 0x000fe400078e0036 */
[C---:B------:R-:W-:Y:S04]  /*1b640*/  FMUL.FTZ R22, R3.reuse, R130 ;  /* 0x0000008203167220 */ /* 0x040fe80000410000 */
[C---:B------:R-:W-:Y:S01]  /*1b650*/  FMUL.FTZ R23, R3.reuse, R131 ;  /* 0x0000008303177220 */ /* 0x040fe20000410000 */
[--C-:B------:R-:W-:Y:S01]  /*1b660*/  HSET2.LE.AND R118, R194, R141.reuse, PT ;  /* 0x0000008dc2767233 */ /* 0x100fe20003803000 */
[----:B------:R-:W-:Y:S01]  /*1b670*/  IMAD.MOV.U32 R135, RZ, RZ, R53 ;  /* 0x000000ffff877224 */ /* 0x000fe200078e0035 */
[--C-:B------:R-:W-:Y:S01]  /*1b680*/  HSET2.LE.AND R119, R193, R141.reuse, PT ;  /* 0x0000008dc1777233 */ /* 0x100fe20003803000 */
[C---:B------:R-:W-:Y:S02]  /*1b690*/  FMUL.FTZ R28, R2.reuse, R136 ;  /* 0x00000088021c7220 */ /* 0x040fe40000410000 */
[----:B------:R-:W-:Y:S01]  /*1b6a0*/  FMUL.FTZ R29, R2, R137 ;  /* 0x00000089021d7220 */ /* 0x000fe20000410000 */
[-C--:B------:R-:W-:Y:S01]  /*1b6b0*/  HMMA.16816.F32.BF16 R20, R172, R36.reuse, R20 ;  /* 0x00000024ac14723c */ /* 0x080fe20000041814 */
[C---:B------:R-:W-:Y:S02]  /*1b6c0*/  FMUL.FTZ R30, R0.reuse, R138 ;  /* 0x0000008a001e7220 */ /* 0x040fe40000410000 */
[----:B------:R-:W-:Y:S02]  /*1b6d0*/  FMUL.FTZ R31, R0, R139 ;  /* 0x0000008b001f7220 */ /* 0x000fe40000410000 */
[C---:B------:R-:W-:Y:S02]  /*1b6e0*/  FMUL.FTZ R32, R100.reuse, R132 ;  /* 0x0000008464207220 */ /* 0x040fe40000410000 */
[----:B------:R-:W-:Y:S01]  /*1b6f0*/  FMUL.FTZ R33, R100, R133 ;  /* 0x0000008564217220 */ /* 0x000fe20000410000 */
[C---:B------:R-:W-:Y:S01]  /*1b700*/  HMMA.16816.F32.BF16 R24, R176.reuse, R36, R24 ;  /* 0x00000024b018723c */ /* 0x040fe20000041818 */
[C---:B------:R-:W-:Y:S03]  /*1b710*/  FMUL.FTZ R34, R3.reuse, R134 ;  /* 0x0000008603227220 */ /* 0x040fe60000410000 */
[----:B------:R-:W-:Y:S02]  /*1b720*/  IMAD.MOV.U32 R138, RZ, RZ, R250 ;  /* 0x000000ffff8a7224 */ /* 0x000fe400078e00fa */
[----:B------:R-:W-:Y:S01]  /*1b730*/  FMUL.FTZ R40, R2, R140 ;  /* 0x0000008c02287220 */ /* 0x000fe20000410000 */
[----:B------:R1:W-:Y:S01]  /*1b740*/  MUFU.EX2 R250, R105 ;  /* 0x0000006900fa7308 */ /* 0x0003e20000000800 */
[C---:B------:R-:W-:Y:S01]  /*1b750*/  FMUL.FTZ R36, R100.reuse, R144 ;  /* 0x0000009064247220 */ /* 0x040fe20000410000 */
[-C--:B------:R-:W-:Y:S03]  /*1b760*/  HMMA.16816.F32.BF16 R28, R176, R38.reuse, R28 ;  /* 0x00000026b01c723c */ /* 0x080fe6000004181c */
[----:B------:R-:W-:Y:S02]  /*1b770*/  IMAD.MOV.U32 R144, RZ, RZ, R52 ;  /* 0x000000ffff907224 */ /* 0x000fe400078e0034 */
[----:B------:R-:W-:Y:S01]  /*1b780*/  FMUL.FTZ R37, R100, R145 ;  /* 0x0000009164257220 */ /* 0x000fe20000410000 */
[----:B------:R-:W2:Y:S01]  /*1b790*/  LDSM.16.MT88.4 R52, [R212+0xa000] ;  /* 0x00a00000d434783b */ /* 0x000ea20000004200 */
[----:B------:R-:W-:Y:S01]  /*1b7a0*/  IMAD.MOV.U32 R133, RZ, RZ, R43 ;  /* 0x000000ffff857224 */ /* 0x000fe200078e002b */
[C---:B------:R-:W-:Y:S01]  /*1b7b0*/  HMMA.16816.F32.BF16 R32, R172.reuse, R38, R32 ;  /* 0x00000026ac20723c */ /* 0x040fe20000041820 */
[----:B------:R-:W-:Y:S03]  /*1b7c0*/  IMAD.MOV.U32 R131, RZ, RZ, R42 ;  /* 0x000000ffff837224 */ /* 0x000fe600078e002a */
[C---:B------:R-:W-:Y:S02]  /*1b7d0*/  FMUL.FTZ R42, R0.reuse, R142 ;  /* 0x0000008e002a7220 */ /* 0x040fe40000410000 */
[----:B------:R-:W-:Y:S02]  /*1b7e0*/  FMUL.FTZ R43, R0, R143 ;  /* 0x0000008f002b7220 */ /* 0x000fe40000410000 */
[C---:B------:R-:W-:Y:S01]  /*1b7f0*/  FMUL.FTZ R38, R3.reuse, R146 ;  /* 0x0000009203267220 */ /* 0x040fe20000410000 */
[----:B------:R-:W-:Y:S03]  /*1b800*/  MOV R146, R48 ;  /* 0x0000003000927202 */ /* 0x000fe60000000f00 */
[----:B------:R-:W-:Y:S02]  /*1b810*/  FMUL.FTZ R39, R3, R147 ;  /* 0x0000009303277220 */ /* 0x000fe40000410000 */
[----:B------:R-:W-:Y:S02]  /*1b820*/  IMAD.MOV.U32 R132, RZ, RZ, R46 ;  /* 0x000000ffff847224 */ /* 0x000fe400078e002e */
[----:B------:R-:W-:Y:S02]  /*1b830*/  IMAD.MOV.U32 R139, RZ, RZ, R47 ;  /* 0x000000ffff8b7224 */ /* 0x000fe400078e002f */
[----:B------:R-:W-:Y:S02]  /*1b840*/  IMAD.MOV.U32 R136, RZ, RZ, R45 ;  /* 0x000000ffff887224 */ /* 0x000fe400078e002d */
[----:B------:R-:W-:Y:S02]  /*1b850*/  IMAD.MOV.U32 R125, RZ, RZ, R44 ;  /* 0x000000ffff7d7224 */ /* 0x000fe400078e002c */
[C---:B------:R-:W-:Y:S02]  /*1b860*/  FMUL.FTZ R44, R2.reuse, R152 ;  /* 0x00000098022c7220 */ /* 0x040fe40000410000 */
[----:B------:R-:W-:Y:S02]  /*1b870*/  FMUL.FTZ R45, R2, R153 ;  /* 0x00000099022d7220 */ /* 0x000fe40000410000 */
[C---:B------:R-:W-:Y:S02]  /*1b880*/  FMUL.FTZ R46, R0.reuse, R154 ;  /* 0x0000009a002e7220 */ /* 0x040fe40000410000 */
[----:B------:R-:W-:Y:S02]  /*1b890*/  FMUL.FTZ R47, R0, R155 ;  /* 0x0000009b002f7220 */ /* 0x000fe40000410000 */
[----:B-1----:R-:W-:Y:S02]  /*1b8a0*/  FFMA.FTZ R105, R209, c[0x0][0x23c], -R180 ;  /* 0x00008f00d1697a23 */ /* 0x002fe400000108b4 */
[----:B------:R-:W-:Y:S02]  /*1b8b0*/  IMAD.MOV.U32 R145, RZ, RZ, R49 ;  /* 0x000000ffff917224 */ /* 0x000fe400078e0031 */
[C---:B------:R-:W-:Y:S01]  /*1b8c0*/  FMUL.FTZ R48, R100.reuse, R148 ;  /* 0x0000009464307220 */ /* 0x040fe20000410000 */
[----:B------:R1:W3:Y:S01]  /*1b8d0*/  MUFU.EX2 R140, R105 ;  /* 0x00000069008c7308 */ /* 0x0002e20000000800 */
[C---:B------:R-:W-:Y:S01]  /*1b8e0*/  FMUL.FTZ R49, R100.reuse, R149 ;  /* 0x0000009564317220 */ /* 0x040fe20000410000 */
[----:B------:R-:W-:Y:S01]  /*1b8f0*/  MOV R148, R246 ;  /* 0x000000f600947202 */ /* 0x000fe20000000f00 */
[----:B------:R-:W-:Y:S01]  /*1b900*/  IMAD.MOV.U32 R120, RZ, RZ, R51 ;  /* 0x000000ffff787224 */ /* 0x000fe200078e0033 */
[-C--:B--2---:R-:W-:Y:S01]  /*1b910*/  HMMA.16816.F32.BF16 R36, R172, R52.reuse, R36 ;  /* 0x00000034ac24723c */ /* 0x084fe20000041824 */
[----:B------:R-:W-:Y:S02]  /*1b920*/  IMAD.MOV.U32 R127, RZ, RZ, R50 ;  /* 0x000000ffff7f7224 */ /* 0x000fe400078e0032 */
[C---:B------:R-:W-:Y:S02]  /*1b930*/  FMUL.FTZ R50, R3.reuse, R150 ;  /* 0x0000009603327220 */ /* 0x040fe40000410000 */
[C---:B------:R-:W-:Y:S02]  /*1b940*/  FMUL.FTZ R51, R3.reuse, R151 ;  /* 0x0000009703337220 */ /* 0x040fe40000410000 */
[----:B------:R-:W-:Y:S01]  /*1b950*/  IMAD.MOV.U32 R142, RZ, RZ, R249 ;  /* 0x000000ffff8e7224 */ /* 0x000fe200078e00f9 */
[C---:B------:R-:W-:Y:S01]  /*1b960*/  HMMA.16816.F32.BF16 R40, R176.reuse, R52, R40 ;  /* 0x00000034b028723c */ /* 0x040fe20000041828 */
[----:B------:R-:W-:Y:S03]  /*1b970*/  IMAD.MOV.U32 R122, RZ, RZ, R59 ;  /* 0x000000ffff7a7224 */ /* 0x000fe600078e003b */
[----:B------:R-:W-:Y:S02]  /*1b980*/  IMAD.MOV.U32 R130, RZ, RZ, R57 ;  /* 0x000000ffff827224 */ /* 0x000fe400078e0039 */
[----:B------:R-:W-:Y:S02]  /*1b990*/  IMAD.MOV.U32 R134, RZ, RZ, R56 ;  /* 0x000000ffff867224 */ /* 0x000fe400078e0038 */
[C---:B------:R-:W-:Y:S01]  /*1b9a0*/  FMUL.FTZ R52, R100.reuse, R160 ;  /* 0x000000a064347220 */ /* 0x040fe20000410000 */
[-C--:B------:R-:W-:Y:S03]  /*1b9b0*/  HMMA.16816.F32.BF16 R44, R176, R54.reuse, R44 ;  /* 0x00000036b02c723c */ /* 0x080fe6000004182c */
[----:B------:R-:W-:Y:S02]  /*1b9c0*/  FMUL.FTZ R53, R100, R161 ;  /* 0x000000a164357220 */ /* 0x000fe40000410000 */
[----:B-1----:R-:W-:Y:S02]  /*1b9d0*/  FFMA.FTZ R105, R208, c[0x0][0x23c], -R181 ;  /* 0x00008f00d0697a23 */ /* 0x002fe400000108b5 */
[C---:B------:R-:W-:Y:S01]  /*1b9e0*/  FMUL.FTZ R56, R2.reuse, R156 ;  /* 0x0000009c02387220 */ /* 0x040fe20000410000 */
[C---:B------:R-:W-:Y:S01]  /*1b9f0*/  HMMA.16816.F32.BF16 R48, R172.reuse, R54, R48 ;  /* 0x00000036ac30723c */ /* 0x040fe20000041830 */
[----:B------:R-:W-:Y:S01]  /*1ba00*/  FMUL.FTZ R57, R2, R157 ;  /* 0x0000009d02397220 */ /* 0x000fe20000410000 */
[----:B------:R1:W-:Y:S02]  /*1ba10*/  MUFU.EX2 R249, R105 ;  /* 0x0000006900f97308 */ /* 0x0003e40000000800 */
[C---:B------:R-:W-:Y:S02]  /*1ba20*/  FMUL.FTZ R58, R0.reuse, R158 ;  /* 0x0000009e003a7220 */ /* 0x040fe40000410000 */
[----:B------:R-:W-:Y:S02]  /*1ba30*/  FMUL.FTZ R59, R0, R159 ;  /* 0x0000009f003b7220 */ /* 0x000fe40000410000 */
[C---:B------:R-:W-:Y:S04]  /*1ba40*/  FMUL.FTZ R54, R3.reuse, R162 ;  /* 0x000000a203367220 */ /* 0x040fe80000410000 */
[C---:B------:R-:W-:Y:S02]  /*1ba50*/  FMUL.FTZ R55, R3.reuse, R163 ;  /* 0x000000a303377220 */ /* 0x040fe40000410000 */
[----:B------:R-:W-:Y:S02]  /*1ba60*/  IMAD.MOV.U32 R128, RZ, RZ, R61 ;  /* 0x000000ffff807224 */ /* 0x000fe400078e003d */
[----:B------:R-:W-:Y:S02]  /*1ba70*/  IMAD.MOV.U32 R121, RZ, RZ, R60 ;  /* 0x000000ffff797224 */ /* 0x000fe400078e003c */
[C---:B------:R-:W-:Y:S01]  /*1ba80*/  FMUL.FTZ R60, R2.reuse, R168 ;  /* 0x000000a8023c7220 */ /* 0x040fe20000410000 */
[-C--:B------:R-:W-:Y:S01]  /*1ba90*/  HMMA.16816.F32.BF16 R52, R172, R108.reuse, R52 ;  /* 0x0000006cac34723c */ /* 0x080fe20000041834 */
[----:B------:R-:W-:Y:S01]  /*1baa0*/  FMUL.FTZ R61, R2, R169 ;  /* 0x000000a9023d7220 */ /* 0x000fe20000410000 */
[----:B------:R-:W-:Y:S01]  /*1bab0*/  MOV R169, R216 ;  /* 0x000000d800a97202 */ /* 0x000fe20000000f00 */
[C---:B------:R-:W-:Y:S02]  /*1bac0*/  FMUL.FTZ R62, R0.reuse, R170 ;  /* 0x000000aa003e7220 */ /* 0x040fe40000410000 */
[----:B------:R-:W-:Y:S02]  /*1bad0*/  FMUL.FTZ R63, R0, R171 ;  /* 0x000000ab003f7220 */ /* 0x000fe40000410000 */
[----:B------:R-:W-:Y:S01]  /*1bae0*/  IMAD.MOV.U32 R123, RZ, RZ, R66 ;  /* 0x000000ffff7b7224 */ /* 0x000fe200078e0042 */
[C---:B------:R-:W-:Y:S01]  /*1baf0*/  HMMA.16816.F32.BF16 R56, R176.reuse, R108, R56 ;  /* 0x0000006cb038723c */ /* 0x040fe20000041838 */
[----:B------:R-:W-:Y:S03]  /*1bb00*/  IMAD.MOV.U32 R129, RZ, RZ, R65 ;  /* 0x000000ffff817224 */ /* 0x000fe600078e0041 */
[----:B------:R-:W-:Y:S02]  /*1bb10*/  IMAD.MOV.U32 R137, RZ, RZ, R64 ;  /* 0x000000ffff897224 */ /* 0x000fe400078e0040 */
[C---:B------:R-:W-:Y:S02]  /*1bb20*/  FMUL.FTZ R64, R100.reuse, R164 ;  /* 0x000000a464407220 */ /* 0x040fe40000410000 */
[C---:B------:R-:W-:Y:S01]  /*1bb30*/  FMUL.FTZ R65, R100.reuse, R165 ;  /* 0x000000a564417220 */ /* 0x040fe20000410000 */
[-C--:B------:R-:W-:Y:S03]  /*1bb40*/  HMMA.16816.F32.BF16 R60, R176, R110.reuse, R60 ;  /* 0x0000006eb03c723c */ /* 0x080fe6000004183c */
[C---:B------:R-:W-:Y:S02]  /*1bb50*/  FMUL.FTZ R66, R3.reuse, R166 ;  /* 0x000000a603427220 */ /* 0x040fe40000410000 */
[----:B------:R-:W-:Y:S02]  /*1bb60*/  FMUL.FTZ R67, R3, R167 ;  /* 0x000000a703437220 */ /* 0x000fe40000410000 */
[----:B-1----:R-:W-:Y:S01]  /*1bb70*/  FFMA.FTZ R105, R207, c[0x0][0x23c], -R181 ;  /* 0x00008f00cf697a23 */ /* 0x002fe200000108b5 */
[----:B------:R-:W-:Y:S01]  /*1bb80*/  LDSM.16.MT88.4 R164, [R214+0xac00] ;  /* 0x00ac0000d6a4783b */ /* 0x000fe20000004200 */
[----:B------:R-:W-:Y:S02]  /*1bb90*/  IMAD.MOV.U32 R126, RZ, RZ, R248 ;  /* 0x000000ffff7e7224 */ /* 0x000fe400078e00f8 */
[----:B------:R1:W2:Y:S01]  /*1bba0*/  MUFU.EX2 R252, R105 ;  /* 0x0000006900fc7308 */ /* 0x0002a20000000800 */
[C---:B------:R-:W-:Y:S01]  /*1bbb0*/  FMUL.FTZ R68, R100.reuse, R68 ;  /* 0x0000004464447220 */ /* 0x040fe20000410000 */
[C---:B------:R-:W-:Y:S01]  /*1bbc0*/  HMMA.16816.F32.BF16 R64, R172.reuse, R110, R64 ;  /* 0x0000006eac40723c */ /* 0x040fe20000041840 */
[----:B------:R-:W-:Y:S02]  /*1bbd0*/  FMUL.FTZ R69, R100, R69 ;  /* 0x0000004564457220 */ /* 0x000fe40000410000 */
[C---:B------:R-:W-:Y:S01]  /*1bbe0*/  FMUL.FTZ R70, R3.reuse, R70 ;  /* 0x0000004603467220 */ /* 0x040fe20000410000 */
[----:B------:R-:W4:Y:S01]  /*1bbf0*/  LDSM.16.MT88.4 R108, [R212+0xb000] ;  /* 0x00b00000d46c783b */ /* 0x000f220000004200 */
[C---:B------:R-:W-:Y:S02]  /*1bc00*/  FMUL.FTZ R71, R3.reuse, R71 ;  /* 0x0000004703477220 */ /* 0x040fe40000410000 */
[C---:B------:R-:W-:Y:S02]  /*1bc10*/  FMUL.FTZ R72, R2.reuse, R72 ;  /* 0x0000004802487220 */ /* 0x040fe40000410000 */
[----:B------:R-:W-:Y:S03]  /*1bc20*/  FMUL.FTZ R73, R2, R73 ;  /* 0x0000004902497220 */ /* 0x000fe60000410000 */
[C---:B------:R-:W-:Y:S02]  /*1bc30*/  FMUL.FTZ R74, R0.reuse, R74 ;  /* 0x0000004a004a7220 */ /* 0x040fe40000410000 */
[----:B------:R-:W-:Y:S02]  /*1bc40*/  FMUL.FTZ R75, R0, R75 ;  /* 0x0000004b004b7220 */ /* 0x000fe40000410000 */
[C---:B------:R-:W-:Y:S02]  /*1bc50*/  FMUL.FTZ R76, R2.reuse, R76 ;  /* 0x0000004c024c7220 */ /* 0x040fe40000410000 */
[----:B------:R-:W-:Y:S02]  /*1bc60*/  FMUL.FTZ R77, R2, R77 ;  /* 0x0000004d024d7220 */ /* 0x000fe40000410000 */
[----:B------:R-:W-:Y:S02]  /*1bc70*/  FMUL.FTZ R78, R0, R78 ;  /* 0x0000004e004e7220 */ /* 0x000fe40000410000 */
[--C-:B-1----:R-:W-:Y:S02]  /*1bc80*/  FFMA.FTZ R105, R200, c[0x0][0x23c], -R182.reuse ;  /* 0x00008f00c8697a23 */ /* 0x102fe400000108b6 */
[----:B------:R-:W-:Y:S02]  /*1bc90*/  FMUL.FTZ R79, R0, R79 ;  /* 0x0000004f004f7220 */ /* 0x000fe40000410000 */
[C---:B------:R-:W-:Y:S01]  /*1bca0*/  FMUL.FTZ R80, R100.reuse, R80 ;  /* 0x0000005064507220 */ /* 0x040fe20000410000 */
[----:B------:R1:W-:Y:S01]  /*1bcb0*/  MUFU.EX2 R248, R105 ;  /* 0x0000006900f87308 */ /* 0x0003e20000000800 */
[C---:B------:R-:W-:Y:S02]  /*1bcc0*/  FMUL.FTZ R81, R100.reuse, R81 ;  /* 0x0000005164517220 */ /* 0x040fe40000410000 */
[C---:B------:R-:W-:Y:S02]  /*1bcd0*/  FMUL.FTZ R82, R3.reuse, R82 ;  /* 0x0000005203527220 */ /* 0x040fe40000410000 */
[C---:B------:R-:W-:Y:S02]  /*1bce0*/  FMUL.FTZ R83, R3.reuse, R83 ;  /* 0x0000005303537220 */ /* 0x040fe40000410000 */
[----:B------:R-:W-:Y:S02]  /*1bcf0*/  IMAD.MOV.U32 R147, RZ, RZ, R251 ;  /* 0x000000ffff937224 */ /* 0x000fe400078e00fb */
[C---:B------:R-:W-:Y:S02]  /*1bd00*/  FMUL.FTZ R84, R100.reuse, R84 ;  /* 0x0000005464547220 */ /* 0x040fe40000410000 */
[----:B------:R-:W-:Y:S02]  /*1bd10*/  FMUL.FTZ R85, R100, R85 ;  /* 0x0000005564557220 */ /* 0x000fe40000410000 */
[C---:B------:R-:W-:Y:S02]  /*1bd20*/  FMUL.FTZ R86, R3.reuse, R86 ;  /* 0x0000005603567220 */ /* 0x040fe40000410000 */
[----:B------:R-:W-:Y:S02]  /*1bd30*/  FMUL.FTZ R87, R3, R87 ;  /* 0x0000005703577220 */ /* 0x000fe40000410000 */
[C---:B------:R-:W-:Y:S01]  /*1bd40*/  FMUL.FTZ R88, R2.reuse, R88 ;  /* 0x0000005802587220 */ /* 0x040fe20000410000 */
[-C--:B----4-:R-:W-:Y:S01]  /*1bd50*/  HMMA.16816.F32.BF16 R68, R172, R108.reuse, R68 ;  /* 0x0000006cac44723c */ /* 0x090fe20000041844 */
[----:B------:R-:W-:Y:S02]  /*1bd60*/  FMUL.FTZ R89, R2, R89 ;  /* 0x0000005902597220 */ /* 0x000fe40000410000 */
[C---:B------:R-:W-:Y:S02]  /*1bd70*/  FMUL.FTZ R90, R0.reuse, R90 ;  /* 0x0000005a005a7220 */ /* 0x040fe40000410000 */
[----:B------:R-:W-:Y:S02]  /*1bd80*/  FMUL.FTZ R91, R0, R91 ;  /* 0x0000005b005b7220 */ /* 0x000fe40000410000 */
[----:B-1----:R-:W-:Y:S01]  /*1bd90*/  FFMA.FTZ R105, R197, c[0x0][0x23c], -R182 ;  /* 0x00008f00c5697a23 */ /* 0x002fe200000108b6 */
[C---:B------:R-:W-:Y:S01]  /*1bda0*/  HMMA.16816.F32.BF16 R72, R176.reuse, R108, R72 ;  /* 0x0000006cb048723c */ /* 0x040fe20000041848 */
[----:B------:R-:W-:Y:S02]  /*1bdb0*/  IMAD.MOV.U32 R149, RZ, RZ, R247 ;  /* 0x000000ffff957224 */ /* 0x000fe400078e00f7 */
[----:B------:R1:W-:Y:S01]  /*1bdc0*/  MUFU.EX2 R251, R105 ;  /* 0x0000006900fb7308 */ /* 0x0003e20000000800 */
[----:B------:R-:W-:Y:S02]  /*1bdd0*/  IMAD.MOV.U32 R152, RZ, RZ, R240 ;  /* 0x000000ffff987224 */ /* 0x000fe400078e00f0 */
[----:B------:R-:W-:Y:S02]  /*1bde0*/  IMAD.MOV.U32 R153, RZ, RZ, R237 ;  /* 0x000000ffff997224 */ /* 0x000fe400078e00ed */
[----:B------:R-:W-:Y:S01]  /*1bdf0*/  FFMA.FTZ R106, R203, c[0x0][0x23c], -R183 ;  /* 0x00008f00cb6a7a23 */ /* 0x000fe200000108b7 */
[-C--:B------:R-:W-:Y:S03]  /*1be00*/  HMMA.16816.F32.BF16 R76, R176, R110.reuse, R76 ;  /* 0x0000006eb04c723c */ /* 0x080fe6000004184c */
[----:B------:R-:W-:Y:S02]  /*1be10*/  IMAD.MOV.U32 R154, RZ, RZ, R236 ;  /* 0x000000ffff9a7224 */ /* 0x000fe400078e00ec */
[C---:B------:R-:W-:Y:S01]  /*1be20*/  FMUL.FTZ R92, R2.reuse, R92 ;  /* 0x0000005c025c7220 */ /* 0x040fe20000410000 */
[----:B------:R4:W-:Y:S01]  /*1be30*/  MUFU.EX2 R236, R106 ;  /* 0x0000006a00ec7308 */ /* 0x0009e20000000800 */
[----:B------:R-:W-:Y:S01]  /*1be40*/  FMUL.FTZ R93, R2, R93 ;  /* 0x0000005d025d7220 */ /* 0x000fe20000410000 */
[C---:B------:R-:W-:Y:S01]  /*1be50*/  HMMA.16816.F32.BF16 R80, R172.reuse, R110, R80 ;  /* 0x0000006eac50723c */ /* 0x040fe20000041850 */
[C---:B------:R-:W-:Y:S01]  /*1be60*/  FMUL.FTZ R94, R0.reuse, R94 ;  /* 0x0000005e005e7220 */ /* 0x040fe20000410000 */
[----:B------:R-:W2:Y:S02]  /*1be70*/  LDSM.16.MT88.4 R108, [R214+0xb000] ;  /* 0x00b00000d66c783b */ /* 0x000ea40000004200 */
[----:B------:R-:W-:Y:S02]  /*1be80*/  FMUL.FTZ R95, R0, R95 ;  /* 0x0000005f005f7220 */ /* 0x000fe40000410000 */
[----:B------:R-:W-:Y:S02]  /*1be90*/  FFMA.FTZ R112, R233, c[0x0][0x23c], -R180 ;  /* 0x00008f00e9707a23 */ /* 0x000fe400000108b4 */
[----:B------:R-:W-:Y:S04]  /*1bea0*/  IMAD.MOV.U32 R155, RZ, RZ, R235 ;  /* 0x000000ffff9b7224 */ /* 0x000fe800078e00eb */
[----:B-1----:R-:W-:Y:S02]  /*1beb0*/  FFMA.FTZ R105, R196, c[0x0][0x23c], -R183 ;  /* 0x00008f00c4697a23 */ /* 0x002fe400000108b7 */
[----:B------:R-:W-:Y:S02]  /*1bec0*/  IMAD.MOV.U32 R143, RZ, RZ, R241 ;  /* 0x000000ffff8f7224 */ /* 0x000fe400078e00f1 */
[C---:B------:R-:W-:Y:S01]  /*1bed0*/  FMUL.FTZ R96, R100.reuse, R96 ;  /* 0x0000006064607220 */ /* 0x040fe20000410000 */
[----:B------:R1:W-:Y:S01]  /*1bee0*/  MUFU.EX2 R246, R105 ;  /* 0x0000006900f67308 */ /* 0x0003e20000000800 */
[----:B------:R-:W-:Y:S02]  /*1bef0*/  FMUL.FTZ R97, R100, R97 ;  /* 0x0000006164617220 */ /* 0x000fe40000410000 */
[C---:B------:R-:W-:Y:S02]  /*1bf00*/  FMUL.FTZ R98, R3.reuse, R98 ;  /* 0x0000006203627220 */ /* 0x040fe40000410000 */
[----:B------:R-:W-:Y:S01]  /*1bf10*/  FMUL.FTZ R99, R3, R99 ;  /* 0x0000006303637220 */ /* 0x000fe20000410000 */
[----:B----4-:R-:W-:Y:S01]  /*1bf20*/  SHF.R.U32.HI R106, RZ, 0x18, R184 ;  /* 0x00000018ff6a7819 */ /* 0x010fe200000116b8 */
[----:B------:R-:W-:Y:S02]  /*1bf30*/  IMAD.MOV.U32 R151, RZ, RZ, R149 ;  /* 0x000000ffff977224 */ /* 0x000fe400078e0095 */
[----:B------:R-:W-:Y:S01]  /*1bf40*/  IMAD.MOV.U32 R150, RZ, RZ, R148 ;  /* 0x000000ffff967224 */ /* 0x000fe200078e0094 */
[----:B------:R4:W-:Y:S01]  /*1bf50*/  MUFU.EX2 R241, R112 ;  /* 0x0000007000f17308 */ /* 0x0009e20000000800 */
[----:B------:R-:W-:Y:S02]  /*1bf60*/  IMAD.MOV.U32 R161, RZ, RZ, R151 ;  /* 0x000000ffffa17224 */ /* 0x000fe400078e0097 */
[----:B------:R-:W-:Y:S02]  /*1bf70*/  IMAD.MOV.U32 R151, RZ, RZ, R221 ;  /* 0x000000ffff977224 */ /* 0x000fe400078e00dd */
[----:B------:R-:W-:Y:S01]  /*1bf80*/  IMAD.MOV.U32 R160, RZ, RZ, R150 ;  /* 0x000000ffffa07224 */ /* 0x000fe200078e0096 */
[----:B------:R-:W-:Y:S01]  /*1bf90*/  MOV R150, R220 ;  /* 0x000000dc00967202 */ /* 0x000fe20000000f00 */
[----:B------:R-:W-:Y:S02]  /*1bfa0*/  IMAD.MOV.U32 R168, RZ, RZ, R126 ;  /* 0x000000ffffa87224 */ /* 0x000fe400078e007e */
[----:B------:R-:W-:Y:S02]  /*1bfb0*/  IMAD.MOV.U32 R162, RZ, RZ, R160 ;  /* 0x000000ffffa27224 */ /* 0x000fe400078e00a0 */
[----:B------:R-:W-:Y:S02]  /*1bfc0*/  IMAD.MOV.U32 R163, RZ, RZ, R161 ;  /* 0x000000ffffa37224 */ /* 0x000fe400078e00a1 */
[----:B-1----:R-:W-:Y:S01]  /*1bfd0*/  FFMA.FTZ R105, R195, c[0x0][0x23c], -R183 ;  /* 0x00008f00c3697a23 */ /* 0x002fe200000108b7 */
[-C--:B--2---:R-:W-:Y:S03]  /*1bfe0*/  HMMA.16816.F32.BF16 R84, R172, R108.reuse, R84 ;  /* 0x0000006cac54723c */ /* 0x084fe60000041854 */
[----:B------:R1:W-:Y:S05]  /*1bff0*/  MUFU.EX2 R247, R105 ;  /* 0x0000006900f77308 */ /* 0x0003ea0000000800 */
[C---:B------:R-:W-:Y:S01]  /*1c000*/  HMMA.16816.F32.BF16 R88, R176.reuse, R108, R88 ;  /* 0x0000006cb058723c */ /* 0x040fe20000041858 */
[----:B----4-:R-:W2:Y:S06]  /*1c010*/  LDSM.16.MT88.4 R112, [R212+0x9400] ;  /* 0x00940000d470783b */ /* 0x010eac0000004200 */
[----:B------:R-:W-:Y:S01]  /*1c020*/  FFMA.FTZ R109, R232, c[0x0][0x23c], -R180 ;  /* 0x00008f00e86d7a23 */ /* 0x000fe200000108b4 */
[-C--:B------:R-:W-:Y:S01]  /*1c030*/  HMMA.16816.F32.BF16 R92, R176, R110.reuse, R92 ;  /* 0x0000006eb05c723c */ /* 0x080fe2000004185c */
[----:B------:R-:W-:Y:S02]  /*1c040*/  FFMA.FTZ R108, R231, c[0x0][0x23c], -R181 ;  /* 0x00008f00e76c7a23 */ /* 0x000fe400000108b5 */
[----:B------:R4:W2:Y:S05]  /*1c050*/  MUFU.EX2 R244, R109 ;  /* 0x0000006d00f47308 */ /* 0x0008aa0000000800 */
[----:B------:R-:W-:Y:S01]  /*1c060*/  HMMA.16816.F32.BF16 R96, R172, R110, R96 ;  /* 0x0000006eac60723c */ /* 0x000fe20000041860 */
[--C-:B-1----:R-:W-:Y:S04]  /*1c070*/  FFMA.FTZ R105, R205, c[0x0][0x23c], -R182.reuse ;  /* 0x00008f00cd697a23 */ /* 0x102fe800000108b6 */
[----:B------:R1:W1:Y:S02]  /*1c080*/  MUFU.EX2 R240, R108 ;  /* 0x0000006c00f07308 */ /* 0x0002640000000800 */
[----:B------:R-:W-:Y:S01]  /*1c090*/  LOP3.LUT R110, R184, 0xff, RZ, 0xc0, !PT ;  /* 0x000000ffb86e7812 */ /* 0x000fe200078ec0ff */
[--C-:B------:R-:W-:Y:S07]  /*1c0a0*/  HSET2.LE.AND R111, R191, R141.reuse, PT ;  /* 0x0000008dbf6f7233 */ /* 0x100fee0003803000 */
[----:B------:R2:W-:Y:S01]  /*1c0b0*/  MUFU.EX2 R239, R105 ;  /* 0x0000006900ef7308 */ /* 0x0005e20000000800 */
[----:B----4-:R-:W-:Y:S09]  /*1c0c0*/  FFMA.FTZ R109, R206, c[0x0][0x23c], -R182 ;  /* 0x00008f00ce6d7a23 */ /* 0x010ff200000108b6 */
[----:B------:R4:W-:Y:S01]  /*1c0d0*/  MUFU.EX2 R237, R109 ;  /* 0x0000006d00ed7308 */ /* 0x0009e20000000800 */
[----:B-1----:R-:W-:Y:S02]  /*1c0e0*/  SHF.R.U32.HI R108, RZ, 0x10, R184 ;  /* 0x00000010ff6c7819 */ /* 0x002fe400000116b8 */
[----:B--2---:R-:W-:Y:S04]  /*1c0f0*/  LOP3.LUT R105, R184, 0xffff, RZ, 0xc0, !PT ;  /* 0x0000ffffb8697812 */ /* 0x004fe800078ec0ff */
[----:B----4-:R-:W-:Y:S02]  /*1c100*/  SHF.R.U32.HI R109, RZ, 0x8, R105 ;  /* 0x00000008ff6d7819 */ /* 0x010fe40000011669 */
[----:B------:R-:W-:Y:S01]  /*1c110*/  LOP3.LUT R105, R108, 0xff, RZ, 0xc0, !PT ;  /* 0x000000ff6c697812 */ /* 0x000fe200078ec0ff */
[----:B------:R-:W-:Y:S01]  /*1c120*/  FFMA.FTZ R108, R201, c[0x0][0x23c], -R183 ;  /* 0x00008f00c96c7a23 */ /* 0x000fe200000108b7 */
[----:B------:R-:W-:Y:S01]  /*1c130*/  PRMT R116, R110, 0x5410, R109 ;  /* 0x000054106e747816 */ /* 0x000fe2000000006d */
[--C-:B------:R-:W-:Y:S01]  /*1c140*/  HSET2.LE.AND R110, R192, R141.reuse, PT ;  /* 0x0000008dc06e7233 */ /* 0x100fe20003803000 */
[----:B------:R-:W-:Y:S01]  /*1c150*/  PRMT R117, R105, 0x5410, R106 ;  /* 0x0000541069757816 */ /* 0x000fe2000000006a */
[----:B------:R1:W2:Y:S01]  /*1c160*/  MUFU.EX2 R235, R108 ;  /* 0x0000006c00eb7308 */ /* 0x0002a20000000800 */
[----:B---3--:R-:W-:Y:S01]  /*1c170*/  F2FP.BF16.PACK_AB R105, R140, R250 ;  /* 0x000000fa8c69723e */ /* 0x008fe200000010ff */
[--C-:B------:R-:W-:Y:S01]  /*1c180*/  HSET2.LE.AND R116, R116, R141.reuse, PT ;  /* 0x0000008d74747233 */ /* 0x100fe20003803000 */
[----:B------:R-:W-:Y:S01]  /*1c190*/  F2FP.BF16.PACK_AB R106, R252, R249 ;  /* 0x000000f9fc6a723e */ /* 0x000fe200000010ff */
[--C-:B------:R-:W-:Y:S01]  /*1c1a0*/  HSET2.LE.AND R109, R187, R141.reuse, PT ;  /* 0x0000008dbb6d7233 */ /* 0x100fe20003803000 */
[----:B------:R-:W-:Y:S01]  /*1c1b0*/  LOP3.LUT R110, R110, R105, RZ, 0xc0, !PT ;  /* 0x000000696e6e7212 */ /* 0x000fe200078ec0ff */
[--C-:B------:R-:W-:Y:S01]  /*1c1c0*/  HSET2.LE.AND R117, R117, R141.reuse, PT ;  /* 0x0000008d75757233 */ /* 0x100fe20003803000 */
[----:B------:R-:W-:Y:S02]  /*1c1d0*/  F2FP.BF16.PACK_AB R105, R244, R241 ;  /* 0x000000f1f469723e */ /* 0x000fe400000010ff */
[----:B------:R-:W-:Y:S02]  /*1c1e0*/  LOP3.LUT R111, R111, R106, RZ, 0xc0, !PT ;  /* 0x0000006a6f6f7212 */ /* 0x000fe400078ec0ff */
[----:B------:R-:W-:Y:S04]  /*1c1f0*/  F2FP.BF16.PACK_AB R106, R243, R240 ;  /* 0x000000f0f36a723e */ /* 0x000fe800000010ff */
[----:B------:R-:W-:Y:S02]  /*1c200*/  LOP3.LUT R109, R109, R106, RZ, 0xc0, !PT ;  /* 0x0000006a6d6d7212 */ /* 0x000fe400078ec0ff */
[----:B------:R-:W-:Y:S04]  /*1c210*/  F2FP.BF16.PACK_AB R106, R247, R246 ;  /* 0x000000f6f76a723e */ /* 0x000fe800000010ff */
[----:B------:R-:W-:Y:S01]  /*1c220*/  LOP3.LUT R119, R119, R106, RZ, 0xc0, !PT ;  /* 0x0000006a77777212 */ /* 0x000fe200078ec0ff */
[--C-:B-1----:R-:W-:Y:S01]  /*1c230*/  HSET2.LE.AND R108, R190, R141.reuse, PT ;  /* 0x0000008dbe6c7233 */ /* 0x102fe20003803000 */
[----:B--2---:R-:W-:Y:S04]  /*1c240*/  F2FP.BF16.PACK_AB R106, R235, R236 ;  /* 0x000000eceb6a723e */ /* 0x004fe800000010ff */
[----:B------:R-:W-:Y:S02]  /*1c250*/  LOP3.LUT R108, R108, R105, RZ, 0xc0, !PT ;  /* 0x000000696c6c7212 */ /* 0x000fe400078ec0ff */
[----:B------:R-:W-:Y:S02]  /*1c260*/  F2FP.BF16.PACK_AB R105, R251, R248 ;  /* 0x000000f8fb69723e */ /* 0x000fe400000010ff */
[----:B------:R-:W-:Y:S02]  /*1c270*/  LOP3.LUT R117, R117, R106, RZ, 0xc0, !PT ;  /* 0x0000006a75757212 */ /* 0x000fe400078ec0ff */
[----:B------:R-:W-:Y:S01]  /*1c280*/  LOP3.LUT R118, R118, R105, RZ, 0xc0, !PT ;  /* 0x0000006976767212 */ /* 0x000fe200078ec0ff */
[-C--:B------:R-:W-:Y:S01]  /*1c290*/  HMMA.16816.F32.BF16 R4, R108, R112.reuse, R4 ;  /* 0x000000706c04723c */ /* 0x080fe20000041804 */
[----:B------:R-:W-:Y:S02]  /*1c2a0*/  F2FP.BF16.PACK_AB R105, R239, R237 ;  /* 0x000000edef69723e */ /* 0x000fe400000010ff */
[----:B------:R-:W-:Y:S02]  /*1c2b0*/  SHF.R.U32.HI R106, RZ, 0x8, R198 ;  /* 0x00000008ff6a7819 */ /* 0x000fe400000116c6 */
[----:B------:R-:W-:Y:S01]  /*1c2c0*/  LOP3.LUT R116, R116, R105, RZ, 0xc0, !PT ;  /* 0x0000006974747212 */ /* 0x000fe200078ec0ff */
[----:B------:R-:W-:Y:S02]  /*1c2d0*/  FFMA.FTZ R105, R155, c[0x0][0x23c], -R180 ;  /* 0x00008f009b697a23 */ /* 0x000fe400000108b4 */
[----:B------:R-:W-:Y:S01]  /*1c2e0*/  IMAD.MOV.U32 R155, RZ, RZ, R154 ;  /* 0x000000ffff9b7224 */ /* 0x000fe200078e009a */
[----:B------:R-:W-:Y:S01]  /*1c2f0*/  MOV R154, R153 ;  /* 0x00000099009a7202 */ /* 0x000fe20000000f00 */
[----:B------:R1:W-:Y:S02]  /*1c300*/  MUFU.EX2 R233, R105 ;  /* 0x0000006900e97308 */ /* 0x0003e40000000800 */
        /* <DEDUP_REMOVED lines=10> */
[----:B------:R-:W2:Y:S01]  /*1c3b0*/  LDL.LU R135, [R1+0x28] ;  /* 0x0000280001877983 */ /* 0x000ea20000300800 */
[C---:B------:R-:W-:Y:S03]  /*1c3c0*/  HMMA.16816.F32.BF16 R16, R108.reuse, R114, R16 ;  /* 0x000000726c10723c */ /* 0x040fe60000041810 */
[----:B------:R-:W3:Y:S01]  /*1c3d0*/  LDSM.16.MT88.4 R112, [R214+0x9400] ;  /* 0x00940000d670783b */ /* 0x000ee20000004200 */
[----:B-1----:R-:W-:Y:S04]  /*1c3e0*/  FFMA.FTZ R105, R234, c[0x0][0x23c], -R180 ;  /* 0x00008f00ea697a23 */ /* 0x002fe800000108b4 */
[----:B------:R1:W-:Y:S04]  /*1c3f0*/  MUFU.EX2 R234, R105 ;  /* 0x0000006900ea7308 */ /* 0x0003e80000000800 */
[----:B-1----:R-:W-:Y:S01]  /*1c400*/  FFMA.FTZ R105, R155, c[0x0][0x23c], -R181 ;  /* 0x00008f009b697a23 */ /* 0x002fe200000108b5 */
[----:B------:R-:W-:Y:S01]  /*1c410*/  MOV R155, R154 ;  /* 0x0000009a009b7202 */ /* 0x000fe20000000f00 */
[----:B------:R-:W-:Y:S02]  /*1c420*/  IMAD.MOV.U32 R154, RZ, RZ, R153 ;  /* 0x000000ffff9a7224 */ /* 0x000fe400078e0099 */
[----:B------:R-:W-:Y:S02]  /*1c430*/  IMAD.MOV.U32 R153, RZ, RZ, R152 ;  /* 0x000000ffff997224 */ /* 0x000fe400078e0098 */
[----:B------:R1:W-:Y:S01]  /*1c440*/  MUFU.EX2 R232, R105 ;  /* 0x0000006900e87308 */ /* 0x0003e20000000800 */
[----:B------:R-:W-:Y:S02]  /*1c450*/  IMAD.MOV.U32 R152, RZ, RZ, R143 ;  /* 0x000000ffff987224 */ /* 0x000fe400078e008f */
[----:B------:R-:W-:Y:S02]  /*1c460*/  IMAD.MOV.U32 R143, RZ, RZ, R142 ;  /* 0x000000ffff8f7224 */ /* 0x000fe400078e008e */
[----:B------:R-:W-:Y:S01]  /*1c470*/  IMAD.MOV.U32 R142, RZ, RZ, R147 ;  /* 0x000000ffff8e7224 */ /* 0x000fe200078e0093 */
[-C--:B---3--:R-:W-:Y:S01]  /*1c480*/  HMMA.16816.F32.BF16 R20, R108, R112.reuse, R20 ;  /* 0x000000706c14723c */ /* 0x088fe20000041814 */
[----:B------:R-:W-:Y:S02]  /*1c490*/  IMAD.MOV.U32 R147, RZ, RZ, R146 ;  /* 0x000000ffff937224 */ /* 0x000fe400078e0092 */
[----:B------:R-:W-:Y:S02]  /*1c4a0*/  IMAD.MOV.U32 R146, RZ, RZ, R145 ;  /* 0x000000ffff927224 */ /* 0x000fe400078e0091 */
[----:B------:R-:W-:Y:S03]  /*1c4b0*/  IMAD.MOV.U32 R145, RZ, RZ, R144 ;  /* 0x000000ffff917224 */ /* 0x000fe600078e0090 */
[C---:B------:R-:W-:Y:S08]  /*1c4c0*/  HMMA.16816.F32.BF16 R24, R116.reuse, R112, R24 ;  /* 0x000000707418723c */ /* 0x040ff00000041818 */
[-C--:B------:R-:W-:Y:S01]  /*1c4d0*/  HMMA.16816.F32.BF16 R28, R116, R114.reuse, R28 ;  /* 0x00000072741c723c */ /* 0x080fe2000004181c */
[----:B-1----:R-:W-:Y:S03]  /*1c4e0*/  FFMA.FTZ R105, R155, c[0x0][0x23c], -R181 ;  /* 0x00008f009b697a23 */ /* 0x002fe600000108b5 */
[----:B------:R-:W-:Y:S02]  /*1c4f0*/  IMAD.MOV.U32 R155, RZ, RZ, R154 ;  /* 0x000000ffff9b7224 */ /* 0x000fe400078e009a */
[----:B------:R-:W-:Y:S02]  /*1c500*/  IMAD.MOV.U32 R154, RZ, RZ, R153 ;  /* 0x000000ffff9a7224 */ /* 0x000fe400078e0099 */
[C---:B------:R-:W-:Y:S01]  /*1c510*/  HMMA.16816.F32.BF16 R32, R108.reuse, R114, R32 ;  /* 0x000000726c20723c */ /* 0x040fe20000041820 */
[----:B------:R-:W1:Y:S01]  /*1c520*/  LDSM.16.MT88.4 R112, [R212+0xa400] ;  /* 0x00a40000d470783b */ /* 0x000e620000004200 */
[----:B------:R3:W-:Y:S02]  /*1c530*/  MUFU.EX2 R231, R105 ;  /* 0x0000006900e77308 */ /* 0x0007e40000000800 */
[----:B------:R-:W-:Y:S02]  /*1c540*/  IMAD.MOV.U32 R153, RZ, RZ, R152 ;  /* 0x000000ffff997224 */ /* 0x000fe400078e0098 */
[----:B------:R-:W-:Y:S01]  /*1c550*/  IMAD.MOV.U32 R152, RZ, RZ, R143 ;  /* 0x000000ffff987224 */ /* 0x000fe200078e008f */
[----:B------:R-:W-:Y:S01]  /*1c560*/  MOV R143, R142 ;  /* 0x0000008e008f7202 */ /* 0x000fe20000000f00 */
[----:B------:R-:W-:Y:S04]  /*1c570*/  IMAD.MOV.U32 R142, RZ, RZ, R147 ;  /* 0x000000ffff8e7224 */ /* 0x000fe800078e0093 */
[----:B------:R-:W-:Y:S02]  /*1c580*/  IMAD.MOV.U32 R147, RZ, RZ, R146 ;  /* 0x000000ffff937224 */ /* 0x000fe400078e0092 */
[----:B------:R-:W-:Y:S01]  /*1c590*/  IMAD.MOV.U32 R146, RZ, RZ, R145 ;  /* 0x000000ffff927224 */ /* 0x000fe200078e0091 */
[----:B---3--:R-:W-:Y:S01]  /*1c5a0*/  LOP3.LUT R105, R202, 0xff, RZ, 0xc0, !PT ;  /* 0x000000ffca697812 */ /* 0x008fe200078ec0ff */
[-C--:B-1----:R-:W-:Y:S08]  /*1c5b0*/  HMMA.16816.F32.BF16 R36, R108, R112.reuse, R36 ;  /* 0x000000706c24723c */ /* 0x082ff00000041824 */
[C---:B------:R-:W-:Y:S08]  /*1c5c0*/  HMMA.16816.F32.BF16 R40, R116.reuse, R112, R40 ;  /* 0x000000707428723c */ /* 0x040ff00000041828 */
[-C--:B------:R-:W-:Y:S08]  /*1c5d0*/  HMMA.16816.F32.BF16 R44, R116, R114.reuse, R44 ;  /* 0x00000072742c723c */ /* 0x080ff0000004182c */
[C---:B------:R-:W-:Y:S01]  /*1c5e0*/  HMMA.16816.F32.BF16 R48, R108.reuse, R114, R48 ;  /* 0x000000726c30723c */ /* 0x040fe20000041830 */
[----:B------:R-:W1:Y:S07]  /*1c5f0*/  LDSM.16.MT88.4 R112, [R214+0xa400] ;  /* 0x00a40000d670783b */ /* 0x000e6e0000004200 */
[-C--:B-1----:R-:W-:Y:S08]  /*1c600*/  HMMA.16816.F32.BF16 R52, R108, R112.reuse, R52 ;  /* 0x000000706c34723c */ /* 0x082ff00000041834 */
[C---:B------:R-:W-:Y:S08]  /*1c610*/  HMMA.16816.F32.BF16 R56, R116.reuse, R112, R56 ;  /* 0x000000707438723c */ /* 0x040ff00000041838 */
[-C--:B------:R-:W-:Y:S08]  /*1c620*/  HMMA.16816.F32.BF16 R60, R116, R114.reuse, R60 ;  /* 0x00000072743c723c */ /* 0x080ff0000004183c */
[C---:B------:R-:W-:Y:S01]  /*1c630*/  HMMA.16816.F32.BF16 R64, R108.reuse, R114, R64 ;  /* 0x000000726c40723c */ /* 0x040fe20000041840 */
[----:B------:R-:W1:Y:S07]  /*1c640*/  LDSM.16.MT88.4 R112, [R212+0xb400] ;  /* 0x00b40000d470783b */ /* 0x000e6e0000004200 */
[-C--:B-1----:R-:W-:Y:S08]  /*1c650*/  HMMA.16816.F32.BF16 R68, R108, R112.reuse, R68 ;  /* 0x000000706c44723c */ /* 0x082ff00000041844 */
[C---:B------:R-:W-:Y:S07]  /*1c660*/  HMMA.16816.F32.BF16 R72, R116.reuse, R112, R72 ;  /* 0x000000707448723c */ /* 0x040fee0000041848 */
[----:B------:R-:W-:Y:S01]  /*1c670*/  FFMA.FTZ R112, R155, c[0x0][0x23c], -R180 ;  /* 0x00008f009b707a23 */ /* 0x000fe200000108b4 */
[-C--:B------:R-:W-:Y:S01]  /*1c680*/  HMMA.16816.F32.BF16 R76, R116, R114.reuse, R76 ;  /* 0x00000072744c723c */ /* 0x080fe2000004184c */
[----:B------:R-:W-:Y:S02]  /*1c690*/  IMAD.MOV.U32 R155, RZ, RZ, R154 ;  /* 0x000000ffff9b7224 */ /* 0x000fe400078e009a */
[----:B------:R1:W-:Y:S01]  /*1c6a0*/  MUFU.EX2 R202, R112 ;  /* 0x0000007000ca7308 */ /* 0x0003e20000000800 */
[----:B------:R-:W-:Y:S02]  /*1c6b0*/  IMAD.MOV.U32 R154, RZ, RZ, R153 ;  /* 0x000000ffff9a7224 */ /* 0x000fe400078e0099 */
[----:B------:R-:W-:Y:S01]  /*1c6c0*/  IMAD.MOV.U32 R153, RZ, RZ, R152 ;  /* 0x000000ffff997224 */ /* 0x000fe200078e0098 */
[----:B------:R-:W-:Y:S01]  /*1c6d0*/  MOV R149, R155 ;  /* 0x0000009b00957202 */ /* 0x000fe20000000f00 */
[----:B------:R-:W-:Y:S01]  /*1c6e0*/  IMAD.MOV.U32 R152, RZ, RZ, R143 ;  /* 0x000000ffff987224 */ /* 0x000fe200078e008f */
[C---:B------:R-:W-:Y:S03]  /*1c6f0*/  HMMA.16816.F32.BF16 R80, R108.reuse, R114, R80 ;  /* 0x000000726c50723c */ /* 0x040fe60000041850 */
[----:B------:R-:W-:Y:S02]  /*1c700*/  IMAD.MOV.U32 R143, RZ, RZ, R142 ;  /* 0x000000ffff8f7224 */ /* 0x000fe400078e008e */
[----:B------:R-:W-:Y:S02]  /*1c710*/  IMAD.MOV.U32 R142, RZ, RZ, R147 ;  /* 0x000000ffff8e7224 */ /* 0x000fe400078e0093 */
[----:B------:R-:W-:Y:S02]  /*1c720*/  IMAD.MOV.U32 R147, RZ, RZ, R146 ;  /* 0x000000ffff937224 */ /* 0x000fe400078e0092 */
[----:B------:R-:W-:Y:S03]  /*1c730*/  IMAD.MOV.U32 R155, RZ, RZ, R153 ;  /* 0x000000ffff9b7224 */ /* 0x000fe600078e0099 */
[----:B------:R-:W-:Y:S02]  /*1c740*/  IMAD.MOV.U32 R153, RZ, RZ, R143 ;  /* 0x000000ffff997224 */ /* 0x000fe400078e008f */
[----:B------:R-:W-:Y:S02]  /*1c750*/  IMAD.MOV.U32 R143, RZ, RZ, R147 ;  /* 0x000000ffff8f7224 */ /* 0x000fe400078e0093 */
[----:B------:R-:W-:Y:S02]  /*1c760*/  IMAD.MOV.U32 R148, RZ, RZ, R154 ;  /* 0x000000ffff947224 */ /* 0x000fe400078e009a */
[----:B------:R-:W-:Y:S01]  /*1c770*/  IMAD.MOV.U32 R154, RZ, RZ, R152 ;  /* 0x000000ffff9a7224 */ /* 0x000fe200078e0098 */
[----:B-1----:R-:W1:Y:S01]  /*1c780*/  LDSM.16.MT88.4 R112, [R214+0xb400] ;  /* 0x00b40000d670783b */ /* 0x002e620000004200 */
[----:B------:R-:W-:Y:S01]  /*1c790*/  IMAD.MOV.U32 R152, RZ, RZ, R142 ;  /* 0x000000ffff987224 */ /* 0x000fe200078e008e */
[----:B--2---:R-:W-:Y:S01]  /*1c7a0*/  MOV R144, R135 ;  /* 0x0000008700907202 */ /* 0x004fe20000000f00 */
        /* <DEDUP_REMOVED lines=8> */
[----:B------:R-:W-:Y:S01]  /*1c830*/  MOV R146, R145 ;  /* 0x0000009100927202 */ /* 0x000fe20000000f00 */
[----:B------:R-:W-:Y:S02]  /*1c840*/  IMAD.MOV.U32 R134, RZ, RZ, R137 ;  /* 0x000000ffff867224 */ /* 0x000fe400078e0089 */
[----:B------:R-:W-:Y:S01]  /*1c850*/  IMAD.MOV.U32 R137, RZ, RZ, R127 ;  /* 0x000000ffff897224 */ /* 0x000fe200078e007f */
[----:B------:R-:W-:Y:S01]  /*1c860*/  MOV R127, R124 ;  /* 0x0000007c007f7202 */ /* 0x000fe20000000f00 */
[----:B------:R-:W-:Y:S02]  /*1c870*/  IMAD.MOV.U32 R124, RZ, RZ, R130 ;  /* 0x000000ffff7c7224 */ /* 0x000fe400078e0082 */
[----:B------:R-:W-:Y:S01]  /*1c880*/  IMAD.MOV.U32 R145, RZ, RZ, R135 ;  /* 0x000000ffff917224 */ /* 0x000fe200078e0087 */
[----:B------:R-:W3:Y:S01]  /*1c890*/  LDL.LU R130, [R1+0x20] ;  /* 0x0000200001827983 */ /* 0x000ee20000300800 */
[----:B------:R-:W-:Y:S01]  /*1c8a0*/  IMAD.MOV.U32 R135, RZ, RZ, R134 ;  /* 0x000000ffff877224 */ /* 0x000fe200078e0086 */
[-C--:B-1----:R-:W-:Y:S01]  /*1c8b0*/  HMMA.16816.F32.BF16 R84, R108, R112.reuse, R84 ;  /* 0x000000706c54723c */ /* 0x082fe20000041854 */
[----:B------:R-:W-:Y:S02]  /*1c8c0*/  IMAD.MOV.U32 R134, RZ, RZ, R137 ;  /* 0x000000ffff867224 */ /* 0x000fe400078e0089 */
[----:B------:R-:W-:Y:S02]  /*1c8d0*/  IMAD.MOV.U32 R137, RZ, RZ, R127 ;  /* 0x000000ffff897224 */ /* 0x000fe400078e007f */
[----:B------:R-:W-:Y:S02]  /*1c8e0*/  IMAD.MOV.U32 R127, RZ, RZ, R124 ;  /* 0x000000ffff7f7224 */ /* 0x000fe400078e007c */
[----:B------:R-:W-:Y:S01]  /*1c8f0*/  IMAD.MOV.U32 R147, RZ, RZ, R145 ;  /* 0x000000ffff937224 */ /* 0x000fe200078e0091 */
[C---:B------:R-:W-:Y:S01]  /*1c900*/  HMMA.16816.F32.BF16 R88, R116.reuse, R112, R88 ;  /* 0x000000707458723c */ /* 0x040fe20000041858 */
[----:B------:R-:W-:Y:S03]  /*1c910*/  IMAD.MOV.U32 R145, RZ, RZ, R134 ;  /* 0x000000ffff917224 */ /* 0x000fe600078e0086 */
[----:B------:R-:W-:Y:S02]  /*1c920*/  IMAD.MOV.U32 R134, RZ, RZ, R127 ;  /* 0x000000ffff867224 */ /* 0x000fe400078e007f */
[----:B------:R-:W-:Y:S01]  /*1c930*/  IMAD.MOV.U32 R127, RZ, RZ, R129 ;  /* 0x000000ffff7f7224 */ /* 0x000fe200078e0081 */
[----:B------:R-:W-:Y:S01]  /*1c940*/  PRMT R129, R105, 0x5410, R199 ;  /* 0x0000541069817816 */ /* 0x000fe200000000c7 */
[----:B------:R-:W-:Y:S01]  /*1c950*/  FFMA.FTZ R105, R149, c[0x0][0x23c], -R180 ;  /* 0x00008f0095697a23 */ /* 0x000fe200000108b4 */
[-C--:B------:R-:W-:Y:S01]  /*1c960*/  HMMA.16816.F32.BF16 R92, R116, R114.reuse, R92 ;  /* 0x00000072745c723c */ /* 0x080fe2000004185c */
[----:B------:R-:W1:Y:S02]  /*1c970*/  LDSM.16.MT88.4 R116, [R212+0x9800] ;  /* 0x00980000d474783b */ /* 0x000e640000004200 */
[----:B------:R-:W-:Y:S01]  /*1c980*/  IMAD.MOV.U32 R142, RZ, RZ, R146 ;  /* 0x000000ffff8e7224 */ /* 0x000fe200078e0092 */
[----:B------:R-:W4:Y:S01]  /*1c990*/  MUFU.EX2 R211, R105 ;  /* 0x0000006900d37308 */ /* 0x000f220000000800 */
[----:B------:R-:W-:Y:S01]  /*1c9a0*/  IMAD.MOV.U32 R149, RZ, RZ, R148 ;  /* 0x000000ffff957224 */ /* 0x000fe200078e0094 */
[----:B------:R-:W-:Y:S01]  /*1c9b0*/  MOV R146, R135 ;  /* 0x0000008700927202 */ /* 0x000fe20000000f00 */
[----:B------:R-:W-:Y:S01]  /*1c9c0*/  IMAD.MOV.U32 R135, RZ, RZ, R137 ;  /* 0x000000ffff877224 */ /* 0x000fe200078e0089 */
[----:B------:R-:W-:Y:S01]  /*1c9d0*/  LOP3.LUT R113, R186, 0xff, RZ, 0xc0, !PT ;  /* 0x000000ffba717812 */ /* 0x000fe200078ec0ff */
[----:B------:R-:W-:Y:S01]  /*1c9e0*/  IMAD.MOV.U32 R137, RZ, RZ, R128 ;  /* 0x000000ffff897224 */ /* 0x000fe200078e0080 */
[----:B------:R-:W-:Y:S02]  /*1c9f0*/  HMMA.16816.F32.BF16 R96, R108, R114, R96 ;  /* 0x000000726c60723c */ /* 0x000fe40000041860 */
[----:B------:R-:W-:Y:S01]  /*1ca00*/  IMAD.MOV.U32 R128, RZ, RZ, R122 ;  /* 0x000000ffff807224 */ /* 0x000fe200078e007a */
[----:B------:R-:W-:Y:S01]  /*1ca10*/  SHF.R.U32.HI R112, RZ, 0x8, R204 ;  /* 0x00000008ff707819 */ /* 0x000fe200000116cc */
[----:B------:R-:W-:Y:S01]  /*1ca20*/  IMAD.MOV.U32 R148, RZ, RZ, R155 ;  /* 0x000000ffff947224 */ /* 0x000fe200078e009b */
[----:B------:R-:W-:Y:S01]  /*1ca30*/  MOV R155, R154 ;  /* 0x0000009a009b7202 */ /* 0x000fe20000000f00 */
[----:B------:R-:W-:Y:S01]  /*1ca40*/  IMAD.MOV.U32 R154, RZ, RZ, R153 ;  /* 0x000000ffff9a7224 */ /* 0x000fe200078e0099 */
[--C-:B------:R-:W-:Y:S01]  /*1ca50*/  HSET2.LE.AND R111, R129, R141.reuse, PT ;  /* 0x0000008d816f7233 */ /* 0x100fe20003803000 */
[----:B------:R-:W-:Y:S01]  /*1ca60*/  IMAD.MOV.U32 R153, RZ, RZ, R152 ;  /* 0x000000ffff997224 */ /* 0x000fe200078e0098 */
[----:B------:R-:W-:Y:S03]  /*1ca70*/  PRMT R128, R128, 0x5410, R112 ;  /* 0x0000541080807816 */ /* 0x000fe60000000070 */
[----:B------:R-:W-:Y:S01]  /*1ca80*/  IMAD.MOV.U32 R152, RZ, RZ, R143 ;  /* 0x000000ffff987224 */ /* 0x000fe200078e008f */
[----:B------:R-:W-:Y:S01]  /*1ca90*/  LOP3.LUT R112, R185, 0xffff, RZ, 0xc0, !PT ;  /* 0x0000ffffb9707812 */ /* 0x000fe200078ec0ff */
[----:B------:R-:W-:Y:S01]  /*1caa0*/  IMAD.MOV.U32 R143, RZ, RZ, R142 ;  /* 0x000000ffff8f7224 */ /* 0x000fe200078e008e */
[--C-:B------:R-:W-:Y:S01]  /*1cab0*/  HSET2.LE.AND R114, R128, R141.reuse, PT ;  /* 0x0000008d80727233 */ /* 0x100fe20003803000 */
[----:B------:R-:W-:Y:S01]  /*1cac0*/  IMAD.MOV.U32 R142, RZ, RZ, R147 ;  /* 0x000000ffff8e7224 */ /* 0x000fe200078e0093 */
[----:B------:R-:W-:Y:S01]  /*1cad0*/  SHF.R.U32.HI R112, RZ, 0x8, R112 ;  /* 0x00000008ff707819 */ /* 0x000fe20000011670 */
[----:B------:R-:W-:Y:S01]  /*1cae0*/  IMAD.MOV.U32 R147, RZ, RZ, R146 ;  /* 0x000000ffff937224 */ /* 0x000fe200078e0092 */
[----:B----4-:R-:W-:Y:S01]  /*1caf0*/  F2FP.BF16.PACK_AB R109, R211, R202 ;  /* 0x000000cad36d723e */ /* 0x010fe200000010ff */
[----:B------:R-:W-:Y:S02]  /*1cb00*/  IMAD.MOV.U32 R146, RZ, RZ, R145 ;  /* 0x000000ffff927224 */ /* 0x000fe400078e0091 */
[----:B------:R-:W-:Y:S01]  /*1cb10*/  IMAD.MOV.U32 R145, RZ, RZ, R135 ;  /* 0x000000ffff917224 */ /* 0x000fe200078e0087 */
[----:B------:R-:W-:Y:S01]  /*1cb20*/  MOV R135, R134 ;  /* 0x0000008600877202 */ /* 0x000fe20000000f00 */
[----:B------:R-:W-:Y:S02]  /*1cb30*/  IMAD.MOV.U32 R134, RZ, RZ, R137 ;  /* 0x000000ffff867224 */ /* 0x000fe400078e0089 */
[----:B------:R-:W-:Y:S02]  /*1cb40*/  IMAD.MOV.U32 R137, RZ, RZ, R125 ;  /* 0x000000ffff897224 */ /* 0x000fe400078e007d */
[----:B------:R-:W-:Y:S02]  /*1cb50*/  IMAD.MOV.U32 R125, RZ, RZ, R228 ;  /* 0x000000ffff7d7224 */ /* 0x000fe400078e00e4 */
[----:B---3--:R-:W-:Y:S01]  /*1cb60*/  IMAD.MOV.U32 R124, RZ, RZ, R130 ;  /* 0x000000ffff7c7224 */ /* 0x008fe200078e0082 */
[----:B------:R-:W-:Y:S01]  /*1cb70*/  PRMT R130, R222, 0x5410, R106 ;  /* 0x00005410de827816 */ /* 0x000fe2000000006a */
[----:B------:R-:W-:Y:S01]  /*1cb80*/  FFMA.FTZ R106, R149, c[0x0][0x23c], -R181 ;  /* 0x00008f00956a7a23 */ /* 0x000fe200000108b5 */
[----:B------:R2:W5:Y:S01]  /*1cb90*/  LDL.LU R222, [R1+0xdc] ;  /* 0x0000dc0001de7983 */ /* 0x0005620000300800 */
[----:B------:R-:W-:Y:S02]  /*1cba0*/  IMAD.MOV.U32 R149, RZ, RZ, R148 ;  /* 0x000000ffff957224 */ /* 0x000fe400078e0094 */
[----:B------:R-:W-:Y:S01]  /*1cbb0*/  IMAD.MOV.U32 R148, RZ, RZ, R155 ;  /* 0x000000ffff947224 */ /* 0x000fe200078e009b */
[----:B------:R-:W3:Y:S01]  /*1cbc0*/  LDL.LU R122, [R1+0x34] ;  /* 0x00003400017a7983 */ /* 0x000ee20000300800 */
[----:B------:R-:W-:Y:S01]  /*1cbd0*/  IMAD.MOV.U32 R155, RZ, RZ, R154 ;  /* 0x000000ffff9b7224 */ /* 0x000fe200078e009a */
[----:B------:R-:W-:Y:S01]  /*1cbe0*/  MUFU.EX2 R206, R106 ;  /* 0x0000006a00ce7308 */ /* 0x000fe20000000800 */
[----:B------:R-:W-:Y:S01]  /*1cbf0*/  IMAD.MOV.U32 R154, RZ, RZ, R153 ;  /* 0x000000ffff9a7224 */ /* 0x000fe200078e0099 */
[----:B------:R2:W5:Y:S01]  /*1cc00*/  LDL.LU R228, [R1+0xd8] ;  /* 0x0000d80001e47983 */ /* 0x0005620000300800 */
[----:B------:R-:W-:Y:S01]  /*1cc10*/  IMAD.MOV.U32 R153, RZ, RZ, R152 ;  /* 0x000000ffff997224 */ /* 0x000fe200078e0098 */
[----:B------:R-:W-:Y:S01]  /*1cc20*/  MOV R152, R142 ;  /* 0x0000008e00987202 */ /* 0x000fe20000000f00 */
[----:B------:R-:W-:Y:S01]  /*1cc30*/  IMAD.MOV.U32 R142, RZ, RZ, R145 ;  /* 0x000000ffff8e7224 */ /* 0x000fe200078e0091 */
[--C-:B------:R-:W-:Y:S01]  /*1cc40*/  HSET2.LE.AND R110, R130, R141.reuse, PT ;  /* 0x0000008d826e7233 */ /* 0x100fe20003803000 */
[----:B------:R-:W-:Y:S02]  /*1cc50*/  IMAD.MOV.U32 R145, RZ, RZ, R135 ;  /* 0x000000ffff917224 */ /* 0x000fe400078e0087 */
[----:B------:R-:W-:Y:S02]  /*1cc60*/  IMAD.MOV.U32 R135, RZ, RZ, R134 ;  /* 0x000000ffff877224 */ /* 0x000fe400078e0086 */
[----:B------:R-:W-:Y:S02]  /*1cc70*/  IMAD.MOV.U32 R134, RZ, RZ, R137 ;  /* 0x000000ffff867224 */ /* 0x000fe400078e0089 */
[----:B------:R-:W-:Y:S01]  /*1cc80*/  FFMA.FTZ R105, R149, c[0x0][0x23c], -R181 ;  /* 0x00008f0095697a23 */ /* 0x000fe200000108b5 */
[----:B------:R-:W4:Y:S01]  /*1cc90*/  LDL.LU R137, [R1+0x24] ;  /* 0x0000240001897983 */ /* 0x000f220000300800 */
[----:B------:R-:W-:Y:S02]  /*1cca0*/  IMAD.MOV.U32 R149, RZ, RZ, R148 ;  /* 0x000000ffff957224 */ /* 0x000fe400078e0094 */
[----:B------:R-:W-:Y:S01]  /*1ccb0*/  IMAD.MOV.U32 R148, RZ, RZ, R155 ;  /* 0x000000ffff947224 */ /* 0x000fe200078e009b */
[----:B------:R1:W1:Y:S01]  /*1ccc0*/  MUFU.EX2 R210, R105 ;  /* 0x0000006900d27308 */ /* 0x0002620000000800 */
[----:B------:R-:W-:Y:S01]  /*1ccd0*/  IMAD.MOV.U32 R155, RZ, RZ, R154 ;  /* 0x000000ffff9b7224 */ /* 0x000fe200078e009a */
[----:B------:R-:W-:Y:S01]  /*1cce0*/  MOV R154, R153 ;  /* 0x00000099009a7202 */ /* 0x000fe20000000f00 */
[----:B------:R-:W-:Y:S02]  /*1ccf0*/  IMAD.MOV.U32 R153, RZ, RZ, R152 ;  /* 0x000000ffff997224 */ /* 0x000fe400078e0098 */
[----:B------:R-:W-:Y:S02]  /*1cd00*/  IMAD.MOV.U32 R152, RZ, RZ, R145 ;  /* 0x000000ffff987224 */ /* 0x000fe400078e0091 */
[----:B------:R-:W-:Y:S02]  /*1cd10*/  IMAD.MOV.U32 R145, RZ, RZ, R135 ;  /* 0x000000ffff917224 */ /* 0x000fe400078e0087 */
[----:B------:R-:W-:Y:S02]  /*1cd20*/  IMAD.MOV.U32 R135, RZ, RZ, R134 ;  /* 0x000000ffff877224 */ /* 0x000fe400078e0086 */
[----:B------:R-:W2:Y:S01]  /*1cd30*/  LDL.LU R134, [R1+0x2c] ;  /* 0x00002c0001867983 */ /* 0x000ea20000300800 */
[----:B-1----:R-:W-:Y:S02]  /*1cd40*/  FFMA.FTZ R105, R149, c[0x0][0x23c], -R182 ;  /* 0x00008f0095697a23 */ /* 0x002fe400000108b6 */
[----:B------:R-:W-:Y:S02]  /*1cd50*/  IMAD.MOV.U32 R149, RZ, RZ, R148 ;  /* 0x000000ffff957224 */ /* 0x000fe400078e0094 */
[----:B------:R1:W-:Y:S01]  /*1cd60*/  MUFU.EX2 R205, R105 ;  /* 0x0000006900cd7308 */ /* 0x0003e20000000800 */
[----:B------:R-:W-:Y:S02]  /*1cd70*/  IMAD.MOV.U32 R148, RZ, RZ, R155 ;  /* 0x000000ffff947224 */ /* 0x000fe400078e009b */
[----:B------:R-:W-:Y:S01]  /*1cd80*/  IMAD.MOV.U32 R155, RZ, RZ, R154 ;  /* 0x000000ffff9b7224 */ /* 0x000fe200078e009a */
[----:B------:R-:W-:Y:S01]  /*1cd90*/  MOV R154, R153 ;  /* 0x00000099009a7202 */ /* 0x000fe20000000f00 */
[----:B------:R-:W-:Y:S02]  /*1cda0*/  IMAD.MOV.U32 R153, RZ, RZ, R152 ;  /* 0x000000ffff997224 */ /* 0x000fe400078e0098 */
[----:B------:R-:W-:Y:S02]  /*1cdb0*/  IMAD.MOV.U32 R152, RZ, RZ, R135 ;  /* 0x000000ffff987224 */ /* 0x000fe400078e0087 */
[----:B-1----:R-:W-:Y:S02]  /*1cdc0*/  FFMA.FTZ R105, R149, c[0x0][0x23c], -R182 ;  /* 0x00008f0095697a23 */ /* 0x002fe400000108b6 */
[----:B------:R-:W-:Y:S02]  /*1cdd0*/  IMAD.MOV.U32 R149, RZ, RZ, R148 ;  /* 0x000000ffff957224 */ /* 0x000fe400078e0094 */
[----:B------:R1:W1:Y:S01]  /*1cde0*/  MUFU.EX2 R208, R105 ;  /* 0x0000006900d07308 */ /* 0x0002620000000800 */
[----:B------:R-:W-:Y:S02]  /*1cdf0*/  IMAD.MOV.U32 R148, RZ, RZ, R155 ;  /* 0x000000ffff947224 */ /* 0x000fe400078e009b */
[----:B------:R-:W-:Y:S01]  /*1ce00*/  IMAD.MOV.U32 R155, RZ, RZ, R154 ;  /* 0x000000ffff9b7224 */ /* 0x000fe200078e009a */
[----:B------:R-:W-:Y:S01]  /*1ce10*/  MOV R154, R153 ;  /* 0x00000099009a7202 */ /* 0x000fe20000000f00 */
[----:B------:R-:W-:Y:S02]  /*1ce20*/  IMAD.MOV.U32 R153, RZ, RZ, R152 ;  /* 0x000000ffff997224 */ /* 0x000fe400078e0098 */
[----:B-1----:R-:W-:Y:S02]  /*1ce30*/  FFMA.FTZ R105, R149, c[0x0][0x23c], -R183 ;  /* 0x00008f0095697a23 */ /* 0x002fe400000108b7 */
[----:B------:R-:W-:Y:S02]  /*1ce40*/  IMAD.MOV.U32 R149, RZ, RZ, R148 ;  /* 0x000000ffff957224 */ /* 0x000fe400078e0094 */
[----:B------:R1:W-:Y:S01]  /*1ce50*/  MUFU.EX2 R203, R105 ;  /* 0x0000006900cb7308 */ /* 0x0003e20000000800 */
[----:B------:R-:W-:Y:S01]  /*1ce60*/  IMAD.MOV.U32 R148, RZ, RZ, R155 ;  /* 0x000000ffff947224 */ /* 0x000fe200078e009b */
[----:B------:R-:W-:Y:S01]  /*1ce70*/  MOV R155, R154 ;  /* 0x0000009a009b7202 */ /* 0x000fe20000000f00 */
[----:B------:R-:W-:Y:S02]  /*1ce80*/  IMAD.MOV.U32 R154, RZ, RZ, R153 ;  /* 0x000000ffff9a7224 */ /* 0x000fe400078e0099 */
[----:B-1----:R-:W-:Y:S02]  /*1ce90*/  FFMA.FTZ R105, R149, c[0x0][0x23c], -R183 ;  /* 0x00008f0095697a23 */ /* 0x002fe400000108b7 */
[----:B------:R-:W-:Y:S01]  /*1cea0*/  IMAD.MOV.U32 R149, RZ, RZ, R148 ;  /* 0x000000ffff957224 */ /* 0x000fe200078e0094 */
[----:B------:R-:W-:Y:S02]  /*1ceb0*/  MOV R148, R155 ;  /* 0x0000009b00947202 */ /* 0x000fe40000000f00 */
[----:B------:R1:W-:Y:S01]  /*1cec0*/  MUFU.EX2 R207, R105 ;  /* 0x0000006900cf7308 */ /* 0x0003e20000000800 */
[----:B------:R-:W-:Y:S02]  /*1ced0*/  IMAD.MOV.U32 R155, RZ, RZ, R154 ;  /* 0x000000ffff9b7224 */ /* 0x000fe400078e009a */
[----:B-1----:R-:W-:Y:S02]  /*1cee0*/  FFMA.FTZ R105, R149, c[0x0][0x23c], -R182 ;  /* 0x00008f0095697a23 */ /* 0x002fe400000108b6 */
[----:B------:R-:W-:Y:S05]  /*1cef0*/  IMAD.MOV.U32 R149, RZ, RZ, R148 ;  /* 0x000000ffff957224 */ /* 0x000fea00078e0094 */
[----:B------:R1:W-:Y:S01]  /*1cf00*/  MUFU.EX2 R209, R105 ;  /* 0x0000006900d17308 */ /* 0x0003e20000000800 */
[----:B------:R-:W-:Y:S01]  /*1cf10*/  IMAD.MOV.U32 R148, RZ, RZ, R155 ;  /* 0x000000ffff947224 */ /* 0x000fe200078e009b */
[----:B------:R-:W-:Y:S03]  /*1cf20*/  LOP3.LUT R106, R149, 0xff, RZ, 0xc0, !PT ;  /* 0x000000ff956a7812 */ /* 0x000fe600078ec0ff */
[----:B------:R-:W-:Y:S04]  /*1cf30*/  IMAD.MOV.U32 R149, RZ, RZ, R148 ;  /* 0x000000ffff957224 */ /* 0x000fe800078e0094 */
[----:B------:R-:W-:Y:S01]  /*1cf40*/  IMAD.MOV.U32 R156, RZ, RZ, R149 ;  /* 0x000000ffff9c7224 */ /* 0x000fe200078e0095 */
[----:B-1----:R-:W-:Y:S04]  /*1cf50*/  LOP3.LUT R105, R186, 0xffff, RZ, 0xc0, !PT ;  /* 0x0000ffffba697812 */ /* 0x002fe800078ec0ff */
[----:B------:R-:W-:Y:S01]  /*1cf60*/  SHF.R.U32.HI R105, RZ, 0x8, R105 ;  /* 0x00000008ff697819 */ /* 0x000fe20000011669 */
[----:B--2---:R-:W-:Y:S02]  /*1cf70*/  IMAD.MOV.U32 R135, RZ, RZ, R134 ;  /* 0x000000ffff877224 */ /* 0x004fe400078e0086 */
        /* <DEDUP_REMOVED lines=11> */
[----:B------:R-:W-:Y:S01]  /*1d030*/  MOV R155, R154 ;  /* 0x0000009a009b7202 */ /* 0x000fe20000000f00 */
        /* <DEDUP_REMOVED lines=9> */
[----:B------:R-:W-:Y:S01]  /*1d0d0*/  PRMT R124, R113, 0x5410, R105 ;  /* 0x00005410717c7816 */ /* 0x000fe20000000069 */
[----:B------:R-:W-:Y:S01]  /*1d0e0*/  FFMA.FTZ R105, R156, c[0x0][0x23c], -R183 ;  /* 0x00008f009c697a23 */ /* 0x000fe200000108b7 */
[----:B------:R-:W-:Y:S01]  /*1d0f0*/  SHF.R.U32.HI R113, RZ, 0x18, R186 ;  /* 0x00000018ff717819 */ /* 0x000fe200000116ba */
[----:B------:R-:W-:Y:S02]  /*1d100*/  IMAD.MOV.U32 R153, RZ, RZ, R152 ;  /* 0x000000ffff997224 */ /* 0x000fe400078e0098 */
[----:B------:R2:W-:Y:S01]  /*1d110*/  MUFU.EX2 R200, R105 ;  /* 0x0000006900c87308 */ /* 0x0005e20000000800 */
[----:B------:R-:W-:Y:S01]  /*1d120*/  IMAD.MOV.U32 R152, RZ, RZ, R143 ;  /* 0x000000ffff987224 */ /* 0x000fe200078e008f */
[--C-:B------:R-:W-:Y:S01]  /*1d130*/  HSET2.LE.AND R108, R124, R141.reuse, PT ;  /* 0x0000008d7c6c7233 */ /* 0x100fe20003803000 */
[----:B------:R-:W-:Y:S02]  /*1d140*/  IMAD.MOV.U32 R143, RZ, RZ, R142 ;  /* 0x000000ffff8f7224 */ /* 0x000fe400078e008e */
[----:B------:R-:W-:Y:S02]  /*1d150*/  IMAD.MOV.U32 R142, RZ, RZ, R147 ;  /* 0x000000ffff8e7224 */ /* 0x000fe400078e0093 */
[----:B------:R-:W-:Y:S01]  /*1d160*/  IMAD.MOV.U32 R147, RZ, RZ, R120 ;  /* 0x000000ffff937224 */ /* 0x000fe200078e0078 */
[----:B------:R-:W-:Y:S01]  /*1d170*/  LOP3.LUT R108, R108, R109, RZ, 0xc0, !PT ;  /* 0x0000006d6c6c7212 */ /* 0x000fe200078ec0ff */
[----:B------:R-:W-:Y:S02]  /*1d180*/  FFMA.FTZ R120, R225, c[0x0][0x23c], -R182 ;  /* 0x00008f00e1787a23 */ /* 0x000fe400000108b6 */
[----:B------:R-:W-:Y:S02]  /*1d190*/  IMAD.MOV.U32 R149, RZ, RZ, R148 ;  /* 0x000000ffff957224 */ /* 0x000fe400078e0094 */
[----:B------:R1:W1:Y:S01]  /*1d1a0*/  MUFU.EX2 R204, R120 ;  /* 0x0000007800cc7308 */ /* 0x0002620000000800 */
[----:B------:R-:W-:Y:S02]  /*1d1b0*/  IMAD.MOV.U32 R148, RZ, RZ, R152 ;  /* 0x000000ffff947224 */ /* 0x000fe400078e0098 */
[----:B------:R-:W-:Y:S02]  /*1d1c0*/  IMAD.MOV.U32 R152, RZ, RZ, R143 ;  /* 0x000000ffff987224 */ /* 0x000fe400078e008f */
[----:B------:R-:W-:Y:S02]  /*1d1d0*/  IMAD.MOV.U32 R143, RZ, RZ, R142 ;  /* 0x000000ffff8f7224 */ /* 0x000fe400078e008e */
[----:B------:R-:W-:Y:S02]  /*1d1e0*/  IMAD.MOV.U32 R142, RZ, RZ, R147 ;  /* 0x000000ffff8e7224 */ /* 0x000fe400078e0093 */
[----:B------:R-:W-:Y:S01]  /*1d1f0*/  IMAD.MOV.U32 R147, RZ, RZ, R127 ;  /* 0x000000ffff937224 */ /* 0x000fe200078e007f */
[----:B------:R-:W-:Y:S01]  /*1d200*/  PRMT R127, R106, 0x5410, R188 ;  /* 0x000054106a7f7816 */ /* 0x000fe200000000bc */
[----:B------:R-:W-:Y:S01]  /*1d210*/  IMAD.MOV.U32 R161, RZ, RZ, R155 ;  /* 0x000000ffffa17224 */ /* 0x000fe200078e009b */
[----:B------:R-:W-:Y:S01]  /*1d220*/  SHF.R.U32.HI R106, RZ, 0x10, R186 ;  /* 0x00000010ff6a7819 */ /* 0x000fe200000116ba */
[----:B------:R-:W-:Y:S01]  /*1d230*/  IMAD.MOV.U32 R158, RZ, RZ, R160 ;  /* 0x000000ffff9e7224 */ /* 0x000fe200078e00a0 */
[----:B------:R-:W-:Y:S01]  /*1d240*/  MOV R155, R153 ;  /* 0x00000099009b7202 */ /* 0x000fe20000000f00 */
[----:B------:R-:W-:Y:S01]  /*1d250*/  IMAD.MOV.U32 R153, RZ, RZ, R218 ;  /* 0x000000ffff997224 */ /* 0x000fe200078e00da */
[----:B------:R-:W-:Y:S01]  /*1d260*/  LOP3.LUT R106, R106, 0xff, RZ, 0xc0, !PT ;  /* 0x000000ff6a6a7812 */ /* 0x000fe200078ec0ff */
[----:B------:R-:W-:Y:S01]  /*1d270*/  IMAD.MOV.U32 R160, RZ, RZ, R150 ;  /* 0x000000ffffa07224 */ /* 0x000fe200078e0096 */
[----:B--2---:R-:W-:Y:S01]  /*1d280*/  SHF.R.U32.HI R105, RZ, 0x10, R185 ;  /* 0x00000010ff697819 */ /* 0x004fe200000116b9 */
[----:B------:R-:W-:Y:S01]  /*1d290*/  IMAD.MOV.U32 R150, RZ, RZ, R154 ;  /* 0x000000ffff967224 */ /* 0x000fe200078e009a */
[----:B------:R-:W-:Y:S01]  /*1d2a0*/  PRMT R106, R106, 0x5410, R113 ;  /* 0x000054106a6a7816 */ /* 0x000fe20000000071 */
[----:B------:R-:W-:Y:S01]  /*1d2b0*/  IMAD.MOV.U32 R154, RZ, RZ, R153 ;  /* 0x000000ffff9a7224 */ /* 0x000fe200078e0099 */
[----:B------:R-:W-:Y:S01]  /*1d2c0*/  MOV R157, R161 ;  /* 0x000000a1009d7202 */ /* 0x000fe20000000f00 */
[----:B------:R-:W-:Y:S01]  /*1d2d0*/  IMAD.MOV.U32 R161, RZ, RZ, R151 ;  /* 0x000000ffffa17224 */ /* 0x000fe200078e0097 */
[----:B------:R-:W-:Y:S01]  /*1d2e0*/  LOP3.LUT R105, R105, 0xff, RZ, 0xc0, !PT ;  /* 0x000000ff69697812 */ /* 0x000fe200078ec0ff */
[----:B---3--:R-:W-:Y:S01]  /*1d2f0*/  IMAD.MOV.U32 R151, RZ, RZ, R122 ;  /* 0x000000ffff977224 */ /* 0x008fe200078e007a */
[----:B------:R-:W-:Y:S01]  /*1d300*/  LOP3.LUT R122, R185, 0xff, RZ, 0xc0, !PT ;  /* 0x000000ffb97a7812 */ /* 0x000fe200078ec0ff */
[----:B------:R-:W-:Y:S01]  /*1d310*/  IMAD.MOV.U32 R153, RZ, RZ, R136 ;  /* 0x000000ffff997224 */ /* 0x000fe200078e0088 */
[----:B------:R-:W-:Y:S01]  /*1d320*/  MOV R136, R121 ;  /* 0x0000007900887202 */ /* 0x000fe20000000f00 */
[----:B-1----:R-:W-:Y:S01]  /*1d330*/  FFMA.FTZ R120, R158, c[0x0][0x23c], -R183 ;  /* 0x00008f009e787a23 */ /* 0x002fe200000108b7 */
[----:B------:R-:W-:Y:S01]  /*1d340*/  SHF.R.U32.HI R121, RZ, 0x18, R185 ;  /* 0x00000018ff797819 */ /* 0x000fe200000116b9 */
[----:B------:R-:W-:Y:S01]  /*1d350*/  IMAD.MOV.U32 R158, RZ, RZ, R138 ;  /* 0x000000ffff9e7224 */ /* 0x000fe200078e008a */
[----:B------:R-:W-:Y:S01]  /*1d360*/  PRMT R126, R122, 0x5410, R112 ;  /* 0x000054107a7e7816 */ /* 0x000fe20000000070 */
[--C-:B------:R-:W-:Y:S01]  /*1d370*/  HSET2.LE.AND R112, R106, R141.reuse, PT ;  /* 0x0000008d6a707233 */ /* 0x100fe20003803000 */
[----:B------:R-:W-:Y:S01]  /*1d380*/  F2FP.BF16.PACK_AB R113, R210, R206 ;  /* 0x000000ced271723e */ /* 0x000fe200000010ff */
[----:B------:R-:W-:Y:S01]  /*1d390*/  IMAD.MOV.U32 R138, RZ, RZ, R125 ;  /* 0x000000ffff8a7224 */ /* 0x000fe200078e007d */
[----:B------:R-:W-:Y:S01]  /*1d3a0*/  PRMT R125, R105, 0x5410, R121 ;  /* 0x00005410697d7816 */ /* 0x000fe20000000079 */
[----:B------:R1:W2:Y:S01]  /*1d3b0*/  MUFU.EX2 R201, R120 ;  /* 0x0000007800c97308 */ /* 0x0002a20000000800 */
[----:B------:R-:W-:Y:S01]  /*1d3c0*/  F2FP.BF16.PACK_AB R105, R234, R233 ;  /* 0x000000e9ea69723e */ /* 0x000fe200000010ff */
[----:B------:R-:W-:Y:S01]  /*1d3d0*/  IMAD.MOV.U32 R159, RZ, RZ, R149 ;  /* 0x000000ffff9f7224 */ /* 0x000fe200078e0095 */
[----:B------:R-:W-:Y:S01]  /*1d3e0*/  LOP3.LUT R109, R112, R113, RZ, 0xc0, !PT ;  /* 0x00000071706d7212 */ /* 0x000fe200078ec0ff */
[--C-:B------:R-:W-:Y:S01]  /*1d3f0*/  HSET2.LE.AND R112, R126, R141.reuse, PT ;  /* 0x0000008d7e707233 */ /* 0x100fe20003803000 */
[----:B------:R-:W-:Y:S01]  /*1d400*/  LOP3.LUT R110, R110, R105, RZ, 0xc0, !PT ;  /* 0x000000696e6e7212 */ /* 0x000fe200078ec0ff */
[----:B----4-:R-:W-:Y:S01]  /*1d410*/  IMAD.MOV.U32 R149, RZ, RZ, R137 ;  /* 0x000000ffff957224 */ /* 0x010fe200078e0089 */
[----:B------:R-:W-:Y:S01]  /*1d420*/  F2FP.BF16.PACK_AB R105, R208, R205 ;  /* 0x000000cdd069723e */ /* 0x000fe200000010ff */
[----:B------:R-:W-:Y:S01]  /*1d430*/  IMAD.MOV.U32 R137, RZ, RZ, R123 ;  /* 0x000000ffff897224 */ /* 0x000fe200078e007b */
[----:B------:R-:W-:Y:S01]  /*1d440*/  F2FP.BF16.PACK_AB R106, R231, R232 ;  /* 0x000000e8e76a723e */ /* 0x000fe200000010ff */
[--C-:B------:R-:W-:Y:S01]  /*1d450*/  HSET2.LE.AND R124, R127, R141.reuse, PT ;  /* 0x0000008d7f7c7233 */ /* 0x100fe20003803000 */
[----:B------:R-:W-:Y:S01]  /*1d460*/  LOP3.LUT R112, R112, R105, RZ, 0xc0, !PT ;  /* 0x0000006970707212 */ /* 0x000fe200078ec0ff */
[----:B------:R-:W-:Y:S01]  /*1d470*/  FFMA.FTZ R105, R169, c[0x0][0x23c], -R180 ;  /* 0x00008f00a9697a23 */ /* 0x000fe200000108b4 */
[----:B------:R-:W-:Y:S01]  /*1d480*/  LOP3.LUT R111, R111, R106, RZ, 0xc0, !PT ;  /* 0x0000006a6f6f7212 */ /* 0x000fe200078ec0ff */
[----:B------:R-:W-:Y:S01]  /*1d490*/  IMAD.MOV.U32 R169, RZ, RZ, R168 ;  /* 0x000000ffffa97224 */ /* 0x000fe200078e00a8 */
[--C-:B------:R-:W-:Y:S01]  /*1d4a0*/  HSET2.LE.AND R113, R125, R141.reuse, PT ;  /* 0x0000008d7d717233 */ /* 0x100fe20003803000 */
[----:B------:R3:W-:Y:S01]  /*1d4b0*/  MUFU.EX2 R199, R105 ;  /* 0x0000006900c77308 */ /* 0x0007e20000000800 */
[----:B------:R-:W-:Y:S01]  /*1d4c0*/  IMAD.MOV.U32 R168, RZ, RZ, R159 ;  /* 0x000000ffffa87224 */ /* 0x000fe200078e009f */
[----:B------:R-:W-:Y:S01]  /*1d4d0*/  F2FP.BF16.PACK_AB R115, R204, R209 ;  /* 0x000000d1cc73723e */ /* 0x000fe200000010ff */
[----:B------:R-:W-:Y:S01]  /*1d4e0*/  IMAD.MOV.U32 R156, RZ, RZ, R217 ;  /* 0x000000ffff9c7224 */ /* 0x000fe200078e00d9 */
[-C--:B------:R-:W-:Y:S01]  /*1d4f0*/  HMMA.16816.F32.BF16 R4, R108, R116.reuse, R4 ;  /* 0x000000746c04723c */ /* 0x080fe20000041804 */
[----:B------:R-:W-:Y:S01]  /*1d500*/  F2FP.BF16.PACK_AB R106, R207, R203 ;  /* 0x000000cbcf6a723e */ /* 0x000fe200000010ff */
[----:B------:R-:W-:Y:S01]  /*1d510*/  IMAD.MOV.U32 R159, RZ, RZ, R157 ;  /* 0x000000ffff9f7224 */ /* 0x000fe200078e009d */
[----:B------:R-:W-:Y:S01]  /*1d520*/  LOP3.LUT R114, R114, R115, RZ, 0xc0, !PT ;  /* 0x0000007372727212 */ /* 0x000fe200078ec0ff */
[----:B-1----:R-:W1:Y:S01]  /*1d530*/  LDSM.16.MT88.4 R120, [R214+0x9800] ;  /* 0x00980000d678783b */ /* 0x002e620000004200 */
[----:B--2---:R-:W-:Y:S01]  /*1d540*/  F2FP.BF16.PACK_AB R125, R201, R200 ;  /* 0x000000c8c97d723e */ /* 0x004fe200000010ff */
[----:B------:R-:W-:Y:S01]  /*1d550*/  IMAD.MOV.U32 R157, RZ, RZ, R156 ;  /* 0x000000ffff9d7224 */ /* 0x000fe200078e009c */
[----:B------:R-:W-:Y:S01]  /*1d560*/  LOP3.LUT R113, R113, R106, RZ, 0xc0, !PT ;  /* 0x0000006a71717212 */ /* 0x000fe200078ec0ff */
[----:B------:R-:W-:Y:S01]  /*1d570*/  IMAD.MOV.U32 R156, RZ, RZ, R151 ;  /* 0x000000ffff9c7224 */ /* 0x000fe200078e0097 */
[----:B------:R-:W-:Y:S03]  /*1d580*/  LOP3.LUT R115, R124, R125, RZ, 0xc0, !PT ;  /* 0x0000007d7c737212 */ /* 0x000fe600078ec0ff */
[----:B------:R-:W2:Y:S01]  /*1d590*/  LDSM.16.MT88.4 R124, [R212+0xa800] ;  /* 0x00a80000d47c783b */ /* 0x000ea20000004200 */
[----:B------:R-:W-:Y:S02]  /*1d5a0*/  IMAD.MOV.U32 R139, RZ, RZ, R219 ;  /* 0x000000ffff8b7224 */ /* 0x000fe400078e00db */
[----:B------:R-:W-:Y:S01]  /*1d5b0*/  IMAD.MOV.U32 R134, RZ, RZ, R133 ;  /* 0x000000ffff867224 */ /* 0x000fe200078e0085 */
[C---:B------:R-:W-:Y:S01]  /*1d5c0*/  HMMA.16816.F32.BF16 R8, R112.reuse, R116, R8 ;  /* 0x000000747008723c */ /* 0x040fe20000041808 */
[----:B------:R-:W-:Y:S02]  /*1d5d0*/  IMAD.MOV.U32 R133, RZ, RZ, R229 ;  /* 0x000000ffff857224 */ /* 0x000fe400078e00e5 */
[----:B------:R-:W-:Y:S01]  /*1d5e0*/  IMAD.MOV.U32 R135, RZ, RZ, R224 ;  /* 0x000000ffff877224 */ /* 0x000fe200078e00e0 */
[----:B------:R4:W5:Y:S01]  /*1d5f0*/  LDL.LU R219, [R1+0xd0] ;  /* 0x0000d00001db7983 */ /* 0x0009620000300800 */
[----:B---3--:R-:W-:Y:S02]  /*1d600*/  FFMA.FTZ R105, R169, c[0x0][0x23c], -R180 ;  /* 0x00008f00a9697a23 */ /* 0x008fe400000108b4 */
[----:B------:R-:W-:Y:S01]  /*1d610*/  IMAD.MOV.U32 R169, RZ, RZ, R168 ;  /* 0x000000ffffa97224 */ /* 0x000fe200078e00a8 */
[-C--:B------:R-:W-:Y:S01]  /*1d620*/  HMMA.16816.F32.BF16 R12, R112, R118.reuse, R12 ;  /* 0x00000076700c723c */ /* 0x080fe2000004180c */
[----:B------:R3:W3:Y:S01]  /*1d630*/  MUFU.EX2 R198, R105 ;  /* 0x0000006900c67308 */ /* 0x0006e20000000800 */
[----:B------:R4:W5:Y:S02]  /*1d640*/  LDL.LU R229, [R1+0xcc] ;  /* 0x0000cc0001e57983 */ /* 0x0009640000300800 */
[----:B------:R-:W-:Y:S02]  /*1d650*/  IMAD.MOV.U32 R168, RZ, RZ, R159 ;  /* 0x000000ffffa87224 */ /* 0x000fe400078e009f */
[----:B------:R4:W5:Y:S01]  /*1d660*/  LDL.LU R224, [R1+0xc8] ;  /* 0x0000c80001e07983 */ /* 0x0009620000300800 */
[----:B------:R-:W-:Y:S01]  /*1d670*/  IMAD.MOV.U32 R151, RZ, RZ, R150 ;  /* 0x000000ffff977224 */ /* 0x000fe200078e0096 */
[C---:B------:R-:W-:Y:S01]  /*1d680*/  HMMA.16816.F32.BF16 R16, R108.reuse, R118, R16 ;  /* 0x000000766c10723c */ /* 0x040fe20000041810 */
[----:B------:R-:W-:Y:S01]  /*1d690*/  IMAD.MOV.U32 R150, RZ, RZ, R148 ;  /* 0x000000ffff967224 */ /* 0x000fe200078e0094 */
[----:B------:R-:W2:Y:S02]  /*1d6a0*/  LDSM.16.MT88.4 R116, [R214+0xa800] ;  /* 0x00a80000d674783b */ /* 0x000ea40000004200 */
[----:B------:R-:W-:Y:S01]  /*1d6b0*/  MOV R148, R155 ;  /* 0x0000009b00947202 */ /* 0x000fe20000000f00 */
[----:B------:R-:W-:Y:S02]  /*1d6c0*/  IMAD.MOV.U32 R155, RZ, RZ, R135 ;  /* 0x000000ffff9b7224 */ /* 0x000fe400078e0087 */
[----:B------:R-:W-:Y:S02]  /*1d6d0*/  IMAD.MOV.U32 R135, RZ, RZ, R139 ;  /* 0x000000ffff877224 */ /* 0x000fe400078e008b */
[----:B------:R-:W-:Y:S01]  /*1d6e0*/  IMAD.MOV.U32 R139, RZ, RZ, R215 ;  /* 0x000000ffff8b7224 */ /* 0x000fe200078e00d7 */
[----:B------:R4:W5:Y:S01]  /*1d6f0*/  LDL.LU R230, [R1+0xc4] ;  /* 0x0000c40001e67983 */ /* 0x0009620000300800 */
[-C--:B-1----:R-:W-:Y:S01]  /*1d700*/  HMMA.16816.F32.BF16 R20, R108, R120.reuse, R20 ;  /* 0x000000786c14723c */ /* 0x082fe20000041814 */
[----:B------:R-:W-:Y:S02]  /*1d710*/  IMAD.MOV.U32 R159, RZ, RZ, R157 ;  /* 0x000000ffff9f7224 */ /* 0x000fe400078e009d */
[----:B------:R4:W5:Y:S01]  /*1d720*/  LDL.LU R225, [R1+0xc0] ;  /* 0x0000c00001e17983 */ /* 0x0009620000300800 */
[----:B------:R-:W-:Y:S01]  /*1d730*/  IMAD.MOV.U32 R157, RZ, RZ, R156 ;  /* 0x000000ffff9d7224 */ /* 0x000fe200078e009c */
[----:B------:R-:W-:Y:S01]  /*1d740*/  MOV R156, R213 ;  /* 0x000000d5009c7202 */ /* 0x000fe20000000f00 */
[--C-:B---3--:R-:W-:Y:S01]  /*1d750*/  FFMA.FTZ R105, R169, c[0x0][0x23c], -R181.reuse ;  /* 0x00008f00a9697a23 */ /* 0x108fe200000108b5 */
[----:B------:R4:W5:Y:S01]  /*1d760*/  LDL.LU.64 R220, [R1+0xb8] ;  /* 0x0000b80001dc7983 */ /* 0x0009620000300a00 */
[----:B------:R-:W-:Y:S01]  /*1d770*/  F2FP.BF16.PACK_AB R174, R198, R199 ;  /* 0x000000c7c6ae723e */ /* 0x000fe200000010ff */
[C---:B------:R-:W-:Y:S01]  /*1d780*/  HMMA.16816.F32.BF16 R24, R112.reuse, R120, R24 ;  /* 0x000000787018723c */ /* 0x040fe20000041818 */
[----:B------:R1:W-:Y:S03]  /*1d790*/  MUFU.EX2 R197, R105 ;  /* 0x0000006900c57308 */ /* 0x0003e60000000800 */
[----:B------:R4:W5:Y:S04]  /*1d7a0*/  LDL.LU R218, [R1+0xb0] ;  /* 0x0000b00001da7983 */ /* 0x0009680000300800 */
[-C--:B------:R-:W-:Y:S01]  /*1d7b0*/  HMMA.16816.F32.BF16 R28, R112, R122.reuse, R28 ;  /* 0x0000007a701c723c */ /* 0x080fe2000004181c */
[----:B------:R4:W5:Y:S04]  /*1d7c0*/  LDL.LU R217, [R1+0xac] ;  /* 0x0000ac0001d97983 */ /* 0x0009680000300800 */
[----:B------:R4:W5:Y:S03]  /*1d7d0*/  LDL.LU R216, [R1+0xa8] ;  /* 0x0000a80001d87983 */ /* 0x0009660000300800 */
[C---:B------:R-:W-:Y:S01]  /*1d7e0*/  HMMA.16816.F32.BF16 R32, R108.reuse, R122, R32 ;  /* 0x0000007a6c20723c */ /* 0x040fe20000041820 */
[----:B------:R-:W3:Y:S07]  /*1d7f0*/  LDSM.16.MT88.4 R120, [R212+0xb800] ;  /* 0x00b80000d478783b */ /* 0x000eee0000004200 */
[-C--:B--2---:R-:W-:Y:S01]  /*1d800*/  HMMA.16816.F32.BF16 R36, R108, R124.reuse, R36 ;  /* 0x0000007c6c24723c */ /* 0x084fe20000041824 */
[--C-:B-1----:R-:W-:Y:S01]  /*1d810*/  FFMA.FTZ R105, R168, c[0x0][0x23c], -R181.reuse ;  /* 0x00008f00a8697a23 */ /* 0x102fe200000108b5 */
[----:B------:R4:W5:Y:S03]  /*1d820*/  LDL.LU R215, [R1+0xa4] ;  /* 0x0000a40001d77983 */ /* 0x0009660000300800 */
[----:B------:R1:W2:Y:S01]  /*1d830*/  MUFU.EX2 R196, R105 ;  /* 0x0000006900c47308 */ /* 0x0002a20000000800 */
[----:B------:R4:W5:Y:S02]  /*1d840*/  LDL.LU R213, [R1+0xa0] ;  /* 0x0000a00001d57983 */ /* 0x0009640000300800 */
[C---:B------:R-:W-:Y:S07]  /*1d850*/  HMMA.16816.F32.BF16 R40, R112.reuse, R124, R40 ;  /* 0x0000007c7028723c */ /* 0x040fee0000041828 */
[----:B------:R-:W-:Y:S01]  /*1d860*/  LOP3.LUT R124, R189, UR8, R238, 0x96, !PT ;  /* 0x00000008bd7c7c12 */ /* 0x000fe2000f8e96ee */
[-C--:B------:R-:W-:Y:S04]  /*1d870*/  HMMA.16816.F32.BF16 R44, R112, R126.reuse, R44 ;  /* 0x0000007e702c723c */ /* 0x080fe8000004182c */
[----:B------:R-:W-:Y:S04]  /*1d880*/  IMAD.WIDE.U32 R124, R124, -0x2daee0ad, RZ ;  /* 0xd2511f537c7c7825 */ /* 0x000fe800078e00ff */
[C---:B------:R-:W-:Y:S01]  /*1d890*/  HMMA.16816.F32.BF16 R48, R108.reuse, R126, R48 ;  /* 0x0000007e6c30723c */ /* 0x040fe20000041830 */
[----:B------:R-:W-:Y:S03]  /*1d8a0*/  LOP3.LUT R130, R124, 0xff, RZ, 0xc0, !PT ;  /* 0x000000ff7c827812 */ /* 0x000fe600078ec0ff */
[----:B------:R-:W-:Y:S01]  /*1d8b0*/  SHF.R.U32.HI R128, RZ, 0x18, R124 ;  /* 0x00000018ff807819 */ /* 0x000fe2000001167c */
[--C-:B-1----:R-:W-:Y:S01]  /*1d8c0*/  FFMA.FTZ R105, R159, c[0x0][0x23c], -R180.reuse ;  /* 0x00008f009f697a23 */ /* 0x102fe200000108b4 */
[----:B--2---:R-:W-:Y:S01]  /*1d8d0*/  F2FP.BF16.PACK_AB R175, R196, R197 ;  /* 0x000000c5c4af723e */ /* 0x004fe200000010ff */
[----:B------:R-:W-:Y:S01]  /*1d8e0*/  FFMA.FTZ R180, R158, c[0x0][0x23c], -R180 ;  /* 0x00008f009eb47a23 */ /* 0x000fe200000108b4 */
[-C--:B------:R-:W-:Y:S01]  /*1d8f0*/  HMMA.16816.F32.BF16 R52, R108, R116.reuse, R52 ;  /* 0x000000746c34723c */ /* 0x080fe20000041834 */
[----:B------:R1:W-:Y:S07]  /*1d900*/  MUFU.EX2 R195, R105 ;  /* 0x0000006900c37308 */ /* 0x0003ee0000000800 */
[C---:B------:R-:W-:Y:S03]  /*1d910*/  HMMA.16816.F32.BF16 R56, R112.reuse, R116, R56 ;  /* 0x000000747038723c */ /* 0x040fe60000041838 */
[----:B------:R-:W-:Y:S05]  /*1d920*/  MUFU.EX2 R194, R180 ;  /* 0x000000b400c27308 */ /* 0x000fea0000000800 */
[-C--:B------:R-:W-:Y:S08]  /*1d930*/  HMMA.16816.F32.BF16 R60, R112, R118.reuse, R60 ;  /* 0x00000076703c723c */ /* 0x080ff0000004183c */
[C---:B------:R-:W-:Y:S01]  /*1d940*/  HMMA.16816.F32.BF16 R64, R108.reuse, R118, R64 ;  /* 0x000000766c40723c */ /* 0x040fe20000041840 */
[--C-:B-1----:R-:W-:Y:S03]  /*1d950*/  FFMA.FTZ R105, R157, c[0x0][0x23c], -R181.reuse ;  /* 0x00008f009d697a23 */ /* 0x102fe600000108b5 */
[----:B------:R-:W-:Y:S01]  /*1d960*/  FFMA.FTZ R181, R156, c[0x0][0x23c], -R181 ;  /* 0x00008f009cb57a23 */ /* 0x000fe200000108b5 */
[----:B------:R1:W-:Y:S03]  /*1d970*/  MUFU.EX2 R193, R105 ;  /* 0x0000006900c17308 */ /* 0x0003e60000000800 */
[-C--:B---3--:R-:W-:Y:S07]  /*1d980*/  HMMA.16816.F32.BF16 R68, R108, R120.reuse, R68 ;  /* 0x000000786c44723c */ /* 0x088fee0000041844 */
[----:B------:R-:W2:Y:S01]  /*1d990*/  MUFU.EX2 R192, R181 ;  /* 0x000000b500c07308 */ /* 0x000ea20000000800 */
[C---:B------:R-:W-:Y:S08]  /*1d9a0*/  HMMA.16816.F32.BF16 R72, R112.reuse, R120, R72 ;  /* 0x000000787048723c */ /* 0x040ff00000041848 */
[-C--:B------:R-:W-:Y:S01]  /*1d9b0*/  HMMA.16816.F32.BF16 R76, R112, R122.reuse, R76 ;  /* 0x0000007a704c723c */ /* 0x080fe2000004184c */
[----:B-1----:R-:W-:Y:S03]  /*1d9c0*/  LOP3.LUT R105, R245, UR8, R162, 0x96, !PT ;  /* 0x00000008f5697c12 */ /* 0x002fe6000f8e96a2 */
[----:B------:R-:W-:Y:S04]  /*1d9d0*/  IMAD.MOV.U32 R245, RZ, RZ, R140 ;  /* 0x000000fffff57224 */ /* 0x000fe800078e008c */
[C---:B------:R-:W-:Y:S01]  /*1d9e0*/  HMMA.16816.F32.BF16 R80, R108.reuse, R122, R80 ;  /* 0x0000007a6c50723c */ /* 0x040fe20000041850 */
[----:B------:R-:W-:Y:S04]  /*1d9f0*/  IMAD.WIDE.U32 R116, R105, -0x2daee0ad, RZ ;  /* 0xd2511f5369747825 */ /* 0x000fe800078e00ff */
[----:B------:R-:W-:Y:S01]  /*1da00*/  FFMA.FTZ R105, R151, c[0x0][0x23c], -R182 ;  /* 0x00008f0097697a23 */ /* 0x000fe200000108b6 */
[C---:B------:R-:W-:Y:S03]  /*1da10*/  LOP3.LUT R126, R116.reuse, 0xffff, RZ, 0xc0, !PT ;  /* 0x0000ffff747e7812 */ /* 0x040fe600078ec0ff */
[----:B------:R1:W-:Y:S03]  /*1da20*/  MUFU.EX2 R191, R105 ;  /* 0x0000006900bf7308 */ /* 0x0003e60000000800 */
[----:B------:R-:W-:Y:S02]  /*1da30*/  SHF.R.U32.HI R127, RZ, 0x10, R116 ;  /* 0x00000010ff7f7819 */ /* 0x000fe40000011674 */
[----:B------:R-:W-:Y:S01]  /*1da40*/  LOP3.LUT R106, R117, UR18, R160, 0x96, !PT ;  /* 0x00000012756a7c12 */ /* 0x000fe2000f8e96a0 */
[----:B------:R-:W-:Y:S01]  /*1da50*/  FFMA.FTZ R117, R149, c[0x0][0x23c], -R182 ;  /* 0x00008f0095757a23 */ /* 0x000fe200000108b6 */
[----:B------:R-:W-:Y:S01]  /*1da60*/  LOP3.LUT R129, R116, 0xff, RZ, 0xc0, !PT ;  /* 0x000000ff74817812 */ /* 0x000fe200078ec0ff */
[----:B------:R-:W-:Y:S01]  /*1da70*/  IMAD.MOV.U32 R149, RZ, RZ, R131 ;  /* 0x000000ffff957224 */ /* 0x000fe200078e0083 */
[----:B------:R-:W-:Y:S02]  /*1da80*/  SHF.R.U32.HI R131, RZ, 0x18, R116 ;  /* 0x00000018ff837819 */ /* 0x000fe40000011674 */
[----:B------:R-:W-:Y:S01]  /*1da90*/  SHF.R.U32.HI R116, RZ, 0x8, R126 ;  /* 0x00000008ff747819 */ /* 0x000fe2000001167e */
[----:B------:R3:W2:Y:S01]  /*1daa0*/  MUFU.EX2 R190, R117 ;  /* 0x0000007500be7308 */ /* 0x0006a20000000800 */
[----:B------:R-:W-:Y:S02]  /*1dab0*/  SHF.R.U32.HI R126, RZ, 0x10, R124 ;  /* 0x00000010ff7e7819 */ /* 0x000fe4000001167c */
[----:B------:R-:W-:Y:S02]  /*1dac0*/  PRMT R129, R129, 0x5410, R116 ;  /* 0x0000541081817816 */ /* 0x000fe40000000074 */
[----:B------:R-:W-:Y:S02]  /*1dad0*/  LOP3.LUT R120, R106, 0xffff, RZ, 0xc0, !PT ;  /* 0x0000ffff6a787812 */ /* 0x000fe400078ec0ff */
[----:B------:R-:W-:Y:S04]  /*1dae0*/  SHF.R.U32.HI R121, RZ, 0x10, R106 ;  /* 0x00000010ff797819 */ /* 0x000fe8000001166a */
[----:B------:R-:W-:Y:S02]  /*1daf0*/  LOP3.LUT R121, R121, 0xff, RZ, 0xc0, !PT ;  /* 0x000000ff79797812 */ /* 0x000fe400078ec0ff */
[----:B-1----:R-:W-:Y:S02]  /*1db00*/  LOP3.LUT R105, R125, UR18, R242, 0x96, !PT ;  /* 0x000000127d697c12 */ /* 0x002fe4000f8e96f2 */
[----:B------:R-:W-:Y:S02]  /*1db10*/  LOP3.LUT R125, R124, 0xffff, RZ, 0xc0, !PT ;  /* 0x0000ffff7c7d7812 */ /* 0x000fe400078ec0ff */
[----:B------:R-:W-:Y:S02]  /*1db20*/  LOP3.LUT R124, R127, 0xff, RZ, 0xc0, !PT ;  /* 0x000000ff7f7c7812 */ /* 0x000fe400078ec0ff */
[----:B------:R-:W-:Y:S02]  /*1db30*/  SHF.R.U32.HI R127, RZ, 0x8, R125 ;  /* 0x00000008ff7f7819 */ /* 0x000fe4000001167d */
[----:B------:R-:W-:Y:S01]  /*1db40*/  PRMT R131, R124, 0x5410, R131 ;  /* 0x000054107c837816 */ /* 0x000fe20000000083 */
[--C-:B------:R-:W-:Y:S01]  /*1db50*/  FFMA.FTZ R124, R149, c[0x0][0x23c], -R183.reuse ;  /* 0x00008f00957c7a23 */ /* 0x100fe200000108b7 */
[----:B------:R-:W-:Y:S01]  /*1db60*/  LOP3.LUT R125, R126, 0xff, RZ, 0xc0, !PT ;  /* 0x000000ff7e7d7812 */ /* 0x000fe200078ec0ff */
[----:B------:R-:W2:Y:S01]  /*1db70*/  LDL.LU R149, [R1+0x48] ;  /* 0x0000480001957983 */ /* 0x000ea20000300800 */
[----:B---3--:R-:W-:Y:S01]  /*1db80*/  FFMA.FTZ R117, R150, c[0x0][0x23c], -R183 ;  /* 0x00008f0096757a23 */ /* 0x008fe200000108b7 */
[----:B------:R1:W-:Y:S01]  /*1db90*/  MUFU.EX2 R188, R124 ;  /* 0x0000007c00bc7308 */ /* 0x0003e20000000800 */
[----:B------:R-:W-:Y:S01]  /*1dba0*/  PRMT R179, R125, 0x5410, R128 ;  /* 0x000054107db37816 */ /* 0x000fe20000000080 */
[--C-:B------:R-:W-:Y:S01]  /*1dbb0*/  FFMA.FTZ R125, R148, c[0x0][0x23c], -R182.reuse ;  /* 0x00008f00947d7a23 */ /* 0x100fe200000108b6 */
[----:B------:R-:W-:Y:S01]  /*1dbc0*/  PRMT R130, R130, 0x5410, R127 ;  /* 0x0000541082827816 */ /* 0x000fe2000000007f */
[----:B------:R-:W3:Y:S01]  /*1dbd0*/  LDL.LU R148, [R1+0x70] ;  /* 0x0000700001947983 */ /* 0x000ee20000300800 */
[----:B------:R-:W-:Y:S01]  /*1dbe0*/  FFMA.FTZ R182, R155, c[0x0][0x23c], -R182 ;  /* 0x00008f009bb67a23 */ /* 0x000fe200000108b6 */
[----:B------:R-:W-:Y:S01]  /*1dbf0*/  SHF.R.U32.HI R127, RZ, 0x18, R106 ;  /* 0x00000018ff7f7819 */ /* 0x000fe2000001166a */
[----:B------:R-:W-:Y:S01]  /*1dc00*/  IMAD.MOV.U32 R155, RZ, RZ, R152 ;  /* 0x000000ffff9b7224 */ /* 0x000fe200078e0098 */
[----:B------:R-:W-:Y:S01]  /*1dc10*/  LOP3.LUT R128, R106, 0xff, RZ, 0xc0, !PT ;  /* 0x000000ff6a807812 */ /* 0x000fe200078ec0ff */
[----:B------:R-:W-:Y:S01]  /*1dc20*/  IMAD.MOV.U32 R152, RZ, RZ, R146 ;  /* 0x000000ffff987224 */ /* 0x000fe200078e0092 */
[----:B------:R4:W2:Y:S01]  /*1dc30*/  MUFU.EX2 R189, R117 ;  /* 0x0000007500bd7308 */ /* 0x0008a20000000800 */
[----:B------:R-:W3:Y:S01]  /*1dc40*/  LDL.LU R146, [R1+0x74] ;  /* 0x0000740001927983 */ /* 0x000ee20000300800 */
[----:B------:R-:W-:Y:S01]  /*1dc50*/  IMAD.MOV.U32 R150, RZ, RZ, R153 ;  /* 0x000000ffff967224 */ /* 0x000fe200078e0099 */
[C---:B------:R-:W-:Y:S01]  /*1dc60*/  LOP3.LUT R106, R105.reuse, 0xffff, RZ, 0xc0, !PT ;  /* 0x0000ffff696a7812 */ /* 0x040fe200078ec0ff */
[----:B------:R-:W-:Y:S01]  /*1dc70*/  IMAD.MOV.U32 R153, RZ, RZ, R144 ;  /* 0x000000ffff997224 */ /* 0x000fe200078e0090 */
[----:B------:R-:W-:Y:S01]  /*1dc80*/  LOP3.LUT R126, R105, 0xff, RZ, 0xc0, !PT ;  /* 0x000000ff697e7812 */ /* 0x000fe200078ec0ff */
[----:B------:R-:W3:Y:S01]  /*1dc90*/  LDL.LU R144, [R1+0x78] ;  /* 0x0000780001907983 */ /* 0x000ee20000300800 */
[----:B------:R-:W-:Y:S01]  /*1dca0*/  PRMT R121, R121, 0x5410, R127 ;  /* 0x0000541079797816 */ /* 0x000fe2000000007f */
[--C-:B------:R-:W-:Y:S02]  /*1dcb0*/  HSET2.LE.AND R178, R130, R141.reuse, PT ;  /* 0x0000008d82b27233 */ /* 0x100fe40003803000 */
[----:B------:R4:W-:Y:S01]  /*1dcc0*/  MUFU.EX2 R187, R125 ;  /* 0x0000007d00bb7308 */ /* 0x0009e20000000800 */
[--C-:B------:R-:W-:Y:S02]  /*1dcd0*/  HSET2.LE.AND R179, R179, R141.reuse, PT ;  /* 0x0000008db3b37233 */ /* 0x100fe40003803000 */
[--C-:B------:R-:W-:Y:S01]  /*1dce0*/  HSET2.LE.AND R173, R121, R141.reuse, PT ;  /* 0x0000008d79ad7233 */ /* 0x100fe20003803000 */
[--C-:B-1----:R-:W-:Y:S06]  /*1dcf0*/  SHF.R.U32.HI R124, RZ, 0x10, R105.reuse ;  /* 0x00000010ff7c7819 */ /* 0x102fec0000011669 */
[----:B------:R-:W1:Y:S01]  /*1dd00*/  MUFU.EX2 R186, R182 ;  /* 0x000000b600ba7308 */ /* 0x000e620000000800 */
[----:B----4-:R-:W4:Y:S01]  /*1dd10*/  LDSM.16.MT88.4 R116, [R214+0xb800] ;  /* 0x00b80000d674783b */ /* 0x010f220000004200 */
[----:B------:R-:W-:Y:S02]  /*1dd20*/  SHF.R.U32.HI R125, RZ, 0x8, R120 ;  /* 0x00000008ff7d7819 */ /* 0x000fe40000011678 */
[----:B------:R-:W-:Y:S02]  /*1dd30*/  SHF.R.U32.HI R120, RZ, 0x8, R106 ;  /* 0x00000008ff787819 */ /* 0x000fe4000001166a */
[----:B------:R-:W-:Y:S02]  /*1dd40*/  SHF.R.U32.HI R106, RZ, 0x18, R105 ;  /* 0x00000018ff6a7819 */ /* 0x000fe40000011669 */
[----:B------:R-:W-:Y:S02]  /*1dd50*/  LOP3.LUT R105, R124, 0xff, RZ, 0xc0, !PT ;  /* 0x000000ff7c697812 */ /* 0x000fe400078ec0ff */
[----:B------:R-:W-:Y:S02]  /*1dd60*/  PRMT R128, R128, 0x5410, R125 ;  /* 0x0000541080807816 */ /* 0x000fe4000000007d */
[----:B------:R-:W-:Y:S02]  /*1dd70*/  PRMT R120, R126, 0x5410, R120 ;  /* 0x000054107e787816 */ /* 0x000fe40000000078 */
[----:B------:R-:W1:Y:S01]  /*1dd80*/  LDSM.16.MT88.4 R124, [R212+0x9c00] ;  /* 0x009c0000d47c783b */ /* 0x000e620000004200 */
[----:B------:R-:W-:Y:S01]  /*1dd90*/  PRMT R177, R105, 0x5410, R106 ;  /* 0x0000541069b17816 */ /* 0x000fe2000000006a */
[--C-:B------:R-:W-:Y:S01]  /*1dda0*/  FFMA.FTZ R105, R150, c[0x0][0x23c], -R183.reuse ;  /* 0x00008f0096697a23 */ /* 0x100fe200000108b7 */
[--C-:B------:R-:W-:Y:S01]  /*1ddb0*/  HSET2.LE.AND R172, R128, R141.reuse, PT ;  /* 0x0000008d80ac7233 */ /* 0x100fe20003803000 */
[----:B------:R-:W-:Y:S01]  /*1ddc0*/  FFMA.FTZ R183, R107, c[0x0][0x23c], -R183 ;  /* 0x00008f006bb77a23 */ /* 0x000fe200000108b7 */
[--C-:B------:R-:W-:Y:S01]  /*1ddd0*/  HSET2.LE.AND R176, R120, R141.reuse, PT ;  /* 0x0000008d78b07233 */ /* 0x100fe20003803000 */
[----:B------:R1:W-:Y:S01]  /*1dde0*/  MUFU.EX2 R184, R105 ;  /* 0x0000006900b87308 */ /* 0x0003e20000000800 */
[--C-:B------:R-:W-:Y:S01]  /*1ddf0*/  HSET2.LE.AND R177, R177, R141.reuse, PT ;  /* 0x0000008db1b17233 */ /* 0x100fe20003803000 */
[-C--:B----4-:R-:W-:Y:S08]  /*1de00*/  HMMA.16816.F32.BF16 R84, R108, R116.reuse, R84 ;  /* 0x000000746c54723c */ /* 0x090ff00000041854 */
[C---:B------:R-:W-:Y:S08]  /*1de10*/  HMMA.16816.F32.BF16 R88, R112.reuse, R116, R88 ;  /* 0x000000747058723c */ /* 0x040ff00000041858 */
[-C--:B------:R-:W-:Y:S08]  /*1de20*/  HMMA.16816.F32.BF16 R92, R112, R118.reuse, R92 ;  /* 0x00000076705c723c */ /* 0x080ff0000004185c */
[----:B------:R-:W-:Y:S01]  /*1de30*/  HMMA.16816.F32.BF16 R96, R108, R118, R96 ;  /* 0x000000766c60723c */ /* 0x000fe20000041860 */
[----:B--2---:R-:W-:Y:S03]  /*1de40*/  FFMA.FTZ R107, R100, R149, R155 ;  /* 0x00000095646b7223 */ /* 0x004fe6000001009b */
[--C-:B------:R-:W-:Y:S01]  /*1de50*/  HSET2.LE.AND R100, R131, R141.reuse, PT ;  /* 0x0000008d83647233 */ /* 0x100fe20003803000 */
[----:B------:R-:W-:Y:S04]  /*1de60*/  FADD.FTZ R185, R153, R107 ;  /* 0x0000006b99b97221 */ /* 0x000fe80000010000 */
[----:B------:R-:W-:Y:S03]  /*1de70*/  LOP3.LUT R175, R100, R175, RZ, 0xc0, !PT ;  /* 0x000000af64af7212 */ /* 0x000fe600078ec0ff */
[----:B---3--:R-:W-:Y:S01]  /*1de80*/  FFMA.FTZ R122, R3, R148, R154 ;  /* 0x00000094037a7223 */ /* 0x008fe2000001009a */
[----:B------:R2:W3:Y:S01]  /*1de90*/  MUFU.EX2 R100, R183 ;  /* 0x000000b700647308 */ /* 0x0004e20000000800 */
[----:B------:R-:W-:Y:S01]  /*1dea0*/  HSET2.LE.AND R3, R129, R141, PT ;  /* 0x0000008d81037233 */ /* 0x000fe20003803000 */
[----:B------:R-:W-:Y:S01]  /*1deb0*/  LDSM.16.MT88.4 R148, [R212+0xac00] ;  /* 0x00ac0000d494783b */ /* 0x000fe20000004200 */
[----:B------:R-:W-:Y:S02]  /*1dec0*/  FADD.FTZ R107, R152, R122 ;  /* 0x0000007a986b7221 */ /* 0x000fe40000010000 */
[----:B------:R-:W-:Y:S01]  /*1ded0*/  FFMA.FTZ R106, R2, R146, R147 ;  /* 0x00000092026a7223 */ /* 0x000fe20000010093 */
[----:B------:R-:W-:Y:S01]  /*1dee0*/  F2FP.BF16.PACK_AB R2, R192, R193 ;  /* 0x000000c1c002723e */ /* 0x000fe200000010ff */
[----:B------:R-:W-:Y:S01]  /*1def0*/  IMAD.MOV.U32 R146, RZ, RZ, R132 ;  /* 0x000000ffff927224 */ /* 0x000fe200078e0084 */
[----:B------:R-:W-:Y:S01]  /*1df00*/  MOV R147, R133 ;  /* 0x0000008500937202 */ /* 0x000fe20000000f00 */
[----:B------:R-:W-:Y:S01]  /*1df10*/  FADD.FTZ R106, R143, R106 ;  /* 0x0000006a8f6a7221 */ /* 0x000fe20000010000 */
[----:B------:R-:W-:Y:S01]  /*1df20*/  LOP3.LUT R174, R3, R174, RZ, 0xc0, !PT ;  /* 0x000000ae03ae7212 */ /* 0x000fe200078ec0ff */
[----:B-1----:R-:W-:Y:S01]  /*1df30*/  FFMA.FTZ R105, R0, R144, R145 ;  /* 0x0000009000697223 */ /* 0x002fe20000010091 */
[----:B------:R-:W-:Y:S01]  /*1df40*/  F2FP.BF16.PACK_AB R0, R194, R195 ;  /* 0x000000c3c200723e */ /* 0x000fe200000010ff */
[----:B------:R-:W-:Y:S01]  /*1df50*/  IMAD.MOV.U32 R144, RZ, RZ, R135 ;  /* 0x000000ffff907224 */ /* 0x000fe200078e0087 */
[----:B------:R-:W-:Y:S01]  /*1df60*/  LOP3.LUT R173, R173, R2, RZ, 0xc0, !PT ;  /* 0x00000002adad7212 */ /* 0x000fe200078ec0ff */
[----:B------:R-:W-:Y:S01]  /*1df70*/  IMAD.MOV.U32 R145, RZ, RZ, R134 ;  /* 0x000000ffff917224 */ /* 0x000fe200078e0086 */
[----:B------:R-:W-:Y:S01]  /*1df80*/  LOP3.LUT R172, R172, R0, RZ, 0xc0, !PT ;  /* 0x00000000acac7212 */ /* 0x000fe200078ec0ff */
[----:B------:R-:W1:Y:S01]  /*1df90*/  LDSM.16.MT88.4 R132, [R214+0x9c00] ;  /* 0x009c0000d684783b */ /* 0x000e620000004200 */
[----:B------:R-:W-:Y:S01]  /*1dfa0*/  F2FP.BF16.PACK_AB R3, R190, R191 ;  /* 0x000000bfbe03723e */ /* 0x000fe200000010ff */
[----:B------:R-:W-:Y:S01]  /*1dfb0*/  IMAD.MOV.U32 R238, RZ, RZ, R146 ;  /* 0x000000ffffee7224 */ /* 0x000fe200078e0092 */
[----:B------:R-:W-:Y:S01]  /*1dfc0*/  F2FP.BF16.PACK_AB R0, R188, R189 ;  /* 0x000000bdbc00723e */ /* 0x000fe200000010ff */
[----:B------:R-:W-:Y:S01]  /*1dfd0*/  IMAD.MOV.U32 R242, RZ, RZ, R147 ;  /* 0x000000fffff27224 */ /* 0x000fe200078e0093 */
[----:B------:R-:W-:Y:S01]  /*1dfe0*/  LOP3.LUT R176, R176, R3, RZ, 0xc0, !PT ;  /* 0x00000003b0b07212 */ /* 0x000fe200078ec0ff */
[-C--:B------:R-:W-:Y:S01]  /*1dff0*/  HMMA.16816.F32.BF16 R112, R172, R124.reuse, R4 ;  /* 0x0000007cac70723c */ /* 0x080fe20000041804 */
[----:B------:R-:W-:Y:S01]  /*1e000*/  F2FP.BF16.PACK_AB R2, R186, R187 ;  /* 0x000000bbba02723e */ /* 0x000fe200000010ff */
[----:B--2---:R-:W2:Y:S01]  /*1e010*/  LDSM.16.MT88.4 R180, [R212+0xbc00] ;  /* 0x00bc0000d4b4783b */ /* 0x004ea20000004200 */
[----:B---3--:R-:W-:Y:S01]  /*1e020*/  F2FP.BF16.PACK_AB R3, R100, R184 ;  /* 0x000000b86403723e */ /* 0x008fe200000010ff */
[----:B------:R-:W-:Y:S01]  /*1e030*/  FADD.FTZ R105, R142, R105 ;  /* 0x000000698e697221 */ /* 0x000fe20000010000 */
[----:B------:R-:W-:Y:S01]  /*1e040*/  LOP3.LUT R177, R177, R0, RZ, 0xc0, !PT ;  /* 0x00000000b1b17212 */ /* 0x000fe200078ec0ff */
[----:B------:R-:W-:Y:S01]  /*1e050*/  IMAD.MOV.U32 R0, RZ, RZ, R145 ;  /* 0x000000ffff007224 */ /* 0x000fe200078e0091 */
[----:B------:R-:W-:Y:S01]  /*1e060*/  LOP3.LUT R178, R178, R2, RZ, 0xc0, !PT ;  /* 0x00000002b2b27212 */ /* 0x000fe200078ec0ff */
[----:B------:R-:W-:Y:S01]  /*1e070*/  IMAD.MOV.U32 R2, RZ, RZ, R144 ;  /* 0x000000ffff027224 */ /* 0x000fe200078e0090 */
[----:B------:R-:W-:Y:S01]  /*1e080*/  LOP3.LUT R179, R179, R3, RZ, 0xc0, !PT ;  /* 0x00000003b3b37212 */ /* 0x000fe200078ec0ff */
[----:B------:R-:W3:Y:S02]  /*1e090*/  LDSM.16.MT88.4 R4, [R214+0xbc00] ;  /* 0x00bc0000d604783b */ /* 0x000ee40000004200 */
[----:B------:R-:W-:Y:S02]  /*1e0a0*/  FADD.FTZ R2, R2, R107 ;  /* 0x0000006b02027221 */ /* 0x000fe40000010000 */
[----:B------:R-:W-:Y:S02]  /*1e0b0*/  IMAD.MOV.U32 R3, RZ, RZ, R139 ;  /* 0x000000ffff037224 */ /* 0x000fe400078e008b */
[C---:B------:R-:W-:Y:S01]  /*1e0c0*/  HMMA.16816.F32.BF16 R108, R176.reuse, R124, R8 ;  /* 0x0000007cb06c723c */ /* 0x040fe20000041808 */
[----:B------:R-:W-:Y:S02]  /*1e0d0*/  FADD.FTZ R0, R0, R106 ;  /* 0x0000006a00007221 */ /* 0x000fe40000010000 */
[----:B------:R-:W-:Y:S02]  /*1e0e0*/  FADD.FTZ R3, R3, R185 ;  /* 0x000000b903037221 */ /* 0x000fe40000010000 */
[----:B------:R-:W-:Y:S02]  /*1e0f0*/  FADD.FTZ R0, R242, R0 ;  /* 0x00000000f2007221 */ /* 0x000fe40000010000 */
[----:B------:R-:W-:Y:S01]  /*1e100*/  IMAD.MOV.U32 R10, RZ, RZ, R137 ;  /* 0x000000ffff0a7224 */ /* 0x000fe200078e0089 */
[-C--:B------:R-:W-:Y:S01]  /*1e110*/  HMMA.16816.F32.BF16 R120, R176, R126.reuse, R12 ;  /* 0x0000007eb078723c */ /* 0x080fe2000004180c */
[----:B------:R-:W-:Y:S03]  /*1e120*/  IMAD.MOV.U32 R11, RZ, RZ, R136 ;  /* 0x000000ffff0b7224 */ /* 0x000fe600078e0088 */
[----:B------:R-:W-:Y:S01]  /*1e130*/  FADD.FTZ R3, R10, R3 ;  /* 0x000000030a037221 */ /* 0x000fe20000010000 */
[----:B------:R-:W-:Y:S01]  /*1e140*/  MOV R9, R138 ;  /* 0x0000008a00097202 */ /* 0x000fe20000000f00 */
        /* <DEDUP_REMOVED lines=39> */
[----:B------:R-:W-:Y:S02]  /*1e3c0*/  IMAD.MOV.U32 R106, RZ, RZ, R101 ;  /* 0x000000ffff6a7224 */ /* 0x000fe400078e0065 */
[----:B------:R-:W-:Y:S02]  /*1e3d0*/  FADD.FTZ R0, R246, R0 ;  /* 0x00000000f6007221 */ /* 0x000fe40000010000 */
[C---:B------:R-:W-:Y:S01]  /*1e3e0*/  HMMA.16816.F32.BF16 R156, R176.reuse, R164, R56 ;  /* 0x000000a4b09c723c */ /* 0x040fe20000041838 */
[----:B------:R-:W-:Y:S03]  /*1e3f0*/  IMAD.MOV.U32 R105, RZ, RZ, R102 ;  /* 0x000000ffff697224 */ /* 0x000fe600078e0066 */
[----:B------:R-:W-:Y:S04]  /*1e400*/  FADD.FTZ R0, R247, R0 ;  /* 0x00000000f7007221 */ /* 0x000fe80000010000 */
[-C--:B------:R-:W-:Y:S01]  /*1e410*/  HMMA.16816.F32.BF16 R168, R176, R166.reuse, R60 ;  /* 0x000000a6b0a8723c */ /* 0x080fe2000004183c */
[----:B------:R-:W-:Y:S04]  /*1e420*/  FADD.FTZ R0, R203, R0 ;  /* 0x00000000cb007221 */ /* 0x000fe80000010000 */
[----:B------:R-:W-:Y:S02]  /*1e430*/  FADD.FTZ R8, R207, R0 ;  /* 0x00000000cf087221 */ /* 0x000fe40000010000 */
[----:B------:R-:W-:Y:S01]  /*1e440*/  FADD.FTZ R0, R209, R9 ;  /* 0x00000009d1007221 */ /* 0x000fe20000010000 */
[C---:B------:R-:W-:Y:S08]  /*1e450*/  HMMA.16816.F32.BF16 R164, R172.reuse, R166, R64 ;  /* 0x000000a6aca4723c */ /* 0x040ff00000041840 */
[-C--:B--2---:R-:W-:Y:S08]  /*1e460*/  HMMA.16816.F32.BF16 R68, R172, R180.reuse, R68 ;  /* 0x000000b4ac44723c */ /* 0x084ff00000041844 */
        /* <DEDUP_REMOVED lines=26> */
[----:B------:R-:W-:Y:S02]  /*1e610*/  FADD.FTZ R0, R100, R0 ;  /* 0x0000000064007221 */ /* 0x000fe40000010000 */
[----:B------:R-:W-:Y:S03]  /*1e620*/  IMAD.MOV.U32 R100, RZ, RZ, R103 ;  /* 0x000000ffff647224 */ /* 0x000fe600078e0067 */
[----:B------:R2:W-:Y:S01]  /*1e630*/  STL [R1+0x78], R0 ;  /* 0x0000780001007387 */ /* 0x0005e20000100800 */
[----:B-1----:R-:W-:Y:S01]  /*1e640*/  IMAD.MOV.U32 R3, RZ, RZ, R104 ;  /* 0x000000ffff037224 */ /* 0x002fe200078e0068 */
[----:B--2--5:R-:W-:-:S05]  /*1e650*/  @P0 BRA `(.L_x_751) ;  /* 0xffff8e5000000947 */ /* 0x024fca000383ffff */
.L_x_750:
[----:B------:R-:W2:Y:S04]  /*1e660*/  LDL.LU R5, [R1+0x48] ;  /* 0x0000480001057983 */ /* 0x000ea80000300800 */
[----:B------:R-:W3:Y:S01]  /*1e670*/  S2R R107, SR_TID.X ;  /* 0x00000000006b7919 */ /* 0x000ee20000002100 */
[----:B------:R-:W4:Y:S01]  /*1e680*/  S2UR UR7, SR_CTAID.Y ;  /* 0x00000000000779c3 */ /* 0x000f220000002600 */
[----:B------:R-:W-:-:S02]  /*1e690*/  UISETP.NE.AND UP4, UPT, UR26, -0x1, UPT ;  /* 0xffffffff1a00788c */ /* 0x000fc4000bf85270 */
[----:B------:R-:W5:Y:S01]  /*1e6a0*/  LDL.LU R4, [R1+0x70] ;  /* 0x0000700001047983 */ /* 0x000f620000300800 */
[----:B------:R-:W-:-:S03]  /*1e6b0*/  ULDC.64 UR4, c[0x0][0x1e8] ;  /* 0x00007a0000047ab9 */ /* 0x000fc60000000a00 */
[----:B------:R-:W5:Y:S04]  /*1e6c0*/  LDL.LU R8, [R1+0x74] ;  /* 0x0000740001087983 */ /* 0x000f680000300800 */
[----:B------:R-:W5:Y:S01]  /*1e6d0*/  LDL.LU R7, [R1+0x78] ;  /* 0x0000780001077983 */ /* 0x000f620000300800 */
[----:B------:R-:W-:Y:S01]  /*1e6e0*/  ULDC.U8 UR11, c[0x0][0x329] ;  /* 0x0000ca40000b7ab9 */ /* 0x000fe20000000000 */
[----:B------:R-:W-:Y:S01]  /*1e6f0*/  BSSY B0, `(.L_x_754) ;  /* 0x0000173000007945 */ /* 0x000fe20003800000 */
[----:B------:R-:W-:Y:S02]  /*1e700*/  UISETP.NE.AND UP3, UPT, UR11, URZ, UPT ;  /* 0x0000003f0b00728c */ /* 0x000fe4000bf65270 */
[----:B------:R-:W-:Y:S02]  /*1e710*/  ULDC.U8 UR10, c[0x0][0x328] ;  /* 0x0000ca00000a7ab9 */ /* 0x000fe40000000000 */
[----:B------:R-:W-:-:S02]  /*1e720*/  @UP4 UIMAD.WIDE.U32 UR14, UR26, UR4, URZ ;  /* 0x000000041a0e42a5 */ /* 0x000fc4000f8e003f */
[----:B------:R-:W-:Y:S02]  /*1e730*/  UISETP.NE.AND UP2, UPT, UR10, URZ, UPT ;  /* 0x0000003f0a00728c */ /* 0x000fe4000bf45270 */
[----:B------:R-:W-:Y:S01]  /*1e740*/  @UP4 UIMAD UR8, UR26, UR5, UR15 ;  /* 0x000000051a0842a4 */ /* 0x000fe2000f8e020f */
[----:B---3--:R-:W-:Y:S01]  /*1e750*/  SHF.R.S32.HI R106, RZ, 0x1f, R107 ;  /* 0x0000001fff6a7819 */ /* 0x008fe2000001146b */
[----:B----4-:R-:W-:Y:S02]  /*1e760*/  @!UP4 USHF.R.S32.HI UR12, URZ, 0x1f, UR7 ;  /* 0x0000001f3f0cc899 */ /* 0x010fe40008011407 */
[----:B------:R-:W-:Y:S01]  /*1e770*/  @!UP3 UISETP.NE.AND UP1, UPT, UR10, URZ, UPT ;  /* 0x0000003f0a00b28c */ /* 0x000fe2000bf25270 */
[CC--:B------:R-:W-:Y:S01]  /*1e780*/  LEA.HI R38, R106.reuse, R107.reuse, RZ, 0x2 ;  /* 0x0000006b6a267211 */ /* 0x0c0fe200078f10ff */
[----:B------:R-:W3:Y:S01]  /*1e790*/  S2UR UR10, SR_CTAID.X ;  /* 0x00000000000a79c3 */ /* 0x000ee20000002500 */
[----:B------:R-:W-:Y:S01]  /*1e7a0*/  LEA.HI R106, R106, R107, RZ, 0x5 ;  /* 0x0000006b6a6a7211 */ /* 0x000fe200078f28ff */
[----:B------:R-:W-:-:S02]  /*1e7b0*/  ULDC.64 UR4, c[0x0][0x1e0] ;  /* 0x0000780000047ab9 */ /* 0x000fc40000000a00 */
[----:B------:R-:W-:Y:S02]  /*1e7c0*/  UISETP.EQ.AND UP2, UPT, UR11, URZ, UP2 ;  /* 0x0000003f0b00728c */ /* 0x000fe40009742270 */
[----:B------:R-:W-:Y:S02]  /*1e7d0*/  @!UP4 UIMAD UR12, UR12, UR4, URZ ;  /* 0x000000040c0cc2a4 */ /* 0x000fe4000f8e023f */
[----:B------:R-:W4:Y:S01]  /*1e7e0*/  S2UR UR11, SR_CTAID.Z ;  /* 0x00000000000b79c3 */ /* 0x000f220000002700 */
[----:B------:R-:W-:Y:S02]  /*1e7f0*/  ULDC UR9, c[0x0][0x214] ;  /* 0x0000850000097ab9 */ /* 0x000fe40000000800 */
[----:B------:R-:W-:Y:S02]  /*1e800*/  @!UP4 UIMAD UR12, UR7, UR5, UR12 ;  /* 0x00000005070cc2a4 */ /* 0x000fe4000f8e020c */
[----:B------:R-:W-:Y:S02]  /*1e810*/  @UP3 ULDC UR15, c[0x0][0x210] ;  /* 0x00008400000f3ab9 */ /* 0x000fe40000000800 */
[----:B------:R-:W-:-:S02]  /*1e820*/  ULDC UR5, c[0x0][0x234] ;  /* 0x00008d0000057ab9 */ /* 0x000fc40000000800 */
[----:B------:R-:W-:Y:S02]  /*1e830*/  @UP3 UIMAD UR15, UR15, UR9, URZ ;  /* 0x000000090f0f32a4 */ /* 0x000fe4000f8e023f */
[----:B------:R-:W-:Y:S02]  /*1e840*/  UISETP.NE.OR UP0, UPT, UR26, -0x1, !UP2 ;  /* 0xffffffff1a00788c */ /* 0x000fe4000d705670 */
[----:B------:R-:W-:Y:S02]  /*1e850*/  @!UP3 USEL UR15, UR9, UR5, !UP1 ;  /* 0x00000005090fb287 */ /* 0x000fe4000c800000 */
[----:B------:R-:W-:Y:S02]  /*1e860*/  @!UP4 UIMAD.WIDE.U32 UR18, UR7, UR4, URZ ;  /* 0x000000040712c2a5 */ /* 0x000fe4000f8e003f */
[----:B------:R-:W-:Y:S02]  /*1e870*/  @UP3 UMOV UR13, 0x1 ;  /* 0x00000001000d3882 */ /* 0x000fe40000000000 */
[----:B------:R-:W-:-:S02]  /*1e880*/  ULDC UR4, c[0x0][0x1c0] ;  /* 0x0000700000047ab9 */ /* 0x000fc40000000800 */
[----:B------:R-:W-:Y:S02]  /*1e890*/  @!UP3 UIMAD UR13, UR15, UR4, URZ ;  /* 0x000000040f0db2a4 */ /* 0x000fe4000f8e023f */
[----:B------:R-:W-:Y:S02]  /*1e8a0*/  @UP3 ULDC UR16, c[0x0][0x210] ;  /* 0x0000840000103ab9 */ /* 0x000fe40000000800 */
[----:B------:R-:W-:Y:S02]  /*1e8b0*/  UIMAD UR5, UR7, UR13, URZ ;  /* 0x0000000d070572a4 */ /* 0x000fe4000f8e023f */
[----:B------:R-:W-:Y:S02]  /*1e8c0*/  @!UP3 UMOV UR16, 0x1 ;  /* 0x000000010010b882 */ /* 0x000fe40000000000 */
[----:B------:R-:W-:Y:S02]  /*1e8d0*/  @!UP0 UIMAD UR26, UR7, UR9, URZ ;  /* 0x00000009071a82a4 */ /* 0x000fe4000f8e023f */
[----:B---3--:R-:W-:-:S02]  /*1e8e0*/  UIMAD UR4, UR10, UR16, URZ ;  /* 0x000000100a0472a4 */ /* 0x008fc4000f8e023f */
[----:B------:R-:W-:Y:S02]  /*1e8f0*/  USEL UR5, UR5, URZ, !UP2 ;  /* 0x0000003f05057287 */ /* 0x000fe4000d000000 */
[----:B------:R-:W-:Y:S02]  /*1e900*/  USHF.L.U32 UR4, UR4, 0x7, URZ ;  /* 0x0000000704047899 */ /* 0x000fe4000800063f */
[----:B----4-:R-:W-:Y:S02]  /*1e910*/  UIMAD UR15, UR11, UR15, UR5 ;  /* 0x0000000f0b0f72a4 */ /* 0x010fe4000f8e0205 */
[----:B------:R-:W-:Y:S02]  /*1e920*/  @!UP2 UMOV UR20, URZ ;  /* 0x0000003f0014ac82 */ /* 0x000fe40008000000 */
[----:B------:R-:W-:Y:S02]  /*1e930*/  @UP2 UMOV UR20, UR26 ;  /* 0x0000001a00142c82 */ /* 0x000fe40008000000 */
[----:B------:R-:W-:-:S02]  /*1e940*/  @!UP2 UMOV UR21, URZ ;  /* 0x0000003f0015ac82 */ /* 0x000fc40008000000 */
[----:B------:R-:W-:Y:S02]  /*1e950*/  USHF.R.S32.HI UR5, URZ, 0x1f, UR4 ;  /* 0x0000001f3f057899 */ /* 0x000fe40008011404 */
[----:B------:R-:W-:Y:S02]  /*1e960*/  @UP2 USHF.R.S32.HI UR21, URZ, 0x1f, UR26 ;  /* 0x0000001f3f152899 */ /* 0x000fe4000801141a */
[----:B------:R-:W-:Y:S02]  /*1e970*/  USHF.R.S32.HI UR7, URZ, 0x1f, UR15 ;  /* 0x0000001f3f077899 */ /* 0x000fe4000801140f */
[----:B------:R-:W-:Y:S02]  /*1e980*/  UIADD3 UR4, UP1, UP0, UR4, UR20, UR15 ;  /* 0x0000001404047290 */ /* 0x000fe4000f83e00f */
[----:B------:R-:W-:Y:S02]  /*1e990*/  @!UP4 UIADD3 UR8, UR19, UR12, URZ ;  /* 0x0000000c1308c290 */ /* 0x000fe4000fffe03f */
[----:B------:R-:W-:-:S02]  /*1e9a0*/  UIADD3.X UR5, UR5, UR21, UR7, UP1, UP0 ;  /* 0x0000001505057290 */ /* 0x000fc40008fe0407 */
[----:B------:R-:W-:Y:S01]  /*1e9b0*/  @!UP4 UMOV UR14, UR18 ;  /* 0x00000012000ecc82 */ /* 0x000fe20008000000 */
[----:B-12---:R-:W1:Y:S04]  /*1e9c0*/  SHFL.BFLY PT, R2, R5, 0x2, 0x1f ;  /* 0x0c401f0005027f89 */ /* 0x006e6800000e0000 */
[----:B-----5:R-:W2:Y:S01]  /*1e9d0*/  SHFL.BFLY PT, R0, R4, 0x2, 0x1f ;  /* 0x0c401f0004007f89 */ /* 0x020ea200000e0000 */
[----:B-1----:R-:W-:-:S03]  /*1e9e0*/  FADD.FTZ R2, R2, R5 ;  /* 0x0000000502027221 */ /* 0x002fc60000010000 */
[----:B------:R-:W-:Y:S04]  /*1e9f0*/  SHFL.BFLY PT, R5, R7, 0x2, 0x1f ;  /* 0x0c401f0007057f89 */ /* 0x000fe800000e0000 */
[----:B------:R-:W1:Y:S01]  /*1ea00*/  SHFL.BFLY PT, R3, R2, 0x1, 0x1f ;  /* 0x0c201f0002037f89 */ /* 0x000e6200000e0000 */
[----:B--2---:R-:W-:-:S03]  /*1ea10*/  FADD.FTZ R0, R0, R4 ;  /* 0x0000000400007221 */ /* 0x004fc60000010000 */
[----:B------:R-:W2:Y:S04]  /*1ea20*/  SHFL.BFLY PT, R4, R8, 0x2, 0x1f ;  /* 0x0c401f0008047f89 */ /* 0x000ea800000e0000 */
[----:B------:R-:W3:Y:S01]  /*1ea30*/  SHFL.BFLY PT, R6, R0, 0x1, 0x1f ;  /* 0x0c201f0000067f89 */ /* 0x000ee200000e0000 */
[----:B-1----:R-:W-:Y:S01]  /*1ea40*/  FADD.FTZ R49, R2, R3 ;  /* 0x0000000302317221 */ /* 0x002fe20000010000 */
[----:B------:R-:W-:Y:S01]  /*1ea50*/  MOV R3, 0x3f800000 ;  /* 0x3f80000000037802 */ /* 0x000fe20000000f00 */
[----:B------:R-:W-:Y:S01]  /*1ea60*/  FADD.FTZ R2, R5, R7 ;  /* 0x0000000705027221 */ /* 0x000fe20000010000 */
[----:B------:R-:W-:Y:S01]  /*1ea70*/  LOP3.LUT R7, R38, 0xfffffffc, RZ, 0xc0, !PT ;  /* 0xfffffffc26077812 */ /* 0x000fe200078ec0ff */
[----:B--2---:R-:W-:Y:S01]  /*1ea80*/  FADD.FTZ R4, R4, R8 ;  /* 0x0000000804047221 */ /* 0x004fe20000010000 */
[----:B------:R-:W-:-:S02]  /*1ea90*/  FSETP.NE.FTZ.AND P5, PT, R49, RZ, PT ;  /* 0x000000ff3100720b */ /* 0x000fc40003fb5000 */
[----:B------:R-:W-:Y:S01]  /*1eaa0*/  SHF.R.S32.HI R38, RZ, 0x2, R38 ;  /* 0x00000002ff267819 */ /* 0x000fe20000011426 */
[----:B---3--:R-:W-:Y:S01]  /*1eab0*/  FADD.FTZ R48, R0, R6 ;  /* 0x0000000600307221 */ /* 0x008fe20000010000 */
[----:B------:R-:W1:Y:S01]  /*1eac0*/  SHFL.BFLY PT, R5, R4, 0x1, 0x1f ;  /* 0x0c201f0004057f89 */ /* 0x000e6200000e0000 */
[----:B------:R-:W-:-:S03]  /*1ead0*/  MOV R0, 0x3f800000 ;  /* 0x3f80000000007802 */ /* 0x000fc60000000f00 */
[----:B------:R-:W2:Y:S01]  /*1eae0*/  SHFL.BFLY PT, R6, R2, 0x1, 0x1f ;  /* 0x0c201f0002067f89 */ /* 0x000ea200000e0000 */
[----:B------:R-:W-:-:S04]  /*1eaf0*/  FSETP.NE.FTZ.AND P4, PT, R48, RZ, PT ;  /* 0x000000ff3000720b */ /* 0x000fc80003f95000 */
[----:B------:R-:W3:Y:S09]  /*1eb00*/  @P5 MUFU.RCP R0, R49 ;  /* 0x0000003100005308 */ /* 0x000ef20000001000 */
[----:B------:R-:W-:Y:S01]  /*1eb10*/  @P4 MUFU.RCP R3, R48 ;  /* 0x0000003000034308 */ /* 0x000fe20000001000 */
[----:B-1----:R-:W-:Y:S01]  /*1eb20*/  FADD.FTZ R105, R4, R5 ;  /* 0x0000000504697221 */ /* 0x002fe20000010000 */
[----:B------:R-:W-:Y:S01]  /*1eb30*/  SHF.R.S32.HI R5, RZ, 0x5, R106 ;  /* 0x00000005ff057819 */ /* 0x000fe2000001146a */
[----:B---3--:R-:W-:Y:S01]  /*1eb40*/  FMUL.FTZ R0, R0, c[0x0][0x2dc] ;  /* 0x0000b70000007a20 */ /* 0x008fe20000410000 */
[----:B------:R-:W-:Y:S01]  /*1eb50*/  IADD3 R4, -R7, R107, RZ ;  /* 0x0000006b07047210 */ /* 0x000fe20007ffe1ff */
[----:B--2---:R-:W-:Y:S01]  /*1eb60*/  FADD.FTZ R100, R2, R6 ;  /* 0x0000000602647221 */ /* 0x004fe20000010000 */
[----:B------:R-:W-:Y:S01]  /*1eb70*/  FSETP.NE.FTZ.AND P3, PT, R105, RZ, PT ;  /* 0x000000ff6900720b */ /* 0x000fe20003f75000 */
[C---:B------:R-:W-:Y:S01]  /*1eb80*/  FMUL.FTZ R112, R0.reuse, R112 ;  /* 0x0000007000707220 */ /* 0x040fe20000410000 */
[----:B------:R-:W-:Y:S01]  /*1eb90*/  MOV R2, 0x3f800000 ;  /* 0x3f80000000027802 */ /* 0x000fe20000000f00 */
[----:B------:R-:W-:Y:S01]  /*1eba0*/  FMUL.FTZ R45, R0, R113 ;  /* 0x00000071002d7220 */ /* 0x000fe20000410000 */
[----:B------:R-:W-:Y:S01]  /*1ebb0*/  FSETP.NE.FTZ.AND P2, PT, R100, RZ, PT ;  /* 0x000000ff6400720b */ /* 0x000fe20003f55000 */
[C---:B------:R-:W-:Y:S01]  /*1ebc0*/  FMUL.FTZ R116, R0.reuse, R116 ;  /* 0x0000007400747220 */ /* 0x040fe20000410000 */
[----:B------:R-:W-:Y:S01]  /*1ebd0*/  LEA R50, R5, R4, 0x8 ;  /* 0x0000000405327211 */ /* 0x000fe200078e40ff */
[C---:B------:R-:W-:Y:S01]  /*1ebe0*/  FMUL.FTZ R43, R0.reuse, R117 ;  /* 0x00000075002b7220 */ /* 0x040fe20000410000 */
[----:B------:R-:W-:Y:S01]  /*1ebf0*/  F2FP.BF16.PACK_AB R45, R45, R112 ;  /* 0x000000702d2d723e */ /* 0x000fe200000010ff */
[----:B------:R-:W-:-:S02]  /*1ec00*/  FMUL.FTZ R128, R0, R128 ;  /* 0x0000008000807220 */ /* 0x000fc40000410000 */
[C---:B------:R-:W-:Y:S01]  /*1ec10*/  FMUL.FTZ R41, R0.reuse, R129 ;  /* 0x0000008100297220 */ /* 0x040fe20000410000 */
[----:B------:R-:W-:Y:S01]  /*1ec20*/  F2FP.BF16.PACK_AB R43, R43, R116 ;  /* 0x000000742b2b723e */ /* 0x000fe200000010ff */
[----:B------:R-:W1:Y:S01]  /*1ec30*/  @P3 MUFU.RCP R2, R105 ;  /* 0x0000006900023308 */ /* 0x000e620000001000 */
        /* <DEDUP_REMOVED lines=27> */
[----:B-1----:R-:W-:Y:S01]  /*1edf0*/  FMUL.FTZ R2, R2, c[0x0][0x2dc] ;  /* 0x0000b70002027a20 */ /* 0x002fe20000410000 */
[----:B------:R-:W-:Y:S01]  /*1ee00*/  F2FP.BF16.PACK_AB R12, R12, R84 ;  /* 0x000000540c0c723e */ /* 0x000fe200000010ff */
[----:B------:R-:W-:Y:S01]  /*1ee10*/  FMUL.FTZ R3, R3, c[0x0][0x2dc] ;  /* 0x0000b70003037a20 */ /* 0x000fe20000410000 */
[----:B------:R-:W-:Y:S01]  /*1ee20*/  F2FP.BF16.PACK_AB R8, R8, R96 ;  /* 0x000000600808723e */ /* 0x000fe200000010ff */
[C---:B------:R-:W-:Y:S01]  /*1ee30*/  FMUL.FTZ R108, R2.reuse, R108 ;  /* 0x0000006c026c7220 */ /* 0x040fe20000410000 */
[----:B------:R-:W1:Y:S01]  /*1ee40*/  @P2 MUFU.RCP R0, R100 ;  /* 0x0000006400002308 */ /* 0x000e620000001000 */
[C---:B------:R-:W-:Y:S02]  /*1ee50*/  FMUL.FTZ R47, R2.reuse, R109 ;  /* 0x0000006d022f7220 */ /* 0x040fe40000410000 */
        /* <DEDUP_REMOVED lines=34> */
[----:B------:R-:W-:Y:S01]  /*1f080*/  F2FP.BF16.PACK_AB R10, R10, R88 ;  /* 0x000000580a0a723e */ /* 0x000fe200000010ff */
[----:B------:R-:W-:Y:S01]  /*1f090*/  FMUL.FTZ R114, R3, R114 ;  /* 0x0000007203727220 */ /* 0x000fe20000410000 */
[----:B------:R-:W-:Y:S01]  /*1f0a0*/  LEA.HI R2, R2, R38, RZ, 0x3 ;  /* 0x0000002602027211 */ /* 0x000fe200078f18ff */
[----:B------:R-:W-:Y:S01]  /*1f0b0*/  FMUL.FTZ R110, R0, R110 ;  /* 0x0000006e006e7220 */ /* 0x000fe20000410000 */
[----:B------:R-:W-:Y:S01]  /*1f0c0*/  F2FP.BF16.PACK_AB R6, R6, R92 ;  /* 0x0000005c0606723e */ /* 0x000fe200000010ff */
[----:B------:R-:W-:Y:S01]  /*1f0d0*/  FMUL.FTZ R111, R0, R111 ;  /* 0x0000006f006f7220 */ /* 0x000fe20000410000 */
[----:B------:R-:W-:Y:S01]  /*1f0e0*/  LOP3.LUT R2, R2, 0xfffffff8, RZ, 0xc0, !PT ;  /* 0xfffffff802027812 */ /* 0x000fe200078ec0ff */
[----:B------:R-:W-:-:S02]  /*1f0f0*/  FMUL.FTZ R122, R0, R122 ;  /* 0x0000007a007a7220 */ /* 0x000fc40000410000 */
[----:B------:R-:W-:Y:S01]  /*1f100*/  FMUL.FTZ R123, R0, R123 ;  /* 0x0000007b007b7220 */ /* 0x000fe20000410000 */
[----:B------:R-:W-:Y:S01]  /*1f110*/  IADD3 R2, R38, -R2, RZ ;  /* 0x8000000226027210 */ /* 0x000fe20007ffe0ff */
        /* <DEDUP_REMOVED lines=45> */
[C---:B------:R-:W-:Y:S01]  /*1f3f0*/  FMUL.FTZ R146, R3.reuse, R146 ;  /* 0x0000009203927220 */ /* 0x040fe20000410000 */
[----:B------:R-:W-:Y:S01]  /*1f400*/  F2FP.BF16.PACK_AB R42, R42, R118 ;  /* 0x000000762a2a723e */ /* 0x000fe200000010ff */
        /* <DEDUP_REMOVED lines=24> */
[C---:B------:R-:W-:Y:S02]  /*1f590*/  SHF.L.U32 R3, R4.reuse, 0x6, RZ ;  /* 0x0000000604037819 */ /* 0x040fe400000006ff */
[----:B------:R-:W-:Y:S02]  /*1f5a0*/  F2FP.BF16.PACK_AB R11, R11, R86 ;  /* 0x000000560b0b723e */ /* 0x000fe400000010ff */
[----:B------:R-:W-:Y:S02]  /*1f5b0*/  LOP3.LUT R2, R3, 0xc0, RZ, 0xc0, !PT ;  /* 0x000000c003027812 */ /* 0x000fe400078ec0ff */
[----:B------:R-:W-:-:S02]  /*1f5c0*/  LOP3.LUT R3, R4, 0x1, RZ, 0xc0, !PT ;  /* 0x0000000104037812 */ /* 0x000fc400078ec0ff */
[----:B------:R-:W-:Y:S02]  /*1f5d0*/  LEA.HI R2, R2, R2, RZ, 0x1d ;  /* 0x0000000202027211 */ /* 0x000fe400078fe8ff */
[----:B------:R-:W-:Y:S02]  /*1f5e0*/  ISETP.NE.U32.AND P1, PT, R3, 0x1, PT ;  /* 0x000000010300780c */ /* 0x000fe40003f25070 */
[----:B------:R-:W-:Y:S02]  /*1f5f0*/  LEA R0, R0, R2, 0x1 ;  /* 0x0000000200007211 */ /* 0x000fe400078e08ff */
[----:B------:R-:W-:Y:S02]  /*1f600*/  MOV R3, 0x20 ;  /* 0x0000002000037802 */ /* 0x000fe40000000f00 */
[----:B------:R-:W-:Y:S02]  /*1f610*/  SHF.L.U32 R0, R0, 0x1, RZ ;  /* 0x0000000100007819 */ /* 0x000fe400000006ff */
[----:B------:R-:W-:-:S02]  /*1f620*/  SEL R3, R3, 0xffffffe0, !P0 ;  /* 0xffffffe003037807 */ /* 0x000fc40004000000 */
[C---:B------:R-:W-:Y:S01]  /*1f630*/  IADD3 R2, R0.reuse, -0x10, RZ ;  /* 0xfffffff000027810 */ /* 0x040fe20007ffe0ff */
[----:B------:R-:W-:Y:S01]  /*1f640*/  STS [R0], R45 ;  /* 0x0000002d00007388 */ /* 0x000fe20000000800 */
[C---:B------:R-:W-:Y:S02]  /*1f650*/  IADD3 R4, R0.reuse, R3, RZ ;  /* 0x0000000300047210 */ /* 0x040fe40007ffe0ff */
[----:B------:R-:W-:Y:S01]  /*1f660*/  @P1 IADD3 R2, R0, 0x10, RZ ;  /* 0x0000001000021810 */ /* 0x000fe20007ffe0ff */
[----:B------:R-:W-:Y:S01]  /*1f670*/  STS [R0+0x200], R44 ;  /* 0x0002002c00007388 */ /* 0x000fe20000000800 */
[----:B------:R-:W-:Y:S02]  /*1f680*/  F2FP.BF16.PACK_AB R7, R7, R98 ;  /* 0x000000620707723e */ /* 0x000fe400000010ff */
[----:B------:R-:W-:Y:S01]  /*1f690*/  IADD3 R3, R3, R2, RZ ;  /* 0x0000000203037210 */ /* 0x000fe20007ffe0ff */
[----:B------:R-:W-:Y:S04]  /*1f6a0*/  STS [R2], R43 ;  /* 0x0000002b02007388 */ /* 0x000fe80000000800 */
        /* <DEDUP_REMOVED lines=78> */
[----:B---34-:R-:W3:Y:S04]  /*1fb90*/  LDL.LU R172, [R1+0x9c] ;  /* 0x00009c0001ac7983 */ /* 0x018ee80000300800 */
[----:B------:R-:W4:Y:S02]  /*1fba0*/  S2R R2, SR_TID.X ;  /* 0x0000000000027919 */ /* 0x000f240000002100 */
[----:B----4-:R-:W-:-:S04]  /*1fbb0*/  SHF.R.S32.HI R0, RZ, 0x1f, R2 ;  /* 0x0000001fff007819 */ /* 0x010fc80000011402 */
[----:B------:R-:W-:-:S04]  /*1fbc0*/  LEA.HI R0, R0, R2, RZ, 0x5 ;  /* 0x0000000200007211 */ /* 0x000fc800078f28ff */
[----:B------:R-:W-:-:S05]  /*1fbd0*/  LOP3.LUT R0, R0, 0xffffffe0, RZ, 0xc0, !PT ;  /* 0xffffffe000007812 */ /* 0x000fca00078ec0ff */
[----:B------:R-:W-:-:S05]  /*1fbe0*/  IMAD.IADD R0, R2, 0x1, -R0 ;  /* 0x0000000102007824 */ /* 0x000fca00078e0a00 */
[----:B------:R-:W-:-:S04]  /*1fbf0*/  SHF.R.S32.HI R2, RZ, 0x1f, R0 ;  /* 0x0000001fff027819 */ /* 0x000fc80000011400 */
[----:B------:R-:W-:-:S04]  /*1fc00*/  LEA.HI R0, R2, R0, RZ, 0x2 ;  /* 0x0000000002007211 */ /* 0x000fc800078f10ff */
[----:B------:R-:W-:-:S05]  /*1fc10*/  SHF.R.S32.HI R0, RZ, 0x2, R0 ;  /* 0x00000002ff007819 */ /* 0x000fca0000011400 */
        /* <DEDUP_REMOVED lines=32> */
.L_x_755:
[----:B---34-:R-:W-:Y:S05]  /*1fe20*/  BSYNC B0 ;  /* 0x0000000000007941 */ /* 0x018fea0003800000 */
.L_x_754:
        /* <DEDUP_REMOVED lines=37> */
.L_x_757:
[----:B----4-:R-:W-:Y:S05]  /*20080*/  BSYNC B0 ;  /* 0x0000000000007941 */ /* 0x010fea0003800000 */
.L_x_756:
        /* <DEDUP_REMOVED lines=20> */
.L_x_759:
[----:B------:R-:W-:Y:S05]  /*201d0*/  BSYNC B0 ;  /* 0x0000000000007941 */ /* 0x000fea0003800000 */
.L_x_758:
        /* <DEDUP_REMOVED lines=20> */
.L_x_761:
[----:B------:R-:W-:Y:S05]  /*20320*/  BSYNC B0 ;  /* 0x0000000000007941 */ /* 0x000fea0003800000 */
.L_x_760:
        /* <DEDUP_REMOVED lines=21> */
.L_x_762:
        /* <DEDUP_REMOVED lines=16> */
.L_x_1045:


//--------------------- .text._ZN5flash16flash_fwd_kernelI23Flash_fwd_kernel_traitsILi96ELi128ELi64ELi4ELb0ELb0EN7cutlass10bfloat16_tE19Flash_kernel_traitsILi96ELi128ELi64ELi4ES3_EELb1ELb0ELb1ELb0ELb0ELb0ELb0ELb1EEEvNS_16Flash_fwd_paramsE --------------------------
	.section	.text._ZN5flash16flash_fwd_kernelI23Flash_fwd_kernel_traitsILi96ELi128ELi64ELi4ELb0ELb0EN7cutlass10bfloat16_tE19Flash_kernel_traitsILi96ELi128ELi64ELi4ES3_EELb1ELb0ELb1ELb0ELb0ELb0ELb0ELb1EEEvNS_16Flash_fwd_paramsE,"ax",@progbits
	.sectioninfo	@"SHI_REGISTERS=255"
	.align	128
        .global         _ZN5flash16flash_fwd_kernelI23Flash_fwd_kernel_traitsILi96ELi128ELi64ELi4ELb0ELb0EN7cutlass10bfloat16_tE19Flash_kernel_traitsILi96ELi128ELi64ELi4ES3_EELb1ELb0ELb1ELb0ELb0ELb0ELb0ELb1EEEvNS_16Flash_fwd_paramsE
        .type           _ZN5flash16flash_fwd_kernelI23Flash_fwd_kernel_traitsILi96ELi128ELi64ELi4ELb0ELb0EN7cutlass10bfloat16_tE19Flash_kernel_traitsILi96ELi128ELi64ELi4ES3_EELb1ELb0ELb1ELb0ELb0ELb0ELb0ELb1EEEvNS_16Flash_fwd_paramsE,@function
        .size           _ZN5flash16flash_fwd_kernelI23Flash_fwd_kernel_traitsILi96ELi128ELi64ELi4ELb0ELb0EN7cutlass10bfloat16_tE19Flash_kernel_traitsILi96ELi128ELi64ELi4ES3_EELb1ELb0ELb1ELb0ELb0ELb0ELb0ELb1EEEvNS_16Flash_fwd_paramsE,(.L_x_1022 - _ZN5flash16flash_fwd_kernelI23Flash_fwd_kernel_traitsILi96ELi128ELi64ELi4ELb0ELb0EN7cutlass10bfloat16_tE19Flash_kernel_traitsILi96ELi128ELi64ELi4ES3_EELb1ELb0ELb1ELb0ELb0ELb0ELb0ELb1EEEvNS_16Flash_fwd_paramsE)
        .other          _ZN5flash16flash_fwd_kernelI23Flash_fwd_kernel_traitsILi96ELi128ELi64ELi4ELb0ELb0EN7cutlass10bfloat16_tE19Flash_kernel_traitsILi96ELi128ELi64ELi4ES3_EELb1ELb0ELb1ELb0ELb0ELb0ELb0ELb1EEEvNS_16Flash_fwd_paramsE,@"STO_CUDA_ENTRY STV_DEFAULT"
_ZN5flash16flash_fwd_kernelI23Flash_fwd_kernel_traitsILi96ELi128ELi64ELi4ELb0ELb0EN7cutlass10bfloat16_tE19Flash_kernel_traitsILi96ELi128ELi64ELi4ES3_EELb1ELb0ELb1ELb0ELb0ELb0ELb0ELb1EEEvNS_16Flash_fwd_paramsE:
.text._ZN5flash16flash_fwd_kernelI23Flash_fwd_kernel_traitsILi96ELi128ELi64ELi4ELb0ELb0EN7cutlass10bfloat16_tE19Flash_kernel_traitsILi96ELi128ELi64ELi4ES3_EELb1ELb0ELb1ELb0ELb0ELb0ELb0ELb1EEEvNS_16Flash_fwd_paramsE:
[----:B------:R-:W-:Y:S02]  /*0000*/  MOV R1, c[0x0][0x28] ;  /* 0x00000a0000017a02 */ /* 0x000fe40000000f00 */
[----:B------:R-:W-:Y:S01]  /*0010*/  ULDC.64 UR4, c[0x0][0x40] ;  /* 0x0000100000047ab9 */ /* 0x000fe20000000a00 */
[----:B------:R-:W-:Y:S01]  /*0020*/  BSSY B2, `(.L_x_763) ;  /* 0x0000005000027945 */ /* 0x000fe20003800000 */
[----:B------:R-:W-:Y:S01]  /*0030*/  UIADD3 UR4, UP0, UR4, 0x160, URZ ;  /* 0x0000016004047890 */ /* 0x000fe2000ff1e03f */
[----:B------:R-:W-:-:S03]  /*0040*/  IADD3 R1, R1, -0x298, RZ ;  /* 0xfffffd6801017810 */ /* 0x000fc60007ffe0ff */
[----:B------:R-:W-:-:S07]  /*0050*/  UIADD3.X UR5, URZ, UR5, URZ, UP0, !UPT ;  /* 0x000000053f057290 */ /* 0x000fce00087fe43f */
[----:B------:R-:W-:Y:S05]  /*0060*/  CALL.REL.NOINC `($_ZN5flash16flash_fwd_kernelI23Flash_fwd_kernel_traitsILi96ELi128ELi64ELi4ELb0ELb0EN7cutlass10bfloat16_tE19Flash_kernel_traitsILi96ELi128ELi64ELi4ES3_EELb1ELb0ELb1ELb0ELb0ELb0ELb0ELb1EEEvNS_16Flash_fwd_paramsE$_ZN5flash22compute_attn_1rowblockI23Flash_fwd_kernel_traitsILi96ELi128ELi64ELi4ELb0ELb0EN7cutlass10bfloat16_tE19Flash_kernel_traitsILi96ELi128ELi64ELi4ES3_EELb1ELb0ELb1ELb0ELb0ELb0ELb0ELb1ENS_16Flash_fwd_paramsEEEvRKT8_iii) ;  /* 0x0000002000007944 */ /* 0x000fea0003c00000 */
[----:B------:R-:W-:Y:S05]  /*0070*/  BSYNC B2 ;  /* 0x0000000000027941 */ /* 0x000fea0003800000 */
.L_x_763:
[----:B------:R-:W-:Y:S05]  /*0080*/  EXIT ;  /* 0x000000000000794d */ /* 0x000fea0003800000 */
        .type           $_ZN5flash16flash_fwd_kernelI23Flash_fwd_kernel_traitsILi96ELi128ELi64ELi4ELb0ELb0EN7cutlass10bfloat16_tE19Flash_kernel_traitsILi96ELi128ELi64ELi4ES3_EELb1ELb0ELb1ELb0ELb0ELb0ELb0ELb1EEEvNS_16Flash_fwd_paramsE$_ZN5flash22compute_attn_1rowblockI23Flash_fwd_kernel_traitsILi96ELi128ELi64ELi4ELb0ELb0EN7cutlass10bfloat16_tE19Flash_kernel_traitsILi96ELi128ELi64ELi4ES3_EELb1ELb0ELb1ELb0ELb0ELb0ELb0ELb1ENS_16Flash_fwd_paramsEEEvRKT8_iii,@function
        .size           $_ZN5flash16flash_fwd_kernelI23Flash_fwd_kernel_traitsILi96ELi128ELi64ELi4ELb0ELb0EN7cutlass10bfloat16_tE19Flash_kernel_traitsILi96ELi128ELi64ELi4ES3_EELb1ELb0ELb1ELb0ELb0ELb0ELb0ELb1EEEvNS_16Flash_fwd_paramsE$_ZN5flash22compute_attn_1rowblockI23Flash_fwd_kernel_traitsILi96ELi128ELi64ELi4ELb0ELb0EN7cutlass10bfloat16_tE19Flash_kernel_traitsILi96ELi128ELi64ELi4ES3_EELb1ELb0ELb1ELb0ELb0ELb0ELb0ELb1ENS_16Flash_fwd_paramsEEEvRKT8_iii,($__internal_0_$__cuda_sm70_shflsync_bfly_p - $_ZN5flash16flash_fwd_kernelI23Flash_fwd_kernel_traitsILi96ELi128ELi64ELi4ELb0ELb0EN7cutlass10bfloat16_tE19Flash_kernel_traitsILi96ELi128ELi64ELi4ES3_EELb1ELb0ELb1ELb0ELb0ELb0ELb0ELb1EEEvNS_16Flash_fwd_paramsE$_ZN5flash22compute_attn_1rowblockI23Flash_fwd_kernel_traitsILi96ELi128ELi64ELi4ELb0ELb0EN7cutlass10bfloat16_tE19Flash_kernel_traitsILi96ELi128ELi64ELi4ES3_EELb1ELb0ELb1ELb0ELb0ELb0ELb0ELb1ENS_16Flash_fwd_paramsEEEvRKT8_iii)
$_ZN5flash16flash_fwd_kernelI23Flash_fwd_kernel_traitsILi96ELi128ELi64ELi4ELb0ELb0EN7cutlass10bfloat16_tE19Flash_kernel_traitsILi96ELi128ELi64ELi4ES3_EELb1ELb0ELb1ELb0ELb0ELb0ELb0ELb1EEEvNS_16Flash_fwd_paramsE$_ZN5flash22compute_attn_1rowblockI23Flash_fwd_kernel_traitsILi96ELi128ELi64ELi4ELb0ELb0EN7cutlass10bfloat16_tE19Flash_kernel_traitsILi96ELi128ELi64ELi4ES3_EELb1ELb0ELb1ELb0ELb0ELb0ELb0ELb1ENS_16Flash_fwd_paramsEEEvRKT8_iii:
[----:B------:R-:W-:Y:S02]  /*0090*/  IMAD.U32 R108, RZ, RZ, UR4 ;  /* 0x00000004ff6c7e24 */ /* 0x000fe4000f8e00ff */
[----:B------:R-:W-:Y:S01]  /*00a0*/  IMAD.U32 R109, RZ, RZ, UR5 ;  /* 0x00000005ff6d7e24 */ /* 0x000fe2000f8e00ff */
[----:B------:R-:W-:-:S04]  /*00b0*/  ULDC.64 UR4, c[0x0][0x118] ;  /* 0x0000460000047ab9 */ /* 0x000fc80000000a00 */
[----:B------:R-:W2:Y:S04]  /*00c0*/  LD.E.U8 R0, [R108.64+0x1a4] ;  /* 0x0001a4046c007980 */ /* 0x000ea8000c101100 */
[----:B------:R-:W3:Y:S01]  /*00d0*/  LD.E.64 R160, [R108.64+0x190] ;  /* 0x000190046ca07980 */ /* 0x000ee2000c101b00 */
[----:B------:R-:W1:Y:S03]  /*00e0*/  S2UR UR8, SR_CTAID.Y ;  /* 0x00000000000879c3 */ /* 0x000e660000002600 */
[----:B------:R-:W4:Y:S04]  /*00f0*/  S2R R42, SR_TID.X ;  /* 0x00000000002a7919 */ /* 0x000f280000002100 */
[----:B------:R-:W3:Y:S01]  /*0100*/  LD.E.64 R2, [R108.64+0x198] ;  /* 0x000198046c027980 */ /* 0x000ee2000c101b00 */
[----:B------:R-:W1:Y:S03]  /*0110*/  S2UR UR7, SR_CTAID.X ;  /* 0x00000000000779c3 */ /* 0x000e660000002500 */
[----:B------:R-:W3:Y:S04]  /*0120*/  LD.E R9, [R108.64+0x60] ;  /* 0x000060046c097980 */ /* 0x000ee8000c101900 */
[----:B------:R1:W5:Y:S01]  /*0130*/  LD.E.U8 R194, [R108.64+0x178] ;  /* 0x000178046cc27980 */ /* 0x000362000c101100 */
[----:B------:R-:W1:Y:S02]  /*0140*/  S2UR UR6, SR_CTAID.Z ;  /* 0x00000000000679c3 */ /* 0x000e640000002700 */
[----:B-1----:R-:W-:-:S06]  /*0150*/  ULOP3.LUT UR6, UR6, UR7, UR8, 0xfe, !UPT ;  /* 0x0000000706067292 */ /* 0x002fcc000f8efe08 */
[----:B----4-:R-:W-:-:S13]  /*0160*/  LOP3.LUT P2, RZ, R42, UR6, RZ, 0xfc, !PT ;  /* 0x000000062aff7c12 */ /* 0x010fda000f84fcff */
[----:B------:R-:W4:Y:S01]  /*0170*/  @!P2 LD.E.64 R6, [R108.64+0x1a8] ;  /* 0x0001a8046c06a980 */ /* 0x000f22000c101b00 */
[----:B--2---:R-:W-:-:S13]  /*0180*/  ISETP.NE.AND P1, PT, R0, RZ, PT ;  /* 0x000000ff0000720c */ /* 0x004fda0003f25270 */
[----:B---3--:R-:W4:Y:S04]  /*0190*/  @P1 LD.E.64 R160, [R160.64] ;  /* 0x00000004a0a01980 */ /* 0x008f28000c101b00 */
[----:B------:R-:W2:Y:S04]  /*01a0*/  @P1 LD.E R0, [R108.64+0x1a0] ;  /* 0x0001a0046c001980 */ /* 0x000ea8000c101900 */
[----:B------:R-:W2:Y:S04]  /*01b0*/  @P1 LD.E.64 R4, [R2.64] ;  /* 0x0000000402041980 */ /* 0x000ea8000c101b00 */
[----:B----4-:R1:W-:Y:S04]  /*01c0*/  @!P2 ST.E.64 [R6.64], R160 ;  /* 0x000000a00600a985 */ /* 0x0103e8000c101b04 */
[----:B-1----:R-:W3:Y:S01]  /*01d0*/  @!P2 LD.E.64 R6, [R108.64+0x1a8] ;  /* 0x0001a8046c06a980 */ /* 0x002ee2000c101b00 */
[----:B--2---:R-:W-:-:S05]  /*01e0*/  @P1 IADD3 R0, P0, R0, R4, RZ ;  /* 0x0000000400001210 */ /* 0x004fca0007f1e0ff */
[----:B------:R-:W-:Y:S02]  /*01f0*/  @P1 IMAD.X R4, RZ, RZ, R5, P0 ;  /* 0x000000ffff041224 */ /* 0x000fe400000e0605 */
[----:B------:R-:W-:Y:S02]  /*0200*/  @P1 IMAD.MOV.U32 R2, RZ, RZ, R0 ;  /* 0x000000ffff021224 */ /* 0x000fe400078e0000 */
[----:B------:R-:W-:Y:S01]  /*0210*/  @P1 IMAD.MOV.U32 R3, RZ, RZ, R4 ;  /* 0x000000ffff031224 */ /* 0x000fe200078e0004 */
[----:B------:R-:W1:Y:S04]  /*0220*/  S2R R164, SR_CTAID.Y ;  /* 0x0000000000a47919 */ /* 0x000e680000002600 */
[----:B---3--:R2:W-:Y:S01]  /*0230*/  @!P2 ST.E.64 [R6.64+0x8], R2 ;  /* 0x000008020600a985 */ /* 0x0085e2000c101b04 */
[----:B------:R-:W-:-:S03]  /*0240*/  IMAD.MOV.U32 R10, RZ, RZ, -0x1 ;  /* 0xffffffffff0a7424 */ /* 0x000fc600078e00ff */
[----:B------:R-:W3:Y:S04]  /*0250*/  LD.E.64 R4, [R108.64+0xe8] ;  /* 0x0000e8046c047980 */ /* 0x000ee8000c101b00 */
[----:B--2---:R-:W2:Y:S04]  /*0260*/  LD.E.64 R6, [R108.64+0xe0] ;  /* 0x0000e0046c067980 */ /* 0x004ea8000c101b00 */
[----:B------:R-:W4:Y:S01]  /*0270*/  S2R R165, SR_CTAID.Z ;  /* 0x0000000000a57919 */ /* 0x000f220000002700 */
[----:B------:R-:W-:Y:S02]  /*0280*/  SHF.R.S32.HI R15, RZ, 0x1f, R42 ;  /* 0x0000001fff0f7819 */ /* 0x000fe4000001142a */
[----:B--2---:R-:W-:-:S04]  /*0290*/  ISETP.NE.U32.AND P3, PT, R6, RZ, PT ;  /* 0x000000ff0600720c */ /* 0x004fc80003f65070 */
[----:B------:R-:W-:Y:S01]  /*02a0*/  ISETP.NE.AND.EX P3, PT, R7, RZ, PT, P3 ;  /* 0x000000ff0700720c */ /* 0x000fe20003f65330 */
[----:B-1----:R-:W-:-:S12]  /*02b0*/  IMAD.WIDE R6, R164, 0x4, R6 ;  /* 0x00000004a4067825 */ /* 0x002fd800078e0206 */
[----:B------:R-:W2:Y:S01]  /*02c0*/  @P3 LD.E R10, [R6.64] ;  /* 0x00000004060a3980 */ /* 0x000ea2000c101900 */
[----:B------:R-:W-:Y:S01]  /*02d0*/  LEA.HI R39, R15, R42, RZ, 0x5 ;  /* 0x0000002a0f277211 */ /* 0x000fe200078f28ff */
[----:B----4-:R-:W-:-:S03]  /*02e0*/  IMAD R0, R164, R9, R165 ;  /* 0x00000009a4007224 */ /* 0x010fc600078e02a5 */
[----:B------:R-:W-:Y:S01]  /*02f0*/  LOP3.LUT R8, R39, 0xffffffe0, RZ, 0xc0, !PT ;  /* 0xffffffe027087812 */ /* 0x000fe200078ec0ff */
[----:B------:R-:W-:-:S04]  /*0300*/  IMAD.SHL.U32 R0, R0, 0x20, RZ ;  /* 0x0000002000007824 */ /* 0x000fc800078e00ff */
[----:B------:R-:W-:Y:S01]  /*0310*/  IMAD.IADD R105, R42, 0x1, -R8 ;  /* 0x000000012a697824 */ /* 0x000fe200078e0a08 */
[----:B------:R1:W-:Y:S04]  /*0320*/  STL.64 [R1+0x168], R160 ;  /* 0x000168a001007387 */ /* 0x0003e80000100a00 */
[----:B------:R-:W-:Y:S02]  /*0330*/  IADD3 R162, P2, P1, R0, R2, R105 ;  /* 0x0000000200a27210 */ /* 0x000fe4000795e069 */
[----:B---3--:R-:W-:-:S03]  /*0340*/  ISETP.NE.U32.AND P0, PT, R4, RZ, PT ;  /* 0x000000ff0400720c */ /* 0x008fc60003f05070 */
[----:B------:R1:W-:Y:S01]  /*0350*/  STL [R1+0x1d4], R162 ;  /* 0x0001d4a201007387 */ /* 0x0003e20000100800 */
[----:B------:R-:W-:Y:S01]  /*0360*/  ISETP.NE.AND.EX P0, PT, R5, RZ, PT, P0 ;  /* 0x000000ff0500720c */ /* 0x000fe20003f05300 */
[----:B------:R-:W-:Y:S01]  /*0370*/  BSSY B0, `(.L_x_764) ;  /* 0x000000c000007945 */ /* 0x000fe20003800000 */
[----:B------:R-:W-:Y:S02]  /*0380*/  SHF.R.S32.HI R9, RZ, 0x1f, R105 ;  /* 0x0000001fff097819 */ /* 0x000fe40000011469 */
[----:B------:R-:W-:Y:S01]  /*0390*/  SHF.R.S32.HI R8, RZ, 0x1f, R0 ;  /* 0x0000001fff087819 */ /* 0x000fe20000011400 */
[----:B------:R-:W-:Y:S02]  /*03a0*/  IMAD.MOV.U32 R30, RZ, RZ, -0x1 ;  /* 0xffffffffff1e7424 */ /* 0x000fe400078e00ff */
[----:B------:R-:W-:Y:S01]  /*03b0*/  IMAD.WIDE R4, R164, 0x4, R4 ;  /* 0x00000004a4047825 */ /* 0x000fe200078e0204 */
[----:B------:R-:W-:Y:S01]  /*03c0*/  IADD3.X R157, R8, R3, R9, P2, P1 ;  /* 0x00000003089d7210 */ /* 0x000fe200017e2409 */
[----:B--2---:R1:W-:Y:S04]  /*03d0*/  STL [R1+0x1d0], R10 ;  /* 0x0001d00a01007387 */ /* 0x0043e80000100800 */
[----:B------:R-:W-:Y:S05]  /*03e0*/  @!P0 BRA `(.L_x_765) ;  /* 0x0000004000008947 */ /* 0x000fea0003800000 */
[----:B------:R-:W2:Y:S02]  /*03f0*/  LD.E.U8 R0, [R108.64+0x1b2] ;  /* 0x0001b2046c007980 */ /* 0x000ea4000c101100 */
[----:B--2---:R-:W-:-:S13]  /*0400*/  ISETP.NE.AND P1, PT, R0, RZ, PT ;  /* 0x000000ff0000720c */ /* 0x004fda0003f25270 */
[----:B------:R-:W-:Y:S05]  /*0410*/  @!P1 BRA `(.L_x_765) ;  /* 0x0000001000009947 */ /* 0x000fea0003800000 */
[----:B------:R2:W5:Y:S02]  /*0420*/  LD.E R30, [R4.64] ;  /* 0x00000004041e7980 */ /* 0x000564000c101900 */
.L_x_765:
[----:B------:R-:W-:Y:S05]  /*0430*/  BSYNC B0 ;  /* 0x0000000000007941 */ /* 0x000fea0003800000 */
.L_x_764:
[----:B------:R3:W4:Y:S01]  /*0440*/  @P3 LD.E R6, [R6.64+0x4] ;  /* 0x0000040406063980 */ /* 0x000722000c101900 */
[----:B------:R-:W-:-:S03]  /*0450*/  IMAD.MOV.U32 R48, RZ, RZ, R10 ;  /* 0x000000ffff307224 */ /* 0x000fc600078e000a */
[----:B--2---:R-:W2:Y:S01]  /*0460*/  LD.E.64 R2, [R108.64+0xf0] ;  /* 0x0000f0046c027980 */ /* 0x004ea2000c101b00 */
[----:B---3--:R-:W-:Y:S01]  /*0470*/  MOV R7, RZ ;  /* 0x000000ff00077202 */ /* 0x008fe20000000f00 */
[----:B----4-:R-:W-:Y:S01]  /*0480*/  @P3 IMAD.IADD R45, R6, 0x1, -R48 ;  /* 0x00000001062d3824 */ /* 0x010fe200078e0a30 */
[----:B--2---:R-:W-:-:S05]  /*0490*/  ISETP.NE.U32.AND P1, PT, R2, RZ, PT ;  /* 0x000000ff0200720c */ /* 0x004fca0003f25070 */
[----:B------:R-:W2:Y:S01]  /*04a0*/  @!P3 LD.E R45, [R108.64+0xb4] ;  /* 0x0000b4046c2db980 */ /* 0x000ea2000c101900 */
[----:B------:R-:W-:-:S13]  /*04b0*/  ISETP.NE.AND.EX P1, PT, R3, RZ, PT, P1 ;  /* 0x000000ff0300720c */ /* 0x000fda0003f25310 */
[----:B------:R-:W-:-:S05]  /*04c0*/  @P1 IMAD.WIDE R2, R164, 0x4, R2 ;  /* 0x00000004a4021825 */ /* 0x000fca00078e0202 */
[----:B------:R3:W5:Y:S01]  /*04d0*/  @P1 LD.E R7, [R2.64] ;  /* 0x0000000402071980 */ /* 0x000762000c101900 */
[----:B------:R-:W-:Y:S03]  /*04e0*/  BSSY B0, `(.L_x_766) ;  /* 0x000000a000007945 */ /* 0x000fe60003800000 */
[----:B--2---:R3:W-:Y:S01]  /*04f0*/  STL [R1+0x1dc], R45 ;  /* 0x0001dc2d01007387 */ /* 0x0047e20000100800 */
[----:B------:R-:W-:Y:S05]  /*0500*/  @!P0 BRA `(.L_x_767) ;  /* 0x0000006000008947 */ /* 0x000fea0003800000 */
[----:B------:R-:W2:Y:S02]  /*0510*/  LD.E.U8 R0, [R108.64+0x1b2] ;  /* 0x0001b2046c007980 */ /* 0x000ea4000c101100 */
[----:B--2---:R-:W-:-:S13]  /*0520*/  ISETP.NE.AND P0, PT, R0, RZ, PT ;  /* 0x000000ff0000720c */ /* 0x004fda0003f05270 */
[----:B------:R-:W2:Y:S02]  /*0530*/  @P0 LD.E R6, [R4.64+0x4] ;  /* 0x0000040404060980 */ /* 0x000ea4000c101900 */
[----:B--2--5:R-:W-:-:S06]  /*0540*/  @P0 IADD3 R6, R6, -R30, RZ ;  /* 0x8000001e06060210 */ /* 0x024fcc0007ffe0ff */
[----:B------:R2:W5:Y:S01]  /*0550*/  @!P0 LD.E R6, [R4.64] ;  /* 0x0000000404068980 */ /* 0x000562000c101900 */
[----:B------:R-:W-:Y:S05]  /*0560*/  BRA `(.L_x_768) ;  /* 0x0000001000007947 */ /* 0x000fea0003800000 */
.L_x_767:
[----:B------:R2:W5:Y:S02]  /*0570*/  LD.E R6, [R108.64+0xb8] ;  /* 0x0000b8046c067980 */ /* 0x000564000c101900 */
.L_x_768:
[----:B------:R-:W-:Y:S05]  /*0580*/  BSYNC B0 ;  /* 0x0000000000007941 */ /* 0x000fea0003800000 */
.L_x_766:
[----:B---3--:R-:W3:Y:S01]  /*0590*/  LD.E.64 R2, [R108.64+0xf8] ;  /* 0x0000f8046c027980 */ /* 0x008ee2000c101b00 */
[----:B------:R-:W-:Y:S01]  /*05a0*/  BSSY B1, `(.L_x_769) ;  /* 0x0000011000017945 */ /* 0x000fe20003800000 */
[----:B---3--:R-:W-:-:S04]  /*05b0*/  ISETP.NE.U32.AND P0, PT, R2, RZ, PT ;  /* 0x000000ff0200720c */ /* 0x008fc80003f05070 */
[----:B------:R-:W-:-:S13]  /*05c0*/  ISETP.NE.AND.EX P0, PT, R3, RZ, PT, P0 ;  /* 0x000000ff0300720c */ /* 0x000fda0003f05300 */
[----:B------:R-:W-:Y:S05]  /*05d0*/  @!P0 BRA `(.L_x_770) ;  /* 0x0000004000008947 */ /* 0x000fea0003800000 */
[----:B------:R-:W-:-:S05]  /*05e0*/  IMAD.WIDE R2, R164, 0x4, R2 ;  /* 0x00000004a4027825 */ /* 0x000fca00078e0202 */
[----:B------:R-:W3:Y:S02]  /*05f0*/  LD.E R0, [R2.64] ;  /* 0x0000000402007980 */ /* 0x000ee4000c101900 */
[----:B---3-5:R-:W-:Y:S01]  /*0600*/  IADD3 R50, R0, -R7, RZ ;  /* 0x8000000700327210 */ /* 0x028fe20007ffe0ff */
[----:B------:R-:W-:Y:S05]  /*0610*/  BRA `(.L_x_771) ;  /* 0x0000009000007947 */ /* 0x000fea0003800000 */
.L_x_770:
[----:B------:R-:W3:Y:S01]  /*0620*/  LD.E.64 R2, [R108.64+0x108] ;  /* 0x000108046c027980 */ /* 0x000ee2000c101b00 */
[----:B------:R-:W-:Y:S01]  /*0630*/  BSSY B0, `(.L_x_772) ;  /* 0x0000006000007945 */ /* 0x000fe20003800000 */
[----:B------:R-:W-:Y:S01]  /*0640*/  IMAD.MOV.U32 R0, RZ, RZ, RZ ;  /* 0x000000ffff007224 */ /* 0x000fe200078e00ff */
[----:B---3--:R-:W-:-:S04]  /*0650*/  ISETP.NE.U32.AND P0, PT, R2, RZ, PT ;  /* 0x000000ff0200720c */ /* 0x008fc80003f05070 */
[----:B------:R-:W-:-:S13]  /*0660*/  ISETP.NE.AND.EX P0, PT, R3, RZ, PT, P0 ;  /* 0x000000ff0300720c */ /* 0x000fda0003f05300 */
[----:B------:R-:W-:Y:S05]  /*0670*/  @!P0 BRA `(.L_x_773) ;  /* 0x0000001000008947 */ /* 0x000fea0003800000 */
[----:B------:R3:W5:Y:S02]  /*0680*/  LD.E R0, [R108.64+0xbc] ;  /* 0x0000bc046c007980 */ /* 0x000764000c101900 */
.L_x_773:
[----:B------:R-:W-:Y:S05]  /*0690*/  BSYNC B0 ;  /* 0x0000000000007941 */ /* 0x000fea0003800000 */
.L_x_772:
[----:B-----5:R-:W-:Y:S02]  /*06a0*/  IADD3 R50, R0, R6, -R7 ;  /* 0x0000000600327210 */ /* 0x020fe40007ffe807 */
.L_x_771:
[----:B------:R-:W-:Y:S05]  /*06b0*/  BSYNC B1 ;  /* 0x0000000000017941 */ /* 0x000fea0003800000 */
.L_x_769:
[----:B------:R-:W4:Y:S01]  /*06c0*/  S2R R51, SR_CTAID.X ;  /* 0x0000000000337919 */ /* 0x000f220000002500 */
[----:B------:R-:W-:Y:S01]  /*06d0*/  MOV R29, 0x70 ;  /* 0x00000070001d7802 */ /* 0x000fe20000000f00 */
[----:B------:R-:W-:-:S03]  /*06e0*/  IMAD.MOV.U32 R3, RZ, RZ, 0x0 ;  /* 0x00000000ff037424 */ /* 0x000fc600078e00ff */
[----:B------:R-:W-:Y:S01]  /*06f0*/  MOV R2, R29 ;  /* 0x0000001d00027202 */ /* 0x000fe20000000f00 */
[----:B----4-:R-:W-:-:S05]  /*0700*/  IMAD.SHL.U32 R158, R51, 0x80, RZ ;  /* 0x00000080339e7824 */ /* 0x010fca00078e00ff */
[----:B------:R-:W-:-:S13]  /*0710*/  ISETP.GT.AND P0, PT, R45, R158, PT ;  /* 0x0000009e2d00720c */ /* 0x000fda0003f04270 */
[----:B------:R-:W-:Y:S05]  /*0720*/  @!P0 RET.REL.NODEC R2 `(_ZN5flash16flash_fwd_kernelI23Flash_fwd_kernel_traitsILi96ELi128ELi64ELi4ELb0ELb0EN7cutlass10bfloat16_tE19Flash_kernel_traitsILi96ELi128ELi64ELi4ES3_EELb1ELb0ELb1ELb0ELb0ELb0ELb0ELb1EEEvNS_16Flash_fwd_paramsE) ;  /* 0xfffff8d002008950 */ /* 0x000fea0003c3ffff */
[----:B------:R-:W4:Y:S04]  /*0730*/  LD.E R0, [R108.64+0x188] ;  /* 0x000188046c007980 */ /* 0x000f28000c101900 */
[----:B--2---:R-:W2:Y:S01]  /*0740*/  LD.E R4, [R108.64+0x184] ;  /* 0x000184046c047980 */ /* 0x004ea2000c101900 */
[----:B------:R-:W-:Y:S02]  /*0750*/  IADD3 R3, -R45, 0xbf, R158 ;  /* 0x000000bf2d037810 */ /* 0x000fe40007ffe19e */
[C---:B------:R-:W-:Y:S02]  /*0760*/  IADD3 R5, R50.reuse, R158, -R45 ;  /* 0x0000009e32057210 */ /* 0x040fe40007ffe82d */
[----:B------:R-:W-:Y:S02]  /*0770*/  IADD3 R2, R50, 0x3f, RZ ;  /* 0x0000003f32027810 */ /* 0x000fe40007ffe0ff */
[----:B----4-:R-:W-:Y:S01]  /*0780*/  IADD3 R0, R0, R3, R50 ;  /* 0x0000000300007210 */ /* 0x010fe20007ffe032 */
[----:B--2---:R-:W-:Y:S01]  /*0790*/  IMAD.IADD R3, R5, 0x1, -R4 ;  /* 0x0000000105037824 */ /* 0x004fe200078e0a04 */
[----:B------:R-:W-:-:S02]  /*07a0*/  SHF.R.S32.HI R5, RZ, 0x1f, R2 ;  /* 0x0000001fff057819 */ /* 0x000fc40000011402 */
        /* <DEDUP_REMOVED lines=14> */
[----:B------:R-:W-:Y:S01]  /*0890*/  ISETP.NE.AND P1, PT, R48, -0x1, PT ;  /* 0xffffffff3000780c */ /* 0x000fe20003f25270 */
[----:B------:R-:W4:Y:S04]  /*08a0*/  LD.E.U16 R0, [R108.64+0x1c8] ;  /* 0x0001c8046c007980 */ /* 0x000f28000c101500 */
[----:B--2---:R-:W2:Y:S04]  /*08b0*/  LD.E.64 R2, [R108.64+0x88] ;  /* 0x000088046c027980 */ /* 0x004ea8000c101b00 */
[----:B------:R1:W5:Y:S04]  /*08c0*/  LD.E.64 R16, [R108.64+0x70] ;  /* 0x000070046c107980 */ /* 0x000368000c101b00 */
[----:B---3--:R-:W3:Y:S04]  /*08d0*/  @!P1 LD.E.64 R4, [R108.64+0x80] ;  /* 0x000080046c049980 */ /* 0x008ee8000c101b00 */
[----:B------:R1:W5:Y:S01]  /*08e0*/  LD.E.64 R8, [R108.64+0x90] ;  /* 0x000090046c087980 */ /* 0x000362000c101b00 */
[----:B------:R-:W-:Y:S01]  /*08f0*/  @!P1 SHF.R.S32.HI R12, RZ, 0x1f, R164 ;  /* 0x0000001fff0c9819 */ /* 0x000fe200000114a4 */
[----:B------:R-:W-:Y:S01]  /*0900*/  BSSY B1, `(.L_x_775) ;  /* 0x000001c000017945 */ /* 0x000fe20003800000 */
[----:B------:R-:W-:Y:S01]  /*0910*/  PLOP3.LUT P2, PT, PT, PT, PT, 0x8, 0x0 ;  /* 0x000000000000781c */ /* 0x000fe20003f4e170 */
[----:B---3--:R-:W-:Y:S01]  /*0920*/  @!P1 IMAD R11, R5, R164, RZ ;  /* 0x000000a4050b9224 */ /* 0x008fe200078e02ff */
[----:B----4-:R-:W-:-:S02]  /*0930*/  PRMT R5, R0, 0x7770, RZ ;  /* 0x0000777000057816 */ /* 0x010fc400000000ff */
[----:B------:R-:W-:Y:S02]  /*0940*/  PRMT R0, R0, 0x7771, RZ ;  /* 0x0000777100007816 */ /* 0x000fe400000000ff */
[----:B------:R-:W-:-:S04]  /*0950*/  ISETP.NE.AND P0, PT, R5, RZ, PT ;  /* 0x000000ff0500720c */ /* 0x000fc80003f05270 */
[----:B------:R-:W-:Y:S01]  /*0960*/  ISETP.NE.OR P3, PT, R0, RZ, !P0 ;  /* 0x000000ff0000720c */ /* 0x000fe20004765670 */
[----:B------:R-:W-:Y:S02]  /*0970*/  @!P1 IMAD R11, R4, R12, R11 ;  /* 0x0000000c040b9224 */ /* 0x000fe400078e020b */
[-C--:B-12---:R-:W-:Y:S02]  /*0980*/  @P1 IMAD R10, R3, R48.reuse, RZ ;  /* 0x00000030030a1224 */ /* 0x086fe400078e02ff */
[----:B------:R-:W-:-:S04]  /*0990*/  @P1 IMAD.WIDE.U32 R6, R2, R48, RZ ;  /* 0x0000003002061225 */ /* 0x000fc800078e00ff */
[----:B------:R-:W-:-:S04]  /*09a0*/  @!P1 IMAD.WIDE.U32 R4, R4, R164, RZ ;  /* 0x000000a404049225 */ /* 0x000fc800078e00ff */
[----:B------:R-:W-:Y:S02]  /*09b0*/  @P1 IMAD.IADD R13, R7, 0x1, R10 ;  /* 0x00000001070d1824 */ /* 0x000fe400078e020a */
[----:B------:R-:W-:Y:S01]  /*09c0*/  @P1 IMAD.MOV.U32 R12, RZ, RZ, R6 ;  /* 0x000000ffff0c1224 */ /* 0x000fe200078e0006 */
[----:B------:R-:W-:Y:S01]  /*09d0*/  @!P1 MOV R12, R4 ;  /* 0x00000004000c9202 */ /* 0x000fe20000000f00 */
[----:B------:R-:W-:Y:S02]  /*09e0*/  @!P1 IMAD.IADD R13, R5, 0x1, R11 ;  /* 0x00000001050d9824 */ /* 0x000fe400078e020b */
[----:B------:R-:W-:Y:S01]  /*09f0*/  CS2R R4, SRZ ;  /* 0x0000000000047805 */ /* 0x000fe2000001ff00 */
[----:B------:R-:W-:Y:S05]  /*0a00*/  @P3 BRA `(.L_x_776) ;  /* 0x000000b000003947 */ /* 0x000fea0003800000 */
[----:B------:R-:W-:Y:S01]  /*0a10*/  ISETP.NE.AND P1, PT, R48, -0x1, PT ;  /* 0xffffffff3000780c */ /* 0x000fe20003f25270 */
[----:B------:R-:W-:-:S12]  /*0a20*/  BSSY B0, `(.L_x_777) ;  /* 0x0000005000007945 */ /* 0x000fd80003800000 */
[----:B------:R-:W-:Y:S05]  /*0a30*/  @P1 BRA `(.L_x_778) ;  /* 0x0000003000001947 */ /* 0x000fea0003800000 */
[----:B------:R-:W2:Y:S02]  /*0a40*/  LD.E R0, [R108.64+0xb4] ;  /* 0x0000b4046c007980 */ /* 0x000ea4000c101900 */
[----:B--2---:R-:W-:-:S05]  /*0a50*/  IMAD R48, R164, R0, RZ ;  /* 0x00000000a4307224 */ /* 0x004fca00078e02ff */
[----:B------:R1:W-:Y:S02]  /*0a60*/  STL [R1+0x1d0], R48 ;  /* 0x0001d03001007387 */ /* 0x0003e40000100800 */
.L_x_778:
[----:B------:R-:W-:Y:S05]  /*0a70*/  BSYNC B0 ;  /* 0x0000000000007941 */ /* 0x000fea0003800000 */
.L_x_777:
[----:B------:R-:W-:Y:S01]  /*0a80*/  PLOP3.LUT P2, PT, PT, PT, PT, 0x80, 0x0 ;  /* 0x000000000000781c */ /* 0x000fe20003f4f070 */
[--C-:B------:R-:W-:Y:S01]  /*0a90*/  IMAD.MOV.U32 R4, RZ, RZ, R48.reuse ;  /* 0x000000ffff047224 */ /* 0x100fe200078e0030 */
[----:B------:R-:W-:Y:S02]  /*0aa0*/  SHF.R.S32.HI R5, RZ, 0x1f, R48 ;  /* 0x0000001fff057819 */ /* 0x000fe40000011430 */
[----:B------:R-:W-:-:S04]  /*0ab0*/  PRMT R0, RZ, 0x7610, R0 ;  /* 0x00007610ff007816 */ /* 0x000fc80000000000 */
.L_x_776:
[----:B------:R-:W-:Y:S05]  /*0ac0*/  BSYNC B1 ;  /* 0x0000000000017941 */ /* 0x000fea0003800000 */
.L_x_775:
[----:B------:R-:W-:Y:S01]  /*0ad0*/  LOP3.LUT P1, RZ, R0, 0xff, RZ, 0xc0, !PT ;  /* 0x000000ff00ff7812 */ /* 0x000fe2000782c0ff */
[----:B------:R2:W5:-:S12]  /*0ae0*/  LD.E.64 R18, [R108.64+0xa0] ;  /* 0x0000a0046c127980 */ /* 0x000558000c101b00 */
[----:B------:R-:W3:Y:S01]  /*0af0*/  @P1 LD.E.64 R22, [R108.64+0xb0] ;  /* 0x0000b0046c161980 */ /* 0x000ee2000c101b00 */
[----:B------:R-:W-:Y:S01]  /*0b00*/  BSSY B0, `(.L_x_779) ;  /* 0x0000009000007945 */ /* 0x000fe20003800000 */
[----:B------:R-:W-:Y:S01]  /*0b10*/  @P1 MOV R6, 0x1 ;  /* 0x0000000100061802 */ /* 0x000fe20000000f00 */
[----:B---3--:R-:W-:Y:S01]  /*0b20*/  @P1 IMAD R0, R23, R22, RZ ;  /* 0x0000001617001224 */ /* 0x008fe200078e02ff */
[----:B------:R-:W-:Y:S05]  /*0b30*/  @P1 BRA `(.L_x_780) ;  /* 0x0000005000001947 */ /* 0x000fea0003800000 */
[----:B--2---:R-:W2:Y:S04]  /*0b40*/  @P0 LD.E R0, [R108.64+0xd4] ;  /* 0x0000d4046c000980 */ /* 0x004ea8000c101900 */
[----:B------:R-:W2:Y:S04]  /*0b50*/  LD.E R6, [R108.64+0x60] ;  /* 0x000060046c067980 */ /* 0x000ea8000c101900 */
[----:B------:R-:W2:Y:S01]  /*0b60*/  @!P0 LD.E R0, [R108.64+0xb4] ;  /* 0x0000b4046c008980 */ /* 0x000ea2000c101900 */
[----:B------:R-:W-:Y:S01]  /*0b70*/  MOV R22, 0x1 ;  /* 0x0000000100167802 */ /* 0x000fe20000000f00 */
[----:B--2---:R-:W-:-:S02]  /*0b80*/  IMAD R6, R0, R6, RZ ;  /* 0x0000000600067224 */ /* 0x004fc400078e02ff */
.L_x_780:
[----:B--2---:R-:W-:Y:S05]  /*0b90*/  BSYNC B0 ;  /* 0x0000000000007941 */ /* 0x004fea0003800000 */
.L_x_779:
[----:B------:R2:W5:Y:S01]  /*0ba0*/  LD.E R108, [R108.64+0xc0] ;  /* 0x0000c0046c6c7980 */ /* 0x000562000c101900 */
[----:B------:R-:W-:Y:S01]  /*0bb0*/  LEA.HI R11, R15, R42, RZ, 0x2 ;  /* 0x0000002a0f0b7211 */ /* 0x000fe200078f10ff */
[----:B------:R-:W-:Y:S01]  /*0bc0*/  IMAD R6, R164, R6, RZ ;  /* 0x00000006a4067224 */ /* 0x000fe200078e02ff */
[----:B------:R-:W-:Y:S01]  /*0bd0*/  SHF.R.S32.HI R15, RZ, 0x1f, R165 ;  /* 0x0000001fff0f7819 */ /* 0x000fe200000114a5 */
[----:B------:R-:W-:Y:S01]  /*0be0*/  IMAD.IADD R20, R45, 0x1, -R158 ;  /* 0x000000012d147824 */ /* 0x000fe200078e0a9e */
[----:B------:R-:W-:Y:S01]  /*0bf0*/  LOP3.LUT R24, R11, 0xfffffffc, RZ, 0xc0, !PT ;  /* 0xfffffffc0b187812 */ /* 0x000fe200078ec0ff */
[----:B------:R-:W-:Y:S01]  /*0c00*/  IMAD R7, R158, R22, RZ ;  /* 0x000000169e077224 */ /* 0x000fe200078e02ff */
[----:B------:R-:W-:Y:S01]  /*0c10*/  SEL R10, R6, RZ, !P2 ;  /* 0x000000ff060a7207 */ /* 0x000fe20005000000 */
[----:B-----5:R-:W-:Y:S01]  /*0c20*/  IMAD R14, R9, R165, RZ ;  /* 0x000000a5090e7224 */ /* 0x020fe200078e02ff */
[----:B------:R-:W-:Y:S01]  /*0c30*/  SHF.R.S32.HI R6, RZ, 0x2, R11 ;  /* 0x00000002ff067819 */ /* 0x000fe2000001140b */
[----:B------:R-:W-:Y:S01]  /*0c40*/  IMAD.IADD R24, R42, 0x1, -R24 ;  /* 0x000000012a187824 */ /* 0x000fe200078e0a18 */
[----:B------:R-:W-:Y:S01]  /*0c50*/  SHF.R.S32.HI R9, RZ, 0x1f, R7 ;  /* 0x0000001fff097819 */ /* 0x000fe20000011407 */
[----:B------:R-:W-:Y:S01]  /*0c60*/  IMAD R10, R165, R0, R10 ;  /* 0x00000000a50a7224 */ /* 0x000fe200078e020a */
[----:B------:R-:W-:Y:S01]  /*0c70*/  BSSY B0, `(.L_x_781) ;  /* 0x000001d000007945 */ /* 0x000fe20003800000 */
[----:B------:R-:W-:-:S02]  /*0c80*/  IMAD.SHL.U32 R0, R24, 0x8, RZ ;  /* 0x0000000818007824 */ /* 0x000fc400078e00ff */
[----:B------:R-:W-:Y:S01]  /*0c90*/  IMAD R11, R8, R15, R14 ;  /* 0x0000000f080b7224 */ /* 0x000fe200078e020e */
[--C-:B------:R-:W-:Y:S02]  /*0ca0*/  IADD3 R26, P2, P1, R7, R4, R10.reuse ;  /* 0x00000004071a7210 */ /* 0x100fe4000795e00a */
[C---:B------:R-:W-:Y:S02]  /*0cb0*/  IADD3 R12, P0, R0.reuse, R12, RZ ;  /* 0x0000000c000c7210 */ /* 0x040fe40007f1e0ff */
[----:B------:R-:W-:Y:S02]  /*0cc0*/  SHF.R.S32.HI R10, RZ, 0x1f, R10 ;  /* 0x0000001fff0a7819 */ /* 0x000fe4000001140a */
[----:B------:R-:W-:Y:S02]  /*0cd0*/  LEA.HI.X.SX32 R13, R0, R13, 0x1, P0 ;  /* 0x0000000d000d7211 */ /* 0x000fe400000f0eff */
[----:B------:R-:W-:Y:S02]  /*0ce0*/  ISETP.GE.AND P0, PT, R6, R20, PT ;  /* 0x000000140600720c */ /* 0x000fe40003f06270 */
[----:B------:R-:W-:Y:S01]  /*0cf0*/  SHF.R.S32.HI R7, RZ, 0x1f, R6 ;  /* 0x0000001fff077819 */ /* 0x000fe20000011406 */
[----:B------:R-:W-:Y:S01]  /*0d00*/  IMAD.WIDE.U32 R12, R165, R8, R12 ;  /* 0x00000008a50c7225 */ /* 0x000fe200078e000c */
[----:B------:R-:W-:-:S02]  /*0d10*/  IADD3.X R25, R9, R5, R10, P2, P1 ;  /* 0x0000000509197210 */ /* 0x000fc400017e240a */
[C---:B------:R-:W-:Y:S01]  /*0d20*/  IADD3 R28, R0.reuse, 0x20, RZ ;  /* 0x00000020001c7810 */ /* 0x040fe20007ffe0ff */
[----:B------:R-:W-:Y:S01]  /*0d30*/  IMAD.WIDE R4, R51, 0x80, R6 ;  /* 0x0000008033047825 */ /* 0x000fe200078e0206 */
[----:B------:R-:W-:-:S03]  /*0d40*/  IADD3 R27, R0, 0x40, RZ ;  /* 0x00000040001b7810 */ /* 0x000fc60007ffe0ff */
[----:B------:R-:W-:Y:S02]  /*0d50*/  IMAD.IADD R9, R13, 0x1, R11 ;  /* 0x000000010d097824 */ /* 0x000fe400078e020b */
[----:B------:R-:W-:Y:S05]  /*0d60*/  @P0 BRA `(.L_x_782) ;  /* 0x000000d000000947 */ /* 0x000fea0003800000 */
[----:B--2---:R-:W-:Y:S01]  /*0d70*/  IMAD R10, R5, R2, RZ ;  /* 0x00000002050a7224 */ /* 0x004fe200078e02ff */
[-C--:B------:R-:W-:Y:S01]  /*0d80*/  ISETP.GE.AND P3, PT, R0, R108.reuse, PT ;  /* 0x0000006c0000720c */ /* 0x080fe20003f66270 */
[----:B------:R-:W-:Y:S01]  /*0d90*/  IMAD.MOV.U32 R8, RZ, RZ, R12 ;  /* 0x000000ffff087224 */ /* 0x000fe200078e000c */
[-C--:B------:R-:W-:Y:S01]  /*0da0*/  ISETP.GE.AND P2, PT, R28, R108.reuse, PT ;  /* 0x0000006c1c00720c */ /* 0x080fe20003f46270 */
[C---:B------:R-:W-:Y:S01]  /*0db0*/  IMAD R10, R4.reuse, R3, R10 ;  /* 0x00000003040a7224 */ /* 0x040fe200078e020a */
[----:B------:R-:W-:Y:S01]  /*0dc0*/  ISETP.GE.AND P1, PT, R27, R108, PT ;  /* 0x0000006c1b00720c */ /* 0x000fe20003f26270 */
[----:B------:R-:W-:-:S04]  /*0dd0*/  IMAD.WIDE.U32 R14, R4, R2, R8 ;  /* 0x00000002040e7225 */ /* 0x000fc800078e0008 */
[----:B------:R-:W-:Y:S01]  /*0de0*/  IMAD.IADD R11, R15, 0x1, R10 ;  /* 0x000000010f0b7824 */ /* 0x000fe200078e020a */
[----:B------:R-:W-:-:S04]  /*0df0*/  LEA R10, P0, R14, R16, 0x1 ;  /* 0x000000100e0a7211 */ /* 0x000fc800078008ff */
[----:B------:R-:W-:-:S05]  /*0e00*/  LEA.HI.X R11, R14, R17, R11, 0x1, P0 ;  /* 0x000000110e0b7211 */ /* 0x000fca00000f0c0b */
[----:B------:R2:W-:Y:S04]  /*0e10*/  @!P3 ST.E.128 [R10.64], RZ ;  /* 0x000000ff0a00b985 */ /* 0x0005e8000c101d04 */
[----:B------:R2:W-:Y:S04]  /*0e20*/  @!P2 ST.E.128 [R10.64+0x40], RZ ;  /* 0x000040ff0a00a985 */ /* 0x0005e8000c101d04 */
[----:B------:R2:W-:Y:S02]  /*0e30*/  @!P1 ST.E.128 [R10.64+0x80], RZ ;  /* 0x000080ff0a009985 */ /* 0x0005e4000c101d04 */
.L_x_782:
[----:B--2---:R-:W-:Y:S05]  /*0e40*/  BSYNC B0 ;  /* 0x0000000000007941 */ /* 0x004fea0003800000 */
.L_x_781:
[----:B------:R-:W-:Y:S01]  /*0e50*/  IADD3 R23, R6, 0x20, RZ ;  /* 0x0000002006177810 */ /* 0x000fe20007ffe0ff */
[----:B------:R-:W-:Y:S03]  /*0e60*/  BSSY B0, `(.L_x_783) ;  /* 0x0000013000007945 */ /* 0x000fe60003800000 */
[----:B------:R-:W-:-:S13]  /*0e70*/  ISETP.GE.AND P0, PT, R23, R20, PT ;  /* 0x000000141700720c */ /* 0x000fda0003f06270 */
[----:B------:R-:W-:Y:S05]  /*0e80*/  @P0 BRA `(.L_x_784) ;  /* 0x0000010000000947 */ /* 0x000fea0003800000 */
[----:B------:R-:W-:Y:S01]  /*0e90*/  IADD3 R10, P0, R4, 0x20, RZ ;  /* 0x00000020040a7810 */ /* 0x000fe20007f1e0ff */
[----:B------:R-:W-:Y:S01]  /*0ea0*/  IMAD.MOV.U32 R14, RZ, RZ, R12 ;  /* 0x000000ffff0e7224 */ /* 0x000fe200078e000c */
[----:B------:R-:W-:Y:S02]  /*0eb0*/  MOV R15, R9 ;  /* 0x00000009000f7202 */ /* 0x000fe40000000f00 */
[-C--:B------:R-:W-:Y:S01]  /*0ec0*/  ISETP.GE.AND P2, PT, R0, R108.reuse, PT ;  /* 0x0000006c0000720c */ /* 0x080fe20003f46270 */
[----:B------:R-:W-:Y:S01]  /*0ed0*/  IMAD.X R11, RZ, RZ, R5, P0 ;  /* 0x000000ffff0b7224 */ /* 0x000fe200000e0605 */
[----:B------:R-:W-:Y:S01]  /*0ee0*/  ISETP.GE.AND P1, PT, R28, R108, PT ;  /* 0x0000006c1c00720c */ /* 0x000fe20003f26270 */
[----:B------:R-:W-:Y:S01]  /*0ef0*/  IMAD.WIDE.U32 R14, R2, R10, R14 ;  /* 0x0000000a020e7225 */ /* 0x000fe200078e000e */
[----:B------:R-:W-:-:S03]  /*0f00*/  ISETP.GE.AND P0, PT, R27, R108, PT ;  /* 0x0000006c1b00720c */ /* 0x000fc60003f06270 */
[----:B------:R-:W-:-:S04]  /*0f10*/  IMAD R11, R11, R2, RZ ;  /* 0x000000020b0b7224 */ /* 0x000fc800078e02ff */
[----:B------:R-:W-:Y:S01]  /*0f20*/  IMAD R11, R3, R10, R11 ;  /* 0x0000000a030b7224 */ /* 0x000fe200078e020b */
[----:B------:R-:W-:-:S03]  /*0f30*/  LEA R10, P3, R14, R16, 0x1 ;  /* 0x000000100e0a7211 */ /* 0x000fc600078608ff */
[----:B------:R-:W-:-:S05]  /*0f40*/  IMAD.IADD R11, R15, 0x1, R11 ;  /* 0x000000010f0b7824 */ /* 0x000fca00078e020b */
[----:B------:R-:W-:-:S05]  /*0f50*/  LEA.HI.X R11, R14, R17, R11, 0x1, P3 ;  /* 0x000000110e0b7211 */ /* 0x000fca00018f0c0b */
[----:B------:R2:W-:Y:S04]  /*0f60*/  @!P2 ST.E.128 [R10.64], RZ ;  /* 0x000000ff0a00a985 */ /* 0x0005e8000c101d04 */
[----:B------:R2:W-:Y:S04]  /*0f70*/  @!P1 ST.E.128 [R10.64+0x40], RZ ;  /* 0x000040ff0a009985 */ /* 0x0005e8000c101d04 */
[----:B------:R2:W-:Y:S02]  /*0f80*/  @!P0 ST.E.128 [R10.64+0x80], RZ ;  /* 0x000080ff0a008985 */ /* 0x0005e4000c101d04 */
.L_x_784:
[----:B------:R-:W-:Y:S05]  /*0f90*/  BSYNC B0 ;  /* 0x0000000000007941 */ /* 0x000fea0003800000 */
.L_x_783:
[----:B------:R-:W-:Y:S01]  /*0fa0*/  IADD3 R21, R6, 0x40, RZ ;  /* 0x0000004006157810 */ /* 0x000fe20007ffe0ff */
[----:B------:R-:W-:Y:S03]  /*0fb0*/  BSSY B0, `(.L_x_785) ;  /* 0x0000013000007945 */ /* 0x000fe60003800000 */
[----:B------:R-:W-:-:S13]  /*0fc0*/  ISETP.GE.AND P0, PT, R21, R20, PT ;  /* 0x000000141500720c */ /* 0x000fda0003f06270 */
[----:B------:R-:W-:Y:S05]  /*0fd0*/  @P0 BRA `(.L_x_786) ;  /* 0x0000010000000947 */ /* 0x000fea0003800000 */
[----:B--2---:R-:W-:Y:S01]  /*0fe0*/  IADD3 R10, P0, R4, 0x40, RZ ;  /* 0x00000040040a7810 */ /* 0x004fe20007f1e0ff */
        /* <DEDUP_REMOVED lines=15> */
.L_x_786:
[----:B------:R-:W-:Y:S05]  /*10e0*/  BSYNC B0 ;  /* 0x0000000000007941 */ /* 0x000fea0003800000 */
.L_x_785:
[----:B--2---:R-:W-:Y:S01]  /*10f0*/  IADD3 R11, R6, 0x60, RZ ;  /* 0x00000060060b7810 */ /* 0x004fe20007ffe0ff */
[----:B------:R-:W-:Y:S03]  /*1100*/  BSSY B0, `(.L_x_787) ;  /* 0x0000013000007945 */ /* 0x000fe60003800000 */
[----:B------:R-:W-:-:S13]  /*1110*/  ISETP.GE.AND P0, PT, R11, R20, PT ;  /* 0x000000140b00720c */ /* 0x000fda0003f06270 */
[----:B------:R-:W-:Y:S05]  /*1120*/  @P0 BRA `(.L_x_788) ;  /* 0x0000010000000947 */ /* 0x000fea0003800000 */
[----:B------:R-:W-:Y:S02]  /*1130*/  IADD3 R8, P0, R4, 0x60, RZ ;  /* 0x0000006004087810 */ /* 0x000fe40007f1e0ff */
[-C--:B------:R-:W-:Y:S02]  /*1140*/  ISETP.GE.AND P2, PT, R0, R108.reuse, PT ;  /* 0x0000006c0000720c */ /* 0x080fe40003f46270 */
[-C--:B------:R-:W-:Y:S01]  /*1150*/  ISETP.GE.AND P1, PT, R28, R108.reuse, PT ;  /* 0x0000006c1c00720c */ /* 0x080fe20003f26270 */
[----:B------:R-:W-:Y:S01]  /*1160*/  IMAD.X R4, RZ, RZ, R5, P0 ;  /* 0x000000ffff047224 */ /* 0x000fe200000e0605 */
[----:B------:R-:W-:Y:S02]  /*1170*/  MOV R5, R9 ;  /* 0x0000000900057202 */ /* 0x000fe40000000f00 */
[----:B------:R-:W-:Y:S01]  /*1180*/  ISETP.GE.AND P0, PT, R27, R108, PT ;  /* 0x0000006c1b00720c */ /* 0x000fe20003f06270 */
[----:B------:R-:W-:Y:S02]  /*1190*/  IMAD R10, R4, R2, RZ ;  /* 0x00000002040a7224 */ /* 0x000fe400078e02ff */
[----:B------:R-:W-:-:S02]  /*11a0*/  IMAD.MOV.U32 R4, RZ, RZ, R12 ;  /* 0x000000ffff047224 */ /* 0x000fc400078e000c */
[-C--:B------:R-:W-:Y:S02]  /*11b0*/  IMAD R3, R3, R8.reuse, R10 ;  /* 0x0000000803037224 */ /* 0x080fe400078e020a */
[----:B------:R-:W-:-:S04]  /*11c0*/  IMAD.WIDE.U32 R4, R2, R8, R4 ;  /* 0x0000000802047225 */ /* 0x000fc800078e0004 */
[----:B------:R-:W-:Y:S01]  /*11d0*/  IMAD.IADD R0, R5, 0x1, R3 ;  /* 0x0000000105007824 */ /* 0x000fe200078e0203 */
[----:B------:R-:W-:-:S04]  /*11e0*/  LEA R2, P3, R4, R16, 0x1 ;  /* 0x0000001004027211 */ /* 0x000fc800078608ff */
[----:B------:R-:W-:-:S05]  /*11f0*/  LEA.HI.X R3, R4, R17, R0, 0x1, P3 ;  /* 0x0000001104037211 */ /* 0x000fca00018f0c00 */
[----:B------:R2:W-:Y:S04]  /*1200*/  @!P2 ST.E.128 [R2.64], RZ ;  /* 0x000000ff0200a985 */ /* 0x0005e8000c101d04 */
[----:B------:R2:W-:Y:S04]  /*1210*/  @!P1 ST.E.128 [R2.64+0x40], RZ ;  /* 0x000040ff02009985 */ /* 0x0005e8000c101d04 */
[----:B------:R2:W-:Y:S02]  /*1220*/  @!P0 ST.E.128 [R2.64+0x80], RZ ;  /* 0x000080ff02008985 */ /* 0x0005e4000c101d04 */
.L_x_788:
[----:B------:R-:W-:Y:S05]  /*1230*/  BSYNC B0 ;  /* 0x0000000000007941 */ /* 0x000fea0003800000 */
.L_x_787:
        /* <DEDUP_REMOVED lines=11> */
[----:B------:R-:W-:-:S02]  /*12f0*/  @!P5 LEA R6, P2, R2, R18, 0x2 ;  /* 0x000000120206d211 */ /* 0x000fc400078410ff */
[----:B------:R-:W-:Y:S02]  /*1300*/  @!P3 IADD3 R0, P0, R5, R26, RZ ;  /* 0x0000001a0500b210 */ /* 0x000fe40007f1e0ff */
[----:B------:R-:W-:Y:S02]  /*1310*/  @!P4 LEA.HI.X.SX32 R9, R3, R25, 0x1, P1 ;  /* 0x000000190309c211 */ /* 0x000fe400008f0eff */
[----:B------:R-:W-:Y:S02]  /*1320*/  @!P5 LEA.HI.X R7, R2, R19, R4, 0x2, P2 ;  /* 0x000000130207d211 */ /* 0x000fe400010f1404 */
[-C--:B------:R-:W-:Y:S02]  /*1330*/  @!P4 LEA R4, P1, R8, R18.reuse, 0x2 ;  /* 0x000000120804c211 */ /* 0x080fe400078210ff */
[----:B------:R-:W-:Y:S02]  /*1340*/  @!P3 LEA.HI.X.SX32 R3, R5, R25, 0x1, P0 ;  /* 0x000000190503b211 */ /* 0x000fe400000f0eff */
[----:B------:R-:W-:-:S02]  /*1350*/  @!P3 LEA R2, P0, R0, R18, 0x2 ;  /* 0x000000120002b211 */ /* 0x000fc400078010ff */
[-C--:B------:R-:W-:Y:S01]  /*1360*/  @!P4 LEA.HI.X R5, R8, R19.reuse, R9, 0x2, P1 ;  /* 0x000000130805c211 */ /* 0x080fe200008f1409 */
[----:B------:R-:W-:Y:S01]  /*1370*/  @!P5 IMAD.MOV.U32 R9, RZ, RZ, 0x7f800000 ;  /* 0x7f800000ff09d424 */ /* 0x000fe200078e00ff */
[----:B------:R-:W-:Y:S01]  /*1380*/  @!P3 LEA.HI.X R3, R0, R19, R3, 0x2, P0 ;  /* 0x000000130003b211 */ /* 0x000fe200000f1403 */
[----:B------:R-:W-:Y:S02]  /*1390*/  @!P4 IMAD.MOV.U32 R8, RZ, RZ, 0x7f800000 ;  /* 0x7f800000ff08c424 */ /* 0x000fe400078e00ff */
[----:B------:R-:W-:Y:S01]  /*13a0*/  @!P3 IMAD.MOV.U32 R0, RZ, RZ, 0x7f800000 ;  /* 0x7f800000ff00b424 */ /* 0x000fe200078e00ff */
[----:B------:R-:W-:Y:S04]  /*13b0*/  @!P5 ST.E [R6.64], R9 ;  /* 0x000000090600d985 */ /* 0x000fe8000c101904 */
[----:B------:R-:W-:Y:S04]  /*13c0*/  @!P4 ST.E [R4.64], R8 ;  /* 0x000000080400c985 */ /* 0x000fe8000c101904 */
[----:B------:R2:W-:Y:S02]  /*13d0*/  @!P3 ST.E [R2.64], R0 ;  /* 0x000000000200b985 */ /* 0x0005e4000c101904 */
[----:B--2---:R-:W-:-:S02]  /*13e0*/  IMAD.MOV.U32 R2, RZ, RZ, R29 ;  /* 0x000000ffff027224 */ /* 0x004fc400078e001d */
[----:B------:R-:W-:-:S04]  /*13f0*/  IMAD.MOV.U32 R3, RZ, RZ, 0x0 ;  /* 0x00000000ff037424 */ /* 0x000fc800078e00ff */
[----:B------:R-:W-:Y:S05]  /*1400*/  @P6 RET.REL.NODEC R2 `(_ZN5flash16flash_fwd_kernelI23Flash_fwd_kernel_traitsILi96ELi128ELi64ELi4ELb0ELb0EN7cutlass10bfloat16_tE19Flash_kernel_traitsILi96ELi128ELi64ELi4ES3_EELb1ELb0ELb1ELb0ELb0ELb0ELb0ELb1EEEvNS_16Flash_fwd_paramsE) ;  /* 0xffffebf002006950 */ /* 0x000fea0003c3ffff */
[----:B------:R-:W-:-:S05]  /*1410*/  IMAD R0, R11, R22, RZ ;  /* 0x000000160b007224 */ /* 0x000fca00078e02ff */
[----:B------:R-:W-:-:S04]  /*1420*/  IADD3 R3, P0, R0, R26, RZ ;  /* 0x0000001a00037210 */ /* 0x000fc80007f1e0ff */
[----:B------:R-:W-:Y:S02]  /*1430*/  LEA.HI.X.SX32 R0, R0, R25, 0x1, P0 ;  /* 0x0000001900007211 */ /* 0x000fe400000f0eff */
[----:B------:R-:W-:-:S04]  /*1440*/  LEA R2, P0, R3, R18, 0x2 ;  /* 0x0000001203027211 */ /* 0x000fc800078010ff */
[----:B------:R-:W-:Y:S01]  /*1450*/  LEA.HI.X R3, R3, R19, R0, 0x2, P0 ;  /* 0x0000001303037211 */ /* 0x000fe200000f1400 */
[----:B------:R-:W-:-:S05]  /*1460*/  IMAD.MOV.U32 R0, RZ, RZ, 0x7f800000 ;  /* 0x7f800000ff007424 */ /* 0x000fca00078e00ff */
[----:B------:R2:W-:Y:S02]  /*1470*/  ST.E [R2.64], R0 ;  /* 0x0000000002007985 */ /* 0x0005e4000c101904 */
[----:B--2---:R-:W-:Y:S02]  /*1480*/  IMAD.MOV.U32 R2, RZ, RZ, R29 ;  /* 0x000000ffff027224 */ /* 0x004fe400078e001d */
[----:B------:R-:W-:-:S04]  /*1490*/  IMAD.MOV.U32 R3, RZ, RZ, 0x0 ;  /* 0x00000000ff037424 */ /* 0x000fc800078e00ff */
[----:B------:R-:W-:Y:S05]  /*14a0*/  RET.REL.NODEC R2 `(_ZN5flash16flash_fwd_kernelI23Flash_fwd_kernel_traitsILi96ELi128ELi64ELi4ELb0ELb0EN7cutlass10bfloat16_tE19Flash_kernel_traitsILi96ELi128ELi64ELi4ES3_EELb1ELb0ELb1ELb0ELb0ELb0ELb0ELb1EEEvNS_16Flash_fwd_paramsE) ;  /* 0xffffeb5002007950 */ /* 0x000fea0003c3ffff */
.L_x_774:
[----:B------:R-:W4:Y:S04]  /*14b0*/  LD.E R21, [R108.64+0x68] ;  /* 0x000068046c157980 */ /* 0x000f28000c101900 */
[----:B-12---:R-:W2:Y:S01]  /*14c0*/  LD.E.64 R10, [R108.64+0x38] ;  /* 0x000038046c0a7980 */ /* 0x006ea2000c101b00 */
[----:B------:R-:W-:-:S03]  /*14d0*/  ISETP.NE.AND P1, PT, R30, -0x1, PT ;  /* 0xffffffff1e00780c */ /* 0x000fc60003f25270 */
[----:B---3--:R-:W3:Y:S01]  /*14e0*/  LD.E.64 R46, [R108.64+0x40] ;  /* 0x000040046c2e7980 */ /* 0x008ee2000c101b00 */
[----:B------:R-:W-:-:S03]  /*14f0*/  ISETP.NE.AND P0, PT, R48, -0x1, PT ;  /* 0xffffffff3000780c */ /* 0x000fc60003f05270 */
[----:B------:R-:W2:Y:S04]  /*1500*/  LD.E.64 R18, [R108.64+0x30] ;  /* 0x000030046c127980 */ /* 0x000ea8000c101b00 */
[----:B------:R-:W2:Y:S04]  /*1510*/  LD.E.64 R24, [R108.64+0x50] ;  /* 0x000050046c187980 */ /* 0x000ea8000c101b00 */
[----:B------:R-:W2:Y:S04]  /*1520*/  @!P1 LD.E.64 R12, [R108.64+0x20] ;  /* 0x000020046c0c9980 */ /* 0x000ea8000c101b00 */
[----:B------:R-:W3:Y:S04]  /*1530*/  @!P1 LD.E.64 R16, [R108.64+0x28] ;  /* 0x000028046c109980 */ /* 0x000ee8000c101b00 */
[----:B------:R-:W3:Y:S04]  /*1540*/  @!P0 LD.E.64 R22, [R108.64+0x18] ;  /* 0x000018046c168980 */ /* 0x000ee8000c101b00 */
[----:B------:R-:W3:Y:S04]  /*1550*/  LD.E.64 R26, [R108.64+0x58] ;  /* 0x000058046c1a7980 */ /* 0x000ee8000c101b00 */
[----:B------:R-:W3:Y:S04]  /*1560*/  LD.E R187, [R108.64+0xc8] ;  /* 0x0000c8046cbb7980 */ /* 0x000ee8000c101900 */
[----:B------:R-:W3:Y:S04]  /*1570*/  LD.E.64 R28, [R108.64+0x48] ;  /* 0x000048046c1c7980 */ /* 0x000ee8000c101b00 */
[----:B------:R1:W5:Y:S04]  /*1580*/  LD.E R156, [R108.64+0x60] ;  /* 0x000060046c9c7980 */ /* 0x000368000c101900 */
[----:B------:R1:W5:Y:S04]  /*1590*/  LD.E.64 R2, [R108.64] ;  /* 0x000000046c027980 */ /* 0x000368000c101b00 */
[----:B------:R1:W5:Y:S04]  /*15a0*/  LD.E.64 R216, [R108.64+0x8] ;  /* 0x000008046cd87980 */ /* 0x000368000c101b00 */
[----:B------:R1:W5:Y:S04]  /*15b0*/  LD.E.64 R218, [R108.64+0x10] ;  /* 0x000010046cda7980 */ /* 0x000368000c101b00 */
[----:B------:R1:W5:Y:S04]  /*15c0*/  LD.E.64 R154, [R108.64+0x98] ;  /* 0x000098046c9a7980 */ /* 0x000368000c101b00 */
[----:B------:R1:W5:Y:S01]  /*15d0*/  LD.E.64 R198, [R108.64+0xc0] ;  /* 0x0000c0046cc67980 */ /* 0x000362000c101b00 */
[----:B------:R-:W-:-:S02]  /*15e0*/  LEA.HI R8, R15, R42, RZ, 0x2 ;  /* 0x0000002a0f087211 */ /* 0x000fc400078f10ff */
[----:B------:R-:W-:Y:S02]  /*15f0*/  LEA.HI R43, R15, R42, RZ, 0x3 ;  /* 0x0000002a0f2b7211 */ /* 0x000fe400078f18ff */
[----:B------:R-:W-:Y:S02]  /*1600*/  LOP3.LUT R0, R8, 0xfffffffc, RZ, 0xc0, !PT ;  /* 0xfffffffc08007812 */ /* 0x000fe400078ec0ff */
[----:B------:R-:W-:-:S03]  /*1610*/  SHF.R.S32.HI R40, RZ, 0x3, R43 ;  /* 0x00000003ff287819 */ /* 0x000fc6000001142b */
[----:B------:R-:W-:Y:S02]  /*1620*/  IMAD.IADD R0, R42, 0x1, -R0 ;  /* 0x000000012a007824 */ /* 0x000fe400078e0a00 */
[----:B------:R-:W-:Y:S01]  /*1630*/  IMAD.SHL.U32 R4, R40, 0x40, RZ ;  /* 0x0000004028047824 */ /* 0x000fe200078e00ff */
[----:B------:R-:W-:Y:S02]  /*1640*/  SHF.R.S32.HI R6, RZ, 0x2, R8 ;  /* 0x00000002ff067819 */ /* 0x000fe40000011408 */
[----:B------:R-:W-:Y:S02]  /*1650*/  SHF.L.U32 R174, R0, 0x3, RZ ;  /* 0x0000000300ae7819 */ /* 0x000fe400000006ff */
[----:B------:R-:W-:Y:S02]  /*1660*/  LOP3.LUT R0, R4, 0xc0, RZ, 0xc0, !PT ;  /* 0x000000c004007812 */ /* 0x000fe400078ec0ff */
[----:B------:R-:W-:-:S04]  /*1670*/  LEA.HI R8, R8, R6, RZ, 0x1 ;  /* 0x0000000608087211 */ /* 0x000fc800078f08ff */
[----:B------:R-:W-:Y:S02]  /*1680*/  LOP3.LUT R14, R8, 0x7fffffe, RZ, 0xc0, !PT ;  /* 0x07fffffe080e7812 */ /* 0x000fe400078ec0ff */
[----:B------:R-:W-:Y:S02]  /*1690*/  SHF.R.S32.HI R38, RZ, 0x5, R39 ;  /* 0x00000005ff267819 */ /* 0x000fe40000011427 */
[----:B------:R-:W-:Y:S02]  /*16a0*/  LOP3.LUT R9, R0, 0x18, R174, 0xf8, !PT ;  /* 0x0000001800097812 */ /* 0x000fe400078ef8ae */
[----:B------:R-:W-:Y:S01]  /*16b0*/  SHF.R.U32.HI R8, RZ, 0x3, R0 ;  /* 0x00000003ff087819 */ /* 0x000fe20000011600 */
[----:B------:R-:W-:-:S03]  /*16c0*/  IMAD.IADD R0, R6, 0x1, -R14 ;  /* 0x0000000106007824 */ /* 0x000fc600078e0a0e */
[----:B------:R-:W-:Y:S01]  /*16d0*/  LOP3.LUT R8, R9, R8, RZ, 0x3c, !PT ;  /* 0x0000000809087212 */ /* 0x000fe200078e3cff */
[----:B------:R-:W-:-:S04]  /*16e0*/  IMAD R9, R38, 0x8, R0 ;  /* 0x0000000826097824 */ /* 0x000fc800078e0200 */
[----:B------:R-:W-:Y:S01]  /*16f0*/  IMAD.U32 R195, R9, 0x20, R8 ;  /* 0x0000002009c37824 */ /* 0x000fe200078e0008 */
[----:B------:R-:W-:Y:S02]  /*1700*/  LEA.HI R41, R15, R42, RZ, 0x4 ;  /* 0x0000002a0f297211 */ /* 0x000fe400078f20ff */
[CC--:B------:R-:W-:Y:S02]  /*1710*/  @P1 IADD3 R14, R7.reuse, R30.reuse, RZ ;  /* 0x0000001e070e1210 */ /* 0x0c0fe40007ffe0ff */
[----:B------:R-:W-:Y:S02]  /*1720*/  @!P1 SHF.R.S32.HI R32, RZ, 0x1f, R7 ;  /* 0x0000001fff209819 */ /* 0x000fe40000011407 */
[----:B------:R-:W-:Y:S02]  /*1730*/  @P1 IADD3 R30, R7, R30, RZ ;  /* 0x0000001e071e1210 */ /* 0x000fe40007ffe0ff */
[----:B------:R-:W-:Y:S02]  /*1740*/  IABS R44, R165 ;  /* 0x000000a5002c7213 */ /* 0x000fe40000000000 */
[----:B------:R-:W-:-:S02]  /*1750*/  @!P1 SHF.R.S32.HI R35, RZ, 0x1f, R164 ;  /* 0x0000001fff239819 */ /* 0x000fc400000114a4 */
[C---:B------:R-:W-:Y:S02]  /*1760*/  IADD3 R173, R174.reuse, 0x20, RZ ;  /* 0x00000020aead7810 */ /* 0x040fe40007ffe0ff */
[----:B------:R-:W-:Y:S01]  /*1770*/  IADD3 R172, R174, 0x40, RZ ;  /* 0x00000040aeac7810 */ /* 0x000fe20007ffe0ff */
[----:B------:R-:W-:Y:S01]  /*1780*/  BSSY B0, `(.L_x_789) ;  /* 0x00000a4000007945 */ /* 0x000fe20003800000 */
[----:B------:R-:W-:Y:S01]  /*1790*/  IMAD.SHL.U32 R195, R195, 0x2, RZ ;  /* 0x00000002c3c37824 */ /* 0x000fe200078e00ff */
[----:B----4-:R-:W-:-:S04]  /*17a0*/  IABS R20, R21 ;  /* 0x0000001500147213 */ /* 0x010fc80000000000 */
[----:B------:R-:W4:Y:S08]  /*17b0*/  I2F.RP R5, R20 ;  /* 0x0000001400057306 */ /* 0x000f300000209400 */
[----:B----4-:R-:W4:Y:S01]  /*17c0*/  MUFU.RCP R5, R5 ;  /* 0x0000000500057308 */ /* 0x010f220000001000 */
[----:B--2---:R-:W-:Y:S01]  /*17d0*/  @!P1 IMAD R0, R11, R7, RZ ;  /* 0x000000070b009224 */ /* 0x004fe200078e02ff */
[----:B----4-:R-:W-:-:S06]  /*17e0*/  IADD3 R4, R5, 0xffffffe, RZ ;  /* 0x0ffffffe05047810 */ /* 0x010fcc0007ffe0ff */
[----:B------:R2:W4:Y:S01]  /*17f0*/  F2I.FTZ.U32.TRUNC.NTZ R5, R4 ;  /* 0x0000000400057305 */ /* 0x000522000021f000 */
[----:B------:R-:W-:Y:S01]  /*1800*/  @!P1 IMAD.WIDE.U32 R8, R10, R7, RZ ;  /* 0x000000070a089225 */ /* 0x000fe200078e00ff */
[----:B--2---:R-:W-:-:S05]  /*1810*/  @!P1 SHF.R.S32.HI R4, RZ, 0x1f, R7 ;  /* 0x0000001fff049819 */ /* 0x004fca0000011407 */
[----:B------:R-:W-:Y:S02]  /*1820*/  @!P1 IMAD R0, R10, R4, R0 ;  /* 0x000000040a009224 */ /* 0x000fe400078e0200 */
[----:B----4-:R-:W-:-:S03]  /*1830*/  IMAD.MOV R4, RZ, RZ, -R5 ;  /* 0x000000ffff047224 */ /* 0x010fc600078e0a05 */
[----:B------:R-:W-:Y:S01]  /*1840*/  @!P1 IADD3 R9, R9, R0, RZ ;  /* 0x0000000009099210 */ /* 0x000fe20007ffe0ff */
[----:B------:R-:W-:Y:S01]  /*1850*/  IMAD.MOV.U32 R0, RZ, RZ, R4 ;  /* 0x000000ffff007224 */ /* 0x000fe200078e0004 */
[----:B------:R-:W-:Y:S01]  /*1860*/  LOP3.LUT R4, R41, 0xfffffff0, RZ, 0xc0, !PT ;  /* 0xfffffff029047812 */ /* 0x000fe200078ec0ff */
[----:B------:R-:W-:-:S04]  /*1870*/  @P1 IMAD R31, R11, R14, RZ ;  /* 0x0000000e0b1f1224 */ /* 0x000fc800078e02ff */
[----:B------:R-:W-:Y:S02]  /*1880*/  IMAD.IADD R36, R42, 0x1, -R4 ;  /* 0x000000012a247824 */ /* 0x000fe400078e0a04 */
[----:B------:R-:W-:-:S04]  /*1890*/  @P1 IMAD.WIDE.U32 R14, R10, R14, RZ ;  /* 0x0000000e0a0e1225 */ /* 0x000fc800078e00ff */
[----:B---3--:R-:W-:Y:S01]  /*18a0*/  @!P1 IMAD R33, R47, R7, RZ ;  /* 0x000000072f219224 */ /* 0x008fe200078e02ff */
[----:B------:R-:W-:Y:S01]  /*18b0*/  LEA.HI R37, R36, R36, RZ, 0x1 ;  /* 0x0000002424257211 */ /* 0x000fe200078f08ff */
[----:B------:R-:W-:Y:S02]  /*18c0*/  IMAD R0, R0, R20, RZ ;  /* 0x0000001400007224 */ /* 0x000fe400078e02ff */
[----:B------:R-:W-:Y:S02]  /*18d0*/  IMAD.MOV.U32 R4, RZ, RZ, RZ ;  /* 0x000000ffff047224 */ /* 0x000fe400078e00ff */
[----:B------:R-:W-:Y:S01]  /*18e0*/  @P1 IMAD.IADD R31, R15, 0x1, R31 ;  /* 0x000000010f1f1824 */ /* 0x000fe200078e021f */
[----:B------:R-:W-:Y:S01]  /*18f0*/  @P1 MOV R15, R14 ;  /* 0x0000000e000f1202 */ /* 0x000fe20000000f00 */
[----:B------:R-:W-:Y:S01]  /*1900*/  @!P1 IMAD R34, R46, R32, R33 ;  /* 0x000000202e229224 */ /* 0x000fe200078e0221 */
[----:B------:R-:W-:Y:S01]  /*1910*/  SHF.R.S32.HI R14, RZ, 0x1, R37 ;  /* 0x00000001ff0e7819 */ /* 0x000fe20000011425 */
[----:B------:R-:W-:Y:S01]  /*1920*/  IMAD.HI.U32 R33, R5, R0, R4 ;  /* 0x0000000005217227 */ /* 0x000fe200078e0004 */
[----:B------:R-:W-:-:S02]  /*1930*/  IABS R0, R21 ;  /* 0x0000001500007213 */ /* 0x000fc40000000000 */
[----:B------:R-:W-:Y:S01]  /*1940*/  SHF.R.S32.HI R32, RZ, 0x1f, R37 ;  /* 0x0000001fff207819 */ /* 0x000fe20000011425 */
[----:B------:R-:W-:-:S03]  /*1950*/  @!P1 IMAD.WIDE.U32 R4, R46, R7, RZ ;  /* 0x000000072e049225 */ /* 0x000fc600078e00ff */
[----:B------:R-:W-:Y:S01]  /*1960*/  LEA.HI R7, R32, R14, RZ, 0x2 ;  /* 0x0000000e20077211 */ /* 0x000fe200078f10ff */
[----:B------:R-:W-:Y:S02]  /*1970*/  IMAD.MOV R0, RZ, RZ, -R0 ;  /* 0x000000ffff007224 */ /* 0x000fe400078e0a00 */
[----:B------:R-:W-:Y:S01]  /*1980*/  @!P1 IMAD R32, R13, R164, RZ ;  /* 0x000000a40d209224 */ /* 0x000fe200078e02ff */
[----:B------:R-:W-:Y:S01]  /*1990*/  LOP3.LUT R7, R7, 0xfffffffc, RZ, 0xc0, !PT ;  /* 0xfffffffc07077812 */ /* 0x000fe200078ec0ff */
[----:B------:R-:W-:Y:S02]  /*19a0*/  IMAD.MOV.U32 R13, RZ, RZ, R0 ;  /* 0x000000ffff0d7224 */ /* 0x000fe400078e0000 */
[----:B------:R-:W-:-:S04]  /*19b0*/  IMAD.HI.U32 R0, R33, R44, RZ ;  /* 0x0000002c21007227 */ /* 0x000fc800078e00ff */
[----:B------:R-:W-:Y:S02]  /*19c0*/  IMAD.IADD R33, R14, 0x1, -R7 ;  /* 0x000000010e217824 */ /* 0x000fe400078e0a07 */
[----:B------:R-:W-:Y:S02]  /*19d0*/  IMAD R14, R0, R13, R44 ;  /* 0x0000000d000e7224 */ /* 0x000fe400078e022c */
[----:B------:R-:W-:-:S03]  /*19e0*/  @!P1 IMAD.WIDE.U32 R8, R164, R12, R8 ;  /* 0x0000000ca4089225 */ /* 0x000fc600078e0008 */
[----:B------:R-:W-:Y:S01]  /*19f0*/  ISETP.GT.U32.AND P3, PT, R20, R14, PT ;  /* 0x0000000e1400720c */ /* 0x000fe20003f64070 */
[----:B------:R-:W-:Y:S02]  /*1a00*/  @!P1 IMAD R12, R12, R35, R32 ;  /* 0x000000230c0c9224 */ /* 0x000fe400078e0220 */
[----:B------:R-:W-:Y:S01]  /*1a10*/  @!P1 IMAD.MOV.U32 R15, RZ, RZ, R8 ;  /* 0x000000ffff0f9224 */ /* 0x000fe200078e0008 */
[----:B------:R-:W-:Y:S02]  /*1a20*/  @!P1 IADD3 R5, R5, R34, RZ ;  /* 0x0000002205059210 */ /* 0x000fe40007ffe0ff */
[----:B------:R-:W-:Y:S02]  /*1a30*/  @!P1 IADD3 R31, R9, R12, RZ ;  /* 0x0000000c091f9210 */ /* 0x000fe40007ffe0ff */
[----:B------:R-:W-:Y:S02]  /*1a40*/  SHF.R.S32.HI R34, RZ, 0x1f, R174 ;  /* 0x0000001fff227819 */ /* 0x000fe400000114ae */
[----:B------:R-:W-:Y:S01]  /*1a50*/  IADD3 R8, P2, R174, R15, RZ ;  /* 0x0000000fae087210 */ /* 0x000fe20007f5e0ff */
[----:B------:R-:W-:Y:S01]  /*1a60*/  @!P1 IMAD R17, R17, R164, RZ ;  /* 0x000000a411119224 */ /* 0x000fe200078e02ff */
[----:B------:R-:W-:Y:S01]  /*1a70*/  @!P1 SHF.R.S32.HI R32, RZ, 0x1f, R164 ;  /* 0x0000001fff209819 */ /* 0x000fe200000114a4 */
[----:B------:R-:W-:Y:S01]  /*1a80*/  @!P1 IMAD.WIDE.U32 R4, R164, R16, R4 ;  /* 0x00000010a4049225 */ /* 0x000fe200078e0004 */
[----:B------:R-:W-:-:S03]  /*1a90*/  @!P3 IADD3 R14, R14, -R20, RZ ;  /* 0x800000140e0eb210 */ /* 0x000fc60007ffe0ff */
[----:B------:R-:W-:Y:S02]  /*1aa0*/  IMAD.X R9, R34, 0x1, R31, P2 ;  /* 0x0000000122097824 */ /* 0x000fe400010e061f */
[----:B------:R-:W-:-:S04]  /*1ab0*/  @P1 IMAD.WIDE.U32 R12, R46, R30, RZ ;  /* 0x0000001e2e0c1225 */ /* 0x000fc800078e00ff */
[----:B------:R-:W-:Y:S02]  /*1ac0*/  @P1 IMAD R31, R47, R30, RZ ;  /* 0x0000001e2f1f1224 */ /* 0x000fe400078e02ff */
[----:B------:R-:W-:Y:S02]  /*1ad0*/  @!P1 IMAD R16, R16, R32, R17 ;  /* 0x0000002010109224 */ /* 0x000fe400078e0211 */
[----:B------:R-:W-:Y:S02]  /*1ae0*/  @!P1 IMAD.MOV.U32 R12, RZ, RZ, R4 ;  /* 0x000000ffff0c9224 */ /* 0x000fe400078e0004 */
[----:B------:R-:W-:Y:S01]  /*1af0*/  @P1 IMAD.IADD R13, R13, 0x1, R31 ;  /* 0x000000010d0d1824 */ /* 0x000fe200078e021f */
[----:B------:R-:W-:Y:S02]  /*1b00*/  @!P1 IADD3 R13, R5, R16, RZ ;  /* 0x00000010050d9210 */ /* 0x000fe40007ffe0ff */
[----:B------:R-:W-:Y:S02]  /*1b10*/  ISETP.GE.U32.AND P4, PT, R14, R20, PT ;  /* 0x000000140e00720c */ /* 0x000fe40003f86070 */
[----:B------:R-:W-:-:S02]  /*1b20*/  IADD3 R4, P1, R174, R12, RZ ;  /* 0x0000000cae047210 */ /* 0x000fc40007f3e0ff */
[----:B------:R-:W-:Y:S01]  /*1b30*/  LOP3.LUT R14, R165, R21, RZ, 0x3c, !PT ;  /* 0x00000015a50e7212 */ /* 0x000fe200078e3cff */
[-C--:B------:R-:W-:Y:S01]  /*1b40*/  IMAD R15, R11, R6.reuse, RZ ;  /* 0x000000060b0f7224 */ /* 0x080fe200078e02ff */
[----:B------:R-:W-:Y:S01]  /*1b50*/  SHF.R.S32.HI R7, RZ, 0x1f, R6 ;  /* 0x0000001fff077819 */ /* 0x000fe20000011406 */
[----:B------:R-:W-:Y:S01]  /*1b60*/  IMAD.X R5, R34, 0x1, R13, P1 ;  /* 0x0000000122057824 */ /* 0x000fe200008e060d */
[----:B------:R-:W-:Y:S02]  /*1b70*/  ISETP.GE.AND P2, PT, R14, RZ, PT ;  /* 0x000000ff0e00720c */ /* 0x000fe40003f46270 */
[----:B------:R-:W-:Y:S01]  /*1b80*/  ISETP.NE.AND P1, PT, R21, RZ, PT ;  /* 0x000000ff1500720c */ /* 0x000fe20003f25270 */
[C---:B------:R-:W-:Y:S02]  /*1b90*/  IMAD R15, R10.reuse, R7, R15 ;  /* 0x000000070a0f7224 */ /* 0x040fe400078e020f */
[----:B------:R-:W-:Y:S01]  /*1ba0*/  IMAD.WIDE.U32 R8, R10, R6, R8 ;  /* 0x000000060a087225 */ /* 0x000fe200078e0008 */
[----:B------:R-:W-:-:S03]  /*1bb0*/  @!P3 IADD3 R0, R0, 0x1, RZ ;  /* 0x000000010000b810 */ /* 0x000fc60007ffe0ff */
[----:B------:R-:W-:Y:S01]  /*1bc0*/  IMAD.IADD R9, R9, 0x1, R15 ;  /* 0x0000000109097824 */ /* 0x000fe200078e020f */
[----:B------:R-:W-:Y:S01]  /*1bd0*/  @!P0 SHF.R.S32.HI R15, RZ, 0x1f, R164 ;  /* 0x0000001fff0f8819 */ /* 0x000fe200000114a4 */
[----:B------:R-:W-:Y:S01]  /*1be0*/  IMAD R12, R47, R6, RZ ;  /* 0x000000062f0c7224 */ /* 0x000fe200078e02ff */
[----:B------:R-:W-:Y:S01]  /*1bf0*/  @P4 IADD3 R0, R0, 0x1, RZ ;  /* 0x0000000100004810 */ /* 0x000fe20007ffe0ff */
[----:B------:R-:W-:Y:S02]  /*1c00*/  @!P0 IMAD R17, R23, R164, RZ ;  /* 0x000000a417118224 */ /* 0x000fe400078e02ff */
[----:B------:R-:W-:Y:S01]  /*1c10*/  IMAD R14, R46, R7, R12 ;  /* 0x000000072e0e7224 */ /* 0x000fe200078e020c */
[----:B------:R-:W-:Y:S01]  /*1c20*/  @!P2 IADD3 R0, -R0, RZ, RZ ;  /* 0x000000ff0000a210 */ /* 0x000fe20007ffe1ff */
[----:B------:R-:W-:Y:S01]  /*1c30*/  @!P0 IMAD R17, R22, R15, R17 ;  /* 0x0000000f16118224 */ /* 0x000fe200078e0211 */
[----:B------:R-:W-:Y:S01]  /*1c40*/  @!P1 LOP3.LUT R0, RZ, R21, RZ, 0x33, !PT ;  /* 0x00000015ff009212 */ /* 0x000fe200078e33ff */
[----:B------:R-:W-:-:S04]  /*1c50*/  @P0 IMAD.WIDE.U32 R12, R18, R48, RZ ;  /* 0x00000030120c0225 */ /* 0x000fc800078e00ff */
[----:B------:R-:W-:Y:S02]  /*1c60*/  @P0 IMAD R15, R19, R48, RZ ;  /* 0x00000030130f0224 */ /* 0x000fe400078e02ff */
[----:B------:R-:W-:-:S04]  /*1c70*/  IMAD.WIDE.U32 R4, R46, R6, R4 ;  /* 0x000000062e047225 */ /* 0x000fc800078e0004 */
[----:B------:R-:W-:Y:S01]  /*1c80*/  @P0 IMAD.MOV.U32 R16, RZ, RZ, R12 ;  /* 0x000000ffff100224 */ /* 0x000fe200078e000c */
[----:B------:R-:W-:Y:S01]  /*1c90*/  SHF.R.S32.HI R12, RZ, 0x1f, R0 ;  /* 0x0000001fff0c7819 */ /* 0x000fe20000011400 */
[----:B------:R-:W-:Y:S02]  /*1ca0*/  @P0 IMAD.IADD R13, R13, 0x1, R15 ;  /* 0x000000010d0d0824 */ /* 0x000fe400078e020f */
[----:B------:R-:W-:Y:S02]  /*1cb0*/  IMAD.IADD R5, R5, 0x1, R14 ;  /* 0x0000000105057824 */ /* 0x000fe400078e020e */
[-C--:B------:R-:W-:Y:S02]  /*1cc0*/  IMAD R15, R25, R0.reuse, RZ ;  /* 0x00000000190f7224 */ /* 0x080fe400078e02ff */
[-C--:B------:R-:W-:Y:S02]  /*1cd0*/  IMAD R14, R27, R0.reuse, RZ ;  /* 0x000000001b0e7224 */ /* 0x080fe400078e02ff */
[C---:B------:R-:W-:Y:S01]  /*1ce0*/  IMAD.WIDE.U32 R54, R24.reuse, R0, R8 ;  /* 0x0000000018367225 */ /* 0x040fe200078e0008 */
[----:B------:R1:W-:Y:S03]  /*1cf0*/  STL.64 [R1+0x160], R46 ;  /* 0x0001602e01007387 */ /* 0x0003e60000100a00 */
[----:B------:R-:W-:-:S02]  /*1d00*/  IMAD R24, R24, R12, R15 ;  /* 0x0000000c18187224 */ /* 0x000fc400078e020f */
[----:B------:R-:W-:Y:S01]  /*1d10*/  IMAD.WIDE.U32 R30, R0, R26, R4 ;  /* 0x0000001a001e7225 */ /* 0x000fe200078e0004 */
[----:B------:R1:W-:Y:S03]  /*1d20*/  STL [R1], R174 ;  /* 0x000000ae01007387 */ /* 0x0003e60000100800 */
[----:B------:R-:W-:Y:S02]  /*1d30*/  IMAD R12, R26, R12, R14 ;  /* 0x0000000c1a0c7224 */ /* 0x000fe400078e020e */
[----:B------:R-:W-:Y:S01]  /*1d40*/  IMAD.IADD R32, R45, 0x1, -R158 ;  /* 0x000000012d207824 */ /* 0x000fe200078e0a9e */
[----:B------:R1:W-:Y:S01]  /*1d50*/  STL [R1+0x8c], R187 ;  /* 0x00008cbb01007387 */ /* 0x0003e20000100800 */
[----:B------:R-:W-:Y:S01]  /*1d60*/  IMAD.WIDE R58, R51, 0x80, R6 ;  /* 0x00000080333a7825 */ /* 0x000fe200078e0206 */
[----:B------:R-:W-:Y:S02]  /*1d70*/  IADD3 R53, R31, R12, RZ ;  /* 0x0000000c1f357210 */ /* 0x000fe40007ffe0ff */
[----:B------:R1:W-:Y:S01]  /*1d80*/  STL.64 [R1+0x1c8], R54 ;  /* 0x0001c83601007387 */ /* 0x0003e20000100a00 */
[----:B------:R-:W-:-:S03]  /*1d90*/  IMAD.IADD R57, R55, 0x1, R24 ;  /* 0x0000000137397824 */ /* 0x000fc600078e0218 */
[----:B------:R1:W-:Y:S01]  /*1da0*/  STL.64 [R1+0x1b8], R30 ;  /* 0x0001b81e01007387 */ /* 0x0003e20000100a00 */
[----:B------:R-:W-:-:S03]  /*1db0*/  @!P0 IMAD.WIDE.U32 R22, R22, R164, RZ ;  /* 0x000000a416168225 */ /* 0x000fc600078e00ff */
[----:B------:R1:W-:Y:S04]  /*1dc0*/  STL [R1+0x1e8], R32 ;  /* 0x0001e82001007387 */ /* 0x0003e80000100800 */
[----:B------:R1:W-:Y:S04]  /*1dd0*/  STL.64 [R1+0x1e0], R58 ;  /* 0x0001e03a01007387 */ /* 0x0003e80000100a00 */
[----:B------:R1:W-:Y:S04]  /*1de0*/  STL [R1+0x30], R173 ;  /* 0x000030ad01007387 */ /* 0x0003e80000100800 */
[----:B------:R1:W-:Y:S01]  /*1df0*/  STL [R1+0x34], R172 ;  /* 0x000034ac01007387 */ /* 0x0003e20000100800 */
[----:B------:R-:W-:-:S03]  /*1e00*/  @!P0 MOV R16, R22 ;  /* 0x0000001600108202 */ /* 0x000fc60000000f00 */
[----:B------:R1:W-:Y:S01]  /*1e10*/  STL [R1+0x1b4], R53 ;  /* 0x0001b43501007387 */ /* 0x0003e20000100800 */
[----:B------:R-:W-:-:S03]  /*1e20*/  @P0 MOV R8, R18 ;  /* 0x0000001200080202 */ /* 0x000fc60000000f00 */
[----:B------:R1:W-:Y:S01]  /*1e30*/  STL [R1+0x1ac], R57 ;  /* 0x0001ac3901007387 */ /* 0x0003e20000100800 */
[----:B------:R-:W-:Y:S01]  /*1e40*/  @P0 IMAD.MOV.U32 R9, RZ, RZ, R19 ;  /* 0x000000ffff090224 */ /* 0x000fe200078e0013 */
[----:B------:R-:W-:Y:S01]  /*1e50*/  SHF.R.S32.HI R0, RZ, 0x1f, R39 ;  /* 0x0000001fff007819 */ /* 0x000fe20000011427 */
[----:B------:R-:W-:Y:S01]  /*1e60*/  @!P0 IMAD.IADD R13, R23, 0x1, R17 ;  /* 0x00000001170d8824 */ /* 0x000fe200078e0211 */
[----:B------:R-:W-:Y:S01]  /*1e70*/  @!P0 MOV R9, R19 ;  /* 0x0000001300098202 */ /* 0x000fe20000000f00 */
[----:B------:R-:W-:Y:S01]  /*1e80*/  @!P0 IMAD.MOV.U32 R8, RZ, RZ, R18 ;  /* 0x000000ffff088224 */ /* 0x000fe200078e0012 */
[----:B------:R-:W-:Y:S02]  /*1e90*/  ISETP.GE.AND P0, PT, R6, R32, PT ;  /* 0x000000200600720c */ /* 0x000fe40003f06270 */
[----:B------:R-:W-:Y:S02]  /*1ea0*/  IADD3 R16, P1, R174, R16, RZ ;  /* 0x00000010ae107210 */ /* 0x000fe40007f3e0ff */
[----:B------:R-:W-:-:S02]  /*1eb0*/  SHF.R.S32.HI R4, RZ, 0x1f, R105 ;  /* 0x0000001fff047819 */ /* 0x000fc40000011469 */
[----:B------:R-:W-:Y:S01]  /*1ec0*/  LEA.HI R0, R0, R38, RZ, 0x2 ;  /* 0x0000002600007211 */ /* 0x000fe200078f10ff */
[----:B------:R-:W-:Y:S01]  /*1ed0*/  IMAD.X R17, R34, 0x1, R13, P1 ;  /* 0x0000000122117824 */ /* 0x000fe200008e060d */
[----:B------:R-:W-:Y:S01]  /*1ee0*/  SHF.R.S32.HI R5, RZ, 0x1f, R165 ;  /* 0x0000001fff057819 */ /* 0x000fe200000114a5 */
[----:B------:R-:W-:Y:S01]  /*1ef0*/  IMAD R14, R29, R165, RZ ;  /* 0x000000a51d0e7224 */ /* 0x000fe200078e02ff */
[----:B------:R-:W-:Y:S02]  /*1f00*/  LEA.HI R152, R4, R105, RZ, 0x2 ;  /* 0x0000006904987211 */ /* 0x000fe400078f10ff */
[----:B------:R-:W-:Y:S01]  /*1f10*/  LOP3.LUT R0, R0, 0xffffffc, RZ, 0xc0, !PT ;  /* 0x0ffffffc00007812 */ /* 0x000fe200078ec0ff */
[----:B------:R-:W-:Y:S01]  /*1f20*/  IMAD R14, R28, R5, R14 ;  /* 0x000000051c0e7224 */ /* 0x000fe200078e020e */
[----:B------:R-:W-:Y:S01]  /*1f30*/  SHF.R.S32.HI R48, RZ, 0x2, R152 ;  /* 0x00000002ff307819 */ /* 0x000fe20000011498 */
[----:B------:R-:W-:Y:S01]  /*1f40*/  IMAD.WIDE.U32 R16, R165, R28, R16 ;  /* 0x0000001ca5107225 */ /* 0x000fe200078e0010 */
[----:B------:R-:W-:-:S02]  /*1f50*/  IADD3 R0, R38, -R0, RZ ;  /* 0x8000000026007210 */ /* 0x000fc40007ffe0ff */
[----:B------:R-:W-:Y:S01]  /*1f60*/  LOP3.LUT P1, RZ, R33, 0x2, RZ, 0xc0, !PT ;  /* 0x0000000221ff7812 */ /* 0x000fe2000782c0ff */
[----:B------:R-:W-:Y:S01]  /*1f70*/  IMAD.MOV.U32 R23, RZ, RZ, 0x10 ;  /* 0x00000010ff177424 */ /* 0x000fe200078e00ff */
[----:B------:R-:W-:Y:S02]  /*1f80*/  LEA R153, R0, R48, 0x4 ;  /* 0x0000003000997211 */ /* 0x000fe400078e20ff */
[----:B------:R-:W-:Y:S02]  /*1f90*/  IADD3 R15, R17, R14, RZ ;  /* 0x0000000e110f7210 */ /* 0x000fe40007ffe0ff */
[----:B------:R-:W-:Y:S01]  /*1fa0*/  SEL R4, R23, 0xfffffff0, !P1 ;  /* 0xfffffff017047807 */ /* 0x000fe20004800000 */
[----:B------:R-:W-:Y:S05]  /*1fb0*/  @P0 BRA `(.L_x_790) ;  /* 0x0000020000000947 */ /* 0x000fea0003800000 */
[----:B-1---5:R-:W-:Y:S01]  /*1fc0*/  ISETP.GE.AND P4, PT, R174, R198, PT ;  /* 0x000000c6ae00720c */ /* 0x022fe20003f86270 */
[----:B------:R-:W-:Y:S01]  /*1fd0*/  IMAD R0, R59, R8, RZ ;  /* 0x000000083b007224 */ /* 0x000fe200078e02ff */
[-C--:B------:R-:W-:Y:S01]  /*1fe0*/  ISETP.GE.AND P3, PT, R173, R198.reuse, PT ;  /* 0x000000c6ad00720c */ /* 0x080fe20003f66270 */
[----:B------:R-:W-:Y:S01]  /*1ff0*/  IMAD.MOV.U32 R14, RZ, RZ, R16 ;  /* 0x000000ffff0e7224 */ /* 0x000fe200078e0010 */
[----:B------:R-:W-:Y:S01]  /*2000*/  ISETP.GE.AND P2, PT, R172, R198, PT ;  /* 0x000000c6ac00720c */ /* 0x000fe20003f46270 */
[----:B------:R-:W-:-:S02]  /*2010*/  IMAD R0, R58, R9, R0 ;  /* 0x000000093a007224 */ /* 0x000fc400078e0200 */
[----:B------:R-:W-:-:S04]  /*2020*/  IMAD.WIDE.U32 R12, R58, R8, R14 ;  /* 0x000000083a0c7225 */ /* 0x000fc800078e000e */
[----:B------:R-:W-:Y:S02]  /*2030*/  IMAD.IADD R0, R13, 0x1, R0 ;  /* 0x000000010d007824 */ /* 0x000fe400078e0200 */
[CC--:B------:R-:W-:Y:S01]  /*2040*/  @!P4 LEA R20, P1, R12.reuse, R2.reuse, 0x1 ;  /* 0x000000020c14c211 */ /* 0x0c0fe200078208ff */
[----:B------:R1:W-:Y:S01]  /*2050*/  @P4 STS [R195], RZ ;  /* 0x000000ffc3004388 */ /* 0x0003e20000000800 */
[C---:B------:R-:W-:Y:S02]  /*2060*/  @!P3 LEA R18, P0, R12.reuse, R2, 0x1 ;  /* 0x000000020c12b211 */ /* 0x040fe400078008ff */
[CCC-:B------:R-:W-:Y:S01]  /*2070*/  @!P4 LEA.HI.X R21, R12.reuse, R3.reuse, R0.reuse, 0x1, P1 ;  /* 0x000000030c15c211 */ /* 0x1c0fe200008f0c00 */
[----:B------:R1:W-:Y:S01]  /*2080*/  @P4 STS [R195+0x4], RZ ;  /* 0x000004ffc3004388 */ /* 0x0003e20000000800 */
[----:B------:R-:W-:-:S03]  /*2090*/  @!P3 LEA.HI.X R19, R12, R3, R0, 0x1, P0 ;  /* 0x000000030c13b211 */ /* 0x000fc600000f0c00 */
        /* <DEDUP_REMOVED lines=12> */
[----:B-1----:R-:W-:-:S04]  /*2160*/  LEA R18, P0, R12, R2, 0x1 ;  /* 0x000000020c127211 */ /* 0x002fc800078008ff */
[----:B------:R-:W-:-:S05]  /*2170*/  LEA.HI.X R19, R12, R3, R0, 0x1, P0 ;  /* 0x000000030c137211 */ /* 0x000fca00000f0c00 */
[----:B------:R-:W-:Y:S01]  /*2180*/  @!PT LDS RZ, [RZ] ;  /* 0x00000000fffff984 */ /* 0x000fe20000000800 */
[----:B------:R-:W-:Y:S01]  /*2190*/  @!PT LDS RZ, [RZ] ;  /* 0x00000000fffff984 */ /* 0x000fe20000000800 */
[----:B------:R-:W-:Y:S01]  /*21a0*/  @!PT LDS RZ, [RZ] ;  /* 0x00000000fffff984 */ /* 0x000fe20000000800 */
[----:B------:R1:W-:Y:S04]  /*21b0*/  LDGSTS.E.BYPASS.LTC128B.128 [R195+0x4000], [R18.64+0x80] ;  /* 0x0400008012c37fae */ /* 0x0003e8000b901d44 */
.L_x_790:
[----:B-1----:R-:W-:Y:S05]  /*21c0*/  BSYNC B0 ;  /* 0x0000000000007941 */ /* 0x002fea0003800000 */
.L_x_789:
[----:B------:R-:W-:Y:S01]  /*21d0*/  IADD3 R22, R6, 0x20, RZ ;  /* 0x0000002006167810 */ /* 0x000fe20007ffe0ff */
[----:B------:R-:W-:Y:S03]  /*21e0*/  BSSY B0, `(.L_x_791) ;  /* 0x0000024000007945 */ /* 0x000fe60003800000 */
[----:B------:R-:W-:-:S13]  /*21f0*/  ISETP.GE.AND P0, PT, R22, R32, PT ;  /* 0x000000201600720c */ /* 0x000fda0003f06270 */
[----:B------:R-:W-:Y:S05]  /*2200*/  @P0 BRA `(.L_x_792) ;  /* 0x0000021000000947 */ /* 0x000fea0003800000 */
[----:B------:R-:W-:Y:S01]  /*2210*/  IADD3 R0, P0, R58, 0x20, RZ ;  /* 0x000000203a007810 */ /* 0x000fe20007f1e0ff */
[----:B------:R-:W-:Y:S01]  /*2220*/  IMAD.MOV.U32 R12, RZ, RZ, R16 ;  /* 0x000000ffff0c7224 */ /* 0x000fe200078e0010 */
[-C--:B-----5:R-:W-:Y:S01]  /*2230*/  ISETP.GE.AND P3, PT, R174, R198.reuse, PT ;  /* 0x000000c6ae00720c */ /* 0x0a0fe20003f66270 */
[----:B------:R-:W-:Y:S01]  /*2240*/  IMAD.MOV.U32 R13, RZ, RZ, R15 ;  /* 0x000000ffff0d7224 */ /* 0x000fe200078e000f */
[-C--:B------:R-:W-:Y:S01]  /*2250*/  ISETP.GE.AND P2, PT, R173, R198.reuse, PT ;  /* 0x000000c6ad00720c */ /* 0x080fe20003f46270 */
[----:B------:R-:W-:Y:S01]  /*2260*/  IMAD.X R5, RZ, RZ, R59, P0 ;  /* 0x000000ffff057224 */ /* 0x000fe200000e063b */
[----:B------:R-:W-:Y:S01]  /*2270*/  ISETP.GE.AND P0, PT, R172, R198, PT ;  /* 0x000000c6ac00720c */ /* 0x000fe20003f06270 */
[----:B------:R-:W-:-:S04]  /*2280*/  IMAD.WIDE.U32 R12, R8, R0, R12 ;  /* 0x00000000080c7225 */ /* 0x000fc800078e000c */
[----:B------:R-:W-:-:S04]  /*2290*/  IMAD R5, R5, R8, RZ ;  /* 0x0000000805057224 */ /* 0x000fc800078e02ff */
[----:B------:R-:W-:Y:S01]  /*22a0*/  IMAD R0, R9, R0, R5 ;  /* 0x0000000009007224 */ /* 0x000fe200078e0205 */
[CC--:B------:R-:W-:Y:S01]  /*22b0*/  @!P3 LEA R20, P4, R12.reuse, R2.reuse, 0x1 ;  /* 0x000000020c14b211 */ /* 0x0c0fe200078808ff */
[----:B------:R1:W-:Y:S01]  /*22c0*/  @P3 STS.128 [R195+0x800], RZ ;  /* 0x000800ffc3003388 */ /* 0x0003e20000000c00 */
[----:B------:R-:W-:Y:S01]  /*22d0*/  @!P2 LEA R18, P1, R12, R2, 0x1 ;  /* 0x000000020c12a211 */ /* 0x000fe200078208ff */
[----:B------:R-:W-:-:S05]  /*22e0*/  IMAD.IADD R0, R13, 0x1, R0 ;  /* 0x000000010d007824 */ /* 0x000fca00078e0200 */
[CCC-:B------:R-:W-:Y:S02]  /*22f0*/  @!P3 LEA.HI.X R21, R12.reuse, R3.reuse, R0.reuse, 0x1, P4 ;  /* 0x000000030c15b211 */ /* 0x1c0fe400020f0c00 */
[----:B------:R-:W-:-:S03]  /*2300*/  @!P2 LEA.HI.X R19, R12, R3, R0, 0x1, P1 ;  /* 0x000000030c13a211 */ /* 0x000fc600008f0c00 */
        /* <DEDUP_REMOVED lines=17> */
.L_x_792:
[----:B------:R-:W-:Y:S05]  /*2420*/  BSYNC B0 ;  /* 0x0000000000007941 */ /* 0x000fea0003800000 */
.L_x_791:
        /* <DEDUP_REMOVED lines=14> */
[CC--:B-1----:R-:W-:Y:S01]  /*2510*/  @!P3 LEA R20, P4, R12.reuse, R2.reuse, 0x1 ;  /* 0x000000020c14b211 */ /* 0x0c2fe200078808ff */
        /* <DEDUP_REMOVED lines=22> */
.L_x_794:
[----:B------:R-:W-:Y:S05]  /*2680*/  BSYNC B0 ;  /* 0x0000000000007941 */ /* 0x000fea0003800000 */
.L_x_793:
[C---:B------:R-:W-:Y:S01]  /*2690*/  IMAD.SHL.U32 R168, R10.reuse, 0x40, RZ ;  /* 0x000000400aa87824 */ /* 0x040fe200078e00ff */
[----:B------:R-:W-:Y:S01]  /*26a0*/  SHF.L.U64.HI R169, R10, 0x6, R11 ;  /* 0x000000060aa97819 */ /* 0x000fe2000001020b */
[----:B------:R-:W-:Y:S01]  /*26b0*/  BSSY B0, `(.L_x_795) ;  /* 0x0000026000007945 */ /* 0x000fe20003800000 */
[----:B------:R-:W-:Y:S02]  /*26c0*/  IADD3 R0, R6, 0x60, RZ ;  /* 0x0000006006007810 */ /* 0x000fe40007ffe0ff */
[----:B------:R2:W-:Y:S02]  /*26d0*/  STL [R1+0x1a4], R168 ;  /* 0x0001a4a801007387 */ /* 0x0005e40000100800 */
[----:B------:R-:W-:Y:S02]  /*26e0*/  ISETP.GE.AND P0, PT, R0, R32, PT ;  /* 0x000000200000720c */ /* 0x000fe40003f06270 */
[----:B------:R2:W-:Y:S11]  /*26f0*/  STL [R1+0x1d8], R169 ;  /* 0x0001d8a901007387 */ /* 0x0005f60000100800 */
[----:B------:R-:W-:Y:S05]  /*2700*/  @P0 BRA `(.L_x_796) ;  /* 0x0000020000000947 */ /* 0x000fea0003800000 */
[----:B------:R-:W-:Y:S01]  /*2710*/  IADD3 R0, P0, R58, 0x60, RZ ;  /* 0x000000603a007810 */ /* 0x000fe20007f1e0ff */
[----:B------:R-:W-:Y:S01]  /*2720*/  IMAD.MOV.U32 R14, RZ, RZ, R16 ;  /* 0x000000ffff0e7224 */ /* 0x000fe200078e0010 */
[----:B-----5:R-:W-:-:S02]  /*2730*/  ISETP.GE.AND P3, PT, R174, R198, PT ;  /* 0x000000c6ae00720c */ /* 0x020fc40003f66270 */
        /* <DEDUP_REMOVED lines=23> */
[----:B------:R-:W-:-:S04]  /*28b0*/  LEA R2, P0, R14, R2, 0x1 ;  /* 0x000000020e027211 */ /* 0x000fc800078008ff */
[----:B------:R-:W-:-:S05]  /*28c0*/  LEA.HI.X R3, R14, R3, R0, 0x1, P0 ;  /* 0x000000030e037211 */ /* 0x000fca00000f0c00 */
[----:B------:R-:W-:Y:S01]  /*28d0*/  @!PT LDS RZ, [RZ] ;  /* 0x00000000fffff984 */ /* 0x000fe20000000800 */
[----:B------:R-:W-:Y:S01]  /*28e0*/  @!PT LDS RZ, [RZ] ;  /* 0x00000000fffff984 */ /* 0x000fe20000000800 */
[----:B------:R-:W-:Y:S01]  /*28f0*/  @!PT LDS RZ, [RZ] ;  /* 0x00000000fffff984 */ /* 0x000fe20000000800 */
[----:B------:R4:W-:Y:S04]  /*2900*/  LDGSTS.E.BYPASS.LTC128B.128 [R195+0x5800], [R2.64+0x80] ;  /* 0x0580008002c37fae */ /* 0x0009e8000b901d44 */
.L_x_796:
[----:B------:R-:W-:Y:S05]  /*2910*/  BSYNC B0 ;  /* 0x0000000000007941 */ /* 0x000fea0003800000 */
.L_x_795:
[----:B------:R-:W-:Y:S01]  /*2920*/  MOV R170, R56 ;  /* 0x0000003800aa7202 */ /* 0x000fe20000000f00 */
[----:B------:R-:W-:Y:S01]  /*2930*/  IMAD.MOV.U32 R170, RZ, RZ, R54 ;  /* 0x000000ffffaa7224 */ /* 0x000fe200078e0036 */
[----:B------:R-:W-:Y:S01]  /*2940*/  MOV R171, R57 ;  /* 0x0000003900ab7202 */ /* 0x000fe20000000f00 */
[----:B------:R-:W-:Y:S01]  /*2950*/  BSSY B0, `(.L_x_797) ;  /* 0x0000027000007945 */ /* 0x000fe20003800000 */
[----:B------:R-:W-:-:S03]  /*2960*/  IADD3 R49, R163, -0x1, RZ ;  /* 0xffffffffa3317810 */ /* 0x000fc60007ffe0ff */
[----:B------:R1:W-:Y:S01]  /*2970*/  STL.64 [R1+0x1a8], R170 ;  /* 0x0001a8aa01007387 */ /* 0x0003e20000100a00 */
[----:B------:R-:W-:Y:S01]  /*2980*/  SHF.R.S32.HI R14, RZ, 0x1f, R49 ;  /* 0x0000001fff0e7819 */ /* 0x000fe20000011431 */
[----:B------:R-:W-:Y:S01]  /*2990*/  IMAD R5, R49, -0x40, R50 ;  /* 0xffffffc031057824 */ /* 0x000fe200078e0232 */
[-C--:B------:R-:W-:Y:S01]  /*29a0*/  MOV R107, R49.reuse ;  /* 0x00000031006b7202 */ /* 0x080fe20000000f00 */
[----:B------:R-:W-:Y:S02]  /*29b0*/  IMAD R0, R169, R49, RZ ;  /* 0x00000031a9007224 */ /* 0x000fe400078e02ff */
[----:B----45:R-:W-:Y:S01]  /*29c0*/  IMAD.WIDE.U32 R2, R49, R168, R170 ;  /* 0x000000a831027225 */ /* 0x030fe200078e00aa */
[----:B------:R-:W-:-:S03]  /*29d0*/  ISETP.GE.AND P0, PT, R6, R5, PT ;  /* 0x000000050600720c */ /* 0x000fc60003f06270 */
[----:B------:R-:W-:-:S04]  /*29e0*/  IMAD R0, R14, R168, R0 ;  /* 0x000000a80e007224 */ /* 0x000fc800078e0200 */
[----:B------:R-:W-:-:S06]  /*29f0*/  IMAD.IADD R0, R3, 0x1, R0 ;  /* 0x0000000103007824 */ /* 0x000fcc00078e0200 */
[----:B------:R-:W-:Y:S05]  /*2a00*/  @P0 BRA `(.L_x_798) ;  /* 0x000001b000000947 */ /* 0x000fea0003800000 */
[-C--:B------:R-:W-:Y:S02]  /*2a10*/  ISETP.GE.AND P3, PT, R174, R198.reuse, PT ;  /* 0x000000c6ae00720c */ /* 0x080fe40003f66270 */
[-C--:B------:R-:W-:Y:S02]  /*2a20*/  ISETP.GE.AND P2, PT, R173, R198.reuse, PT ;  /* 0x000000c6ad00720c */ /* 0x080fe40003f46270 */
[----:B------:R-:W-:-:S09]  /*2a30*/  ISETP.GE.AND P0, PT, R172, R198, PT ;  /* 0x000000c6ac00720c */ /* 0x000fd20003f06270 */
[CC--:B---3--:R-:W-:Y:S01]  /*2a40*/  @!P3 LEA R12, P4, R2.reuse, R216.reuse, 0x1 ;  /* 0x000000d8020cb211 */ /* 0x0c8fe200078808ff */
[----:B------:R3:W-:Y:S01]  /*2a50*/  @P3 STS [R195+0x6000], RZ ;  /* 0x006000ffc3003388 */ /* 0x0007e20000000800 */
        /* <DEDUP_REMOVED lines=16> */
[----:B---3--:R-:W-:-:S04]  /*2b60*/  LEA R8, P0, R2, R216, 0x1 ;  /* 0x000000d802087211 */ /* 0x008fc800078008ff */
[----:B------:R-:W-:-:S05]  /*2b70*/  LEA.HI.X R9, R2, R217, R0, 0x1, P0 ;  /* 0x000000d902097211 */ /* 0x000fca00000f0c00 */
[----:B------:R-:W-:Y:S01]  /*2b80*/  @!PT LDS RZ, [RZ] ;  /* 0x00000000fffff984 */ /* 0x000fe20000000800 */
[----:B------:R-:W-:Y:S01]  /*2b90*/  @!PT LDS RZ, [RZ] ;  /* 0x00000000fffff984 */ /* 0x000fe20000000800 */
[----:B------:R-:W-:Y:S01]  /*2ba0*/  @!PT LDS RZ, [RZ] ;  /* 0x00000000fffff984 */ /* 0x000fe20000000800 */
[----:B------:R3:W-:Y:S04]  /*2bb0*/  LDGSTS.E.BYPASS.LTC128B.128 [R195+0x8000], [R8.64+0x80] ;  /* 0x0800008008c37fae */ /* 0x0007e8000b901d44 */
.L_x_798:
[----:B------:R-:W-:Y:S05]  /*2bc0*/  BSYNC B0 ;  /* 0x0000000000007941 */ /* 0x000fea0003800000 */
.L_x_797:
[C---:B------:R-:W-:Y:S01]  /*2bd0*/  SHF.L.U64.HI R166, R10.reuse, 0x5, R11 ;  /* 0x000000050aa67819 */ /* 0x040fe2000001020b */
[----:B------:R-:W-:Y:S01]  /*2be0*/  IMAD.SHL.U32 R167, R10, 0x20, RZ ;  /* 0x000000200aa77824 */ /* 0x000fe200078e00ff */
[C---:B------:R-:W-:Y:S01]  /*2bf0*/  SHF.L.U64.HI R16, R46.reuse, 0x6, R47 ;  /* 0x000000062e107819 */ /* 0x040fe2000001022f */
[----:B------:R-:W-:Y:S01]  /*2c00*/  IMAD.SHL.U32 R15, R46, 0x40, RZ ;  /* 0x000000402e0f7824 */ /* 0x000fe200078e00ff */
[----:B------:R-:W-:Y:S01]  /*2c10*/  ISETP.GE.AND P0, PT, R22, R5, PT ;  /* 0x000000051600720c */ /* 0x000fe20003f06270 */
[----:B------:R4:W-:Y:S01]  /*2c20*/  STL [R1+0x1c4], R166 ;  /* 0x0001c4a601007387 */ /* 0x0009e20000100800 */
[----:B------:R-:W-:Y:S03]  /*2c30*/  BSSY B0, `(.L_x_799) ;  /* 0x000001f000007945 */ /* 0x000fe60003800000 */
[----:B------:R4:W-:Y:S04]  /*2c40*/  STL [R1+0x1c0], R167 ;  /* 0x0001c0a701007387 */ /* 0x0009e80000100800 */
[----:B------:R4:W-:Y:S04]  /*2c50*/  STL [R1+0x50], R16 ;  /* 0x0000501001007387 */ /* 0x0009e80000100800 */
[----:B------:R4:W-:Y:S01]  /*2c60*/  STL [R1+0x10], R15 ;  /* 0x0000100f01007387 */ /* 0x0009e20000100800 */
[----:B------:R-:W-:Y:S05]  /*2c70*/  @P0 BRA `(.L_x_800) ;  /* 0x000001a000000947 */ /* 0x000fea0003800000 */
[-C--:B------:R-:W-:Y:S02]  /*2c80*/  ISETP.GE.AND P4, PT, R174, R198.reuse, PT ;  /* 0x000000c6ae00720c */ /* 0x080fe40003f86270 */
[----:B------:R-:W-:-:S02]  /*2c90*/  ISETP.GE.AND P3, PT, R173, R198, PT ;  /* 0x000000c6ad00720c */ /* 0x000fc40003f66270 */
[----:B------:R-:W-:Y:S02]  /*2ca0*/  ISETP.GE.AND P1, PT, R172, R198, PT ;  /* 0x000000c6ac00720c */ /* 0x000fe40003f26270 */
[----:B------:R-:W-:-:S05]  /*2cb0*/  IADD3 R2, P0, R167, R2, RZ ;  /* 0x00000002a7027210 */ /* 0x000fca0007f1e0ff */
[----:B------:R-:W-:Y:S02]  /*2cc0*/  IMAD.X R0, R166, 0x1, R0, P0 ;  /* 0x00000001a6007824 */ /* 0x000fe400000e0600 */
[CC--:B---3--:R-:W-:Y:S01]  /*2cd0*/  @!P4 LEA R12, P5, R2.reuse, R216.reuse, 0x1 ;  /* 0x000000d8020cc211 */ /* 0x0c8fe200078a08ff */
[----:B------:R3:W-:Y:S01]  /*2ce0*/  @P4 STS.128 [R195+0x6800], RZ ;  /* 0x006800ffc3004388 */ /* 0x0007e20000000c00 */
[CC--:B------:R-:W-:Y:S02]  /*2cf0*/  @!P3 LEA R10, P2, R2.reuse, R216.reuse, 0x1 ;  /* 0x000000d8020ab211 */ /* 0x0c0fe400078408ff */
[C---:B------:R-:W-:Y:S02]  /*2d00*/  @!P1 LEA R8, P0, R2.reuse, R216, 0x1 ;  /* 0x000000d802089211 */ /* 0x040fe400078008ff */
[CCC-:B------:R-:W-:Y:S02]  /*2d10*/  @!P4 LEA.HI.X R13, R2.reuse, R217.reuse, R0.reuse, 0x1, P5 ;  /* 0x000000d9020dc211 */ /* 0x1c0fe400028f0c00 */
[----:B------:R-:W-:-:S02]  /*2d20*/  @!P3 LEA.HI.X R11, R2, R217, R0, 0x1, P2 ;  /* 0x000000d9020bb211 */ /* 0x000fc400010f0c00 */
[----:B------:R-:W-:Y:S01]  /*2d30*/  @!P1 LEA.HI.X R9, R2, R217, R0, 0x1, P0 ;  /* 0x000000d902099211 */ /* 0x000fe200000f0c00 */
        /* <DEDUP_REMOVED lines=13> */
[----:B------:R3:W-:Y:S02]  /*2e10*/  @!P1 LDGSTS.E.BYPASS.LTC128B.128 [R195+0x8800], [R8.64+0x80] ;  /* 0x0880008008c39fae */ /* 0x0007e4000b901d44 */
.L_x_800:
[----:B------:R-:W-:Y:S05]  /*2e20*/  BSYNC B0 ;  /* 0x0000000000007941 */ /* 0x000fea0003800000 */
.L_x_799:
[----:B------:R-:W0:Y:S01]  /*2e30*/  LDGDEPBAR ;  /* 0x00000000000079af */ /* 0x000e220000000000 */
[----:B---3--:R-:W-:-:S02]  /*2e40*/  IMAD.MOV.U32 R8, RZ, RZ, R52 ;  /* 0x000000ffff087224 */ /* 0x008fc400078e0034 */
[----:B------:R-:W-:Y:S01]  /*2e50*/  IMAD.MOV.U32 R9, RZ, RZ, R53 ;  /* 0x000000ffff097224 */ /* 0x000fe200078e0035 */
[----:B------:R3:W5:Y:S04]  /*2e60*/  LD.E R17, [R108.64+0x184] ;  /* 0x000184046c117980 */ /* 0x000768000c101900 */
[----:B------:R3:W5:Y:S01]  /*2e70*/  LD.E R13, [R108.64+0x188] ;  /* 0x000188046c0d7980 */ /* 0x000762000c101900 */
[----:B------:R-:W-:Y:S01]  /*2e80*/  ISETP.GE.AND P0, PT, R6, R5, PT ;  /* 0x000000050600720c */ /* 0x000fe20003f06270 */
[----:B------:R-:W-:Y:S01]  /*2e90*/  IMAD.MOV.U32 R8, RZ, RZ, R30 ;  /* 0x000000ffff087224 */ /* 0x000fe200078e001e */
[----:B------:R-:W-:Y:S01]  /*2ea0*/  LEA R159, R51, R38, 0x3 ;  /* 0x00000026339f7211 */ /* 0x000fe200078e18ff */
[----:B------:R-:W-:Y:S01]  /*2eb0*/  IMAD R0, R16, R49, RZ ;  /* 0x0000003110007224 */ /* 0x000fe200078e02ff */
[----:B------:R-:W-:Y:S01]  /*2ec0*/  IADD3 R231, R160, -0x4ab325aa, RZ ;  /* 0xb54cda56a0e77810 */ /* 0x000fe20007ffe0ff */
[----:B------:R-:W-:Y:S01]  /*2ed0*/  IMAD.WIDE.U32 R6, R49, R15, R8 ;  /* 0x0000000f31067225 */ /* 0x000fe200078e0008 */
[----:B------:R3:W-:Y:S01]  /*2ee0*/  STL.64 [R1+0x1b0], R8 ;  /* 0x0001b00801007387 */ /* 0x0007e20000100a00 */
[----:B------:R-:W-:-:S02]  /*2ef0*/  SHF.L.U32 R2, R42, 0x1, RZ ;  /* 0x000000012a027819 */ /* 0x000fc400000006ff */
[----:B------:R-:W-:Y:S01]  /*2f00*/  IMAD R0, R14, R15, R0 ;  /* 0x0000000f0e007224 */ /* 0x000fe200078e0200 */
[----:B------:R3:W-:Y:S01]  /*2f10*/  STL [R1+0x174], R159 ;  /* 0x0001749f01007387 */ /* 0x0007e20000100800 */
[----:B------:R-:W-:-:S03]  /*2f20*/  LOP3.LUT R106, R2, 0x6, RZ, 0xc0, !PT ;  /* 0x00000006026a7812 */ /* 0x000fc600078ec0ff */
[----:B------:R3:W-:Y:S01]  /*2f30*/  STL [R1+0x24], R231 ;  /* 0x000024e701007387 */ /* 0x0007e20000100800 */
[----:B------:R-:W-:-:S04]  /*2f40*/  DEPBAR.LE SB0, 0x0 ;  /* 0x000080000000791a */ /* 0x000fc80000000000 */
[----:B------:R-:W-:Y:S01]  /*2f50*/  WARPSYNC 0xffffffff ;  /* 0xffffffff00007948 */ /* 0x000fe20003800000 */
[----:B------:R-:W-:Y:S01]  /*2f60*/  BAR.SYNC.DEFER_BLOCKING 0x0 ;  /* 0x0000000000007b1d */ /* 0x000fe20000010000 */
[----:B------:R-:W-:-:S05]  /*2f70*/  IADD3 R10, R7, R0, RZ ;  /* 0x00000000070a7210 */ /* 0x000fca0007ffe0ff */
[----:B------:R-:W-:Y:S01]  /*2f80*/  BSSY B0, `(.L_x_801) ;  /* 0x0000022000007945 */ /* 0x000fe20003800000 */
[----:B------:R3:W-:Y:S04]  /*2f90*/  @P0 STS [R195+0x9000], RZ ;  /* 0x009000ffc3000388 */ /* 0x0007e80000000800 */
[----:B------:R3:W-:Y:S04]  /*2fa0*/  @P0 STS [R195+0x9004], RZ ;  /* 0x009004ffc3000388 */ /* 0x0007e80000000800 */
[----:B------:R3:W-:Y:S04]  /*2fb0*/  @P0 STS.64 [R195+0x9008], RZ ;  /* 0x009008ffc3000388 */ /* 0x0007e80000000a00 */
[----:B------:R3:W-:Y:S04]  /*2fc0*/  @P0 STS.128 [R195+0xa000], RZ ;  /* 0x00a000ffc3000388 */ /* 0x0007e80000000c00 */
[----:B------:R3:W-:Y:S01]  /*2fd0*/  @P0 STS.128 [R195+0xb000], RZ ;  /* 0x00b000ffc3000388 */ /* 0x0007e20000000c00 */
[----:B------:R-:W-:Y:S05]  /*2fe0*/  @P0 BRA `(.L_x_802) ;  /* 0x000001b000000947 */ /* 0x000fea0003800000 */
[-C--:B------:R-:W-:Y:S02]  /*2ff0*/  ISETP.GE.AND P3, PT, R174, R198.reuse, PT ;  /* 0x000000c6ae00720c */ /* 0x080fe40003f66270 */
[----:B------:R-:W-:-:S02]  /*3000*/  ISETP.GE.AND P2, PT, R173, R198, PT ;  /* 0x000000c6ad00720c */ /* 0x000fc40003f46270 */
        /* <DEDUP_REMOVED lines=25> */
.L_x_802:
[----:B------:R-:W-:Y:S05]  /*31a0*/  BSYNC B0 ;  /* 0x0000000000007941 */ /* 0x000fea0003800000 */
.L_x_801:
[----:B---3--:R-:W-:Y:S01]  /*31b0*/  LOP3.LUT R2, R43, 0xfffffff8, RZ, 0xc0, !PT ;  /* 0xfffffff82b027812 */ /* 0x008fe200078ec0ff */
[----:B------:R-:W-:Y:S01]  /*31c0*/  IMAD R48, R38, 0x10, R48 ;  /* 0x0000001026307824 */ /* 0x000fe200078e0230 */
[----:B------:R-:W-:Y:S01]  /*31d0*/  ISETP.GE.AND P0, PT, R22, R5, PT ;  /* 0x000000051600720c */ /* 0x000fe20003f06270 */
[----:B------:R-:W-:Y:S01]  /*31e0*/  BSSY B0, `(.L_x_803) ;  /* 0x000004c000007945 */ /* 0x000fe20003800000 */
[----:B------:R-:W-:Y:S01]  /*31f0*/  SHF.R.S32.HI R5, RZ, 0x4, R41 ;  /* 0x00000004ff057819 */ /* 0x000fe20000011429 */
[----:B------:R-:W-:Y:S01]  /*3200*/  IMAD.IADD R2, R42, 0x1, -R2 ;  /* 0x000000012a027824 */ /* 0x000fe200078e0a02 */
[----:B------:R-:W-:Y:S01]  /*3210*/  SHF.R.S32.HI R12, RZ, 0x1f, R36 ;  /* 0x0000001fff0c7819 */ /* 0x000fe20000011424 */
[----:B------:R-:W-:Y:S01]  /*3220*/  IMAD.IADD R48, R158, 0x1, R48 ;  /* 0x000000019e307824 */ /* 0x000fe200078e0230 */
[----:B------:R-:W-:Y:S02]  /*3230*/  LEA.HI R9, R41, R5, RZ, 0x1 ;  /* 0x0000000529097211 */ /* 0x000fe400078f08ff */
[----:B------:R-:W-:-:S02]  /*3240*/  LEA.HI R0, R2, R2, RZ, 0x1 ;  /* 0x0000000202007211 */ /* 0x000fc400078f08ff */
[----:B------:R-:W-:Y:S02]  /*3250*/  IADD3 R3, R50, 0x1, -R45 ;  /* 0x0000000132037810 */ /* 0x000fe40007ffe82d */
[----:B------:R-:W-:Y:S01]  /*3260*/  LOP3.LUT R9, R9, 0xfffffffe, RZ, 0xc0, !PT ;  /* 0xfffffffe09097812 */ /* 0x000fe200078ec0ff */
[----:B------:R3:W-:Y:S01]  /*3270*/  @P0 STS.128 [R195+0x9800], RZ ;  /* 0x009800ffc3000388 */ /* 0x0007e20000000c00 */
[----:B------:R-:W-:Y:S01]  /*3280*/  LOP3.LUT R11, R0, 0x7fffffe, RZ, 0xc0, !PT ;  /* 0x07fffffe000b7812 */ /* 0x000fe200078ec0ff */
[----:B-----5:R-:W-:Y:S01]  /*3290*/  IMAD.IADD R104, R13, 0x1, R3 ;  /* 0x000000010d687824 */ /* 0x020fe200078e0203 */
[----:B------:R-:W-:Y:S01]  /*32a0*/  LEA.HI R12, R12, R36, RZ, 0x3 ;  /* 0x000000240c0c7211 */ /* 0x000fe200078f18ff */
[----:B------:R-:W-:Y:S01]  /*32b0*/  IMAD.IADD R9, R5, 0x1, -R9 ;  /* 0x0000000105097824 */ /* 0x000fe200078e0a09 */
[----:B------:R-:W-:Y:S01]  /*32c0*/  SHF.R.S32.HI R3, RZ, 0x1, R0 ;  /* 0x00000001ff037819 */ /* 0x000fe20000011400 */
[----:B----4-:R-:W-:Y:S01]  /*32d0*/  IMAD.IADD R16, R2, 0x1, -R11 ;  /* 0x0000000102107824 */ /* 0x010fe200078e0a0b */
[----:B------:R-:W-:Y:S01]  /*32e0*/  LOP3.LUT R8, R37, 0x7fffffe, RZ, 0xc0, !PT ;  /* 0x07fffffe25087812 */ /* 0x000fe200078ec0ff */
[----:B------:R-:W-:Y:S01]  /*32f0*/  IMAD.SHL.U32 R5, R33, 0x40, RZ ;  /* 0x0000004021057824 */ /* 0x000fe200078e00ff */
[----:B------:R3:W-:Y:S01]  /*3300*/  @P0 STS.128 [R195+0xa800], RZ ;  /* 0x00a800ffc3000388 */ /* 0x0007e20000000c00 */
[----:B------:R-:W-:Y:S01]  /*3310*/  IMAD.SHL.U32 R2, R12, 0x20, RZ ;  /* 0x000000200c027824 */ /* 0x000fe200078e00ff */
[C---:B------:R-:W-:Y:S01]  /*3320*/  LOP3.LUT P1, RZ, R3.reuse, 0x2, RZ, 0xc0, !PT ;  /* 0x0000000203ff7812 */ /* 0x040fe2000782c0ff */
[----:B------:R-:W-:Y:S01]  /*3330*/  IMAD.SHL.U32 R0, R3, 0x40, RZ ;  /* 0x0000004003007824 */ /* 0x000fe200078e00ff */
[----:B------:R-:W-:Y:S01]  /*3340*/  LOP3.LUT R5, R5, 0xc0, RZ, 0xc0, !PT ;  /* 0x000000c005057812 */ /* 0x000fe200078ec0ff */
[----:B------:R-:W-:Y:S01]  /*3350*/  IMAD.SHL.U32 R11, R9, 0x8, RZ ;  /* 0x00000008090b7824 */ /* 0x000fe200078e00ff */
[----:B------:R-:W-:Y:S01]  /*3360*/  LOP3.LUT R2, R2, 0xffffff00, RZ, 0xc0, !PT ;  /* 0xffffff0002027812 */ /* 0x000fe200078ec0ff */
[----:B------:R-:W-:Y:S01]  /*3370*/  IMAD.SHL.U32 R13, R40, 0x8, RZ ;  /* 0x00000008280d7824 */ /* 0x000fe200078e00ff */
[----:B------:R-:W-:Y:S01]  /*3380*/  LOP3.LUT R0, R0, 0xc0, RZ, 0xc0, !PT ;  /* 0x000000c000007812 */ /* 0x000fe200078ec0ff */
[----:B------:R-:W-:Y:S01]  /*3390*/  IMAD.IADD R8, R36, 0x1, -R8 ;  /* 0x0000000124087824 */ /* 0x000fe200078e0a08 */
[----:B------:R-:W-:Y:S01]  /*33a0*/  LOP3.LUT R14, R5, 0x8, R11, 0xf8, !PT ;  /* 0x00000008050e7812 */ /* 0x000fe200078ef80b */
[----:B------:R3:W-:Y:S01]  /*33b0*/  @P0 STS.128 [R195+0xb800], RZ ;  /* 0x00b800ffc3000388 */ /* 0x0007e20000000c00 */
[----:B------:R-:W-:Y:S01]  /*33c0*/  SHF.R.U32.HI R12, RZ, 0x3, R5 ;  /* 0x00000003ff0c7819 */ /* 0x000fe20000011605 */
[--C-:B------:R-:W-:Y:S01]  /*33d0*/  IMAD R5, R38, 0x200, R2.reuse ;  /* 0x0000020026057824 */ /* 0x100fe200078e0202 */
[----:B------:R-:W-:Y:S01]  /*33e0*/  LOP3.LUT R13, R0, 0x8, R13, 0xf8, !PT ;  /* 0x00000008000d7812 */ /* 0x000fe200078ef80d */
[C---:B------:R-:W-:Y:S01]  /*33f0*/  IMAD R15, R8.reuse, 0x20, R2 ;  /* 0x00000020080f7824 */ /* 0x040fe200078e0202 */
[----:B------:R-:W-:Y:S01]  /*3400*/  SHF.R.U32.HI R11, RZ, 0x3, R0 ;  /* 0x00000003ff0b7819 */ /* 0x000fe20000011600 */
[----:B------:R-:W-:Y:S01]  /*3410*/  IMAD R0, R8, 0x20, R5 ;  /* 0x0000002008007824 */ /* 0x000fe200078e0205 */
[----:B------:R-:W-:Y:S01]  /*3420*/  LOP3.LUT R5, R14, R12, RZ, 0x3c, !PT ;  /* 0x0000000c0e057212 */ /* 0x000fe200078e3cff */
[----:B------:R-:W-:Y:S01]  /*3430*/  IMAD R2, R9, 0x8, R16 ;  /* 0x0000000809027824 */ /* 0x000fe200078e0210 */
[----:B------:R-:W-:Y:S01]  /*3440*/  LOP3.LUT R8, R13, R11, RZ, 0x3c, !PT ;  /* 0x0000000b0d087212 */ /* 0x000fe200078e3cff */
[----:B------:R-:W-:Y:S01]  /*3450*/  IMAD.SHL.U32 R9, R46, 0x20, RZ ;  /* 0x000000202e097824 */ /* 0x000fe200078e00ff */
[----:B------:R-:W-:Y:S01]  /*3460*/  IADD3 R51, -R17, R50, -R45 ;  /* 0x0000003211337210 */ /* 0x000fe20007ffe92d */
[----:B------:R-:W-:Y:S01]  /*3470*/  IMAD.IADD R0, R5, 0x1, R0 ;  /* 0x0000000105007824 */ /* 0x000fe200078e0200 */
[----:B------:R-:W-:Y:S01]  /*3480*/  SEL R3, R23, 0xfffffff0, !P1 ;  /* 0xfffffff017037807 */ /* 0x000fe20004800000 */
[----:B------:R-:W-:Y:S01]  /*3490*/  IMAD.U32 R2, R2, 0x20, R8 ;  /* 0x0000002002027824 */ /* 0x000fe200078e0008 */
[----:B------:R-:W-:Y:S01]  /*34a0*/  SHF.L.U64.HI R8, R46, 0x5, R47 ;  /* 0x000000052e087819 */ /* 0x000fe2000001022f */
[----:B------:R-:W-:-:S04]  /*34b0*/  IMAD.IADD R5, R5, 0x1, R15 ;  /* 0x0000000105057824 */ /* 0x000fc800078e020f */
[----:B------:R3:W-:Y:S04]  /*34c0*/  STL [R1+0x20], R8 ;  /* 0x0000200801007387 */ /* 0x0007e80000100800 */
[----:B------:R3:W-:Y:S01]  /*34d0*/  STL [R1+0x14], R9 ;  /* 0x0000140901007387 */ /* 0x0007e20000100800 */
[----:B------:R-:W-:Y:S05]  /*34e0*/  @P0 BRA `(.L_x_804) ;  /* 0x000001b000000947 */ /* 0x000fea0003800000 */
[-C--:B------:R-:W-:Y:S02]  /*34f0*/  ISETP.GE.AND P3, PT, R174, R198.reuse, PT ;  /* 0x000000c6ae00720c */ /* 0x080fe40003f66270 */
[----:B------:R-:W-:Y:S02]  /*3500*/  ISETP.GE.AND P2, PT, R173, R198, PT ;  /* 0x000000c6ad00720c */ /* 0x000fe40003f46270 */
[----:B------:R-:W-:Y:S02]  /*3510*/  IADD3 R6, P1, R9, R6, RZ ;  /* 0x0000000609067210 */ /* 0x000fe40007f3e0ff */
[----:B------:R-:W-:-:S03]  /*3520*/  ISETP.GE.AND P0, PT, R172, R198, PT ;  /* 0x000000c6ac00720c */ /* 0x000fc60003f06270 */
[----:B------:R-:W-:-:S04]  /*3530*/  IMAD.X R7, R8, 0x1, R10, P1 ;  /* 0x0000000108077824 */ /* 0x000fc800008e060a */
[CC--:B------:R-:W-:Y:S01]  /*3540*/  @!P3 LEA R10, P4, R6.reuse, R218.reuse, 0x1 ;  /* 0x000000da060ab211 */ /* 0x0c0fe200078808ff */
[----:B------:R4:W-:Y:S01]  /*3550*/  @P3 STS.128 [R195+0x9800], RZ ;  /* 0x009800ffc3003388 */ /* 0x0009e20000000c00 */
[C---:B---3--:R-:W-:Y:S02]  /*3560*/  @!P2 LEA R8, P1, R6.reuse, R218, 0x1 ;  /* 0x000000da0608a211 */ /* 0x048fe400078208ff */
        /* <DEDUP_REMOVED lines=13> */
[----:B----4-:R-:W-:-:S04]  /*3640*/  LEA R8, P0, R6, R218, 0x1 ;  /* 0x000000da06087211 */ /* 0x010fc800078008ff */
[----:B------:R-:W-:-:S05]  /*3650*/  LEA.HI.X R9, R6, R219, R7, 0x1, P0 ;  /* 0x000000db06097211 */ /* 0x000fca00000f0c07 */
[----:B------:R-:W-:Y:S01]  /*3660*/  @!PT LDS RZ, [RZ] ;  /* 0x00000000fffff984 */ /* 0x000fe20000000800 */
[----:B------:R-:W-:Y:S01]  /*3670*/  @!PT LDS RZ, [RZ] ;  /* 0x00000000fffff984 */ /* 0x000fe20000000800 */
[----:B------:R-:W-:Y:S01]  /*3680*/  @!PT LDS RZ, [RZ] ;  /* 0x00000000fffff984 */ /* 0x000fe20000000800 */
[----:B------:R3:W-:Y:S04]  /*3690*/  LDGSTS.E.BYPASS.LTC128B.128 [R195+0xb800], [R8.64+0x80] ;  /* 0x0b80008008c37fae */ /* 0x0007e8000b901d44 */
.L_x_804:
[----:B------:R-:W-:Y:S05]  /*36a0*/  BSYNC B0 ;  /* 0x0000000000007941 */ /* 0x000fea0003800000 */
.L_x_803:
[----:B------:R-:W-:Y:S01]  /*36b0*/  IMAD.SHL.U32 R192, R0, 0x2, RZ ;  /* 0x0000000200c07824 */ /* 0x000fe200078e00ff */
[----:B------:R-:W-:Y:S01]  /*36c0*/  IADD3 R0, R48, 0x48, RZ ;  /* 0x0000004830007810 */ /* 0x000fe20007ffe0ff */
[----:B------:R-:W-:Y:S01]  /*36d0*/  IMAD.SHL.U32 R189, R2, 0x2, RZ ;  /* 0x0000000202bd7824 */ /* 0x000fe200078e00ff */
[----:B------:R-:W-:Y:S01]  /*36e0*/  IADD3 R2, R48, 0x40, RZ ;  /* 0x0000004030027810 */ /* 0x000fe20007ffe0ff */
[----:B------:R-:W-:Y:S01]  /*36f0*/  IMAD R193, R4, 0x2, R192 ;  /* 0x0000000204c17824 */ /* 0x000fe200078e02c0 */
[----:B---34-:R-:W-:Y:S01]  /*3700*/  LDSM.16.M88.4 R8, [R192+0x1000] ;  /* 0x00100000c008783b */ /* 0x018fe20000000200 */
[----:B------:R-:W-:Y:S01]  /*3710*/  IMAD R191, R3, 0x2, R189 ;  /* 0x0000000203bf7824 */ /* 0x000fe200078e02bd */
[C---:B------:R-:W-:Y:S01]  /*3720*/  IADD3 R3, R48.reuse, 0x8, RZ ;  /* 0x0000000830037810 */ /* 0x040fe20007ffe0ff */
[----:B------:R-:W-:Y:S01]  /*3730*/  IMAD.IADD R7, R48, 0x1, R104 ;  /* 0x0000000130077824 */ /* 0x000fe200078e0268 */
[----:B------:R-:W3:Y:S01]  /*3740*/  LDSM.16.M88.4 R24, [R189+0x6c00] ;  /* 0x006c0000bd18783b */ /* 0x000ee20000000200 */
[----:B------:R-:W-:Y:S02]  /*3750*/  BSSY B1, `(.L_x_805) ;  /* 0x00001a2000017945 */ /* 0x000fe40003800000 */
[----:B------:R-:W-:Y:S01]  /*3760*/  IMAD.IADD R6, R104, 0x1, R3 ;  /* 0x0000000168067824 */ /* 0x000fe200078e0203 */
[----:B------:R-:W-:Y:S01]  /*3770*/  LDSM.16.M88.4 R12, [R192] ;  /* 0x00000000c00c783b */ /* 0x000fe20000000200 */
[----:B------:R-:W-:-:S03]  /*3780*/  IMNMX R212, R7, R50, PT ;  /* 0x0000003207d47217 */ /* 0x000fc60003800200 */
[----:B-1----:R-:W1:Y:S01]  /*3790*/  LDSM.16.M88.4 R20, [R189+0x6000] ;  /* 0x00600000bd14783b */ /* 0x002e620000000200 */
[----:B------:R-:W-:-:S03]  /*37a0*/  IMNMX R211, R6, R50, PT ;  /* 0x0000003206d37217 */ /* 0x000fc60003800200 */
[----:B------:R-:W4:Y:S04]  /*37b0*/  LDSM.16.M88.4 R28, [R189+0x6800] ;  /* 0x00680000bd1c783b */ /* 0x000f280000000200 */
[----:B------:R-:W5:Y:S04]  /*37c0*/  LDSM.16.M88.4 R32, [R189+0x6400] ;  /* 0x00640000bd20783b */ /* 0x000f680000000200 */
[----:B------:R-:W-:Y:S04]  /*37d0*/  LDSM.16.M88.4 R16, [R193+0x1000] ;  /* 0x00100000c110783b */ /* 0x000fe80000000200 */
[----:B------:R-:W2:Y:S04]  /*37e0*/  LDSM.16.M88.4 R56, [R191+0x6c00] ;  /* 0x006c0000bf38783b */ /* 0x000ea80000000200 */
[----:B------:R-:W2:Y:S04]  /*37f0*/  LDSM.16.M88.4 R60, [R191+0x6800] ;  /* 0x00680000bf3c783b */ /* 0x000ea80000000200 */
[----:B------:R-:W2:Y:S04]  /*3800*/  LDSM.16.M88.4 R40, [R191+0x6000] ;  /* 0x00600000bf28783b */ /* 0x000ea80000000200 */
[----:B------:R-:W2:Y:S01]  /*3810*/  LDSM.16.M88.4 R52, [R191+0x6400] ;  /* 0x00640000bf34783b */ /* 0x000ea20000000200 */
[----:B---3--:R-:W-:Y:S03]  /*3820*/  HMMA.16816.F32.BF16 R36, R8, R24, RZ ;  /* 0x000000180824723c */ /* 0x008fe600000418ff */
[----:B------:R-:W0:Y:S05]  /*3830*/  LDGDEPBAR ;  /* 0x00000000000079af */ /* 0x000e2a0000000000 */
[-C--:B-1----:R-:W-:Y:S08]  /*3840*/  HMMA.16816.F32.BF16 R96, R12, R20.reuse, RZ ;  /* 0x000000140c60723c */ /* 0x082ff000000418ff */
[C---:B------:R-:W-:Y:S08]  /*3850*/  HMMA.16816.F32.BF16 R76, R8.reuse, R20, RZ ;  /* 0x00000014084c723c */ /* 0x040ff000000418ff */
[-C--:B------:R-:W-:Y:S08]  /*3860*/  HMMA.16816.F32.BF16 R72, R8, R22.reuse, RZ ;  /* 0x000000160848723c */ /* 0x080ff000000418ff */
[----:B------:R-:W-:Y:S01]  /*3870*/  HMMA.16816.F32.BF16 R112, R12, R22, RZ ;  /* 0x000000160c70723c */ /* 0x000fe200000418ff */
[----:B------:R-:W1:Y:S07]  /*3880*/  LDSM.16.M88.4 R20, [R193] ;  /* 0x00000000c114783b */ /* 0x000e6e0000000200 */
[C---:B----4-:R-:W-:Y:S08]  /*3890*/  HMMA.16816.F32.BF16 R44, R8.reuse, R28, RZ ;  /* 0x0000001c082c723c */ /* 0x050ff000000418ff */
[C---:B-----5:R-:W-:Y:S08]  /*38a0*/  HMMA.16816.F32.BF16 R68, R8.reuse, R32, RZ ;  /* 0x000000200844723c */ /* 0x060ff000000418ff */
        /* <DEDUP_REMOVED lines=12> */
[C---:B--2---:R-:W-:Y:S01]  /*3970*/  HMMA.16816.F32.BF16 R140, R16.reuse, R56, R36 ;  /* 0x00000038108c723c */ /* 0x044fe20000041824 */
[----:B------:R-:W2:Y:S07]  /*3980*/  LDSM.16.M88.4 R36, [R189+0x7400] ;  /* 0x00740000bd24783b */ /* 0x000eae0000000200 */
[C---:B------:R-:W-:Y:S01]  /*3990*/  HMMA.16816.F32.BF16 R144, R16.reuse, R60, R44 ;  /* 0x0000003c1090723c */ /* 0x040fe2000004182c */
        /* <DEDUP_REMOVED lines=73> */
[----:B------:R-:W-:Y:S01]  /*3e30*/  IMAD.IADD R9, R48, 0x1, R51 ;  /* 0x0000000130097824 */ /* 0x000fe200078e0233 */
[----:B-----5:R-:W-:Y:S01]  /*3e40*/  HMMA.16816.F32.BF16 R28, R16, R36, R24 ;  /* 0x00000024101c723c */ /* 0x020fe20000041818 */
[----:B------:R-:W-:-:S02]  /*3e50*/  IMAD.IADD R11, R51, 0x1, R3 ;  /* 0x00000001330b7824 */ /* 0x000fc400078e0203 */
[C---:B------:R-:W-:Y:S01]  /*3e60*/  IMAD.IADD R10, R51.reuse, 0x1, R2 ;  /* 0x00000001330a7824 */ /* 0x040fe200078e0202 */
[----:B------:R-:W-:Y:S01]  /*3e70*/  IMNMX R207, RZ, R9, !PT ;  /* 0x00000009ffcf7217 */ /* 0x000fe20007800200 */
[----:B------:R-:W-:Y:S01]  /*3e80*/  IMAD.IADD R8, R51, 0x1, R0 ;  /* 0x0000000133087824 */ /* 0x000fe200078e0200 */
[----:B------:R-:W-:Y:S01]  /*3e90*/  IMNMX R206, RZ, R11, !PT ;  /* 0x0000000bffce7217 */ /* 0x000fe20007800200 */
[C---:B------:R-:W-:Y:S01]  /*3ea0*/  IMAD.IADD R3, R104.reuse, 0x1, R2 ;  /* 0x0000000168037824 */ /* 0x040fe200078e0202 */
        /* <DEDUP_REMOVED lines=11> */
[----:B------:R-:W-:Y:S02]  /*3f60*/  ISETP.GE.OR P3, PT, R0, R212, !P3 ;  /* 0x000000d40000720c */ /* 0x000fe40005f66670 */
[----:B------:R-:W-:Y:S01]  /*3f70*/  ISETP.GE.AND P0, PT, R2, R205, PT ;  /* 0x000000cd0200720c */ /* 0x000fe20003f06270 */
[----:B------:R-:W-:Y:S01]  /*3f80*/  HMMA.16816.F32.BF16 R44, R16, R38, R44 ;  /* 0x00000026102c723c */ /* 0x000fe2000004182c */
[----:B------:R-:W-:-:S02]  /*3f90*/  FSEL R53, R28, -INF , !P3 ;  /* 0xff8000001c357808 */ /* 0x000fc40005800000 */
[-C--:B------:R-:W-:Y:S02]  /*3fa0*/  ISETP.GE.AND P2, PT, R2, R204.reuse, PT ;  /* 0x000000cc0200720c */ /* 0x080fe40003f46270 */
[C---:B------:R-:W-:Y:S02]  /*3fb0*/  ISETP.GE.AND P4, PT, R0.reuse, R205, PT ;  /* 0x000000cd0000720c */ /* 0x040fe40003f86270 */
[----:B------:R-:W-:Y:S01]  /*3fc0*/  ISETP.GE.AND P3, PT, R0, R204, PT ;  /* 0x000000cc0000720c */ /* 0x000fe20003f66270 */
[----:B------:R-:W-:Y:S01]  /*3fd0*/  HMMA.16816.F32.BF16 R40, R20, R34, R132 ;  /* 0x000000221428723c */ /* 0x000fe20000041884 */
[CC--:B------:R-:W-:Y:S02]  /*3fe0*/  ISETP.GE.OR P0, PT, R2.reuse, R210.reuse, !P0 ;  /* 0x000000d20200720c */ /* 0x0c0fe40004706670 */
[----:B------:R-:W-:Y:S02]  /*3ff0*/  ISETP.GE.OR P2, PT, R2, R209, !P2 ;  /* 0x000000d10200720c */ /* 0x000fe40005746670 */
[----:B------:R-:W-:-:S02]  /*4000*/  ISETP.GE.OR P4, PT, R0, R210, !P4 ;  /* 0x000000d20000720c */ /* 0x000fc40006786670 */
[----:B------:R-:W-:Y:S01]  /*4010*/  ISETP.GE.OR P3, PT, R0, R209, !P3 ;  /* 0x000000d10000720c */ /* 0x000fe20005f66670 */
[----:B------:R-:W-:Y:S01]  /*4020*/  HMMA.16816.F32.BF16 R48, R12, R38, R60 ;  /* 0x000000260c30723c */ /* 0x000fe2000004183c */
        /* <DEDUP_REMOVED lines=9> */
[C---:B------:R-:W-:Y:S01]  /*40c0*/  ISETP.GE.OR P6, PT, R2.reuse, R212, !P6 ;  /* 0x000000d40200720c */ /* 0x040fe200077c6670 */
[----:B-1----:R-:W-:Y:S01]  /*40d0*/  HMMA.16816.F32.BF16 R36, R16, R8, R56 ;  /* 0x000000081024723c */ /* 0x002fe20000041838 */
[-C--:B------:R-:W-:Y:S02]  /*40e0*/  ISETP.GE.OR P5, PT, R2, R211.reuse, !P5 ;  /* 0x000000d30200720c */ /* 0x080fe40006fa6670 */
[C---:B------:R-:W-:Y:S02]  /*40f0*/  ISETP.GE.OR P1, PT, R0.reuse, R211, !P1 ;  /* 0x000000d30000720c */ /* 0x040fe40004f26670 */
[----:B------:R-:W-:-:S02]  /*4100*/  IADD3 R2, R0, 0x8, RZ ;  /* 0x0000000800027810 */ /* 0x000fc40007ffe0ff */
[----:B------:R-:W-:Y:S02]  /*4110*/  FSEL R60, R30, -INF , !P1 ;  /* 0xff8000001e3c7808 */ /* 0x000fe40004800000 */
[----:B------:R-:W-:Y:S02]  /*4120*/  ISETP.GE.AND P1, PT, R2, R207, PT ;  /* 0x000000cf0200720c */ /* 0x000fe40003f26270 */
[----:B------:R-:W-:Y:S02]  /*4130*/  IADD3 R3, R0, 0x9, RZ ;  /* 0x0000000900037810 */ /* 0x000fe40007ffe0ff */
[C---:B------:R-:W-:Y:S02]  /*4140*/  ISETP.GE.OR P1, PT, R2.reuse, R212, !P1 ;  /* 0x000000d40200720c */ /* 0x040fe40004f26670 */
[----:B------:R-:W-:Y:S02]  /*4150*/  ISETP.GE.AND P3, PT, R2, R205, PT ;  /* 0x000000cd0200720c */ /* 0x000fe40003f66270 */
[----:B------:R-:W-:-:S02]  /*4160*/  FSEL R56, R44, -INF , !P1 ;  /* 0xff8000002c387808 */ /* 0x000fc40004800000 */
[CC--:B------:R-:W-:Y:S02]  /*4170*/  ISETP.GE.AND P0, PT, R2.reuse, R204.reuse, PT ;  /* 0x000000cc0200720c */ /* 0x0c0fe40003f06270 */
        /* <DEDUP_REMOVED lines=8> */
[CC--:B------:R-:W-:Y:S02]  /*4200*/  ISETP.GE.OR P3, PT, R2.reuse, R210.reuse, !P3 ;  /* 0x000000d20200720c */ /* 0x0c0fe40005f66670 */
[-C--:B------:R-:W-:Y:S02]  /*4210*/  ISETP.GE.OR P0, PT, R2, R209.reuse, !P0 ;  /* 0x000000d10200720c */ /* 0x080fe40004706670 */
[C---:B------:R-:W-:Y:S02]  /*4220*/  ISETP.GE.OR P2, PT, R3.reuse, R210, !P2 ;  /* 0x000000d20300720c */ /* 0x040fe40005746670 */
[----:B------:R-:W-:-:S02]  /*4230*/  ISETP.GE.OR P1, PT, R3, R209, !P1 ;  /* 0x000000d10300720c */ /* 0x000fc40004f26670 */
[-C--:B------:R-:W-:Y:S02]  /*4240*/  ISETP.GE.OR P4, PT, R2, R211.reuse, !P4 ;  /* 0x000000d30200720c */ /* 0x080fe40006786670 */
[C---:B------:R-:W-:Y:S02]  /*4250*/  ISETP.GE.OR P6, PT, R3.reuse, R212, !P6 ;  /* 0x000000d40300720c */ /* 0x040fe400077c6670 */
[----:B------:R-:W-:Y:S02]  /*4260*/  ISETP.GE.OR P5, PT, R3, R211, !P5 ;  /* 0x000000d30300720c */ /* 0x000fe40006fa6670 */
        /* <DEDUP_REMOVED lines=20> */
[C---:B------:R-:W-:Y:S02]  /*43b0*/  ISETP.GE.OR P4, PT, R2.reuse, R212, !P4 ;  /* 0x000000d40200720c */ /* 0x040fe40006786670 */
[C---:B------:R-:W-:Y:S02]  /*43c0*/  ISETP.GE.OR P3, PT, R2.reuse, R211, !P3 ;  /* 0x000000d30200720c */ /* 0x040fe40005f66670 */
[C---:B------:R-:W-:Y:S02]  /*43d0*/  ISETP.GE.OR P0, PT, R2.reuse, R210, !P0 ;  /* 0x000000d20200720c */ /* 0x040fe40004706670 */
[----:B------:R-:W-:Y:S01]  /*43e0*/  ISETP.GE.OR P2, PT, R2, R209, !P2 ;  /* 0x000000d10200720c */ /* 0x000fe20005746670 */
[----:B--2---:R-:W-:Y:S01]  /*43f0*/  HMMA.16816.F32.BF16 R44, R16, R26, R44 ;  /* 0x0000001a102c723c */ /* 0x004fe2000004182c */
[----:B------:R-:W-:-:S02]  /*4400*/  ISETP.GE.OR P1, PT, R3, R212, !P1 ;  /* 0x000000d40300720c */ /* 0x000fc40004f26670 */
[C---:B------:R-:W-:Y:S02]  /*4410*/  ISETP.GE.OR P6, PT, R3.reuse, R211, !P6 ;  /* 0x000000d30300720c */ /* 0x040fe400077c6670 */
        /* <DEDUP_REMOVED lines=10> */
[C---:B------:R-:W-:Y:S02]  /*44c0*/  ISETP.GE.OR P5, PT, R3.reuse, R210, !P5 ;  /* 0x000000d20300720c */ /* 0x040fe40006fa6670 */
[----:B------:R-:W-:Y:S02]  /*44d0*/  ISETP.GE.OR P4, PT, R3, R209, !P4 ;  /* 0x000000d10300720c */ /* 0x000fe40006786670 */
[----:B------:R-:W-:-:S02]  /*44e0*/  IADD3 R3, R0, 0x19, RZ ;  /* 0x0000001900037810 */ /* 0x000fc40007ffe0ff */
[----:B------:R-:W-:Y:S01]  /*44f0*/  ISETP.GE.OR P3, PT, R2, R212, !P3 ;  /* 0x000000d40200720c */ /* 0x000fe20005f66670 */
[----:B------:R-:W-:Y:S01]  /*4500*/  HMMA.16816.F32.BF16 R32, R20, R92, R116 ;  /* 0x0000005c1420723c */ /* 0x000fe20000041874 */
[----:B------:R-:W-:Y:S02]  /*4510*/  FSEL R127, R28, -INF , !P0 ;  /* 0xff8000001c7f7808 */ /* 0x000fe40004000000 */
[----:B------:R-:W-:Y:S02]  /*4520*/  FSEL R124, R30, -INF , !P2 ;  /* 0xff8000001e7c7808 */ /* 0x000fe40005000000 */
[C---:B------:R-:W-:Y:S02]  /*4530*/  ISETP.GE.AND P0, PT, R2.reuse, R206, PT ;  /* 0x000000ce0200720c */ /* 0x040fe40003f06270 */
        /* <DEDUP_REMOVED lines=8> */
[----:B------:R-:W-:-:S02]  /*45c0*/  ISETP.GE.OR P0, PT, R2, R211, !P0 ;  /* 0x000000d30200720c */ /* 0x000fc40004706670 */
[CC--:B------:R-:W-:Y:S02]  /*45d0*/  ISETP.GE.OR P2, PT, R2.reuse, R210.reuse, !P2 ;  /* 0x000000d20200720c */ /* 0x0c0fe40005746670 */
[-C--:B------:R-:W-:Y:S01]  /*45e0*/  ISETP.GE.OR P1, PT, R2, R209.reuse, !P1 ;  /* 0x000000d10200720c */ /* 0x080fe20004f26670 */
[----:B-1----:R-:W-:Y:S01]  /*45f0*/  HMMA.16816.F32.BF16 R32, R16, R8, R32 ;  /* 0x000000081020723c */ /* 0x002fe20000041820 */
[C---:B------:R-:W-:Y:S02]  /*4600*/  ISETP.GE.OR P6, PT, R3.reuse, R210, !P6 ;  /* 0x000000d20300720c */ /* 0x040fe400077c6670 */
[----:B------:R-:W-:Y:S02]  /*4610*/  IADD3 R2, R0, 0x20, RZ ;  /* 0x0000002000027810 */ /* 0x000fe40007ffe0ff */
[----:B------:R-:W-:Y:S02]  /*4620*/  ISETP.GE.OR P3, PT, R3, R209, !P3 ;  /* 0x000000d10300720c */ /* 0x000fe40005f66670 */
        /* <DEDUP_REMOVED lines=12> */
[C---:B------:R-:W-:Y:S02]  /*46f0*/  ISETP.GE.OR P5, PT, R3.reuse, R212, !P5 ;  /* 0x000000d40300720c */ /* 0x040fe40006fa6670 */
[----:B------:R-:W-:-:S02]  /*4700*/  ISETP.GE.OR P4, PT, R3, R211, !P4 ;  /* 0x000000d30300720c */ /* 0x000fc40006786670 */
[C---:B------:R-:W-:Y:S02]  /*4710*/  ISETP.GE.OR P0, PT, R2.reuse, R212, !P0 ;  /* 0x000000d40200720c */ /* 0x040fe40004706670 */
[C---:B------:R-:W-:Y:S01]  /*4720*/  ISETP.GE.OR P2, PT, R2.reuse, R211, !P2 ;  /* 0x000000d30200720c */ /* 0x040fe20005746670 */
[----:B------:R-:W-:Y:S01]  /*4730*/  HMMA.16816.F32.BF16 R24, R20, R94, R96 ;  /* 0x0000005e1418723c */ /* 0x000fe20000041860 */
[C---:B------:R-:W-:Y:S02]  /*4740*/  ISETP.GE.OR P1, PT, R2.reuse, R210, !P1 ;  /* 0x000000d20200720c */ /* 0x040fe40004f26670 */
[----:B------:R-:W-:Y:S02]  /*4750*/  ISETP.GE.OR P6, PT, R2, R209, !P6 ;  /* 0x000000d10200720c */ /* 0x000fe400077c6670 */
        /* <DEDUP_REMOVED lines=14> */
[C---:B------:R-:W-:Y:S02]  /*4840*/  ISETP.GE.OR P3, PT, R3.reuse, R212, !P3 ;  /* 0x000000d40300720c */ /* 0x040fe40005f66670 */
[C---:B------:R-:W-:Y:S02]  /*4850*/  ISETP.GE.OR P5, PT, R3.reuse, R211, !P5 ;  /* 0x000000d30300720c */ /* 0x040fe40006fa6670 */
[C---:B------:R-:W-:Y:S02]  /*4860*/  ISETP.GE.OR P4, PT, R3.reuse, R210, !P4 ;  /* 0x000000d20300720c */ /* 0x040fe40006786670 */
[----:B------:R-:W-:-:S02]  /*4870*/  ISETP.GE.OR P0, PT, R3, R209, !P0 ;  /* 0x000000d10300720c */ /* 0x000fc40004706670 */
[----:B------:R-:W-:Y:S02]  /*4880*/  ISETP.GE.OR P2, PT, R2, R212, !P2 ;  /* 0x000000d40200720c */ /* 0x000fe40005746670 */
        /* <DEDUP_REMOVED lines=15> */
[C---:B------:R-:W-:Y:S02]  /*4980*/  ISETP.GE.OR P1, PT, R2.reuse, R211, !P1 ;  /* 0x000000d30200720c */ /* 0x040fe40004f26670 */
[----:B------:R-:W-:-:S02]  /*4990*/  ISETP.GE.OR P6, PT, R2, R210, !P6 ;  /* 0x000000d20200720c */ /* 0x000fc400077c6670 */
[----:B------:R-:W-:Y:S02]  /*49a0*/  ISETP.GE.OR P3, PT, R2, R209, !P3 ;  /* 0x000000d10200720c */ /* 0x000fe40005f66670 */
[C---:B------:R-:W-:Y:S02]  /*49b0*/  ISETP.GE.OR P5, PT, R3.reuse, R212, !P5 ;  /* 0x000000d40300720c */ /* 0x040fe40006fa6670 */
[C---:B------:R-:W-:Y:S02]  /*49c0*/  ISETP.GE.OR P4, PT, R3.reuse, R211, !P4 ;  /* 0x000000d30300720c */ /* 0x040fe40006786670 */
[C---:B------:R-:W-:Y:S02]  /*49d0*/  ISETP.GE.OR P0, PT, R3.reuse, R210, !P0 ;  /* 0x000000d20300720c */ /* 0x040fe40004706670 */
[----:B------:R-:W-:Y:S02]  /*49e0*/  ISETP.GE.OR P2, PT, R3, R209, !P2 ;  /* 0x000000d10300720c */ /* 0x000fe40005746670 */
        /* <DEDUP_REMOVED lines=12> */
[----:B------:R-:W-:-:S02]  /*4ab0*/  ISETP.GE.OR P1, PT, R2, R212, !P1 ;  /* 0x000000d40200720c */ /* 0x000fc40004f26670 */
[C---:B------:R-:W-:Y:S02]  /*4ac0*/  ISETP.GE.OR P6, PT, R2.reuse, R211, !P6 ;  /* 0x000000d30200720c */ /* 0x040fe400077c6670 */
[C---:B------:R-:W-:Y:S02]  /*4ad0*/  ISETP.GE.OR P3, PT, R2.reuse, R210, !P3 ;  /* 0x000000d20200720c */ /* 0x040fe40005f66670 */
[----:B------:R-:W-:Y:S02]  /*4ae0*/  ISETP.GE.OR P0, PT, R2, R209, !P0 ;  /* 0x000000d10200720c */ /* 0x000fe40004706670 */
[----:B------:R-:W-:Y:S02]  /*4af0*/  ISETP.GE.OR P5, PT, R3, R212, !P5 ;  /* 0x000000d40300720c */ /* 0x000fe40006fa6670 */
[----:B------:R-:W-:Y:S02]  /*4b00*/  IADD3 R2, R0, 0x38, RZ ;  /* 0x0000003800027810 */ /* 0x000fe40007ffe0ff */
[----:B------:R-:W-:-:S02]  /*4b10*/  FSEL R84, R33, -INF , !P5 ;  /* 0xff80000021547808 */ /* 0x000fc40006800000 */
[C---:B------:R-:W-:Y:S02]  /*4b20*/  ISETP.GE.AND P5, PT, R2.reuse, R204, PT ;  /* 0x000000cc0200720c */ /* 0x040fe40003fa6270 */
[----:B------:R-:W-:Y:S02]  /*4b30*/  FSEL R112, R43, -INF , !P2 ;  /* 0xff8000002b707808 */ /* 0x000fe40005000000 */
[----:B------:R-:W-:Y:S02]  /*4b40*/  ISETP.GE.OR P5, PT, R2, R209, !P5 ;  /* 0x000000d10200720c */ /* 0x000fe40006fa6670 */
        /* <DEDUP_REMOVED lines=9> */
[C---:B------:R-:W-:Y:S02]  /*4be0*/  ISETP.GE.OR P4, PT, R3.reuse, R211, !P4 ;  /* 0x000000d30300720c */ /* 0x040fe40006786670 */
[CC--:B------:R-:W-:Y:S02]  /*4bf0*/  ISETP.GE.OR P2, PT, R3.reuse, R210.reuse, !P2 ;  /* 0x000000d20300720c */ /* 0x0c0fe40005746670 */
[----:B------:R-:W-:Y:S02]  /*4c00*/  ISETP.GE.OR P1, PT, R3, R209, !P1 ;  /* 0x000000d10300720c */ /* 0x000fe40004f26670 */
[----:B------:R-:W-:Y:S02]  /*4c10*/  ISETP.GE.OR P0, PT, R2, R210, !P0 ;  /* 0x000000d20200720c */ /* 0x000fe40004706670 */
        /* <DEDUP_REMOVED lines=8> */
[-C--:B------:R-:W-:Y:S02]  /*4ca0*/  ISETP.GE.AND P3, PT, R2, R206.reuse, PT ;  /* 0x000000ce0200720c */ /* 0x080fe40003f66270 */
[C---:B------:R-:W-:Y:S02]  /*4cb0*/  ISETP.GE.AND P4, PT, R0.reuse, R207, PT ;  /* 0x000000cf0000720c */ /* 0x040fe40003f86270 */
[C---:B------:R-:W-:Y:S02]  /*4cc0*/  ISETP.GE.AND P2, PT, R0.reuse, R206, PT ;  /* 0x000000ce0000720c */ /* 0x040fe40003f46270 */
[C---:B------:R-:W-:Y:S02]  /*4cd0*/  ISETP.GE.AND P1, PT, R0.reuse, R205, PT ;  /* 0x000000cd0000720c */ /* 0x040fe40003f26270 */
[----:B------:R-:W-:Y:S02]  /*4ce0*/  ISETP.GE.AND P0, PT, R0, R204, PT ;  /* 0x000000cc0000720c */ /* 0x000fe40003f06270 */
[----:B------:R-:W-:-:S02]  /*4cf0*/  ISETP.GE.OR P6, PT, R2, R212, !P6 ;  /* 0x000000d40200720c */ /* 0x000fc400077c6670 */
[-C--:B------:R-:W-:Y:S02]  /*4d00*/  ISETP.GE.OR P3, PT, R2, R211.reuse, !P3 ;  /* 0x000000d30200720c */ /* 0x080fe40005f66670 */
[C---:B------:R-:W-:Y:S02]  /*4d10*/  ISETP.GE.OR P4, PT, R0.reuse, R212, !P4 ;  /* 0x000000d40000720c */ /* 0x040fe40006786670 */
[C---:B------:R-:W-:Y:S02]  /*4d20*/  ISETP.GE.OR P2, PT, R0.reuse, R211, !P2 ;  /* 0x000000d30000720c */ /* 0x040fe40005746670 */
[C---:B------:R-:W-:Y:S02]  /*4d30*/  ISETP.GE.OR P1, PT, R0.reuse, R210, !P1 ;  /* 0x000000d20000720c */ /* 0x040fe40004f26670 */
[----:B------:R-:W-:Y:S02]  /*4d40*/  ISETP.GE.OR P0, PT, R0, R209, !P0 ;  /* 0x000000d10000720c */ /* 0x000fe40004706670 */
        /* <DEDUP_REMOVED lines=9> */
[----:B------:R-:W-:-:S02]  /*4de0*/  ISETP.GE.AND P4, PT, R174, R198, PT ;  /* 0x000000c6ae00720c */ /* 0x000fc40003f86270 */
[----:B------:R-:W-:Y:S01]  /*4df0*/  SHF.R.S32.HI R6, RZ, 0x1f, R2 ;  /* 0x0000001fff067819 */ /* 0x000fe20000011402 */
[----:B------:R-:W-:Y:S01]  /*4e00*/  IMAD R0, R169, R2, RZ ;  /* 0x00000002a9007224 */ /* 0x000fe200078e02ff */
[----:B------:R-:W-:Y:S01]  /*4e10*/  ISETP.GE.AND P3, PT, R173, R198, PT ;  /* 0x000000c6ad00720c */ /* 0x000fe20003f66270 */
[----:B------:R-:W-:Y:S01]  /*4e20*/  IMAD.WIDE.U32 R2, R2, R168, R170 ;  /* 0x000000a802027225 */ /* 0x000fe200078e00aa */
[----:B------:R-:W-:-:S03]  /*4e30*/  ISETP.GE.AND P1, PT, R172, R198, PT ;  /* 0x000000c6ac00720c */ /* 0x000fc60003f26270 */
[----:B------:R-:W-:-:S04]  /*4e40*/  IMAD R0, R6, R168, R0 ;  /* 0x000000a806007224 */ /* 0x000fc800078e0200 */
[----:B------:R-:W-:Y:S01]  /*4e50*/  IMAD.IADD R3, R3, 0x1, R0 ;  /* 0x0000000103037824 */ /* 0x000fe200078e0200 */
[CC--:B------:R-:W-:Y:S01]  /*4e60*/  @!P4 LEA R14, P6, R2.reuse, R216.reuse, 0x1 ;  /* 0x000000d8020ec211 */ /* 0x0c0fe200078c08ff */
[----:B------:R1:W-:Y:S02]  /*4e70*/  @P4 STS [R195+0x6000], RZ ;  /* 0x006000ffc3004388 */ /* 0x0003e40000000800 */
[CC--:B------:R-:W-:Y:S02]  /*4e80*/  @!P3 LEA R12, P2, R2.reuse, R216.reuse, 0x1 ;  /* 0x000000d8020cb211 */ /* 0x0c0fe400078408ff */
[CCC-:B------:R-:W-:Y:S01]  /*4e90*/  @!P4 LEA.HI.X R15, R2.reuse, R217.reuse, R3.reuse, 0x1, P6 ;  /* 0x000000d9020fc211 */ /* 0x1c0fe200030f0c03 */
[----:B------:R1:W-:Y:S01]  /*4ea0*/  @P4 STS [R195+0x6004], RZ ;  /* 0x006004ffc3004388 */ /* 0x0003e20000000800 */
[C---:B------:R-:W-:Y:S02]  /*4eb0*/  @!P1 LEA R10, P0, R2.reuse, R216, 0x1 ;  /* 0x000000d8020a9211 */ /* 0x040fe400078008ff */
[----:B------:R-:W-:Y:S01]  /*4ec0*/  IADD3 R0, P6, R167, R2, RZ ;  /* 0x00000002a7007210 */ /* 0x000fe20007fde0ff */
[----:B------:R1:W-:Y:S01]  /*4ed0*/  @P4 STS.64 [R195+0x6008], RZ ;  /* 0x006008ffc3004388 */ /* 0x0003e20000000a00 */
[----:B------:R-:W-:-:S02]  /*4ee0*/  @!P3 LEA.HI.X R13, R2, R217, R3, 0x1, P2 ;  /* 0x000000d9020db211 */ /* 0x000fc400010f0c03 */
[-CC-:B------:R-:W-:Y:S01]  /*4ef0*/  @!P1 LEA.HI.X R11, R2, R217.reuse, R3.reuse, 0x1, P0 ;  /* 0x000000d9020b9211 */ /* 0x180fe200000f0c03 */
[----:B------:R-:W-:Y:S01]  /*4f00*/  IMAD.X R3, R166, 0x1, R3, P6 ;  /* 0x00000001a6037824 */ /* 0x000fe200030e0603 */
[CC--:B------:R-:W-:Y:S01]  /*4f10*/  @!P4 LEA R8, P2, R0.reuse, R216.reuse, 0x1 ;  /* 0x000000d80008c211 */ /* 0x0c0fe200078408ff */
[----:B------:R-:W-:Y:S01]  /*4f20*/  @!PT LDS RZ, [RZ] ;  /* 0x00000000fffff984 */ /* 0x000fe20000000800 */
[----:B------:R-:W-:Y:S01]  /*4f30*/  @!PT LDS RZ, [RZ] ;  /* 0x00000000fffff984 */ /* 0x000fe20000000800 */
[----:B------:R-:W-:Y:S01]  /*4f40*/  @!PT LDS RZ, [RZ] ;  /* 0x00000000fffff984 */ /* 0x000fe20000000800 */
[----:B------:R1:W-:Y:S01]  /*4f50*/  @!P4 LDGSTS.E.BYPASS.LTC128B.128 [R195+0x6000], [R14.64] ;  /* 0x060000000ec3cfae */ /* 0x0003e2000b901d44 */
[C---:B------:R-:W-:Y:S02]  /*4f60*/  @!P3 LEA R6, P0, R0.reuse, R216, 0x1 ;  /* 0x000000d80006b211 */ /* 0x040fe400078008ff */
[CCC-:B------:R-:W-:Y:S01]  /*4f70*/  @!P4 LEA.HI.X R9, R0.reuse, R217.reuse, R3.reuse, 0x1, P2 ;  /* 0x000000d90009c211 */ /* 0x1c0fe200010f0c03 */
[----:B------:R1:W-:Y:S01]  /*4f80*/  @P3 STS.128 [R195+0x7000], RZ ;  /* 0x007000ffc3003388 */ /* 0x0003e20000000c00 */
[----:B------:R-:W-:-:S03]  /*4f90*/  @!P3 LEA.HI.X R7, R0, R217, R3, 0x1, P0 ;  /* 0x000000d90007b211 */ /* 0x000fc600000f0c03 */
        /* <DEDUP_REMOVED lines=27> */
.L_x_808:
[----:B------:R-:W-:Y:S05]  /*5150*/  BSYNC B0 ;  /* 0x0000000000007941 */ /* 0x000fea0003800000 */
.L_x_807:
[----:B------:R-:W0:Y:S02]  /*5160*/  LDGDEPBAR ;  /* 0x00000000000079af */ /* 0x000e240000000000 */
.L_x_806:
[----:B------:R-:W-:Y:S05]  /*5170*/  BSYNC B1 ;  /* 0x0000000000017941 */ /* 0x000fea0003800000 */
.L_x_805:
[----:B------:R-:W3:Y:S01]  /*5180*/  LD.E R0, [R108.64+0xdc] ;  /* 0x0000dc046c007980 */ /* 0x000ee2000c101900 */
[----:B--2---:R-:W-:Y:S01]  /*5190*/  FMNMX.FTZ R2, R53, R52, !PT ;  /* 0x0000003435027209 */ /* 0x004fe20007810000 */
[----:B-1----:R-:W-:Y:S01]  /*51a0*/  IMAD R7, R164, R156, R165 ;  /* 0x0000009ca4077224 */ /* 0x002fe200078e02a5 */
[----:B------:R-:W-:Y:S01]  /*51b0*/  LOP3.LUT R188, R160, R157, RZ, 0x3c, !PT ;  /* 0x0000009da0bc7212 */ /* 0x000fe200078e3cff */
[C---:B------:R-:W-:Y:S01]  /*51c0*/  IMAD.WIDE.U32 R220, R159.reuse, -0x326172a9, RZ ;  /* 0xcd9e8d579fdc7825 */ /* 0x040fe200078e00ff */
[----:B------:R-:W-:Y:S02]  /*51d0*/  FMNMX.FTZ R2, R56, R2, !PT ;  /* 0x0000000238027209 */ /* 0x000fe40007810000 */
[----:B------:R-:W-:Y:S01]  /*51e0*/  IADD3 R171, R159, 0x4, RZ ;  /* 0x000000049fab7810 */ /* 0x000fe20007ffe0ff */
[----:B------:R-:W-:Y:S01]  /*51f0*/  IMAD R199, R199, R7, R158 ;  /* 0x00000007c7c77224 */ /* 0x000fe200078e029e */
[----:B------:R-:W-:Y:S01]  /*5200*/  FMNMX.FTZ R2, R55, R2, !PT ;  /* 0x0000000237027209 */ /* 0x000fe20007810000 */
[----:B------:R-:W-:Y:S01]  /*5210*/  IMAD.SHL.U32 R7, R163, 0x40, RZ ;  /* 0x00000040a3077824 */ /* 0x000fe200078e00ff */
[----:B------:R-:W-:Y:S01]  /*5220*/  LOP3.LUT R9, R188, R221, RZ, 0x3c, !PT ;  /* 0x000000ddbc097212 */ /* 0x000fe200078e3cff */
[----:B------:R-:W-:Y:S01]  /*5230*/  IMAD.WIDE.U32 R222, R162, -0x2daee0ad, RZ ;  /* 0xd2511f53a2de7825 */ /* 0x000fe200078e00ff */
[----:B------:R-:W-:Y:S01]  /*5240*/  FMNMX.FTZ R3, R59, R2, !PT ;  /* 0x000000023b037209 */ /* 0x000fe20007810000 */
[----:B------:R-:W-:Y:S01]  /*5250*/  STL [R1+0x19c], R188 ;  /* 0x00019cbc01007387 */ /* 0x000fe20000100800 */
[----:B------:R-:W-:Y:S01]  /*5260*/  FMNMX.FTZ R2, R60, R54, !PT ;  /* 0x000000363c027209 */ /* 0x000fe20007810000 */
[----:B------:R-:W-:Y:S01]  /*5270*/  IMAD R199, R187, R199, R7 ;  /* 0x000000c7bbc77224 */ /* 0x000fe200078e0207 */
[----:B------:R-:W-:Y:S01]  /*5280*/  FMNMX.FTZ R3, R57, R3, !PT ;  /* 0x0000000339037209 */ /* 0x000fe20007810000 */
[----:B------:R-:W-:Y:S01]  /*5290*/  IMAD.WIDE.U32 R184, R9, -0x2daee0ad, RZ ;  /* 0xd2511f5309b87825 */ /* 0x000fe200078e00ff */
[----:B------:R-:W-:-:S02]  /*52a0*/  FMNMX.FTZ R2, R63, R2, !PT ;  /* 0x000000023f027209 */ /* 0x000fc40007810000 */
[----:B------:R-:W-:Y:S01]  /*52b0*/  FMNMX.FTZ R6, R48, R3, !PT ;  /* 0x0000000330067209 */ /* 0x000fe20007810000 */
[----:B------:R-:W-:Y:S01]  /*52c0*/  IMAD.WIDE.U32 R10, R171, -0x326172a9, RZ ;  /* 0xcd9e8d57ab0a7825 */ /* 0x000fe200078e00ff */
[----:B------:R-:W-:Y:S02]  /*52d0*/  FMNMX.FTZ R2, R58, R2, !PT ;  /* 0x000000023a027209 */ /* 0x000fe40007810000 */
[----:B------:R-:W-:Y:S02]  /*52e0*/  FMNMX.FTZ R6, R49, R6, !PT ;  /* 0x0000000631067209 */ /* 0x000fe40007810000 */
[----:B------:R-:W-:Y:S02]  /*52f0*/  FMNMX.FTZ R3, R62, R2, !PT ;  /* 0x000000023e037209 */ /* 0x000fe40007810000 */
[----:B------:R-:W-:Y:S02]  /*5300*/  FMNMX.FTZ R6, R65, R6, !PT ;  /* 0x0000000641067209 */ /* 0x000fe40007810000 */
[----:B------:R-:W-:-:S02]  /*5310*/  LOP3.LUT R2, R152, 0x7ffffffc, RZ, 0xc0, !PT ;  /* 0x7ffffffc98027812 */ /* 0x000fc400078ec0ff */
[----:B------:R-:W-:Y:S02]  /*5320*/  FMNMX.FTZ R3, R61, R3, !PT ;  /* 0x000000033d037209 */ /* 0x000fe40007810000 */
[----:B------:R-:W-:Y:S01]  /*5330*/  FMNMX.FTZ R6, R50, R6, !PT ;  /* 0x0000000632067209 */ /* 0x000fe20007810000 */
[----:B------:R-:W-:Y:S01]  /*5340*/  IMAD.IADD R2, R105, 0x1, -R2 ;  /* 0x0000000169027824 */ /* 0x000fe200078e0a02 */
[----:B------:R-:W-:Y:S02]  /*5350*/  FMNMX.FTZ R3, R64, R3, !PT ;  /* 0x0000000340037209 */ /* 0x000fe40007810000 */
[----:B------:R-:W-:Y:S01]  /*5360*/  FMNMX.FTZ R6, R83, R6, !PT ;  /* 0x0000000653067209 */ /* 0x000fe20007810000 */
[----:B------:R-:W-:Y:S01]  /*5370*/  IMAD.SHL.U32 R8, R2, 0x2, RZ ;  /* 0x0000000202087824 */ /* 0x000fe200078e00ff */
[----:B------:R-:W-:Y:S02]  /*5380*/  FMNMX.FTZ R2, R51, R3, !PT ;  /* 0x0000000333027209 */ /* 0x000fe40007810000 */
[----:B------:R-:W-:-:S02]  /*5390*/  FMNMX.FTZ R3, R81, R6, !PT ;  /* 0x0000000651037209 */ /* 0x000fc40007810000 */
[----:B------:R-:W-:Y:S02]  /*53a0*/  FMNMX.FTZ R2, R66, R2, !PT ;  /* 0x0000000242027209 */ /* 0x000fe40007810000 */
[----:B------:R-:W-:Y:S01]  /*53b0*/  FMNMX.FTZ R7, R86, R3, !PT ;  /* 0x0000000356077209 */ /* 0x000fe20007810000 */
[----:B------:R-:W-:Y:S01]  /*53c0*/  IMAD R3, R187, R153, R8 ;  /* 0x00000099bb037224 */ /* 0x000fe200078e0208 */
[----:B------:R-:W-:Y:S01]  /*53d0*/  FMNMX.FTZ R6, R82, R2, !PT ;  /* 0x0000000252067209 */ /* 0x000fe20007810000 */
[----:B------:R-:W-:Y:S01]  /*53e0*/  IMAD.SHL.U32 R2, R107, 0x2, RZ ;  /* 0x000000026b027824 */ /* 0x000fe200078e00ff */
[----:B------:R-:W-:Y:S02]  /*53f0*/  FMNMX.FTZ R7, R84, R7, !PT ;  /* 0x0000000754077209 */ /* 0x000fe40007810000 */
[----:B------:R-:W-:Y:S02]  /*5400*/  FMNMX.FTZ R6, R87, R6, !PT ;  /* 0x0000000657067209 */ /* 0x000fe40007810000 */
[----:B------:R-:W-:-:S02]  /*5410*/  FMNMX.FTZ R8, R91, R7, !PT ;  /* 0x000000075b087209 */ /* 0x000fc40007810000 */
[----:B------:R-:W-:Y:S02]  /*5420*/  FMNMX.FTZ R7, R85, R6, !PT ;  /* 0x0000000655077209 */ /* 0x000fe40007810000 */
[----:B------:R-:W-:Y:S02]  /*5430*/  FMNMX.FTZ R6, R90, R8, !PT ;  /* 0x000000085a067209 */ /* 0x000fe40007810000 */
[----:B------:R-:W-:Y:S02]  /*5440*/  FMNMX.FTZ R7, R89, R7, !PT ;  /* 0x0000000759077209 */ /* 0x000fe40007810000 */
[----:B------:R-:W-:Y:S01]  /*5450*/  LOP3.LUT R8, R161, R2, RZ, 0x3c, !PT ;  /* 0x00000002a1087212 */ /* 0x000fe200078e3cff */
[----:B------:R-:W1:Y:S01]  /*5460*/  SHFL.BFLY PT, R102, R6, 0x2, 0x1f ;  /* 0x0c401f0006667f89 */ /* 0x000e6200000e0000 */
[----:B------:R-:W-:Y:S02]  /*5470*/  FMNMX.FTZ R12, R88, R7, !PT ;  /* 0x00000007580c7209 */ /* 0x000fe40007810000 */
[----:B------:R-:W-:-:S02]  /*5480*/  IADD3 R2, R2, 0x1, RZ ;  /* 0x0000000102027810 */ /* 0x000fc40007ffe0ff */
[----:B------:R-:W-:Y:S02]  /*5490*/  FMNMX.FTZ R12, R94, R12, !PT ;  /* 0x0000000c5e0c7209 */ /* 0x000fe40007810000 */
[-C--:B------:R-:W-:Y:S02]  /*54a0*/  LOP3.LUT R8, R8, R223.reuse, RZ, 0x3c, !PT ;  /* 0x000000df08087212 */ /* 0x080fe400078e3cff */
[----:B------:R-:W-:Y:S02]  /*54b0*/  FMNMX.FTZ R12, R92, R12, !PT ;  /* 0x0000000c5c0c7209 */ /* 0x000fe40007810000 */
[C---:B------:R-:W-:Y:S01]  /*54c0*/  LOP3.LUT R156, R161.reuse, R2, RZ, 0x3c, !PT ;  /* 0x00000002a19c7212 */ /* 0x040fe200078e3cff */
[----:B------:R-:W-:Y:S01]  /*54d0*/  IMAD.WIDE.U32 R158, R8, -0x326172a9, RZ ;  /* 0xcd9e8d57089e7825 */ /* 0x000fe200078e00ff */
[----:B------:R-:W-:Y:S01]  /*54e0*/  IADD3 R153, R161, -0x4498517b, RZ ;  /* 0xbb67ae85a1997810 */ /* 0x000fe20007ffe0ff */
[----:B------:R-:W2:Y:S01]  /*54f0*/  SHFL.BFLY PT, R101, R12, 0x2, 0x1f ;  /* 0x0c401f000c657f89 */ /* 0x000ea200000e0000 */
[----:B------:R-:W-:-:S02]  /*5500*/  LOP3.LUT R7, R156, R223, RZ, 0x3c, !PT ;  /* 0x000000df9c077212 */ /* 0x000fc400078e3cff */
[----:B------:R-:W-:Y:S02]  /*5510*/  LOP3.LUT R8, R185, R153, R222, 0x96, !PT ;  /* 0x00000099b9087212 */ /* 0x000fe400078e96de */
[----:B------:R-:W-:Y:S01]  /*5520*/  IADD3 R201, R160, -0x61c88647, RZ ;  /* 0x9e3779b9a0c97810 */ /* 0x000fe20007ffe0ff */
[----:B------:R-:W-:Y:S01]  /*5530*/  IMAD.WIDE.U32 R28, R7, -0x326172a9, RZ ;  /* 0xcd9e8d57071c7825 */ /* 0x000fe200078e00ff */
[----:B------:R-:W-:Y:S02]  /*5540*/  IADD3 R2, R199, -0x40, RZ ;  /* 0xffffffc0c7027810 */ /* 0x000fe40007ffe0ff */
[----:B------:R-:W-:Y:S01]  /*5550*/  SHF.R.S32.HI R7, RZ, 0x1f, R3 ;  /* 0x0000001fff077819 */ /* 0x000fe20000011403 */
[----:B------:R-:W-:Y:S01]  /*5560*/  IMAD.WIDE.U32 R214, R8, -0x326172a9, RZ ;  /* 0xcd9e8d5708d67825 */ /* 0x000fe200078e00ff */
[----:B-1----:R-:W-:Y:S01]  /*5570*/  FMNMX.FTZ R102, R6, R102, !PT ;  /* 0x0000006606667209 */ /* 0x002fe20007810000 */
[----:B------:R-:W-:Y:S01]  /*5580*/  STL [R1+0x150], R201 ;  /* 0x000150c901007387 */ /* 0x000fe20000100800 */
[----:B------:R-:W-:-:S02]  /*5590*/  IADD3 R14, P0, R3, R2, RZ ;  /* 0x00000002030e7210 */ /* 0x000fc40007f1e0ff */
[----:B------:R-:W-:Y:S01]  /*55a0*/  IADD3 R200, R160, 0x3c6ef372, RZ ;  /* 0x3c6ef372a0c87810 */ /* 0x000fe20007ffe0ff */
[----:B------:R-:W1:Y:S01]  /*55b0*/  SHFL.BFLY PT, R16, R102, 0x1, 0x1f ;  /* 0x0c201f0066107f89 */ /* 0x000e6200000e0000 */
[CC--:B------:R-:W-:Y:S02]  /*55c0*/  LOP3.LUT R6, R159.reuse, R201.reuse, R220, 0x96, !PT ;  /* 0x000000c99f067212 */ /* 0x0c0fe400078e96dc */
[-CC-:B------:R-:W-:Y:S01]  /*55d0*/  LOP3.LUT R129, R159, R201.reuse, R10.reuse, 0x96, !PT ;  /* 0x000000c99f817212 */ /* 0x180fe200078e960a */
[----:B------:R-:W-:Y:S01]  /*55e0*/  STL.64 [R1+0x18], R222 ;  /* 0x000018de01007387 */ /* 0x000fe20000100a00 */
[----:B------:R-:W-:Y:S02]  /*55f0*/  LOP3.LUT R152, R29, R201, R10, 0x96, !PT ;  /* 0x000000c91d987212 */ /* 0x000fe400078e960a */
[----:B------:R-:W-:Y:S01]  /*5600*/  LEA.HI.X.SX32 R15, R2, R7, 0x1, P0 ;  /* 0x00000007020f7211 */ /* 0x000fe200000f0eff */
[----:B------:R-:W-:Y:S01]  /*5610*/  IMAD.WIDE.U32 R6, R6, -0x2daee0ad, RZ ;  /* 0xd2511f5306067825 */ /* 0x000fe200078e00ff */
[----:B------:R-:W-:Y:S01]  /*5620*/  LOP3.LUT R10, R215, R200, R158, 0x96, !PT ;  /* 0x000000c8d70a7212 */ /* 0x000fe200078e969e */
[----:B------:R-:W-:Y:S01]  /*5630*/  STL.64 [R1+0x140], R220 ;  /* 0x000140dc01007387 */ /* 0x000fe20000100a00 */
[----:B------:R-:W-:-:S02]  /*5640*/  IADD3 R190, R161, 0x76cf5d0a, RZ ;  /* 0x76cf5d0aa1be7810 */ /* 0x000fc40007ffe0ff */
[----:B------:R-:W-:Y:S01]  /*5650*/  LOP3.LUT R128, R188, R11, RZ, 0x3c, !PT ;  /* 0x0000000bbc807212 */ /* 0x000fe200078e3cff */
[----:B------:R-:W-:Y:S01]  /*5660*/  IMAD.WIDE.U32 R10, R10, -0x2daee0ad, RZ ;  /* 0xd2511f530a0a7825 */ /* 0x000fe200078e00ff */
[----:B------:R-:W-:Y:S01]  /*5670*/  LOP3.LUT R2, R29, R201, R220, 0x96, !PT ;  /* 0x000000c91d027212 */ /* 0x000fe200078e96dc */
[----:B------:R-:W-:Y:S01]  /*5680*/  STL.64 [R1+0x48], R184 ;  /* 0x000048b801007387 */ /* 0x000fe20000100a00 */
[----:B------:R-:W-:Y:S02]  /*5690*/  LOP3.LUT R8, R215, R200, R28, 0x96, !PT ;  /* 0x000000c8d7087212 */ /* 0x000fe400078e961c */
[----:B------:R-:W-:Y:S01]  /*56a0*/  IADD3 R202, R161, 0x32370b8f, RZ ;  /* 0x32370b8fa1ca7810 */ /* 0x000fe20007ffe0ff */
[----:B------:R-:W-:Y:S01]  /*56b0*/  IMAD.WIDE.U32 R2, R2, -0x2daee0ad, RZ ;  /* 0xd2511f5302027825 */ /* 0x000fe200078e00ff */
[----:B------:R-:W-:Y:S01]  /*56c0*/  LOP3.LUT R7, R7, R190, R184, 0x96, !PT ;  /* 0x000000be07077212 */ /* 0x000fe200078e96b8 */
[----:B------:R-:W-:Y:S01]  /*56d0*/  STL [R1+0x158], R200 ;  /* 0x000158c801007387 */ /* 0x000fe20000100800 */
[----:B--2---:R-:W-:Y:S01]  /*56e0*/  FMNMX.FTZ R101, R12, R101, !PT ;  /* 0x000000650c657209 */ /* 0x004fe20007810000 */
[----:B------:R-:W-:Y:S01]  /*56f0*/  IMAD.WIDE.U32 R8, R8, -0x2daee0ad, RZ ;  /* 0xd2511f5308087825 */ /* 0x000fe200078e00ff */
[----:B------:R-:W-:Y:S01]  /*5700*/  LOP3.LUT R6, R11, R202, R6, 0x96, !PT ;  /* 0x000000ca0b067212 */ /* 0x000fe200078e9606 */
[----:B------:R-:W-:Y:S01]  /*5710*/  STL [R1+0x14c], R190 ;  /* 0x00014cbe01007387 */ /* 0x000fe20000100800 */
[----:B------:R-:W-:Y:S01]  /*5720*/  IADD3 R203, R160, -0x255992d5, RZ ;  /* 0xdaa66d2ba0cb7810 */ /* 0x000fe20007ffe0ff */
[----:B------:R-:W-:Y:S01]  /*5730*/  IMAD.WIDE.U32 R26, R7, -0x326172a9, RZ ;  /* 0xcd9e8d57071a7825 */ /* 0x000fe200078e00ff */
[----:B------:R-:W-:Y:S01]  /*5740*/  LOP3.LUT R3, R3, R190, R184, 0x96, !PT ;  /* 0x000000be03037212 */ /* 0x000fe200078e96b8 */
[----:B------:R-:W2:Y:S01]  /*5750*/  SHFL.BFLY PT, R17, R101, 0x1, 0x1f ;  /* 0x0c201f0065117f89 */ /* 0x000ea200000e0000 */
[----:B------:R-:W-:Y:S01]  /*5760*/  LOP3.LUT R13, R9, R202, R2, 0x96, !PT ;  /* 0x000000ca090d7212 */ /* 0x000fe200078e9602 */
[----:B------:R-:W-:Y:S01]  /*5770*/  IMAD.WIDE.U32 R24, R6, -0x326172a9, RZ ;  /* 0xcd9e8d5706187825 */ /* 0x000fe200078e00ff */
[----:B------:R-:W-:Y:S01]  /*5780*/  LEA R34, P0, R14, R154, 0x1 ;  /* 0x0000009a0e227211 */ /* 0x000fe200078008ff */
[----:B------:R-:W-:Y:S01]  /*5790*/  STL [R1+0x154], R202 ;  /* 0x000154ca01007387 */ /* 0x000fe20000100800 */
[----:B------:R-:W-:Y:S01]  /*57a0*/  LOP3.LUT R6, R27, R203, R214, 0x96, !PT ;  /* 0x000000cb1b067212 */ /* 0x000fe200078e96d6 */
[----:B------:R-:W-:Y:S01]  /*57b0*/  IMAD.WIDE.U32 R2, R3, -0x326172a9, RZ ;  /* 0xcd9e8d5703027825 */ /* 0x000fe200078e00ff */
[----:B------:R-:W-:Y:S01]  /*57c0*/  IADD3 R227, R160, 0x78dde6e4, RZ ;  /* 0x78dde6e4a0e37810 */ /* 0x000fe20007ffe0ff */
[----:B------:R-:W-:Y:S01]  /*57d0*/  STL [R1+0x88], R203 ;  /* 0x000088cb01007387 */ /* 0x000fe20000100800 */
[----:B------:R-:W-:Y:S01]  /*57e0*/  LEA.HI.X R35, R14, R155, R15, 0x1, P0 ;  /* 0x0000009b0e237211 */ /* 0x000fe200000f0c0f */
[----:B------:R-:W-:Y:S01]  /*57f0*/  IMAD.WIDE.U32 R12, R13, -0x326172a9, RZ ;  /* 0xcd9e8d570d0c7825 */ /* 0x000fe200078e00ff */
[----:B------:R-:W-:Y:S01]  /*5800*/  LOP3.LUT R14, R25, R227, R26, 0x96, !PT ;  /* 0x000000e3190e7212 */ /* 0x000fe200078e961a */
[----:B------:R-:W-:Y:S01]  /*5810*/  STL [R1+0x128], R227 ;  /* 0x000128e301007387 */ /* 0x000fe20000100800 */
[----:B------:R-:W-:Y:S01]  /*5820*/  IADD3 R228, R161, -0x126145ec, RZ ;  /* 0xed9eba14a1e47810 */ /* 0x000fe20007ffe0ff */
[----:B------:R-:W-:Y:S01]  /*5830*/  IMAD.WIDE.U32 R6, R6, -0x2daee0ad, RZ ;  /* 0xd2511f5306067825 */ /* 0x000fe200078e00ff */
[----:B-1----:R-:W-:-:S02]  /*5840*/  FMNMX.FTZ R102, R102, R16, !PT ;  /* 0x0000001066667209 */ /* 0x002fc40007810000 */
[----:B------:R-:W-:Y:S01]  /*5850*/  LOP3.LUT R3, R3, R203, R214, 0x96, !PT ;  /* 0x000000cb03037212 */ /* 0x000fe200078e96d6 */
[----:B------:R-:W-:Y:S01]  /*5860*/  IMAD.WIDE.U32 R14, R14, -0x2daee0ad, RZ ;  /* 0xd2511f530e0e7825 */ /* 0x000fe200078e00ff */
[----:B------:R-:W-:Y:S01]  /*5870*/  LOP3.LUT R9, R13, R227, R2, 0x96, !PT ;  /* 0x000000e30d097212 */ /* 0x000fe200078e9602 */
[----:B------:R-:W-:Y:S01]  /*5880*/  STL [R1+0x148], R228 ;  /* 0x000148e401007387 */ /* 0x000fe20000100800 */
[-C--:B------:R-:W-:Y:S01]  /*5890*/  LOP3.LUT R11, R7, R228.reuse, R10, 0x96, !PT ;  /* 0x000000e4070b7212 */ /* 0x080fe200078e960a */
[----:B------:R-:W-:Y:S01]  /*58a0*/  IMAD.WIDE.U32 R2, R3, -0x2daee0ad, RZ ;  /* 0xd2511f5303027825 */ /* 0x000fe200078e00ff */
[----:B------:R-:W-:Y:S02]  /*58b0*/  IADD3 R229, R161, -0x56f99767, RZ ;  /* 0xa9066899a1e57810 */ /* 0x000fe40007ffe0ff */
[----:B------:R-:W-:Y:S01]  /*58c0*/  FSETP.NEU.FTZ.AND P0, PT, R102, -INF , PT ;  /* 0xff8000006600780b */ /* 0x000fe20003f1d000 */
[----:B------:R-:W-:Y:S01]  /*58d0*/  IMAD.WIDE.U32 R20, R9, -0x2daee0ad, RZ ;  /* 0xd2511f5309147825 */ /* 0x000fe200078e00ff */
[-C--:B------:R-:W-:Y:S01]  /*58e0*/  LOP3.LUT R6, R15, R229.reuse, R6, 0x96, !PT ;  /* 0x000000e50f067212 */ /* 0x080fe200078e9606 */
[----:B------:R-:W-:Y:S01]  /*58f0*/  STL [R1+0x124], R229 ;  /* 0x000124e501007387 */ /* 0x000fe20000100800 */
[----:B------:R-:W-:Y:S01]  /*5900*/  LOP3.LUT R10, R3, R228, R8, 0x96, !PT ;  /* 0x000000e4030a7212 */ /* 0x000fe200078e9608 */
[----:B------:R-:W-:Y:S01]  /*5910*/  IMAD.WIDE.U32 R22, R11, -0x326172a9, RZ ;  /* 0xcd9e8d570b167825 */ /* 0x000fe200078e00ff */
[----:B------:R-:W-:-:S02]  /*5920*/  LOP3.LUT R8, R21, R229, R2, 0x96, !PT ;  /* 0x000000e515087212 */ /* 0x000fc400078e9602 */
[----:B--2---:R-:W-:Y:S01]  /*5930*/  FMNMX.FTZ R101, R101, R17, !PT ;  /* 0x0000001165657209 */ /* 0x004fe20007810000 */
[----:B------:R-:W-:Y:S01]  /*5940*/  IMAD.WIDE.U32 R2, R6, -0x326172a9, RZ ;  /* 0xcd9e8d5706027825 */ /* 0x000fe200078e00ff */
[----:B------:R-:W-:Y:S02]  /*5950*/  IADD3 R230, R160, 0x1715609d, RZ ;  /* 0x1715609da0e67810 */ /* 0x000fe40007ffe0ff */
[----:B------:R-:W-:Y:S01]  /*5960*/  IADD3 R252, R161, 0x646e171e, RZ ;  /* 0x646e171ea1fc7810 */ /* 0x000fe20007ffe0ff */
[----:B------:R-:W-:Y:S01]  /*5970*/  IMAD.WIDE.U32 R10, R10, -0x326172a9, RZ ;  /* 0xcd9e8d570a0a7825 */ /* 0x000fe200078e00ff */
[----:B------:R-:W-:Y:S01]  /*5980*/  LOP3.LUT R9, R3, R231, R22, 0x96, !PT ;  /* 0x000000e703097212 */ /* 0x000fe200078e9616 */
[----:B------:R-:W-:Y:S01]  /*5990*/  STL [R1+0x10c], R230 ;  /* 0x00010ce601007387 */ /* 0x000fe20000100800 */
[C---:B------:R-:W-:Y:S02]  /*59a0*/  LOP3.LUT R13, R2.reuse, 0xff, RZ, 0xc0, !PT ;  /* 0x000000ff020d7812 */ /* 0x040fe400078ec0ff */
[----:B------:R-:W-:-:S02]  /*59b0*/  LOP3.LUT R18, R2, 0xffff, RZ, 0xc0, !PT ;  /* 0x0000ffff02127812 */ /* 0x000fc400078ec0ff */
[--C-:B------:R-:W-:Y:S02]  /*59c0*/  SHF.R.U32.HI R19, RZ, 0x10, R2.reuse ;  /* 0x00000010ff137819 */ /* 0x100fe40000011602 */
[----:B------:R-:W-:Y:S01]  /*59d0*/  SHF.R.U32.HI R16, RZ, 0x18, R2 ;  /* 0x00000018ff107819 */ /* 0x000fe20000011602 */
[----:B------:R-:W-:Y:S01]  /*59e0*/  IMAD.WIDE.U32 R2, R8, -0x326172a9, RZ ;  /* 0xcd9e8d5708027825 */ /* 0x000fe200078e00ff */
[----:B------:R-:W-:Y:S02]  /*59f0*/  LOP3.LUT R30, R11, R230, R12, 0x96, !PT ;  /* 0x000000e60b1e7212 */ /* 0x000fe400078e960c */
[----:B------:R-:W-:Y:S02]  /*5a00*/  ISETP.GE.U32.AND P4, PT, R194, R13, PT ;  /* 0x0000000dc200720c */ /* 0x000fe40003f86070 */
[----:B------:R-:W-:Y:S02]  /*5a10*/  LOP3.LUT R15, R3, R231, R10, 0x96, !PT ;  /* 0x000000e7030f7212 */ /* 0x000fe400078e960a */
[----:B------:R-:W-:-:S02]  /*5a20*/  LOP3.LUT R17, R2, 0xff, RZ, 0xc0, !PT ;  /* 0x000000ff02117812 */ /* 0x000fc400078ec0ff */
[----:B------:R-:W-:Y:S02]  /*5a30*/  LOP3.LUT R31, R2, 0xffff, RZ, 0xc0, !PT ;  /* 0x0000ffff021f7812 */ /* 0x000fe400078ec0ff */
[--C-:B------:R-:W-:Y:S02]  /*5a40*/  SHF.R.U32.HI R29, RZ, 0x10, R2.reuse ;  /* 0x00000010ff1d7819 */ /* 0x100fe40000011602 */
[----:B------:R-:W-:Y:S02]  /*5a50*/  SHF.R.U32.HI R21, RZ, 0x18, R2 ;  /* 0x00000018ff157819 */ /* 0x000fe40000011602 */
[----:B------:R-:W-:Y:S02]  /*5a60*/  LOP3.LUT R2, R9, 0xff, RZ, 0xc0, !PT ;  /* 0x000000ff09027812 */ /* 0x000fe400078ec0ff */
[----:B------:R-:W-:Y:S02]  /*5a70*/  LOP3.LUT R3, R23, R230, R24, 0x96, !PT ;  /* 0x000000e617037212 */ /* 0x000fe400078e9618 */
[----:B------:R-:W-:-:S02]  /*5a80*/  ISETP.GE.U32.AND P3, PT, R194, R2, PT ;  /* 0x00000002c200720c */ /* 0x000fc40003f66070 */
[----:B------:R-:W-:Y:S01]  /*5a90*/  ISETP.GE.U32.AND P1, PT, R194, R16, PT ;  /* 0x00000010c200720c */ /* 0x000fe20003f26070 */
[----:B------:R-:W-:-:S05]  /*5aa0*/  IMAD.WIDE.U32 R2, R3, -0x2daee0ad, RZ ;  /* 0xd2511f5303027825 */ /* 0x000fca00078e00ff */
[----:B------:R-:W-:Y:S01]  /*5ab0*/  SHF.R.U32.HI R13, RZ, 0x18, R2 ;  /* 0x00000018ff0d7819 */ /* 0x000fe20000011602 */
[----:B---3--:R-:W-:-:S05]  /*5ac0*/  FMUL.FTZ R7, R0, R102 ;  /* 0x0000006600077220 */ /* 0x008fca0000410000 */
[----:B------:R-:W-:Y:S02]  /*5ad0*/  FSEL R7, R7, RZ, P0 ;  /* 0x000000ff07077208 */ /* 0x000fe40000000000 */
[----:B------:R-:W-:-:S03]  /*5ae0*/  FSETP.NEU.FTZ.AND P0, PT, R101, -INF , PT ;  /* 0xff8000006500780b */ /* 0x000fc60003f1d000 */
[-CC-:B------:R-:W-:Y:S02]  /*5af0*/  FFMA.FTZ R6, R53, R0.reuse, -R7.reuse ;  /* 0x0000000035067223 */ /* 0x180fe40000010807 */
[----:B------:R-:W-:Y:S02]  /*5b00*/  FFMA.FTZ R8, R52, R0, -R7 ;  /* 0x0000000034087223 */ /* 0x000fe40000010807 */
[----:B------:R1:W-:Y:S08]  /*5b10*/  MUFU.EX2 R155, R6 ;  /* 0x00000006009b7308 */ /* 0x0003f00000000800 */
[----:B------:R-:W2:Y:S01]  /*5b20*/  MUFU.EX2 R154, R8 ;  /* 0x00000008009a7308 */ /* 0x000ea20000000800 */
[----:B-1----:R-:W-:-:S05]  /*5b30*/  FMUL.FTZ R6, R0, R101 ;  /* 0x0000006500067220 */ /* 0x002fca0000410000 */
[----:B------:R-:W-:Y:S02]  /*5b40*/  FSEL R6, R6, RZ, P0 ;  /* 0x000000ff06067208 */ /* 0x000fe40000000000 */
[----:B--2---:R-:W-:-:S03]  /*5b50*/  F2FP.BF16.PACK_AB R12, R154, R155 ;  /* 0x0000009b9a0c723e */ /* 0x004fc600000010ff */
[-CC-:B------:R-:W-:Y:S02]  /*5b60*/  FFMA.FTZ R8, R60, R0.reuse, -R6.reuse ;  /* 0x000000003c087223 */ /* 0x180fe40000010806 */
[----:B------:R-:W-:Y:S01]  /*5b70*/  FFMA.FTZ R10, R54, R0, -R6 ;  /* 0x00000000360a7223 */ /* 0x000fe20000010806 */
[C---:B------:R-:W-:Y:S01]  /*5b80*/  PRMT R80, R12.reuse, 0x7610, R80 ;  /* 0x000076100c507816 */ /* 0x040fe20000000050 */
[----:B------:R1:W-:Y:S01]  /*5b90*/  MUFU.EX2 R170, R8 ;  /* 0x0000000800aa7308 */ /* 0x0003e20000000800 */
[----:B------:R-:W-:Y:S02]  /*5ba0*/  PRMT R47, R12, 0x7632, R47 ;  /* 0x000076320c2f7816 */ /* 0x000fe4000000002f */
[----:B------:R-:W-:Y:S01]  /*5bb0*/  LOP3.LUT R12, R2, 0xffff, RZ, 0xc0, !PT ;  /* 0x0000ffff020c7812 */ /* 0x000fe200078ec0ff */
[----:B------:R-:W-:Y:S01]  /*5bc0*/  @!P3 HFMA2.BF16_V2 R32, -RZ.H0_H0, RZ.H0_H0, -R80.H0_H0 ;  /* 0x200000ffff20b231 */ /* 0x000fe20000340950 */
[----:B------:R-:W-:-:S03]  /*5bd0*/  PRMT R167, R80, 0x5410, R47 ;  /* 0x0000541050a77816 */ /* 0x000fc6000000002f */
[----:B------:R2:W3:Y:S01]  /*5be0*/  MUFU.EX2 R169, R10 ;  /* 0x0000000a00a97308 */ /* 0x0004e20000000800 */
[----:B------:R-:W-:-:S05]  /*5bf0*/  @!P3 PRMT R80, R32, 0x5410, RZ ;  /* 0x000054102050b816 */ /* 0x000fca00000000ff */
[----:B------:R-:W-:Y:S01]  /*5c00*/  ST.E.U16 [R34.64], R80 ;  /* 0x0000005022007985 */ /* 0x000fe2000c101504 */
[----:B-1----:R-:W-:-:S04]  /*5c10*/  LOP3.LUT R8, R9, 0xffff, RZ, 0xc0, !PT ;  /* 0x0000ffff09087812 */ /* 0x002fc800078ec0ff */
[----:B------:R-:W-:-:S04]  /*5c20*/  SHF.R.U32.HI R8, RZ, 0x8, R8 ;  /* 0x00000008ff087819 */ /* 0x000fc80000011608 */
[----:B------:R-:W-:Y:S01]  /*5c30*/  LOP3.LUT R11, R8, 0xffff, RZ, 0xc0, !PT ;  /* 0x0000ffff080b7812 */ /* 0x000fe200078ec0ff */
[--C-:B--2---:R-:W-:Y:S01]  /*5c40*/  FFMA.FTZ R10, R56, R0, -R7.reuse ;  /* 0x00000000380a7223 */ /* 0x104fe20000010807 */
[----:B------:R-:W-:Y:S01]  /*5c50*/  LOP3.LUT R8, R3, R252, R14, 0x96, !PT ;  /* 0x000000fc03087212 */ /* 0x000fe200078e960e */
[----:B------:R-:W-:Y:S01]  /*5c60*/  FFMA.FTZ R3, R55, R0, -R7 ;  /* 0x0000000037037223 */ /* 0x000fe20000010807 */
[----:B------:R-:W-:Y:S01]  /*5c70*/  ISETP.GE.U32.AND P2, PT, R194, R11, PT ;  /* 0x0000000bc200720c */ /* 0x000fe20003f46070 */
[----:B------:R1:W-:Y:S01]  /*5c80*/  MUFU.EX2 R165, R10 ;  /* 0x0000000a00a57308 */ /* 0x0003e20000000800 */
[----:B------:R-:W-:Y:S02]  /*5c90*/  LOP3.LUT R11, R2, 0xff, RZ, 0xc0, !PT ;  /* 0x000000ff020b7812 */ /* 0x000fe400078ec0ff */
[----:B------:R-:W-:Y:S02]  /*5ca0*/  SHF.R.U32.HI R14, RZ, 0x10, R2 ;  /* 0x00000010ff0e7819 */ /* 0x000fe40000011602 */
[----:B------:R-:W-:-:S03]  /*5cb0*/  SHF.R.U32.HI R2, RZ, 0x8, R18 ;  /* 0x00000008ff027819 */ /* 0x000fc60000011612 */
[----:B------:R3:W2:Y:S01]  /*5cc0*/  MUFU.EX2 R172, R3 ;  /* 0x0000000300ac7308 */ /* 0x0006a20000000800 */
[----:B------:R-:W-:-:S03]  /*5cd0*/  LOP3.LUT R2, R2, 0xffff, RZ, 0xc0, !PT ;  /* 0x0000ffff02027812 */ /* 0x000fc600078ec0ff */
[----:B------:R-:W-:Y:S01]  /*5ce0*/  @!P2 HFMA2.BF16_V2 R33, -RZ.H0_H0, RZ.H0_H0, -R47.H0_H0 ;  /* 0x200000ffff21a231 */ /* 0x000fe2000034092f */
[--C-:B-1----:R-:W-:Y:S02]  /*5cf0*/  SHF.R.U32.HI R10, RZ, 0x18, R9.reuse ;  /* 0x00000018ff0a7819 */ /* 0x102fe40000011609 */
[----:B------:R-:W-:Y:S02]  /*5d00*/  SHF.R.U32.HI R9, RZ, 0x10, R9 ;  /* 0x00000010ff097819 */ /* 0x000fe40000011609 */
[C---:B------:R-:W-:Y:S01]  /*5d10*/  ISETP.GE.U32.AND P0, PT, R194.reuse, R10, PT ;  /* 0x0000000ac200720c */ /* 0x040fe20003f06070 */
[----:B------:R-:W-:Y:S01]  /*5d20*/  FFMA.FTZ R10, R63, R0, -R6 ;  /* 0x000000003f0a7223 */ /* 0x000fe20000010806 */
[----:B------:R-:W-:Y:S02]  /*5d30*/  LOP3.LUT R9, R9, 0xff, RZ, 0xc0, !PT ;  /* 0x000000ff09097812 */ /* 0x000fe400078ec0ff */
[----:B---3--:R-:W-:Y:S01]  /*5d40*/  F2FP.BF16.PACK_AB R3, R169, R170 ;  /* 0x000000aaa903723e */ /* 0x008fe200000010ff */
[----:B------:R-:W-:Y:S01]  /*5d50*/  MUFU.EX2 R168, R10 ;  /* 0x0000000a00a87308 */ /* 0x000fe20000000800 */
[----:B------:R-:W-:-:S02]  /*5d60*/  ISETP.GE.U32.AND P3, PT, R194, R9, PT ;  /* 0x00000009c200720c */ /* 0x000fc40003f66070 */
[C---:B------:R-:W-:Y:S02]  /*5d70*/  PRMT R39, R3.reuse, 0x7632, R39 ;  /* 0x0000763203277816 */ /* 0x040fe40000000027 */
[----:B------:R-:W-:Y:S01]  /*5d80*/  PRMT R36, R3, 0x7610, R36 ;  /* 0x0000761003247816 */ /* 0x000fe20000000024 */
[----:B------:R-:W-:Y:S01]  /*5d90*/  FFMA.FTZ R3, R58, R0, -R6 ;  /* 0x000000003a037223 */ /* 0x000fe20000010806 */
[----:B------:R-:W-:Y:S01]  /*5da0*/  @!P2 PRMT R47, R33, 0x5410, RZ ;  /* 0x00005410212fa816 */ /* 0x000fe200000000ff */
[----:B------:R-:W-:Y:S01]  /*5db0*/  @!P0 HFMA2.BF16_V2 R37, -RZ.H0_H0, RZ.H0_H0, -R39.H0_H0 ;  /* 0x200000ffff258231 */ /* 0x000fe20000340927 */
[----:B------:R-:W-:Y:S01]  /*5dc0*/  ISETP.GE.U32.AND P2, PT, R194, R2, PT ;  /* 0x00000002c200720c */ /* 0x000fe20003f46070 */
[----:B------:R1:W3:Y:S01]  /*5dd0*/  MUFU.EX2 R173, R3 ;  /* 0x0000000300ad7308 */ /* 0x0002e20000000800 */
[----:B--2---:R-:W-:Y:S01]  /*5de0*/  F2FP.BF16.PACK_AB R2, R172, R165 ;  /* 0x000000a5ac02723e */ /* 0x004fe200000010ff */
[----:B------:R-:W-:Y:S01]  /*5df0*/  ST.E.U16 [R34.64+0x2], R47 ;  /* 0x0000022f22007985 */ /* 0x000fe2000c101504 */
[----:B------:R-:W-:Y:S01]  /*5e00*/  PRMT R163, R36, 0x5410, R39 ;  /* 0x0000541024a37816 */ /* 0x000fe20000000027 */
[----:B------:R-:W-:Y:S01]  /*5e10*/  @!P3 HFMA2.BF16_V2 R41, -RZ.H0_H0, RZ.H0_H0, -R36.H0_H0 ;  /* 0x200000ffff29b231 */ /* 0x000fe20000340924 */
[----:B------:R-:W-:-:S02]  /*5e20*/  PRMT R77, R2, 0x7610, R77 ;  /* 0x00007610024d7816 */ /* 0x000fc4000000004d */
[----:B------:R-:W-:Y:S02]  /*5e30*/  PRMT R74, R2, 0x7632, R74 ;  /* 0x00007632024a7816 */ /* 0x000fe4000000004a */
[----:B------:R-:W-:Y:S01]  /*5e40*/  LOP3.LUT R2, R19, 0xff, RZ, 0xc0, !PT ;  /* 0x000000ff13027812 */ /* 0x000fe200078ec0ff */
[----:B------:R-:W-:Y:S01]  /*5e50*/  @!P4 HFMA2.BF16_V2 R38, -RZ.H0_H0, RZ.H0_H0, -R77.H0_H0 ;  /* 0x200000ffff26c231 */ /* 0x000fe2000034094d */
[----:B------:R-:W-:Y:S01]  /*5e60*/  @!P3 PRMT R36, R41, 0x5410, RZ ;  /* 0x000054102924b816 */ /* 0x000fe200000000ff */
[----:B------:R-:W-:Y:S01]  /*5e70*/  @!P2 HFMA2.BF16_V2 R40, -RZ.H0_H0, RZ.H0_H0, -R74.H0_H0 ;  /* 0x200000ffff28a231 */ /* 0x000fe2000034094a */
[----:B------:R-:W-:Y:S02]  /*5e80*/  ISETP.GE.U32.AND P3, PT, R194, R2, PT ;  /* 0x00000002c200720c */ /* 0x000fe40003f66070 */
[----:B------:R-:W-:Y:S01]  /*5e90*/  LOP3.LUT R9, R8, 0xffff, RZ, 0xc0, !PT ;  /* 0x0000ffff08097812 */ /* 0x000fe200078ec0ff */
[----:B-1----:R-:W-:Y:S01]  /*5ea0*/  FFMA.FTZ R3, R59, R0, -R7 ;  /* 0x000000003b037223 */ /* 0x002fe20000010807 */
[----:B---3--:R-:W-:-:S02]  /*5eb0*/  F2FP.BF16.PACK_AB R2, R173, R168 ;  /* 0x000000a8ad02723e */ /* 0x008fc400000010ff */
[----:B------:R-:W-:Y:S01]  /*5ec0*/  LOP3.LUT R10, R8, 0xff, RZ, 0xc0, !PT ;  /* 0x000000ff080a7812 */ /* 0x000fe200078ec0ff */
[----:B------:R1:W-:Y:S01]  /*5ed0*/  MUFU.EX2 R174, R3 ;  /* 0x0000000300ae7308 */ /* 0x0003e20000000800 */
[C---:B------:R-:W-:Y:S02]  /*5ee0*/  PRMT R79, R2.reuse, 0x7632, R79 ;  /* 0x00007632024f7816 */ /* 0x040fe4000000004f */
[----:B------:R-:W-:Y:S02]  /*5ef0*/  PRMT R161, R77, 0x5410, R74 ;  /* 0x000054104da17816 */ /* 0x000fe4000000004a */
[----:B------:R-:W-:Y:S01]  /*5f00*/  PRMT R78, R2, 0x7610, R78 ;  /* 0x00007610024e7816 */ /* 0x000fe2000000004e */
[----:B------:R-:W-:Y:S01]  /*5f10*/  @!P1 HFMA2.BF16_V2 R42, -RZ.H0_H0, RZ.H0_H0, -R79.H0_H0 ;  /* 0x200000ffff2a9231 */ /* 0x000fe2000034094f */
[----:B------:R-:W-:Y:S02]  /*5f20*/  @!P2 PRMT R74, R40, 0x5410, RZ ;  /* 0x00005410284aa816 */ /* 0x000fe400000000ff */
[----:B------:R-:W-:Y:S01]  /*5f30*/  SHF.R.U32.HI R2, RZ, 0x8, R9 ;  /* 0x00000008ff027819 */ /* 0x000fe20000011609 */
[----:B------:R-:W-:Y:S01]  /*5f40*/  FFMA.FTZ R9, R48, R0, -R7 ;  /* 0x0000000030097223 */ /* 0x000fe20000010807 */
[----:B------:R-:W-:Y:S01]  /*5f50*/  ISETP.GE.U32.AND P2, PT, R194, R10, PT ;  /* 0x0000000ac200720c */ /* 0x000fe20003f46070 */
[----:B------:R-:W-:Y:S01]  /*5f60*/  @!P3 HFMA2.BF16_V2 R43, -RZ.H0_H0, RZ.H0_H0, -R78.H0_H0 ;  /* 0x200000ffff2bb231 */ /* 0x000fe2000034094e */
[----:B------:R-:W-:Y:S01]  /*5f70*/  PRMT R157, R78, 0x5410, R79 ;  /* 0x000054104e9d7816 */ /* 0x000fe2000000004f */
[----:B------:R2:W-:Y:S01]  /*5f80*/  MUFU.EX2 R181, R9 ;  /* 0x0000000900b57308 */ /* 0x0005e20000000800 */
[----:B------:R-:W-:Y:S01]  /*5f90*/  @!P1 PRMT R79, R42, 0x5410, RZ ;  /* 0x000054102a4f9816 */ /* 0x000fe200000000ff */
[----:B-1----:R-:W-:Y:S01]  /*5fa0*/  FFMA.FTZ R3, R57, R0, -R7 ;  /* 0x0000000039037223 */ /* 0x002fe20000010807 */
[----:B------:R-:W-:Y:S01]  /*5fb0*/  @!P3 PRMT R78, R43, 0x5410, RZ ;  /* 0x000054102b4eb816 */ /* 0x000fe200000000ff */
[----:B------:R-:W-:Y:S01]  /*5fc0*/  IMAD.WIDE.U32 R42, R128, -0x2daee0ad, RZ ;  /* 0xd2511f53802a7825 */ /* 0x000fe200078e00ff */
[----:B------:R-:W-:-:S02]  /*5fd0*/  @!P4 PRMT R77, R38, 0x5410, RZ ;  /* 0x00005410264dc816 */ /* 0x000fc400000000ff */
[C---:B------:R-:W-:Y:S01]  /*5fe0*/  ISETP.GE.U32.AND P4, PT, R194.reuse, R11, PT ;  /* 0x0000000bc200720c */ /* 0x040fe20003f86070 */
[----:B------:R1:W3:Y:S01]  /*5ff0*/  MUFU.EX2 R180, R3 ;  /* 0x0000000300b47308 */ /* 0x0002e20000000800 */
[----:B------:R-:W-:Y:S02]  /*6000*/  @!P0 PRMT R39, R37, 0x5410, RZ ;  /* 0x0000541025278816 */ /* 0x000fe400000000ff */
[----:B------:R-:W-:Y:S01]  /*6010*/  ISETP.GE.U32.AND P0, PT, R194, R17, PT ;  /* 0x00000011c200720c */ /* 0x000fe20003f06070 */
[----:B--2---:R-:W-:-:S04]  /*6020*/  FFMA.FTZ R9, R49, R0, -R7 ;  /* 0x0000000031097223 */ /* 0x004fc80000010807 */
[----:B------:R2:W-:Y:S01]  /*6030*/  MUFU.EX2 R243, R9 ;  /* 0x0000000900f37308 */ /* 0x0005e20000000800 */
[----:B-1----:R-:W-:-:S07]  /*6040*/  FFMA.FTZ R3, R62, R0, -R6 ;  /* 0x000000003e037223 */ /* 0x002fce0000010806 */
[----:B------:R1:W-:Y:S01]  /*6050*/  MUFU.EX2 R175, R3 ;  /* 0x0000000300af7308 */ /* 0x0003e20000000800 */
[----:B--2---:R-:W-:-:S07]  /*6060*/  FFMA.FTZ R9, R82, R0, -R6 ;  /* 0x0000000052097223 */ /* 0x004fce0000010806 */
[----:B------:R2:W-:Y:S01]  /*6070*/  MUFU.EX2 R239, R9 ;  /* 0x0000000900ef7308 */ /* 0x0005e20000000800 */
[----:B-1----:R-:W-:-:S07]  /*6080*/  FFMA.FTZ R3, R61, R0, -R6 ;  /* 0x000000003d037223 */ /* 0x002fce0000010806 */
[----:B------:R1:W4:Y:S01]  /*6090*/  MUFU.EX2 R179, R3 ;  /* 0x0000000300b37308 */ /* 0x0003220000000800 */
[----:B--2---:R-:W-:-:S04]  /*60a0*/  FMNMX.FTZ R9, R136, R133, !PT ;  /* 0x0000008588097209 */ /* 0x004fc80007810000 */
[----:B------:R-:W-:Y:S01]  /*60b0*/  FMNMX.FTZ R10, R132, R9, !PT ;  /* 0x00000009840a7209 */ /* 0x000fe20007810000 */
[----:B------:R-:W-:Y:S01]  /*60c0*/  FFMA.FTZ R9, R83, R0, -R7 ;  /* 0x0000000053097223 */ /* 0x000fe20000010807 */
[----:B-1----:R-:W-:-:S03]  /*60d0*/  LOP3.LUT R3, R2, 0xffff, RZ, 0xc0, !PT ;  /* 0x0000ffff02037812 */ /* 0x002fc600078ec0ff */
[----:B------:R-:W-:Y:S01]  /*60e0*/  MUFU.EX2 R237, R9 ;  /* 0x0000000900ed7308 */ /* 0x000fe20000000800 */
[----:B---3--:R-:W-:Y:S02]  /*60f0*/  F2FP.BF16.PACK_AB R2, R180, R174 ;  /* 0x000000aeb402723e */ /* 0x008fe400000010ff */
[----:B------:R-:W-:Y:S02]  /*6100*/  ISETP.GE.U32.AND P1, PT, R194, R3, PT ;  /* 0x00000003c200720c */ /* 0x000fe40003f26070 */
[C---:B------:R-:W-:Y:S02]  /*6110*/  PRMT R76, R2.reuse, 0x7610, R76 ;  /* 0x00007610024c7816 */ /* 0x040fe4000000004c */
[--C-:B------:R-:W-:Y:S02]  /*6120*/  SHF.R.U32.HI R3, RZ, 0x18, R8.reuse ;  /* 0x00000018ff037819 */ /* 0x100fe40000011608 */
[----:B------:R-:W-:Y:S01]  /*6130*/  PRMT R75, R2, 0x7632, R75 ;  /* 0x00007632024b7816 */ /* 0x000fe2000000004b */
[----:B------:R-:W-:Y:S01]  /*6140*/  @!P2 HFMA2.BF16_V2 R44, -RZ.H0_H0, RZ.H0_H0, -R76.H0_H0 ;  /* 0x200000ffff2ca231 */ /* 0x000fe2000034094c */
[----:B------:R-:W-:-:S02]  /*6150*/  SHF.R.U32.HI R2, RZ, 0x10, R8 ;  /* 0x00000010ff027819 */ /* 0x000fc40000011608 */
[----:B------:R-:W-:Y:S01]  /*6160*/  ISETP.GE.U32.AND P3, PT, R194, R3, PT ;  /* 0x00000003c200720c */ /* 0x000fe20003f66070 */
[----:B------:R-:W-:Y:S01]  /*6170*/  FFMA.FTZ R3, R64, R0, -R6 ;  /* 0x0000000040037223 */ /* 0x000fe20000010806 */
[----:B------:R-:W-:Y:S01]  /*6180*/  LOP3.LUT R2, R2, 0xff, RZ, 0xc0, !PT ;  /* 0x000000ff02027812 */ /* 0x000fe200078ec0ff */
[----:B------:R-:W-:Y:S01]  /*6190*/  @!P1 HFMA2.BF16_V2 R45, -RZ.H0_H0, RZ.H0_H0, -R75.H0_H0 ;  /* 0x200000ffff2d9231 */ /* 0x000fe2000034094b */
[----:B------:R-:W-:Y:S01]  /*61a0*/  PRMT R166, R76, 0x5410, R75 ;  /* 0x000054104ca67816 */ /* 0x000fe2000000004b */
[----:B------:R1:W-:Y:S01]  /*61b0*/  MUFU.EX2 R183, R3 ;  /* 0x0000000300b77308 */ /* 0x0003e20000000800 */
[----:B------:R-:W-:Y:S02]  /*61c0*/  @!P2 PRMT R76, R44, 0x5410, RZ ;  /* 0x000054102c4ca816 */ /* 0x000fe400000000ff */
[----:B------:R-:W-:Y:S02]  /*61d0*/  ISETP.GE.U32.AND P2, PT, R194, R2, PT ;  /* 0x00000002c200720c */ /* 0x000fe40003f46070 */
[----:B----4-:R-:W-:-:S02]  /*61e0*/  F2FP.BF16.PACK_AB R8, R179, R175 ;  /* 0x000000afb308723e */ /* 0x010fc400000010ff */
[----:B------:R-:W-:Y:S02]  /*61f0*/  SHF.R.U32.HI R2, RZ, 0x8, R12 ;  /* 0x00000008ff027819 */ /* 0x000fe4000001160c */
[C---:B------:R-:W-:Y:S02]  /*6200*/  PRMT R73, R8.reuse, 0x7632, R73 ;  /* 0x0000763208497816 */ /* 0x040fe40000000049 */
[----:B------:R-:W-:Y:S02]  /*6210*/  PRMT R72, R8, 0x7610, R72 ;  /* 0x0000761008487816 */ /* 0x000fe40000000048 */
[----:B------:R-:W-:Y:S01]  /*6220*/  LOP3.LUT R8, R2, 0xffff, RZ, 0xc0, !PT ;  /* 0x0000ffff02087812 */ /* 0x000fe200078ec0ff */
[----:B------:R-:W-:Y:S01]  /*6230*/  @!P3 HFMA2.BF16_V2 R46, -RZ.H0_H0, RZ.H0_H0, -R73.H0_H0 ;  /* 0x200000ffff2eb231 */ /* 0x000fe20000340949 */
[----:B------:R-:W-:Y:S01]  /*6240*/  F2FP.BF16.PACK_AB R2, R243, R181 ;  /* 0x000000b5f302723e */ /* 0x000fe200000010ff */
[----:B-1----:R-:W-:Y:S01]  /*6250*/  FFMA.FTZ R3, R51, R0, -R6 ;  /* 0x0000000033037223 */ /* 0x002fe20000010806 */
[----:B------:R-:W-:Y:S01]  /*6260*/  @!P1 PRMT R75, R45, 0x5410, RZ ;  /* 0x000054102d4b9816 */ /* 0x000fe200000000ff */
[----:B------:R-:W-:Y:S01]  /*6270*/  @!P2 HFMA2.BF16_V2 R49, -RZ.H0_H0, RZ.H0_H0, -R72.H0_H0 ;  /* 0x200000ffff31a231 */ /* 0x000fe20000340948 */
[----:B------:R-:W-:Y:S01]  /*6280*/  ISETP.GE.U32.AND P1, PT, R194, R8, PT ;  /* 0x00000008c200720c */ /* 0x000fe20003f26070 */
[----:B------:R1:W2:Y:S01]  /*6290*/  MUFU.EX2 R182, R3 ;  /* 0x0000000300b67308 */ /* 0x0002a20000000800 */
[----:B------:R-:W-:-:S02]  /*62a0*/  PRMT R71, R2, 0x7610, R71 ;  /* 0x0000761002477816 */ /* 0x000fc40000000047 */
[----:B------:R-:W-:Y:S02]  /*62b0*/  PRMT R164, R72, 0x5410, R73 ;  /* 0x0000541048a47816 */ /* 0x000fe40000000049 */
[----:B------:R-:W-:Y:S01]  /*62c0*/  PRMT R70, R2, 0x7632, R70 ;  /* 0x0000763202467816 */ /* 0x000fe20000000046 */
[----:B------:R-:W-:Y:S01]  /*62d0*/  @!P4 HFMA2.BF16_V2 R48, -RZ.H0_H0, RZ.H0_H0, -R71.H0_H0 ;  /* 0x200000ffff30c231 */ /* 0x000fe20000340947 */
[----:B------:R-:W-:Y:S02]  /*62e0*/  @!P3 PRMT R73, R46, 0x5410, RZ ;  /* 0x000054102e49b816 */ /* 0x000fe400000000ff */
[----:B------:R-:W-:Y:S02]  /*62f0*/  LOP3.LUT R2, R14, 0xff, RZ, 0xc0, !PT ;  /* 0x000000ff0e027812 */ /* 0x000fe400078ec0ff */
[----:B------:R-:W-:Y:S02]  /*6300*/  ISETP.GE.U32.AND P3, PT, R194, R13, PT ;  /* 0x0000000dc200720c */ /* 0x000fe40003f66070 */
[----:B------:R-:W-:-:S02]  /*6310*/  @!P2 PRMT R72, R49, 0x5410, RZ ;  /* 0x000054103148a816 */ /* 0x000fc400000000ff */
[----:B------:R-:W-:Y:S01]  /*6320*/  ISETP.GE.U32.AND P2, PT, R194, R2, PT ;  /* 0x00000002c200720c */ /* 0x000fe20003f46070 */
[----:B-1----:R-:W-:Y:S01]  /*6330*/  FFMA.FTZ R3, R65, R0, -R7 ;  /* 0x0000000041037223 */ /* 0x002fe20000010807 */
[----:B--2---:R-:W-:Y:S02]  /*6340*/  F2FP.BF16.PACK_AB R2, R182, R183 ;  /* 0x000000b7b602723e */ /* 0x004fe400000010ff */
[----:B------:R-:W-:Y:S01]  /*6350*/  LOP3.LUT R8, R15, 0xffff, RZ, 0xc0, !PT ;  /* 0x0000ffff0f087812 */ /* 0x000fe200078ec0ff */
[----:B------:R1:W-:Y:S01]  /*6360*/  MUFU.EX2 R242, R3 ;  /* 0x0000000300f27308 */ /* 0x0003e20000000800 */
[C---:B------:R-:W-:Y:S02]  /*6370*/  PRMT R69, R2.reuse, 0x7632, R69 ;  /* 0x0000763202457816 */ /* 0x040fe40000000045 */
[----:B------:R-:W-:Y:S02]  /*6380*/  PRMT R68, R2, 0x7610, R68 ;  /* 0x0000761002447816 */ /* 0x000fe40000000044 */
[----:B------:R-:W-:Y:S01]  /*6390*/  SHF.R.U32.HI R2, RZ, 0x8, R8 ;  /* 0x00000008ff027819 */ /* 0x000fe20000011608 */
[----:B------:R-:W-:Y:S01]  /*63a0*/  @!P3 HFMA2.BF16_V2 R51, -RZ.H0_H0, RZ.H0_H0, -R69.H0_H0 ;  /* 0x200000ffff33b231 */ /* 0x000fe20000340945 */
[----:B------:R-:W-:Y:S01]  /*63b0*/  PRMT R162, R71, 0x5410, R70 ;  /* 0x0000541047a27816 */ /* 0x000fe20000000046 */
[----:B------:R-:W-:Y:S01]  /*63c0*/  @!P2 HFMA2.BF16_V2 R52, -RZ.H0_H0, RZ.H0_H0, -R68.H0_H0 ;  /* 0x200000ffff34a231 */ /* 0x000fe20000340944 */
[----:B------:R-:W-:-:S02]  /*63d0*/  LOP3.LUT R2, R2, 0xffff, RZ, 0xc0, !PT ;  /* 0x0000ffff02027812 */ /* 0x000fc400078ec0ff */
[----:B------:R-:W-:Y:S02]  /*63e0*/  PRMT R160, R68, 0x5410, R69 ;  /* 0x0000541044a07816 */ /* 0x000fe40000000045 */
[----:B------:R-:W-:Y:S02]  /*63f0*/  @!P3 PRMT R69, R51, 0x5410, RZ ;  /* 0x000054103345b816 */ /* 0x000fe400000000ff */
[----:B------:R-:W-:Y:S01]  /*6400*/  ISETP.GE.U32.AND P3, PT, R194, R2, PT ;  /* 0x00000002c200720c */ /* 0x000fe20003f66070 */
[----:B-1----:R-:W-:Y:S01]  /*6410*/  FFMA.FTZ R3, R50, R0, -R7 ;  /* 0x0000000032037223 */ /* 0x002fe20000010807 */
[----:B------:R-:W-:Y:S01]  /*6420*/  @!P1 HFMA2.BF16_V2 R50, -RZ.H0_H0, RZ.H0_H0, -R70.H0_H0 ;  /* 0x200000ffff329231 */ /* 0x000fe20000340946 */
[----:B------:R-:W-:Y:S02]  /*6430*/  SHF.R.U32.HI R2, RZ, 0x18, R15 ;  /* 0x00000018ff027819 */ /* 0x000fe4000001160f */
[----:B------:R1:W2:Y:S01]  /*6440*/  MUFU.EX2 R241, R3 ;  /* 0x0000000300f17308 */ /* 0x0002a20000000800 */
[----:B------:R-:W-:-:S02]  /*6450*/  @!P2 PRMT R68, R52, 0x5410, RZ ;  /* 0x000054103444a816 */ /* 0x000fc400000000ff */
[----:B------:R-:W-:Y:S02]  /*6460*/  @!P1 PRMT R70, R50, 0x5410, RZ ;  /* 0x0000541032469816 */ /* 0x000fe400000000ff */
[----:B------:R-:W-:Y:S02]  /*6470*/  ISETP.GE.U32.AND P2, PT, R194, R2, PT ;  /* 0x00000002c200720c */ /* 0x000fe40003f46070 */
[----:B------:R-:W-:Y:S02]  /*6480*/  FMNMX.FTZ R10, R126, R10, !PT ;  /* 0x0000000a7e0a7209 */ /* 0x000fe40007810000 */
[----:B------:R-:W-:Y:S02]  /*6490*/  @!P4 PRMT R71, R48, 0x5410, RZ ;  /* 0x000054103047c816 */ /* 0x000fe400000000ff */
[----:B------:R-:W-:Y:S02]  /*64a0*/  ISETP.GE.U32.AND P4, PT, R194, R21, PT ;  /* 0x00000015c200720c */ /* 0x000fe40003f86070 */
[----:B-1----:R-:W-:-:S02]  /*64b0*/  LOP3.LUT R3, R15, 0xff, RZ, 0xc0, !PT ;  /* 0x000000ff0f037812 */ /* 0x002fc400078ec0ff */
[----:B--2---:R-:W-:Y:S02]  /*64c0*/  F2FP.BF16.PACK_AB R8, R241, R242 ;  /* 0x000000f2f108723e */ /* 0x004fe400000010ff */
[----:B------:R-:W-:Y:S01]  /*64d0*/  ISETP.GE.U32.AND P1, PT, R194, R3, PT ;  /* 0x00000003c200720c */ /* 0x000fe20003f26070 */
[----:B------:R-:W-:Y:S01]  /*64e0*/  FFMA.FTZ R3, R66, R0, -R6 ;  /* 0x0000000042037223 */ /* 0x000fe20000010806 */
[C---:B------:R-:W-:Y:S02]  /*64f0*/  PRMT R67, R8.reuse, 0x7610, R67 ;  /* 0x0000761008437816 */ /* 0x040fe40000000043 */
[----:B------:R-:W-:Y:S01]  /*6500*/  PRMT R66, R8, 0x7632, R66 ;  /* 0x0000763208427816 */ /* 0x000fe20000000042 */
[----:B------:R1:W2:Y:S01]  /*6510*/  MUFU.EX2 R238, R3 ;  /* 0x0000000300ee7308 */ /* 0x0002a20000000800 */
[----:B------:R-:W-:Y:S02]  /*6520*/  LOP3.LUT R8, R29, 0xff, RZ, 0xc0, !PT ;  /* 0x000000ff1d087812 */ /* 0x000fe400078ec0ff */
[----:B------:R-:W-:Y:S01]  /*6530*/  PRMT R226, R67, 0x5410, R66 ;  /* 0x0000541043e27816 */ /* 0x000fe20000000042 */
[----:B------:R-:W-:-:S04]  /*6540*/  @!P3 HFMA2.BF16_V2 R54, -RZ.H0_H0, RZ.H0_H0, -R66.H0_H0 ;  /* 0x200000ffff36b231 */ /* 0x000fc80000340942 */
[----:B------:R-:W-:Y:S01]  /*6550*/  @!P1 HFMA2.BF16_V2 R53, -RZ.H0_H0, RZ.H0_H0, -R67.H0_H0 ;  /* 0x200000ffff359231 */ /* 0x000fe20000340943 */
[----:B------:R-:W-:-:S04]  /*6560*/  @!P3 PRMT R66, R54, 0x5410, RZ ;  /* 0x000054103642b816 */ /* 0x000fc800000000ff */
[----:B------:R-:W-:Y:S02]  /*6570*/  @!P1 PRMT R67, R53, 0x5410, RZ ;  /* 0x0000541035439816 */ /* 0x000fe400000000ff */
[----:B------:R-:W-:Y:S01]  /*6580*/  ISETP.GE.U32.AND P1, PT, R194, R8, PT ;  /* 0x00000008c200720c */ /* 0x000fe20003f26070 */
[----:B-1----:R-:W-:-:S05]  /*6590*/  IMAD.WIDE.U32 R2, R30, -0x2daee0ad, RZ ;  /* 0xd2511f531e027825 */ /* 0x002fca00078e00ff */
[C---:B------:R-:W-:Y:S02]  /*65a0*/  LOP3.LUT R11, R2.reuse, 0xff, RZ, 0xc0, !PT ;  /* 0x000000ff020b7812 */ /* 0x040fe400078ec0ff */
[----:B------:R-:W-:Y:S02]  /*65b0*/  LOP3.LUT R14, R2, 0xffff, RZ, 0xc0, !PT ;  /* 0x0000ffff020e7812 */ /* 0x000fe400078ec0ff */
[--C-:B------:R-:W-:Y:S02]  /*65c0*/  SHF.R.U32.HI R13, RZ, 0x10, R2.reuse ;  /* 0x00000010ff0d7819 */ /* 0x100fe40000011602 */
[----:B------:R-:W-:Y:S02]  /*65d0*/  SHF.R.U32.HI R12, RZ, 0x18, R2 ;  /* 0x00000018ff0c7819 */ /* 0x000fe40000011602 */
[----:B------:R-:W-:Y:S02]  /*65e0*/  FMNMX.FTZ R2, R138, R137, !PT ;  /* 0x000000898a027209 */ /* 0x000fe40007810000 */
[----:B------:R-:W-:Y:S01]  /*65f0*/  LOP3.LUT R8, R3, R252, R20, 0x96, !PT ;  /* 0x000000fc03087212 */ /* 0x000fe200078e9614 */
[----:B------:R-:W-:Y:S01]  /*6600*/  FADD.FTZ R20, R155, R154 ;  /* 0x0000009a9b147221 */ /* 0x000fe20000010000 */
[----:B------:R-:W-:-:S02]  /*6610*/  FMNMX.FTZ R3, R135, R2, !PT ;  /* 0x0000000287037209 */ /* 0x000fc40007810000 */
[----:B--2---:R-:W-:Y:S02]  /*6620*/  F2FP.BF16.PACK_AB R2, R239, R238 ;  /* 0x000000eeef02723e */ /* 0x004fe400000010ff */
[----:B------:R-:W-:Y:S02]  /*6630*/  FMNMX.FTZ R9, R134, R3, !PT ;  /* 0x0000000386097209 */ /* 0x000fe40007810000 */
[C---:B------:R-:W-:Y:S02]  /*6640*/  PRMT R65, R2.reuse, 0x7632, R65 ;  /* 0x0000763202417816 */ /* 0x040fe40000000041 */
[----:B------:R-:W-:Y:S01]  /*6650*/  PRMT R64, R2, 0x7610, R64 ;  /* 0x0000761002407816 */ /* 0x000fe20000000040 */
[----:B------:R-:W-:Y:S01]  /*6660*/  FFMA.FTZ R2, R81, R0, -R7 ;  /* 0x0000000051027223 */ /* 0x000fe20000010807 */
[----:B------:R-:W-:Y:S01]  /*6670*/  FMNMX.FTZ R3, R124, R10, !PT ;  /* 0x0000000a7c037209 */ /* 0x000fe20007810000 */
[----:B------:R-:W-:Y:S01]  /*6680*/  @!P2 HFMA2.BF16_V2 R55, -RZ.H0_H0, RZ.H0_H0, -R65.H0_H0 ;  /* 0x200000ffff37a231 */ /* 0x000fe20000340941 */
[----:B------:R-:W-:Y:S01]  /*6690*/  FMNMX.FTZ R100, R127, R9, !PT ;  /* 0x000000097f647209 */ /* 0x000fe20007810000 */
[----:B------:R1:W2:Y:S01]  /*66a0*/  MUFU.EX2 R240, R2 ;  /* 0x0000000200f07308 */ /* 0x0002a20000000800 */
[----:B------:R-:W-:-:S02]  /*66b0*/  SHF.R.U32.HI R9, RZ, 0x10, R15 ;  /* 0x00000010ff097819 */ /* 0x000fc4000001160f */
[----:B------:R-:W-:Y:S02]  /*66c0*/  FMNMX.FTZ R100, R125, R100, !PT ;  /* 0x000000647d647209 */ /* 0x000fe40007810000 */
[----:B------:R-:W-:Y:S02]  /*66d0*/  PRMT R224, R64, 0x5410, R65 ;  /* 0x0000541040e07816 */ /* 0x000fe40000000041 */
[----:B------:R-:W-:Y:S02]  /*66e0*/  FMNMX.FTZ R100, R123, R100, !PT ;  /* 0x000000647b647209 */ /* 0x000fe40007810000 */
[----:B------:R-:W-:Y:S02]  /*66f0*/  @!P2 PRMT R65, R55, 0x5410, RZ ;  /* 0x000054103741a816 */ /* 0x000fe400000000ff */
[----:B------:R-:W-:-:S04]  /*6700*/  FMNMX.FTZ R100, R122, R100, !PT ;  /* 0x000000647a647209 */ /* 0x000fc80007810000 */
[----:B------:R-:W-:Y:S02]  /*6710*/  FMNMX.FTZ R100, R119, R100, !PT ;  /* 0x0000006477647209 */ /* 0x000fe40007810000 */
[----:B-1----:R-:W-:Y:S02]  /*6720*/  FMNMX.FTZ R2, R121, R3, !PT ;  /* 0x0000000379027209 */ /* 0x002fe40007810000 */
[----:B------:R-:W-:Y:S02]  /*6730*/  LOP3.LUT R3, R9, 0xff, RZ, 0xc0, !PT ;  /* 0x000000ff09037812 */ /* 0x000fe400078ec0ff */
[----:B------:R-:W-:Y:S02]  /*6740*/  FMNMX.FTZ R2, R120, R2, !PT ;  /* 0x0000000278027209 */ /* 0x000fe40007810000 */
[----:B------:R-:W-:Y:S02]  /*6750*/  SHF.R.U32.HI R9, RZ, 0x8, R31 ;  /* 0x00000008ff097819 */ /* 0x000fe4000001161f */
[----:B------:R-:W-:-:S02]  /*6760*/  FMNMX.FTZ R103, R116, R2, !PT ;  /* 0x0000000274677209 */ /* 0x000fc40007810000 */
[----:B------:R-:W-:Y:S02]  /*6770*/  LOP3.LUT R2, R9, 0xffff, RZ, 0xc0, !PT ;  /* 0x0000ffff09027812 */ /* 0x000fe400078ec0ff */
[----:B------:R-:W-:Y:S02]  /*6780*/  FMNMX.FTZ R103, R93, R103, !PT ;  /* 0x000000675d677209 */ /* 0x000fe40007810000 */
[----:B------:R-:W-:Y:S01]  /*6790*/  ISETP.GE.U32.AND P2, PT, R194, R2, PT ;  /* 0x00000002c200720c */ /* 0x000fe20003f46070 */
[----:B------:R-:W-:Y:S01]  /*67a0*/  FFMA.FTZ R2, R87, R0, -R6 ;  /* 0x0000000057027223 */ /* 0x000fe20000010806 */
[----:B------:R-:W-:Y:S02]  /*67b0*/  FMNMX.FTZ R103, R97, R103, !PT ;  /* 0x0000006761677209 */ /* 0x000fe40007810000 */
[----:B------:R-:W-:Y:S01]  /*67c0*/  FMNMX.FTZ R100, R117, R100, !PT ;  /* 0x0000006475647209 */ /* 0x000fe20007810000 */
[----:B------:R1:W-:Y:S01]  /*67d0*/  MUFU.EX2 R235, R2 ;  /* 0x0000000200eb7308 */ /* 0x0003e20000000800 */
[----:B------:R-:W-:-:S02]  /*67e0*/  FMNMX.FTZ R103, R113, R103, !PT ;  /* 0x0000006771677209 */ /* 0x000fc40007810000 */
[----:B------:R-:W-:Y:S02]  /*67f0*/  FMNMX.FTZ R100, R115, R100, !PT ;  /* 0x0000006473647209 */ /* 0x000fe40007810000 */
[----:B------:R-:W-:Y:S02]  /*6800*/  FMNMX.FTZ R103, R112, R103, !PT ;  /* 0x0000006770677209 */ /* 0x000fe40007810000 */
[----:B------:R-:W-:Y:S02]  /*6810*/  FMNMX.FTZ R100, R114, R100, !PT ;  /* 0x0000006472647209 */ /* 0x000fe40007810000 */
[----:B------:R-:W-:Y:S02]  /*6820*/  FMNMX.FTZ R103, R99, R103, !PT ;  /* 0x0000006763677209 */ /* 0x000fe40007810000 */
[----:B------:R-:W-:Y:S02]  /*6830*/  ISETP.GE.U32.AND P3, PT, R194, R3, PT ;  /* 0x00000003c200720c */ /* 0x000fe40003f66070 */
[----:B------:R-:W-:-:S02]  /*6840*/  FMNMX.FTZ R103, R98, R103, !PT ;  /* 0x0000006762677209 */ /* 0x000fc40007810000 */
[----:B------:R-:W-:Y:S01]  /*6850*/  FMNMX.FTZ R100, R111, R100, !PT ;  /* 0x000000646f647209 */ /* 0x000fe20007810000 */
[----:B-1----:R-:W-:Y:S01]  /*6860*/  FFMA.FTZ R2, R85, R0, -R6 ;  /* 0x0000000055027223 */ /* 0x002fe20000010806 */
[----:B------:R-:W-:Y:S02]  /*6870*/  FMNMX.FTZ R103, R96, R103, !PT ;  /* 0x0000006760677209 */ /* 0x000fe40007810000 */
[----:B--2---:R-:W-:Y:S01]  /*6880*/  F2FP.BF16.PACK_AB R3, R240, R237 ;  /* 0x000000edf003723e */ /* 0x004fe200000010ff */
[----:B------:R1:W2:Y:S01]  /*6890*/  MUFU.EX2 R186, R2 ;  /* 0x0000000200ba7308 */ /* 0x0002a20000000800 */
[----:B------:R-:W-:Y:S02]  /*68a0*/  FMNMX.FTZ R100, R110, R100, !PT ;  /* 0x000000646e647209 */ /* 0x000fe40007810000 */
[----:B------:R-:W-:Y:S01]  /*68b0*/  FMNMX.FTZ R103, R95, R103, !PT ;  /* 0x000000675f677209 */ /* 0x000fe20007810000 */
[----:B------:R-:W-:Y:S01]  /*68c0*/  @!P3 HFMA2.BF16_V2 R56, -RZ.H0_H0, RZ.H0_H0, -R64.H0_H0 ;  /* 0x200000ffff38b231 */ /* 0x000fe20000340940 */
[----:B------:R-:W-:-:S02]  /*68d0*/  PRMT R63, R3, 0x7610, R63 ;  /* 0x00007610033f7816 */ /* 0x000fc4000000003f */
[----:B------:R-:W-:Y:S01]  /*68e0*/  PRMT R62, R3, 0x7632, R62 ;  /* 0x00007632033e7816 */ /* 0x000fe2000000003e */
[--C-:B------:R-:W-:Y:S01]  /*68f0*/  FFMA.FTZ R3, R84, R0, -R7.reuse ;  /* 0x0000000054037223 */ /* 0x100fe20000010807 */
[----:B------:R-:W-:Y:S01]  /*6900*/  FMNMX.FTZ R100, R106, R100, !PT ;  /* 0x000000646a647209 */ /* 0x000fe20007810000 */
[----:B------:R-:W3:Y:S01]  /*6910*/  SHFL.BFLY PT, R10, R103, 0x2, 0x1f ;  /* 0x0c401f00670a7f89 */ /* 0x000ee200000e0000 */
[----:B------:R-:W-:Y:S01]  /*6920*/  @!P3 PRMT R64, R56, 0x5410, RZ ;  /* 0x000054103840b816 */ /* 0x000fe200000000ff */
[----:B------:R4:W-:Y:S01]  /*6930*/  MUFU.EX2 R250, R3 ;  /* 0x0000000300fa7308 */ /* 0x0009e20000000800 */
[----:B------:R-:W-:Y:S01]  /*6940*/  FMNMX.FTZ R100, R104, R100, !PT ;  /* 0x0000006468647209 */ /* 0x000fe20007810000 */
[----:B------:R-:W-:Y:S01]  /*6950*/  @!P2 HFMA2.BF16_V2 R58, -RZ.H0_H0, RZ.H0_H0, -R62.H0_H0 ;  /* 0x200000ffff3aa231 */ /* 0x000fe2000034093e */
[----:B------:R-:W-:Y:S01]  /*6960*/  ISETP.GE.U32.AND P3, PT, R194, R11, PT ;  /* 0x0000000bc200720c */ /* 0x000fe20003f66070 */
[-C--:B-1----:R-:W-:Y:S01]  /*6970*/  FFMA.FTZ R2, R86, R0.reuse, -R7 ;  /* 0x0000000056027223 */ /* 0x082fe20000010807 */
[----:B--2---:R-:W-:Y:S01]  /*6980*/  F2FP.BF16.PACK_AB R9, R186, R235 ;  /* 0x000000ebba09723e */ /* 0x004fe200000010ff */
[----:B------:R-:W1:Y:S01]  /*6990*/  SHFL.BFLY PT, R11, R100, 0x2, 0x1f ;  /* 0x0c401f00640b7f89 */ /* 0x000e6200000e0000 */
[----:B------:R-:W-:Y:S01]  /*69a0*/  PRMT R213, R63, 0x5410, R62 ;  /* 0x000054103fd57816 */ /* 0x000fe2000000003e */
[----:B------:R2:W5:Y:S01]  /*69b0*/  MUFU.EX2 R251, R2 ;  /* 0x0000000200fb7308 */ /* 0x0005620000000800 */
[C---:B------:R-:W-:Y:S01]  /*69c0*/  PRMT R61, R9.reuse, 0x7632, R61 ;  /* 0x00007632093d7816 */ /* 0x040fe2000000003d */
[----:B------:R-:W-:Y:S01]  /*69d0*/  @!P0 HFMA2.BF16_V2 R57, -RZ.H0_H0, RZ.H0_H0, -R63.H0_H0 ;  /* 0x200000ffff398231 */ /* 0x000fe2000034093f */
[----:B------:R-:W-:Y:S01]  /*69e0*/  PRMT R60, R9, 0x7610, R60 ;  /* 0x00007610093c7816 */ /* 0x000fe2000000003c */
[----:B------:R-:W-:Y:S01]  /*69f0*/  FFMA.FTZ R9, R88, R0, -R6 ;  /* 0x0000000058097223 */ /* 0x000fe20000010806 */
[----:B------:R-:W-:Y:S01]  /*6a00*/  @!P2 PRMT R62, R58, 0x5410, RZ ;  /* 0x000054103a3ea816 */ /* 0x000fe200000000ff */
[----:B------:R-:W-:Y:S01]  /*6a10*/  @!P4 HFMA2.BF16_V2 R59, -RZ.H0_H0, RZ.H0_H0, -R61.H0_H0 ;  /* 0x200000ffff3bc231 */ /* 0x000fe2000034093d */
[----:B------:R-:W-:Y:S01]  /*6a20*/  PRMT R208, R60, 0x5410, R61 ;  /* 0x000054103cd07816 */ /* 0x000fe2000000003d */
[----:B------:R-:W-:Y:S01]  /*6a30*/  @!P1 HFMA2.BF16_V2 R81, -RZ.H0_H0, RZ.H0_H0, -R60.H0_H0 ;  /* 0x200000ffff519231 */ /* 0x000fe2000034093c */
[----:B----4-:R-:W-:Y:S01]  /*6a40*/  LOP3.LUT R3, R8, 0xff, RZ, 0xc0, !PT ;  /* 0x000000ff08037812 */ /* 0x010fe200078ec0ff */
[----:B------:R-:W-:Y:S01]  /*6a50*/  MUFU.EX2 R248, R9 ;  /* 0x0000000900f87308 */ /* 0x000fe20000000800 */
[----:B------:R-:W-:-:S02]  /*6a60*/  @!P4 PRMT R61, R59, 0x5410, RZ ;  /* 0x000054103b3dc816 */ /* 0x000fc400000000ff */
[----:B------:R-:W-:Y:S01]  /*6a70*/  ISETP.GE.U32.AND P2, PT, R194, R3, PT ;  /* 0x00000003c200720c */ /* 0x000fe20003f46070 */
[----:B------:R-:W-:Y:S01]  /*6a80*/  FFMA.FTZ R3, R89, R0, -R6 ;  /* 0x0000000059037223 */ /* 0x000fe20000010806 */
[----:B---3--:R-:W-:Y:S02]  /*6a90*/  FMNMX.FTZ R103, R103, R10, !PT ;  /* 0x0000000a67677209 */ /* 0x008fe40007810000 */
[----:B--2---:R-:W-:Y:S01]  /*6aa0*/  LOP3.LUT R2, R8, 0xffff, RZ, 0xc0, !PT ;  /* 0x0000ffff08027812 */ /* 0x004fe200078ec0ff */
[----:B------:R2:W3:Y:S01]  /*6ab0*/  MUFU.EX2 R249, R3 ;  /* 0x0000000300f97308 */ /* 0x0004e20000000800 */
[----:B------:R-:W-:Y:S02]  /*6ac0*/  @!P1 PRMT R60, R81, 0x5410, RZ ;  /* 0x00005410513c9816 */ /* 0x000fe400000000ff */
[----:B------:R-:W-:Y:S02]  /*6ad0*/  SHF.R.U32.HI R2, RZ, 0x8, R2 ;  /* 0x00000008ff027819 */ /* 0x000fe40000011602 */
[----:B-1----:R-:W-:-:S02]  /*6ae0*/  FMNMX.FTZ R100, R100, R11, !PT ;  /* 0x0000000b64647209 */ /* 0x002fc40007810000 */
[----:B------:R-:W-:Y:S02]  /*6af0*/  LOP3.LUT R2, R2, 0xffff, RZ, 0xc0, !PT ;  /* 0x0000ffff02027812 */ /* 0x000fe400078ec0ff */
[----:B------:R-:W-:Y:S02]  /*6b00*/  @!P0 PRMT R63, R57, 0x5410, RZ ;  /* 0x00005410393f8816 */ /* 0x000fe400000000ff */
[----:B------:R-:W-:Y:S02]  /*6b10*/  ISETP.GE.U32.AND P4, PT, R194, R2, PT ;  /* 0x00000002c200720c */ /* 0x000fe40003f86070 */
[----:B-----5:R-:W-:Y:S02]  /*6b20*/  F2FP.BF16.PACK_AB R2, R250, R251 ;  /* 0x000000fbfa02723e */ /* 0x020fe400000010ff */
[----:B------:R-:W-:Y:S02]  /*6b30*/  ISETP.GE.U32.AND P0, PT, R194, R12, PT ;  /* 0x0000000cc200720c */ /* 0x000fe40003f06070 */
[----:B------:R-:W-:-:S02]  /*6b40*/  PRMT R59, R2, 0x7610, R59 ;  /* 0x00007610023b7816 */ /* 0x000fc4000000003b */
[----:B--2---:R-:W-:Y:S02]  /*6b50*/  LOP3.LUT R3, R13, 0xff, RZ, 0xc0, !PT ;  /* 0x000000ff0d037812 */ /* 0x004fe400078ec0ff */
[----:B------:R-:W-:Y:S01]  /*6b60*/  PRMT R58, R2, 0x7632, R58 ;  /* 0x00007632023a7816 */ /* 0x000fe2000000003a */
[----:B------:R-:W-:Y:S01]  /*6b70*/  @!P2 HFMA2.BF16_V2 R82, -RZ.H0_H0, RZ.H0_H0, -R59.H0_H0 ;  /* 0x200000ffff52a231 */ /* 0x000fe2000034093b */
[----:B------:R-:W-:Y:S02]  /*6b80*/  ISETP.GE.U32.AND P1, PT, R194, R3, PT ;  /* 0x00000003c200720c */ /* 0x000fe40003f26070 */
[----:B------:R-:W-:Y:S01]  /*6b90*/  SHF.R.U32.HI R2, RZ, 0x18, R8 ;  /* 0x00000018ff027819 */ /* 0x000fe20000011608 */
[----:B------:R-:W1:Y:S01]  /*6ba0*/  SHFL.BFLY PT, R3, R103, 0x1, 0x1f ;  /* 0x0c201f0067037f89 */ /* 0x000e6200000e0000 */
[----:B------:R-:W-:Y:S01]  /*6bb0*/  PRMT R199, R59, 0x5410, R58 ;  /* 0x000054103bc77816 */ /* 0x000fe2000000003a */
[----:B------:R-:W-:Y:S01]  /*6bc0*/  @!P4 HFMA2.BF16_V2 R83, -RZ.H0_H0, RZ.H0_H0, -R58.H0_H0 ;  /* 0x200000ffff53c231 */ /* 0x000fe2000034093a */
[----:B------:R-:W-:-:S02]  /*6bd0*/  @!P2 PRMT R59, R82, 0x5410, RZ ;  /* 0x00005410523ba816 */ /* 0x000fc400000000ff */
[----:B------:R-:W-:Y:S02]  /*6be0*/  ISETP.GE.U32.AND P2, PT, R194, R2, PT ;  /* 0x00000002c200720c */ /* 0x000fe40003f46070 */
[----:B------:R-:W-:Y:S02]  /*6bf0*/  SHF.R.U32.HI R2, RZ, 0x10, R8 ;  /* 0x00000010ff027819 */ /* 0x000fe40000011608 */
[----:B------:R-:W2:Y:S01]  /*6c00*/  SHFL.BFLY PT, R8, R100, 0x1, 0x1f ;  /* 0x0c201f0064087f89 */ /* 0x000ea200000e0000 */
[----:B------:R-:W-:Y:S02]  /*6c10*/  @!P4 PRMT R58, R83, 0x5410, RZ ;  /* 0x00005410533ac816 */ /* 0x000fe400000000ff */
[----:B------:R-:W-:-:S04]  /*6c20*/  LOP3.LUT R2, R2, 0xff, RZ, 0xc0, !PT ;  /* 0x000000ff02027812 */ /* 0x000fc800078ec0ff */
[----:B------:R-:W-:Y:S02]  /*6c30*/  ISETP.GE.U32.AND P4, PT, R194, R2, PT ;  /* 0x00000002c200720c */ /* 0x000fe40003f86070 */
[----:B---3--:R-:W-:-:S04]  /*6c40*/  F2FP.BF16.PACK_AB R2, R248, R249 ;  /* 0x000000f9f802723e */ /* 0x008fc800000010ff */
[C---:B------:R-:W-:Y:S02]  /*6c50*/  PRMT R57, R2.reuse, 0x7632, R57 ;  /* 0x0000763202397816 */ /* 0x040fe40000000039 */
[----:B------:R-:W-:Y:S02]  /*6c60*/  PRMT R56, R2, 0x7610, R56 ;  /* 0x0000761002387816 */ /* 0x000fe40000000038 */
[----:B-1----:R-:W-:Y:S01]  /*6c70*/  FMNMX.FTZ R103, R103, R3, !PT ;  /* 0x0000000367677209 */ /* 0x002fe20007810000 */
[----:B------:R-:W-:Y:S01]  /*6c80*/  @!P2 HFMA2.BF16_V2 R84, -RZ.H0_H0, RZ.H0_H0, -R57.H0_H0 ;  /* 0x200000ffff54a231 */ /* 0x000fe20000340939 */
[----:B------:R-:W-:Y:S01]  /*6c90*/  PRMT R197, R56, 0x5410, R57 ;  /* 0x0000541038c57816 */ /* 0x000fe20000000039 */
[----:B------:R-:W-:Y:S02]  /*6ca0*/  @!P4 HFMA2.BF16_V2 R85, -RZ.H0_H0, RZ.H0_H0, -R56.H0_H0 ;  /* 0x200000ffff55c231 */ /* 0x000fe40000340938 */
[----:B------:R-:W-:Y:S01]  /*6cb0*/  FMUL.FTZ R2, R0, R103 ;  /* 0x0000006700027220 */ /* 0x000fe20000410000 */
[----:B------:R-:W-:-:S02]  /*6cc0*/  @!P2 PRMT R57, R84, 0x5410, RZ ;  /* 0x000054105439a816 */ /* 0x000fc400000000ff */
[----:B--2---:R-:W-:Y:S02]  /*6cd0*/  FMNMX.FTZ R100, R100, R8, !PT ;  /* 0x0000000864647209 */ /* 0x004fe40007810000 */
[----:B------:R-:W-:Y:S02]  /*6ce0*/  FSETP.NEU.FTZ.AND P2, PT, R103, -INF , PT ;  /* 0xff8000006700780b */ /* 0x000fe40003f5d000 */
[----:B------:R-:W-:Y:S01]  /*6cf0*/  SHF.R.U32.HI R8, RZ, 0x8, R14 ;  /* 0x00000008ff087819 */ /* 0x000fe2000001160e */
[----:B------:R-:W-:Y:S01]  /*6d00*/  FMUL.FTZ R3, R0, R100 ;  /* 0x0000006400037220 */ /* 0x000fe20000410000 */
[----:B------:R-:W-:Y:S02]  /*6d10*/  FSEL R2, R2, RZ, P2 ;  /* 0x000000ff02027208 */ /* 0x000fe40001000000 */
[----:B------:R-:W-:Y:S02]  /*6d20*/  FSETP.NEU.FTZ.AND P2, PT, R100, -INF , PT ;  /* 0xff8000006400780b */ /* 0x000fe40003f5d000 */
[----:B------:R-:W-:Y:S01]  /*6d30*/  LOP3.LUT R8, R8, 0xffff, RZ, 0xc0, !PT ;  /* 0x0000ffff08087812 */ /* 0x000fe200078ec0ff */
[-CC-:B------:R-:W-:Y:S01]  /*6d40*/  FFMA.FTZ R105, R113, R0.reuse, -R2.reuse ;  /* 0x0000000071697223 */ /* 0x180fe20000010802 */
[----:B------:R-:W-:Y:S01]  /*6d50*/  FSEL R3, R3, RZ, P2 ;  /* 0x000000ff03037208 */ /* 0x000fe20001000000 */
[--C-:B------:R-:W-:Y:S01]  /*6d60*/  FFMA.FTZ R18, R136, R0, -R2.reuse ;  /* 0x0000000088127223 */ /* 0x100fe20000010802 */
[----:B------:R-:W-:Y:S01]  /*6d70*/  ISETP.GE.U32.AND P2, PT, R194, R8, PT ;  /* 0x00000008c200720c */ /* 0x000fe20003f46070 */
[-CC-:B------:R-:W-:Y:S01]  /*6d80*/  FFMA.FTZ R8, R91, R0.reuse, -R7.reuse ;  /* 0x000000005b087223 */ /* 0x180fe20000010807 */
[----:B------:R-:W-:Y:S01]  /*6d90*/  @!P4 PRMT R56, R85, 0x5410, RZ ;  /* 0x000054105538c816 */ /* 0x000fe200000000ff */
[-C--:B------:R-:W-:Y:S01]  /*6da0*/  FFMA.FTZ R7, R90, R0.reuse, -R7 ;  /* 0x000000005a077223 */ /* 0x080fe20000010807 */
[----:B------:R-:W-:Y:S01]  /*6db0*/  MUFU.EX2 R105, R105 ;  /* 0x0000006900697308 */ /* 0x000fe20000000800 */
[----:B------:R-:W-:-:S02]  /*6dc0*/  FFMA.FTZ R91, R116, R0, -R2 ;  /* 0x00000000745b7223 */ /* 0x000fc40000010802 */
[-CC-:B------:R-:W-:Y:S02]  /*6dd0*/  FFMA.FTZ R116, R99, R0.reuse, -R2.reuse ;  /* 0x0000000063747223 */ /* 0x180fe40000010802 */
[-CC-:B------:R-:W-:Y:S02]  /*6de0*/  FFMA.FTZ R19, R133, R0.reuse, -R2.reuse ;  /* 0x0000000085137223 */ /* 0x180fe40000010802 */
[-CC-:B------:R-:W-:Y:S01]  /*6df0*/  FFMA.FTZ R30, R132, R0.reuse, -R2.reuse ;  /* 0x00000000841e7223 */ /* 0x180fe20000010802 */
[----:B------:R1:W-:Y:S01]  /*6e00*/  MUFU.EX2 R246, R7 ;  /* 0x0000000700f67308 */ /* 0x0003e20000000800 */
[-CC-:B------:R-:W-:Y:S02]  /*6e10*/  FFMA.FTZ R31, R126, R0.reuse, -R2.reuse ;  /* 0x000000007e1f7223 */ /* 0x180fe40000010802 */
[-CC-:B------:R-:W-:Y:S02]  /*6e20*/  FFMA.FTZ R40, R124, R0.reuse, -R2.reuse ;  /* 0x000000007c287223 */ /* 0x180fe40000010802 */
[----:B------:R-:W-:-:S02]  /*6e30*/  FFMA.FTZ R41, R121, R0, -R2 ;  /* 0x0000000079297223 */ /* 0x000fc40000010802 */
[-CC-:B------:R-:W-:Y:S01]  /*6e40*/  FFMA.FTZ R88, R120, R0.reuse, -R2.reuse ;  /* 0x0000000078587223 */ /* 0x180fe20000010802 */
[----:B------:R2:W3:Y:S01]  /*6e50*/  MUFU.EX2 R247, R8 ;  /* 0x0000000800f77308 */ /* 0x0004e20000000800 */
[-CC-:B------:R-:W-:Y:S02]  /*6e60*/  FFMA.FTZ R93, R93, R0.reuse, -R2.reuse ;  /* 0x000000005d5d7223 */ /* 0x180fe40000010802 */
[-CC-:B------:R-:W-:Y:S02]  /*6e70*/  FFMA.FTZ R97, R97, R0.reuse, -R2.reuse ;  /* 0x0000000061617223 */ /* 0x180fe40000010802 */
[-CC-:B------:R-:W-:Y:S02]  /*6e80*/  FFMA.FTZ R112, R112, R0.reuse, -R2.reuse ;  /* 0x0000000070707223 */ /* 0x180fe40000010802 */
[-C--:B------:R-:W-:Y:S01]  /*6e90*/  FFMA.FTZ R118, R98, R0.reuse, -R2 ;  /* 0x0000000062767223 */ /* 0x080fe20000010802 */
[----:B------:R-:W-:Y:S01]  /*6ea0*/  MUFU.EX2 R88, R88 ;  /* 0x0000005800587308 */ /* 0x000fe20000000800 */
[----:B-1----:R-:W-:-:S02]  /*6eb0*/  FFMA.FTZ R7, R94, R0, -R6 ;  /* 0x000000005e077223 */ /* 0x002fc40000010806 */
[-C--:B------:R-:W-:Y:S02]  /*6ec0*/  FFMA.FTZ R6, R92, R0.reuse, -R6 ;  /* 0x000000005c067223 */ /* 0x080fe40000010806 */
[-CC-:B------:R-:W-:Y:S02]  /*6ed0*/  FFMA.FTZ R99, R96, R0.reuse, -R2.reuse ;  /* 0x0000000060637223 */ /* 0x180fe40000010802 */
[-C--:B------:R-:W-:Y:S01]  /*6ee0*/  FFMA.FTZ R113, R95, R0.reuse, -R2 ;  /* 0x000000005f717223 */ /* 0x080fe20000010802 */
[----:B------:R-:W-:Y:S01]  /*6ef0*/  MUFU.EX2 R245, R7 ;  /* 0x0000000700f57308 */ /* 0x000fe20000000800 */
[----:B--2---:R-:W-:Y:S01]  /*6f00*/  LOP3.LUT R8, R43, R153, R222, 0x96, !PT ;  /* 0x000000992b087212 */ /* 0x004fe200078e96de */
[-CC-:B------:R-:W-:Y:S01]  /*6f10*/  FFMA.FTZ R16, R138, R0.reuse, -R3.reuse ;  /* 0x000000008a107223 */ /* 0x180fe20000010803 */
[----:B---3--:R-:W-:Y:S01]  /*6f20*/  F2FP.BF16.PACK_AB R2, R246, R247 ;  /* 0x000000f7f602723e */ /* 0x008fe200000010ff */
[-CC-:B------:R-:W-:Y:S02]  /*6f30*/  FFMA.FTZ R17, R137, R0.reuse, -R3.reuse ;  /* 0x0000000089117223 */ /* 0x180fe40000010803 */
[-C--:B------:R-:W-:Y:S01]  /*6f40*/  FFMA.FTZ R21, R135, R0.reuse, -R3 ;  /* 0x0000000087157223 */ /* 0x080fe20000010803 */
[----:B------:R-:W-:Y:S01]  /*6f50*/  PRMT R55, R2, 0x7610, R55 ;  /* 0x0000761002377816 */ /* 0x000fe20000000037 */
[----:B------:R-:W1:Y:S01]  /*6f60*/  MUFU.EX2 R244, R6 ;  /* 0x0000000600f47308 */ /* 0x000e620000000800 */
[-CC-:B------:R-:W-:Y:S01]  /*6f70*/  FFMA.FTZ R29, R134, R0.reuse, -R3.reuse ;  /* 0x00000000861d7223 */ /* 0x180fe20000010803 */
[----:B------:R-:W-:Y:S01]  /*6f80*/  PRMT R54, R2, 0x7632, R54 ;  /* 0x0000763202367816 */ /* 0x000fe20000000036 */
[-CC-:B------:R-:W-:Y:S01]  /*6f90*/  FFMA.FTZ R32, R127, R0.reuse, -R3.reuse ;  /* 0x000000007f207223 */ /* 0x180fe20000010803 */
[----:B------:R-:W-:Y:S01]  /*6fa0*/  @!P3 HFMA2.BF16_V2 R86, -RZ.H0_H0, RZ.H0_H0, -R55.H0_H0 ;  /* 0x200000ffff56b231 */ /* 0x000fe20000340937 */
[-CC-:B------:R-:W-:Y:S01]  /*6fb0*/  FFMA.FTZ R33, R125, R0.reuse, -R3.reuse ;  /* 0x000000007d217223 */ /* 0x180fe20000010803 */
[----:B------:R-:W-:Y:S01]  /*6fc0*/  PRMT R196, R55, 0x5410, R54 ;  /* 0x0000541037c47816 */ /* 0x000fe20000000036 */
[-CC-:B------:R-:W-:Y:S01]  /*6fd0*/  FFMA.FTZ R81, R123, R0.reuse, -R3.reuse ;  /* 0x000000007b517223 */ /* 0x180fe20000010803 */
[----:B------:R-:W-:Y:S01]  /*6fe0*/  @!P2 HFMA2.BF16_V2 R98, -RZ.H0_H0, RZ.H0_H0, -R54.H0_H0 ;  /* 0x200000ffff62a231 */ /* 0x000fe20000340936 */
[-CC-:B------:R-:W-:Y:S01]  /*6ff0*/  FFMA.FTZ R82, R122, R0.reuse, -R3.reuse ;  /* 0x000000007a527223 */ /* 0x180fe20000010803 */
[----:B------:R-:W-:Y:S01]  /*7000*/  MUFU.EX2 R16, R16 ;  /* 0x0000001000107308 */ /* 0x000fe20000000800 */
[-CC-:B------:R-:W-:Y:S01]  /*7010*/  FFMA.FTZ R90, R119, R0.reuse, -R3.reuse ;  /* 0x00000000775a7223 */ /* 0x180fe20000010803 */
[----:B------:R-:W-:Y:S01]  /*7020*/  @!P3 PRMT R55, R86, 0x5410, RZ ;  /* 0x000054105637b816 */ /* 0x000fe200000000ff */
[-CC-:B------:R-:W-:Y:S01]  /*7030*/  FFMA.FTZ R92, R117, R0.reuse, -R3.reuse ;  /* 0x00000000755c7223 */ /* 0x180fe20000010803 */
[----:B------:R-:W-:Y:S01]  /*7040*/  @!P2 PRMT R54, R98, 0x5410, RZ ;  /* 0x000054106236a816 */ /* 0x000fe200000000ff */
[----:B------:R-:W-:-:S02]  /*7050*/  FFMA.FTZ R94, R115, R0, -R3 ;  /* 0x00000000735e7223 */ /* 0x000fc40000010803 */
[-CC-:B------:R-:W-:Y:S01]  /*7060*/  FFMA.FTZ R95, R114, R0.reuse, -R3.reuse ;  /* 0x00000000725f7223 */ /* 0x180fe20000010803 */
[----:B------:R-:W2:Y:S01]  /*7070*/  MUFU.EX2 R17, R17 ;  /* 0x0000001100117308 */ /* 0x000ea20000000800 */
[-CC-:B------:R-:W-:Y:S02]  /*7080*/  FFMA.FTZ R96, R111, R0.reuse, -R3.reuse ;  /* 0x000000006f607223 */ /* 0x180fe40000010803 */
[-CC-:B------:R-:W-:Y:S02]  /*7090*/  FFMA.FTZ R110, R110, R0.reuse, -R3.reuse ;  /* 0x000000006e6e7223 */ /* 0x180fe40000010803 */
[-CC-:B------:R-:W-:Y:S02]  /*70a0*/  FFMA.FTZ R106, R106, R0.reuse, -R3.reuse ;  /* 0x000000006a6a7223 */ /* 0x180fe40000010803 */
[----:B------:R-:W-:Y:S01]  /*70b0*/  FFMA.FTZ R104, R104, R0, -R3 ;  /* 0x0000000068687223 */ /* 0x000fe20000010803 */
[----:B-1----:R-:W-:Y:S01]  /*70c0*/  F2FP.BF16.PACK_AB R0, R244, R245 ;  /* 0x000000f5f400723e */ /* 0x002fe200000010ff */
[----:B------:R-:W-:Y:S01]  /*70d0*/  IMAD.WIDE.U32 R6, R129, -0x2daee0ad, RZ ;  /* 0xd2511f5381067825 */ /* 0x000fe200078e00ff */
[----:B------:R-:W-:Y:S02]  /*70e0*/  MUFU.EX2 R21, R21 ;  /* 0x0000001500157308 */ /* 0x000fe40000000800 */
[----:B------:R-:W-:Y:S01]  /*70f0*/  PRMT R53, R0, 0x7610, R53 ;  /* 0x0000761000357816 */ /* 0x000fe20000000035 */
[----:B------:R-:W-:Y:S01]  /*7100*/  IMAD.WIDE.U32 R8, R8, -0x326172a9, RZ ;  /* 0xcd9e8d5708087825 */ /* 0x000fe200078e00ff */
[----:B------:R-:W-:-:S02]  /*7110*/  PRMT R52, R0, 0x7632, R52 ;  /* 0x0000763200347816 */ /* 0x000fc40000000034 */
[----:B------:R-:W-:Y:S01]  /*7120*/  LOP3.LUT R2, R7, R190, R42, 0x96, !PT ;  /* 0x000000be07027212 */ /* 0x000fe200078e962a */
[----:B------:R-:W-:Y:S01]  /*7130*/  @!P1 HFMA2.BF16_V2 R89, -RZ.H0_H0, RZ.H0_H0, -R53.H0_H0 ;  /* 0x200000ffff599231 */ /* 0x000fe20000340935 */
[CC--:B------:R-:W-:Y:S01]  /*7140*/  LOP3.LUT R0, R9.reuse, R200.reuse, R158, 0x96, !PT ;  /* 0x000000c809007212 */ /* 0x0c0fe200078e969e */
[----:B------:R-:W-:Y:S01]  /*7150*/  @!P0 HFMA2.BF16_V2 R87, -RZ.H0_H0, RZ.H0_H0, -R52.H0_H0 ;  /* 0x200000ffff578231 */ /* 0x000fe20000340934 */
[----:B------:R-:W-:Y:S01]  /*7160*/  LOP3.LUT R28, R9, R200, R28, 0x96, !PT ;  /* 0x000000c8091c7212 */ /* 0x000fe200078e961c */
[----:B------:R-:W-:Y:S01]  /*7170*/  IMAD.WIDE.U32 R2, R2, -0x326172a9, RZ ;  /* 0xcd9e8d5702027825 */ /* 0x000fe200078e00ff */
[----:B------:R-:W-:Y:S01]  /*7180*/  LOP3.LUT R9, R25, R227, R26, 0x96, !PT ;  /* 0x000000e319097212 */ /* 0x000fe200078e961a */
[----:B------:R-:W-:Y:S01]  /*7190*/  MUFU.EX2 R98, R29 ;  /* 0x0000001d00627308 */ /* 0x000fe20000000800 */
[----:B------:R-:W-:Y:S01]  /*71a0*/  PRMT R155, R53, 0x5410, R52 ;  /* 0x00005410359b7816 */ /* 0x000fe20000000034 */
[----:B------:R-:W-:Y:S01]  /*71b0*/  IMAD.WIDE.U32 R48, R0, -0x2daee0ad, RZ ;  /* 0xd2511f5300307825 */ /* 0x000fe200078e00ff */
[----:B------:R-:W-:-:S02]  /*71c0*/  LOP3.LUT R10, R3, R203, R8, 0x96, !PT ;  /* 0x000000cb030a7212 */ /* 0x000fc400078e9608 */
[----:B------:R-:W-:Y:S01]  /*71d0*/  @!P1 PRMT R53, R89, 0x5410, RZ ;  /* 0x0000541059359816 */ /* 0x000fe200000000ff */
[----:B------:R-:W-:Y:S01]  /*71e0*/  IMAD.WIDE.U32 R14, R9, -0x2daee0ad, RZ ;  /* 0xd2511f53090e7825 */ /* 0x000fe200078e00ff */
[----:B------:R-:W-:Y:S01]  /*71f0*/  LOP3.LUT R6, R49, R202, R6, 0x96, !PT ;  /* 0x000000ca31067212 */ /* 0x000fe200078e9606 */
[----:B------:R-:W-:Y:S01]  /*7200*/  MUFU.EX2 R32, R32 ;  /* 0x0000002000207308 */ /* 0x000fe20000000800 */
[----:B------:R-:W-:Y:S01]  /*7210*/  @!P0 PRMT R52, R87, 0x5410, RZ ;  /* 0x0000541057348816 */ /* 0x000fe200000000ff */
[----:B------:R-:W-:-:S04]  /*7220*/  IMAD.WIDE.U32 R10, R10, -0x2daee0ad, RZ ;  /* 0xd2511f530a0a7825 */ /* 0x000fc800078e00ff */
[----:B------:R-:W-:Y:S01]  /*7230*/  IMAD.WIDE.U32 R6, R6, -0x326172a9, RZ ;  /* 0xcd9e8d5706067825 */ /* 0x000fe200078e00ff */
[----:B------:R-:W-:Y:S01]  /*7240*/  LOP3.LUT R3, R11, R228, R48, 0x96, !PT ;  /* 0x000000e40b037212 */ /* 0x000fe200078e9630 */
[----:B------:R-:W-:Y:S03]  /*7250*/  MUFU.EX2 R33, R33 ;  /* 0x0000002100217308 */ /* 0x000fe60000000800 */
[----:B------:R-:W-:Y:S01]  /*7260*/  LOP3.LUT R12, R7, R227, R2, 0x96, !PT ;  /* 0x000000e3070c7212 */ /* 0x000fe200078e9602 */
[----:B------:R-:W-:-:S04]  /*7270*/  IMAD.WIDE.U32 R2, R3, -0x326172a9, RZ ;  /* 0xcd9e8d5703027825 */ /* 0x000fc800078e00ff */
[----:B------:R-:W-:Y:S01]  /*7280*/  IMAD.WIDE.U32 R12, R12, -0x2daee0ad, RZ ;  /* 0xd2511f530c0c7825 */ /* 0x000fe200078e00ff */
[-C--:B------:R-:W-:Y:S01]  /*7290*/  LOP3.LUT R11, R3, R230.reuse, R6, 0x96, !PT ;  /* 0x000000e6030b7212 */ /* 0x080fe200078e9606 */
[----:B------:R-:W-:Y:S01]  /*72a0*/  MUFU.EX2 R178, R82 ;  /* 0x0000005200b27308 */ /* 0x000fe20000000800 */
[----:B------:R-:W-:Y:S02]  /*72b0*/  LOP3.LUT R3, R27, R203, R214, 0x96, !PT ;  /* 0x000000cb1b037212 */ /* 0x000fe400078e96d6 */
[----:B------:R-:W-:Y:S01]  /*72c0*/  LOP3.LUT R6, R13, R229, R10, 0x96, !PT ;  /* 0x000000e50d067212 */ /* 0x000fe200078e960a */
[----:B------:R-:W-:Y:S01]  /*72d0*/  FADD.FTZ R13, R165, R20 ;  /* 0x00000014a50d7221 */ /* 0x000fe20000010000 */
[----:B------:R-:W-:-:S03]  /*72e0*/  LOP3.LUT R27, R23, R230, R24, 0x96, !PT ;  /* 0x000000e6171b7212 */ /* 0x000fc600078e9618 */
[----:B------:R-:W-:Y:S01]  /*72f0*/  IMAD.WIDE.U32 R6, R6, -0x326172a9, RZ ;  /* 0xcd9e8d5706067825 */ /* 0x000fe200078e00ff */
[----:B------:R1:W-:Y:S04]  /*7300*/  MUFU.EX2 R10, R18 ;  /* 0x00000012000a7308 */ /* 0x0003e80000000800 */
[----:B------:R-:W-:Y:S01]  /*7310*/  LOP3.LUT R0, R7, R231, R2, 0x96, !PT ;  /* 0x000000e707007212 */ /* 0x000fe200078e9602 */
[----:B------:R-:W-:-:S03]  /*7320*/  IMAD R2, R3, -0x2daee0ad, RZ ;  /* 0xd2511f5303027824 */ /* 0x000fc600078e02ff */
[----:B------:R-:W-:Y:S01]  /*7330*/  LOP3.LUT R3, R0, 0xff, RZ, 0xc0, !PT ;  /* 0x000000ff00037812 */ /* 0x000fe200078ec0ff */
[----:B------:R-:W-:Y:S01]  /*7340*/  MUFU.EX2 R176, R90 ;  /* 0x0000005a00b07308 */ /* 0x000fe20000000800 */
[----:B------:R-:W-:Y:S02]  /*7350*/  LOP3.LUT R2, R15, R229, R2, 0x96, !PT ;  /* 0x000000e50f027212 */ /* 0x000fe400078e9602 */
[----:B------:R-:W-:Y:S02]  /*7360*/  ISETP.GE.U32.AND P4, PT, R194, R3, PT ;  /* 0x00000003c200720c */ /* 0x000fe40003f86070 */
[----:B------:R-:W-:Y:S01]  /*7370*/  LOP3.LUT R9, R0, 0xffff, RZ, 0xc0, !PT ;  /* 0x0000ffff00097812 */ /* 0x000fe200078ec0ff */
[----:B------:R-:W-:Y:S02]  /*7380*/  IMAD.WIDE.U32 R2, R2, -0x326172a9, RZ ;  /* 0xcd9e8d5702027825 */ /* 0x000fe400078e00ff */
[----:B------:R-:W-:Y:S01]  /*7390*/  MUFU.EX2 R177, R92 ;  /* 0x0000005c00b17308 */ /* 0x000fe20000000800 */
[----:B------:R-:W-:Y:S01]  /*73a0*/  SHF.R.U32.HI R9, RZ, 0x8, R9 ;  /* 0x00000008ff097819 */ /* 0x000fe20000011609 */
[----:B-1----:R-:W-:Y:S01]  /*73b0*/  FADD.FTZ R18, R172, R13 ;  /* 0x0000000dac127221 */ /* 0x002fe20000010000 */
[----:B------:R-:W-:-:S02]  /*73c0*/  LOP3.LUT R15, R3, R231, R22, 0x96, !PT ;  /* 0x000000e7030f7212 */ /* 0x000fc400078e9616 */
[C---:B------:R-:W-:Y:S02]  /*73d0*/  LOP3.LUT R22, R2.reuse, 0xffff, RZ, 0xc0, !PT ;  /* 0x0000ffff02167812 */ /* 0x040fe400078ec0ff */
[----:B------:R-:W-:Y:S01]  /*73e0*/  LOP3.LUT R25, R2, 0xff, RZ, 0xc0, !PT ;  /* 0x000000ff02197812 */ /* 0x000fe200078ec0ff */
[----:B------:R-:W-:Y:S01]  /*73f0*/  MUFU.EX2 R158, R93 ;  /* 0x0000005d009e7308 */ /* 0x000fe20000000800 */
[--C-:B------:R-:W-:Y:S02]  /*7400*/  SHF.R.U32.HI R24, RZ, 0x10, R2.reuse ;  /* 0x00000010ff187819 */ /* 0x100fe40000011602 */
[----:B------:R-:W-:Y:S02]  /*7410*/  SHF.R.U32.HI R23, RZ, 0x18, R2 ;  /* 0x00000018ff177819 */ /* 0x000fe40000011602 */
[--C-:B------:R-:W-:Y:S02]  /*7420*/  SHF.R.U32.HI R2, RZ, 0x10, R0.reuse ;  /* 0x00000010ff027819 */ /* 0x100fe40000011600 */
[----:B------:R-:W-:Y:S01]  /*7430*/  SHF.R.U32.HI R0, RZ, 0x18, R0 ;  /* 0x00000018ff007819 */ /* 0x000fe20000011600 */
[----:B------:R-:W-:Y:S01]  /*7440*/  MUFU.EX2 R97, R97 ;  /* 0x0000006100617308 */ /* 0x000fe20000000800 */
[----:B------:R-:W-:-:S02]  /*7450*/  LOP3.LUT R2, R2, 0xff, RZ, 0xc0, !PT ;  /* 0x000000ff02027812 */ /* 0x000fc400078ec0ff */
[----:B------:R-:W-:Y:S02]  /*7460*/  LOP3.LUT R9, R9, 0xffff, RZ, 0xc0, !PT ;  /* 0x0000ffff09097812 */ /* 0x000fe400078ec0ff */
[C---:B------:R-:W-:Y:S02]  /*7470*/  ISETP.GE.U32.AND P2, PT, R194.reuse, R2, PT ;  /* 0x00000002c200720c */ /* 0x040fe40003f46070 */
[----:B------:R-:W-:Y:S01]  /*7480*/  ISETP.GE.U32.AND P1, PT, R194, R0, PT ;  /* 0x00000000c200720c */ /* 0x000fe20003f26070 */
[----:B------:R-:W1:Y:S01]  /*7490*/  MUFU.EX2 R2, R19 ;  /* 0x0000001300027308 */ /* 0x000e620000000800 */
[----:B------:R-:W-:Y:S02]  /*74a0*/  LOP3.LUT R0, R6, 0xff, RZ, 0xc0, !PT ;  /* 0x000000ff06007812 */ /* 0x000fe400078ec0ff */
[----:B------:R-:W-:Y:S01]  /*74b0*/  ISETP.GE.U32.AND P0, PT, R194, R9, PT ;  /* 0x00000009c200720c */ /* 0x000fe20003f06070 */
[----:B------:R-:W-:Y:S01]  /*74c0*/  FADD.FTZ R9, R170, R169 ;  /* 0x000000a9aa097221 */ /* 0x000fe20000010000 */
[----:B------:R-:W-:Y:S01]  /*74d0*/  ISETP.GE.U32.AND P3, PT, R194, R0, PT ;  /* 0x00000000c200720c */ /* 0x000fe20003f66070 */
[----:B------:R-:W-:Y:S01]  /*74e0*/  IMAD.MOV.U32 R170, RZ, RZ, R186 ;  /* 0x000000ffffaa7224 */ /* 0x000fe200078e00ba */
[----:B--2---:R-:W-:Y:S01]  /*74f0*/  F2FP.BF16.PACK_AB R0, R17, R16 ;  /* 0x000000101100723e */ /* 0x004fe200000010ff */
[----:B------:R-:W-:Y:S01]  /*7500*/  FADD.FTZ R17, R16, R17 ;  /* 0x0000001110117221 */ /* 0x000fe20000010000 */
[----:B------:R-:W-:Y:S01]  /*7510*/  LOP3.LUT R3, R6, 0xffff, RZ, 0xc0, !PT ;  /* 0x0000ffff06037812 */ /* 0x000fe200078ec0ff */
[----:B------:R-:W-:Y:S01]  /*7520*/  MUFU.EX2 R169, R81 ;  /* 0x0000005100a97308 */ /* 0x000fe20000000800 */
[----:B------:R-:W-:-:S02]  /*7530*/  PRMT R26, R0, 0x7610, R26 ;  /* 0x00007610001a7816 */ /* 0x000fc4000000001a */
[----:B------:R-:W-:Y:S02]  /*7540*/  PRMT R20, R0, 0x7632, R20 ;  /* 0x0000763200147816 */ /* 0x000fe40000000014 */
[----:B------:R-:W-:Y:S01]  /*7550*/  SHF.R.U32.HI R0, RZ, 0x8, R3 ;  /* 0x00000008ff007819 */ /* 0x000fe20000011603 */
[----:B-1----:R-:W-:Y:S01]  /*7560*/  FADD.FTZ R16, R10, R2 ;  /* 0x000000020a107221 */ /* 0x002fe20000010000 */
[----:B------:R-:W-:Y:S01]  /*7570*/  F2FP.BF16.PACK_AB R2, R2, R10 ;  /* 0x0000000a0202723e */ /* 0x000fe200000010ff */
[----:B------:R-:W-:Y:S01]  /*7580*/  @!P4 HFMA2.BF16_V2 R111, -RZ.H0_H0, RZ.H0_H0, -R26.H0_H0 ;  /* 0x200000ffff6fc231 */ /* 0x000fe2000034091a */
[--C-:B------:R-:W-:Y:S01]  /*7590*/  SHF.R.U32.HI R7, RZ, 0x10, R6.reuse ;  /* 0x00000010ff077819 */ /* 0x100fe20000011606 */
[----:B------:R-:W-:Y:S01]  /*75a0*/  @!P0 HFMA2.BF16_V2 R114, -RZ.H0_H0, RZ.H0_H0, -R20.H0_H0 ;  /* 0x200000ffff728231 */ /* 0x000fe20000340914 */
[----:B------:R-:W-:Y:S01]  /*75b0*/  SHF.R.U32.HI R6, RZ, 0x18, R6 ;  /* 0x00000018ff067819 */ /* 0x000fe20000011606 */
[----:B------:R-:W1:Y:S01]  /*75c0*/  MUFU.EX2 R10, R30 ;  /* 0x0000001e000a7308 */ /* 0x000e620000000800 */
[----:B------:R-:W-:Y:S01]  /*75d0*/  PRMT R38, R2, 0x7610, R38 ;  /* 0x0000761002267816 */ /* 0x000fe20000000026 */
[----:B------:R-:W-:Y:S01]  /*75e0*/  FADD.FTZ R19, R168, R9 ;  /* 0x00000009a8137221 */ /* 0x000fe20000010000 */
[----:B------:R-:W-:Y:S01]  /*75f0*/  PRMT R37, R2, 0x7632, R37 ;  /* 0x0000763202257816 */ /* 0x000fe20000000025 */
[----:B------:R-:W-:Y:S01]  /*7600*/  IMAD.WIDE.U32 R2, R11, -0x2daee0ad, RZ ;  /* 0xd2511f530b027825 */ /* 0x000fe200078e00ff */
[----:B------:R-:W-:Y:S01]  /*7610*/  LOP3.LUT R0, R0, 0xffff, RZ, 0xc0, !PT ;  /* 0x0000ffff00007812 */ /* 0x000fe200078ec0ff */
[----:B------:R-:W-:Y:S01]  /*7620*/  @!P2 HFMA2.BF16_V2 R117, -RZ.H0_H0, RZ.H0_H0, -R38.H0_H0 ;  /* 0x200000ffff75a231 */ /* 0x000fe20000340926 */
[----:B------:R-:W-:Y:S01]  /*7630*/  PRMT R124, R26, 0x5410, R20 ;  /* 0x000054101a7c7816 */ /* 0x000fe20000000014 */
[----:B------:R-:W2:Y:S01]  /*7640*/  MUFU.EX2 R11, R31 ;  /* 0x0000001f000b7308 */ /* 0x000ea20000000800 */
[----:B------:R-:W-:Y:S01]  /*7650*/  @!P4 PRMT R26, R111, 0x5410, RZ ;  /* 0x000054106f1ac816 */ /* 0x000fe200000000ff */
[----:B------:R-:W-:Y:S01]  /*7660*/  @!P1 HFMA2.BF16_V2 R119, -RZ.H0_H0, RZ.H0_H0, -R37.H0_H0 ;  /* 0x200000ffff779231 */ /* 0x000fe20000340925 */
[----:B------:R-:W-:-:S02]  /*7670*/  ISETP.GE.U32.AND P4, PT, R194, R6, PT ;  /* 0x00000006c200720c */ /* 0x000fc40003f86070 */
[----:B------:R-:W-:Y:S02]  /*7680*/  @!P0 PRMT R20, R114, 0x5410, RZ ;  /* 0x0000541072148816 */ /* 0x000fe400000000ff */
[----:B------:R-:W-:Y:S01]  /*7690*/  ISETP.GE.U32.AND P0, PT, R194, R0, PT ;  /* 0x00000000c200720c */ /* 0x000fe20003f06070 */
[----:B-1----:R-:W-:Y:S01]  /*76a0*/  FADD.FTZ R9, R10, R16 ;  /* 0x000000100a097221 */ /* 0x002fe20000010000 */
[----:B------:R-:W-:Y:S01]  /*76b0*/  F2FP.BF16.PACK_AB R6, R98, R21 ;  /* 0x000000156206723e */ /* 0x000fe200000010ff */
[----:B------:R-:W-:Y:S01]  /*76c0*/  FADD.FTZ R21, R21, R17 ;  /* 0x0000001115157221 */ /* 0x000fe20000010000 */
[----:B------:R-:W-:Y:S01]  /*76d0*/  LOP3.LUT R0, R3, R252, R12, 0x96, !PT ;  /* 0x000000fc03007212 */ /* 0x000fe200078e960c */
[----:B------:R-:W-:Y:S01]  /*76e0*/  MUFU.EX2 R30, R40 ;  /* 0x00000028001e7308 */ /* 0x000fe20000000800 */
[C---:B------:R-:W-:Y:S02]  /*76f0*/  PRMT R51, R6.reuse, 0x7610, R51 ;  /* 0x0000761006337816 */ /* 0x040fe40000000033 */
[----:B------:R-:W-:Y:S01]  /*7700*/  PRMT R50, R6, 0x7632, R50 ;  /* 0x0000763206327816 */ /* 0x000fe20000000032 */
[----:B--2---:R-:W-:Y:S01]  /*7710*/  FADD.FTZ R17, R11, R9 ;  /* 0x000000090b117221 */ /* 0x004fe20000010000 */
[----:B------:R-:W-:Y:S01]  /*7720*/  SHF.R.U32.HI R6, RZ, 0x10, R0 ;  /* 0x00000010ff067819 */ /* 0x000fe20000011600 */
[----:B------:R-:W-:Y:S01]  /*7730*/  @!P3 HFMA2.BF16_V2 R120, -RZ.H0_H0, RZ.H0_H0, -R51.H0_H0 ;  /* 0x200000ffff78b231 */ /* 0x000fe20000340933 */
[----:B------:R-:W-:Y:S01]  /*7740*/  PRMT R115, R38, 0x5410, R37 ;  /* 0x0000541026737816 */ /* 0x000fe20000000025 */
[----:B------:R-:W-:Y:S01]  /*7750*/  @!P0 HFMA2.BF16_V2 R121, -RZ.H0_H0, RZ.H0_H0, -R50.H0_H0 ;  /* 0x200000ffff798231 */ /* 0x000fe20000340932 */
[----:B------:R-:W-:Y:S01]  /*7760*/  LOP3.LUT R6, R6, 0xff, RZ, 0xc0, !PT ;  /* 0x000000ff06067812 */ /* 0x000fe200078ec0ff */
[----:B------:R-:W1:Y:S01]  /*7770*/  MUFU.EX2 R31, R41 ;  /* 0x00000029001f7308 */ /* 0x000e620000000800 */
[----:B------:R-:W-:-:S02]  /*7780*/  LOP3.LUT R7, R7, 0xff, RZ, 0xc0, !PT ;  /* 0x000000ff07077812 */ /* 0x000fc400078ec0ff */
[----:B------:R-:W-:Y:S02]  /*7790*/  @!P1 PRMT R37, R119, 0x5410, RZ ;  /* 0x0000541077259816 */ /* 0x000fe400000000ff */
[----:B------:R-:W-:Y:S02]  /*77a0*/  ISETP.GE.U32.AND P1, PT, R194, R6, PT ;  /* 0x00000006c200720c */ /* 0x000fe40003f26070 */
[----:B------:R-:W-:Y:S01]  /*77b0*/  @!P2 PRMT R38, R117, 0x5410, RZ ;  /* 0x000054107526a816 */ /* 0x000fe200000000ff */
[----:B------:R-:W2:Y:S01]  /*77c0*/  MUFU.EX2 R168, R91 ;  /* 0x0000005b00a87308 */ /* 0x000ea20000000800 */
[----:B------:R-:W-:Y:S02]  /*77d0*/  LOP3.LUT R6, R0, 0xff, RZ, 0xc0, !PT ;  /* 0x000000ff00067812 */ /* 0x000fe400078ec0ff */
[----:B------:R-:W-:Y:S02]  /*77e0*/  ISETP.GE.U32.AND P2, PT, R194, R7, PT ;  /* 0x00000007c200720c */ /* 0x000fe40003f46070 */
[----:B------:R-:W-:-:S02]  /*77f0*/  PRMT R114, R51, 0x5410, R50 ;  /* 0x0000541033727816 */ /* 0x000fc40000000032 */
[----:B------:R-:W-:Y:S01]  /*7800*/  @!P3 PRMT R51, R120, 0x5410, RZ ;  /* 0x000054107833b816 */ /* 0x000fe200000000ff */
[----:B------:R-:W-:Y:S01]  /*7810*/  MUFU.EX2 R225, R94 ;  /* 0x0000005e00e17308 */ /* 0x000fe20000000800 */
[----:B------:R-:W-:Y:S02]  /*7820*/  ISETP.GE.U32.AND P3, PT, R194, R6, PT ;  /* 0x00000006c200720c */ /* 0x000fe40003f66070 */
[----:B------:R-:W-:Y:S01]  /*7830*/  F2FP.BF16.PACK_AB R7, R11, R10 ;  /* 0x0000000a0b07723e */ /* 0x000fe200000010ff */
[----:B------:R-:W-:Y:S01]  /*7840*/  IMAD.WIDE.U32 R10, R28, -0x2daee0ad, RZ ;  /* 0xd2511f531c0a7825 */ /* 0x000fe200078e00ff */
[----:B------:R-:W-:Y:S02]  /*7850*/  SHF.R.U32.HI R6, RZ, 0x18, R0 ;  /* 0x00000018ff067819 */ /* 0x000fe40000011600 */
[----:B------:R-:W-:Y:S01]  /*7860*/  @!P0 PRMT R50, R121, 0x5410, RZ ;  /* 0x0000541079328816 */ /* 0x000fe200000000ff */
[----:B------:R-:W3:Y:S01]  /*7870*/  MUFU.EX2 R236, R95 ;  /* 0x0000005f00ec7308 */ /* 0x000ee20000000800 */
[----:B------:R-:W-:-:S02]  /*7880*/  LOP3.LUT R0, R0, 0xffff, RZ, 0xc0, !PT ;  /* 0x0000ffff00007812 */ /* 0x000fc400078ec0ff */
[----:B------:R-:W-:Y:S02]  /*7890*/  ISETP.GE.U32.AND P0, PT, R194, R6, PT ;  /* 0x00000006c200720c */ /* 0x000fe40003f06070 */
[C---:B------:R-:W-:Y:S02]  /*78a0*/  PRMT R46, R7.reuse, 0x7610, R46 ;  /* 0x00007610072e7816 */ /* 0x040fe4000000002e */
[----:B------:R-:W-:Y:S01]  /*78b0*/  PRMT R44, R7, 0x7632, R44 ;  /* 0x00007632072c7816 */ /* 0x000fe2000000002c */
[----:B------:R-:W-:Y:S01]  /*78c0*/  IMAD.WIDE.U32 R6, R152, -0x2daee0ad, RZ ;  /* 0xd2511f5398067825 */ /* 0x000fe200078e00ff */
[----:B------:R-:W-:Y:S01]  /*78d0*/  SHF.R.U32.HI R0, RZ, 0x8, R0 ;  /* 0x00000008ff007819 */ /* 0x000fe20000011600 */
[----:B------:R-:W-:Y:S01]  /*78e0*/  @!P2 HFMA2.BF16_V2 R122, -RZ.H0_H0, RZ.H0_H0, -R46.H0_H0 ;  /* 0x200000ffff7aa231 */ /* 0x000fe2000034092e */
[----:B------:R-:W-:Y:S01]  /*78f0*/  PRMT R111, R46, 0x5410, R44 ;  /* 0x000054102e6f7816 */ /* 0x000fe2000000002c */
[----:B------:R-:W-:Y:S01]  /*7900*/  @!P4 HFMA2.BF16_V2 R123, -RZ.H0_H0, RZ.H0_H0, -R44.H0_H0 ;  /* 0x200000ffff7bc231 */ /* 0x000fe2000034092c */
[----:B------:R-:W-:Y:S01]  /*7910*/  LOP3.LUT R7, R7, R190, R42, 0x96, !PT ;  /* 0x000000be07077212 */ /* 0x000fe200078e962a */
[----:B------:R-:W-:Y:S01]  /*7920*/  MUFU.EX2 R233, R96 ;  /* 0x0000006000e97308 */ /* 0x000fe20000000800 */
[----:B------:R-:W-:-:S02]  /*7930*/  LOP3.LUT R0, R0, 0xffff, RZ, 0xc0, !PT ;  /* 0x0000ffff00007812 */ /* 0x000fc400078ec0ff */
[----:B------:R-:W-:Y:S01]  /*7940*/  LOP3.LUT R12, R11, R202, R6, 0x96, !PT ;  /* 0x000000ca0b0c7212 */ /* 0x000fe200078e9606 */
[----:B------:R-:W-:Y:S01]  /*7950*/  IMAD.WIDE.U32 R6, R7, -0x326172a9, RZ ;  /* 0xcd9e8d5707067825 */ /* 0x000fe200078e00ff */
[----:B------:R-:W-:Y:S02]  /*7960*/  @!P2 PRMT R46, R122, 0x5410, RZ ;  /* 0x000054107a2ea816 */ /* 0x000fe400000000ff */
[----:B------:R-:W-:Y:S01]  /*7970*/  ISETP.GE.U32.AND P2, PT, R194, R0, PT ;  /* 0x00000000c200720c */ /* 0x000fe20003f46070 */
[----:B------:R-:W-:Y:S01]  /*7980*/  IMAD.WIDE.U32 R12, R12, -0x326172a9, RZ ;  /* 0xcd9e8d570c0c7825 */ /* 0x000fe200078e00ff */
[----:B------:R-:W-:Y:S01]  /*7990*/  F2FP.BF16.PACK_AB R0, R33, R32 ;  /* 0x000000202100723e */ /* 0x000fe200000010ff */
[----:B------:R4:W-:Y:S01]  /*79a0*/  MUFU.EX2 R234, R110 ;  /* 0x0000006e00ea7308 */ /* 0x0009e20000000800 */
[----:B------:R-:W-:Y:S02]  /*79b0*/  LOP3.LUT R7, R7, R203, R8, 0x96, !PT ;  /* 0x000000cb07077212 */ /* 0x000fe400078e9608 */
[----:B------:R-:W-:-:S02]  /*79c0*/  LOP3.LUT R8, R13, R227, R6, 0x96, !PT ;  /* 0x000000e30d087212 */ /* 0x000fc400078e9606 */
[C---:B------:R-:W-:Y:S01]  /*79d0*/  PRMT R42, R0.reuse, 0x7632, R42 ;  /* 0x00007632002a7816 */ /* 0x040fe2000000002a */
[----:B------:R-:W-:Y:S01]  /*79e0*/  IMAD.WIDE.U32 R6, R7, -0x2daee0ad, RZ ;  /* 0xd2511f5307067825 */ /* 0x000fe200078e00ff */
[----:B------:R-:W-:Y:S01]  /*79f0*/  PRMT R43, R0, 0x7610, R43 ;  /* 0x00007610002b7816 */ /* 0x000fe2000000002b */
[----:B------:R5:W-:Y:S01]  /*7a00*/  MUFU.EX2 R232, R104 ;  /* 0x0000006800e87308 */ /* 0x000be20000000800 */
[----:B-1----:R-:W-:Y:S01]  /*7a10*/  F2FP.BF16.PACK_AB R0, R31, R30 ;  /* 0x0000001e1f00723e */ /* 0x002fe200000010ff */
[----:B------:R-:W-:Y:S01]  /*7a20*/  IMAD.WIDE.U32 R8, R8, -0x2daee0ad, RZ ;  /* 0xd2511f5308087825 */ /* 0x000fe200078e00ff */
[----:B------:R-:W-:Y:S01]  /*7a30*/  @!P2 HFMA2.BF16_V2 R127, -RZ.H0_H0, RZ.H0_H0, -R42.H0_H0 ;  /* 0x200000ffff7fa231 */ /* 0x000fe2000034092a */
[----:B------:R-:W-:Y:S01]  /*7a40*/  LOP3.LUT R7, R7, R228, R10, 0x96, !PT ;  /* 0x000000e407077212 */ /* 0x000fe200078e960a */
[----:B------:R-:W-:Y:S01]  /*7a50*/  @!P3 HFMA2.BF16_V2 R125, -RZ.H0_H0, RZ.H0_H0, -R43.H0_H0 ;  /* 0x200000ffff7db231 */ /* 0x000fe2000034092b */
[C---:B------:R-:W-:Y:S02]  /*7a60*/  PRMT R41, R0.reuse, 0x7610, R41 ;  /* 0x0000761000297816 */ /* 0x040fe40000000029 */
[----:B------:R-:W-:Y:S01]  /*7a70*/  PRMT R40, R0, 0x7632, R40 ;  /* 0x0000763200287816 */ /* 0x000fe20000000028 */
[----:B----4-:R-:W-:Y:S01]  /*7a80*/  IMAD.MOV.U32 R110, RZ, RZ, R230 ;  /* 0x000000ffff6e7224 */ /* 0x010fe200078e00e6 */
[----:B------:R-:W-:Y:S01]  /*7a90*/  LOP3.LUT R0, R2, 0xff, RZ, 0xc0, !PT ;  /* 0x000000ff02007812 */ /* 0x000fe200078ec0ff */
[----:B------:R-:W-:Y:S01]  /*7aa0*/  @!P1 HFMA2.BF16_V2 R131, -RZ.H0_H0, RZ.H0_H0, -R41.H0_H0 ;  /* 0x200000ffff839231 */ /* 0x000fe20000340929 */
[----:B------:R-:W-:Y:S01]  /*7ab0*/  LOP3.LUT R9, R9, R229, R6, 0x96, !PT ;  /* 0x000000e509097212 */ /* 0x000fe200078e9606 */
[----:B------:R-:W-:Y:S01]  /*7ac0*/  IMAD.WIDE.U32 R6, R7, -0x326172a9, RZ ;  /* 0xcd9e8d5707067825 */ /* 0x000fe200078e00ff */
[----:B------:R-:W-:Y:S01]  /*7ad0*/  PRMT R126, R43, 0x5410, R42 ;  /* 0x000054102b7e7816 */ /* 0x000fe2000000002a */
[----:B------:R-:W-:Y:S01]  /*7ae0*/  @!P0 HFMA2.BF16_V2 R130, -RZ.H0_H0, RZ.H0_H0, -R40.H0_H0 ;  /* 0x200000ffff828231 */ /* 0x000fe20000340928 */
[----:B------:R-:W-:Y:S01]  /*7af0*/  @!P2 PRMT R42, R127, 0x5410, RZ ;  /* 0x000054107f2aa816 */ /* 0x000fe200000000ff */
[----:B-----5:R-:W-:Y:S01]  /*7b00*/  IMAD.MOV.U32 R104, RZ, RZ, R227 ;  /* 0x000000ffff687224 */ /* 0x020fe200078e00e3 */
[----:B------:R-:W-:Y:S01]  /*7b10*/  ISETP.GE.U32.AND P2, PT, R194, R0, PT ;  /* 0x00000000c200720c */ /* 0x000fe20003f46070 */
[----:B------:R-:W-:Y:S01]  /*7b20*/  MUFU.EX2 R227, R118 ;  /* 0x0000007600e37308 */ /* 0x000fe20000000800 */
[----:B------:R-:W-:-:S02]  /*7b30*/  SHF.R.U32.HI R0, RZ, 0x18, R2 ;  /* 0x00000018ff007819 */ /* 0x000fc40000011602 */
[----:B------:R-:W-:Y:S02]  /*7b40*/  LOP3.LUT R10, R2, 0xffff, RZ, 0xc0, !PT ;  /* 0x0000ffff020a7812 */ /* 0x000fe400078ec0ff */
[----:B------:R-:W-:Y:S01]  /*7b50*/  SHF.R.U32.HI R11, RZ, 0x10, R2 ;  /* 0x00000010ff0b7819 */ /* 0x000fe20000011602 */
[----:B------:R-:W-:Y:S01]  /*7b60*/  IMAD.WIDE.U32 R2, R9, -0x326172a9, RZ ;  /* 0xcd9e8d5709027825 */ /* 0x000fe200078e00ff */
[----:B------:R-:W-:Y:S02]  /*7b70*/  @!P3 PRMT R43, R125, 0x5410, RZ ;  /* 0x000054107d2bb816 */ /* 0x000fe400000000ff */
[----:B------:R-:W-:Y:S01]  /*7b80*/  PRMT R125, R41, 0x5410, R40 ;  /* 0x00005410297d7816 */ /* 0x000fe20000000028 */
[----:B------:R-:W-:Y:S01]  /*7b90*/  FADD.FTZ R9, R98, R21 ;  /* 0x0000001562097221 */ /* 0x000fe20000010000 */
[----:B------:R-:W-:Y:S02]  /*7ba0*/  @!P1 PRMT R41, R131, 0x5410, RZ ;  /* 0x0000541083299816 */ /* 0x000fe400000000ff */
[----:B------:R-:W-:Y:S01]  /*7bb0*/  ISETP.GE.U32.AND P1, PT, R194, R0, PT ;  /* 0x00000000c200720c */ /* 0x000fe20003f26070 */
[----:B------:R-:W-:Y:S01]  /*7bc0*/  FADD.FTZ R9, R32, R9 ;  /* 0x0000000920097221 */ /* 0x000fe20000010000 */
[----:B------:R-:W-:Y:S01]  /*7bd0*/  LOP3.LUT R12, R7, R230, R12, 0x96, !PT ;  /* 0x000000e6070c7212 */ /* 0x000fe200078e960c */
[----:B------:R-:W-:Y:S01]  /*7be0*/  IMAD.SHL.U32 R32, R187, 0x8, RZ ;  /* 0x00000008bb207824 */ /* 0x000fe200078e00ff */
[----:B------:R-:W-:Y:S01]  /*7bf0*/  LOP3.LUT R6, R3, R231, R6, 0x96, !PT ;  /* 0x000000e703067212 */ /* 0x000fe200078e9606 */
[----:B------:R-:W-:Y:S01]  /*7c00*/  MUFU.EX2 R230, R113 ;  /* 0x0000007100e67308 */ /* 0x000fe20000000800 */
[C---:B------:R-:W-:Y:S01]  /*7c10*/  LOP3.LUT R7, R2.reuse, 0xff, RZ, 0xc0, !PT ;  /* 0x000000ff02077812 */ /* 0x040fe200078ec0ff */
[----:B------:R-:W-:Y:S01]  /*7c20*/  FADD.FTZ R96, R33, R9 ;  /* 0x0000000921607221 */ /* 0x000fe20000010000 */
[----:B------:R-:W-:Y:S01]  /*7c30*/  LOP3.LUT R16, R2, 0xffff, RZ, 0xc0, !PT ;  /* 0x0000ffff02107812 */ /* 0x000fe200078ec0ff */
[----:B------:R-:W-:Y:S01]  /*7c40*/  IMAD.WIDE R32, R32, 0x2, R34 ;  /* 0x0000000220207825 */ /* 0x000fe200078e0222 */
[----:B------:R-:W-:-:S02]  /*7c50*/  SHF.R.U32.HI R13, RZ, 0x10, R2 ;  /* 0x00000010ff0d7819 */ /* 0x000fc40000011602 */
[----:B------:R-:W-:Y:S01]  /*7c60*/  SHF.R.U32.HI R0, RZ, 0x18, R2 ;  /* 0x00000018ff007819 */ /* 0x000fe20000011602 */
[----:B------:R-:W-:Y:S01]  /*7c70*/  IMAD.WIDE.U32 R2, R27, -0x2daee0ad, RZ ;  /* 0xd2511f531b027825 */ /* 0x000fe200078e00ff */
[----:B------:R-:W-:Y:S01]  /*7c80*/  @!P0 PRMT R40, R130, 0x5410, RZ ;  /* 0x0000541082288816 */ /* 0x000fe200000000ff */
[----:B------:R-:W-:Y:S01]  /*7c90*/  ST.E.U16 [R32.64], R36 ;  /* 0x0000002420007985 */ /* 0x000fe2000c101504 */
[----:B------:R-:W-:Y:S02]  /*7ca0*/  ISETP.GE.U32.AND P0, PT, R194, R7, PT ;  /* 0x00000007c200720c */ /* 0x000fe40003f06070 */
[----:B------:R-:W-:Y:S01]  /*7cb0*/  LOP3.LUT R45, R3, R252, R14, 0x96, !PT ;  /* 0x000000fc032d7212 */ /* 0x000fe200078e960e */
[----:B------:R-:W-:Y:S01]  /*7cc0*/  ST.E.U16 [R32.64+0x2], R39 ;  /* 0x0000022720007985 */ /* 0x000fe2000c101504 */
[C---:B------:R-:W-:Y:S02]  /*7cd0*/  LOP3.LUT R83, R2.reuse, 0xffff, RZ, 0xc0, !PT ;  /* 0x0000ffff02537812 */ /* 0x040fe400078ec0ff */
[----:B------:R-:W-:-:S02]  /*7ce0*/  LOP3.LUT R86, R2, 0xff, RZ, 0xc0, !PT ;  /* 0x000000ff02567812 */ /* 0x000fc400078ec0ff */
[--C-:B------:R-:W-:Y:S02]  /*7cf0*/  SHF.R.U32.HI R84, RZ, 0x10, R2.reuse ;  /* 0x00000010ff547819 */ /* 0x100fe40000011602 */
[----:B------:R-:W-:Y:S01]  /*7d00*/  SHF.R.U32.HI R85, RZ, 0x18, R2 ;  /* 0x00000018ff557819 */ /* 0x000fe20000011602 */
[----:B------:R-:W-:Y:S01]  /*7d10*/  IMAD.WIDE.U32 R2, R12, -0x2daee0ad, RZ ;  /* 0xd2511f530c027825 */ /* 0x000fe200078e00ff */
[----:B------:R-:W-:Y:S02]  /*7d20*/  @!P4 PRMT R44, R123, 0x5410, RZ ;  /* 0x000054107b2cc816 */ /* 0x000fe400000000ff */
[----:B------:R-:W-:Y:S02]  /*7d30*/  ISETP.GE.U32.AND P4, PT, R194, R0, PT ;  /* 0x00000000c200720c */ /* 0x000fe40003f86070 */
[C---:B------:R-:W-:Y:S02]  /*7d40*/  LOP3.LUT R7, R2.reuse, 0xff, RZ, 0xc0, !PT ;  /* 0x000000ff02077812 */ /* 0x040fe400078ec0ff */
[----:B------:R-:W-:-:S02]  /*7d50*/  LOP3.LUT R29, R2, 0xffff, RZ, 0xc0, !PT ;  /* 0x0000ffff021d7812 */ /* 0x000fc400078ec0ff */
[--C-:B------:R-:W-:Y:S02]  /*7d60*/  SHF.R.U32.HI R28, RZ, 0x10, R2.reuse ;  /* 0x00000010ff1c7819 */ /* 0x100fe40000011602 */
[----:B------:R-:W-:Y:S02]  /*7d70*/  SHF.R.U32.HI R12, RZ, 0x18, R2 ;  /* 0x00000018ff0c7819 */ /* 0x000fe40000011602 */
[----:B------:R-:W-:Y:S02]  /*7d80*/  SHF.R.U32.HI R2, RZ, 0x8, R22 ;  /* 0x00000008ff027819 */ /* 0x000fe40000011616 */
[----:B------:R-:W-:Y:S01]  /*7d90*/  LOP3.LUT R0, R3, R252, R8, 0x96, !PT ;  /* 0x000000fc03007212 */ /* 0x000fe200078e9608 */
[----:B------:R-:W-:Y:S01]  /*7da0*/  FADD.FTZ R8, R173, R19 ;  /* 0x00000013ad087221 */ /* 0x000fe20000010000 */
[----:B------:R-:W-:Y:S02]  /*7db0*/  PRMT R89, R25, 0x5410, R2 ;  /* 0x0000541019597816 */ /* 0x000fe40000000002 */
[----:B------:R-:W-:Y:S01]  /*7dc0*/  LOP3.LUT R2, R24, 0xff, RZ, 0xc0, !PT ;  /* 0x000000ff18027812 */ /* 0x000fe200078ec0ff */
[----:B------:R-:W-:Y:S01]  /*7dd0*/  FADD.FTZ R27, R175, R8 ;  /* 0x00000008af1b7221 */ /* 0x000fe20000010000 */
[----:B------:R-:W-:Y:S01]  /*7de0*/  SHF.R.U32.HI R3, RZ, 0x8, R10 ;  /* 0x00000008ff037819 */ /* 0x000fe2000001160a */
[----:B------:R-:W-:Y:S01]  /*7df0*/  FADD.FTZ R10, R30, R17 ;  /* 0x000000111e0a7221 */ /* 0x000fe20000010000 */
[----:B------:R-:W-:Y:S01]  /*7e00*/  PRMT R87, R2, 0x5410, R23 ;  /* 0x0000541002577816 */ /* 0x000fe20000000017 */
[----:B------:R-:W-:Y:S01]  /*7e10*/  IMAD.SHL.U32 R30, R187, 0x40, RZ ;  /* 0x00000040bb1e7824 */ /* 0x000fe200078e00ff */
[----:B------:R-:W-:Y:S01]  /*7e20*/  F2FP.BF16.PACK_AB R23, R178, R169 ;  /* 0x000000a9b217723e */ /* 0x000fe200000010ff */
[----:B------:R-:W-:Y:S01]  /*7e30*/  FADD.FTZ R95, R179, R27 ;  /* 0x0000001bb35f7221 */ /* 0x000fe20000010000 */
[----:B------:R-:W-:Y:S01]  /*7e40*/  LOP3.LUT R2, R3, 0xffff, RZ, 0xc0, !PT ;  /* 0x0000ffff03027812 */ /* 0x000fe200078ec0ff */
[----:B------:R-:W-:Y:S01]  /*7e50*/  IMAD.MOV.U32 R179, RZ, RZ, R190 ;  /* 0x000000ffffb37224 */ /* 0x000fe200078e00be */
[----:B------:R-:W-:Y:S01]  /*7e60*/  PRMT R22, R23, 0x7632, R22 ;  /* 0x0000763217167816 */ /* 0x000fe20000000016 */
[----:B------:R-:W-:Y:S01]  /*7e70*/  @!P2 HFMA2.BF16_V2 R133, -RZ.H0_H0, RZ.H0_H0, -R23.H0_H0 ;  /* 0x200000ffff85a231 */ /* 0x000fe20000340917 */
[----:B------:R-:W-:-:S02]  /*7e80*/  ISETP.GE.U32.AND P3, PT, R194, R2, PT ;  /* 0x00000002c200720c */ /* 0x000fc40003f66070 */
[----:B------:R-:W-:Y:S01]  /*7e90*/  LOP3.LUT R2, R11, 0xff, RZ, 0xc0, !PT ;  /* 0x000000ff0b027812 */ /* 0x000fe200078ec0ff */
[----:B------:R-:W-:Y:S01]  /*7ea0*/  FADD.FTZ R11, R174, R18 ;  /* 0x00000012ae0b7221 */ /* 0x000fe20000010000 */
[----:B------:R-:W-:Y:S02]  /*7eb0*/  PRMT R98, R23, 0x5410, R22 ;  /* 0x0000541017627816 */ /* 0x000fe40000000016 */
[----:B------:R-:W-:Y:S02]  /*7ec0*/  @!P2 PRMT R23, R133, 0x5410, RZ ;  /* 0x000054108517a816 */ /* 0x000fe400000000ff */
[----:B------:R-:W-:Y:S02]  /*7ed0*/  ISETP.GE.U32.AND P2, PT, R194, R2, PT ;  /* 0x00000002c200720c */ /* 0x000fe40003f46070 */
[----:B------:R-:W-:Y:S02]  /*7ee0*/  LOP3.LUT R2, R6, 0xffff, RZ, 0xc0, !PT ;  /* 0x0000ffff06027812 */ /* 0x000fe400078ec0ff */
[----:B--2---:R-:W-:Y:S01]  /*7ef0*/  F2FP.BF16.PACK_AB R25, R168, R88 ;  /* 0x00000058a819723e */ /* 0x004fe200000010ff */
[----:B------:R-:W-:Y:S01]  /*7f00*/  @!P3 HFMA2.BF16_V2 R132, -RZ.H0_H0, RZ.H0_H0, -R22.H0_H0 ;  /* 0x200000ffff84b231 */ /* 0x000fe20000340916 */
[----:B------:R-:W-:-:S02]  /*7f10*/  LOP3.LUT R3, R6, 0xff, RZ, 0xc0, !PT ;  /* 0x000000ff06037812 */ /* 0x000fc400078ec0ff */
[----:B------:R-:W-:Y:S02]  /*7f20*/  SHF.R.U32.HI R2, RZ, 0x8, R2 ;  /* 0x00000008ff027819 */ /* 0x000fe40000011602 */
[----:B------:R-:W-:Y:S02]  /*7f30*/  @!P3 PRMT R22, R132, 0x5410, RZ ;  /* 0x000054108416b816 */ /* 0x000fe400000000ff */
[C---:B------:R-:W-:Y:S01]  /*7f40*/  PRMT R24, R25.reuse, 0x7632, R24 ;  /* 0x0000763219187816 */ /* 0x040fe20000000018 */
[----:B------:R-:W-:Y:S01]  /*7f50*/  @!P2 HFMA2.BF16_V2 R134, -RZ.H0_H0, RZ.H0_H0, -R25.H0_H0 ;  /* 0x200000ffff86a231 */ /* 0x000fe20000340919 */
[----:B------:R-:W-:Y:S02]  /*7f60*/  ISETP.GE.U32.AND P3, PT, R194, R3, PT ;  /* 0x00000003c200720c */ /* 0x000fe40003f66070 */
[----:B------:R-:W-:Y:S01]  /*7f70*/  LOP3.LUT R2, R2, 0xffff, RZ, 0xc0, !PT ;  /* 0x0000ffff02027812 */ /* 0x000fe200078ec0ff */
[----:B------:R-:W-:Y:S01]  /*7f80*/  @!P1 HFMA2.BF16_V2 R135, -RZ.H0_H0, RZ.H0_H0, -R24.H0_H0 ;  /* 0x200000ffff879231 */ /* 0x000fe20000340918 */
[----:B------:R-:W-:-:S02]  /*7f90*/  PRMT R92, R25, 0x5410, R24 ;  /* 0x00005410195c7816 */ /* 0x000fc40000000018 */
[----:B------:R-:W-:Y:S02]  /*7fa0*/  @!P2 PRMT R25, R134, 0x5410, RZ ;  /* 0x000054108619a816 */ /* 0x000fe400000000ff */
[C---:B------:R-:W-:Y:S02]  /*7fb0*/  ISETP.GE.U32.AND P2, PT, R194.reuse, R2, PT ;  /* 0x00000002c200720c */ /* 0x040fe40003f46070 */
[--C-:B------:R-:W-:Y:S02]  /*7fc0*/  SHF.R.U32.HI R2, RZ, 0x18, R6.reuse ;  /* 0x00000018ff027819 */ /* 0x100fe40000011606 */
[----:B------:R-:W-:Y:S02]  /*7fd0*/  F2FP.BF16.PACK_AB R21, R177, R176 ;  /* 0x000000b0b115723e */ /* 0x000fe400000010ff */
[----:B------:R-:W-:Y:S02]  /*7fe0*/  @!P1 PRMT R24, R135, 0x5410, RZ ;  /* 0x0000541087189816 */ /* 0x000fe400000000ff */
[----:B------:R-:W-:Y:S01]  /*7ff0*/  ISETP.GE.U32.AND P1, PT, R194, R2, PT ;  /* 0x00000002c200720c */ /* 0x000fe20003f26070 */
[----:B------:R-:W-:Y:S01]  /*8000*/  @!P3 HFMA2.BF16_V2 R137, -RZ.H0_H0, RZ.H0_H0, -R21.H0_H0 ;  /* 0x200000ffff89b231 */ /* 0x000fe20000340915 */
[----:B------:R-:W-:-:S02]  /*8010*/  SHF.R.U32.HI R2, RZ, 0x10, R6 ;  /* 0x00000010ff027819 */ /* 0x000fc40000011606 */
[----:B------:R-:W-:Y:S02]  /*8020*/  PRMT R17, R21, 0x7632, R17 ;  /* 0x0000763215117816 */ /* 0x000fe40000000011 */
[----:B------:R-:W-:Y:S02]  /*8030*/  LOP3.LUT R2, R2, 0xff, RZ, 0xc0, !PT ;  /* 0x000000ff02027812 */ /* 0x000fe400078ec0ff */
[----:B------:R-:W-:Y:S01]  /*8040*/  F2FP.BF16.PACK_AB R19, R97, R158 ;  /* 0x0000009e6113723e */ /* 0x000fe200000010ff */
[----:B------:R-:W-:Y:S01]  /*8050*/  @!P2 HFMA2.BF16_V2 R136, -RZ.H0_H0, RZ.H0_H0, -R17.H0_H0 ;  /* 0x200000ffff88a231 */ /* 0x000fe20000340911 */
[----:B------:R-:W-:Y:S02]  /*8060*/  PRMT R154, R21, 0x5410, R17 ;  /* 0x00005410159a7816 */ /* 0x000fe40000000011 */
[----:B------:R-:W-:Y:S02]  /*8070*/  @!P3 PRMT R21, R137, 0x5410, RZ ;  /* 0x000054108915b816 */ /* 0x000fe400000000ff */
[----:B------:R-:W-:-:S02]  /*8080*/  ISETP.GE.U32.AND P3, PT, R194, R2, PT ;  /* 0x00000002c200720c */ /* 0x000fc40003f66070 */
[----:B------:R-:W-:Y:S02]  /*8090*/  PRMT R18, R19, 0x7632, R18 ;  /* 0x0000763213127816 */ /* 0x000fe40000000012 */
[----:B------:R-:W-:Y:S02]  /*80a0*/  LOP3.LUT R2, R13, 0xff, RZ, 0xc0, !PT ;  /* 0x000000ff0d027812 */ /* 0x000fe400078ec0ff */
[----:B------:R-:W-:Y:S01]  /*80b0*/  @!P2 PRMT R17, R136, 0x5410, RZ ;  /* 0x000054108811a816 */ /* 0x000fe200000000ff */
[----:B------:R-:W-:Y:S01]  /*80c0*/  @!P1 HFMA2.BF16_V2 R138, -RZ.H0_H0, RZ.H0_H0, -R18.H0_H0 ;  /* 0x200000ffff8a9231 */ /* 0x000fe20000340912 */
[----:B------:R-:W-:Y:S02]  /*80d0*/  ISETP.GE.U32.AND P2, PT, R194, R2, PT ;  /* 0x00000002c200720c */ /* 0x000fe40003f46070 */
[----:B------:R-:W-:Y:S02]  /*80e0*/  SHF.R.U32.HI R2, RZ, 0x8, R16 ;  /* 0x00000008ff027819 */ /* 0x000fe40000011610 */
[----:B------:R-:W-:Y:S01]  /*80f0*/  PRMT R152, R19, 0x5410, R18 ;  /* 0x0000541013987816 */ /* 0x000fe20000000012 */
[----:B------:R-:W-:Y:S01]  /*8100*/  @!P3 HFMA2.BF16_V2 R139, -RZ.H0_H0, RZ.H0_H0, -R19.H0_H0 ;  /* 0x200000ffff8bb231 */ /* 0x000fe20000340913 */
[----:B------:R-:W-:-:S02]  /*8110*/  LOP3.LUT R2, R2, 0xffff, RZ, 0xc0, !PT ;  /* 0x0000ffff02027812 */ /* 0x000fc400078ec0ff */
[----:B------:R-:W-:Y:S02]  /*8120*/  @!P1 PRMT R18, R138, 0x5410, RZ ;  /* 0x000054108a129816 */ /* 0x000fe400000000ff */
[----:B------:R-:W1:Y:S01]  /*8130*/  MUFU.EX2 R138, R112 ;  /* 0x00000070008a7308 */ /* 0x000e620000000800 */
[----:B------:R-:W-:Y:S02]  /*8140*/  ISETP.GE.U32.AND P1, PT, R194, R2, PT ;  /* 0x00000002c200720c */ /* 0x000fe40003f26070 */
[----:B---3--:R-:W-:Y:S02]  /*8150*/  F2FP.BF16.PACK_AB R14, R236, R225 ;  /* 0x000000e1ec0e723e */ /* 0x008fe400000010ff */
[----:B------:R-:W-:Y:S02]  /*8160*/  LOP3.LUT R2, R15, 0xffff, RZ, 0xc0, !PT ;  /* 0x0000ffff0f027812 */ /* 0x000fe400078ec0ff */
[----:B------:R-:W-:Y:S01]  /*8170*/  SHF.R.U32.HI R3, RZ, 0x10, R15 ;  /* 0x00000010ff037819 */ /* 0x000fe2000001160f */
[----:B------:R-:W-:Y:S01]  /*8180*/  @!P0 HFMA2.BF16_V2 R140, -RZ.H0_H0, RZ.H0_H0, -R14.H0_H0 ;  /* 0x200000ffff8c8231 */ /* 0x000fe2000034090e */
[----:B------:R-:W-:Y:S01]  /*8190*/  @!P3 PRMT R19, R139, 0x5410, RZ ;  /* 0x000054108b13b816 */ /* 0x000fe200000000ff */
[----:B------:R-:W-:Y:S01]  /*81a0*/  IMAD.MOV.U32 R139, RZ, RZ, R231 ;  /* 0x000000ffff8b7224 */ /* 0x000fe200078e00e7 */
[----:B------:R-:W-:Y:S01]  /*81b0*/  PRMT R13, R14, 0x7632, R13 ;  /* 0x000076320e0d7816 */ /* 0x000fe2000000000d */
[----:B------:R2:W3:Y:S01]  /*81c0*/  MUFU.EX2 R231, R106 ;  /* 0x0000006a00e77308 */ /* 0x0004e20000000800 */
[----:B------:R-:W-:-:S02]  /*81d0*/  ISETP.GE.U32.AND P3, PT, R194, R7, PT ;  /* 0x00000007c200720c */ /* 0x000fc40003f66070 */
[----:B------:R-:W-:Y:S01]  /*81e0*/  SHF.R.U32.HI R6, RZ, 0x8, R2 ;  /* 0x00000008ff067819 */ /* 0x000fe20000011602 */
[----:B------:R-:W-:Y:S01]  /*81f0*/  @!P1 HFMA2.BF16_V2 R141, -RZ.H0_H0, RZ.H0_H0, -R13.H0_H0 ;  /* 0x200000ffff8d9231 */ /* 0x000fe2000034090d */
[----:B------:R-:W-:Y:S02]  /*8200*/  SHF.R.U32.HI R7, RZ, 0x18, R15 ;  /* 0x00000018ff077819 */ /* 0x000fe4000001160f */
[----:B------:R-:W-:Y:S01]  /*8210*/  LOP3.LUT R2, R3, 0xff, RZ, 0xc0, !PT ;  /* 0x000000ff03027812 */ /* 0x000fe200078ec0ff */
[----:B------:R-:W-:Y:S01]  /*8220*/  FADD.FTZ R3, R180, R11 ;  /* 0x0000000bb4037221 */ /* 0x000fe20000010000 */
[----:B-1----:R-:W-:Y:S01]  /*8230*/  F2FP.BF16.PACK_AB R16, R138, R105 ;  /* 0x000000698a10723e */ /* 0x002fe200000010ff */
[----:B------:R-:W-:Y:S01]  /*8240*/  IMAD.MOV.U32 R180, RZ, RZ, R229 ;  /* 0x000000ffffb47224 */ /* 0x000fe200078e00e5 */
[----:B------:R-:W-:Y:S01]  /*8250*/  PRMT R81, R2, 0x5410, R7 ;  /* 0x0000541002517816 */ /* 0x000fe20000000007 */
[----:B------:R-:W1:Y:S01]  /*8260*/  MUFU.EX2 R229, R99 ;  /* 0x0000006300e57308 */ /* 0x000e620000000800 */
[----:B------:R-:W-:Y:S01]  /*8270*/  LOP3.LUT R2, R28, 0xff, RZ, 0xc0, !PT ;  /* 0x000000ff1c027812 */ /* 0x000fe200078ec0ff */
[----:B------:R-:W-:Y:S01]  /*8280*/  @!P2 HFMA2.BF16_V2 R142, -RZ.H0_H0, RZ.H0_H0, -R16.H0_H0 ;  /* 0x200000ffff8ea231 */ /* 0x000fe20000340910 */
[----:B------:R-:W-:Y:S01]  /*8290*/  LOP3.LUT R8, R15, 0xff, RZ, 0xc0, !PT ;  /* 0x000000ff0f087812 */ /* 0x000fe200078ec0ff */
[----:B------:R-:W-:Y:S01]  /*82a0*/  FADD.FTZ R93, R181, R3 ;  /* 0x00000003b55d7221 */ /* 0x000fe20000010000 */
[----:B------:R-:W-:Y:S01]  /*82b0*/  PRMT R137, R14, 0x5410, R13 ;  /* 0x000054100e897816 */ /* 0x000fe2000000000d */
[----:B------:R-:W-:Y:S01]  /*82c0*/  IMAD R28, R187, 0x48, RZ ;  /* 0x00000048bb1c7824 */ /* 0x000fe200078e02ff */
[----:B------:R-:W-:Y:S01]  /*82d0*/  @!P1 PRMT R13, R141, 0x5410, RZ ;  /* 0x000054108d0d9816 */ /* 0x000fe200000000ff */
[----:B--2---:R-:W-:Y:S01]  /*82e0*/  IMAD.MOV.U32 R106, RZ, RZ, R228 ;  /* 0x000000ffff6a7224 */ /* 0x004fe200078e00e4 */
[----:B------:R-:W-:Y:S01]  /*82f0*/  PRMT R15, R16, 0x7632, R15 ;  /* 0x00007632100f7816 */ /* 0x000fe2000000000f */
[----:B------:R-:W2:Y:S01]  /*8300*/  MUFU.EX2 R228, R116 ;  /* 0x0000007400e47308 */ /* 0x000ea20000000800 */
[----:B------:R-:W-:-:S02]  /*8310*/  ISETP.GE.U32.AND P1, PT, R194, R2, PT ;  /* 0x00000002c200720c */ /* 0x000fc40003f26070 */
[----:B------:R-:W-:Y:S01]  /*8320*/  LOP3.LUT R2, R0, 0xff, RZ, 0xc0, !PT ;  /* 0x000000ff00027812 */ /* 0x000fe200078ec0ff */
[----:B------:R-:W-:Y:S01]  /*8330*/  @!P4 HFMA2.BF16_V2 R143, -RZ.H0_H0, RZ.H0_H0, -R15.H0_H0 ;  /* 0x200000ffff8fc231 */ /* 0x000fe2000034090f */
[----:B------:R-:W-:Y:S02]  /*8340*/  PRMT R136, R16, 0x5410, R15 ;  /* 0x0000541010887816 */ /* 0x000fe4000000000f */
[----:B------:R-:W-:Y:S02]  /*8350*/  @!P2 PRMT R16, R142, 0x5410, RZ ;  /* 0x000054108e10a816 */ /* 0x000fe400000000ff */
[----:B------:R-:W-:Y:S02]  /*8360*/  ISETP.GE.U32.AND P2, PT, R194, R2, PT ;  /* 0x00000002c200720c */ /* 0x000fe40003f46070 */
[----:B------:R-:W-:Y:S02]  /*8370*/  LOP3.LUT R2, R0, 0xffff, RZ, 0xc0, !PT ;  /* 0x0000ffff00027812 */ /* 0x000fe400078ec0ff */
[----:B------:R-:W-:-:S02]  /*8380*/  @!P4 PRMT R15, R143, 0x5410, RZ ;  /* 0x000054108f0fc816 */ /* 0x000fc400000000ff */
[----:B------:R-:W-:Y:S02]  /*8390*/  SHF.R.U32.HI R2, RZ, 0x8, R2 ;  /* 0x00000008ff027819 */ /* 0x000fe40000011602 */
[----:B------:R-:W-:Y:S02]  /*83a0*/  @!P0 PRMT R14, R140, 0x5410, RZ ;  /* 0x000054108c0e8816 */ /* 0x000fe400000000ff */
[----:B------:R-:W-:Y:S02]  /*83b0*/  LOP3.LUT R2, R2, 0xffff, RZ, 0xc0, !PT ;  /* 0x0000ffff02027812 */ /* 0x000fe400078ec0ff */
[C---:B------:R-:W-:Y:S02]  /*83c0*/  ISETP.GE.U32.AND P0, PT, R194.reuse, R12, PT ;  /* 0x0000000cc200720c */ /* 0x040fe40003f06070 */
[----:B------:R-:W-:Y:S02]  /*83d0*/  ISETP.GE.U32.AND P4, PT, R194, R2, PT ;  /* 0x00000002c200720c */ /* 0x000fe40003f86070 */
[----:B------:R-:W-:-:S02]  /*83e0*/  F2FP.BF16.PACK_AB R12, R234, R233 ;  /* 0x000000e9ea0c723e */ /* 0x000fc400000010ff */
[----:B------:R-:W-:Y:S01]  /*83f0*/  SHF.R.U32.HI R2, RZ, 0x8, R29 ;  /* 0x00000008ff027819 */ /* 0x000fe2000001161d */
[----:B------:R-:W-:Y:S01]  /*8400*/  IMAD.WIDE R28, R28, 0x2, R34 ;  /* 0x000000021c1c7825 */ /* 0x000fe200078e0222 */
[----:B------:R-:W-:Y:S01]  /*8410*/  PRMT R11, R12, 0x7632, R11 ;  /* 0x000076320c0b7816 */ /* 0x000fe2000000000b */
[----:B------:R-:W-:Y:S01]  /*8420*/  @!P2 HFMA2.BF16_V2 R145, -RZ.H0_H0, RZ.H0_H0, -R12.H0_H0 ;  /* 0x200000ffff91a231 */ /* 0x000fe2000034090c */
[----:B------:R-:W-:Y:S02]  /*8430*/  LOP3.LUT R2, R2, 0xffff, RZ, 0xc0, !PT ;  /* 0x0000ffff02027812 */ /* 0x000fe400078ec0ff */
[----:B------:R-:W-:Y:S02]  /*8440*/  PRMT R131, R12, 0x5410, R11 ;  /* 0x000054100c837816 */ /* 0x000fe4000000000b */
[----:B------:R-:W-:Y:S01]  /*8450*/  @!P2 PRMT R12, R145, 0x5410, RZ ;  /* 0x00005410910ca816 */ /* 0x000fe200000000ff */
[----:B------:R-:W-:Y:S01]  /*8460*/  @!P4 HFMA2.BF16_V2 R144, -RZ.H0_H0, RZ.H0_H0, -R11.H0_H0 ;  /* 0x200000ffff90c231 */ /* 0x000fe2000034090b */
[----:B------:R-:W-:Y:S01]  /*8470*/  ISETP.GE.U32.AND P2, PT, R194, R2, PT ;  /* 0x00000002c200720c */ /* 0x000fe20003f46070 */
[----:B------:R-:W-:Y:S01]  /*8480*/  IMAD.MOV.U32 R145, RZ, RZ, R203 ;  /* 0x000000ffff917224 */ /* 0x000fe200078e00cb */
[----:B------:R-:W-:-:S02]  /*8490*/  SHF.R.U32.HI R2, RZ, 0x18, R0 ;  /* 0x00000018ff027819 */ /* 0x000fc40000011600 */
[----:B------:R-:W-:Y:S01]  /*84a0*/  PRMT R82, R8, 0x5410, R6 ;  /* 0x0000541008527816 */ /* 0x000fe20000000006 */
[----:B------:R-:W-:Y:S01]  /*84b0*/  FADD.FTZ R6, R31, R10 ;  /* 0x0000000a1f067221 */ /* 0x000fe20000010000 */
[----:B---3--:R-:W-:Y:S01]  /*84c0*/  F2FP.BF16.PACK_AB R8, R232, R231 ;  /* 0x000000e7e808723e */ /* 0x008fe200000010ff */
[----:B------:R-:W-:Y:S01]  /*84d0*/  IMAD.WIDE R30, R30, 0x2, R34 ;  /* 0x000000021e1e7825 */ /* 0x000fe200078e0222 */
[----:B------:R-:W-:Y:S02]  /*84e0*/  @!P4 PRMT R11, R144, 0x5410, RZ ;  /* 0x00005410900bc816 */ /* 0x000fe400000000ff */
[----:B------:R-:W-:Y:S01]  /*84f0*/  ISETP.GE.U32.AND P4, PT, R194, R2, PT ;  /* 0x00000002c200720c */ /* 0x000fe20003f86070 */
[----:B------:R-:W-:Y:S01]  /*8500*/  @!P3 HFMA2.BF16_V2 R146, -RZ.H0_H0, RZ.H0_H0, -R8.H0_H0 ;  /* 0x200000ffff92b231 */ /* 0x000fe20000340908 */
[----:B------:R-:W-:Y:S01]  /*8510*/  SHF.R.U32.HI R2, RZ, 0x10, R0 ;  /* 0x00000010ff027819 */ /* 0x000fe20000011600 */
[----:B------:R-:W-:Y:S01]  /*8520*/  IMAD.MOV.U32 R144, RZ, RZ, R202 ;  /* 0x000000ffff907224 */ /* 0x000fe200078e00ca */
[----:B-1----:R-:W-:Y:S01]  /*8530*/  F2FP.BF16.PACK_AB R10, R230, R229 ;  /* 0x000000e5e60a723e */ /* 0x002fe200000010ff */
[----:B------:R-:W-:Y:S01]  /*8540*/  IMAD.WIDE.U32 R202, R171, -0x326172a9, RZ ;  /* 0xcd9e8d57abca7825 */ /* 0x000fe200078e00ff */
[----:B------:R-:W-:Y:S01]  /*8550*/  PRMT R0, R8, 0x7632, R0 ;  /* 0x0000763208007816 */ /* 0x000fe20000000000 */
[----:B------:R1:W-:Y:S01]  /*8560*/  ST.E.U16 [R30.64], R26 ;  /* 0x0000001a1e007985 */ /* 0x0003e2000c101504 */
[----:B------:R-:W-:Y:S01]  /*8570*/  LOP3.LUT R2, R2, 0xff, RZ, 0xc0, !PT ;  /* 0x000000ff02027812 */ /* 0x000fe200078ec0ff */
[----:B------:R-:W-:Y:S01]  /*8580*/  @!P1 HFMA2.BF16_V2 R148, -RZ.H0_H0, RZ.H0_H0, -R10.H0_H0 ;  /* 0x200000ffff949231 */ /* 0x000fe2000034090a */
[----:B------:R-:W-:Y:S01]  /*8590*/  PRMT R9, R10, 0x7632, R9 ;  /* 0x000076320a097816 */ /* 0x000fe20000000009 */
[----:B------:R-:W-:Y:S01]  /*85a0*/  @!P2 HFMA2.BF16_V2 R147, -RZ.H0_H0, RZ.H0_H0, -R0.H0_H0 ;  /* 0x200000ffff93a231 */ /* 0x000fe20000340900 */
[----:B------:R-:W-:Y:S01]  /*85b0*/  PRMT R130, R8, 0x5410, R0 ;  /* 0x0000541008827816 */ /* 0x000fe20000000000 */
[----:B------:R-:W-:Y:S01]  /*85c0*/  ST.E.U16 [R30.64+0x2], R20 ;  /* 0x000002141e007985 */ /* 0x000fe2000c101504 */
[----:B------:R-:W-:Y:S01]  /*85d0*/  @!P3 PRMT R8, R146, 0x5410, RZ ;  /* 0x000054109208b816 */ /* 0x000fe200000000ff */
[----:B------:R-:W-:Y:S01]  /*85e0*/  @!P0 HFMA2.BF16_V2 R149, -RZ.H0_H0, RZ.H0_H0, -R9.H0_H0 ;  /* 0x200000ffff958231 */ /* 0x000fe20000340909 */
[----:B------:R-:W-:Y:S01]  /*85f0*/  ISETP.GE.U32.AND P3, PT, R194, R2, PT ;  /* 0x00000002c200720c */ /* 0x000fe20003f66070 */
[----:B------:R3:W-:Y:S01]  /*8600*/  ST.E.U16 [R28.64+0x2], R37 ;  /* 0x000002251c007985 */ /* 0x0007e2000c101504 */
[----:B------:R-:W-:Y:S01]  /*8610*/  LOP3.LUT R2, R159, R201, R202, 0x96, !PT ;  /* 0x000000c99f027212 */ /* 0x000fe200078e96ca */
[----:B------:R-:W-:Y:S01]  /*8620*/  FADD.FTZ R94, R88, R6 ;  /* 0x00000006585e7221 */ /* 0x000fe20000010000 */
[----:B------:R-:W-:Y:S01]  /*8630*/  LOP3.LUT R3, R188, R203, RZ, 0x3c, !PT ;  /* 0x000000cbbc037212 */ /* 0x000fe200078e3cff */
[----:B------:R4:W-:Y:S01]  /*8640*/  ST.E.U16 [R28.64], R38 ;  /* 0x000000261c007985 */ /* 0x0009e2000c101504 */
[----:B------:R-:W-:Y:S01]  /*8650*/  PRMT R129, R10, 0x5410, R9 ;  /* 0x000054100a817816 */ /* 0x000fe20000000009 */
[----:B------:R-:W-:Y:S01]  /*8660*/  IMAD.SHL.U32 R188, R5, 0x2, RZ ;  /* 0x0000000205bc7824 */ /* 0x000fe200078e00ff */
[----:B------:R-:W-:Y:S01]  /*8670*/  @!P1 PRMT R10, R148, 0x5410, RZ ;  /* 0x00005410940a9816 */ /* 0x000fe200000000ff */
[----:B------:R-:W-:Y:S01]  /*8680*/  ST.E.U16 [R34.64+0x10], R77 ;  /* 0x0000104d22007985 */ /* 0x000fe2000c101504 */
[----:B------:R-:W-:Y:S01]  /*8690*/  @!P0 PRMT R9, R149, 0x5410, RZ ;  /* 0x0000541095098816 */ /* 0x000fe200000000ff */
[----:B------:R-:W-:Y:S01]  /*86a0*/  IMAD.WIDE.U32 R148, R3, -0x2daee0ad, RZ ;  /* 0xd2511f5303947825 */ /* 0x000fe200078e00ff */
[----:B------:R-:W-:Y:S01]  /*86b0*/  @!P2 PRMT R0, R147, 0x5410, RZ ;  /* 0x000054109300a816 */ /* 0x000fe200000000ff */
[----:B------:R5:W-:Y:S01]  /*86c0*/  ST.E.U16 [R34.64+0x12], R74 ;  /* 0x0000124a22007985 */ /* 0x000be2000c101504 */
[----:B--2---:R-:W-:Y:S01]  /*86d0*/  F2FP.BF16.PACK_AB R7, R227, R228 ;  /* 0x000000e4e307723e */ /* 0x004fe200000010ff */
[----:B------:R-:W-:Y:S01]  /*86e0*/  IMAD R190, R4, 0x2, R188 ;  /* 0x0000000204be7824 */ /* 0x000fe200078e02bc */
[----:B------:R-:W-:Y:S01]  /*86f0*/  LOP3.LUT R5, R84, 0xff, RZ, 0xc0, !PT ;  /* 0x000000ff54057812 */ /* 0x000fe200078ec0ff */
[----:B------:R-:W-:Y:S01]  /*8700*/  ST.E.U16 [R32.64+0x10], R78 ;  /* 0x0000104e20007985 */ /* 0x000fe2000c101504 */
[----:B-1----:R-:W-:Y:S01]  /*8710*/  IMAD.WIDE.U32 R26, R2, -0x2daee0ad, RZ ;  /* 0xd2511f53021a7825 */ /* 0x002fe200078e00ff */
[----:B------:R-:W-:Y:S01]  /*8720*/  LOP3.LUT R2, R149, R153, R222, 0x96, !PT ;  /* 0x0000009995027212 */ /* 0x000fe200078e96de */
[----:B------:R-:W-:Y:S01]  /*8730*/  @!P3 HFMA2.BF16_V2 R151, -RZ.H0_H0, RZ.H0_H0, -R7.H0_H0 ;  /* 0x200000ffff97b231 */ /* 0x000fe20000340907 */
[----:B------:R-:W-:Y:S01]  /*8740*/  ST.E.U16 [R32.64+0x12], R79 ;  /* 0x0000124f20007985 */ /* 0x000fe2000c101504 */
[----:B------:R-:W-:-:S02]  /*8750*/  PRMT R6, R7, 0x7632, R6 ;  /* 0x0000763207067816 */ /* 0x000fc40000000006 */
[----:B------:R-:W-:Y:S01]  /*8760*/  LOP3.LUT R36, R49, R144, R26, 0x96, !PT ;  /* 0x0000009031247212 */ /* 0x000fe200078e961a */
[----:B------:R-:W-:Y:S01]  /*8770*/  IMAD.WIDE.U32 R146, R2, -0x326172a9, RZ ;  /* 0xcd9e8d5702927825 */ /* 0x000fe200078e00ff */
[----:B------:R-:W-:Y:S01]  /*8780*/  LOP3.LUT R26, R27, R179, R148, 0x96, !PT ;  /* 0x000000b31b1a7212 */ /* 0x000fe200078e9694 */
[----:B------:R-:W-:Y:S01]  /*8790*/  ST.E.U16 [R30.64+0x10], R51 ;  /* 0x000010331e007985 */ /* 0x000fe2000c101504 */
[----:B------:R-:W-:Y:S01]  /*87a0*/  @!P4 HFMA2.BF16_V2 R150, -RZ.H0_H0, RZ.H0_H0, -R6.H0_H0 ;  /* 0x200000ffff96c231 */ /* 0x000fe20000340906 */
[----:B---3--:R-:W-:Y:S01]  /*87b0*/  IMAD.WIDE.U32 R36, R36, -0x326172a9, RZ ;  /* 0xcd9e8d5724247825 */ /* 0x008fe200078e00ff */
[----:B------:R-:W-:Y:S01]  /*87c0*/  PRMT R128, R7, 0x5410, R6 ;  /* 0x0000541007807816 */ /* 0x000fe20000000006 */
[----:B------:R-:W-:Y:S01]  /*87d0*/  ST.E.U16 [R30.64+0x12], R50 ;  /* 0x000012321e007985 */ /* 0x000fe2000c101504 */
[----:B------:R-:W-:Y:S01]  /*87e0*/  @!P3 PRMT R7, R151, 0x5410, RZ ;  /* 0x000054109707b816 */ /* 0x000fe200000000ff */
[----:B------:R-:W-:Y:S01]  /*87f0*/  IMAD.WIDE.U32 R26, R26, -0x326172a9, RZ ;  /* 0xcd9e8d571a1a7825 */ /* 0x000fe200078e00ff */
[----:B------:R-:W-:Y:S01]  /*8800*/  @!P4 PRMT R6, R150, 0x5410, RZ ;  /* 0x000054109606c816 */ /* 0x000fe200000000ff */
[----:B------:R-:W-:Y:S02]  /*8810*/  ST.E.U16 [R28.64+0x10], R46 ;  /* 0x0000102e1c007985 */ /* 0x000fe4000c101504 */
[----:B------:R-:W-:Y:S01]  /*8820*/  IMAD.MOV.U32 R150, RZ, RZ, R184 ;  /* 0x000000ffff967224 */ /* 0x000fe200078e00b8 */
[----:B------:R-:W-:Y:S01]  /*8830*/  LOP3.LUT R2, R27, R145, R146, 0x96, !PT ;  /* 0x000000911b027212 */ /* 0x000fe200078e9692 */
[----:B------:R-:W-:Y:S01]  /*8840*/  ST.E.U16 [R28.64+0x12], R44 ;  /* 0x0000122c1c007985 */ /* 0x000fe2000c101504 */
[----:B----4-:R-:W-:Y:S01]  /*8850*/  LOP3.LUT R38, R37, R104, R26, 0x96, !PT ;  /* 0x0000006825267212 */ /* 0x010fe200078e961a */
[----:B------:R-:W-:-:S02]  /*8860*/  IMAD.MOV.U32 R151, RZ, RZ, R185 ;  /* 0x000000ffff977224 */ /* 0x000fc400078e00b9 */
[----:B------:R-:W-:Y:S01]  /*8870*/  IMAD.WIDE.U32 R2, R2, -0x2daee0ad, RZ ;  /* 0xd2511f5302027825 */ /* 0x000fe200078e00ff */
[----:B------:R-:W-:Y:S03]  /*8880*/  ST.E.U16 [R34.64+0x20], R76 ;  /* 0x0000204c22007985 */ /* 0x000fe6000c101504 */
[----:B------:R-:W-:Y:S01]  /*8890*/  IMAD.WIDE.U32 R38, R38, -0x2daee0ad, RZ ;  /* 0xd2511f5326267825 */ /* 0x000fe200078e00ff */
[----:B------:R-:W-:Y:S01]  /*88a0*/  LOP3.LUT R27, R3, R106, R48, 0x96, !PT ;  /* 0x0000006a031b7212 */ /* 0x000fe200078e9630 */
[----:B------:R-:W-:Y:S03]  /*88b0*/  ST.E.U16 [R34.64+0x22], R75 ;  /* 0x0000224b22007985 */ /* 0x000fe6000c101504 */
[----:B------:R-:W-:Y:S01]  /*88c0*/  LOP3.LUT R2, R39, R180, R2, 0x96, !PT ;  /* 0x000000b427027212 */ /* 0x000fe200078e9602 */
[----:B------:R-:W-:Y:S01]  /*88d0*/  ST.E.U16 [R32.64+0x20], R72 ;  /* 0x0000204820007985 */ /* 0x000fe2000c101504 */
[----:B------:R-:W-:-:S03]  /*88e0*/  IMAD.WIDE.U32 R26, R27, -0x326172a9, RZ ;  /* 0xcd9e8d571b1a7825 */ /* 0x000fc600078e00ff */
[----:B------:R-:W-:Y:S01]  /*88f0*/  ST.E.U16 [R32.64+0x22], R73 ;  /* 0x0000224920007985 */ /* 0x000fe2000c101504 */
[----:B------:R-:W-:Y:S01]  /*8900*/  IMAD.WIDE.U32 R2, R2, -0x326172a9, RZ ;  /* 0xcd9e8d5702027825 */ /* 0x000fe200078e00ff */
[----:B------:R-:W-:Y:S02]  /*8910*/  LOP3.LUT R36, R27, R110, R36, 0x96, !PT ;  /* 0x0000006e1b247212 */ /* 0x000fe400078e9624 */
[----:B------:R-:W-:Y:S02]  /*8920*/  ST.E.U16 [R30.64+0x20], R43 ;  /* 0x0000202b1e007985 */ /* 0x000fe4000c101504 */
[----:B------:R-:W-:Y:S02]  /*8930*/  LOP3.LUT R20, R3, R139, R26, 0x96, !PT ;  /* 0x0000008b03147212 */ /* 0x000fe400078e961a */
[----:B------:R-:W-:Y:S01]  /*8940*/  ST.E.U16 [R30.64+0x22], R42 ;  /* 0x0000222a1e007985 */ /* 0x000fe2000c101504 */
[C---:B------:R-:W-:Y:S02]  /*8950*/  LOP3.LUT R27, R2.reuse, 0xffff, RZ, 0xc0, !PT ;  /* 0x0000ffff021b7812 */ /* 0x040fe400078ec0ff */
[----:B------:R-:W-:Y:S01]  /*8960*/  LOP3.LUT R48, R2, 0xff, RZ, 0xc0, !PT ;  /* 0x000000ff02307812 */ /* 0x000fe200078ec0ff */
[----:B------:R-:W-:Y:S01]  /*8970*/  ST.E.U16 [R28.64+0x20], R41 ;  /* 0x000020291c007985 */ /* 0x000fe2000c101504 */
[----:B------:R-:W-:-:S02]  /*8980*/  SHF.R.U32.HI R39, RZ, 0x10, R2 ;  /* 0x00000010ff277819 */ /* 0x000fc40000011602 */
[----:B------:R-:W-:Y:S01]  /*8990*/  SHF.R.U32.HI R47, RZ, 0x18, R2 ;  /* 0x00000018ff2f7819 */ /* 0x000fe20000011602 */
[----:B------:R-:W-:Y:S01]  /*89a0*/  ST.E.U16 [R28.64+0x22], R40 ;  /* 0x000022281c007985 */ /* 0x000fe2000c101504 */
[----:B------:R-:W-:Y:S01]  /*89b0*/  IMAD.WIDE.U32 R2, R36, -0x2daee0ad, RZ ;  /* 0xd2511f5324027825 */ /* 0x000fe200078e00ff */
[----:B------:R-:W-:Y:S02]  /*89c0*/  SHF.R.U32.HI R4, RZ, 0x18, R20 ;  /* 0x00000018ff047819 */ /* 0x000fe40000011614 */
[----:B------:R-:W-:Y:S02]  /*89d0*/  ST.E.U16 [R34.64+0x30], R71 ;  /* 0x0000304722007985 */ /* 0x000fe4000c101504 */
[----:B------:R-:W-:Y:S02]  /*89e0*/  LOP3.LUT R26, R2, 0xffff, RZ, 0xc0, !PT ;  /* 0x0000ffff021a7812 */ /* 0x000fe400078ec0ff */
[----:B------:R-:W-:Y:S01]  /*89f0*/  ST.E.U16 [R34.64+0x32], R70 ;  /* 0x0000324622007985 */ /* 0x000fe2000c101504 */
[----:B------:R-:W-:-:S02]  /*8a00*/  LOP3.LUT R36, R3, R252, R38, 0x96, !PT ;  /* 0x000000fc03247212 */ /* 0x000fc400078e9626 */
[----:B------:R-:W-:Y:S01]  /*8a10*/  LOP3.LUT R37, R2, 0xff, RZ, 0xc0, !PT ;  /* 0x000000ff02257812 */ /* 0x000fe200078ec0ff */
[----:B------:R-:W-:Y:S01]  /*8a20*/  ST.E.U16 [R32.64+0x30], R68 ;  /* 0x0000304420007985 */ /* 0x000fe2000c101504 */
[--C-:B------:R-:W-:Y:S02]  /*8a30*/  SHF.R.U32.HI R38, RZ, 0x10, R2.reuse ;  /* 0x00000010ff267819 */ /* 0x100fe40000011602 */
[----:B-----5:R-:W-:Y:S01]  /*8a40*/  SHF.R.U32.HI R74, RZ, 0x18, R2 ;  /* 0x00000018ff4a7819 */ /* 0x020fe20000011602 */
[----:B------:R1:W-:Y:S01]  /*8a50*/  ST.E.U16 [R32.64+0x32], R69 ;  /* 0x0000324520007985 */ /* 0x0003e2000c101504 */
[----:B------:R-:W-:Y:S02]  /*8a60*/  LOP3.LUT R2, R39, 0xff, RZ, 0xc0, !PT ;  /* 0x000000ff27027812 */ /* 0x000fe400078ec0ff */
[----:B------:R-:W-:Y:S01]  /*8a70*/  SHF.R.U32.HI R3, RZ, 0x8, R27 ;  /* 0x00000008ff037819 */ /* 0x000fe2000001161b */
[----:B------:R-:W-:Y:S04]  /*8a80*/  ST.E.U16 [R30.64+0x30], R23 ;  /* 0x000030171e007985 */ /* 0x000fe8000c101504 */
[----:B------:R-:W-:Y:S04]  /*8a90*/  ST.E.U16 [R30.64+0x32], R22 ;  /* 0x000032161e007985 */ /* 0x000fe8000c101504 */
[----:B------:R-:W-:Y:S04]  /*8aa0*/  ST.E.U16 [R28.64+0x30], R25 ;  /* 0x000030191c007985 */ /* 0x000fe8000c101504 */
[----:B------:R-:W-:Y:S04]  /*8ab0*/  ST.E.U16 [R28.64+0x32], R24 ;  /* 0x000032181c007985 */ /* 0x000fe8000c101504 */
[----:B------:R-:W-:Y:S04]  /*8ac0*/  ST.E.U16 [R34.64+0x40], R67 ;  /* 0x0000404322007985 */ /* 0x000fe8000c101504 */
[----:B------:R-:W-:Y:S01]  /*8ad0*/  ST.E.U16 [R34.64+0x42], R66 ;  /* 0x0000424222007985 */ /* 0x000fe2000c101504 */
[----:B-1----:R-:W-:-:S03]  /*8ae0*/  PRMT R69, R194, 0x7054, R194 ;  /* 0x00007054c2457816 */ /* 0x002fc600000000c2 */
[----:B------:R-:W-:Y:S04]  /*8af0*/  ST.E.U16 [R32.64+0x40], R64 ;  /* 0x0000404020007985 */ /* 0x000fe8000c101504 */
[----:B------:R-:W-:Y:S04]  /*8b00*/  ST.E.U16 [R32.64+0x42], R65 ;  /* 0x0000424120007985 */ /* 0x000fe8000c101504 */
[----:B------:R1:W-:Y:S04]  /*8b10*/  ST.E.U16 [R30.64+0x40], R21 ;  /* 0x000040151e007985 */ /* 0x0003e8000c101504 */
        /* <DEDUP_REMOVED lines=18> */
[----:B------:R1:W-:Y:S04]  /*8c40*/  ST.E.U16 [R28.64+0x60], R7 ;  /* 0x000060071c007985 */ /* 0x0003e8000c101504 */
[----:B------:R2:W-:Y:S04]  /*8c50*/  ST.E.U16 [R28.64+0x62], R6 ;  /* 0x000062061c007985 */ /* 0x0005e8000c101504 */
[----:B------:R-:W-:Y:S04]  /*8c60*/  ST.E.U16 [R34.64+0x70], R55 ;  /* 0x0000703722007985 */ /* 0x000fe8000c101504 */
[----:B------:R-:W-:Y:S04]  /*8c70*/  ST.E.U16 [R34.64+0x72], R54 ;  /* 0x0000723622007985 */ /* 0x000fe8000c101504 */
[----:B------:R-:W-:Y:S04]  /*8c80*/  ST.E.U16 [R32.64+0x70], R53 ;  /* 0x0000703520007985 */ /* 0x000fe8000c101504 */
[----:B------:R-:W-:Y:S04]  /*8c90*/  ST.E.U16 [R32.64+0x72], R52 ;  /* 0x0000723420007985 */ /* 0x000fe8000c101504 */
[----:B------:R3:W-:Y:S01]  /*8ca0*/  ST.E.U16 [R30.64+0x72], R0 ;  /* 0x000072001e007985 */ /* 0x0007e2000c101504 */
[----:B-1----:R-:W-:-:S03]  /*8cb0*/  LOP3.LUT R7, R45, 0xff, RZ, 0xc0, !PT ;  /* 0x000000ff2d077812 */ /* 0x002fc600078ec0ff */
[----:B------:R-:W-:Y:S01]  /*8cc0*/  ST.E.U16 [R30.64+0x70], R8 ;  /* 0x000070081e007985 */ /* 0x000fe2000c101504 */
[----:B--2---:R-:W-:-:S03]  /*8cd0*/  SHF.R.U32.HI R6, RZ, 0x8, R83 ;  /* 0x00000008ff067819 */ /* 0x004fc60000011653 */
[----:B------:R1:W-:Y:S01]  /*8ce0*/  ST.E.U16 [R28.64+0x72], R9 ;  /* 0x000072091c007985 */ /* 0x0003e2000c101504 */
[----:B------:R-:W-:-:S03]  /*8cf0*/  PRMT R16, R86, 0x5410, R6 ;  /* 0x0000541056107816 */ /* 0x000fc60000000006 */
[----:B------:R2:W-:Y:S01]  /*8d00*/  ST.E.U16 [R28.64+0x70], R10 ;  /* 0x0000700a1c007985 */ /* 0x0005e2000c101504 */
[----:B------:R-:W-:-:S03]  /*8d10*/  LOP3.LUT R6, R20, 0xff, RZ, 0xc0, !PT ;  /* 0x000000ff14067812 */ /* 0x000fc600078ec0ff */
[----:B------:R-:W-:Y:S04]  /*8d20*/  LDSM.16.MT88.4 R120, [R190+0x9000] ;  /* 0x00900000be78783b */ /* 0x000fe80000004200 */
[----:B------:R-:W4:Y:S04]  /*8d30*/  LDSM.16.MT88.4 R116, [R188+0x9000] ;  /* 0x00900000bc74783b */ /* 0x000f280000004200 */
[----:B------:R-:W-:Y:S01]  /*8d40*/  LDSM.16.MT88.4 R76, [R188+0xa400] ;  /* 0x00a40000bc4c783b */ /* 0x000fe20000004200 */
[----:B---3--:R-:W-:-:S03]  /*8d50*/  SHF.R.U32.HI R0, RZ, 0x8, R26 ;  /* 0x00000008ff007819 */ /* 0x008fc6000001161a */
[----:B------:R-:W-:Y:S01]  /*8d60*/  STL.64 [R1+0x40], R202 ;  /* 0x000040ca01007387 */ /* 0x000fe20000100a00 */
[----:B------:R-:W-:-:S03]  /*8d70*/  PRMT R11, R37, 0x5410, R0 ;  /* 0x00005410250b7816 */ /* 0x000fc60000000000 */
[----:B------:R-:W-:Y:S01]  /*8d80*/  LDSM.16.MT88.4 R52, [R188+0xb000] ;  /* 0x00b00000bc34783b */ /* 0x000fe20000004200 */
[----:B------:R-:W-:Y:S02]  /*8d90*/  LOP3.LUT R0, R20, 0xffff, RZ, 0xc0, !PT ;  /* 0x0000ffff14007812 */ /* 0x000fe400078ec0ff */
[----:B-1----:R-:W-:Y:S01]  /*8da0*/  PRMT R9, R2, 0x5410, R47 ;  /* 0x0000541002097816 */ /* 0x002fe2000000002f */
[----:B------:R-:W-:Y:S01]  /*8db0*/  STL.64 [R1+0x38], R148 ;  /* 0x0000389401007387 */ /* 0x000fe20000100a00 */
[----:B------:R-:W-:Y:S02]  /*8dc0*/  LOP3.LUT R2, R45, 0xffff, RZ, 0xc0, !PT ;  /* 0x0000ffff2d027812 */ /* 0x000fe400078ec0ff */
[----:B------:R-:W-:Y:S01]  /*8dd0*/  PRMT R8, R48, 0x5410, R3 ;  /* 0x0000541030087816 */ /* 0x000fe20000000003 */
[----:B------:R-:W-:Y:S01]  /*8de0*/  STL.64 [R1+0x8], R146 ;  /* 0x0000089201007387 */ /* 0x000fe20000100a00 */
[----:B------:R-:W-:Y:S02]  /*8df0*/  SHF.R.U32.HI R5, RZ, 0x8, R2 ;  /* 0x00000008ff057819 */ /* 0x000fe40000011602 */
[----:B------:R-:W-:Y:S01]  /*8e00*/  SHF.R.U32.HI R2, RZ, 0x8, R0 ;  /* 0x00000008ff027819 */ /* 0x000fe20000011600 */
[----:B------:R-:W-:Y:S01]  /*8e10*/  HSET2.LE.AND R0, R82, R69, PT ;  /* 0x0000004552007233 */ /* 0x000fe20003803000 */
[----:B------:R-:W-:-:S02]  /*8e20*/  SHF.R.U32.HI R3, RZ, 0x10, R20 ;  /* 0x00000010ff037819 */ /* 0x000fc40000011614 */
[----:B------:R-:W-:Y:S01]  /*8e30*/  PRMT R6, R6, 0x5410, R2 ;  /* 0x0000541006067816 */ /* 0x000fe20000000002 */
[--C-:B------:R-:W-:Y:S01]  /*8e40*/  HSET2.LE.AND R2, R81, R69.reuse, PT ;  /* 0x0000004551027233 */ /* 0x100fe20003803000 */
[----:B------:R-:W-:Y:S01]  /*8e50*/  LOP3.LUT R3, R3, 0xff, RZ, 0xc0, !PT ;  /* 0x000000ff03037812 */ /* 0x000fe200078ec0ff */
[----:B------:R-:W-:Y:S01]  /*8e60*/  LDSM.16.MT88.4 R80, [R190+0xa000] ;  /* 0x00a00000be50783b */ /* 0x000fe20000004200 */
[----:B--2---:R-:W-:Y:S02]  /*8e70*/  PRMT R10, R7, 0x5410, R5 ;  /* 0x00005410070a7816 */ /* 0x004fe40000000005 */
[----:B------:R-:W-:Y:S01]  /*8e80*/  LOP3.LUT R25, R163, R2, RZ, 0xc0, !PT ;  /* 0x00000002a3197212 */ /* 0x000fe200078ec0ff */
[--C-:B------:R-:W-:Y:S01]  /*8e90*/  HSET2.LE.AND R2, R8, R69.reuse, PT ;  /* 0x0000004508027233 */ /* 0x100fe20003803000 */
[----:B------:R-:W-:Y:S01]  /*8ea0*/  PRMT R5, R3, 0x5410, R4 ;  /* 0x0000541003057816 */ /* 0x000fe20000000004 */
[--C-:B------:R-:W-:Y:S01]  /*8eb0*/  HSET2.LE.AND R3, R89, R69.reuse, PT ;  /* 0x0000004559037233 */ /* 0x100fe20003803000 */
[----:B------:R-:W-:Y:S01]  /*8ec0*/  LOP3.LUT R24, R167, R0, RZ, 0xc0, !PT ;  /* 0x00000000a7187212 */ /* 0x000fe200078ec0ff */
[----:B------:R-:W-:Y:S01]  /*8ed0*/  LDSM.16.MT88.4 R88, [R190+0x9400] ;  /* 0x00940000be58783b */ /* 0x000fe20000004200 */
[----:B------:R-:W-:Y:S01]  /*8ee0*/  LOP3.LUT R14, R114, R2, RZ, 0xc0, !PT ;  /* 0x00000002720e7212 */ /* 0x000fe200078ec0ff */
[--C-:B------:R-:W-:Y:S01]  /*8ef0*/  HSET2.LE.AND R2, R5, R69.reuse, PT ;  /* 0x0000004505027233 */ /* 0x100fe20003803000 */
[----:B------:R-:W-:Y:S01]  /*8f00*/  LOP3.LUT R26, R161, R3, RZ, 0xc0, !PT ;  /* 0x00000003a11a7212 */ /* 0x000fe200078ec0ff */
[--C-:B------:R-:W-:Y:S01]  /*8f10*/  HSET2.LE.AND R4, R87, R69.reuse, PT ;  /* 0x0000004557047233 */ /* 0x100fe20003803000 */
[----:B------:R-:W-:Y:S01]  /*8f20*/  LOP3.LUT R5, R38, 0xff, RZ, 0xc0, !PT ;  /* 0x000000ff26057812 */ /* 0x000fe200078ec0ff */
[----:B------:R-:W-:Y:S01]  /*8f30*/  LDSM.16.MT88.4 R84, [R188+0x9400] ;  /* 0x00940000bc54783b */ /* 0x000fe20000004200 */
[----:B------:R-:W-:Y:S01]  /*8f40*/  LOP3.LUT R13, R115, R2, RZ, 0xc0, !PT ;  /* 0x00000002730d7212 */ /* 0x000fe200078ec0ff */
[--C-:B------:R-:W-:Y:S01]  /*8f50*/  HSET2.LE.AND R0, R9, R69.reuse, PT ;  /* 0x0000004509007233 */ /* 0x100fe20003803000 */
[----:B------:R-:W-:Y:S01]  /*8f60*/  LOP3.LUT R27, R157, R4, RZ, 0xc0, !PT ;  /* 0x000000049d1b7212 */ /* 0x000fe200078ec0ff */
[----:B------:R-:W1:Y:S01]  /*8f70*/  LDSM.16.MT88.4 R112, [R188+0xa000] ;  /* 0x00a00000bc70783b */ /* 0x000e620000004200 */
[----:B------:R-:W-:Y:S01]  /*8f80*/  HSET2.LE.AND R3, R6, R69, PT ;  /* 0x0000004506037233 */ /* 0x000fe20003803000 */
[----:B------:R-:W-:-:S02]  /*8f90*/  LOP3.LUT R8, R36, 0xff, RZ, 0xc0, !PT ;  /* 0x000000ff24087812 */ /* 0x000fc400078ec0ff */
[----:B------:R-:W-:Y:S01]  /*8fa0*/  LOP3.LUT R15, R111, R0, RZ, 0xc0, !PT ;  /* 0x000000006f0f7212 */ /* 0x000fe200078ec0ff */
[----:B------:R-:W-:Y:S01]  /*8fb0*/  IMAD.MOV.U32 R111, RZ, RZ, R170 ;  /* 0x000000ffff6f7224 */ /* 0x000fe200078e00aa */
[----:B------:R-:W-:Y:S01]  /*8fc0*/  LOP3.LUT R12, R124, R3, RZ, 0xc0, !PT ;  /* 0x000000037c0c7212 */ /* 0x000fe200078ec0ff */
[-C--:B----4-:R-:W-:Y:S01]  /*8fd0*/  HMMA.16816.F32.BF16 R48, R24, R116.reuse, RZ ;  /* 0x000000741830723c */ /* 0x090fe200000418ff */
[--C-:B------:R-:W-:Y:S02]  /*8fe0*/  SHF.R.U32.HI R3, RZ, 0x10, R45.reuse ;  /* 0x00000010ff037819 */ /* 0x100fe4000001162d */
[----:B------:R-:W-:Y:S02]  /*8ff0*/  LOP3.LUT R0, R36, 0xffff, RZ, 0xc0, !PT ;  /* 0x0000ffff24007812 */ /* 0x000fe400078ec0ff */
[--C-:B------:R-:W-:Y:S02]  /*9000*/  SHF.R.U32.HI R2, RZ, 0x10, R36.reuse ;  /* 0x00000010ff027819 */ /* 0x100fe40000011624 */
[----:B------:R-:W-:Y:S01]  /*9010*/  SHF.R.U32.HI R6, RZ, 0x18, R36 ;  /* 0x00000018ff067819 */ /* 0x000fe20000011624 */
[----:B------:R-:W-:Y:S01]  /*9020*/  HMMA.16816.F32.BF16 R40, R12, R116, RZ ;  /* 0x000000740c28723c */ /* 0x000fe200000418ff */
[----:B------:R-:W-:-:S02]  /*9030*/  SHF.R.U32.HI R7, RZ, 0x18, R45 ;  /* 0x00000018ff077819 */ /* 0x000fc4000001162d */
[----:B------:R-:W-:Y:S02]  /*9040*/  LOP3.LUT R3, R3, 0xff, RZ, 0xc0, !PT ;  /* 0x000000ff03037812 */ /* 0x000fe400078ec0ff */
[----:B------:R-:W-:Y:S01]  /*9050*/  SHF.R.U32.HI R4, RZ, 0x8, R0 ;  /* 0x00000008ff047819 */ /* 0x000fe20000011600 */
[--C-:B------:R-:W-:Y:S01]  /*9060*/  HSET2.LE.AND R0, R10, R69.reuse, PT ;  /* 0x000000450a007233 */ /* 0x100fe20003803000 */
[----:B------:R-:W-:Y:S01]  /*9070*/  LOP3.LUT R2, R2, 0xff, RZ, 0xc0, !PT ;  /* 0x000000ff02027812 */ /* 0x000fe200078ec0ff */
[-C--:B------:R-:W-:Y:S01]  /*9080*/  HMMA.16816.F32.BF16 R36, R24, R120.reuse, RZ ;  /* 0x000000781824723c */ /* 0x080fe200000418ff */
[----:B------:R-:W-:Y:S02]  /*9090*/  PRMT R9, R5, 0x5410, R74 ;  /* 0x0000541005097816 */ /* 0x000fe4000000004a */
[----:B------:R-:W-:Y:S01]  /*90a0*/  PRMT R3, R3, 0x5410, R7 ;  /* 0x0000541003037816 */ /* 0x000fe20000000007 */
[----:B------:R-:W2:Y:S01]  /*90b0*/  LDSM.16.MT88.4 R72, [R190+0xa400] ;  /* 0x00a40000be48783b */ /* 0x000ea20000004200 */
[----:B------:R-:W-:Y:S01]  /*90c0*/  PRMT R5, R8, 0x5410, R4 ;  /* 0x0000541008057816 */ /* 0x000fe20000000004 */
[--C-:B------:R-:W-:Y:S01]  /*90d0*/  HSET2.LE.AND R4, R21, R69.reuse, PT ;  /* 0x0000004515047233 */ /* 0x100fe20003803000 */
[----:B------:R-:W-:Y:S01]  /*90e0*/  PRMT R6, R2, 0x5410, R6 ;  /* 0x0000541002067816 */ /* 0x000fe20000000006 */
[--C-:B------:R-:W-:Y:S01]  /*90f0*/  HSET2.LE.AND R2, R16, R69.reuse, PT ;  /* 0x0000004510027233 */ /* 0x100fe20003803000 */
[----:B------:R-:W-:Y:S01]  /*9100*/  LOP3.LUT R20, R166, R0, RZ, 0xc0, !PT ;  /* 0x00000000a6147212 */ /* 0x000fe200078ec0ff */
[--C-:B------:R-:W-:Y:S01]  /*9110*/  HSET2.LE.AND R0, R3, R69.reuse, PT ;  /* 0x0000004503007233 */ /* 0x100fe20003803000 */
[----:B------:R-:W-:Y:S01]  /*9120*/  HMMA.16816.F32.BF16 R16, R12, R120, RZ ;  /* 0x000000780c10723c */ /* 0x000fe200000418ff */
[----:B------:R-:W-:Y:S01]  /*9130*/  LOP3.LUT R23, R160, R4, RZ, 0xc0, !PT ;  /* 0x00000004a0177212 */ /* 0x000fe200078ec0ff */
[--C-:B------:R-:W-:Y:S01]  /*9140*/  HSET2.LE.AND R4, R5, R69.reuse, PT ;  /* 0x0000004505047233 */ /* 0x100fe20003803000 */
[----:B------:R-:W-:Y:S01]  /*9150*/  LOP3.LUT R22, R162, R2, RZ, 0xc0, !PT ;  /* 0x00000002a2167212 */ /* 0x000fe200078ec0ff */
[--C-:B------:R-:W-:Y:S01]  /*9160*/  HSET2.LE.AND R3, R11, R69.reuse, PT ;  /* 0x000000450b037233 */ /* 0x100fe20003803000 */
[----:B------:R-:W-:Y:S01]  /*9170*/  LOP3.LUT R21, R164, R0, RZ, 0xc0, !PT ;  /* 0x00000000a4157212 */ /* 0x000fe200078ec0ff */
[--C-:B------:R-:W-:Y:S01]  /*9180*/  HSET2.LE.AND R0, R9, R69.reuse, PT ;  /* 0x0000004509007233 */ /* 0x100fe20003803000 */
[----:B------:R-:W-:Y:S01]  /*9190*/  LOP3.LUT R8, R126, R4, RZ, 0xc0, !PT ;  /* 0x000000047e087212 */ /* 0x000fe200078ec0ff */
[----:B------:R-:W-:Y:S01]  /*91a0*/  HSET2.LE.AND R2, R6, R69, PT ;  /* 0x0000004506027233 */ /* 0x000fe20003803000 */
[----:B------:R-:W-:Y:S01]  /*91b0*/  LOP3.LUT R10, R98, R3, RZ, 0xc0, !PT ;  /* 0x00000003620a7212 */ /* 0x000fe200078ec0ff */
[----:B-1----:R-:W-:Y:S01]  /*91c0*/  HMMA.16816.F32.BF16 R4, R24, R112, RZ ;  /* 0x000000701804723c */ /* 0x002fe200000418ff */
[----:B------:R-:W-:-:S02]  /*91d0*/  LOP3.LUT R11, R92, R0, RZ, 0xc0, !PT ;  /* 0x000000005c0b7212 */ /* 0x000fc400078ec0ff */
[----:B------:R-:W-:Y:S02]  /*91e0*/  LOP3.LUT R9, R125, R2, RZ, 0xc0, !PT ;  /* 0x000000027d097212 */ /* 0x000fe400078ec0ff */
[----:B------:R-:W-:-:S03]  /*91f0*/  LOP3.LUT R2, R156, R223, RZ, 0x3c, !PT ;  /* 0x000000df9c027212 */ /* 0x000fc600078e3cff */
[----:B------:R-:W-:Y:S02]  /*9200*/  HMMA.16816.F32.BF16 R164, R20, R88, R36 ;  /* 0x0000005814a4723c */ /* 0x000fe40000041824 */
[----:B------:R-:W-:-:S05]  /*9210*/  IMAD.WIDE.U32 R2, R2, -0x326172a9, RZ ;  /* 0xcd9e8d5702027825 */ /* 0x000fca00078e00ff */
[-C--:B------:R-:W-:Y:S01]  /*9220*/  LOP3.LUT R0, R3, R201.reuse, R220, 0x96, !PT ;  /* 0x000000c903007212 */ /* 0x080fe200078e96dc */
[----:B------:R-:W-:Y:S08]  /*9230*/  HMMA.16816.F32.BF16 R36, R24, R80, RZ ;  /* 0x000000501824723c */ /* 0x000ff000000418ff */
[----:B------:R-:W-:Y:S08]  /*9240*/  HMMA.16816.F32.BF16 R140, R8, R84, R40 ;  /* 0x00000054088c723c */ /* 0x000ff00000041828 */
[----:B------:R-:W-:Y:S08]  /*9250*/  HMMA.16816.F32.BF16 R40, R12, R80, RZ ;  /* 0x000000500c28723c */ /* 0x000ff000000418ff */
[----:B------:R-:W-:Y:S08]  /*9260*/  HMMA.16816.F32.BF16 R132, R8, R88, R16 ;  /* 0x000000580884723c */ /* 0x000ff00000041810 */
[----:B------:R-:W-:Y:S08]  /*9270*/  HMMA.16816.F32.BF16 R16, R12, R112, RZ ;  /* 0x000000700c10723c */ /* 0x000ff000000418ff */
[C---:B------:R-:W-:Y:S07]  /*9280*/  HMMA.16816.F32.BF16 R184, R20.reuse, R76, R4 ;  /* 0x0000004c14b8723c */ /* 0x040fee0000041804 */
[----:B------:R-:W-:Y:S01]  /*9290*/  LOP3.LUT R6, R215, R200, R2, 0x96, !PT ;  /* 0x000000c8d7067212 */ /* 0x000fe200078e9602 */
[----:B--2---:R-:W-:Y:S01]  /*92a0*/  HMMA.16816.F32.BF16 R220, R20, R72, R36 ;  /* 0x0000004814dc723c */ /* 0x004fe20000041824 */
[----:B------:R-:W-:-:S02]  /*92b0*/  LOP3.LUT R5, R3, R201, R202, 0x96, !PT ;  /* 0x000000c903057212 */ /* 0x000fc400078e96ca */
[----:B------:R-:W-:Y:S01]  /*92c0*/  LOP3.LUT R4, R147, R200, R2, 0x96, !PT ;  /* 0x000000c893047212 */ /* 0x000fe200078e9602 */
[----:B------:R-:W-:-:S04]  /*92d0*/  IMAD.WIDE.U32 R2, R0, -0x2daee0ad, RZ ;  /* 0xd2511f5300027825 */ /* 0x000fc800078e00ff */
[----:B------:R-:W-:Y:S01]  /*92e0*/  IMAD.WIDE.U32 R36, R6, -0x2daee0ad, RZ ;  /* 0xd2511f5306247825 */ /* 0x000fe200078e00ff */
[----:B------:R-:W-:Y:S01]  /*92f0*/  HMMA.16816.F32.BF16 R200, R8, R72, R40 ;  /* 0x0000004808c8723c */ /* 0x000fe20000041828 */
[----:B------:R-:W-:-:S03]  /*9300*/  LOP3.LUT R7, R3, R179, R150, 0x96, !PT ;  /* 0x000000b303077212 */ /* 0x000fc600078e9696 */
[----:B------:R-:W-:Y:S01]  /*9310*/  LOP3.LUT R6, R37, R144, R2, 0x96, !PT ;  /* 0x0000009025067212 */ /* 0x000fe200078e9602 */
[----:B------:R-:W-:-:S03]  /*9320*/  IMAD.WIDE.U32 R2, R5, -0x2daee0ad, RZ ;  /* 0xd2511f5305027825 */ /* 0x000fc600078e00ff */
[----:B------:R-:W-:Y:S01]  /*9330*/  HMMA.16816.F32.BF16 R124, R8, R76, R16 ;  /* 0x0000004c087c723c */ /* 0x000fe20000041810 */
[----:B------:R-:W-:Y:S01]  /*9340*/  IMAD.WIDE.U32 R40, R4, -0x2daee0ad, RZ ;  /* 0xd2511f5304287825 */ /* 0x000fe200078e00ff */
[----:B------:R-:W-:-:S04]  /*9350*/  LOP3.LUT R4, R3, R179, R148, 0x96, !PT ;  /* 0x000000b303047212 */ /* 0x000fc800078e9694 */
[----:B------:R-:W-:Y:S01]  /*9360*/  LOP3.LUT R0, R41, R144, R2, 0x96, !PT ;  /* 0x0000009029007212 */ /* 0x000fe200078e9602 */
[----:B------:R-:W-:Y:S01]  /*9370*/  IMAD.WIDE.U32 R2, R7, -0x326172a9, RZ ;  /* 0xcd9e8d5707027825 */ /* 0x000fe200078e00ff */
[----:B------:R-:W-:Y:S03]  /*9380*/  HMMA.16816.F32.BF16 R172, R20, R84, R48 ;  /* 0x0000005414ac723c */ /* 0x000fe60000041830 */
[----:B------:R-:W-:Y:S01]  /*9390*/  IMAD.WIDE.U32 R18, R6, -0x326172a9, RZ ;  /* 0xcd9e8d5706127825 */ /* 0x000fe200078e00ff */
[----:B------:R-:W-:-:S03]  /*93a0*/  LOP3.LUT R6, R3, R145, R214, 0x96, !PT ;  /* 0x0000009103067212 */ /* 0x000fc600078e96d6 */
[----:B------:R-:W-:Y:S01]  /*93b0*/  IMAD.WIDE.U32 R38, R0, -0x326172a9, RZ ;  /* 0xcd9e8d5700267825 */ /* 0x000fe200078e00ff */
[----:B------:R-:W-:-:S03]  /*93c0*/  LOP3.LUT R5, R19, R104, R2, 0x96, !PT ;  /* 0x0000006813057212 */ /* 0x000fc600078e9602 */
[----:B------:R-:W-:-:S04]  /*93d0*/  IMAD.WIDE.U32 R2, R4, -0x326172a9, RZ ;  /* 0xcd9e8d5704027825 */ /* 0x000fc800078e00ff */
[----:B------:R-:W-:Y:S01]  /*93e0*/  IMAD.WIDE.U32 R16, R5, -0x2daee0ad, RZ ;  /* 0xd2511f5305107825 */ /* 0x000fe200078e00ff */
[----:B------:R-:W-:Y:S02]  /*93f0*/  LOP3.LUT R4, R3, R145, R146, 0x96, !PT ;  /* 0x0000009103047212 */ /* 0x000fe400078e9692 */
[----:B------:R-:W-:Y:S01]  /*9400*/  LOP3.LUT R0, R39, R104, R2, 0x96, !PT ;  /* 0x0000006827007212 */ /* 0x000fe200078e9602 */
[----:B------:R-:W-:-:S05]  /*9410*/  IMAD.WIDE.U32 R2, R6, -0x2daee0ad, RZ ;  /* 0xd2511f5306027825 */ /* 0x000fca00078e00ff */
[----:B------:R-:W-:Y:S01]  /*9420*/  LOP3.LUT R6, R3, R106, R36, 0x96, !PT ;  /* 0x0000006a03067212 */ /* 0x000fe200078e9624 */
[----:B------:R-:W-:Y:S01]  /*9430*/  IMAD.WIDE.U32 R36, R0, -0x2daee0ad, RZ ;  /* 0xd2511f5300247825 */ /* 0x000fe200078e00ff */
[----:B------:R-:W-:-:S03]  /*9440*/  LOP3.LUT R5, R17, R180, R2, 0x96, !PT ;  /* 0x000000b411057212 */ /* 0x000fc600078e9602 */
[----:B------:R-:W-:-:S04]  /*9450*/  IMAD.WIDE.U32 R2, R4, -0x2daee0ad, RZ ;  /* 0xd2511f5304027825 */ /* 0x000fc800078e00ff */
[----:B------:R-:W-:Y:S01]  /*9460*/  IMAD.WIDE.U32 R6, R6, -0x326172a9, RZ ;  /* 0xcd9e8d5706067825 */ /* 0x000fe200078e00ff */
[----:B------:R-:W-:Y:S02]  /*9470*/  LOP3.LUT R4, R3, R106, R40, 0x96, !PT ;  /* 0x0000006a03047212 */ /* 0x000fe400078e9628 */
[----:B------:R-:W-:Y:S01]  /*9480*/  LOP3.LUT R0, R37, R180, R2, 0x96, !PT ;  /* 0x000000b425007212 */ /* 0x000fe200078e9602 */
[----:B------:R-:W-:Y:S01]  /*9490*/  IMAD.WIDE.U32 R2, R5, -0x326172a9, RZ ;  /* 0xcd9e8d5705027825 */ /* 0x000fe200078e00ff */
[----:B------:R-:W-:-:S03]  /*94a0*/  LOP3.LUT R7, R7, R110, R18, 0x96, !PT ;  /* 0x0000006e07077212 */ /* 0x000fc600078e9612 */
[----:B------:R-:W-:Y:S01]  /*94b0*/  IMAD.WIDE.U32 R4, R4, -0x326172a9, RZ ;  /* 0xcd9e8d5704047825 */ /* 0x000fe200078e00ff */
[----:B------:R-:W-:Y:S02]  /*94c0*/  LOP3.LUT R6, R3, R139, R6, 0x96, !PT ;  /* 0x0000008b03067212 */ /* 0x000fe400078e9606 */
[C---:B------:R-:W-:Y:S02]  /*94d0*/  LOP3.LUT R17, R2.reuse, 0xffff, RZ, 0xc0, !PT ;  /* 0x0000ffff02117812 */ /* 0x040fe400078ec0ff */
[----:B------:R-:W-:Y:S02]  /*94e0*/  LOP3.LUT R37, R2, 0xff, RZ, 0xc0, !PT ;  /* 0x000000ff02257812 */ /* 0x000fe400078ec0ff */
[--C-:B------:R-:W-:Y:S02]  /*94f0*/  SHF.R.U32.HI R19, RZ, 0x10, R2.reuse ;  /* 0x00000010ff137819 */ /* 0x100fe40000011602 */
[----:B------:R-:W-:Y:S01]  /*9500*/  SHF.R.U32.HI R18, RZ, 0x18, R2 ;  /* 0x00000018ff127819 */ /* 0x000fe20000011602 */
[----:B------:R-:W-:Y:S01]  /*9510*/  IMAD.WIDE.U32 R2, R0, -0x326172a9, RZ ;  /* 0xcd9e8d5700027825 */ /* 0x000fe200078e00ff */
[----:B------:R-:W-:-:S02]  /*9520*/  LOP3.LUT R0, R5, R110, R38, 0x96, !PT ;  /* 0x0000006e05007212 */ /* 0x000fc400078e9626 */
[----:B------:R-:W-:Y:S02]  /*9530*/  SHF.R.U32.HI R17, RZ, 0x8, R17 ;  /* 0x00000008ff117819 */ /* 0x000fe40000011611 */
[----:B------:R-:W-:Y:S02]  /*9540*/  LOP3.LUT R4, R3, R139, R4, 0x96, !PT ;  /* 0x0000008b03047212 */ /* 0x000fe400078e9604 */
[C---:B------:R-:W-:Y:S02]  /*9550*/  LOP3.LUT R41, R2.reuse, 0xffff, RZ, 0xc0, !PT ;  /* 0x0000ffff02297812 */ /* 0x040fe400078ec0ff */
[----:B------:R-:W-:Y:S02]  /*9560*/  LOP3.LUT R43, R2, 0xff, RZ, 0xc0, !PT ;  /* 0x000000ff022b7812 */ /* 0x000fe400078ec0ff */
[--C-:B------:R-:W-:Y:S02]  /*9570*/  SHF.R.U32.HI R42, RZ, 0x10, R2.reuse ;  /* 0x00000010ff2a7819 */ /* 0x100fe40000011602 */
[----:B------:R-:W-:Y:S01]  /*9580*/  SHF.R.U32.HI R44, RZ, 0x18, R2 ;  /* 0x00000018ff2c7819 */ /* 0x000fe20000011602 */
[----:B------:R-:W-:Y:S01]  /*9590*/  IMAD.WIDE.U32 R2, R7, -0x2daee0ad, RZ ;  /* 0xd2511f5307027825 */ /* 0x000fe200078e00ff */
[----:B------:R-:W-:-:S02]  /*95a0*/  LOP3.LUT R5, R19, 0xff, RZ, 0xc0, !PT ;  /* 0x000000ff13057812 */ /* 0x000fc400078ec0ff */
[----:B------:R-:W-:Y:S02]  /*95b0*/  PRMT R68, R37, 0x5410, R17 ;  /* 0x0000541025447816 */ /* 0x000fe40000000011 */
[----:B------:R-:W-:Y:S02]  /*95c0*/  PRMT R67, R5, 0x5410, R18 ;  /* 0x0000541005437816 */ /* 0x000fe40000000012 */
[----:B------:R-:W-:Y:S02]  /*95d0*/  LOP3.LUT R5, R3, R252, R16, 0x96, !PT ;  /* 0x000000fc03057212 */ /* 0x000fe400078e9610 */
[C---:B------:R-:W-:Y:S02]  /*95e0*/  LOP3.LUT R17, R2.reuse, 0xffff, RZ, 0xc0, !PT ;  /* 0x0000ffff02117812 */ /* 0x040fe400078ec0ff */
[----:B------:R-:W-:Y:S02]  /*95f0*/  LOP3.LUT R37, R2, 0xff, RZ, 0xc0, !PT ;  /* 0x000000ff02257812 */ /* 0x000fe400078ec0ff */
[----:B------:R-:W-:-:S02]  /*9600*/  SHF.R.U32.HI R19, RZ, 0x10, R2 ;  /* 0x00000010ff137819 */ /* 0x000fc40000011602 */
[----:B------:R-:W-:Y:S01]  /*9610*/  SHF.R.U32.HI R18, RZ, 0x18, R2 ;  /* 0x00000018ff127819 */ /* 0x000fe20000011602 */
[----:B------:R-:W-:Y:S01]  /*9620*/  IMAD.WIDE.U32 R2, R0, -0x2daee0ad, RZ ;  /* 0xd2511f5300027825 */ /* 0x000fe200078e00ff */
[----:B------:R-:W-:Y:S02]  /*9630*/  SHF.R.U32.HI R7, RZ, 0x10, R6 ;  /* 0x00000010ff077819 */ /* 0x000fe40000011606 */
[----:B------:R-:W-:Y:S02]  /*9640*/  LOP3.LUT R16, R6, 0xff, RZ, 0xc0, !PT ;  /* 0x000000ff06107812 */ /* 0x000fe400078ec0ff */
[----:B------:R-:W-:Y:S02]  /*9650*/  LOP3.LUT R0, R3, R252, R36, 0x96, !PT ;  /* 0x000000fc03007212 */ /* 0x000fe400078e9624 */
[C---:B------:R-:W-:Y:S02]  /*9660*/  LOP3.LUT R36, R2.reuse, 0xffff, RZ, 0xc0, !PT ;  /* 0x0000ffff02247812 */ /* 0x040fe400078ec0ff */
[----:B------:R-:W-:-:S02]  /*9670*/  LOP3.LUT R40, R2, 0xff, RZ, 0xc0, !PT ;  /* 0x000000ff02287812 */ /* 0x000fc400078ec0ff */
[--C-:B------:R-:W-:Y:S02]  /*9680*/  SHF.R.U32.HI R39, RZ, 0x10, R2.reuse ;  /* 0x00000010ff277819 */ /* 0x100fe40000011602 */
[----:B------:R-:W-:Y:S02]  /*9690*/  SHF.R.U32.HI R38, RZ, 0x18, R2 ;  /* 0x00000018ff267819 */ /* 0x000fe40000011602 */
[----:B------:R-:W-:Y:S02]  /*96a0*/  LOP3.LUT R2, R6, 0xffff, RZ, 0xc0, !PT ;  /* 0x0000ffff06027812 */ /* 0x000fe400078ec0ff */
[----:B------:R-:W-:Y:S02]  /*96b0*/  SHF.R.U32.HI R6, RZ, 0x18, R6 ;  /* 0x00000018ff067819 */ /* 0x000fe40000011606 */
[----:B------:R-:W-:Y:S02]  /*96c0*/  SHF.R.U32.HI R3, RZ, 0x8, R2 ;  /* 0x00000008ff037819 */ /* 0x000fe40000011602 */
[----:B------:R-:W-:-:S02]  /*96d0*/  LOP3.LUT R2, R7, 0xff, RZ, 0xc0, !PT ;  /* 0x000000ff07027812 */ /* 0x000fc400078ec0ff */
[----:B------:R-:W-:Y:S02]  /*96e0*/  PRMT R66, R16, 0x5410, R3 ;  /* 0x0000541010427816 */ /* 0x000fe40000000003 */
[----:B------:R-:W-:Y:S02]  /*96f0*/  PRMT R65, R2, 0x5410, R6 ;  /* 0x0000541002417816 */ /* 0x000fe40000000006 */
[----:B------:R-:W-:Y:S02]  /*9700*/  LOP3.LUT R2, R19, 0xff, RZ, 0xc0, !PT ;  /* 0x000000ff13027812 */ /* 0x000fe400078ec0ff */
[----:B------:R-:W-:Y:S02]  /*9710*/  SHF.R.U32.HI R3, RZ, 0x8, R17 ;  /* 0x00000008ff037819 */ /* 0x000fe40000011611 */
[----:B------:R-:W-:Y:S02]  /*9720*/  PRMT R61, R2, 0x5410, R18 ;  /* 0x00005410023d7816 */ /* 0x000fe40000000012 */
[----:B------:R-:W-:Y:S01]  /*9730*/  LOP3.LUT R2, R4, 0xffff, RZ, 0xc0, !PT ;  /* 0x0000ffff04027812 */ /* 0x000fe200078ec0ff */
[----:B------:R-:W-:Y:S01]  /*9740*/  HMMA.16816.F32.BF16 R16, R24, R52, RZ ;  /* 0x000000341810723c */ /* 0x000fe200000418ff */
[----:B------:R-:W-:Y:S01]  /*9750*/  PRMT R62, R37, 0x5410, R3 ;  /* 0x00005410253e7816 */ /* 0x000fe20000000003 */
[----:B------:R-:W-:Y:S01]  /*9760*/  FADD.FTZ R37, R243, R93 ;  /* 0x0000005df3257221 */ /* 0x000fe20000010000 */
[----:B------:R-:W-:-:S02]  /*9770*/  SHF.R.U32.HI R3, RZ, 0x8, R2 ;  /* 0x00000008ff037819 */ /* 0x000fc40000011602 */
[----:B------:R-:W-:Y:S02]  /*9780*/  LOP3.LUT R2, R4, 0xff, RZ, 0xc0, !PT ;  /* 0x000000ff04027812 */ /* 0x000fe400078ec0ff */
[----:B------:R-:W-:Y:S02]  /*9790*/  LOP3.LUT R6, R42, 0xff, RZ, 0xc0, !PT ;  /* 0x000000ff2a067812 */ /* 0x000fe400078ec0ff */
[----:B------:R-:W-:Y:S02]  /*97a0*/  PRMT R60, R2, 0x5410, R3 ;  /* 0x00005410023c7816 */ /* 0x000fe40000000003 */
[----:B------:R-:W-:Y:S02]  /*97b0*/  SHF.R.U32.HI R2, RZ, 0x10, R4 ;  /* 0x00000010ff027819 */ /* 0x000fe40000011604 */
[----:B------:R-:W-:Y:S02]  /*97c0*/  PRMT R63, R6, 0x5410, R44 ;  /* 0x00005410063f7816 */ /* 0x000fe4000000002c */
[----:B------:R-:W-:Y:S01]  /*97d0*/  SHF.R.U32.HI R6, RZ, 0x18, R4 ;  /* 0x00000018ff067819 */ /* 0x000fe20000011604 */
[----:B------:R-:W-:Y:S01]  /*97e0*/  LDSM.16.MT88.4 R44, [R190+0xb000] ;  /* 0x00b00000be2c783b */ /* 0x000fe20000004200 */
[----:B------:R-:W-:-:S02]  /*97f0*/  LOP3.LUT R4, R2, 0xff, RZ, 0xc0, !PT ;  /* 0x000000ff02047812 */ /* 0x000fc400078ec0ff */
[----:B------:R-:W-:Y:S02]  /*9800*/  LOP3.LUT R2, R39, 0xff, RZ, 0xc0, !PT ;  /* 0x000000ff27027812 */ /* 0x000fe400078ec0ff */
[----:B------:R-:W-:Y:S02]  /*9810*/  SHF.R.U32.HI R7, RZ, 0x8, R41 ;  /* 0x00000008ff077819 */ /* 0x000fe40000011629 */
[----:B------:R-:W-:Y:S02]  /*9820*/  SHF.R.U32.HI R3, RZ, 0x8, R36 ;  /* 0x00000008ff037819 */ /* 0x000fe40000011624 */
[----:B------:R-:W-:Y:S02]  /*9830*/  PRMT R50, R2, 0x5410, R38 ;  /* 0x0000541002327816 */ /* 0x000fe40000000026 */
[----:B------:R-:W-:Y:S02]  /*9840*/  LOP3.LUT R2, R5, 0xffff, RZ, 0xc0, !PT ;  /* 0x0000ffff05027812 */ /* 0x000fe400078ec0ff */
[----:B------:R-:W-:Y:S01]  /*9850*/  PRMT R64, R43, 0x5410, R7 ;  /* 0x000054102b407816 */ /* 0x000fe20000000007 */
[----:B------:R-:W-:Y:S01]  /*9860*/  HSET2.LE.AND R50, R50, R69, PT ;  /* 0x0000004532327233 */ /* 0x000fe20003803000 */
[----:B------:R-:W-:-:S02]  /*9870*/  PRMT R49, R40, 0x5410, R3 ;  /* 0x0000541028317816 */ /* 0x000fc40000000003 */
[----:B------:R-:W-:Y:S01]  /*9880*/  SHF.R.U32.HI R3, RZ, 0x8, R2 ;  /* 0x00000008ff037819 */ /* 0x000fe20000011602 */
[----:B------:R-:W1:Y:S01]  /*9890*/  LDSM.16.MT88.4 R40, [R188+0xb400] ;  /* 0x00b40000bc28783b */ /* 0x000e620000004200 */
[----:B------:R-:W-:Y:S01]  /*98a0*/  LOP3.LUT R2, R5, 0xff, RZ, 0xc0, !PT ;  /* 0x000000ff05027812 */ /* 0x000fe200078ec0ff */
[----:B------:R-:W-:Y:S01]  /*98b0*/  HSET2.LE.AND R49, R49, R69, PT ;  /* 0x0000004531317233 */ /* 0x000fe20003803000 */
[----:B------:R-:W-:Y:S02]  /*98c0*/  SHF.R.U32.HI R7, RZ, 0x18, R5 ;  /* 0x00000018ff077819 */ /* 0x000fe40000011605 */
[----:B------:R-:W-:Y:S02]  /*98d0*/  PRMT R58, R2, 0x5410, R3 ;  /* 0x00005410023a7816 */ /* 0x000fe40000000003 */
[----:B------:R-:W-:Y:S02]  /*98e0*/  SHF.R.U32.HI R3, RZ, 0x10, R5 ;  /* 0x00000010ff037819 */ /* 0x000fe40000011605 */
[----:B------:R-:W-:-:S02]  /*98f0*/  LOP3.LUT R2, R0, 0xffff, RZ, 0xc0, !PT ;  /* 0x0000ffff00027812 */ /* 0x000fc400078ec0ff */
[----:B------:R-:W-:Y:S02]  /*9900*/  SHF.R.U32.HI R5, RZ, 0x10, R0 ;  /* 0x00000010ff057819 */ /* 0x000fe40000011600 */
[----:B------:R-:W-:Y:S02]  /*9910*/  PRMT R59, R4, 0x5410, R6 ;  /* 0x00005410043b7816 */ /* 0x000fe40000000006 */
[----:B------:R-:W-:Y:S02]  /*9920*/  LOP3.LUT R6, R0, 0xff, RZ, 0xc0, !PT ;  /* 0x000000ff00067812 */ /* 0x000fe400078ec0ff */
[----:B------:R-:W-:Y:S02]  /*9930*/  SHF.R.U32.HI R4, RZ, 0x18, R0 ;  /* 0x00000018ff047819 */ /* 0x000fe40000011600 */
[----:B------:R-:W-:Y:S02]  /*9940*/  LOP3.LUT R3, R3, 0xff, RZ, 0xc0, !PT ;  /* 0x000000ff03037812 */ /* 0x000fe400078ec0ff */
[----:B------:R-:W-:-:S02]  /*9950*/  SHF.R.U32.HI R2, RZ, 0x8, R2 ;  /* 0x00000008ff027819 */ /* 0x000fc40000011602 */
[----:B------:R-:W-:Y:S02]  /*9960*/  LOP3.LUT R0, R5, 0xff, RZ, 0xc0, !PT ;  /* 0x000000ff05007812 */ /* 0x000fe400078ec0ff */
[----:B------:R-:W-:Y:S01]  /*9970*/  PRMT R57, R3, 0x5410, R7 ;  /* 0x0000541003397816 */ /* 0x000fe20000000007 */
[----:B------:R-:W-:Y:S01]  /*9980*/  FADD.FTZ R3, R168, R94 ;  /* 0x0000005ea8037221 */ /* 0x000fe20000010000 */
[----:B------:R-:W-:Y:S01]  /*9990*/  PRMT R56, R6, 0x5410, R2 ;  /* 0x0000541006387816 */ /* 0x000fe20000000002 */
[----:B------:R-:W-:Y:S01]  /*99a0*/  FADD.FTZ R2, R169, R96 ;  /* 0x00000060a9027221 */ /* 0x000fe20000010000 */
[----:B------:R-:W-:Y:S01]  /*99b0*/  PRMT R48, R0, 0x5410, R4 ;  /* 0x0000541000307816 */ /* 0x000fe20000000004 */
[----:B------:R-:W-:Y:S01]  /*99c0*/  FADD.FTZ R0, R183, R95 ;  /* 0x0000005fb7007221 */ /* 0x000fe20000010000 */
[----:B------:R-:W-:Y:S01]  /*99d0*/  HMMA.16816.F32.BF16 R4, R12, R52, RZ ;  /* 0x000000340c04723c */ /* 0x000fe200000418ff */
[----:B------:R-:W-:Y:S01]  /*99e0*/  FADD.FTZ R2, R178, R2 ;  /* 0x00000002b2027221 */ /* 0x000fe20000010000 */
[----:B------:R-:W-:Y:S01]  /*99f0*/  LOP3.LUT R94, R130, R49, RZ, 0xc0, !PT ;  /* 0x00000031825e7212 */ /* 0x000fe200078ec0ff */
[----:B------:R-:W-:Y:S01]  /*9a00*/  FADD.FTZ R36, R182, R0 ;  /* 0x00000000b6247221 */ /* 0x000fe20000010000 */
[----:B------:R-:W-:Y:S01]  /*9a10*/  HSET2.LE.AND R48, R48, R69, PT ;  /* 0x0000004530307233 */ /* 0x000fe20003803000 */
[----:B------:R-:W-:Y:S01]  /*9a20*/  FADD.FTZ R0, R158, R3 ;  /* 0x000000039e007221 */ /* 0x000fe20000010000 */
[----:B------:R-:W-:Y:S01]  /*9a30*/  LOP3.LUT R95, R129, R50, RZ, 0xc0, !PT ;  /* 0x00000032815f7212 */ /* 0x000fe200078ec0ff */
[----:B------:R-:W-:Y:S01]  /*9a40*/  FADD.FTZ R3, R238, R36 ;  /* 0x00000024ee037221 */ /* 0x000fe20000010000 */
[----:B-1----:R-:W-:Y:S01]  /*9a50*/  HMMA.16816.F32.BF16 R180, R20, R40, R16 ;  /* 0x0000002814b4723c */ /* 0x002fe20000041810 */
[----:B------:R-:W-:-:S02]  /*9a60*/  LOP3.LUT R93, R128, R48, RZ, 0xc0, !PT ;  /* 0x00000030805d7212 */ /* 0x000fc400078ec0ff */
[----:B------:R-:W-:-:S04]  /*9a70*/  FADD.FTZ R3, R239, R3 ;  /* 0x00000003ef037221 */ /* 0x000fc80000010000 */
[----:B------:R-:W-:Y:S01]  /*9a80*/  FADD.FTZ R110, R235, R3 ;  /* 0x00000003eb6e7221 */ /* 0x000fe20000010000 */
[--C-:B------:R-:W-:Y:S01]  /*9a90*/  HSET2.LE.AND R3, R62, R69.reuse, PT ;  /* 0x000000453e037233 */ /* 0x100fe20003803000 */
[----:B------:R-:W-:Y:S04]  /*9aa0*/  HMMA.16816.F32.BF16 R16, R24, R44, RZ ;  /* 0x0000002c1810723c */ /* 0x000fe800000418ff */
[----:B------:R-:W-:Y:S02]  /*9ab0*/  LOP3.LUT R98, R196, R3, RZ, 0xc0, !PT ;  /* 0x00000003c4627212 */ /* 0x000fe400078ec0ff */
[----:B------:R-:W-:Y:S02]  /*9ac0*/  IADD3 R196, P0, R34, -0x80, RZ ;  /* 0xffffff8022c47810 */ /* 0x000fe40007f1e0ff */
[----:B------:R-:W-:Y:S07]  /*9ad0*/  HMMA.16816.F32.BF16 R168, R8, R40, R4 ;  /* 0x0000002808a8723c */ /* 0x000fee0000041804 */
[----:B------:R-:W-:Y:S01]  /*9ae0*/  FADD.FTZ R4, R242, R37 ;  /* 0x00000025f2047221 */ /* 0x000fe20000010000 */
[----:B------:R-:W-:Y:S01]  /*9af0*/  HSET2.LE.AND R41, R60, R69, PT ;  /* 0x000000453c297233 */ /* 0x000fe20003803000 */
[----:B------:R-:W1:Y:S01]  /*9b00*/  LDSM.16.MT88.4 R36, [R190+0xb400] ;  /* 0x00b40000be24783b */ /* 0x000e620000004200 */
[----:B------:R-:W-:-:S02]  /*9b10*/  FADD.FTZ R5, R176, R2 ;  /* 0x00000002b0057221 */ /* 0x000fc40000010000 */
[----:B------:R-:W-:Y:S02]  /*9b20*/  FADD.FTZ R2, R97, R0 ;  /* 0x0000000061027221 */ /* 0x000fe40000010000 */
[----:B------:R-:W-:Y:S02]  /*9b30*/  FADD.FTZ R0, R241, R4 ;  /* 0x00000004f1007221 */ /* 0x000fe40000010000 */
[----:B------:R-:W-:Y:S02]  /*9b40*/  FADD.FTZ R40, R177, R5 ;  /* 0x00000005b1287221 */ /* 0x000fe40000010000 */
[C---:B------:R-:W-:Y:S01]  /*9b50*/  HMMA.16816.F32.BF16 R4, R12.reuse, R44, RZ ;  /* 0x0000002c0c04723c */ /* 0x040fe200000418ff */
[----:B------:R-:W-:Y:S01]  /*9b60*/  FADD.FTZ R51, R237, R0 ;  /* 0x00000000ed337221 */ /* 0x000fe20000010000 */
[--C-:B------:R-:W-:Y:S01]  /*9b70*/  HSET2.LE.AND R0, R68, R69.reuse, PT ;  /* 0x0000004544007233 */ /* 0x100fe20003803000 */
[----:B------:R-:W-:Y:S01]  /*9b80*/  FADD.FTZ R52, R105, R2 ;  /* 0x0000000269347221 */ /* 0x000fe20000010000 */
[--C-:B------:R-:W-:Y:S01]  /*9b90*/  HSET2.LE.AND R2, R67, R69.reuse, PT ;  /* 0x0000004543027233 */ /* 0x100fe20003803000 */
[----:B------:R-:W-:Y:S01]  /*9ba0*/  FADD.FTZ R106, R225, R40 ;  /* 0x00000028e16a7221 */ /* 0x000fe20000010000 */
[--C-:B------:R-:W-:Y:S01]  /*9bb0*/  HSET2.LE.AND R40, R63, R69.reuse, PT ;  /* 0x000000453f287233 */ /* 0x100fe20003803000 */
[----:B------:R-:W-:Y:S01]  /*9bc0*/  FADD.FTZ R105, R240, R51 ;  /* 0x00000033f0697221 */ /* 0x000fe20000010000 */
[--C-:B------:R-:W-:Y:S01]  /*9bd0*/  HSET2.LE.AND R44, R59, R69.reuse, PT ;  /* 0x000000453b2c7233 */ /* 0x100fe20003803000 */
[----:B------:R-:W-:Y:S01]  /*9be0*/  HMMA.16816.F32.BF16 R48, R12, R54, RZ ;  /* 0x000000360c30723c */ /* 0x000fe200000418ff */
[----:B------:R-:W-:Y:S01]  /*9bf0*/  HSET2.LE.AND R45, R56, R69, PT ;  /* 0x00000045382d7233 */ /* 0x000fe20003803000 */
[----:B------:R-:W-:-:S02]  /*9c00*/  FADD.FTZ R104, R138, R52 ;  /* 0x000000348a687221 */ /* 0x000fc40000010000 */
[----:B------:R-:W-:Y:S02]  /*9c10*/  FADD.FTZ R3, R236, R106 ;  /* 0x0000006aec037221 */ /* 0x000fe40000010000 */
[----:B------:R-:W-:Y:S02]  /*9c20*/  LOP3.LUT R92, R131, R45, RZ, 0xc0, !PT ;  /* 0x0000002d835c7212 */ /* 0x000fe400078ec0ff */
[-C--:B-1----:R-:W-:Y:S07]  /*9c30*/  HMMA.16816.F32.BF16 R176, R20, R36.reuse, R16 ;  /* 0x0000002414b0723c */ /* 0x082fee0000041810 */
[----:B------:R-:W-:Y:S01]  /*9c40*/  LOP3.LUT R18, R213, R0, RZ, 0xc0, !PT ;  /* 0x00000000d5127212 */ /* 0x000fe200078ec0ff */
[----:B------:R-:W-:Y:S01]  /*9c50*/  HMMA.16816.F32.BF16 R160, R8, R36, R4 ;  /* 0x0000002408a0723c */ /* 0x000fe20000041804 */
[----:B------:R-:W-:Y:S01]  /*9c60*/  LOP3.LUT R19, R208, R2, RZ, 0xc0, !PT ;  /* 0x00000002d0137212 */ /* 0x000fe200078ec0ff */
[----:B------:R-:W-:-:S02]  /*9c70*/  FADD.FTZ R0, R111, R110 ;  /* 0x0000006e6f007221 */ /* 0x000fc40000010000 */
[----:B------:R-:W-:Y:S02]  /*9c80*/  FADD.FTZ R2, R251, R105 ;  /* 0x00000069fb027221 */ /* 0x000fe40000010000 */
[----:B------:R-:W-:Y:S01]  /*9c90*/  FADD.FTZ R0, R249, R0 ;  /* 0x00000000f9007221 */ /* 0x000fe20000010000 */
[--C-:B------:R-:W-:Y:S01]  /*9ca0*/  HSET2.LE.AND R5, R66, R69.reuse, PT ;  /* 0x0000004542057233 */ /* 0x100fe20003803000 */
[----:B------:R-:W-:Y:S01]  /*9cb0*/  FADD.FTZ R2, R250, R2 ;  /* 0x00000002fa027221 */ /* 0x000fe20000010000 */
[--C-:B------:R-:W-:Y:S01]  /*9cc0*/  HSET2.LE.AND R6, R65, R69.reuse, PT ;  /* 0x0000004541067233 */ /* 0x100fe20003803000 */
[----:B------:R-:W-:Y:S01]  /*9cd0*/  FADD.FTZ R0, R248, R0 ;  /* 0x00000000f8007221 */ /* 0x000fe20000010000 */
[--C-:B------:R-:W-:Y:S01]  /*9ce0*/  HSET2.LE.AND R37, R64, R69.reuse, PT ;  /* 0x0000004540257233 */ /* 0x100fe20003803000 */
[----:B------:R-:W-:Y:S01]  /*9cf0*/  LOP3.LUT R16, R226, R5, RZ, 0xc0, !PT ;  /* 0x00000005e2107212 */ /* 0x000fe200078ec0ff */
[--C-:B------:R-:W-:Y:S01]  /*9d00*/  HSET2.LE.AND R4, R61, R69.reuse, PT ;  /* 0x000000453d047233 */ /* 0x100fe20003803000 */
[----:B------:R-:W-:Y:S01]  /*9d10*/  HMMA.16816.F32.BF16 R64, R12, R122, RZ ;  /* 0x0000007a0c40723c */ /* 0x000fe200000418ff */
[--C-:B------:R-:W-:Y:S01]  /*9d20*/  HSET2.LE.AND R7, R58, R69.reuse, PT ;  /* 0x000000453a077233 */ /* 0x100fe20003803000 */
[----:B------:R-:W-:Y:S01]  /*9d30*/  LOP3.LUT R5, R152, R44, RZ, 0xc0, !PT ;  /* 0x0000002c98057212 */ /* 0x000fe200078ec0ff */
[----:B------:R-:W-:Y:S01]  /*9d40*/  HSET2.LE.AND R36, R57, R69, PT ;  /* 0x0000004539247233 */ /* 0x000fe20003803000 */
[----:B------:R-:W-:-:S02]  /*9d50*/  LOP3.LUT R99, R155, R4, RZ, 0xc0, !PT ;  /* 0x000000049b637212 */ /* 0x000fc400078ec0ff */
[----:B------:R-:W-:Y:S02]  /*9d60*/  LOP3.LUT R4, R154, R41, RZ, 0xc0, !PT ;  /* 0x000000299a047212 */ /* 0x000fe400078ec0ff */
[C---:B------:R-:W-:Y:S01]  /*9d70*/  HMMA.16816.F32.BF16 R68, R12.reuse, R118, RZ ;  /* 0x000000760c44723c */ /* 0x040fe200000418ff */
[----:B------:R-:W-:Y:S02]  /*9d80*/  LOP3.LUT R96, R199, R7, RZ, 0xc0, !PT ;  /* 0x00000007c7607212 */ /* 0x000fe400078ec0ff */
[----:B------:R-:W-:Y:S02]  /*9d90*/  LOP3.LUT R7, R136, R40, RZ, 0xc0, !PT ;  /* 0x0000002888077212 */ /* 0x000fe400078ec0ff */
[----:B------:R-:W-:Y:S02]  /*9da0*/  LOP3.LUT R17, R224, R6, RZ, 0xc0, !PT ;  /* 0x00000006e0117212 */ /* 0x000fe400078ec0ff */
[----:B------:R-:W-:Y:S01]  /*9db0*/  LOP3.LUT R6, R137, R37, RZ, 0xc0, !PT ;  /* 0x0000002589067212 */ /* 0x000fe200078ec0ff */
[----:B------:R-:W-:Y:S01]  /*9dc0*/  HMMA.16816.F32.BF16 R60, R12, R114, RZ ;  /* 0x000000720c3c723c */ /* 0x000fe200000418ff */
[----:B------:R-:W-:-:S02]  /*9dd0*/  LOP3.LUT R97, R197, R36, RZ, 0xc0, !PT ;  /* 0x00000024c5617212 */ /* 0x000fc400078ec0ff */
[----:B------:R-:W-:-:S05]  /*9de0*/  IADD3.X R197, R35, -0x1, RZ, P0, !PT ;  /* 0xffffffff23c57810 */ /* 0x000fca00007fe4ff */
[C---:B------:R-:W-:Y:S08]  /*9df0*/  HMMA.16816.F32.BF16 R56, R12.reuse, R82, RZ ;  /* 0x000000520c38723c */ /* 0x040ff000000418ff */
[----:B------:R-:W-:Y:S08]  /*9e00*/  HMMA.16816.F32.BF16 R12, R12, R46, RZ ;  /* 0x0000002e0c0c723c */ /* 0x000ff000000418ff */
[C---:B------:R-:W-:Y:S08]  /*9e10*/  HMMA.16816.F32.BF16 R68, R8.reuse, R86, R68 ;  /* 0x000000560844723c */ /* 0x040ff00000041844 */
[C---:B------:R-:W-:Y:S08]  /*9e20*/  HMMA.16816.F32.BF16 R64, R8.reuse, R90, R64 ;  /* 0x0000005a0840723c */ /* 0x040ff00000041840 */
[C---:B------:R-:W-:Y:S08]  /*9e30*/  HMMA.16816.F32.BF16 R144, R8.reuse, R78, R60 ;  /* 0x0000004e0890723c */ /* 0x040ff0000004183c */
[C---:B------:R-:W-:Y:S08]  /*9e40*/  HMMA.16816.F32.BF16 R156, R8.reuse, R74, R56 ;  /* 0x0000004a089c723c */ /* 0x040ff00000041838 */
[C---:B------:R-:W-:Y:S08]  /*9e50*/  HMMA.16816.F32.BF16 R152, R8.reuse, R42, R48 ;  /* 0x0000002a0898723c */ /* 0x040ff00000041830 */
[----:B------:R-:W-:Y:S08]  /*9e60*/  HMMA.16816.F32.BF16 R148, R8, R38, R12 ;  /* 0x000000260894723c */ /* 0x000ff0000004180c */
[C---:B------:R-:W-:Y:S08]  /*9e70*/  HMMA.16816.F32.BF16 R8, R24.reuse, R118, RZ ;  /* 0x000000761808723c */ /* 0x040ff000000418ff */
[----:B------:R-:W-:Y:S11]  /*9e80*/  HMMA.16816.F32.BF16 R12, R24, R122, RZ ;  /* 0x0000007a180c723c */ /* 0x000ff600000418ff */
[----:B------:R-:W-:Y:S05]  /*9e90*/  @!UPT UIADD3 URZ, URZ, URZ, URZ ;  /* 0x0000003f3f3ff290 */ /* 0x000fea000fffe03f */
[----:B------:R-:W-:Y:S08]  /*9ea0*/  HMMA.16816.F32.BF16 R60, R20, R86, R8 ;  /* 0x00000056143c723c */ /* 0x000ff00000041808 */
[----:B------:R-:W-:Y:S08]  /*9eb0*/  HMMA.16816.F32.BF16 R8, R24, R114, RZ ;  /* 0x000000721808723c */ /* 0x000ff000000418ff */
[----:B------:R-:W-:Y:S08]  /*9ec0*/  HMMA.16816.F32.BF16 R56, R20, R90, R12 ;  /* 0x0000005a1438723c */ /* 0x000ff0000004180c */
[----:B------:R-:W-:Y:S01]  /*9ed0*/  HMMA.16816.F32.BF16 R12, R24, R82, RZ ;  /* 0x00000052180c723c */ /* 0x000fe200000418ff */
[----:B------:R-:W-:Y:S07]  /*9ee0*/  LDSM.16.MT88.4 R80, [R188+0xbc00] ;  /* 0x00bc0000bc50783b */ /* 0x000fee0000004200 */
[----:B------:R-:W-:Y:S08]  /*9ef0*/  HMMA.16816.F32.BF16 R48, R20, R78, R8 ;  /* 0x0000004e1430723c */ /* 0x000ff00000041808 */
[C---:B------:R-:W-:Y:S08]  /*9f00*/  HMMA.16816.F32.BF16 R8, R24.reuse, R54, RZ ;  /* 0x000000361808723c */ /* 0x040ff000000418ff */
[----:B------:R-:W-:Y:S08]  /*9f10*/  HMMA.16816.F32.BF16 R24, R24, R46, RZ ;  /* 0x0000002e1818723c */ /* 0x000ff000000418ff */
[C---:B------:R-:W-:Y:S01]  /*9f20*/  HMMA.16816.F32.BF16 R72, R20.reuse, R74, R12 ;  /* 0x0000004a1448723c */ /* 0x040fe2000004180c */
[----:B------:R-:W1:Y:S07]  /*9f30*/  LDSM.16.MT88.4 R12, [R190+0x9800] ;  /* 0x00980000be0c783b */ /* 0x000e6e0000004200 */
[C---:B------:R-:W-:Y:S01]  /*9f40*/  HMMA.16816.F32.BF16 R40, R20.reuse, R42, R8 ;  /* 0x0000002a1428723c */ /* 0x040fe20000041808 */
[----:B------:R-:W-:Y:S07]  /*9f50*/  LDSM.16.MT88.4 R8, [R188+0xa800] ;  /* 0x00a80000bc08783b */ /* 0x000fee0000004200 */
[----:B------:R-:W-:Y:S01]  /*9f60*/  HMMA.16816.F32.BF16 R24, R20, R38, R24 ;  /* 0x000000261418723c */ /* 0x000fe20000041818 */
[----:B------:R-:W2:Y:S07]  /*9f70*/  LDSM.16.MT88.4 R20, [R188+0x9800] ;  /* 0x00980000bc14783b */ /* 0x000eae0000004200 */
[-C--:B-1----:R-:W-:Y:S08]  /*9f80*/  HMMA.16816.F32.BF16 R164, R16, R12.reuse, R164 ;  /* 0x0000000c10a4723c */ /* 0x082ff000000418a4 */
[----:B------:R-:W-:Y:S08]  /*9f90*/  HMMA.16816.F32.BF16 R132, R4, R12, R132 ;  /* 0x0000000c0484723c */ /* 0x000ff00000041884 */
[C---:B--2---:R-:W-:Y:S08]  /*9fa0*/  HMMA.16816.F32.BF16 R36, R16.reuse, R22, R60 ;  /* 0x000000161024723c */ /* 0x044ff0000004183c */
[-C--:B------:R-:W-:Y:S08]  /*9fb0*/  HMMA.16816.F32.BF16 R172, R16, R20.reuse, R172 ;  /* 0x0000001410ac723c */ /* 0x080ff000000418ac */
[C---:B------:R-:W-:Y:S08]  /*9fc0*/  HMMA.16816.F32.BF16 R140, R4.reuse, R20, R140 ;  /* 0x00000014048c723c */ /* 0x040ff0000004188c */
[C---:B------:R-:W-:Y:S01]  /*9fd0*/  HMMA.16816.F32.BF16 R136, R4.reuse, R22, R68 ;  /* 0x000000160488723c */ /* 0x040fe20000041844 */
[----:B------:R-:W1:Y:S07]  /*9fe0*/  LDSM.16.MT88.4 R20, [R190+0xa800] ;  /* 0x00a80000be14783b */ /* 0x000e6e0000004200 */
[-C--:B------:R-:W-:Y:S08]  /*9ff0*/  HMMA.16816.F32.BF16 R128, R4, R14.reuse, R64 ;  /* 0x0000000e0480723c */ /* 0x080ff00000041840 */
[C---:B------:R-:W-:Y:S01]  /*a000*/  HMMA.16816.F32.BF16 R56, R16.reuse, R14, R56 ;  /* 0x0000000e1038723c */ /* 0x040fe20000041838 */
[----:B------:R-:W2:Y:S07]  /*a010*/  LDSM.16.MT88.4 R12, [R188+0xb800] ;  /* 0x00b80000bc0c783b */ /* 0x000eae0000004200 */
[-C--:B------:R-:W-:Y:S08]  /*a020*/  HMMA.16816.F32.BF16 R60, R16, R8.reuse, R184 ;  /* 0x00000008103c723c */ /* 0x080ff000000418b8 */
[C---:B------:R-:W-:Y:S08]  /*a030*/  HMMA.16816.F32.BF16 R124, R4.reuse, R8, R124 ;  /* 0x00000008047c723c */ /* 0x040ff0000004187c */
[-C--:B------:R-:W-:Y:S01]  /*a040*/  HMMA.16816.F32.BF16 R120, R4, R10.reuse, R144 ;  /* 0x0000000a0478723c */ /* 0x080fe20000041890 */
[----:B------:R-:W-:Y:S07]  /*a050*/  LDSM.16.MT88.4 R144, [R190+0xac00] ;  /* 0x00ac0000be90783b */ /* 0x000fee0000004200 */
[----:B------:R-:W-:Y:S01]  /*a060*/  HMMA.16816.F32.BF16 R52, R16, R10, R48 ;  /* 0x0000000a1034723c */ /* 0x000fe20000041830 */
[----:B------:R-:W3:Y:S07]  /*a070*/  LDSM.16.MT88.4 R8, [R190+0xb800] ;  /* 0x00b80000be08783b */ /* 0x000eee0000004200 */
[C---:B-1----:R-:W-:Y:S08]  /*a080*/  HMMA.16816.F32.BF16 R116, R4.reuse, R20, R200 ;  /* 0x000000140474723c */ /* 0x042ff000000418c8 */
[C---:B--2---:R-:W-:Y:S01]  /*a090*/  HMMA.16816.F32.BF16 R44, R4.reuse, R12, R168 ;  /* 0x0000000c042c723c */ /* 0x044fe200000418a8 */
[----:B------:R-:W-:Y:S07]  /*a0a0*/  LDSM.16.MT88.4 R168, [R188+0x9c00] ;  /* 0x009c0000bca8783b */ /* 0x000fee0000004200 */
[C---:B------:R-:W-:Y:S08]  /*a0b0*/  HMMA.16816.F32.BF16 R112, R4.reuse, R22, R156 ;  /* 0x000000160470723c */ /* 0x040ff0000004189c */
[----:B------:R-:W-:Y:S01]  /*a0c0*/  HMMA.16816.F32.BF16 R76, R4, R14, R152 ;  /* 0x0000000e044c723c */ /* 0x000fe20000041898 */
[----:B------:R-:W-:Y:S07]  /*a0d0*/  LDSM.16.MT88.4 R152, [R188+0xac00] ;  /* 0x00ac0000bc98783b */ /* 0x000fee0000004200 */
[----:B------:R-:W-:Y:S08]  /*a0e0*/  HMMA.16816.F32.BF16 R68, R16, R12, R180 ;  /* 0x0000000c1044723c */ /* 0x000ff000000418b4 */
[C---:B---3--:R-:W-:Y:S01]  /*a0f0*/  HMMA.16816.F32.BF16 R88, R4.reuse, R8, R160 ;  /* 0x000000080458723c */ /* 0x048fe200000418a0 */
[----:B------:R-:W-:Y:S07]  /*a100*/  LDSM.16.MT88.4 R160, [R190+0x9c00] ;  /* 0x009c0000bea0783b */ /* 0x000fee0000004200 */
[----:B------:R-:W-:Y:S01]  /*a110*/  HMMA.16816.F32.BF16 R48, R4, R10, R148 ;  /* 0x0000000a0430723c */ /* 0x000fe20000041894 */
[----:B------:R-:W1:Y:S07]  /*a120*/  LDSM.16.MT88.4 R4, [R190+0xbc00] ;  /* 0x00bc0000be04783b */ /* 0x000e6e0000004200 */
[C---:B------:R-:W-:Y:S08]  /*a130*/  HMMA.16816.F32.BF16 R84, R16.reuse, R8, R176 ;  /* 0x000000081054723c */ /* 0x040ff000000418b0 */
[C---:B------:R-:W-:Y:S08]  /*a140*/  HMMA.16816.F32.BF16 R148, R16.reuse, R20, R220 ;  /* 0x000000141094723c */ /* 0x040ff000000418dc */
[C---:B------:R-:W-:Y:S08]  /*a150*/  HMMA.16816.F32.BF16 R20, R16.reuse, R22, R72 ;  /* 0x000000161014723c */ /* 0x040ff00000041848 */
[C---:B------:R-:W-:Y:S08]  /*a160*/  HMMA.16816.F32.BF16 R40, R16.reuse, R14, R40 ;  /* 0x0000000e1028723c */ /* 0x040ff00000041828 */
[----:B------:R-:W-:Y:S08]  /*a170*/  HMMA.16816.F32.BF16 R24, R16, R10, R24 ;  /* 0x0000000a1018723c */ /* 0x000ff00000041818 */
[-C--:B-1----:R-:W-:Y:S08]  /*a180*/  HMMA.16816.F32.BF16 R88, R92, R4.reuse, R88 ;  /* 0x000000045c58723c */ /* 0x082ff00000041858 */
[C---:B------:R-:W-:Y:S07]  /*a190*/  HMMA.16816.F32.BF16 R84, R96.reuse, R4, R84 ;  /* 0x000000046054723c */ /* 0x040fee0000041854 */
        /* <DEDUP_REMOVED lines=13> */
[----:B------:R-:W-:Y:S01]  /*a270*/  FADD.FTZ R2, R244, R2 ;  /* 0x00000002f4027221 */ /* 0x000fe20000010000 */
[----:B------:R1:W-:Y:S01]  /*a280*/  STL [R1+0x2c], R4 ;  /* 0x00002c0401007387 */ /* 0x0003e20000100800 */
[----:B------:R-:W-:-:S03]  /*a290*/  FADD.FTZ R0, R232, R0 ;  /* 0x00000000e8007221 */ /* 0x000fc60000010000 */
[----:B------:R1:W-:Y:S01]  /*a2a0*/  STL [R1+0x15c], R3 ;  /* 0x00015c0301007387 */ /* 0x0003e20000100800 */
[C---:B------:R-:W-:Y:S03]  /*a2b0*/  HMMA.16816.F32.BF16 R132, R92.reuse, R160, R132 ;  /* 0x000000a05c84723c */ /* 0x040fe60000041884 */
[----:B------:R1:W-:Y:S04]  /*a2c0*/  STL [R1+0x170], R2 ;  /* 0x0001700201007387 */ /* 0x0003e80000100800 */
[----:B------:R1:W-:Y:S01]  /*a2d0*/  STL [R1+0x28], R0 ;  /* 0x0000280001007387 */ /* 0x0003e20000100800 */
        /* <DEDUP_REMOVED lines=19> */
[----:B-1----:R-:W2:Y:S01]  /*a410*/  LDL R225, [R1+0x84] ;  /* 0x0000840001e17983 */ /* 0x002ea20000100800 */
[----:B------:R-:W-:-:S04]  /*a420*/  DEPBAR.LE SB0, 0x0 ;  /* 0x000080000000791a */ /* 0x000fc80000000000 */
[----:B------:R-:W3:Y:S04]  /*a430*/  LDL R235, [R1+0x30] ;  /* 0x0000300001eb7983 */ /* 0x000ee80000100800 */
[----:B------:R-:W4:Y:S04]  /*a440*/  LDL R237, [R1+0x34] ;  /* 0x0000340001ed7983 */ /* 0x000f280000100800 */
[----:B------:R-:W5:Y:S04]  /*a450*/  LDL.LU R239, [R1+0x50] ;  /* 0x0000500001ef7983 */ /* 0x000f680000300800 */
[----:B------:R-:W5:Y:S04]  /*a460*/  LDL.64 R240, [R1+0x1b0] ;  /* 0x0001b00001f07983 */ /* 0x000f680000100a00 */
[----:B------:R-:W5:Y:S04]  /*a470*/  LDL.LU R238, [R1+0x10] ;  /* 0x0000100001ee7983 */ /* 0x000f680000300800 */
[----:B------:R-:W5:Y:S04]  /*a480*/  LDL.LU R242, [R1+0x14] ;  /* 0x0000140001f27983 */ /* 0x000f680000300800 */
[----:B------:R-:W5:Y:S04]  /*a490*/  LDL.LU R243, [R1+0x20] ;  /* 0x0000200001f37983 */ /* 0x000f680000300800 */
[----:B------:R-:W5:Y:S01]  /*a4a0*/  LDL R213, [R1] ;  /* 0x0000000001d57983 */ /* 0x000f620000100800 */
[----:B------:R-:W-:Y:S03]  /*a4b0*/  WARPSYNC 0xffffffff ;  /* 0xffffffff00007948 */ /* 0x000fe60003800000 */
[----:B------:R-:W5:Y:S04]  /*a4c0*/  LDL R111, [R1+0x1a0] ;  /* 0x0001a000016f7983 */ /* 0x000f680000100800 */
[----:B------:R-:W-:Y:S01]  /*a4d0*/  BAR.SYNC.DEFER_BLOCKING 0x0 ;  /* 0x0000000000007b1d */ /* 0x000fe20000010000 */
[----:B--2---:R-:W-:-:S02]  /*a4e0*/  IADD3 R197, R225, -0x2, RZ ;  /* 0xfffffffee1c57810 */ /* 0x004fc40007ffe0ff */
[-C--:B---3--:R-:W-:Y:S02]  /*a4f0*/  ISETP.GE.AND P3, PT, R235, R198.reuse, PT ;  /* 0x000000c6eb00720c */ /* 0x088fe40003f66270 */
[----:B----4-:R-:W-:Y:S02]  /*a500*/  ISETP.GE.AND P2, PT, R237, R198, PT ;  /* 0x000000c6ed00720c */ /* 0x010fe40003f46270 */
[----:B------:R-:W-:Y:S01]  /*a510*/  SHF.R.S32.HI R4, RZ, 0x1f, R197 ;  /* 0x0000001fff047819 */ /* 0x000fe200000114c5 */
[----:B-----5:R-:W-:Y:S02]  /*a520*/  IMAD R0, R239, R197, RZ ;  /* 0x000000c5ef007224 */ /* 0x020fe400078e02ff */
[----:B------:R-:W-:-:S04]  /*a530*/  IMAD.WIDE.U32 R2, R197, R238, R240 ;  /* 0x000000eec5027225 */ /* 0x000fc800078e00f0 */
[----:B------:R-:W-:Y:S01]  /*a540*/  IMAD R0, R4, R238, R0 ;  /* 0x000000ee04007224 */ /* 0x000fe200078e0200 */
[----:B------:R-:W-:-:S03]  /*a550*/  ISETP.GE.AND P4, PT, R213, R198, PT ;  /* 0x000000c6d500720c */ /* 0x000fc60003f86270 */
[----:B------:R-:W-:Y:S01]  /*a560*/  IMAD.IADD R3, R3, 0x1, R0 ;  /* 0x0000000103037824 */ /* 0x000fe200078e0200 */
[CC--:B------:R-:W-:Y:S02]  /*a570*/  @!P3 LEA R10, P1, R2.reuse, R218.reuse, 0x1 ;  /* 0x000000da020ab211 */ /* 0x0c0fe400078208ff */
[----:B------:R-:W-:Y:S02]  /*a580*/  @!P2 LEA R8, P0, R2, R218, 0x1 ;  /* 0x000000da0208a211 */ /* 0x000fe400078008ff */
[----:B------:R-:W-:Y:S02]  /*a590*/  IADD3 R0, P5, R242, R2, RZ ;  /* 0x00000002f2007210 */ /* 0x000fe40007fbe0ff */
[----:B------:R-:W-:-:S03]  /*a5a0*/  @!P3 LEA.HI.X R11, R2, R219, R3, 0x1, P1 ;  /* 0x000000db020bb211 */ /* 0x000fc600008f0c03 */
[CC--:B------:R-:W-:Y:S02]  /*a5b0*/  @!P4 LEA R12, P6, R2.reuse, R218.reuse, 0x1 ;  /* 0x000000da020cc211 */ /* 0x0c0fe400078c08ff */
[CCC-:B------:R-:W-:Y:S02]  /*a5c0*/  @!P2 LEA.HI.X R9, R2.reuse, R219.reuse, R3.reuse, 0x1, P0 ;  /* 0x000000db0209a211 */ /* 0x1c0fe400000f0c03 */
[--C-:B------:R-:W-:Y:S01]  /*a5d0*/  @!P4 LEA.HI.X R13, R2, R219, R3.reuse, 0x1, P6 ;  /* 0x000000db020dc211 */ /* 0x100fe200030f0c03 */
[----:B------:R-:W-:Y:S01]  /*a5e0*/  IMAD.X R3, R243, 0x1, R3, P5 ;  /* 0x00000001f3037824 */ /* 0x000fe200028e0603 */
[CC--:B------:R-:W-:Y:S01]  /*a5f0*/  @!P4 LEA R6, P5, R0.reuse, R218.reuse, 0x1 ;  /* 0x000000da0006c211 */ /* 0x0c0fe200078a08ff */
[----:B------:R-:W-:Y:S01]  /*a600*/  @P4 STS [R195+0x9000], RZ ;  /* 0x009000ffc3004388 */ /* 0x000fe20000000800 */
[----:B------:R-:W-:-:S03]  /*a610*/  @!P3 LEA R4, P1, R0, R218, 0x1 ;  /* 0x000000da0004b211 */ /* 0x000fc600078208ff */
[----:B------:R-:W-:Y:S01]  /*a620*/  @P4 STS [R195+0x9004], RZ ;  /* 0x009004ffc3004388 */ /* 0x000fe20000000800 */
[----:B------:R-:W-:-:S03]  /*a630*/  @!P2 LEA R2, P0, R0, R218, 0x1 ;  /* 0x000000da0002a211 */ /* 0x000fc600078008ff */
[----:B------:R-:W-:Y:S01]  /*a640*/  @P4 STS.64 [R195+0x9008], RZ ;  /* 0x009008ffc3004388 */ /* 0x000fe20000000a00 */
[----:B------:R-:W-:-:S03]  /*a650*/  @!P4 LEA.HI.X R7, R0, R219, R3, 0x1, P5 ;  /* 0x000000db0007c211 */ /* 0x000fc600028f0c03 */
[----:B------:R-:W-:Y:S01]  /*a660*/  @!PT LDS RZ, [RZ] ;  /* 0x00000000fffff984 */ /* 0x000fe20000000800 */
[----:B------:R-:W-:Y:S01]  /*a670*/  @!PT LDS RZ, [RZ] ;  /* 0x00000000fffff984 */ /* 0x000fe20000000800 */
[----:B------:R-:W-:Y:S01]  /*a680*/  @!PT LDS RZ, [RZ] ;  /* 0x00000000fffff984 */ /* 0x000fe20000000800 */
[----:B------:R1:W-:Y:S01]  /*a690*/  @!P4 LDGSTS.E.BYPASS.LTC128B.128 [R195+0x9000], [R12.64] ;  /* 0x090000000cc3cfae */ /* 0x0003e2000b901d44 */
[----:B------:R-:W-:-:S03]  /*a6a0*/  @!P3 LEA.HI.X R5, R0, R219, R3, 0x1, P1 ;  /* 0x000000db0005b211 */ /* 0x000fc600008f0c03 */
[----:B------:R-:W-:Y:S01]  /*a6b0*/  @P3 STS.128 [R195+0xa000], RZ ;  /* 0x00a000ffc3003388 */ /* 0x000fe20000000c00 */
[----:B------:R-:W-:-:S03]  /*a6c0*/  @!P2 LEA.HI.X R3, R0, R219, R3, 0x1, P0 ;  /* 0x000000db0003a211 */ /* 0x000fc600000f0c03 */
        /* <DEDUP_REMOVED lines=24> */
[----:B------:R-:W-:Y:S04]  /*a850*/  LDSM.16.M88.4 R16, [R192] ;  /* 0x00000000c010783b */ /* 0x000fe80000000200 */
[----:B-1----:R-:W-:Y:S04]  /*a860*/  LDSM.16.M88.4 R12, [R192+0x1000] ;  /* 0x00100000c00c783b */ /* 0x002fe80000000200 */
[----:B------:R-:W1:Y:S04]  /*a870*/  LDSM.16.M88.4 R48, [R189+0x6800] ;  /* 0x00680000bd30783b */ /* 0x000e680000000200 */
[----:B------:R-:W5:Y:S04]  /*a880*/  LDSM.16.M88.4 R44, [R189+0x6c00] ;  /* 0x006c0000bd2c783b */ /* 0x000f680000000200 */
[----:B--2---:R-:W-:Y:S04]  /*a890*/  LDSM.16.M88.4 R8, [R193] ;  /* 0x00000000c108783b */ /* 0x004fe80000000200 */
[----:B---3--:R-:W-:Y:S04]  /*a8a0*/  LDSM.16.M88.4 R4, [R193+0x1000] ;  /* 0x00100000c104783b */ /* 0x008fe80000000200 */
[----:B------:R-:W2:Y:S04]  /*a8b0*/  LDSM.16.M88.4 R24, [R191+0x6800] ;  /* 0x00680000bf18783b */ /* 0x000ea80000000200 */
[----:B------:R-:W3:Y:S04]  /*a8c0*/  LDSM.16.M88.4 R20, [R191+0x6c00] ;  /* 0x006c0000bf14783b */ /* 0x000ee80000000200 */
[----:B------:R-:W2:Y:S04]  /*a8d0*/  LDSM.16.M88.4 R56, [R189+0x6000] ;  /* 0x00600000bd38783b */ /* 0x000ea80000000200 */
[----:B------:R-:W3:Y:S04]  /*a8e0*/  LDSM.16.M88.4 R52, [R189+0x6400] ;  /* 0x00640000bd34783b */ /* 0x000ee80000000200 */
[----:B------:R-:W-:Y:S04]  /*a8f0*/  LDSM.16.M88.4 R40, [R191+0x6000] ;  /* 0x00600000bf28783b */ /* 0x000fe80000000200 */
[----:B------:R-:W4:Y:S01]  /*a900*/  LDSM.16.M88.4 R36, [R191+0x6400] ;  /* 0x00640000bf24783b */ /* 0x000f220000000200 */
[----:B-1----:R-:W-:Y:S03]  /*a910*/  HMMA.16816.F32.BF16 R104, R12, R48, RZ ;  /* 0x000000300c68723c */ /* 0x002fe600000418ff */
[----:B------:R-:W1:Y:S04]  /*a920*/  S2R R213, SR_TID.X ;  /* 0x0000000000d57919 */ /* 0x000e680000002100 */
[----:B------:R-:W0:Y:S01]  /*a930*/  LDGDEPBAR ;  /* 0x00000000000079af */ /* 0x000e220000000000 */
[-C--:B-----5:R-:W-:Y:S08]  /*a940*/  HMMA.16816.F32.BF16 R64, R16, R44.reuse, RZ ;  /* 0x0000002c1040723c */ /* 0x0a0ff000000418ff */
[----:B------:R-:W-:Y:S08]  /*a950*/  HMMA.16816.F32.BF16 R60, R12, R44, RZ ;  /* 0x0000002c0c3c723c */ /* 0x000ff000000418ff */
[----:B--2---:R-:W-:Y:S08]  /*a960*/  HMMA.16816.F32.BF16 R236, R4, R24, R104 ;  /* 0x0000001804ec723c */ /* 0x004ff00000041868 */
[-C--:B---3--:R-:W-:Y:S08]  /*a970*/  HMMA.16816.F32.BF16 R248, R8, R20.reuse, R64 ;  /* 0x0000001408f8723c */ /* 0x088ff00000041840 */
[----:B------:R-:W-:Y:S08]  /*a980*/  HMMA.16816.F32.BF16 R244, R4, R20, R60 ;  /* 0x0000001404f4723c */ /* 0x000ff0000004183c */
[-C--:B------:R-:W-:Y:S08]  /*a990*/  HMMA.16816.F32.BF16 R220, R16, R56.reuse, RZ ;  /* 0x0000003810dc723c */ /* 0x080ff000000418ff */
[----:B------:R-:W-:Y:S08]  /*a9a0*/  HMMA.16816.F32.BF16 R200, R12, R56, RZ ;  /* 0x000000380cc8723c */ /* 0x000ff000000418ff */
[-C--:B------:R-:W-:Y:S08]  /*a9b0*/  HMMA.16816.F32.BF16 R184, R16, R52.reuse, RZ ;  /* 0x0000003410b8723c */ /* 0x080ff000000418ff */
[----:B------:R-:W-:Y:S08]  /*a9c0*/  HMMA.16816.F32.BF16 R180, R12, R52, RZ ;  /* 0x000000340cb4723c */ /* 0x000ff000000418ff */
[----:B------:R-:W-:Y:S08]  /*a9d0*/  HMMA.16816.F32.BF16 R176, R16, R48, RZ ;  /* 0x0000003010b0723c */ /* 0x000ff000000418ff */
[C---:B------:R-:W-:Y:S08]  /*a9e0*/  HMMA.16816.F32.BF16 R104, R12.reuse, R58, RZ ;  /* 0x0000003a0c68723c */ /* 0x040ff000000418ff */
[C---:B------:R-:W-:Y:S08]  /*a9f0*/  HMMA.16816.F32.BF16 R64, R12.reuse, R54, RZ ;  /* 0x000000360c40723c */ /* 0x040ff000000418ff */
[----:B------:R-:W-:Y:S08]  /*aa00*/  HMMA.16816.F32.BF16 R60, R12, R50, RZ ;  /* 0x000000320c3c723c */ /* 0x000ff000000418ff */
[C---:B------:R-:W-:Y:S08]  /*aa10*/  HMMA.16816.F32.BF16 R56, R16.reuse, R58, RZ ;  /* 0x0000003a1038723c */ /* 0x040ff000000418ff */
[C---:B------:R-:W-:Y:S08]  /*aa20*/  HMMA.16816.F32.BF16 R52, R16.reuse, R54, RZ ;  /* 0x000000361034723c */ /* 0x040ff000000418ff */
[----:B------:R-:W-:Y:S08]  /*aa30*/  HMMA.16816.F32.BF16 R48, R16, R50, RZ ;  /* 0x000000321030723c */ /* 0x000ff000000418ff */
[-C--:B------:R-:W-:Y:S08]  /*aa40*/  HMMA.16816.F32.BF16 R12, R12, R46.reuse, RZ ;  /* 0x0000002e0c0c723c */ /* 0x080ff000000418ff */
[----:B------:R-:W-:Y:S08]  /*aa50*/  HMMA.16816.F32.BF16 R16, R16, R46, RZ ;  /* 0x0000002e1010723c */ /* 0x000ff000000418ff */
[C---:B------:R-:W-:Y:S08]  /*aa60*/  HMMA.16816.F32.BF16 R240, R8.reuse, R24, R176 ;  /* 0x0000001808f0723c */ /* 0x040ff000000418b0 */
[-C--:B----4-:R-:W-:Y:S08]  /*aa70*/  HMMA.16816.F32.BF16 R232, R8, R36.reuse, R184 ;  /* 0x0000002408e8723c */ /* 0x090ff000000418b8 */
[C---:B------:R-:W-:Y:S08]  /*aa80*/  HMMA.16816.F32.BF16 R224, R4.reuse, R36, R180 ;  /* 0x0000002404e0723c */ /* 0x040ff000000418b4 */
[----:B------:R-:W-:Y:S08]  /*aa90*/  HMMA.16816.F32.BF16 R176, R4, R42, R104 ;  /* 0x0000002a04b0723c */ /* 0x000ff00000041868 */
[-C--:B------:R-:W-:Y:S08]  /*aaa0*/  HMMA.16816.F32.BF16 R220, R8, R40.reuse, R220 ;  /* 0x0000002808dc723c */ /* 0x080ff000000418dc */
[C---:B------:R-:W-:Y:S08]  /*aab0*/  HMMA.16816.F32.BF16 R200, R4.reuse, R40, R200 ;  /* 0x0000002804c8723c */ /* 0x040ff000000418c8 */
[C---:B------:R-:W-:Y:S08]  /*aac0*/  HMMA.16816.F32.BF16 R180, R4.reuse, R38, R64 ;  /* 0x0000002604b4723c */ /* 0x040ff00000041840 */
[C---:B------:R-:W-:Y:S08]  /*aad0*/  HMMA.16816.F32.BF16 R184, R4.reuse, R26, R60 ;  /* 0x0000001a04b8723c */ /* 0x040ff0000004183c */
[----:B------:R-:W-:Y:S01]  /*aae0*/  HMMA.16816.F32.BF16 R228, R4, R22, R12 ;  /* 0x0000001604e4723c */ /* 0x000fe2000004180c */
[----:B------:R-:W-:Y:S04]  /*aaf0*/  LDSM.16.M88.4 R4, [R192+0x3000] ;  /* 0x00300000c004783b */ /* 0x000fe80000000200 */
[----:B------:R-:W2:Y:S03]  /*ab00*/  LDSM.16.M88.4 R12, [R189+0x7000] ;  /* 0x00700000bd0c783b */ /* 0x000ea60000000200 */
[C---:B------:R-:W-:Y:S08]  /*ab10*/  HMMA.16816.F32.BF16 R56, R8.reuse, R42, R56 ;  /* 0x0000002a0838723c */ /* 0x040ff00000041838 */
[C---:B------:R-:W-:Y:S08]  /*ab20*/  HMMA.16816.F32.BF16 R104, R8.reuse, R38, R52 ;  /* 0x000000260868723c */ /* 0x040ff00000041834 */
[C---:B------:R-:W-:Y:S08]  /*ab30*/  HMMA.16816.F32.BF16 R48, R8.reuse, R26, R48 ;  /* 0x0000001a0830723c */ /* 0x040ff00000041830 */
[----:B------:R-:W-:Y:S01]  /*ab40*/  HMMA.16816.F32.BF16 R16, R8, R22, R16 ;  /* 0x000000160810723c */ /* 0x000fe20000041810 */
[----:B------:R-:W3:Y:S07]  /*ab50*/  LDSM.16.M88.4 R8, [R192+0x2000] ;  /* 0x00200000c008783b */ /* 0x000eee0000000200 */
[C---:B--2---:R-:W-:Y:S08]  /*ab60*/  HMMA.16816.F32.BF16 R64, R4.reuse, R12, R200 ;  /* 0x0000000c0440723c */ /* 0x044ff000000418c8 */
[----:B------:R-:W-:Y:S08]  /*ab70*/  HMMA.16816.F32.BF16 R52, R4, R14, R176 ;  /* 0x0000000e0434723c */ /* 0x000ff000000418b0 */
[C---:B---3--:R-:W-:Y:S08]  /*ab80*/  HMMA.16816.F32.BF16 R60, R8.reuse, R12, R220 ;  /* 0x0000000c083c723c */ /* 0x048ff000000418dc */
[C---:B------:R-:W-:Y:S01]  /*ab90*/  HMMA.16816.F32.BF16 R24, R8.reuse, R14, R56 ;  /* 0x0000000e0818723c */ /* 0x040fe20000041838 */
[----:B------:R-:W2:Y:S07]  /*aba0*/  LDSM.16.M88.4 R12, [R189+0x7400] ;  /* 0x00740000bd0c783b */ /* 0x000eae0000000200 */
[-C--:B--2---:R-:W-:Y:S08]  /*abb0*/  HMMA.16816.F32.BF16 R44, R8, R12.reuse, R232 ;  /* 0x0000000c082c723c */ /* 0x084ff000000418e8 */
[C---:B------:R-:W-:Y:S08]  /*abc0*/  HMMA.16816.F32.BF16 R40, R4.reuse, R12, R224 ;  /* 0x0000000c0428723c */ /* 0x040ff000000418e0 */
[-C--:B------:R-:W-:Y:S08]  /*abd0*/  HMMA.16816.F32.BF16 R36, R4, R14.reuse, R180 ;  /* 0x0000000e0424723c */ /* 0x080ff000000418b4 */
        /* <DEDUP_REMOVED lines=9> */
[-C--:B------:R-:W-:Y:S01]  /*ac70*/  HMMA.16816.F32.BF16 R228, R4, R14.reuse, R228 ;  /* 0x0000000e04e4723c */ /* 0x080fe200000418e4 */
[----:B------:R-:W-:Y:S07]  /*ac80*/  LDSM.16.M88.4 R4, [R193+0x3000] ;  /* 0x00300000c104783b */ /* 0x000fee0000000200 */
[----:B------:R-:W-:Y:S01]  /*ac90*/  HMMA.16816.F32.BF16 R16, R8, R14, R16 ;  /* 0x0000000e0810723c */ /* 0x000fe20000041810 */
[----:B------:R-:W2:Y:S04]  /*aca0*/  LDSM.16.M88.4 R12, [R191+0x7000] ;  /* 0x00700000bf0c783b */ /* 0x000ea80000000200 */
[----:B------:R-:W3:Y:S03]  /*acb0*/  LDSM.16.M88.4 R8, [R193+0x2000] ;  /* 0x00200000c108783b */ /* 0x000ee60000000200 */
[-C--:B--2---:R-:W-:Y:S08]  /*acc0*/  HMMA.16816.F32.BF16 R240, R4, R12.reuse, R64 ;  /* 0x0000000c04f0723c */ /* 0x084ff00000041840 */
[----:B---3--:R-:W-:Y:S08]  /*acd0*/  HMMA.16816.F32.BF16 R224, R8, R12, R60 ;  /* 0x0000000c08e0723c */ /* 0x008ff0000004183c */
[-C--:B------:R-:W-:Y:S08]  /*ace0*/  HMMA.16816.F32.BF16 R220, R4, R14.reuse, R52 ;  /* 0x0000000e04dc723c */ /* 0x080ff00000041834 */
[----:B------:R-:W-:Y:S01]  /*acf0*/  HMMA.16816.F32.BF16 R176, R8, R14, R24 ;  /* 0x0000000e08b0723c */ /* 0x000fe20000041818 */
[----:B------:R-:W2:Y:S07]  /*ad00*/  LDSM.16.M88.4 R12, [R191+0x7400] ;  /* 0x00740000bf0c783b */ /* 0x000eae0000000200 */
[----:B--2---:R-:W-:Y:S08]  /*ad10*/  HMMA.16816.F32.BF16 R60, R4, R14, R36 ;  /* 0x0000000e043c723c */ /* 0x004ff00000041824 */
[-C--:B------:R-:W-:Y:S08]  /*ad20*/  HMMA.16816.F32.BF16 R236, R8, R12.reuse, R44 ;  /* 0x0000000c08ec723c */ /* 0x080ff0000004182c */
[----:B------:R-:W-:Y:S08]  /*ad30*/  HMMA.16816.F32.BF16 R64, R4, R12, R40 ;  /* 0x0000000c0440723c */ /* 0x000ff00000041828 */
        /* <DEDUP_REMOVED lines=44> */
[----:B------:R-:W-:Y:S01]  /*b000*/  HMMA.16816.F32.BF16 R184, R8, R14, R184 ;  /* 0x0000000e08b8723c */ /* 0x000fe200000418b8 */
[----:B------:R-:W2:Y:S01]  /*b010*/  LDSM.16.M88.4 R12, [R191+0x8800] ;  /* 0x00880000bf0c783b */ /* 0x000ea20000000200 */
[----:B-1----:R-:W-:-:S05]  /*b020*/  IMAD.SHL.U32 R213, R213, 0x2, RZ ;  /* 0x00000002d5d57824 */ /* 0x002fca00078e00ff */
[----:B------:R-:W-:-:S05]  /*b030*/  LOP3.LUT R213, R213, 0x6, RZ, 0xc0, !PT ;  /* 0x00000006d5d57812 */ /* 0x000fca00078ec0ff */
[----:B------:R-:W-:Y:S01]  /*b040*/  IMAD R0, R197, 0x40, R213 ;  /* 0x00000040c5007824 */ /* 0x000fe200078e02d5 */
[-C--:B--2---:R-:W-:Y:S08]  /*b050*/  HMMA.16816.F32.BF16 R236, R8, R12.reuse, R220 ;  /* 0x0000000c08ec723c */ /* 0x084ff000000418dc */
[C---:B------:R-:W-:Y:S08]  /*b060*/  HMMA.16816.F32.BF16 R228, R4.reuse, R12, R176 ;  /* 0x0000000c04e4723c */ /* 0x040ff000000418b0 */
[-C--:B------:R-:W-:Y:S08]  /*b070*/  HMMA.16816.F32.BF16 R240, R4, R14.reuse, R60 ;  /* 0x0000000e04f0723c */ /* 0x080ff0000004183c */
[----:B------:R-:W-:Y:S01]  /*b080*/  HMMA.16816.F32.BF16 R200, R8, R14, R56 ;  /* 0x0000000e08c8723c */ /* 0x000fe20000041838 */
[----:B------:R-:W1:Y:S01]  /*b090*/  LDSM.16.M88.4 R12, [R191+0x8c00] ;  /* 0x008c0000bf0c783b */ /* 0x000e620000000200 */
[C---:B------:R-:W-:Y:S01]  /*b0a0*/  ISETP.GE.AND P0, PT, R0.reuse, R204, PT ;  /* 0x000000cc0000720c */ /* 0x040fe20003f06270 */
[----:B------:R-:W-:Y:S01]  /*b0b0*/  IMAD.MOV.U32 R213, RZ, RZ, R111 ;  /* 0x000000ffffd57224 */ /* 0x000fe200078e006f */
[----:B------:R-:W-:Y:S01]  /*b0c0*/  ISETP.GE.AND P1, PT, R0, R205, PT ;  /* 0x000000cd0000720c */ /* 0x000fe20003f26270 */
[----:B------:R-:W-:-:S04]  /*b0d0*/  DEPBAR.LE SB0, 0x0 ;  /* 0x000080000000791a */ /* 0x000fc80000000000 */
[C---:B------:R-:W-:Y:S02]  /*b0e0*/  ISETP.GE.OR P0, PT, R0.reuse, R209, !P0 ;  /* 0x000000d10000720c */ /* 0x040fe40004706670 */
[C---:B------:R-:W-:Y:S02]  /*b0f0*/  IADD3 R2, R0.reuse, 0x1, RZ ;  /* 0x0000000100027810 */ /* 0x040fe40007ffe0ff */
[C---:B------:R-:W-:Y:S02]  /*b100*/  ISETP.GE.OR P1, PT, R0.reuse, R210, !P1 ;  /* 0x000000d20000720c */ /* 0x040fe40004f26670 */
[----:B------:R-:W-:Y:S02]  /*b110*/  ISETP.GE.AND P5, PT, R0, R207, PT ;  /* 0x000000cf0000720c */ /* 0x000fe40003fa6270 */
[----:B------:R-:W-:Y:S02]  /*b120*/  FSEL R176, R20, -INF , !P1 ;  /* 0xff80000014b07808 */ /* 0x000fe40004800000 */
[----:B------:R-:W-:-:S02]  /*b130*/  ISETP.GE.OR P5, PT, R0, R212, !P5 ;  /* 0x000000d40000720c */ /* 0x000fc40006fa6670 */
[C---:B------:R-:W-:Y:S02]  /*b140*/  ISETP.GE.AND P1, PT, R2.reuse, R206, PT ;  /* 0x000000ce0200720c */ /* 0x040fe40003f26270 */
[----:B------:R-:W-:Y:S02]  /*b150*/  ISETP.GE.AND P6, PT, R2, R205, PT ;  /* 0x000000cd0200720c */ /* 0x000fe40003fc6270 */
[----:B------:R-:W-:Y:S01]  /*b160*/  IADD3 R3, R0, 0x8, RZ ;  /* 0x0000000800037810 */ /* 0x000fe20007ffe0ff */
[----:B------:R-:W-:Y:S01]  /*b170*/  BAR.SYNC.DEFER_BLOCKING 0x0 ;  /* 0x0000000000007b1d */ /* 0x000fe20000010000 */
[C---:B------:R-:W-:Y:S02]  /*b180*/  ISETP.GE.OR P1, PT, R2.reuse, R211, !P1 ;  /* 0x000000d30200720c */ /* 0x040fe40004f26670 */
[----:B------:R-:W-:Y:S01]  /*b190*/  ISETP.GE.OR P6, PT, R2, R210, !P6 ;  /* 0x000000d20200720c */ /* 0x000fe200077c6670 */
[----:B-1----:R-:W-:Y:S07]  /*b1a0*/  HMMA.16816.F32.BF16 R220, R4, R14, R24 ;  /* 0x0000000e04dc723c */ /* 0x002fee0000041818 */
[----:B------:R-:W-:-:S02]  /*b1b0*/  FSEL R25, R22, -INF , !P0 ;  /* 0xff80000016197808 */ /* 0x000fc40004000000 */
[C---:B------:R-:W-:Y:S01]  /*b1c0*/  ISETP.GE.AND P0, PT, R2.reuse, R204, PT ;  /* 0x000000cc0200720c */ /* 0x040fe20003f06270 */
[----:B------:R-:W-:Y:S03]  /*b1d0*/  HMMA.16816.F32.BF16 R232, R8, R12, R36 ;  /* 0x0000000c08e8723c */ /* 0x000fe60000041824 */
[----:B------:R-:W-:-:S04]  /*b1e0*/  ISETP.GE.OR P0, PT, R2, R209, !P0 ;  /* 0x000000d10200720c */ /* 0x000fc80004706670 */
[----:B------:R-:W-:Y:S01]  /*b1f0*/  FSEL R39, R44, -INF , !P5 ;  /* 0xff8000002c277808 */ /* 0x000fe20006800000 */
[----:B------:R-:W-:Y:S01]  /*b200*/  HMMA.16816.F32.BF16 R224, R4, R12, R40 ;  /* 0x0000000c04e0723c */ /* 0x000fe20000041828 */
[----:B------:R-:W-:Y:S02]  /*b210*/  ISETP.GE.AND P5, PT, R2, R207, PT ;  /* 0x000000cf0200720c */ /* 0x000fe40003fa6270 */
[----:B------:R-:W-:-:S04]  /*b220*/  FSEL R61, R47, -INF , !P1 ;  /* 0xff8000002f3d7808 */ /* 0x000fc80004800000 */
[----:B------:R-:W-:Y:S02]  /*b230*/  FSEL R40, R23, -INF , !P0 ;  /* 0xff80000017287808 */ /* 0x000fe40004000000 */
[----:B------:R-:W-:Y:S02]  /*b240*/  ISETP.GE.AND P0, PT, R3, R207, PT ;  /* 0x000000cf0300720c */ /* 0x000fe40003f06270 */
[----:B------:R-:W-:Y:S02]  /*b250*/  FSEL R179, R21, -INF , !P6 ;  /* 0xff80000015b37808 */ /* 0x000fe40007000000 */
[-C--:B------:R-:W-:Y:S02]  /*b260*/  ISETP.GE.OR P5, PT, R2, R212.reuse, !P5 ;  /* 0x000000d40200720c */ /* 0x080fe40006fa6670 */
[----:B------:R-:W-:Y:S02]  /*b270*/  ISETP.GE.OR P1, PT, R3, R212, !P0 ;  /* 0x000000d40300720c */ /* 0x000fe40004726670 */
[----:B------:R-:W-:-:S02]  /*b280*/  ISETP.GE.AND P6, PT, R0, R206, PT ;  /* 0x000000ce0000720c */ /* 0x000fc40003fc6270 */
[----:B------:R-:W-:Y:S02]  /*b290*/  IADD3 R2, R0, 0x9, RZ ;  /* 0x0000000900027810 */ /* 0x000fe40007ffe0ff */
[C---:B------:R-:W-:Y:S02]  /*b2a0*/  ISETP.GE.AND P0, PT, R3.reuse, R204, PT ;  /* 0x000000cc0300720c */ /* 0x040fe40003f06270 */
[----:B------:R-:W-:Y:S02]  /*b2b0*/  FSEL R44, R48, -INF , !P1 ;  /* 0xff800000302c7808 */ /* 0x000fe40004800000 */
[----:B------:R-:W-:Y:S02]  /*b2c0*/  ISETP.GE.OR P6, PT, R0, R211, !P6 ;  /* 0x000000d30000720c */ /* 0x000fe400077c6670 */
[----:B------:R-:W-:Y:S02]  /*b2d0*/  ISETP.GE.AND P1, PT, R2, R205, PT ;  /* 0x000000cd0200720c */ /* 0x000fe40003f26270 */
[----:B------:R-:W-:-:S02]  /*b2e0*/  ISETP.GE.OR P0, PT, R3, R209, !P0 ;  /* 0x000000d10300720c */ /* 0x000fc40004706670 */
[----:B------:R-:W-:Y:S02]  /*b2f0*/  FSEL R60, R46, -INF , !P6 ;  /* 0xff8000002e3c7808 */ /* 0x000fe40007000000 */
[----:B------:R-:W-:Y:S02]  /*b300*/  FSEL R45, R45, -INF , !P5 ;  /* 0xff8000002d2d7808 */ /* 0x000fe40006800000 */
[----:B------:R-:W-:Y:S02]  /*b310*/  ISETP.GE.OR P1, PT, R2, R210, !P1 ;  /* 0x000000d20200720c */ /* 0x000fe40004f26670 */
[----:B------:R-:W-:Y:S02]  /*b320*/  FSEL R37, R54, -INF , !P0 ;  /* 0xff80000036257808 */ /* 0x000fe40004000000 */
[C---:B------:R-:W-:Y:S02]  /*b330*/  ISETP.GE.AND P6, PT, R3.reuse, R206, PT ;  /* 0x000000ce0300720c */ /* 0x040fe40003fc6270 */
[----:B------:R-:W-:-:S02]  /*b340*/  ISETP.GE.AND P5, PT, R3, R205, PT ;  /* 0x000000cd0300720c */ /* 0x000fc40003fa6270 */
[C---:B------:R-:W-:Y:S02]  /*b350*/  ISETP.GE.AND P0, PT, R2.reuse, R204, PT ;  /* 0x000000cc0200720c */ /* 0x040fe40003f06270 */
[----:B------:R-:W-:Y:S02]  /*b360*/  FSEL R177, R53, -INF , !P1 ;  /* 0xff80000035b17808 */ /* 0x000fe40004800000 */
[C---:B------:R-:W-:Y:S02]  /*b370*/  ISETP.GE.OR P5, PT, R3.reuse, R210, !P5 ;  /* 0x000000d20300720c */ /* 0x040fe40006fa6670 */
[----:B------:R-:W-:Y:S02]  /*b380*/  ISETP.GE.OR P6, PT, R3, R211, !P6 ;  /* 0x000000d30300720c */ /* 0x000fe400077c6670 */
[C---:B------:R-:W-:Y:S02]  /*b390*/  ISETP.GE.AND P1, PT, R2.reuse, R206, PT ;  /* 0x000000ce0200720c */ /* 0x040fe40003f26270 */
[----:B------:R-:W-:-:S02]  /*b3a0*/  ISETP.GE.OR P0, PT, R2, R209, !P0 ;  /* 0x000000d10200720c */ /* 0x000fc40004706670 */
[----:B------:R-:W-:Y:S02]  /*b3b0*/  IADD3 R3, R0, 0x10, RZ ;  /* 0x0000001000037810 */ /* 0x000fe40007ffe0ff */
[----:B------:R-:W-:Y:S02]  /*b3c0*/  FSEL R178, R52, -INF , !P5 ;  /* 0xff80000034b27808 */ /* 0x000fe40006800000 */
[C---:B------:R-:W-:Y:S02]  /*b3d0*/  ISETP.GE.OR P1, PT, R2.reuse, R211, !P1 ;  /* 0x000000d30200720c */ /* 0x040fe40004f26670 */
[----:B------:R-:W-:Y:S02]  /*b3e0*/  FSEL R36, R55, -INF , !P0 ;  /* 0xff80000037247808 */ /* 0x000fe40004000000 */
[-C--:B------:R-:W-:Y:S02]  /*b3f0*/  ISETP.GE.AND P5, PT, R2, R207.reuse, PT ;  /* 0x000000cf0200720c */ /* 0x080fe40003fa6270 */
[----:B------:R-:W-:-:S02]  /*b400*/  ISETP.GE.AND P0, PT, R3, R207, PT ;  /* 0x000000cf0300720c */ /* 0x000fc40003f06270 */
[----:B------:R-:W-:Y:S02]  /*b410*/  FSEL R58, R51, -INF , !P1 ;  /* 0xff800000333a7808 */ /* 0x000fe40004800000 */
[-C--:B------:R-:W-:Y:S02]  /*b420*/  ISETP.GE.OR P5, PT, R2, R212.reuse, !P5 ;  /* 0x000000d40200720c */ /* 0x080fe40006fa6670 */
[----:B------:R-:W-:Y:S02]  /*b430*/  ISETP.GE.OR P1, PT, R3, R212, !P0 ;  /* 0x000000d40300720c */ /* 0x000fe40004726670 */
[----:B------:R-:W-:Y:S02]  /*b440*/  IADD3 R2, R0, 0x11, RZ ;  /* 0x0000001100027810 */ /* 0x000fe40007ffe0ff */
[----:B------:R-:W-:Y:S02]  /*b450*/  FSEL R42, R64, -INF , !P1 ;  /* 0xff800000402a7808 */ /* 0x000fe40004800000 */
[----:B------:R-:W-:-:S02]  /*b460*/  ISETP.GE.AND P1, PT, R2, R207, PT ;  /* 0x000000cf0200720c */ /* 0x000fc40003f26270 */
[----:B------:R-:W-:Y:S02]  /*b470*/  FSEL R59, R50, -INF , !P6 ;  /* 0xff800000323b7808 */ /* 0x000fe40007000000 */
[----:B------:R-:W-:Y:S02]  /*b480*/  FSEL R43, R49, -INF , !P5 ;  /* 0xff800000312b7808 */ /* 0x000fe40006800000 */
[----:B------:R-:W-:Y:S02]  /*b490*/  ISETP.GE.OR P1, PT, R2, R212, !P1 ;  /* 0x000000d40200720c */ /* 0x000fe40004f26670 */
[C---:B------:R-:W-:Y:S02]  /*b4a0*/  ISETP.GE.AND P6, PT, R3.reuse, R206, PT ;  /* 0x000000ce0300720c */ /* 0x040fe40003fc6270 */
[C---:B------:R-:W-:Y:S02]  /*b4b0*/  ISETP.GE.AND P5, PT, R3.reuse, R205, PT ;  /* 0x000000cd0300720c */ /* 0x040fe40003fa6270 */
[----:B------:R-:W-:-:S02]  /*b4c0*/  ISETP.GE.AND P0, PT, R3, R204, PT ;  /* 0x000000cc0300720c */ /* 0x000fc40003f06270 */
[----:B------:R-:W-:Y:S02]  /*b4d0*/  FSEL R41, R65, -INF , !P1 ;  /* 0xff80000041297808 */ /* 0x000fe40004800000 */
[C---:B------:R-:W-:Y:S02]  /*b4e0*/  ISETP.GE.OR P6, PT, R3.reuse, R211, !P6 ;  /* 0x000000d30300720c */ /* 0x040fe400077c6670 */
[C---:B------:R-:W-:Y:S02]  /*b4f0*/  ISETP.GE.OR P5, PT, R3.reuse, R210, !P5 ;  /* 0x000000d20300720c */ /* 0x040fe40006fa6670 */
[----:B------:R-:W-:Y:S02]  /*b500*/  ISETP.GE.OR P0, PT, R3, R209, !P0 ;  /* 0x000000d10300720c */ /* 0x000fe40004706670 */
[----:B------:R-:W-:Y:S02]  /*b510*/  ISETP.GE.AND P1, PT, R2, R204, PT ;  /* 0x000000cc0200720c */ /* 0x000fe40003f26270 */
[----:B------:R-:W-:-:S02]  /*b520*/  IADD3 R3, R0, 0x18, RZ ;  /* 0x0000001800037810 */ /* 0x000fc40007ffe0ff */
[----:B------:R-:W-:Y:S02]  /*b530*/  FSEL R57, R66, -INF , !P6 ;  /* 0xff80000042397808 */ /* 0x000fe40007000000 */
[----:B------:R-:W-:Y:S02]  /*b540*/  FSEL R111, R104, -INF , !P5 ;  /* 0xff800000686f7808 */ /* 0x000fe40006800000 */
[----:B------:R-:W-:Y:S02]  /*b550*/  ISETP.GE.OR P1, PT, R2, R209, !P1 ;  /* 0x000000d10200720c */ /* 0x000fe40004f26670 */
[----:B------:R-:W-:Y:S02]  /*b560*/  FSEL R23, R106, -INF , !P0 ;  /* 0xff8000006a177808 */ /* 0x000fe40004000000 */
[C---:B------:R-:W-:Y:S02]  /*b570*/  ISETP.GE.AND P6, PT, R2.reuse, R206, PT ;  /* 0x000000ce0200720c */ /* 0x040fe40003fc6270 */
[----:B------:R-:W-:-:S02]  /*b580*/  ISETP.GE.AND P5, PT, R2, R205, PT ;  /* 0x000000cd0200720c */ /* 0x000fc40003fa6270 */
[----:B------:R-:W-:Y:S02]  /*b590*/  ISETP.GE.AND P0, PT, R3, R207, PT ;  /* 0x000000cf0300720c */ /* 0x000fe40003f06270 */
[----:B------:R-:W-:Y:S02]  /*b5a0*/  FSEL R22, R107, -INF , !P1 ;  /* 0xff8000006b167808 */ /* 0x000fe40004800000 */
[C---:B------:R-:W-:Y:S02]  /*b5b0*/  ISETP.GE.OR P6, PT, R2.reuse, R211, !P6 ;  /* 0x000000d30200720c */ /* 0x040fe400077c6670 */
[----:B------:R-:W-:Y:S02]  /*b5c0*/  ISETP.GE.OR P5, PT, R2, R210, !P5 ;  /* 0x000000d20200720c */ /* 0x000fe40006fa6670 */
[----:B------:R-:W-:Y:S02]  /*b5d0*/  ISETP.GE.OR P1, PT, R3, R212, !P0 ;  /* 0x000000d40300720c */ /* 0x000fe40004726670 */
[----:B------:R-:W-:-:S02]  /*b5e0*/  IADD3 R2, R0, 0x19, RZ ;  /* 0x0000001900027810 */ /* 0x000fc40007ffe0ff */
[C---:B------:R-:W-:Y:S02]  /*b5f0*/  ISETP.GE.AND P0, PT, R3.reuse, R204, PT ;  /* 0x000000cc0300720c */ /* 0x040fe40003f06270 */
[----:B------:R-:W-:Y:S02]  /*b600*/  FSEL R38, R184, -INF , !P1 ;  /* 0xff800000b8267808 */ /* 0x000fe40004800000 */
[----:B------:R-:W-:Y:S02]  /*b610*/  ISETP.GE.AND P1, PT, R2, R205, PT ;  /* 0x000000cd0200720c */ /* 0x000fe40003f26270 */
[----:B------:R-:W-:Y:S02]  /*b620*/  ISETP.GE.OR P0, PT, R3, R209, !P0 ;  /* 0x000000d10300720c */ /* 0x000fe40004706670 */
[----:B------:R-:W-:Y:S02]  /*b630*/  FSEL R56, R67, -INF , !P6 ;  /* 0xff80000043387808 */ /* 0x000fe40007000000 */
[----:B------:R-:W-:-:S02]  /*b640*/  FSEL R110, R105, -INF , !P5 ;  /* 0xff800000696e7808 */ /* 0x000fc40006800000 */
[----:B------:R-:W-:Y:S02]  /*b650*/  ISETP.GE.OR P1, PT, R2, R210, !P1 ;  /* 0x000000d20200720c */ /* 0x000fe40004f26670 */
[----:B------:R-:W-:Y:S02]  /*b660*/  FSEL R20, R246, -INF , !P0 ;  /* 0xff800000f6147808 */ /* 0x000fe40004000000 */
[C---:B------:R-:W-:Y:S02]  /*b670*/  ISETP.GE.AND P6, PT, R3.reuse, R206, PT ;  /* 0x000000ce0300720c */ /* 0x040fe40003fc6270 */
[----:B------:R-:W-:Y:S02]  /*b680*/  ISETP.GE.AND P5, PT, R3, R205, PT ;  /* 0x000000cd0300720c */ /* 0x000fe40003fa6270 */
[----:B------:R-:W-:Y:S02]  /*b690*/  ISETP.GE.AND P0, PT, R2, R204, PT ;  /* 0x000000cc0200720c */ /* 0x000fe40003f06270 */
[----:B------:R-:W-:-:S02]  /*b6a0*/  FSEL R107, R245, -INF , !P1 ;  /* 0xff800000f56b7808 */ /* 0x000fc40004800000 */
[C---:B------:R-:W-:Y:S02]  /*b6b0*/  ISETP.GE.OR P5, PT, R3.reuse, R210, !P5 ;  /* 0x000000d20300720c */ /* 0x040fe40006fa6670 */
[----:B------:R-:W-:Y:S02]  /*b6c0*/  ISETP.GE.OR P6, PT, R3, R211, !P6 ;  /* 0x000000d30300720c */ /* 0x000fe400077c6670 */
[C---:B------:R-:W-:Y:S02]  /*b6d0*/  ISETP.GE.AND P1, PT, R2.reuse, R206, PT ;  /* 0x000000ce0200720c */ /* 0x040fe40003f26270 */
[----:B------:R-:W-:Y:S02]  /*b6e0*/  ISETP.GE.OR P0, PT, R2, R209, !P0 ;  /* 0x000000d10200720c */ /* 0x000fe40004706670 */
[----:B------:R-:W-:Y:S01]  /*b6f0*/  IADD3 R3, R0, 0x20, RZ ;  /* 0x0000002000037810 */ /* 0x000fe20007ffe0ff */
[----:B------:R-:W-:Y:S01]  /*b700*/  HMMA.16816.F32.BF16 R180, R8, R14, R16 ;  /* 0x0000000e08b4723c */ /* 0x000fe20000041810 */
[----:B------:R-:W-:-:S02]  /*b710*/  FSEL R106, R244, -INF , !P5 ;  /* 0xff800000f46a7808 */ /* 0x000fc40006800000 */
[C---:B------:R-:W-:Y:S02]  /*b720*/  ISETP.GE.OR P1, PT, R2.reuse, R211, !P1 ;  /* 0x000000d30200720c */ /* 0x040fe40004f26670 */
[CC--:B------:R-:W-:Y:S02]  /*b730*/  ISETP.GE.AND P5, PT, R2.reuse, R207.reuse, PT ;  /* 0x000000cf0200720c */ /* 0x0c0fe40003fa6270 */
[----:B------:R-:W-:Y:S02]  /*b740*/  FSEL R19, R247, -INF , !P0 ;  /* 0xff800000f7137808 */ /* 0x000fe40004000000 */
[----:B------:R-:W-:Y:S02]  /*b750*/  ISETP.GE.AND P0, PT, R3, R207, PT ;  /* 0x000000cf0300720c */ /* 0x000fe40003f06270 */
[----:B------:R-:W-:Y:S02]  /*b760*/  FSEL R55, R187, -INF , !P1 ;  /* 0xff800000bb377808 */ /* 0x000fe40004800000 */
[----:B------:R-:W-:-:S02]  /*b770*/  ISETP.GE.OR P5, PT, R2, R212, !P5 ;  /* 0x000000d40200720c */ /* 0x000fc40006fa6670 */
[----:B------:R-:W-:Y:S02]  /*b780*/  ISETP.GE.OR P1, PT, R3, R212, !P0 ;  /* 0x000000d40300720c */ /* 0x000fe40004726670 */
[----:B------:R-:W-:Y:S02]  /*b790*/  IADD3 R2, R0, 0x21, RZ ;  /* 0x0000002100027810 */ /* 0x000fe40007ffe0ff */
[----:B------:R-:W-:Y:S02]  /*b7a0*/  FSEL R26, R236, -INF , !P1 ;  /* 0xff800000ec1a7808 */ /* 0x000fe40004800000 */
[----:B------:R-:W-:Y:S02]  /*b7b0*/  ISETP.GE.AND P1, PT, R2, R207, PT ;  /* 0x000000cf0200720c */ /* 0x000fe40003f26270 */
[----:B------:R-:W-:Y:S02]  /*b7c0*/  FSEL R54, R186, -INF , !P6 ;  /* 0xff800000ba367808 */ /* 0x000fe40007000000 */
[----:B------:R-:W-:-:S02]  /*b7d0*/  FSEL R27, R185, -INF , !P5 ;  /* 0xff800000b91b7808 */ /* 0x000fc40006800000 */
[----:B------:R-:W-:Y:S02]  /*b7e0*/  ISETP.GE.OR P1, PT, R2, R212, !P1 ;  /* 0x000000d40200720c */ /* 0x000fe40004f26670 */
[C---:B------:R-:W-:Y:S02]  /*b7f0*/  ISETP.GE.AND P6, PT, R3.reuse, R206, PT ;  /* 0x000000ce0300720c */ /* 0x040fe40003fc6270 */
[C---:B------:R-:W-:Y:S02]  /*b800*/  ISETP.GE.AND P5, PT, R3.reuse, R205, PT ;  /* 0x000000cd0300720c */ /* 0x040fe40003fa6270 */
[----:B------:R-:W-:Y:S02]  /*b810*/  ISETP.GE.AND P0, PT, R3, R204, PT ;  /* 0x000000cc0300720c */ /* 0x000fe40003f06270 */
[----:B------:R-:W-:Y:S02]  /*b820*/  FSEL R24, R237, -INF , !P1 ;  /* 0xff800000ed187808 */ /* 0x000fe40004800000 */
[----:B------:R-:W-:-:S02]  /*b830*/  ISETP.GE.OR P6, PT, R3, R211, !P6 ;  /* 0x000000d30300720c */ /* 0x000fc400077c6670 */
[C---:B------:R-:W-:Y:S02]  /*b840*/  ISETP.GE.OR P5, PT, R3.reuse, R210, !P5 ;  /* 0x000000d20300720c */ /* 0x040fe40006fa6670 */
[-C--:B------:R-:W-:Y:S02]  /*b850*/  ISETP.GE.OR P0, PT, R3, R209.reuse, !P0 ;  /* 0x000000d10300720c */ /* 0x080fe40004706670 */
[----:B------:R-:W-:Y:S02]  /*b860*/  ISETP.GE.AND P1, PT, R2, R204, PT ;  /* 0x000000cc0200720c */ /* 0x000fe40003f26270 */
[----:B------:R-:W-:Y:S02]  /*b870*/  IADD3 R3, R0, 0x28, RZ ;  /* 0x0000002800037810 */ /* 0x000fe40007ffe0ff */
[----:B------:R-:W-:Y:S02]  /*b880*/  ISETP.GE.OR P1, PT, R2, R209, !P1 ;  /* 0x000000d10200720c */ /* 0x000fe40004f26670 */
[----:B------:R-:W-:-:S02]  /*b890*/  FSEL R15, R230, -INF , !P0 ;  /* 0xff800000e60f7808 */ /* 0x000fc40004000000 */
[----:B------:R-:W-:Y:S02]  /*b8a0*/  ISETP.GE.AND P0, PT, R3, R207, PT ;  /* 0x000000cf0300720c */ /* 0x000fe40003f06270 */
[----:B------:R-:W-:Y:S02]  /*b8b0*/  FSEL R14, R231, -INF , !P1 ;  /* 0xff800000e70e7808 */ /* 0x000fe40004800000 */
[----:B------:R-:W-:Y:S02]  /*b8c0*/  FSEL R53, R238, -INF , !P6 ;  /* 0xff800000ee357808 */ /* 0x000fe40007000000 */
[----:B------:R-:W-:Y:S02]  /*b8d0*/  FSEL R105, R228, -INF , !P5 ;  /* 0xff800000e4697808 */ /* 0x000fe40006800000 */
[----:B------:R-:W-:Y:S02]  /*b8e0*/  ISETP.GE.OR P1, PT, R3, R212, !P0 ;  /* 0x000000d40300720c */ /* 0x000fe40004726670 */
[----:B------:R-:W-:-:S02]  /*b8f0*/  ISETP.GE.AND P6, PT, R2, R206, PT ;  /* 0x000000ce0200720c */ /* 0x000fc40003fc6270 */
[C---:B------:R-:W-:Y:S02]  /*b900*/  ISETP.GE.AND P5, PT, R2.reuse, R205, PT ;  /* 0x000000cd0200720c */ /* 0x040fe40003fa6270 */
[C---:B------:R-:W-:Y:S02]  /*b910*/  ISETP.GE.AND P0, PT, R3.reuse, R204, PT ;  /* 0x000000cc0300720c */ /* 0x040fe40003f06270 */
[C---:B------:R-:W-:Y:S02]  /*b920*/  ISETP.GE.OR P6, PT, R2.reuse, R211, !P6 ;  /* 0x000000d30200720c */ /* 0x040fe400077c6670 */
[----:B------:R-:W-:Y:S02]  /*b930*/  ISETP.GE.OR P5, PT, R2, R210, !P5 ;  /* 0x000000d20200720c */ /* 0x000fe40006fa6670 */
[----:B------:R-:W-:Y:S02]  /*b940*/  ISETP.GE.OR P0, PT, R3, R209, !P0 ;  /* 0x000000d10300720c */ /* 0x000fe40004706670 */
        /* <DEDUP_REMOVED lines=9> */
[CC--:B------:R-:W-:Y:S02]  /*b9e0*/  ISETP.GE.OR P5, PT, R3.reuse, R210.reuse, !P5 ;  /* 0x000000d20300720c */ /* 0x0c0fe40006fa6670 */
[----:B------:R-:W-:Y:S02]  /*b9f0*/  ISETP.GE.OR P6, PT, R3, R211, !P6 ;  /* 0x000000d30300720c */ /* 0x000fe400077c6670 */
[C---:B------:R-:W-:Y:S02]  /*ba00*/  ISETP.GE.OR P1, PT, R2.reuse, R210, !P1 ;  /* 0x000000d20200720c */ /* 0x040fe40004f26670 */
[----:B------:R-:W-:-:S02]  /*ba10*/  ISETP.GE.OR P0, PT, R2, R209, !P0 ;  /* 0x000000d10200720c */ /* 0x000fc40004706670 */
[----:B------:R-:W-:Y:S02]  /*ba20*/  IADD3 R3, R0, 0x30, RZ ;  /* 0x0000003000037810 */ /* 0x000fe40007ffe0ff */
[----:B------:R-:W-:Y:S02]  /*ba30*/  FSEL R67, R240, -INF , !P5 ;  /* 0xff800000f0437808 */ /* 0x000fe40006800000 */
[----:B------:R-:W-:Y:S02]  /*ba40*/  FSEL R66, R241, -INF , !P1 ;  /* 0xff800000f1427808 */ /* 0x000fe40004800000 */
[----:B------:R-:W-:Y:S02]  /*ba50*/  FSEL R12, R243, -INF , !P0 ;  /* 0xff800000f30c7808 */ /* 0x000fe40004000000 */
[C---:B------:R-:W-:Y:S02]  /*ba60*/  ISETP.GE.AND P5, PT, R2.reuse, R207, PT ;  /* 0x000000cf0200720c */ /* 0x040fe40003fa6270 */
[----:B------:R-:W-:-:S02]  /*ba70*/  ISETP.GE.AND P1, PT, R2, R206, PT ;  /* 0x000000ce0200720c */ /* 0x000fc40003f26270 */
[C---:B------:R-:W-:Y:S02]  /*ba80*/  ISETP.GE.AND P0, PT, R3.reuse, R207, PT ;  /* 0x000000cf0300720c */ /* 0x040fe40003f06270 */
[CC--:B------:R-:W-:Y:S02]  /*ba90*/  ISETP.GE.OR P5, PT, R2.reuse, R212.reuse, !P5 ;  /* 0x000000d40200720c */ /* 0x0c0fe40006fa6670 */
[----:B------:R-:W-:Y:S02]  /*baa0*/  ISETP.GE.OR P1, PT, R2, R211, !P1 ;  /* 0x000000d30200720c */ /* 0x000fe40004f26670 */
[----:B------:R-:W-:Y:S02]  /*bab0*/  ISETP.GE.OR P0, PT, R3, R212, !P0 ;  /* 0x000000d40300720c */ /* 0x000fe40004706670 */
[----:B------:R-:W-:Y:S02]  /*bac0*/  IADD3 R2, R0, 0x31, RZ ;  /* 0x0000003100027810 */ /* 0x000fe40007ffe0ff */
[----:B------:R-:W-:-:S02]  /*bad0*/  FSEL R18, R201, -INF , !P5 ;  /* 0xff800000c9127808 */ /* 0x000fc40006800000 */
[----:B------:R-:W-:Y:S02]  /*bae0*/  FSEL R50, R203, -INF , !P1 ;  /* 0xff800000cb327808 */ /* 0x000fe40004800000 */
[----:B------:R-:W-:Y:S02]  /*baf0*/  FSEL R17, R232, -INF , !P0 ;  /* 0xff800000e8117808 */ /* 0x000fe40004000000 */
[C---:B------:R-:W-:Y:S02]  /*bb00*/  ISETP.GE.AND P5, PT, R3.reuse, R206, PT ;  /* 0x000000ce0300720c */ /* 0x040fe40003fa6270 */
[C---:B------:R-:W-:Y:S02]  /*bb10*/  ISETP.GE.AND P1, PT, R3.reuse, R205, PT ;  /* 0x000000cd0300720c */ /* 0x040fe40003f26270 */
[----:B------:R-:W-:Y:S02]  /*bb20*/  ISETP.GE.AND P0, PT, R2, R207, PT ;  /* 0x000000cf0200720c */ /* 0x000fe40003f06270 */
[----:B------:R-:W-:-:S02]  /*bb30*/  ISETP.GE.OR P5, PT, R3, R211, !P5 ;  /* 0x000000d30300720c */ /* 0x000fc40006fa6670 */
[----:B------:R-:W-:Y:S02]  /*bb40*/  ISETP.GE.OR P1, PT, R3, R210, !P1 ;  /* 0x000000d20300720c */ /* 0x000fe40004f26670 */
[----:B------:R-:W-:Y:S02]  /*bb50*/  ISETP.GE.OR P0, PT, R2, R212, !P0 ;  /* 0x000000d40200720c */ /* 0x000fe40004706670 */
[----:B------:R-:W-:Y:S02]  /*bb60*/  FSEL R49, R234, -INF , !P5 ;  /* 0xff800000ea317808 */ /* 0x000fe40006800000 */
[----:B------:R-:W-:Y:S02]  /*bb70*/  FSEL R65, R224, -INF , !P1 ;  /* 0xff800000e0417808 */ /* 0x000fe40004800000 */
[----:B------:R-:W-:Y:S02]  /*bb80*/  FSEL R16, R233, -INF , !P0 ;  /* 0xff800000e9107808 */ /* 0x000fe40004000000 */
[----:B------:R-:W-:-:S02]  /*bb90*/  ISETP.GE.AND P5, PT, R2, R206, PT ;  /* 0x000000ce0200720c */ /* 0x000fc40003fa6270 */
[C---:B------:R-:W-:Y:S02]  /*bba0*/  ISETP.GE.AND P1, PT, R2.reuse, R205, PT ;  /* 0x000000cd0200720c */ /* 0x040fe40003f26270 */
[C---:B------:R-:W-:Y:S02]  /*bbb0*/  ISETP.GE.AND P0, PT, R2.reuse, R204, PT ;  /* 0x000000cc0200720c */ /* 0x040fe40003f06270 */
[C---:B------:R-:W-:Y:S02]  /*bbc0*/  ISETP.GE.OR P5, PT, R2.reuse, R211, !P5 ;  /* 0x000000d30200720c */ /* 0x040fe40006fa6670 */
[C---:B------:R-:W-:Y:S02]  /*bbd0*/  ISETP.GE.OR P1, PT, R2.reuse, R210, !P1 ;  /* 0x000000d20200720c */ /* 0x040fe40004f26670 */
[----:B------:R-:W-:Y:S02]  /*bbe0*/  ISETP.GE.OR P0, PT, R2, R209, !P0 ;  /* 0x000000d10200720c */ /* 0x000fe40004706670 */
[----:B------:R-:W-:-:S02]  /*bbf0*/  IADD3 R2, R0, 0x38, RZ ;  /* 0x0000003800027810 */ /* 0x000fc40007ffe0ff */
[----:B------:R-:W-:Y:S02]  /*bc00*/  FSEL R8, R227, -INF , !P0 ;  /* 0xff800000e3087808 */ /* 0x000fe40004000000 */
[----:B------:R-:W-:Y:S02]  /*bc10*/  ISETP.GE.AND P0, PT, R2, R206, PT ;  /* 0x000000ce0200720c */ /* 0x000fe40003f06270 */
[----:B------:R-:W-:Y:S02]  /*bc20*/  IADD3 R0, R0, 0x39, RZ ;  /* 0x0000003900007810 */ /* 0x000fe40007ffe0ff */
[----:B------:R-:W-:Y:S02]  /*bc30*/  ISETP.GE.OR P0, PT, R2, R211, !P0 ;  /* 0x000000d30200720c */ /* 0x000fe40004706670 */
[----:B------:R-:W-:Y:S02]  /*bc40*/  FSEL R51, R202, -INF , !P6 ;  /* 0xff800000ca337808 */ /* 0x000fe40007000000 */
[----:B------:R-:W-:-:S02]  /*bc50*/  ISETP.GE.AND P6, PT, R3, R204, PT ;  /* 0x000000cc0300720c */ /* 0x000fc40003fc6270 */
[----:B------:R-:W-:Y:S02]  /*bc60*/  FSEL R47, R182, -INF , !P0 ;  /* 0xff800000b62f7808 */ /* 0x000fe40004000000 */
[C---:B------:R-:W-:Y:S02]  /*bc70*/  ISETP.GE.AND P0, PT, R0.reuse, R205, PT ;  /* 0x000000cd0000720c */ /* 0x040fe40003f06270 */
[----:B------:R-:W-:Y:S01]  /*bc80*/  ISETP.GE.OR P6, PT, R3, R209, !P6 ;  /* 0x000000d10300720c */ /* 0x000fe200077c6670 */
[----:B------:R-:W-:Y:S01]  /*bc90*/  IMAD.MOV.U32 R244, RZ, RZ, R213 ;  /* 0x000000fffff47224 */ /* 0x000fe200078e00d5 */
[----:B------:R-:W-:Y:S02]  /*bca0*/  ISETP.GE.OR P0, PT, R0, R210, !P0 ;  /* 0x000000d20000720c */ /* 0x000fe40004706670 */
[----:B------:R-:W-:Y:S02]  /*bcb0*/  FSEL R48, R235, -INF , !P5 ;  /* 0xff800000eb307808 */ /* 0x000fe40006800000 */
[----:B------:R-:W-:-:S02]  /*bcc0*/  FSEL R9, R226, -INF , !P6 ;  /* 0xff800000e2097808 */ /* 0x000fc40007000000 */
[----:B------:R-:W-:Y:S02]  /*bcd0*/  FSEL R64, R225, -INF , !P1 ;  /* 0xff800000e1407808 */ /* 0x000fe40004800000 */
[C---:B------:R-:W-:Y:S02]  /*bce0*/  ISETP.GE.AND P6, PT, R2.reuse, R207, PT ;  /* 0x000000cf0200720c */ /* 0x040fe40003fc6270 */
[C---:B------:R-:W-:Y:S02]  /*bcf0*/  ISETP.GE.AND P5, PT, R2.reuse, R205, PT ;  /* 0x000000cd0200720c */ /* 0x040fe40003fa6270 */
[----:B------:R-:W-:Y:S02]  /*bd00*/  ISETP.GE.AND P1, PT, R2, R204, PT ;  /* 0x000000cc0200720c */ /* 0x000fe40003f26270 */
[----:B------:R-:W-:Y:S02]  /*bd10*/  FSEL R62, R221, -INF , !P0 ;  /* 0xff800000dd3e7808 */ /* 0x000fe40004000000 */
[----:B------:R-:W-:-:S02]  /*bd20*/  ISETP.GT.AND P0, PT, R197, R244, PT ;  /* 0x000000f4c500720c */ /* 0x000fc40003f04270 */
[C---:B------:R-:W-:Y:S02]  /*bd30*/  ISETP.GE.OR P6, PT, R2.reuse, R212, !P6 ;  /* 0x000000d40200720c */ /* 0x040fe400077c6670 */
[C---:B------:R-:W-:Y:S02]  /*bd40*/  ISETP.GE.OR P5, PT, R2.reuse, R210, !P5 ;  /* 0x000000d20200720c */ /* 0x040fe40006fa6670 */
[----:B------:R-:W-:Y:S02]  /*bd50*/  ISETP.GE.OR P1, PT, R2, R209, !P1 ;  /* 0x000000d10200720c */ /* 0x000fe40004f26670 */
[----:B------:R-:W-:Y:S02]  /*bd60*/  FSEL R11, R180, -INF , !P6 ;  /* 0xff800000b40b7808 */ /* 0x000fe40007000000 */
[----:B------:R-:W-:Y:S02]  /*bd70*/  FSEL R63, R220, -INF , !P5 ;  /* 0xff800000dc3f7808 */ /* 0x000fe40006800000 */
[----:B------:R-:W-:-:S02]  /*bd80*/  FSEL R7, R222, -INF , !P1 ;  /* 0xff800000de077808 */ /* 0x000fc40004800000 */
[C---:B------:R-:W-:Y:S02]  /*bd90*/  ISETP.GE.AND P6, PT, R0.reuse, R207, PT ;  /* 0x000000cf0000720c */ /* 0x040fe40003fc6270 */
[C---:B------:R-:W-:Y:S02]  /*bda0*/  ISETP.GE.AND P5, PT, R0.reuse, R206, PT ;  /* 0x000000ce0000720c */ /* 0x040fe40003fa6270 */
[C---:B------:R-:W-:Y:S01]  /*bdb0*/  ISETP.GE.AND P1, PT, R0.reuse, R204, PT ;  /* 0x000000cc0000720c */ /* 0x040fe20003f26270 */
[----:B------:R-:W-:Y:S01]  /*bdc0*/  BSSY B1, `(.L_x_810) ;  /* 0x0000046000017945 */ /* 0x000fe20003800000 */
[C---:B------:R-:W-:Y:S02]  /*bdd0*/  ISETP.GE.OR P6, PT, R0.reuse, R212, !P6 ;  /* 0x000000d40000720c */ /* 0x040fe400077c6670 */
[C---:B------:R-:W-:Y:S02]  /*bde0*/  ISETP.GE.OR P5, PT, R0.reuse, R211, !P5 ;  /* 0x000000d30000720c */ /* 0x040fe40006fa6670 */
[----:B------:R-:W-:-:S02]  /*bdf0*/  ISETP.GE.OR P1, PT, R0, R209, !P1 ;  /* 0x000000d10000720c */ /* 0x000fc40004f26670 */
[----:B------:R-:W-:Y:S02]  /*be00*/  FSEL R10, R181, -INF , !P6 ;  /* 0xff800000b50a7808 */ /* 0x000fe40007000000 */
[----:B------:R-:W-:Y:S02]  /*be10*/  FSEL R6, R223, -INF , !P1 ;  /* 0xff800000df067808 */ /* 0x000fe40004800000 */
[----:B------:R-:W-:Y:S01]  /*be20*/  FSEL R46, R183, -INF , !P5 ;  /* 0xff800000b72e7808 */ /* 0x000fe20006800000 */
[----:B------:R-:W-:Y:S05]  /*be30*/  @!P0 BRA `(.L_x_811) ;  /* 0x000003e000008947 */ /* 0x000fea0003800000 */
[----:B------:R-:W2:Y:S04]  /*be40*/  LDL R249, [R1+0x84] ;  /* 0x0000840001f97983 */ /* 0x000ea80000100800 */
[----:B------:R-:W3:Y:S04]  /*be50*/  LDL R196, [R1+0x1d8] ;  /* 0x0001d80001c47983 */ /* 0x000ee80000100800 */
[----:B------:R-:W4:Y:S04]  /*be60*/  LDL R199, [R1+0x1a4] ;  /* 0x0001a40001c77983 */ /* 0x000f280000100800 */
[----:B------:R-:W5:Y:S04]  /*be70*/  LDL.64 R250, [R1+0x1a8] ;  /* 0x0001a80001fa7983 */ /* 0x000f680000100a00 */
[----:B------:R-:W5:Y:S04]  /*be80*/  LDL R208, [R1+0x1c0] ;  /* 0x0001c00001d07983 */ /* 0x000f680000100800 */
[----:B------:R-:W5:Y:S04]  /*be90*/  LDL R213, [R1+0x1c4] ;  /* 0x0001c40001d57983 */ /* 0x000f680000100800 */
[----:B------:R1:W-:Y:S04]  /*bea0*/  @P4 STS [R195+0x6000], RZ ;  /* 0x006000ffc3004388 */ /* 0x0003e80000000800 */
[----:B------:R1:W-:Y:S04]  /*beb0*/  @P4 STS [R195+0x6004], RZ ;  /* 0x006004ffc3004388 */ /* 0x0003e80000000800 */
[----:B------:R1:W-:Y:S01]  /*bec0*/  @P4 STS.64 [R195+0x6008], RZ ;  /* 0x006008ffc3004388 */ /* 0x0003e20000000a00 */
[----:B------:R-:W-:Y:S01]  /*bed0*/  BSSY B0, `(.L_x_812) ;  /* 0x0000033000007945 */ /* 0x000fe20003800000 */
[----:B--2---:R-:W-:-:S04]  /*bee0*/  IADD3 R2, R249, -0x3, RZ ;  /* 0xfffffffdf9027810 */ /* 0x004fc80007ffe0ff */
[----:B------:R-:W-:Y:S01]  /*bef0*/  SHF.R.S32.HI R3, RZ, 0x1f, R2 ;  /* 0x0000001fff037819 */ /* 0x000fe20000011402 */
[----:B---3--:R-:W-:-:S04]  /*bf00*/  IMAD R0, R196, R2, RZ ;  /* 0x00000002c4007224 */ /* 0x008fc800078e02ff */
[-C--:B----4-:R-:W-:Y:S02]  /*bf10*/  IMAD R0, R3, R199.reuse, R0 ;  /* 0x000000c703007224 */ /* 0x090fe400078e0200 */
[----:B-----5:R-:W-:-:S04]  /*bf20*/  IMAD.WIDE.U32 R2, R2, R199, R250 ;  /* 0x000000c702027225 */ /* 0x020fc800078e00fa */
[----:B------:R-:W-:Y:S01]  /*bf30*/  IMAD.IADD R0, R3, 0x1, R0 ;  /* 0x0000000103007824 */ /* 0x000fe200078e0200 */
[----:B------:R-:W-:-:S04]  /*bf40*/  @!P4 LEA R4, P0, R2, R216, 0x1 ;  /* 0x000000d80204c211 */ /* 0x000fc800078008ff */
[----:B------:R-:W-:-:S05]  /*bf50*/  @!P4 LEA.HI.X R5, R2, R217, R0, 0x1, P0 ;  /* 0x000000d90205c211 */ /* 0x000fca00000f0c00 */
[----:B------:R-:W-:Y:S01]  /*bf60*/  @!PT LDS RZ, [RZ] ;  /* 0x00000000fffff984 */ /* 0x000fe20000000800 */
[----:B------:R-:W-:Y:S01]  /*bf70*/  @!PT LDS RZ, [RZ] ;  /* 0x00000000fffff984 */ /* 0x000fe20000000800 */
[----:B------:R-:W-:Y:S01]  /*bf80*/  @!PT LDS RZ, [RZ] ;  /* 0x00000000fffff984 */ /* 0x000fe20000000800 */
[----:B------:R2:W-:Y:S04]  /*bf90*/  @!P4 LDGSTS.E.BYPASS.LTC128B.128 [R195+0x6000], [R4.64] ;  /* 0x0600000004c3cfae */ /* 0x0005e8000b901d44 */
[----:B------:R1:W-:Y:S01]  /*bfa0*/  @P3 STS.128 [R195+0x7000], RZ ;  /* 0x007000ffc3003388 */ /* 0x0003e20000000c00 */
[----:B--2---:R-:W-:-:S04]  /*bfb0*/  @!P3 LEA R4, P0, R2, R216, 0x1 ;  /* 0x000000d80204b211 */ /* 0x004fc800078008ff */
[----:B------:R-:W-:-:S05]  /*bfc0*/  @!P3 LEA.HI.X R5, R2, R217, R0, 0x1, P0 ;  /* 0x000000d90205b211 */ /* 0x000fca00000f0c00 */
[----:B------:R-:W-:Y:S01]  /*bfd0*/  @!PT LDS RZ, [RZ] ;  /* 0x00000000fffff984 */ /* 0x000fe20000000800 */
[----:B------:R-:W-:Y:S01]  /*bfe0*/  @!PT LDS RZ, [RZ] ;  /* 0x00000000fffff984 */ /* 0x000fe20000000800 */
[----:B------:R-:W-:Y:S01]  /*bff0*/  @!PT LDS RZ, [RZ] ;  /* 0x00000000fffff984 */ /* 0x000fe20000000800 */
[----:B------:R2:W-:Y:S04]  /*c000*/  @!P3 LDGSTS.E.BYPASS.LTC128B.128 [R195+0x7000], [R4.64+0x40] ;  /* 0x0700004004c3bfae */ /* 0x0005e8000b901d44 */
[----:B------:R1:W-:Y:S01]  /*c010*/  @P2 STS.128 [R195+0x8000], RZ ;  /* 0x008000ffc3002388 */ /* 0x0003e20000000c00 */
[----:B--2---:R-:W-:-:S04]  /*c020*/  @!P2 LEA R4, P0, R2, R216, 0x1 ;  /* 0x000000d80204a211 */ /* 0x004fc800078008ff */
[----:B------:R-:W-:Y:S02]  /*c030*/  @!P2 LEA.HI.X R5, R2, R217, R0, 0x1, P0 ;  /* 0x000000d90205a211 */ /* 0x000fe400000f0c00 */
[----:B------:R-:W-:-:S03]  /*c040*/  IADD3 R2, P0, R208, R2, RZ ;  /* 0x00000002d0027210 */ /* 0x000fc60007f1e0ff */
[----:B------:R-:W-:Y:S01]  /*c050*/  @!PT LDS RZ, [RZ] ;  /* 0x00000000fffff984 */ /* 0x000fe20000000800 */
[----:B------:R-:W-:Y:S01]  /*c060*/  @!PT LDS RZ, [RZ] ;  /* 0x00000000fffff984 */ /* 0x000fe20000000800 */
[----:B------:R-:W-:Y:S01]  /*c070*/  @!PT LDS RZ, [RZ] ;  /* 0x00000000fffff984 */ /* 0x000fe20000000800 */
[----:B------:R2:W-:Y:S02]  /*c080*/  @!P2 LDGSTS.E.BYPASS.LTC128B.128 [R195+0x8000], [R4.64+0x80] ;  /* 0x0800008004c3afae */ /* 0x0005e4000b901d44 */
[----:B------:R-:W-:Y:S02]  /*c090*/  IMAD.X R0, R213, 0x1, R0, P0 ;  /* 0x00000001d5007824 */ /* 0x000fe400000e0600 */
[----:B------:R1:W-:Y:S01]  /*c0a0*/  @P4 STS.128 [R195+0x6800], RZ ;  /* 0x006800ffc3004388 */ /* 0x0003e20000000c00 */
[----:B--2---:R-:W-:-:S04]  /*c0b0*/  @!P4 LEA R4, P0, R2, R216, 0x1 ;  /* 0x000000d80204c211 */ /* 0x004fc800078008ff */
        /* <DEDUP_REMOVED lines=20> */
.L_x_813:
[----:B------:R-:W-:Y:S05]  /*c200*/  BSYNC B0 ;  /* 0x0000000000007941 */ /* 0x000fea0003800000 */
.L_x_812:
[----:B------:R-:W0:Y:S02]  /*c210*/  LDGDEPBAR ;  /* 0x00000000000079af */ /* 0x000e240000000000 */
.L_x_811:
[----:B------:R-:W-:Y:S05]  /*c220*/  BSYNC B1 ;  /* 0x0000000000017941 */ /* 0x000fea0003800000 */
.L_x_810:
[----:B------:R-:W2:Y:S01]  /*c230*/  LD.E R0, [R108.64+0xdc] ;  /* 0x0000dc046c007980 */ /* 0x000ea2000c101900 */
[----:B------:R-:W-:-:S03]  /*c240*/  FMNMX.FTZ R2, R103, R25, !PT ;  /* 0x0000001967027209 */ /* 0x000fc60007810000 */
[----:B------:R-:W3:Y:S01]  /*c250*/  LDL.64 R238, [R1+0x18] ;  /* 0x0000180001ee7983 */ /* 0x000ee20000100a00 */
[----:B------:R-:W-:-:S03]  /*c260*/  FMNMX.FTZ R2, R40, R2, !PT ;  /* 0x0000000228027209 */ /* 0x000fc60007810000 */
[----:B-1----:R-:W4:Y:S01]  /*c270*/  LDL R5, [R1+0x124] ;  /* 0x0001240001057983 */ /* 0x002f220000100800 */
[----:B------:R-:W-:-:S03]  /*c280*/  FMNMX.FTZ R2, R37, R2, !PT ;  /* 0x0000000225027209 */ /* 0x000fc60007810000 */
[----:B------:R-:W3:Y:S01]  /*c290*/  LDL R223, [R1+0x24] ;  /* 0x0000240001df7983 */ /* 0x000ee20000100800 */
[----:B------:R-:W-:Y:S02]  /*c2a0*/  FMNMX.FTZ R2, R36, R2, !PT ;  /* 0x0000000224027209 */ /* 0x000fe40007810000 */
[----:B------:R-:W-:Y:S01]  /*c2b0*/  FMNMX.FTZ R3, R102, R39, !PT ;  /* 0x0000002766037209 */ /* 0x000fe20007810000 */
[----:B------:R-:W3:Y:S01]  /*c2c0*/  LDL.LU.64 R182, [R1+0x40] ;  /* 0x0000400001b67983 */ /* 0x000ee20000300a00 */
[----:B------:R-:W-:Y:S02]  /*c2d0*/  FMNMX.FTZ R2, R23, R2, !PT ;  /* 0x0000000217027209 */ /* 0x000fe40007810000 */
[----:B------:R-:W-:Y:S01]  /*c2e0*/  FMNMX.FTZ R3, R45, R3, !PT ;  /* 0x000000032d037209 */ /* 0x000fe20007810000 */
[----:B------:R-:W3:Y:S01]  /*c2f0*/  LDL.LU.64 R180, [R1+0x38] ;  /* 0x0000380001b47983 */ /* 0x000ee20000300a00 */
[----:B------:R-:W-:Y:S02]  /*c300*/  FMNMX.FTZ R2, R22, R2, !PT ;  /* 0x0000000216027209 */ /* 0x000fe40007810000 */
[----:B------:R-:W-:Y:S01]  /*c310*/  FMNMX.FTZ R3, R44, R3, !PT ;  /* 0x000000032c037209 */ /* 0x000fe20007810000 */
[----:B------:R-:W3:Y:S01]  /*c320*/  LDL R224, [R1+0x148] ;  /* 0x0001480001e07983 */ /* 0x000ee20000100800 */
[----:B------:R-:W-:-:S03]  /*c330*/  FMNMX.FTZ R2, R20, R2, !PT ;  /* 0x0000000214027209 */ /* 0x000fc60007810000 */
[----:B------:R-:W3:Y:S01]  /*c340*/  LDL R237, [R1+0x10c] ;  /* 0x00010c0001ed7983 */ /* 0x000ee20000100800 */
[----:B------:R-:W-:Y:S02]  /*c350*/  FMNMX.FTZ R2, R19, R2, !PT ;  /* 0x0000000213027209 */ /* 0x000fe40007810000 */
[----:B------:R-:W-:Y:S01]  /*c360*/  FMNMX.FTZ R3, R43, R3, !PT ;  /* 0x000000032b037209 */ /* 0x000fe20007810000 */
[----:B------:R-:W3:Y:S01]  /*c370*/  LDL.LU R240, [R1+0x15c] ;  /* 0x00015c0001f07983 */ /* 0x000ee20000300800 */
[----:B------:R-:W-:Y:S02]  /*c380*/  FMNMX.FTZ R2, R15, R2, !PT ;  /* 0x000000020f027209 */ /* 0x000fe40007810000 */
[----:B------:R-:W-:Y:S01]  /*c390*/  FMNMX.FTZ R3, R42, R3, !PT ;  /* 0x000000032a037209 */ /* 0x000fe20007810000 */
[----:B------:R-:W-:Y:S01]  /*c3a0*/  STL [R1+0x290], R31 ;  /* 0x0002901f01007387 */ /* 0x000fe20000100800 */
[----:B------:R-:W-:Y:S02]  /*c3b0*/  FMNMX.FTZ R2, R14, R2, !PT ;  /* 0x000000020e027209 */ /* 0x000fe40007810000 */
[----:B------:R-:W-:Y:S01]  /*c3c0*/  FMNMX.FTZ R3, R41, R3, !PT ;  /* 0x0000000329037209 */ /* 0x000fe20007810000 */
[----:B------:R-:W-:Y:S01]  /*c3d0*/  STL.64 [R1+0x288], R28 ;  /* 0x0002881c01007387 */ /* 0x000fe20000100a00 */
[----:B------:R-:W-:-:S02]  /*c3e0*/  FMNMX.FTZ R2, R13, R2, !PT ;  /* 0x000000020d027209 */ /* 0x000fc40007810000 */
[----:B------:R-:W-:Y:S01]  /*c3f0*/  FMNMX.FTZ R3, R38, R3, !PT ;  /* 0x0000000326037209 */ /* 0x000fe20007810000 */
[----:B------:R-:W-:Y:S01]  /*c400*/  STL [R1+0x27c], R188 ;  /* 0x00027cbc01007387 */ /* 0x000fe20000100800 */
[----:B------:R-:W-:Y:S02]  /*c410*/  FMNMX.FTZ R2, R12, R2, !PT ;  /* 0x000000020c027209 */ /* 0x000fe40007810000 */
[----:B------:R-:W-:Y:S01]  /*c420*/  FMNMX.FTZ R3, R27, R3, !PT ;  /* 0x000000031b037209 */ /* 0x000fe20007810000 */
[----:B------:R-:W-:Y:S01]  /*c430*/  STL [R1+0x278], R190 ;  /* 0x000278be01007387 */ /* 0x000fe20000100800 */
[----:B------:R-:W-:Y:S02]  /*c440*/  FMNMX.FTZ R2, R9, R2, !PT ;  /* 0x0000000209027209 */ /* 0x000fe40007810000 */
[----:B------:R-:W-:Y:S01]  /*c450*/  FMNMX.FTZ R3, R26, R3, !PT ;  /* 0x000000031a037209 */ /* 0x000fe20007810000 */
[----:B------:R-:W-:Y:S01]  /*c460*/  STL [R1+0x234], R219 ;  /* 0x000234db01007387 */ /* 0x000fe20000100800 */
[----:B------:R-:W-:-:S02]  /*c470*/  FMNMX.FTZ R2, R8, R2, !PT ;  /* 0x0000000208027209 */ /* 0x000fc40007810000 */
[----:B------:R-:W-:Y:S01]  /*c480*/  FMNMX.FTZ R3, R24, R3, !PT ;  /* 0x0000000318037209 */ /* 0x000fe20007810000 */
[----:B------:R-:W-:Y:S01]  /*c490*/  STL [R1+0x230], R218 ;  /* 0x000230da01007387 */ /* 0x000fe20000100800 */
[----:B------:R-:W-:Y:S02]  /*c4a0*/  FMNMX.FTZ R2, R7, R2, !PT ;  /* 0x0000000207027209 */ /* 0x000fe40007810000 */
[----:B------:R-:W-:Y:S01]  /*c4b0*/  FMNMX.FTZ R3, R21, R3, !PT ;  /* 0x0000000315037209 */ /* 0x000fe20007810000 */
[----:B------:R-:W-:Y:S01]  /*c4c0*/  STL [R1+0x22c], R217 ;  /* 0x00022cd901007387 */ /* 0x000fe20000100800 */
[----:B------:R-:W-:-:S03]  /*c4d0*/  FMNMX.FTZ R2, R6, R2, !PT ;  /* 0x0000000206027209 */ /* 0x000fc60007810000 */
[----:B------:R-:W-:Y:S04]  /*c4e0*/  STL [R1+0x228], R216 ;  /* 0x000228d801007387 */ /* 0x000fe80000100800 */
[----:B------:R-:W1:Y:S04]  /*c4f0*/  SHFL.BFLY PT, R4, R2, 0x2, 0x1f ;  /* 0x0c401f0002047f89 */ /* 0x000e6800000e0000 */
[----:B------:R-:W-:Y:S04]  /*c500*/  STL [R1+0x224], R212 ;  /* 0x000224d401007387 */ /* 0x000fe80000100800 */
[----:B------:R-:W-:Y:S04]  /*c510*/  STL [R1+0x220], R211 ;  /* 0x000220d301007387 */ /* 0x000fe80000100800 */
[----:B------:R-:W-:Y:S04]  /*c520*/  STL [R1+0x21c], R210 ;  /* 0x00021cd201007387 */ /* 0x000fe80000100800 */
[----:B------:R-:W-:Y:S04]  /*c530*/  STL [R1+0x218], R209 ;  /* 0x000218d101007387 */ /* 0x000fe80000100800 */
[----:B------:R1:W-:Y:S02]  /*c540*/  STL.64 [R1+0x210], R206 ;  /* 0x000210ce01007387 */ /* 0x0003e40000100a00 */
[----:B-1----:R-:W-:-:S05]  /*c550*/  FMNMX.FTZ R2, R2, R4, !PT ;  /* 0x0000000402027209 */ /* 0x002fca0007810000 */
[----:B------:R-:W1:Y:S04]  /*c560*/  SHFL.BFLY PT, R4, R2, 0x1, 0x1f ;  /* 0x0c201f0002047f89 */ /* 0x000e6800000e0000 */
[----:B------:R-:W3:Y:S04]  /*c570*/  LDL.64 R206, [R1+0x140] ;  /* 0x0001400001ce7983 */ /* 0x000ee80000100a00 */
[----:B------:R1:W-:Y:S02]  /*c580*/  STL [R1+0x20c], R198 ;  /* 0x00020cc601007387 */ /* 0x0003e40000100800 */
[----:B-1----:R-:W-:-:S02]  /*c590*/  FMNMX.FTZ R188, R2, R4, !PT ;  /* 0x0000000402bc7209 */ /* 0x002fc40007810000 */
[----:B------:R-:W-:Y:S02]  /*c5a0*/  FMNMX.FTZ R2, R18, R3, !PT ;  /* 0x0000000312027209 */ /* 0x000fe40007810000 */
[----:B------:R-:W-:Y:S02]  /*c5b0*/  FSETP.NEU.FTZ.AND P0, PT, R188, -INF , PT ;  /* 0xff800000bc00780b */ /* 0x000fe40003f1d000 */
[----:B------:R-:W-:-:S04]  /*c5c0*/  FMNMX.FTZ R3, R17, R2, !PT ;  /* 0x0000000211037209 */ /* 0x000fc80007810000 */
[----:B------:R-:W-:-:S04]  /*c5d0*/  FMNMX.FTZ R3, R16, R3, !PT ;  /* 0x0000000310037209 */ /* 0x000fc80007810000 */
[----:B------:R-:W-:Y:S01]  /*c5e0*/  FMNMX.FTZ R3, R11, R3, !PT ;  /* 0x000000030b037209 */ /* 0x000fe20007810000 */
[----:B------:R-:W3:Y:S04]  /*c5f0*/  LDL R198, [R1+0x150] ;  /* 0x0001500001c67983 */ /* 0x000ee80000100800 */
[----:B------:R1:W-:Y:S04]  /*c600*/  STL [R1+0x208], R195 ;  /* 0x000208c301007387 */ /* 0x0003e80000100800 */
[----:B-1----:R-:W3:Y:S04]  /*c610*/  LDL R195, [R1+0x158] ;  /* 0x0001580001c37983 */ /* 0x002ee80000100800 */
[----:B------:R1:W-:Y:S04]  /*c620*/  STL.64 [R1+0x200], R204 ;  /* 0x000200cc01007387 */ /* 0x0003e80000100a00 */
[----:B-1----:R-:W3:Y:S04]  /*c630*/  LDL.64 R204, [R1+0x48] ;  /* 0x0000480001cc7983 */ /* 0x002ee80000100a00 */
[----:B------:R1:W-:Y:S04]  /*c640*/  STL [R1+0x1f8], R193 ;  /* 0x0001f8c101007387 */ /* 0x0003e80000100800 */
[----:B-1----:R-:W4:Y:S04]  /*c650*/  LDL R193, [R1+0x14c] ;  /* 0x00014c0001c17983 */ /* 0x002f280000100800 */
[----:B------:R1:W-:Y:S04]  /*c660*/  STL [R1+0x1f4], R192 ;  /* 0x0001f4c001007387 */ /* 0x0003e80000100800 */
[----:B-1----:R-:W4:Y:S04]  /*c670*/  LDL R192, [R1+0x154] ;  /* 0x0001540001c07983 */ /* 0x002f280000100800 */
[----:B------:R1:W-:Y:S04]  /*c680*/  STL [R1+0x1f0], R191 ;  /* 0x0001f0bf01007387 */ /* 0x0003e80000100800 */
[----:B-1----:R-:W4:Y:S04]  /*c690*/  LDL R191, [R1+0x88] ;  /* 0x0000880001bf7983 */ /* 0x002f280000100800 */
[----:B------:R1:W-:Y:S01]  /*c6a0*/  STL [R1+0x1ec], R189 ;  /* 0x0001ecbd01007387 */ /* 0x0003e20000100800 */
[----:B--2---:R-:W-:-:S05]  /*c6b0*/  FMUL.FTZ R2, R0, R188 ;  /* 0x000000bc00027220 */ /* 0x004fca0000410000 */
[----:B------:R-:W-:-:S05]  /*c6c0*/  FSEL R2, R2, RZ, P0 ;  /* 0x000000ff02027208 */ /* 0x000fca0000000000 */
[-CC-:B------:R-:W-:Y:S02]  /*c6d0*/  FFMA.FTZ R25, R25, R0.reuse, -R2.reuse ;  /* 0x0000000019197223 */ /* 0x180fe40000010802 */
[-CC-:B------:R-:W-:Y:S02]  /*c6e0*/  FFMA.FTZ R40, R40, R0.reuse, -R2.reuse ;  /* 0x0000000028287223 */ /* 0x180fe40000010802 */
[-CC-:B------:R-:W-:Y:S02]  /*c6f0*/  FFMA.FTZ R37, R37, R0.reuse, -R2.reuse ;  /* 0x0000000025257223 */ /* 0x180fe40000010802 */
[-CC-:B------:R-:W-:Y:S02]  /*c700*/  FFMA.FTZ R36, R36, R0.reuse, -R2.reuse ;  /* 0x0000000024247223 */ /* 0x180fe40000010802 */
[-CC-:B------:R-:W-:Y:S02]  /*c710*/  FFMA.FTZ R23, R23, R0.reuse, -R2.reuse ;  /* 0x0000000017177223 */ /* 0x180fe40000010802 */
[-CC-:B------:R-:W-:Y:S01]  /*c720*/  FFMA.FTZ R22, R22, R0.reuse, -R2.reuse ;  /* 0x0000000016167223 */ /* 0x180fe20000010802 */
[----:B-1----:R-:W2:Y:S01]  /*c730*/  LDL R189, [R1+0x128] ;  /* 0x0001280001bd7983 */ /* 0x002ea20000100800 */
[----:B------:R-:W-:-:S02]  /*c740*/  FFMA.FTZ R202, R20, R0, -R2 ;  /* 0x0000000014ca7223 */ /* 0x000fc40000010802 */
[-CC-:B------:R-:W-:Y:S02]  /*c750*/  FFMA.FTZ R201, R19, R0.reuse, -R2.reuse ;  /* 0x0000000013c97223 */ /* 0x180fe40000010802 */
[-CC-:B------:R-:W-:Y:S02]  /*c760*/  FFMA.FTZ R213, R15, R0.reuse, -R2.reuse ;  /* 0x000000000fd57223 */ /* 0x180fe40000010802 */
[-CC-:B------:R-:W-:Y:S02]  /*c770*/  FFMA.FTZ R220, R14, R0.reuse, -R2.reuse ;  /* 0x000000000edc7223 */ /* 0x180fe40000010802 */
[-CC-:B------:R-:W-:Y:S02]  /*c780*/  FFMA.FTZ R225, R13, R0.reuse, -R2.reuse ;  /* 0x000000000de17223 */ /* 0x180fe40000010802 */
[-CC-:B------:R-:W-:Y:S02]  /*c790*/  FFMA.FTZ R227, R12, R0.reuse, -R2.reuse ;  /* 0x000000000ce37223 */ /* 0x180fe40000010802 */
[----:B------:R-:W-:-:S02]  /*c7a0*/  FFMA.FTZ R233, R9, R0, -R2 ;  /* 0x0000000009e97223 */ /* 0x000fc40000010802 */
[-CC-:B------:R-:W-:Y:S02]  /*c7b0*/  FFMA.FTZ R234, R8, R0.reuse, -R2.reuse ;  /* 0x0000000008ea7223 */ /* 0x180fe40000010802 */
[-CC-:B------:R-:W-:Y:S02]  /*c7c0*/  FFMA.FTZ R235, R7, R0.reuse, -R2.reuse ;  /* 0x0000000007eb7223 */ /* 0x180fe40000010802 */
[----:B------:R-:W-:Y:S01]  /*c7d0*/  FFMA.FTZ R236, R6, R0, -R2 ;  /* 0x0000000006ec7223 */ /* 0x000fe20000010802 */
[----:B------:R-:W-:Y:S02]  /*c7e0*/  FMNMX.FTZ R2, R10, R3, !PT ;  /* 0x000000030a027209 */ /* 0x000fe40007810000 */
[----:B------:R-:W-:-:S05]  /*c7f0*/  FSEL R3, R188, RZ, P0 ;  /* 0x000000ffbc037208 */ /* 0x000fca0000000000 */
[----:B------:R-:W-:Y:S02]  /*c800*/  FADD.FTZ R12, R103, -R3 ;  /* 0x80000003670c7221 */ /* 0x000fe40000010000 */
[----:B------:R-:W1:Y:S02]  /*c810*/  SHFL.BFLY PT, R3, R2, 0x2, 0x1f ;  /* 0x0c401f0002037f89 */ /* 0x000e6400000e0000 */
[----:B-1----:R-:W-:-:S05]  /*c820*/  FMNMX.FTZ R2, R2, R3, !PT ;  /* 0x0000000302027209 */ /* 0x002fca0007810000 */
[----:B------:R-:W1:Y:S04]  /*c830*/  SHFL.BFLY PT, R3, R2, 0x1, 0x1f ;  /* 0x0c201f0002037f89 */ /* 0x000e6800000e0000 */
[----:B------:R-:W-:Y:S04]  /*c840*/  STL [R1+0x23c], R108 ;  /* 0x00023c6c01007387 */ /* 0x000fe80000100800 */
[----:B------:R-:W-:Y:S04]  /*c850*/  STL [R1+0x238], R109 ;  /* 0x0002386d01007387 */ /* 0x000fe80000100800 */
[----:B------:R-:W-:Y:S01]  /*c860*/  STL [R1+0x10], R188 ;  /* 0x000010bc01007387 */ /* 0x000fe20000100800 */
[----:B-1----:R-:W-:-:S05]  /*c870*/  FMNMX.FTZ R250, R2, R3, !PT ;  /* 0x0000000302fa7209 */ /* 0x002fca0007810000 */
[----:B------:R-:W-:Y:S04]  /*c880*/  STL [R1+0x240], R250 ;  /* 0x000240fa01007387 */ /* 0x000fe80000100800 */
[----:B------:R-:W2:Y:S01]  /*c890*/  LDL.LU R243, [R1+0x170] ;  /* 0x0001700001f37983 */ /* 0x000ea20000300800 */
[----:B------:R-:W-:-:S04]  /*c8a0*/  FSETP.NEU.FTZ.AND P0, PT, R250, -INF , PT ;  /* 0xff800000fa00780b */ /* 0x000fc80003f1d000 */
[----:B------:R-:W-:-:S05]  /*c8b0*/  FSEL R2, R250, RZ, P0 ;  /* 0x000000fffa027208 */ /* 0x000fca0000000000 */
[----:B------:R-:W-:Y:S02]  /*c8c0*/  FADD.FTZ R3, R102, -R2 ;  /* 0x8000000266037221 */ /* 0x000fe40000010000 */
[----:B------:R-:W-:-:S05]  /*c8d0*/  FMUL.FTZ R2, R0, R250 ;  /* 0x000000fa00027220 */ /* 0x000fca0000410000 */
[----:B------:R-:W-:-:S05]  /*c8e0*/  FSEL R2, R2, RZ, P0 ;  /* 0x000000ff02027208 */ /* 0x000fca0000000000 */
        /* <DEDUP_REMOVED lines=15> */
[----:B------:R-:W-:Y:S01]  /*c9e0*/  FFMA.FTZ R231, R10, R0, -R2 ;  /* 0x000000000ae77223 */ /* 0x000fe20000010802 */
[----:B------:R-:W-:-:S04]  /*c9f0*/  FMNMX.FTZ R2, R101, R60, !PT ;  /* 0x0000003c65027209 */ /* 0x000fc80007810000 */
[----:B------:R-:W-:-:S04]  /*ca00*/  FMNMX.FTZ R2, R61, R2, !PT ;  /* 0x000000023d027209 */ /* 0x000fc80007810000 */
[----:B------:R-:W-:-:S04]  /*ca10*/  FMNMX.FTZ R2, R59, R2, !PT ;  /* 0x000000023b027209 */ /* 0x000fc80007810000 */
[----:B------:R-:W-:-:S04]  /*ca20*/  FMNMX.FTZ R2, R58, R2, !PT ;  /* 0x000000023a027209 */ /* 0x000fc80007810000 */
[----:B------:R-:W-:-:S04]  /*ca30*/  FMNMX.FTZ R2, R57, R2, !PT ;  /* 0x0000000239027209 */ /* 0x000fc80007810000 */
[----:B------:R-:W-:-:S04]  /*ca40*/  FMNMX.FTZ R2, R56, R2, !PT ;  /* 0x0000000238027209 */ /* 0x000fc80007810000 */
[----:B------:R-:W-:-:S04]  /*ca50*/  FMNMX.FTZ R2, R54, R2, !PT ;  /* 0x0000000236027209 */ /* 0x000fc80007810000 */
[----:B------:R-:W-:-:S04]  /*ca60*/  FMNMX.FTZ R2, R55, R2, !PT ;  /* 0x0000000237027209 */ /* 0x000fc80007810000 */
[----:B------:R-:W-:Y:S01]  /*ca70*/  FMNMX.FTZ R2, R53, R2, !PT ;  /* 0x0000000235027209 */ /* 0x000fe20007810000 */
[----:B------:R-:W-:-:S03]  /*ca80*/  FMUL.FTZ R3, R0, R3 ;  /* 0x0000000300037220 */ /* 0x000fc60000410000 */
[----:B------:R-:W-:Y:S01]  /*ca90*/  FMNMX.FTZ R2, R52, R2, !PT ;  /* 0x0000000234027209 */ /* 0x000fe20007810000 */
[----:B------:R-:W-:Y:S03]  /*caa0*/  MUFU.EX2 R39, R39 ;  /* 0x0000002700277308 */ /* 0x000fe60000000800 */
[----:B------:R-:W-:-:S04]  /*cab0*/  FMNMX.FTZ R2, R51, R2, !PT ;  /* 0x0000000233027209 */ /* 0x000fc80007810000 */
[----:B------:R-:W-:Y:S01]  /*cac0*/  FMNMX.FTZ R2, R50, R2, !PT ;  /* 0x0000000232027209 */ /* 0x000fe20007810000 */
[----:B------:R-:W3:Y:S03]  /*cad0*/  MUFU.EX2 R4, R3 ;  /* 0x0000000300047308 */ /* 0x000ee60000000800 */
[----:B------:R-:W-:-:S05]  /*cae0*/  FMNMX.FTZ R2, R49, R2, !PT ;  /* 0x0000000231027209 */ /* 0x000fca0007810000 */
[----:B------:R-:W1:Y:S01]  /*caf0*/  MUFU.EX2 R45, R45 ;  /* 0x0000002d002d7308 */ /* 0x000e620000000800 */
[----:B------:R-:W-:-:S04]  /*cb00*/  FMNMX.FTZ R2, R48, R2, !PT ;  /* 0x0000000230027209 */ /* 0x000fc80007810000 */
[----:B------:R-:W-:Y:S01]  /*cb10*/  FMNMX.FTZ R2, R47, R2, !PT ;  /* 0x000000022f027209 */ /* 0x000fe20007810000 */
[----:B---3--:R-:W-:-:S03]  /*cb20*/  FFMA.FTZ R3, R240, R4, R39 ;  /* 0x00000004f0037223 */ /* 0x008fc60000010027 */
[----:B------:R-:W-:Y:S01]  /*cb30*/  FMNMX.FTZ R2, R46, R2, !PT ;  /* 0x000000022e027209 */ /* 0x000fe20007810000 */
[----:B-1----:R-:W-:-:S04]  /*cb40*/  FADD.FTZ R102, R45, R3 ;  /* 0x000000032d667221 */ /* 0x002fc80000010000 */
[----:B------:R-:W1:Y:S02]  /*cb50*/  SHFL.BFLY PT, R3, R2, 0x2, 0x1f ;  /* 0x0c401f0002037f89 */ /* 0x000e6400000e0000 */
[----:B-1----:R-:W-:-:S05]  /*cb60*/  FMNMX.FTZ R2, R2, R3, !PT ;  /* 0x0000000302027209 */ /* 0x002fca0007810000 */
[----:B------:R-:W1:Y:S01]  /*cb70*/  SHFL.BFLY PT, R3, R2, 0x1, 0x1f ;  /* 0x0c201f0002037f89 */ /* 0x000e6200000e0000 */
[----:B----4-:R-:W-:Y:S01]  /*cb80*/  IMAD.MOV.U32 R240, RZ, RZ, R5 ;  /* 0x000000fffff07224 */ /* 0x010fe200078e0005 */
[----:B-1----:R-:W-:-:S04]  /*cb90*/  FMNMX.FTZ R251, R2, R3, !PT ;  /* 0x0000000302fb7209 */ /* 0x002fc80007810000 */
[----:B------:R-:W-:-:S04]  /*cba0*/  FSETP.NEU.FTZ.AND P0, PT, R251, -INF , PT ;  /* 0xff800000fb00780b */ /* 0x000fc80003f1d000 */
[----:B------:R-:W-:-:S05]  /*cbb0*/  FSEL R2, R251, RZ, P0 ;  /* 0x000000fffb027208 */ /* 0x000fca0000000000 */
[----:B------:R-:W-:Y:S02]  /*cbc0*/  FADD.FTZ R5, R101, -R2 ;  /* 0x8000000265057221 */ /* 0x000fe40000010000 */
[----:B------:R-:W-:-:S05]  /*cbd0*/  FMUL.FTZ R2, R0, R251 ;  /* 0x000000fb00027220 */ /* 0x000fca0000410000 */
[----:B------:R-:W-:-:S05]  /*cbe0*/  FSEL R2, R2, RZ, P0 ;  /* 0x000000ff02027208 */ /* 0x000fca0000000000 */
[----:B------:R-:W-:-:S04]  /*cbf0*/  FFMA.FTZ R3, R60, R0, -R2 ;  /* 0x000000003c037223 */ /* 0x000fc80000010802 */
[----:B------:R1:W-:Y:S02]  /*cc00*/  MUFU.EX2 R21, R3 ;  /* 0x0000000300157308 */ /* 0x0003e40000000800 */
[----:B-1----:R-:W-:-:S06]  /*cc10*/  FMUL.FTZ R3, R0, R5 ;  /* 0x0000000500037220 */ /* 0x002fcc0000410000 */
[----:B------:R-:W2:Y:S01]  /*cc20*/  MUFU.EX2 R3, R3 ;  /* 0x0000000300037308 */ /* 0x000ea20000000800 */
[----:B------:R-:W-:Y:S04]  /*cc30*/  STL [R1+0x244], R251 ;  /* 0x000244fb01007387 */ /* 0x000fe80000100800 */
[----:B------:R-:W3:Y:S01]  /*cc40*/  LDL.LU R245, [R1+0x28] ;  /* 0x0000280001f57983 */ /* 0x000ee20000300800 */
[----:B--2---:R-:W-:-:S03]  /*cc50*/  FFMA.FTZ R5, R243, R3, R21 ;  /* 0x00000003f3057223 */ /* 0x004fc60000010015 */
[----:B------:R-:W2:Y:S01]  /*cc60*/  LDL.LU R243, [R1+0x2c] ;  /* 0x00002c0001f37983 */ /* 0x000ea20000300800 */
[----:B------:R-:W-:Y:S02]  /*cc70*/  IMAD.MOV.U32 R242, RZ, RZ, R237 ;  /* 0x000000fffff27224 */ /* 0x000fe400078e00ed */
[----:B------:R-:W-:Y:S02]  /*cc80*/  IMAD.MOV.U32 R241, RZ, RZ, R224 ;  /* 0x000000fffff17224 */ /* 0x000fe400078e00e0 */
[----:B------:R-:W-:Y:S02]  /*cc90*/  IMAD.MOV.U32 R237, RZ, RZ, R223 ;  /* 0x000000ffffed7224 */ /* 0x000fe400078e00df */
        /* <DEDUP_REMOVED lines=27> */
[----:B------:R-:W1:Y:S03]  /*ce50*/  MUFU.EX2 R6, R6 ;  /* 0x0000000600067308 */ /* 0x000e660000000800 */
[----:B------:R-:W-:-:S04]  /*ce60*/  FMNMX.FTZ R2, R65, R2, !PT ;  /* 0x0000000241027209 */ /* 0x000fc80007810000 */
[----:B------:R-:W-:-:S04]  /*ce70*/  FMNMX.FTZ R2, R64, R2, !PT ;  /* 0x0000000240027209 */ /* 0x000fc80007810000 */
[----:B------:R-:W-:-:S04]  /*ce80*/  FMNMX.FTZ R2, R63, R2, !PT ;  /* 0x000000023f027209 */ /* 0x000fc80007810000 */
[----:B------:R-:W-:Y:S01]  /*ce90*/  FMNMX.FTZ R2, R62, R2, !PT ;  /* 0x000000023e027209 */ /* 0x000fe20007810000 */
[----:B-1----:R-:W-:-:S04]  /*cea0*/  FADD.FTZ R27, R6, R5 ;  /* 0x00000005061b7221 */ /* 0x002fc80000010000 */
[----:B------:R-:W1:Y:S02]  /*ceb0*/  SHFL.BFLY PT, R5, R2, 0x2, 0x1f ;  /* 0x0c401f0002057f89 */ /* 0x000e6400000e0000 */
[----:B-1----:R-:W-:-:S05]  /*cec0*/  FMNMX.FTZ R2, R2, R5, !PT ;  /* 0x0000000502027209 */ /* 0x002fca0007810000 */
[----:B------:R-:W1:Y:S01]  /*ced0*/  SHFL.BFLY PT, R5, R2, 0x1, 0x1f ;  /* 0x0c201f0002057f89 */ /* 0x000e6200000e0000 */
[----:B------:R-:W-:Y:S02]  /*cee0*/  F2FP.BF16.PACK_AB R21, R6, R21 ;  /* 0x000000150615723e */ /* 0x000fe400000010ff */
        /* <DEDUP_REMOVED lines=8> */
[----:B-1----:R-:W-:-:S06]  /*cf70*/  FFMA.FTZ R5, R179, R0, -R2 ;  /* 0x00000000b3057223 */ /* 0x002fcc0000010802 */
[----:B------:R1:W-:Y:S08]  /*cf80*/  MUFU.EX2 R14, R5 ;  /* 0x00000005000e7308 */ /* 0x0003f00000000800 */
[----:B------:R-:W-:Y:S01]  /*cf90*/  MUFU.EX2 R25, R25 ;  /* 0x0000001900197308 */ /* 0x000fe20000000800 */
[----:B-1----:R-:W-:-:S07]  /*cfa0*/  FMUL.FTZ R5, R0, R12 ;  /* 0x0000000c00057220 */ /* 0x002fce0000410000 */
[----:B------:R-:W2:Y:S01]  /*cfb0*/  MUFU.EX2 R5, R5 ;  /* 0x0000000500057308 */ /* 0x000ea20000000800 */
[----:B------:R-:W-:Y:S01]  /*cfc0*/  F2FP.BF16.PACK_AB R39, R45, R39 ;  /* 0x000000272d27723e */ /* 0x000fe200000010ff */
[----:B------:R-:W-:Y:S02]  /*cfd0*/  FMUL.FTZ R6, R0, R6 ;  /* 0x0000000600067220 */ /* 0x000fe40000410000 */
[-CC-:B------:R-:W-:Y:S02]  /*cfe0*/  FFMA.FTZ R12, R107, R0.reuse, -R2.reuse ;  /* 0x000000006b0c7223 */ /* 0x180fe40000010802 */
[-CC-:B------:R-:W-:Y:S02]  /*cff0*/  FFMA.FTZ R17, R105, R0.reuse, -R2.reuse ;  /* 0x0000000069117223 */ /* 0x180fe40000010802 */
[----:B------:R-:W-:Y:S01]  /*d000*/  MUFU.EX2 R48, R23 ;  /* 0x0000001700307308 */ /* 0x000fe20000000800 */
[-CC-:B------:R-:W-:Y:S02]  /*d010*/  FFMA.FTZ R18, R104, R0.reuse, -R2.reuse ;  /* 0x0000000068127223 */ /* 0x180fe40000010802 */
[----:B------:R-:W-:-:S02]  /*d020*/  FFMA.FTZ R67, R67, R0, -R2 ;  /* 0x0000000043437223 */ /* 0x000fc40000010802 */
[----:B------:R-:W-:-:S03]  /*d030*/  FFMA.FTZ R66, R66, R0, -R2 ;  /* 0x0000000042427223 */ /* 0x000fc60000010802 */
[----:B------:R-:W-:Y:S01]  /*d040*/  MUFU.EX2 R45, R22 ;  /* 0x00000016002d7308 */ /* 0x000fe20000000800 */
[-CC-:B------:R-:W-:Y:S02]  /*d050*/  FFMA.FTZ R65, R65, R0.reuse, -R2.reuse ;  /* 0x0000000041417223 */ /* 0x180fe40000010802 */
[-CC-:B------:R-:W-:Y:S02]  /*d060*/  FFMA.FTZ R64, R64, R0.reuse, -R2.reuse ;  /* 0x0000000040407223 */ /* 0x180fe40000010802 */
[-CC-:B------:R-:W-:Y:S02]  /*d070*/  FFMA.FTZ R63, R63, R0.reuse, -R2.reuse ;  /* 0x000000003f3f7223 */ /* 0x180fe40000010802 */
[----:B------:R-:W-:Y:S01]  /*d080*/  FFMA.FTZ R62, R62, R0, -R2 ;  /* 0x000000003e3e7223 */ /* 0x000fe20000010802 */
[----:B------:R1:W-:Y:S01]  /*d090*/  MUFU.EX2 R20, R9 ;  /* 0x0000000900147308 */ /* 0x0003e20000000800 */
[----:B------:R-:W-:Y:S01]  /*d0a0*/  IMAD.MOV.U32 R249, RZ, RZ, R242 ;  /* 0x000000fffff97224 */ /* 0x000fe200078e00f2 */
[----:B------:R-:W-:Y:S01]  /*d0b0*/  STL [R1+0x4], R28 ;  /* 0x0000041c01007387 */ /* 0x000fe20000100800 */
[----:B------:R-:W-:-:S05]  /*d0c0*/  IMAD.MOV.U32 R242, RZ, RZ, R238 ;  /* 0x000000fffff27224 */ /* 0x000fca00078e00ee */
[----:B------:R4:W-:Y:S08]  /*d0d0*/  MUFU.EX2 R19, R8 ;  /* 0x0000000800137308 */ /* 0x0009f00000000800 */
[----:B------:R3:W-:Y:S01]  /*d0e0*/  MUFU.EX2 R23, R7 ;  /* 0x0000000700177308 */ /* 0x0007e20000000800 */
[----:B-1----:R-:W-:-:S07]  /*d0f0*/  FFMA.FTZ R9, R110, R0, -R2 ;  /* 0x000000006e097223 */ /* 0x002fce0000010802 */
[----:B------:R1:W-:Y:S01]  /*d100*/  MUFU.EX2 R22, R10 ;  /* 0x0000000a00167308 */ /* 0x0003e20000000800 */
[----:B----4-:R-:W-:-:S07]  /*d110*/  FFMA.FTZ R8, R177, R0, -R2 ;  /* 0x00000000b1087223 */ /* 0x010fce0000010802 */
[----:B------:R4:W-:Y:S01]  /*d120*/  MUFU.EX2 R100, R11 ;  /* 0x0000000b00647308 */ /* 0x0009e20000000800 */
[-CC-:B---3--:R-:W-:Y:S02]  /*d130*/  FFMA.FTZ R7, R178, R0.reuse, -R2.reuse ;  /* 0x00000000b2077223 */ /* 0x188fe40000010802 */
[-CC-:B-1----:R-:W-:Y:S02]  /*d140*/  FFMA.FTZ R10, R111, R0.reuse, -R2.reuse ;  /* 0x000000006f0a7223 */ /* 0x182fe40000010802 */
[----:B----4-:R-:W-:Y:S02]  /*d150*/  FFMA.FTZ R11, R106, R0, -R2 ;  /* 0x000000006a0b7223 */ /* 0x010fe40000010802 */
[----:B--2---:R-:W-:Y:S02]  /*d160*/  FFMA.FTZ R0, R243, R5, R25 ;  /* 0x00000005f3007223 */ /* 0x004fe40000010019 */
[----:B------:R-:W-:Y:S02]  /*d170*/  IMAD.MOV.U32 R243, RZ, RZ, R239 ;  /* 0x000000fffff37224 */ /* 0x000fe400078e00ef */
[----:B------:R-:W2:Y:S01]  /*d180*/  LDL.64 R238, [R1+0x168] ;  /* 0x0001680001ee7983 */ /* 0x000ea20000100a00 */
[----:B------:R-:W1:Y:S08]  /*d190*/  MUFU.EX2 R6, R6 ;  /* 0x0000000600067308 */ /* 0x000e700000000800 */
[----:B------:R-:W-:Y:S08]  /*d1a0*/  MUFU.EX2 R40, R40 ;  /* 0x0000002800287308 */ /* 0x000ff00000000800 */
[----:B------:R-:W3:Y:S01]  /*d1b0*/  MUFU.EX2 R44, R44 ;  /* 0x0000002c002c7308 */ /* 0x000ee20000000800 */
[----:B-1----:R-:W-:-:S07]  /*d1c0*/  FFMA.FTZ R2, R245, R6, R16 ;  /* 0x00000006f5027223 */ /* 0x002fce0000010010 */
[----:B------:R-:W1:Y:S08]  /*d1d0*/  MUFU.EX2 R43, R43 ;  /* 0x0000002b002b7308 */ /* 0x000e700000000800 */
[----:B------:R4:W1:Y:S08]  /*d1e0*/  MUFU.EX2 R15, R7 ;  /* 0x00000007000f7308 */ /* 0x0008700000000800 */
[----:B------:R-:W1:Y:S08]  /*d1f0*/  MUFU.EX2 R37, R37 ;  /* 0x0000002500257308 */ /* 0x000e700000000800 */
[----:B------:R-:W1:Y:S01]  /*d200*/  MUFU.EX2 R42, R42 ;  /* 0x0000002a002a7308 */ /* 0x000e620000000800 */
[----:B----4-:R-:W-:-:S07]  /*d210*/  FADD.FTZ R7, R14, R2 ;  /* 0x000000020e077221 */ /* 0x010fce0000010000 */
[----:B------:R4:W1:Y:S01]  /*d220*/  MUFU.EX2 R13, R8 ;  /* 0x00000008000d7308 */ /* 0x0008620000000800 */
[----:B---3--:R-:W-:-:S07]  /*d230*/  FADD.FTZ R2, R44, R102 ;  /* 0x000000662c027221 */ /* 0x008fce0000010000 */
[----:B------:R-:W3:Y:S08]  /*d240*/  MUFU.EX2 R36, R36 ;  /* 0x0000002400247308 */ /* 0x000ef00000000800 */
[----:B------:R-:W3:Y:S01]  /*d250*/  MUFU.EX2 R41, R41 ;  /* 0x0000002900297308 */ /* 0x000ee20000000800 */
[----:B----4-:R-:W-:Y:S02]  /*d260*/  FADD.FTZ R8, R40, R0 ;  /* 0x0000000028087221 */ /* 0x010fe40000010000 */
[----:B------:R-:W-:-:S05]  /*d270*/  FADD.FTZ R0, R20, R27 ;  /* 0x0000001b14007221 */ /* 0x000fca0000010000 */
[----:B------:R-:W4:Y:S01]  /*d280*/  MUFU.EX2 R10, R10 ;  /* 0x0000000a000a7308 */ /* 0x000f220000000800 */
[----:B------:R-:W-:Y:S02]  /*d290*/  FADD.FTZ R0, R19, R0 ;  /* 0x0000000013007221 */ /* 0x000fe40000010000 */
[----:B-1----:R-:W-:Y:S02]  /*d2a0*/  FADD.FTZ R2, R43, R2 ;  /* 0x000000022b027221 */ /* 0x002fe40000010000 */
[----:B------:R-:W-:-:S03]  /*d2b0*/  FADD.FTZ R7, R15, R7 ;  /* 0x000000070f077221 */ /* 0x000fc60000010000 */
[----:B------:R-:W1:Y:S01]  /*d2c0*/  MUFU.EX2 R55, R55 ;  /* 0x0000003700377308 */ /* 0x000e620000000800 */
[----:B------:R-:W-:Y:S02]  /*d2d0*/  FADD.FTZ R8, R37, R8 ;  /* 0x0000000825087221 */ /* 0x000fe40000010000 */
[----:B------:R-:W-:Y:S02]  /*d2e0*/  FADD.FTZ R0, R23, R0 ;  /* 0x0000000017007221 */ /* 0x000fe40000010000 */
[----:B------:R-:W-:Y:S02]  /*d2f0*/  FADD.FTZ R2, R42, R2 ;  /* 0x000000022a027221 */ /* 0x000fe40000010000 */
[----:B------:R-:W-:Y:S01]  /*d300*/  FADD.FTZ R7, R13, R7 ;  /* 0x000000070d077221 */ /* 0x000fe20000010000 */
[----:B------:R-:W-:Y:S01]  /*d310*/  F2FP.BF16.PACK_AB R105, R19, R20 ;  /* 0x000000141369723e */ /* 0x000fe200000010ff */
[----:B---3--:R-:W-:Y:S02]  /*d320*/  FADD.FTZ R8, R36, R8 ;  /* 0x0000000824087221 */ /* 0x008fe40000010000 */
[----:B------:R-:W-:-:S02]  /*d330*/  FADD.FTZ R0, R22, R0 ;  /* 0x0000000016007221 */ /* 0x000fc40000010000 */
[----:B------:R-:W-:Y:S02]  /*d340*/  FADD.FTZ R20, R41, R2 ;  /* 0x0000000229147221 */ /* 0x000fe40000010000 */
[----:B----4-:R-:W-:Y:S02]  /*d350*/  FADD.FTZ R2, R10, R7 ;  /* 0x000000070a027221 */ /* 0x010fe40000010000 */
[----:B------:R-:W-:Y:S02]  /*d360*/  FADD.FTZ R7, R48, R8 ;  /* 0x0000000830077221 */ /* 0x000fe40000010000 */
[----:B------:R-:W-:Y:S02]  /*d370*/  FADD.FTZ R0, R100, R0 ;  /* 0x0000000064007221 */ /* 0x000fe40000010000 */
[----:B------:R-:W-:Y:S01]  /*d380*/  IMAD.SHL.U32 R31, R197, 0x2, RZ ;  /* 0x00000002c51f7824 */ /* 0x000fe200078e00ff */
[----:B------:R-:W-:Y:S01]  /*d390*/  F2FP.BF16.PACK_AB R102, R41, R42 ;  /* 0x0000002a2966723e */ /* 0x000fe200000010ff */
[C---:B------:R-:W-:Y:S01]  /*d3a0*/  FADD.FTZ R19, R45.reuse, R7 ;  /* 0x000000072d137221 */ /* 0x040fe20000010000 */
[----:B------:R-:W-:Y:S01]  /*d3b0*/  F2FP.BF16.PACK_AB R41, R45, R48 ;  /* 0x000000302d29723e */ /* 0x000fe200000010ff */
[----:B------:R-:W-:-:S02]  /*d3c0*/  IMAD.MOV.U32 R45, RZ, RZ, R243 ;  /* 0x000000ffff2d7224 */ /* 0x000fc400078e00f3 */
[----:B-1----:R-:W-:Y:S01]  /*d3d0*/  FADD.FTZ R7, R55, R0 ;  /* 0x0000000037077221 */ /* 0x002fe20000010000 */
[----:B------:R-:W1:Y:S01]  /*d3e0*/  MUFU.EX2 R9, R9 ;  /* 0x0000000900097308 */ /* 0x000e620000000800 */
[----:B------:R-:W-:Y:S01]  /*d3f0*/  F2FP.BF16.PACK_AB R110, R43, R44 ;  /* 0x0000002c2b6e723e */ /* 0x000fe200000010ff */
[----:B------:R-:W-:Y:S02]  /*d400*/  IMAD.MOV.U32 R44, RZ, RZ, R242 ;  /* 0x000000ffff2c7224 */ /* 0x000fe400078e00f2 */
[----:B------:R-:W-:Y:S02]  /*d410*/  IMAD.MOV.U32 R242, RZ, RZ, R180 ;  /* 0x000000fffff27224 */ /* 0x000fe400078e00b4 */
[----:B------:R-:W-:Y:S02]  /*d420*/  IMAD.MOV.U32 R243, RZ, RZ, R181 ;  /* 0x000000fffff37224 */ /* 0x000fe400078e00b5 */
[----:B------:R-:W3:Y:S01]  /*d430*/  MUFU.EX2 R11, R11 ;  /* 0x0000000b000b7308 */ /* 0x000ee20000000800 */
[----:B------:R-:W-:-:S07]  /*d440*/  F2FP.BF16.PACK_AB R104, R22, R23 ;  /* 0x000000171668723e */ /* 0x000fce00000010ff */
[----:B------:R-:W4:Y:S01]  /*d450*/  MUFU.EX2 R12, R12 ;  /* 0x0000000c000c7308 */ /* 0x000f220000000800 */
[C---:B-1----:R-:W-:Y:S01]  /*d460*/  FADD.FTZ R2, R9.reuse, R2 ;  /* 0x0000000209027221 */ /* 0x042fe20000010000 */
[----:B------:R-:W-:Y:S01]  /*d470*/  F2FP.BF16.PACK_AB R23, R9, R10 ;  /* 0x0000000a0917723e */ /* 0x000fe200000010ff */
[----:B------:R-:W-:Y:S01]  /*d480*/  IMAD.MOV.U32 R219, RZ, RZ, R241 ;  /* 0x000000ffffdb7224 */ /* 0x000fe200078e00f1 */
[----:B------:R-:W-:Y:S01]  /*d490*/  F2FP.BF16.PACK_AB R229, R14, R16 ;  /* 0x000000100ee5723e */ /* 0x000fe200000010ff */
[----:B------:R-:W-:Y:S02]  /*d4a0*/  IMAD.MOV.U32 R248, RZ, RZ, R240 ;  /* 0x000000fffff87224 */ /* 0x000fe400078e00f0 */
[----:B------:R-:W-:Y:S02]  /*d4b0*/  IMAD.MOV.U32 R240, RZ, RZ, R182 ;  /* 0x000000fffff07224 */ /* 0x000fe400078e00b6 */
[----:B------:R-:W-:Y:S02]  /*d4c0*/  IMAD.MOV.U32 R241, RZ, RZ, R183 ;  /* 0x000000fffff17224 */ /* 0x000fe400078e00b7 */
[----:B---3--:R-:W-:Y:S01]  /*d4d0*/  FADD.FTZ R2, R11, R2 ;  /* 0x000000020b027221 */ /* 0x008fe20000010000 */
[----:B------:R-:W-:-:S02]  /*d4e0*/  F2FP.BF16.PACK_AB R40, R40, R25 ;  /* 0x000000192828723e */ /* 0x000fc400000010ff */
[----:B------:R-:W-:Y:S02]  /*d4f0*/  F2FP.BF16.PACK_AB R25, R13, R15 ;  /* 0x0000000f0d19723e */ /* 0x000fe400000010ff */
[----:B------:R-:W-:Y:S01]  /*d500*/  F2FP.BF16.PACK_AB R27, R36, R37 ;  /* 0x00000025241b723e */ /* 0x000fe200000010ff */
[C---:B----4-:R-:W-:Y:S01]  /*d510*/  FADD.FTZ R16, R12.reuse, R2 ;  /* 0x000000020c107221 */ /* 0x050fe20000010000 */
[----:B------:R-:W-:Y:S01]  /*d520*/  F2FP.BF16.PACK_AB R36, R12, R11 ;  /* 0x0000000b0c24723e */ /* 0x000fe200000010ff */
[----:B------:R-:W-:Y:S01]  /*d530*/  IMAD.MOV.U32 R190, RZ, RZ, R237 ;  /* 0x000000ffffbe7224 */ /* 0x000fe200078e00ed */
[----:B------:R-:W-:Y:S01]  /*d540*/  MUFU.EX2 R17, R17 ;  /* 0x0000001100117308 */ /* 0x000fe20000000800 */
[C---:B------:R-:W-:Y:S02]  /*d550*/  PRMT R111, R39.reuse, 0x7632, R111 ;  /* 0x00007632276f7816 */ /* 0x040fe4000000006f */
[----:B------:R-:W-:Y:S02]  /*d560*/  PRMT R176, R39, 0x7610, R176 ;  /* 0x0000761027b07816 */ /* 0x000fe400000000b0 */
[C---:B------:R-:W-:Y:S01]  /*d570*/  PRMT R177, R21.reuse, 0x7632, R177 ;  /* 0x0000763215b17816 */ /* 0x040fe200000000b1 */
[----:B------:R1:W-:Y:S01]  /*d580*/  STL [R1+0x248], R197 ;  /* 0x000248c501007387 */ /* 0x0003e20000100800 */
[----:B------:R-:W-:-:S02]  /*d590*/  PRMT R178, R21, 0x7610, R178 ;  /* 0x0000761015b27816 */ /* 0x000fc400000000b2 */
[----:B--2---:R-:W-:-:S04]  /*d5a0*/  LOP3.LUT R0, R239, R31, RZ, 0x3c, !PT ;  /* 0x0000001fef007212 */ /* 0x004fc800078e3cff */
[----:B------:R-:W-:-:S05]  /*d5b0*/  LOP3.LUT R0, R0, R45, RZ, 0x3c, !PT ;  /* 0x0000002d00007212 */ /* 0x000fca00078e3cff */
[----:B------:R-:W-:-:S05]  /*d5c0*/  IMAD.WIDE.U32 R48, R0, -0x326172a9, RZ ;  /* 0xcd9e8d5700307825 */ /* 0x000fca00078e00ff */
[----:B------:R-:W-:-:S05]  /*d5d0*/  LOP3.LUT R0, R49, R198, R206, 0x96, !PT ;  /* 0x000000c631007212 */ /* 0x000fca00078e96ce */
[----:B------:R-:W-:-:S05]  /*d5e0*/  IMAD.WIDE.U32 R180, R0, -0x2daee0ad, RZ ;  /* 0xd2511f5300b47825 */ /* 0x000fca00078e00ff */
[----:B------:R-:W-:Y:S02]  /*d5f0*/  LOP3.LUT R8, R181, R193, R204, 0x96, !PT ;  /* 0x000000c1b5087212 */ /* 0x000fe400078e96cc */
[----:B------:R-:W-:-:S03]  /*d600*/  LOP3.LUT R0, R215, R195, R48, 0x96, !PT ;  /* 0x000000c3d7007212 */ /* 0x000fc600078e9630 */
[----:B------:R-:W-:-:S04]  /*d610*/  IMAD.WIDE.U32 R8, R8, -0x326172a9, RZ ;  /* 0xcd9e8d5708087825 */ /* 0x000fc800078e00ff */
[----:B------:R-:W-:Y:S01]  /*d620*/  IMAD.WIDE.U32 R182, R0, -0x2daee0ad, RZ ;  /* 0xd2511f5300b67825 */ /* 0x000fe200078e00ff */
[----:B------:R-:W-:-:S04]  /*d630*/  LOP3.LUT R14, R9, R191, R214, 0x96, !PT ;  /* 0x000000bf090e7212 */ /* 0x000fc800078e96d6 */
[----:B------:R-:W-:Y:S01]  /*d640*/  LOP3.LUT R12, R183, R192, R180, 0x96, !PT ;  /* 0x000000c0b70c7212 */ /* 0x000fe200078e96b4 */
[----:B------:R-:W-:-:S04]  /*d650*/  IMAD.WIDE.U32 R14, R14, -0x2daee0ad, RZ ;  /* 0xd2511f530e0e7825 */ /* 0x000fc800078e00ff */
[----:B------:R-:W-:Y:S01]  /*d660*/  IMAD.WIDE.U32 R12, R12, -0x326172a9, RZ ;  /* 0xcd9e8d570c0c7825 */ /* 0x000fe200078e00ff */
[----:B------:R-:W-:-:S04]  /*d670*/  LOP3.LUT R10, R15, R219, R182, 0x96, !PT ;  /* 0x000000db0f0a7212 */ /* 0x000fc800078e96b6 */
[----:B------:R-:W-:Y:S01]  /*d680*/  LOP3.LUT R13, R13, R189, R8, 0x96, !PT ;  /* 0x000000bd0d0d7212 */ /* 0x000fe200078e9608 */
[----:B------:R-:W-:-:S05]  /*d690*/  IMAD.WIDE.U32 R10, R10, -0x326172a9, RZ ;  /* 0xcd9e8d570a0a7825 */ /* 0x000fca00078e00ff */
[----:B------:R-:W-:Y:S01]  /*d6a0*/  LOP3.LUT R11, R11, R249, R12, 0x96, !PT ;  /* 0x000000f90b0b7212 */ /* 0x000fe200078e960c */
[----:B------:R-:W-:-:S05]  /*d6b0*/  IMAD.WIDE.U32 R12, R13, -0x2daee0ad, RZ ;  /* 0xd2511f530d0c7825 */ /* 0x000fca00078e00ff */
[----:B------:R-:W-:-:S05]  /*d6c0*/  LOP3.LUT R8, R13, R248, R14, 0x96, !PT ;  /* 0x000000f80d087212 */ /* 0x000fca00078e960e */
[----:B------:R-:W-:-:S05]  /*d6d0*/  IMAD.WIDE.U32 R8, R8, -0x326172a9, RZ ;  /* 0xcd9e8d5708087825 */ /* 0x000fca00078e00ff */
[----:B------:R-:W-:-:S04]  /*d6e0*/  LOP3.LUT R0, R9, R190, R10, 0x96, !PT ;  /* 0x000000be09007212 */ /* 0x000fc800078e960a */
[----:B------:R-:W-:-:S04]  /*d6f0*/  LOP3.LUT R2, R0, 0xff, RZ, 0xc0, !PT ;  /* 0x000000ff00027812 */ /* 0x000fc800078ec0ff */
[----:B------:R-:W-:Y:S02]  /*d700*/  ISETP.GE.U32.AND P6, PT, R194, R2, PT ;  /* 0x00000002c200720c */ /* 0x000fe40003fc6070 */
[----:B------:R-:W-:-:S04]  /*d710*/  LOP3.LUT R2, R0, 0xffff, RZ, 0xc0, !PT ;  /* 0x0000ffff00027812 */ /* 0x000fc800078ec0ff */
[----:B------:R-:W-:-:S04]  /*d720*/  SHF.R.U32.HI R2, RZ, 0x8, R2 ;  /* 0x00000008ff027819 */ /* 0x000fc80000011602 */
[----:B------:R-:W-:Y:S01]  /*d730*/  LOP3.LUT R2, R2, 0xffff, RZ, 0xc0, !PT ;  /* 0x0000ffff02027812 */ /* 0x000fe200078ec0ff */
[----:B------:R-:W2:Y:S03]  /*d740*/  MUFU.EX2 R13, R53 ;  /* 0x00000035000d7308 */ /* 0x000ea60000000800 */
[----:B------:R-:W-:Y:S02]  /*d750*/  ISETP.GE.U32.AND P5, PT, R194, R2, PT ;  /* 0x00000002c200720c */ /* 0x000fe40003fa6070 */
[----:B------:R-:W-:-:S03]  /*d760*/  SHF.R.U32.HI R2, RZ, 0x10, R0 ;  /* 0x00000010ff027819 */ /* 0x000fc60000011600 */
[----:B------:R-:W3:Y:S01]  /*d770*/  MUFU.EX2 R10, R52 ;  /* 0x00000034000a7308 */ /* 0x000ee20000000800 */
[----:B------:R-:W-:-:S04]  /*d780*/  LOP3.LUT R2, R2, 0xff, RZ, 0xc0, !PT ;  /* 0x000000ff02027812 */ /* 0x000fc800078ec0ff */
[----:B------:R-:W-:-:S03]  /*d790*/  ISETP.GE.U32.AND P1, PT, R194, R2, PT ;  /* 0x00000002c200720c */ /* 0x000fc60003f26070 */
[----:B------:R4:W1:Y:S01]  /*d7a0*/  MUFU.EX2 R2, R18 ;  /* 0x0000001200027308 */ /* 0x0008620000000800 */
[----:B------:R-:W-:-:S04]  /*d7b0*/  SHF.R.U32.HI R0, RZ, 0x18, R0 ;  /* 0x00000018ff007819 */ /* 0x000fc80000011600 */
[----:B------:R-:W-:Y:S01]  /*d7c0*/  ISETP.GE.U32.AND P0, PT, R194, R0, PT ;  /* 0x00000000c200720c */ /* 0x000fe20003f06070 */
[----:B--2---:R-:W-:-:S04]  /*d7d0*/  FADD.FTZ R0, R13, R7 ;  /* 0x000000070d007221 */ /* 0x004fc80000010000 */
[C---:B---3--:R-:W-:Y:S02]  /*d7e0*/  FADD.FTZ R7, R10.reuse, R0 ;  /* 0x000000000a077221 */ /* 0x048fe40000010000 */
[----:B------:R-:W-:Y:S01]  /*d7f0*/  FADD.FTZ R0, R17, R16 ;  /* 0x0000001011007221 */ /* 0x000fe20000010000 */
[----:B------:R-:W-:Y:S01]  /*d800*/  @!P5 HFMA2.BF16_V2 R47, -RZ.H0_H0, RZ.H0_H0, -R111.H0_H0 ;  /* 0x200000ffff2fd231 */ /* 0x000fe2000034096f */
[----:B----4-:R-:W-:Y:S02]  /*d810*/  F2FP.BF16.PACK_AB R18, R10, R13 ;  /* 0x0000000d0a12723e */ /* 0x010fe400000010ff */
[----:B-1----:R-:W-:Y:S01]  /*d820*/  FADD.FTZ R10, R2, R0 ;  /* 0x00000000020a7221 */ /* 0x002fe20000010000 */
[----:B------:R-:W-:Y:S01]  /*d830*/  LOP3.LUT R0, R8, 0xff, RZ, 0xc0, !PT ;  /* 0x000000ff08007812 */ /* 0x000fe200078ec0ff */
[----:B------:R-:W1:Y:S01]  /*d840*/  MUFU.EX2 R14, R51 ;  /* 0x00000033000e7308 */ /* 0x000e620000000800 */
[----:B------:R-:W-:Y:S01]  /*d850*/  PRMT R197, R176, 0x5410, R111 ;  /* 0x00005410b0c57816 */ /* 0x000fe2000000006f */
[----:B------:R-:W-:Y:S01]  /*d860*/  @!P0 HFMA2.BF16_V2 R38, -RZ.H0_H0, RZ.H0_H0, -R177.H0_H0 ;  /* 0x200000ffff268231 */ /* 0x000fe200003409b1 */
[----:B------:R-:W-:-:S02]  /*d870*/  @!P5 PRMT R111, R47, 0x5410, RZ ;  /* 0x000054102f6fd816 */ /* 0x000fc400000000ff */
[----:B------:R-:W-:Y:S02]  /*d880*/  F2FP.BF16.PACK_AB R230, R2, R17 ;  /* 0x0000001102e6723e */ /* 0x000fe400000010ff */
[----:B------:R-:W-:Y:S01]  /*d890*/  ISETP.GE.U32.AND P5, PT, R194, R0, PT ;  /* 0x00000000c200720c */ /* 0x000fe20003fa6070 */
[----:B------:R-:W2:Y:S01]  /*d8a0*/  MUFU.EX2 R13, R50 ;  /* 0x00000032000d7308 */ /* 0x000ea20000000800 */
[--C-:B------:R-:W-:Y:S02]  /*d8b0*/  SHF.R.U32.HI R0, RZ, 0x18, R8.reuse ;  /* 0x00000018ff007819 */ /* 0x100fe40000011608 */
[----:B------:R-:W-:Y:S02]  /*d8c0*/  SHF.R.U32.HI R2, RZ, 0x10, R8 ;  /* 0x00000010ff027819 */ /* 0x000fe40000011608 */
[----:B------:R-:W-:Y:S02]  /*d8d0*/  LOP3.LUT R8, R8, 0xffff, RZ, 0xc0, !PT ;  /* 0x0000ffff08087812 */ /* 0x000fe400078ec0ff */
[----:B------:R-:W-:-:S02]  /*d8e0*/  PRMT R239, R178, 0x5410, R177 ;  /* 0x00005410b2ef7816 */ /* 0x000fc400000000b1 */
[----:B------:R-:W-:Y:S02]  /*d8f0*/  @!P0 PRMT R177, R38, 0x5410, RZ ;  /* 0x0000541026b18816 */ /* 0x000fe400000000ff */
[----:B------:R-:W-:Y:S01]  /*d900*/  ISETP.GE.U32.AND P0, PT, R194, R0, PT ;  /* 0x00000000c200720c */ /* 0x000fe20003f06070 */
[----:B------:R-:W-:Y:S01]  /*d910*/  @!P1 HFMA2.BF16_V2 R46, -RZ.H0_H0, RZ.H0_H0, -R178.H0_H0 ;  /* 0x200000ffff2e9231 */ /* 0x000fe200003409b2 */
[----:B------:R-:W-:Y:S01]  /*d920*/  SHF.R.U32.HI R0, RZ, 0x8, R8 ;  /* 0x00000008ff007819 */ /* 0x000fe20000011608 */
[----:B------:R-:W-:Y:S01]  /*d930*/  @!P6 HFMA2.BF16_V2 R54, -RZ.H0_H0, RZ.H0_H0, -R176.H0_H0 ;  /* 0x200000ffff36e231 */ /* 0x000fe200003409b0 */
[----:B------:R-:W-:Y:S01]  /*d940*/  LOP3.LUT R2, R2, 0xff, RZ, 0xc0, !PT ;  /* 0x000000ff02027812 */ /* 0x000fe200078ec0ff */
[----:B------:R-:W-:Y:S01]  /*d950*/  IMAD.WIDE.U32 R8, R11, -0x2daee0ad, RZ ;  /* 0xd2511f530b087825 */ /* 0x000fe200078e00ff */
[----:B------:R-:W-:Y:S02]  /*d960*/  LOP3.LUT R0, R0, 0xffff, RZ, 0xc0, !PT ;  /* 0x0000ffff00007812 */ /* 0x000fe400078ec0ff */
[----:B------:R-:W-:-:S02]  /*d970*/  @!P1 PRMT R178, R46, 0x5410, RZ ;  /* 0x000054102eb29816 */ /* 0x000fc400000000ff */
[----:B------:R-:W-:Y:S02]  /*d980*/  @!P6 PRMT R176, R54, 0x5410, RZ ;  /* 0x0000541036b0e816 */ /* 0x000fe400000000ff */
[----:B------:R-:W-:Y:S01]  /*d990*/  ISETP.GE.U32.AND P1, PT, R194, R2, PT ;  /* 0x00000002c200720c */ /* 0x000fe20003f26070 */
[----:B-1----:R-:W-:Y:S01]  /*d9a0*/  FADD.FTZ R2, R14, R7 ;  /* 0x000000070e027221 */ /* 0x002fe20000010000 */
[----:B------:R-:W-:Y:S02]  /*d9b0*/  ISETP.GE.U32.AND P6, PT, R194, R0, PT ;  /* 0x00000000c200720c */ /* 0x000fe40003fc6070 */
[----:B------:R-:W-:Y:S01]  /*d9c0*/  LOP3.LUT R0, R9, R252, R12, 0x96, !PT ;  /* 0x000000fc09007212 */ /* 0x000fe200078e960c */
[----:B--2---:R-:W-:-:S03]  /*d9d0*/  FADD.FTZ R7, R13, R2 ;  /* 0x000000020d077221 */ /* 0x004fc60000010000 */
[----:B------:R-:W-:Y:S01]  /*d9e0*/  LOP3.LUT R2, R0, 0xffff, RZ, 0xc0, !PT ;  /* 0x0000ffff00027812 */ /* 0x000fe200078ec0ff */
[----:B------:R-:W-:Y:S01]  /*d9f0*/  @!P5 HFMA2.BF16_V2 R56, -RZ.H0_H0, RZ.H0_H0, -R110.H0_H0 ;  /* 0x200000ffff38d231 */ /* 0x000fe2000034096e */
[C---:B------:R-:W-:Y:S02]  /*da00*/  PRMT R107, R110.reuse, 0x7632, R107 ;  /* 0x000076326e6b7816 */ /* 0x040fe4000000006b */
[----:B------:R-:W-:Y:S02]  /*da10*/  SHF.R.U32.HI R2, RZ, 0x8, R2 ;  /* 0x00000008ff027819 */ /* 0x000fe40000011602 */
[----:B------:R-:W-:Y:S02]  /*da20*/  PRMT R238, R110, 0x5410, R107 ;  /* 0x000054106eee7816 */ /* 0x000fe4000000006b */
[----:B------:R-:W-:Y:S01]  /*da30*/  LOP3.LUT R2, R2, 0xffff, RZ, 0xc0, !PT ;  /* 0x0000ffff02027812 */ /* 0x000fe200078ec0ff */
[----:B------:R-:W-:Y:S01]  /*da40*/  @!P6 HFMA2.BF16_V2 R57, -RZ.H0_H0, RZ.H0_H0, -R107.H0_H0 ;  /* 0x200000ffff39e231 */ /* 0x000fe2000034096b */
[----:B------:R-:W-:-:S02]  /*da50*/  @!P5 PRMT R110, R56, 0x5410, RZ ;  /* 0x00005410386ed816 */ /* 0x000fc400000000ff */
[----:B------:R-:W-:Y:S02]  /*da60*/  ISETP.GE.U32.AND P5, PT, R194, R2, PT ;  /* 0x00000002c200720c */ /* 0x000fe40003fa6070 */
[----:B------:R-:W-:Y:S02]  /*da70*/  LOP3.LUT R2, R0, 0xff, RZ, 0xc0, !PT ;  /* 0x000000ff00027812 */ /* 0x000fe400078ec0ff */
[----:B------:R-:W-:Y:S02]  /*da80*/  @!P6 PRMT R107, R57, 0x5410, RZ ;  /* 0x00005410396be816 */ /* 0x000fe400000000ff */
[----:B------:R-:W-:Y:S02]  /*da90*/  ISETP.GE.U32.AND P6, PT, R194, R2, PT ;  /* 0x00000002c200720c */ /* 0x000fe40003fc6070 */
[----:B------:R-:W-:Y:S02]  /*daa0*/  PRMT R106, R105, 0x7632, R106 ;  /* 0x00007632696a7816 */ /* 0x000fe4000000006a */
[----:B------:R-:W-:-:S02]  /*dab0*/  SHF.R.U32.HI R2, RZ, 0x18, R0 ;  /* 0x00000018ff027819 */ /* 0x000fc40000011600 */
[----:B------:R-:W-:Y:S01]  /*dac0*/  SHF.R.U32.HI R0, RZ, 0x10, R0 ;  /* 0x00000010ff007819 */ /* 0x000fe20000011600 */
[----:B------:R-:W-:Y:S02]  /*dad0*/  @!P0 HFMA2.BF16_V2 R58, -RZ.H0_H0, RZ.H0_H0, -R106.H0_H0 ;  /* 0x200000ffff3a8231 */ /* 0x000fe4000034096a */
[----:B------:R-:W-:Y:S01]  /*dae0*/  @!P1 HFMA2.BF16_V2 R59, -RZ.H0_H0, RZ.H0_H0, -R105.H0_H0 ;  /* 0x200000ffff3b9231 */ /* 0x000fe20000340969 */
[----:B------:R-:W-:Y:S02]  /*daf0*/  LOP3.LUT R0, R0, 0xff, RZ, 0xc0, !PT ;  /* 0x000000ff00007812 */ /* 0x000fe400078ec0ff */
[----:B------:R-:W-:Y:S01]  /*db00*/  PRMT R237, R105, 0x5410, R106 ;  /* 0x0000541069ed7816 */ /* 0x000fe2000000006a */
[----:B------:R-:W-:Y:S01]  /*db10*/  @!P6 HFMA2.BF16_V2 R185, -RZ.H0_H0, RZ.H0_H0, -R102.H0_H0 ;  /* 0x200000ffffb9e231 */ /* 0x000fe20000340966 */
[----:B------:R-:W-:Y:S02]  /*db20*/  @!P0 PRMT R106, R58, 0x5410, RZ ;  /* 0x000054103a6a8816 */ /* 0x000fe400000000ff */
[----:B------:R-:W-:-:S02]  /*db30*/  ISETP.GE.U32.AND P0, PT, R194, R2, PT ;  /* 0x00000002c200720c */ /* 0x000fc40003f06070 */
[----:B------:R-:W-:Y:S02]  /*db40*/  @!P1 PRMT R105, R59, 0x5410, RZ ;  /* 0x000054103b699816 */ /* 0x000fe400000000ff */
[----:B------:R-:W-:Y:S02]  /*db50*/  PRMT R101, R102, 0x7632, R101 ;  /* 0x0000763266657816 */ /* 0x000fe40000000065 */
[----:B------:R-:W-:Y:S02]  /*db60*/  ISETP.GE.U32.AND P1, PT, R194, R0, PT ;  /* 0x00000000c200720c */ /* 0x000fe40003f26070 */
[----:B------:R-:W-:Y:S01]  /*db70*/  LOP3.LUT R0, R8, 0xff, RZ, 0xc0, !PT ;  /* 0x000000ff08007812 */ /* 0x000fe200078ec0ff */
[----:B------:R-:W1:Y:S01]  /*db80*/  MUFU.EX2 R11, R24 ;  /* 0x00000018000b7308 */ /* 0x000e620000000800 */
[----:B------:R-:W-:Y:S02]  /*db90*/  PRMT R212, R102, 0x5410, R101 ;  /* 0x0000541066d47816 */ /* 0x000fe40000000065 */
[----:B------:R-:W-:-:S02]  /*dba0*/  @!P6 PRMT R102, R185, 0x5410, RZ ;  /* 0x00005410b966e816 */ /* 0x000fc400000000ff */
[----:B------:R-:W-:-:S03]  /*dbb0*/  ISETP.GE.U32.AND P6, PT, R194, R0, PT ;  /* 0x00000000c200720c */ /* 0x000fc60003fc6070 */
[----:B------:R-:W2:Y:S01]  /*dbc0*/  MUFU.EX2 R67, R67 ;  /* 0x0000004300437308 */ /* 0x000ea20000000800 */
[----:B------:R-:W-:Y:S02]  /*dbd0*/  LOP3.LUT R0, R8, 0xffff, RZ, 0xc0, !PT ;  /* 0x0000ffff08007812 */ /* 0x000fe400078ec0ff */
[----:B------:R-:W-:-:S05]  /*dbe0*/  SHF.R.U32.HI R2, RZ, 0x18, R8 ;  /* 0x00000018ff027819 */ /* 0x000fca0000011608 */
[----:B------:R3:W-:Y:S01]  /*dbf0*/  MUFU.EX2 R12, R103 ;  /* 0x00000067000c7308 */ /* 0x0007e20000000800 */
[----:B------:R-:W-:Y:S01]  /*dc00*/  SHF.R.U32.HI R0, RZ, 0x8, R0 ;  /* 0x00000008ff007819 */ /* 0x000fe20000011600 */
[----:B------:R-:W-:Y:S01]  /*dc10*/  @!P5 HFMA2.BF16_V2 R184, -RZ.H0_H0, RZ.H0_H0, -R101.H0_H0 ;  /* 0x200000ffffb8d231 */ /* 0x000fe20000340965 */
[----:B------:R-:W-:-:S05]  /*dc20*/  SHF.R.U32.HI R8, RZ, 0x10, R8 ;  /* 0x00000010ff087819 */ /* 0x000fca0000011608 */
[----:B------:R-:W-:Y:S01]  /*dc30*/  MUFU.EX2 R66, R66 ;  /* 0x0000004200427308 */ /* 0x000fe20000000800 */
[----:B------:R-:W-:Y:S01]  /*dc40*/  @!P1 HFMA2.BF16_V2 R179, -RZ.H0_H0, RZ.H0_H0, -R104.H0_H0 ;  /* 0x200000ffffb39231 */ /* 0x000fe20000340968 */
[----:B---3--:R-:W-:-:S06]  /*dc50*/  PRMT R103, R104, 0x7632, R103 ;  /* 0x0000763268677816 */ /* 0x008fcc0000000067 */
[----:B------:R-:W3:Y:S01]  /*dc60*/  MUFU.EX2 R17, R26 ;  /* 0x0000001a00117308 */ /* 0x000ee20000000800 */
[----:B------:R-:W-:Y:S01]  /*dc70*/  LOP3.LUT R0, R0, 0xffff, RZ, 0xc0, !PT ;  /* 0x0000ffff00007812 */ /* 0x000fe200078ec0ff */
[----:B------:R-:W-:-:S06]  /*dc80*/  @!P0 HFMA2.BF16_V2 R61, -RZ.H0_H0, RZ.H0_H0, -R103.H0_H0 ;  /* 0x200000ffff3d8231 */ /* 0x000fcc0000340967 */
[----:B------:R-:W4:Y:S01]  /*dc90*/  MUFU.EX2 R9, R200 ;  /* 0x000000c800097308 */ /* 0x000f220000000800 */
[----:B------:R-:W-:Y:S02]  /*dca0*/  LOP3.LUT R8, R8, 0xff, RZ, 0xc0, !PT ;  /* 0x000000ff08087812 */ /* 0x000fe400078ec0ff */
[----:B------:R-:W-:-:S05]  /*dcb0*/  PRMT R211, R104, 0x5410, R103 ;  /* 0x0000541068d37816 */ /* 0x000fca0000000067 */
[----:B------:R-:W4:Y:S01]  /*dcc0*/  MUFU.EX2 R65, R65 ;  /* 0x0000004100417308 */ /* 0x000f220000000800 */
[----:B------:R-:W-:Y:S02]  /*dcd0*/  @!P5 PRMT R101, R184, 0x5410, RZ ;  /* 0x00005410b865d816 */ /* 0x000fe400000000ff */
[----:B------:R-:W-:Y:S02]  /*dce0*/  @!P0 PRMT R103, R61, 0x5410, RZ ;  /* 0x000054103d678816 */ /* 0x000fe400000000ff */
[C---:B------:R-:W-:Y:S01]  /*dcf0*/  ISETP.GE.U32.AND P0, PT, R194.reuse, R2, PT ;  /* 0x00000002c200720c */ /* 0x040fe20003f06070 */
[----:B-1----:R-:W-:Y:S01]  /*dd00*/  FADD.FTZ R2, R11, R7 ;  /* 0x000000070b027221 */ /* 0x002fe20000010000 */
[C---:B------:R-:W-:Y:S01]  /*dd10*/  ISETP.GE.U32.AND P5, PT, R194.reuse, R0, PT ;  /* 0x00000000c200720c */ /* 0x040fe20003fa6070 */
[----:B------:R-:W1:Y:S01]  /*dd20*/  MUFU.EX2 R64, R64 ;  /* 0x0000004000407308 */ /* 0x000e620000000800 */
[----:B------:R-:W-:Y:S01]  /*dd30*/  @!P1 PRMT R104, R179, 0x5410, RZ ;  /* 0x00005410b3689816 */ /* 0x000fe200000000ff */
[----:B--2---:R-:W-:Y:S01]  /*dd40*/  FADD.FTZ R0, R67, R10 ;  /* 0x0000000a43007221 */ /* 0x004fe20000010000 */
[----:B------:R-:W-:Y:S01]  /*dd50*/  ISETP.GE.U32.AND P1, PT, R194, R8, PT ;  /* 0x00000008c200720c */ /* 0x000fe20003f26070 */
[----:B---3--:R-:W-:-:S02]  /*dd60*/  FADD.FTZ R22, R17, R2 ;  /* 0x0000000211167221 */ /* 0x008fc40000010000 */
[C---:B------:R-:W-:Y:S02]  /*dd70*/  FADD.FTZ R7, R66.reuse, R0 ;  /* 0x0000000042077221 */ /* 0x040fe40000010000 */
[----:B------:R-:W2:Y:S01]  /*dd80*/  MUFU.EX2 R8, R63 ;  /* 0x0000003f00087308 */ /* 0x000ea20000000800 */
[----:B----4-:R-:W-:Y:S02]  /*dd90*/  F2FP.BF16.PACK_AB R0, R9, R12 ;  /* 0x0000000c0900723e */ /* 0x010fe400000010ff */
[----:B------:R-:W-:Y:S02]  /*dda0*/  F2FP.BF16.PACK_AB R185, R66, R67 ;  /* 0x0000004342b9723e */ /* 0x000fe400000010ff */
[----:B------:R-:W-:-:S03]  /*ddb0*/  PRMT R51, R0, 0x7610, R51 ;  /* 0x0000761000337816 */ /* 0x000fc60000000033 */
[----:B------:R-:W3:Y:S01]  /*ddc0*/  MUFU.EX2 R2, R62 ;  /* 0x0000003e00027308 */ /* 0x000ee20000000800 */
[----:B------:R-:W-:Y:S01]  /*ddd0*/  PRMT R66, R0, 0x7632, R66 ;  /* 0x0000763200427816 */ /* 0x000fe20000000042 */
[----:B------:R-:W-:Y:S01]  /*dde0*/  FADD.FTZ R0, R65, R7 ;  /* 0x0000000741007221 */ /* 0x000fe20000010000 */
[----:B------:R-:W-:-:S03]  /*ddf0*/  F2FP.BF16.PACK_AB R100, R55, R100 ;  /* 0x000000643764723e */ /* 0x000fc600000010ff */
[----:B-1----:R-:W-:Y:S01]  /*de00*/  FADD.FTZ R0, R64, R0 ;  /* 0x0000000040007221 */ /* 0x002fe20000010000 */
[----:B------:R-:W-:Y:S01]  /*de10*/  STL [R1+0xf8], R31 ;  /* 0x0000f81f01007387 */ /* 0x000fe20000100800 */
[----:B------:R-:W-:Y:S02]  /*de20*/  PRMT R67, R100, 0x7632, R67 ;  /* 0x0000763264437816 */ /* 0x000fe40000000043 */
[----:B--2---:R-:W-:Y:S01]  /*de30*/  FADD.FTZ R0, R8, R0 ;  /* 0x0000000008007221 */ /* 0x004fe20000010000 */
[----:B------:R1:W-:Y:S01]  /*de40*/  STL.64 [R1+0x280], R180 ;  /* 0x000280b401007387 */ /* 0x0003e20000100a00 */
[----:B------:R-:W-:-:S03]  /*de50*/  PRMT R210, R51, 0x5410, R66 ;  /* 0x0000541033d27816 */ /* 0x000fc60000000042 */
[----:B------:R-:W-:Y:S01]  /*de60*/  STL [R1+0x24c], R197 ;  /* 0x00024cc501007387 */ /* 0x000fe20000100800 */
[----:B------:R-:W-:Y:S01]  /*de70*/  PRMT R209, R100, 0x5410, R67 ;  /* 0x0000541064d17816 */ /* 0x000fe20000000043 */
[----:B---3--:R-:W-:Y:S02]  /*de80*/  FADD.FTZ R0, R2, R0 ;  /* 0x0000000002007221 */ /* 0x008fe40000010000 */
[----:B------:R-:W-:Y:S01]  /*de90*/  STL [R1+0x250], R239 ;  /* 0x000250ef01007387 */ /* 0x000fe20000100800 */
[----:B------:R-:W-:-:S03]  /*dea0*/  FMUL.FTZ R172, R172, R4 ;  /* 0x00000004acac7220 */ /* 0x000fc60000410000 */
[----:B------:R-:W-:Y:S01]  /*deb0*/  STL [R1+0x254], R238 ;  /* 0x000254ee01007387 */ /* 0x000fe20000100800 */
[----:B------:R-:W-:-:S03]  /*dec0*/  IMAD.MOV.U32 R246, RZ, RZ, R240 ;  /* 0x000000fffff67224 */ /* 0x000fc600078e00f0 */
[----:B------:R-:W-:Y:S01]  /*ded0*/  STL [R1+0x258], R237 ;  /* 0x000258ed01007387 */ /* 0x000fe20000100800 */
[----:B------:R-:W-:-:S03]  /*dee0*/  FMUL.FTZ R173, R173, R4 ;  /* 0x00000004adad7220 */ /* 0x000fc60000410000 */
[----:B------:R-:W-:Y:S01]  /*def0*/  STL [R1+0x25c], R212 ;  /* 0x00025cd401007387 */ /* 0x000fe20000100800 */
[----:B------:R-:W-:-:S03]  /*df00*/  FMUL.FTZ R240, R168, R4 ;  /* 0x00000004a8f07220 */ /* 0x000fc60000410000 */
[----:B------:R-:W-:Y:S04]  /*df10*/  STL [R1+0x260], R211 ;  /* 0x000260d301007387 */ /* 0x000fe80000100800 */
[----:B------:R-:W-:Y:S04]  /*df20*/  STL [R1+0x264], R210 ;  /* 0x000264d201007387 */ /* 0x000fe80000100800 */
[----:B------:R-:W-:Y:S04]  /*df30*/  STL [R1+0x268], R209 ;  /* 0x000268d101007387 */ /* 0x000fe80000100800 */
[----:B------:R2:W-:Y:S04]  /*df40*/  STL [R1+0x28], R0 ;  /* 0x0000280001007387 */ /* 0x0005e80000100800 */
[----:B------:R-:W-:Y:S04]  /*df50*/  STL [R1+0x26c], R172 ;  /* 0x00026cac01007387 */ /* 0x000fe80000100800 */
[----:B------:R-:W-:Y:S04]  /*df60*/  STL [R1+0x270], R173 ;  /* 0x000270ad01007387 */ /* 0x000fe80000100800 */
[----:B------:R-:W-:Y:S04]  /*df70*/  STL [R1+0x274], R240 ;  /* 0x000274f001007387 */ /* 0x000fe80000100800 */
[----:B-1----:R-:W3:Y:S01]  /*df80*/  LDL.64 R180, [R1+0x168] ;  /* 0x0001680001b47983 */ /* 0x002ee20000100a00 */
[----:B------:R-:W-:-:S02]  /*df90*/  F2FP.BF16.PACK_AB R184, R2, R8 ;  /* 0x0000000802b8723e */ /* 0x000fc400000010ff */
[----:B------:R-:W1:Y:S08]  /*dfa0*/  MUFU.EX2 R8, R202 ;  /* 0x000000ca00087308 */ /* 0x000e700000000800 */
[----:B------:R-:W4:Y:S01]  /*dfb0*/  MUFU.EX2 R7, R201 ;  /* 0x000000c900077308 */ /* 0x000f220000000800 */
[----:B--2---:R-:W-:Y:S01]  /*dfc0*/  FMUL.FTZ R0, R152, R4 ;  /* 0x0000000498007220 */ /* 0x004fe20000410000 */
[----:B------:R-:W-:-:S04]  /*dfd0*/  @!P5 HFMA2.BF16_V2 R186, -RZ.H0_H0, RZ.H0_H0, -R66.H0_H0 ;  /* 0x200000ffffbad231 */ /* 0x000fc80000340942 */
[----:B------:R1:W-:Y:S01]  /*dfe0*/  STL [R1+0x70], R0 ;  /* 0x0000700001007387 */ /* 0x0003e20000100800 */
[----:B------:R-:W-:Y:S01]  /*dff0*/  @!P5 PRMT R66, R186, 0x5410, RZ ;  /* 0x00005410ba42d816 */ /* 0x000fe200000000ff */
[----:B------:R-:W-:Y:S01]  /*e000*/  IMAD.MOV.U32 R15, RZ, RZ, R188 ;  /* 0x000000ffff0f7224 */ /* 0x000fe200078e00bc */
[----:B------:R-:W-:Y:S01]  /*e010*/  F2FP.BF16.PACK_AB R21, R13, R14 ;  /* 0x0000000e0d15723e */ /* 0x000fe200000010ff */
[----:B------:R-:W-:Y:S02]  /*e020*/  FADD.FTZ R2, R12, R20 ;  /* 0x000000140c027221 */ /* 0x000fe40000010000 */
[----:B------:R-:W-:Y:S02]  /*e030*/  IMAD.MOV.U32 R200, RZ, RZ, R15 ;  /* 0x000000ffffc87224 */ /* 0x000fe400078e000f */
[----:B-1----:R-:W-:Y:S01]  /*e040*/  FADD.FTZ R0, R8, R19 ;  /* 0x0000001308007221 */ /* 0x002fe20000010000 */
[----:B----4-:R-:W-:-:S03]  /*e050*/  F2FP.BF16.PACK_AB R19, R7, R8 ;  /* 0x000000080713723e */ /* 0x010fc600000010ff */
[----:B------:R-:W-:Y:S01]  /*e060*/  FADD.FTZ R7, R7, R0 ;  /* 0x0000000007077221 */ /* 0x000fe20000010000 */
[----:B------:R-:W-:Y:S01]  /*e070*/  IADD3 R0, R31, 0x1, RZ ;  /* 0x000000011f007810 */ /* 0x000fe20007ffe0ff */
[----:B------:R-:W-:Y:S01]  /*e080*/  @!P6 HFMA2.BF16_V2 R187, -RZ.H0_H0, RZ.H0_H0, -R51.H0_H0 ;  /* 0x200000ffffbbe231 */ /* 0x000fe20000340933 */
[----:B------:R-:W-:Y:S01]  /*e090*/  IMAD.MOV.U32 R247, RZ, RZ, R241 ;  /* 0x000000fffff77224 */ /* 0x000fe200078e00f1 */
[----:B------:R-:W-:Y:S01]  /*e0a0*/  @!P0 HFMA2.BF16_V2 R196, -RZ.H0_H0, RZ.H0_H0, -R67.H0_H0 ;  /* 0x200000ffffc48231 */ /* 0x000fe20000340943 */
[----:B------:R-:W-:Y:S01]  /*e0b0*/  FADD.FTZ R16, R9, R2 ;  /* 0x0000000209107221 */ /* 0x000fe20000010000 */
[----:B------:R-:W-:Y:S01]  /*e0c0*/  F2FP.BF16.PACK_AB R17, R17, R11 ;  /* 0x0000000b1111723e */ /* 0x000fe200000010ff */
[----:B------:R-:W-:Y:S01]  /*e0d0*/  FMUL.FTZ R240, R153, R4 ;  /* 0x0000000499f07220 */ /* 0x000fe20000410000 */
[----:B------:R-:W-:Y:S01]  /*e0e0*/  @!P6 PRMT R51, R187, 0x5410, RZ ;  /* 0x00005410bb33e816 */ /* 0x000fe200000000ff */
[----:B------:R-:W-:Y:S01]  /*e0f0*/  FMUL.FTZ R211, R158, R3 ;  /* 0x000000039ed37220 */ /* 0x000fe20000410000 */
[----:B------:R-:W-:Y:S01]  /*e100*/  @!P0 PRMT R67, R196, 0x5410, RZ ;  /* 0x00005410c4438816 */ /* 0x000fe200000000ff */
[----:B------:R-:W-:-:S02]  /*e110*/  IMAD.MOV.U32 R201, RZ, RZ, R190 ;  /* 0x000000ffffc97224 */ /* 0x000fc400078e00be */
[-C--:B------:R-:W-:Y:S02]  /*e120*/  FMUL.FTZ R174, R174, R3.reuse ;  /* 0x00000003aeae7220 */ /* 0x080fe40000410000 */
[-C--:B------:R-:W-:Y:S02]  /*e130*/  FMUL.FTZ R175, R175, R3.reuse ;  /* 0x00000003afaf7220 */ /* 0x080fe40000410000 */
[-C--:B------:R-:W-:Y:S02]  /*e140*/  FMUL.FTZ R150, R150, R3.reuse ;  /* 0x0000000396967220 */ /* 0x080fe40000410000 */
[-C--:B------:R-:W-:Y:S02]  /*e150*/  FMUL.FTZ R151, R151, R3.reuse ;  /* 0x0000000397977220 */ /* 0x080fe40000410000 */
[-C--:B------:R-:W-:Y:S02]  /*e160*/  FMUL.FTZ R147, R147, R3.reuse ;  /* 0x0000000393937220 */ /* 0x080fe40000410000 */
[----:B------:R-:W-:-:S02]  /*e170*/  FMUL.FTZ R108, R86, R3 ;  /* 0x00000003566c7220 */ /* 0x000fc40000410000 */
[-C--:B------:R-:W-:Y:S02]  /*e180*/  FMUL.FTZ R109, R87, R3.reuse ;  /* 0x00000003576d7220 */ /* 0x080fe40000410000 */
[-C--:B------:R-:W-:Y:S02]  /*e190*/  FMUL.FTZ R217, R98, R3.reuse ;  /* 0x0000000362d97220 */ /* 0x080fe40000410000 */
[----:B------:R-:W-:Y:S01]  /*e1a0*/  FMUL.FTZ R216, R99, R3 ;  /* 0x0000000363d87220 */ /* 0x000fe20000410000 */
[----:B------:R-:W-:Y:S01]  /*e1b0*/  @!P1 HFMA2.BF16_V2 R199, -RZ.H0_H0, RZ.H0_H0, -R100.H0_H0 ;  /* 0x200000ffffc79231 */ /* 0x000fe20000340964 */
[----:B------:R-:W-:Y:S02]  /*e1c0*/  IMAD.MOV.U32 R10, RZ, RZ, R246 ;  /* 0x000000ffff0a7224 */ /* 0x000fe400078e00f6 */
[----:B------:R-:W-:Y:S02]  /*e1d0*/  IMAD.MOV.U32 R29, RZ, RZ, R244 ;  /* 0x000000ffff1d7224 */ /* 0x000fe400078e00f4 */
[----:B------:R-:W-:-:S02]  /*e1e0*/  FMUL.FTZ R245, R165, R4 ;  /* 0x00000004a5f57220 */ /* 0x000fc40000410000 */
[-C--:B------:R-:W-:Y:S02]  /*e1f0*/  FMUL.FTZ R148, R148, R4.reuse ;  /* 0x0000000494947220 */ /* 0x080fe40000410000 */
[-C--:B------:R-:W-:Y:S02]  /*e200*/  FMUL.FTZ R149, R149, R4.reuse ;  /* 0x0000000495957220 */ /* 0x080fe40000410000 */
[-C--:B------:R-:W-:Y:S02]  /*e210*/  FMUL.FTZ R251, R84, R4.reuse ;  /* 0x0000000454fb7220 */ /* 0x080fe40000410000 */
[-C--:B------:R-:W-:Y:S02]  /*e220*/  FMUL.FTZ R250, R85, R4.reuse ;  /* 0x0000000455fa7220 */ /* 0x080fe40000410000 */
[----:B------:R-:W-:Y:S01]  /*e230*/  FMUL.FTZ R218, R97, R4 ;  /* 0x0000000461da7220 */ /* 0x000fe20000410000 */
[----:B------:R-:W-:Y:S01]  /*e240*/  F2FP.BF16.PACK_AB R179, R64, R65 ;  /* 0x0000004140b3723e */ /* 0x000fe200000010ff */
[----:B------:R-:W-:Y:S01]  /*e250*/  IMAD.MOV.U32 R11, RZ, RZ, R247 ;  /* 0x000000ffff0b7224 */ /* 0x000fe200078e00f7 */
[----:B------:R-:W-:Y:S01]  /*e260*/  PRMT R63, R18, 0x7632, R63 ;  /* 0x00007632123f7816 */ /* 0x000fe2000000003f */
[----:B------:R-:W-:Y:S01]  /*e270*/  IMAD.MOV.U32 R152, RZ, RZ, R242 ;  /* 0x000000ffff987224 */ /* 0x000fe200078e00f2 */
[----:B------:R-:W2:Y:S01]  /*e280*/  LDL.LU R31, [R1+0x290] ;  /* 0x00029000011f7983 */ /* 0x000ea20000300800 */
[----:B------:R-:W-:-:S02]  /*e290*/  IMAD.MOV.U32 R153, RZ, RZ, R243 ;  /* 0x000000ffff997224 */ /* 0x000fc400078e00f3 */
[----:B------:R-:W-:Y:S02]  /*e2a0*/  IMAD.MOV.U32 R158, RZ, RZ, R249 ;  /* 0x000000ffff9e7224 */ /* 0x000fe400078e00f9 */
[-C--:B------:R-:W-:Y:S02]  /*e2b0*/  FMUL.FTZ R242, R170, R3.reuse ;  /* 0x00000003aaf27220 */ /* 0x080fe40000410000 */
        /* <DEDUP_REMOVED lines=12> */
[----:B------:R-:W-:Y:S02]  /*e380*/  FMUL.FTZ R190, R83, R3 ;  /* 0x0000000353be7220 */ /* 0x000fe40000410000 */
[----:B------:R-:W-:Y:S02]  /*e390*/  IMAD.MOV.U32 R162, RZ, RZ, R10 ;  /* 0x000000ffffa27224 */ /* 0x000fe400078e000a */
[----:B------:R-:W-:Y:S01]  /*e3a0*/  IMAD.MOV.U32 R163, RZ, RZ, R11 ;  /* 0x000000ffffa37224 */ /* 0x000fe200078e000b */
[----:B------:R-:W-:Y:S01]  /*e3b0*/  @!P1 PRMT R100, R199, 0x5410, RZ ;  /* 0x00005410c7649816 */ /* 0x000fe200000000ff */
[----:B------:R-:W-:-:S02]  /*e3c0*/  FMUL.FTZ R238, R161, R4 ;  /* 0x00000004a1ee7220 */ /* 0x000fc40000410000 */
[----:B------:R-:W-:Y:S02]  /*e3d0*/  IMAD.MOV.U32 R161, RZ, RZ, R219 ;  /* 0x000000ffffa17224 */ /* 0x000fe400078e00db */
[-C--:B------:R-:W-:Y:S02]  /*e3e0*/  FMUL.FTZ R199, R145, R4.reuse ;  /* 0x0000000491c77220 */ /* 0x080fe40000410000 */
[----:B------:R-:W-:Y:S02]  /*e3f0*/  IMAD.MOV.U32 R145, RZ, RZ, R248 ;  /* 0x000000ffff917224 */ /* 0x000fe400078e00f8 */
        /* <DEDUP_REMOVED lines=10> */
[----:B------:R-:W-:Y:S01]  /*e4a0*/  FMUL.FTZ R219, R96, R4 ;  /* 0x0000000460db7220 */ /* 0x000fe20000410000 */
[----:B------:R-:W-:Y:S02]  /*e4b0*/  PRMT R64, R18, 0x7610, R64 ;  /* 0x0000761012407816 */ /* 0x000fe40000000040 */
[----:B---3--:R-:W-:-:S04]  /*e4c0*/  LOP3.LUT R186, R181, R0, RZ, 0x3c, !PT ;  /* 0x00000000b5ba7212 */ /* 0x008fc800078e3cff */
[----:B------:R-:W-:-:S05]  /*e4d0*/  LOP3.LUT R0, R186, R45, RZ, 0x3c, !PT ;  /* 0x0000002dba007212 */ /* 0x000fca00078e3cff */
[----:B------:R-:W-:-:S05]  /*e4e0*/  IMAD.WIDE.U32 R14, R0, -0x326172a9, RZ ;  /* 0xcd9e8d57000e7825 */ /* 0x000fca00078e00ff */
[----:B------:R-:W-:-:S05]  /*e4f0*/  LOP3.LUT R2, R15, R198, R206, 0x96, !PT ;  /* 0x000000c60f027212 */ /* 0x000fca00078e96ce */
[----:B------:R-:W-:-:S05]  /*e500*/  IMAD.WIDE.U32 R2, R2, -0x2daee0ad, RZ ;  /* 0xd2511f5302027825 */ /* 0x000fca00078e00ff */
[----:B------:R-:W-:Y:S02]  /*e510*/  LOP3.LUT R0, R3, R193, R204, 0x96, !PT ;  /* 0x000000c103007212 */ /* 0x000fe400078e96cc */
[----:B------:R-:W-:-:S05]  /*e520*/  LOP3.LUT R3, R215, R195, R14, 0x96, !PT ;  /* 0x000000c3d7037212 */ /* 0x000fca00078e960e */
[----:B------:R-:W-:-:S04]  /*e530*/  IMAD.WIDE.U32 R8, R3, -0x2daee0ad, RZ ;  /* 0xd2511f5303087825 */ /* 0x000fc800078e00ff */
[----:B------:R-:W-:Y:S01]  /*e540*/  IMAD.WIDE.U32 R12, R0, -0x326172a9, RZ ;  /* 0xcd9e8d57000c7825 */ /* 0x000fe200078e00ff */
[----:B------:R-:W-:-:S05]  /*e550*/  LOP3.LUT R0, R9, R192, R2, 0x96, !PT ;  /* 0x000000c009007212 */ /* 0x000fca00078e9602 */
[----:B------:R-:W-:Y:S01]  /*e560*/  IMAD.WIDE.U32 R10, R0, -0x326172a9, RZ ;  /* 0xcd9e8d57000a7825 */ /* 0x000fe200078e00ff */
[----:B------:R-:W-:-:S04]  /*e570*/  LOP3.LUT R3, R13, R191, R214, 0x96, !PT ;  /* 0x000000bf0d037212 */ /* 0x000fc800078e96d6 */
[----:B------:R-:W-:Y:S01]  /*e580*/  LOP3.LUT R0, R11, R189, R12, 0x96, !PT ;  /* 0x000000bd0b007212 */ /* 0x000fe200078e960c */
[----:B------:R-:W-:-:S04]  /*e590*/  IMAD.WIDE.U32 R2, R3, -0x2daee0ad, RZ ;  /* 0xd2511f5303027825 */ /* 0x000fc800078e00ff */
[----:B------:R-:W-:Y:S01]  /*e5a0*/  IMAD.WIDE.U32 R12, R0, -0x2daee0ad, RZ ;  /* 0xd2511f53000c7825 */ /* 0x000fe200078e00ff */
[----:B------:R-:W-:-:S04]  /*e5b0*/  LOP3.LUT R3, R3, R161, R8, 0x96, !PT ;  /* 0x000000a103037212 */ /* 0x000fc800078e9608 */
[----:B------:R-:W-:Y:S01]  /*e5c0*/  LOP3.LUT R2, R13, R145, R2, 0x96, !PT ;  /* 0x000000910d027212 */ /* 0x000fe200078e9602 */
[----:B------:R-:W-:-:S04]  /*e5d0*/  IMAD.WIDE.U32 R8, R3, -0x326172a9, RZ ;  /* 0xcd9e8d5703087825 */ /* 0x000fc800078e00ff */
[----:B------:R-:W-:-:S05]  /*e5e0*/  IMAD.WIDE.U32 R2, R2, -0x326172a9, RZ ;  /* 0xcd9e8d5702027825 */ /* 0x000fca00078e00ff */
[----:B------:R-:W-:-:S04]  /*e5f0*/  LOP3.LUT R0, R3, R201, R8, 0x96, !PT ;  /* 0x000000c903007212 */ /* 0x000fc800078e9608 */
[----:B------:R-:W-:-:S04]  /*e600*/  LOP3.LUT R4, R0, 0xff, RZ, 0xc0, !PT ;  /* 0x000000ff00047812 */ /* 0x000fc800078ec0ff */
[----:B------:R-:W-:Y:S02]  /*e610*/  ISETP.GE.U32.AND P6, PT, R194, R4, PT ;  /* 0x00000004c200720c */ /* 0x000fe40003fc6070 */
[----:B------:R-:W-:Y:S02]  /*e620*/  LOP3.LUT R4, R0, 0xffff, RZ, 0xc0, !PT ;  /* 0x0000ffff00047812 */ /* 0x000fe400078ec0ff */
[----:B------:R-:W-:Y:S02]  /*e630*/  LOP3.LUT R10, R9, R158, R10, 0x96, !PT ;  /* 0x0000009e090a7212 */ /* 0x000fe400078e960a */
[----:B------:R-:W1:Y:S01]  /*e640*/  MUFU.EX2 R9, R213 ;  /* 0x000000d500097308 */ /* 0x000e620000000800 */
[----:B------:R-:W-:-:S04]  /*e650*/  SHF.R.U32.HI R4, RZ, 0x8, R4 ;  /* 0x00000008ff047819 */ /* 0x000fc80000011604 */
[----:B------:R-:W-:-:S03]  /*e660*/  LOP3.LUT R4, R4, 0xffff, RZ, 0xc0, !PT ;  /* 0x0000ffff04047812 */ /* 0x000fc600078ec0ff */
[----:B------:R-:W3:Y:S01]  /*e670*/  MUFU.EX2 R8, R220 ;  /* 0x000000dc00087308 */ /* 0x000ee20000000800 */
[----:B------:R-:W-:Y:S02]  /*e680*/  ISETP.GE.U32.AND P5, PT, R194, R4, PT ;  /* 0x00000004c200720c */ /* 0x000fe40003fa6070 */
[----:B------:R-:W-:-:S05]  /*e690*/  SHF.R.U32.HI R4, RZ, 0x10, R0 ;  /* 0x00000010ff047819 */ /* 0x000fca0000011600 */
[----:B------:R-:W-:Y:S01]  /*e6a0*/  MUFU.EX2 R13, R203 ;  /* 0x000000cb000d7308 */ /* 0x000fe20000000800 */
[----:B------:R-:W-:-:S07]  /*e6b0*/  SHF.R.U32.HI R0, RZ, 0x18, R0 ;  /* 0x00000018ff007819 */ /* 0x000fce0000011600 */
[----:B------:R-:W4:Y:S01]  /*e6c0*/  MUFU.EX2 R11, R208 ;  /* 0x000000d0000b7308 */ /* 0x000f220000000800 */
[----:B------:R-:W-:Y:S01]  /*e6d0*/  ISETP.GE.U32.AND P0, PT, R194, R0, PT ;  /* 0x00000000c200720c */ /* 0x000fe20003f06070 */
[----:B-1----:R-:W-:-:S04]  /*e6e0*/  FADD.FTZ R0, R9, R7 ;  /* 0x0000000709007221 */ /* 0x002fc80000010000 */
[----:B---3--:R-:W-:Y:S01]  /*e6f0*/  FADD.FTZ R7, R8, R0 ;  /* 0x0000000008077221 */ /* 0x008fe20000010000 */
[----:B------:R-:W-:Y:S02]  /*e700*/  LOP3.LUT R4, R4, 0xff, RZ, 0xc0, !PT ;  /* 0x000000ff04047812 */ /* 0x000fe400078ec0ff */
[----:B----4-:R-:W-:-:S04]  /*e710*/  F2FP.BF16.PACK_AB R0, R11, R13 ;  /* 0x0000000d0b00723e */ /* 0x010fc800000010ff */
[----:B------:R-:W-:Y:S02]  /*e720*/  PRMT R65, R0, 0x7610, R65 ;  /* 0x0000761000417816 */ /* 0x000fe40000000041 */
[----:B------:R-:W-:Y:S01]  /*e730*/  ISETP.GE.U32.AND P1, PT, R194, R4, PT ;  /* 0x00000004c200720c */ /* 0x000fe20003f26070 */
[----:B------:R-:W-:Y:S01]  /*e740*/  FADD.FTZ R4, R13, R16 ;  /* 0x000000100d047221 */ /* 0x000fe20000010000 */
[----:B------:R-:W-:Y:S01]  /*e750*/  PRMT R62, R0, 0x7632, R62 ;  /* 0x00007632003e7816 */ /* 0x000fe2000000003e */
[----:B------:R-:W-:Y:S01]  /*e760*/  @!P6 HFMA2.BF16_V2 R68, -RZ.H0_H0, RZ.H0_H0, -R65.H0_H0 ;  /* 0x200000ffff44e231 */ /* 0x000fe20000340941 */
[----:B------:R-:W-:Y:S01]  /*e770*/  F2FP.BF16.PACK_AB R82, R8, R9 ;  /* 0x000000090852723e */ /* 0x000fe200000010ff */
[----:B------:R-:W-:Y:S01]  /*e780*/  FADD.FTZ R8, R11, R4 ;  /* 0x000000040b087221 */ /* 0x000fe20000010000 */
[----:B------:R-:W-:Y:S01]  /*e790*/  LOP3.LUT R0, R2, 0xff, RZ, 0xc0, !PT ;  /* 0x000000ff02007812 */ /* 0x000fe200078ec0ff */
[----:B------:R-:W1:Y:S01]  /*e7a0*/  MUFU.EX2 R11, R225 ;  /* 0x000000e1000b7308 */ /* 0x000e620000000800 */
[----:B------:R-:W-:-:S02]  /*e7b0*/  PRMT R213, R65, 0x5410, R62 ;  /* 0x0000541041d57816 */ /* 0x000fc4000000003e */
[----:B------:R-:W-:Y:S02]  /*e7c0*/  @!P6 PRMT R65, R68, 0x5410, RZ ;  /* 0x000054104441e816 */ /* 0x000fe400000000ff */
[----:B------:R-:W-:-:S03]  /*e7d0*/  ISETP.GE.U32.AND P6, PT, R194, R0, PT ;  /* 0x00000000c200720c */ /* 0x000fc60003fc6070 */
[----:B------:R-:W3:Y:S01]  /*e7e0*/  MUFU.EX2 R13, R221 ;  /* 0x000000dd000d7308 */ /* 0x000ee20000000800 */
[----:B------:R-:W-:-:S07]  /*e7f0*/  LOP3.LUT R0, R2, 0xffff, RZ, 0xc0, !PT ;  /* 0x0000ffff02007812 */ /* 0x000fce00078ec0ff */
[----:B------:R-:W4:Y:S01]  /*e800*/  MUFU.EX2 R16, R222 ;  /* 0x000000de00107308 */ /* 0x000f220000000800 */
[----:B------:R-:W-:Y:S01]  /*e810*/  SHF.R.U32.HI R0, RZ, 0x8, R0 ;  /* 0x00000008ff007819 */ /* 0x000fe20000011600 */
[----:B------:R-:W-:Y:S02]  /*e820*/  @!P0 HFMA2.BF16_V2 R69, -RZ.H0_H0, RZ.H0_H0, -R63.H0_H0 ;  /* 0x200000ffff458231 */ /* 0x000fe4000034093f */
[----:B------:R-:W-:Y:S01]  /*e830*/  @!P1 HFMA2.BF16_V2 R70, -RZ.H0_H0, RZ.H0_H0, -R64.H0_H0 ;  /* 0x200000ffff469231 */ /* 0x000fe20000340940 */
[----:B------:R-:W-:Y:S02]  /*e840*/  LOP3.LUT R0, R0, 0xffff, RZ, 0xc0, !PT ;  /* 0x0000ffff00007812 */ /* 0x000fe400078ec0ff */
[----:B------:R-:W-:Y:S02]  /*e850*/  SHF.R.U32.HI R4, RZ, 0x18, R2 ;  /* 0x00000018ff047819 */ /* 0x000fe40000011602 */
[----:B------:R-:W-:Y:S02]  /*e860*/  PRMT R220, R64, 0x5410, R63 ;  /* 0x0000541040dc7816 */ /* 0x000fe4000000003f */
[----:B------:R-:W-:-:S02]  /*e870*/  @!P0 PRMT R63, R69, 0x5410, RZ ;  /* 0x00005410453f8816 */ /* 0x000fc400000000ff */
[----:B------:R-:W-:Y:S02]  /*e880*/  @!P1 PRMT R64, R70, 0x5410, RZ ;  /* 0x0000541046409816 */ /* 0x000fe400000000ff */
[C---:B------:R-:W-:Y:S01]  /*e890*/  ISETP.GE.U32.AND P0, PT, R194.reuse, R0, PT ;  /* 0x00000000c200720c */ /* 0x040fe20003f06070 */
[----:B-1----:R-:W-:Y:S01]  /*e8a0*/  FADD.FTZ R0, R11, R7 ;  /* 0x000000070b007221 */ /* 0x002fe20000010000 */
[----:B------:R-:W-:Y:S01]  /*e8b0*/  ISETP.GE.U32.AND P1, PT, R194, R4, PT ;  /* 0x00000004c200720c */ /* 0x000fe20003f26070 */
[----:B---3--:R-:W-:Y:S01]  /*e8c0*/  FADD.FTZ R7, R13, R8 ;  /* 0x000000080d077221 */ /* 0x008fe20000010000 */
[----:B----4-:R-:W-:Y:S01]  /*e8d0*/  F2FP.BF16.PACK_AB R4, R16, R13 ;  /* 0x0000000d1004723e */ /* 0x010fe200000010ff */
[----:B------:R1:W3:Y:S08]  /*e8e0*/  MUFU.EX2 R9, R227 ;  /* 0x000000e300097308 */ /* 0x0002f00000000800 */
[----:B------:R4:W-:Y:S01]  /*e8f0*/  MUFU.EX2 R13, R232 ;  /* 0x000000e8000d7308 */ /* 0x0009e20000000800 */
[----:B-1----:R-:W-:-:S02]  /*e900*/  IMAD.MOV.U32 R227, RZ, RZ, R157 ;  /* 0x000000ffffe37224 */ /* 0x002fc400078e009d */
[----:B------:R-:W-:Y:S02]  /*e910*/  IMAD.MOV.U32 R157, RZ, RZ, R28 ;  /* 0x000000ffff9d7224 */ /* 0x000fe400078e001c */
[----:B----4-:R-:W-:Y:S02]  /*e920*/  IMAD.MOV.U32 R232, RZ, RZ, R201 ;  /* 0x000000ffffe87224 */ /* 0x010fe400078e00c9 */
[----:B------:R-:W-:Y:S02]  /*e930*/  IMAD.MOV.U32 R201, RZ, RZ, R200 ;  /* 0x000000ffffc97224 */ /* 0x000fe400078e00c8 */
[----:B------:R-:W-:Y:S02]  /*e940*/  IMAD.MOV.U32 R200, RZ, RZ, R29 ;  /* 0x000000ffffc87224 */ /* 0x000fe400078e001d */
[----:B------:R-:W4:Y:S01]  /*e950*/  LDL.LU.64 R28, [R1+0x8] ;  /* 0x00000800011c7983 */ /* 0x000f220000300a00 */
[----:B------:R-:W-:Y:S01]  /*e960*/  SHF.R.U32.HI R2, RZ, 0x10, R2 ;  /* 0x00000010ff027819 */ /* 0x000fe20000011602 */
[----:B------:R-:W-:-:S03]  /*e970*/  @!P5 HFMA2.BF16_V2 R60, -RZ.H0_H0, RZ.H0_H0, -R62.H0_H0 ;  /* 0x200000ffff3cd231 */ /* 0x000fc6000034093e */
[----:B------:R-:W-:Y:S02]  /*e980*/  LOP3.LUT R2, R2, 0xff, RZ, 0xc0, !PT ;  /* 0x000000ff02027812 */ /* 0x000fe400078ec0ff */
[----:B------:R-:W-:Y:S02]  /*e990*/  @!P5 PRMT R62, R60, 0x5410, RZ ;  /* 0x000054103c3ed816 */ /* 0x000fe400000000ff */
[----:B------:R-:W-:Y:S01]  /*e9a0*/  ISETP.GE.U32.AND P5, PT, R194, R2, PT ;  /* 0x00000002c200720c */ /* 0x000fe20003fa6070 */
[----:B------:R-:W-:Y:S01]  /*e9b0*/  IMAD.WIDE.U32 R2, R10, -0x2daee0ad, RZ ;  /* 0xd2511f530a027825 */ /* 0x000fe200078e00ff */
[C---:B------:R-:W-:Y:S02]  /*e9c0*/  PRMT R61, R4.reuse, 0x7610, R61 ;  /* 0x00007610043d7816 */ /* 0x040fe4000000003d */
[C---:B---3--:R-:W-:Y:S01]  /*e9d0*/  F2FP.BF16.PACK_AB R81, R9.reuse, R11 ;  /* 0x0000000b0951723e */ /* 0x048fe200000010ff */
[----:B------:R-:W-:Y:S01]  /*e9e0*/  FADD.FTZ R9, R9, R0 ;  /* 0x0000000009097221 */ /* 0x000fe20000010000 */
[----:B------:R-:W-:Y:S01]  /*e9f0*/  LOP3.LUT R0, R3, R252, R12, 0x96, !PT ;  /* 0x000000fc03007212 */ /* 0x000fe200078e960c */
[----:B------:R-:W-:Y:S01]  /*ea00*/  @!P6 HFMA2.BF16_V2 R71, -RZ.H0_H0, RZ.H0_H0, -R61.H0_H0 ;  /* 0x200000ffff47e231 */ /* 0x000fe2000034093d */
[----:B------:R-:W-:-:S02]  /*ea10*/  PRMT R60, R4, 0x7632, R60 ;  /* 0x00007632043c7816 */ /* 0x000fc4000000003c */
[----:B------:R-:W-:Y:S02]  /*ea20*/  LOP3.LUT R4, R0, 0xff, RZ, 0xc0, !PT ;  /* 0x000000ff00047812 */ /* 0x000fe400078ec0ff */
[----:B------:R-:W-:Y:S01]  /*ea30*/  PRMT R208, R61, 0x5410, R60 ;  /* 0x000054103dd07816 */ /* 0x000fe2000000003c */
[----:B------:R-:W-:Y:S01]  /*ea40*/  @!P0 HFMA2.BF16_V2 R80, -RZ.H0_H0, RZ.H0_H0, -R60.H0_H0 ;  /* 0x200000ffff508231 */ /* 0x000fe2000034093c */
[----:B------:R-:W-:Y:S02]  /*ea50*/  @!P6 PRMT R61, R71, 0x5410, RZ ;  /* 0x00005410473de816 */ /* 0x000fe400000000ff */
[----:B------:R-:W-:Y:S02]  /*ea60*/  ISETP.GE.U32.AND P6, PT, R194, R4, PT ;  /* 0x00000004c200720c */ /* 0x000fe40003fc6070 */
[----:B------:R-:W-:Y:S01]  /*ea70*/  SHF.R.U32.HI R4, RZ, 0x18, R0 ;  /* 0x00000018ff047819 */ /* 0x000fe20000011600 */
[----:B------:R-:W-:Y:S01]  /*ea80*/  MUFU.EX2 R12, R226 ;  /* 0x000000e2000c7308 */ /* 0x000fe20000000800 */
[----:B------:R-:W-:-:S02]  /*ea90*/  @!P0 PRMT R60, R80, 0x5410, RZ ;  /* 0x00005410503c8816 */ /* 0x000fc400000000ff */
[----:B------:R-:W-:Y:S02]  /*eaa0*/  ISETP.GE.U32.AND P0, PT, R194, R4, PT ;  /* 0x00000004c200720c */ /* 0x000fe40003f06070 */
[----:B------:R-:W-:-:S03]  /*eab0*/  SHF.R.U32.HI R4, RZ, 0x10, R0 ;  /* 0x00000010ff047819 */ /* 0x000fc60000011600 */
[----:B------:R-:W1:Y:S01]  /*eac0*/  MUFU.EX2 R18, R228 ;  /* 0x000000e400127308 */ /* 0x000e620000000800 */
[----:B------:R-:W-:Y:S02]  /*ead0*/  LOP3.LUT R0, R0, 0xffff, RZ, 0xc0, !PT ;  /* 0x0000ffff00007812 */ /* 0x000fe400078ec0ff */
[C---:B------:R-:W-:Y:S02]  /*eae0*/  PRMT R58, R21.reuse, 0x7610, R58 ;  /* 0x00007610153a7816 */ /* 0x040fe4000000003a */
[----:B------:R-:W-:Y:S02]  /*eaf0*/  SHF.R.U32.HI R0, RZ, 0x8, R0 ;  /* 0x00000008ff007819 */ /* 0x000fe40000011600 */
[----:B------:R-:W-:Y:S01]  /*eb00*/  PRMT R59, R21, 0x7632, R59 ;  /* 0x00007632153b7816 */ /* 0x000fe2000000003b */
[----:B------:R-:W-:Y:S01]  /*eb10*/  @!P5 HFMA2.BF16_V2 R84, -RZ.H0_H0, RZ.H0_H0, -R58.H0_H0 ;  /* 0x200000ffff54d231 */ /* 0x000fe2000034093a */
[----:B------:R-:W-:Y:S02]  /*eb20*/  LOP3.LUT R0, R0, 0xffff, RZ, 0xc0, !PT ;  /* 0x0000ffff00007812 */ /* 0x000fe400078ec0ff */
[----:B------:R-:W-:-:S02]  /*eb30*/  PRMT R203, R58, 0x5410, R59 ;  /* 0x000054103acb7816 */ /* 0x000fc4000000003b */
[----:B------:R-:W-:Y:S01]  /*eb40*/  @!P5 PRMT R58, R84, 0x5410, RZ ;  /* 0x00005410543ad816 */ /* 0x000fe200000000ff */
[----:B------:R-:W-:Y:S01]  /*eb50*/  @!P1 HFMA2.BF16_V2 R83, -RZ.H0_H0, RZ.H0_H0, -R59.H0_H0 ;  /* 0x200000ffff539231 */ /* 0x000fe2000034093b */
[----:B------:R-:W-:Y:S02]  /*eb60*/  ISETP.GE.U32.AND P5, PT, R194, R0, PT ;  /* 0x00000000c200720c */ /* 0x000fe40003fa6070 */
[----:B-1----:R-:W-:Y:S02]  /*eb70*/  F2FP.BF16.PACK_AB R0, R18, R12 ;  /* 0x0000000c1200723e */ /* 0x002fe400000010ff */
[----:B------:R-:W-:Y:S02]  /*eb80*/  LOP3.LUT R4, R4, 0xff, RZ, 0xc0, !PT ;  /* 0x000000ff04047812 */ /* 0x000fe400078ec0ff */
[----:B------:R-:W-:Y:S02]  /*eb90*/  PRMT R57, R0, 0x7610, R57 ;  /* 0x0000761000397816 */ /* 0x000fe40000000039 */
[----:B------:R-:W-:-:S02]  /*eba0*/  @!P1 PRMT R59, R83, 0x5410, RZ ;  /* 0x00005410533b9816 */ /* 0x000fc400000000ff */
[----:B------:R-:W-:Y:S01]  /*ebb0*/  ISETP.GE.U32.AND P1, PT, R194, R4, PT ;  /* 0x00000004c200720c */ /* 0x000fe20003f26070 */
[----:B------:R-:W-:Y:S01]  /*ebc0*/  FADD.FTZ R7, R16, R7 ;  /* 0x0000000710077221 */ /* 0x000fe20000010000 */
[----:B------:R-:W-:Y:S01]  /*ebd0*/  PRMT R54, R0, 0x7632, R54 ;  /* 0x0000763200367816 */ /* 0x000fe20000000036 */
[----:B------:R-:W-:Y:S01]  /*ebe0*/  @!P6 HFMA2.BF16_V2 R96, -RZ.H0_H0, RZ.H0_H0, -R57.H0_H0 ;  /* 0x200000ffff60e231 */ /* 0x000fe20000340939 */
[----:B------:R-:W1:Y:S01]  /*ebf0*/  MUFU.EX2 R16, R231 ;  /* 0x000000e700107308 */ /* 0x000e620000000800 */
[----:B------:R-:W-:Y:S02]  /*ec00*/  LOP3.LUT R0, R2, 0xff, RZ, 0xc0, !PT ;  /* 0x000000ff02007812 */ /* 0x000fe400078ec0ff */
[----:B------:R-:W-:Y:S02]  /*ec10*/  PRMT R226, R57, 0x5410, R54 ;  /* 0x0000541039e27816 */ /* 0x000fe40000000036 */
[----:B------:R-:W-:Y:S02]  /*ec20*/  PRMT R56, R17, 0x7610, R56 ;  /* 0x0000761011387816 */ /* 0x000fe40000000038 */
[----:B------:R-:W-:-:S02]  /*ec30*/  @!P6 PRMT R57, R96, 0x5410, RZ ;  /* 0x000054106039e816 */ /* 0x000fc400000000ff */
[----:B------:R-:W-:Y:S02]  /*ec40*/  ISETP.GE.U32.AND P6, PT, R194, R0, PT ;  /* 0x00000000c200720c */ /* 0x000fe40003fc6070 */
[--C-:B------:R-:W-:Y:S02]  /*ec50*/  SHF.R.U32.HI R4, RZ, 0x18, R2.reuse ;  /* 0x00000018ff047819 */ /* 0x100fe40000011602 */
[----:B------:R-:W-:Y:S02]  /*ec60*/  LOP3.LUT R0, R2, 0xffff, RZ, 0xc0, !PT ;  /* 0x0000ffff02007812 */ /* 0x000fe400078ec0ff */
[----:B------:R-:W-:Y:S01]  /*ec70*/  SHF.R.U32.HI R2, RZ, 0x10, R2 ;  /* 0x00000010ff027819 */ /* 0x000fe20000011602 */
[----:B------:R-:W3:Y:S01]  /*ec80*/  MUFU.EX2 R10, R233 ;  /* 0x000000e9000a7308 */ /* 0x000ee20000000800 */
[----:B------:R-:W-:Y:S01]  /*ec90*/  PRMT R55, R17, 0x7632, R55 ;  /* 0x0000763211377816 */ /* 0x000fe20000000037 */
[----:B------:R-:W-:Y:S01]  /*eca0*/  @!P1 HFMA2.BF16_V2 R86, -RZ.H0_H0, RZ.H0_H0, -R56.H0_H0 ;  /* 0x200000ffff569231 */ /* 0x000fe20000340938 */
[----:B------:R-:W-:Y:S01]  /*ecb0*/  LOP3.LUT R2, R2, 0xff, RZ, 0xc0, !PT ;  /* 0x000000ff02027812 */ /* 0x000fe200078ec0ff */
[----:B------:R-:W-:Y:S01]  /*ecc0*/  FADD.FTZ R3, R12, R7 ;  /* 0x000000070c037221 */ /* 0x000fe20000010000 */
[----:B------:R-:W-:-:S02]  /*ecd0*/  PRMT R225, R56, 0x5410, R55 ;  /* 0x0000541038e17816 */ /* 0x000fc40000000037 */
[----:B------:R-:W-:Y:S01]  /*ece0*/  @!P1 PRMT R56, R86, 0x5410, RZ ;  /* 0x0000541056389816 */ /* 0x000fe200000000ff */
[----:B------:R-:W2:Y:S01]  /*ecf0*/  MUFU.EX2 R8, R234 ;  /* 0x000000ea00087308 */ /* 0x000ea20000000800 */
[----:B------:R-:W-:Y:S02]  /*ed00*/  ISETP.GE.U32.AND P1, PT, R194, R2, PT ;  /* 0x00000002c200720c */ /* 0x000fe40003f26070 */
[----:B------:R-:W-:Y:S02]  /*ed10*/  SHF.R.U32.HI R0, RZ, 0x8, R0 ;  /* 0x00000008ff007819 */ /* 0x000fe40000011600 */
[----:B-1----:R-:W-:-:S03]  /*ed20*/  F2FP.BF16.PACK_AB R2, R16, R13 ;  /* 0x0000000d1002723e */ /* 0x002fc600000010ff */
[----:B------:R-:W-:Y:S01]  /*ed30*/  MUFU.EX2 R11, R223 ;  /* 0x000000df000b7308 */ /* 0x000fe20000000800 */
[----:B------:R-:W-:Y:S01]  /*ed40*/  @!P5 HFMA2.BF16_V2 R87, -RZ.H0_H0, RZ.H0_H0, -R54.H0_H0 ;  /* 0x200000ffff57d231 */ /* 0x000fe20000340936 */
[----:B------:R-:W-:-:S06]  /*ed50*/  LOP3.LUT R0, R0, 0xffff, RZ, 0xc0, !PT ;  /* 0x0000ffff00007812 */ /* 0x000fcc00078ec0ff */
[----:B------:R-:W1:Y:S01]  /*ed60*/  MUFU.EX2 R12, R224 ;  /* 0x000000e0000c7308 */ /* 0x000e620000000800 */
[C---:B------:R-:W-:Y:S02]  /*ed70*/  PRMT R53, R2.reuse, 0x7610, R53 ;  /* 0x0000761002357816 */ /* 0x040fe40000000035 */
[----:B------:R-:W-:Y:S01]  /*ed80*/  PRMT R52, R2, 0x7632, R52 ;  /* 0x0000763202347816 */ /* 0x000fe20000000034 */
[----:B------:R-:W-:Y:S01]  /*ed90*/  FADD.FTZ R2, R18, R3 ;  /* 0x0000000312027221 */ /* 0x000fe20000010000 */
[----:B------:R-:W-:-:S03]  /*eda0*/  @!P0 HFMA2.BF16_V2 R85, -RZ.H0_H0, RZ.H0_H0, -R55.H0_H0 ;  /* 0x200000ffff558231 */ /* 0x000fc60000340937 */
[----:B------:R-:W1:Y:S01]  /*edb0*/  MUFU.EX2 R7, R235 ;  /* 0x000000eb00077308 */ /* 0x000e620000000800 */
[----:B------:R-:W-:Y:S02]  /*edc0*/  @!P5 PRMT R54, R87, 0x5410, RZ ;  /* 0x000054105736d816 */ /* 0x000fe400000000ff */
[----:B------:R-:W-:Y:S01]  /*edd0*/  ISETP.GE.U32.AND P5, PT, R194, R0, PT ;  /* 0x00000000c200720c */ /* 0x000fe20003fa6070 */
[----:B---3--:R-:W-:-:S04]  /*ede0*/  FADD.FTZ R0, R10, R9 ;  /* 0x000000090a007221 */ /* 0x008fc80000010000 */
[----:B------:R-:W3:Y:S01]  /*edf0*/  MUFU.EX2 R3, R236 ;  /* 0x000000ec00037308 */ /* 0x000ee20000000800 */
[----:B------:R-:W-:Y:S02]  /*ee00*/  @!P0 PRMT R55, R85, 0x5410, RZ ;  /* 0x0000541055378816 */ /* 0x000fe400000000ff */
[----:B------:R-:W-:Y:S01]  /*ee10*/  ISETP.GE.U32.AND P0, PT, R194, R4, PT ;  /* 0x00000004c200720c */ /* 0x000fe20003f06070 */
[----:B--2---:R-:W-:Y:S01]  /*ee20*/  FADD.FTZ R4, R8, R0 ;  /* 0x0000000008047221 */ /* 0x004fe20000010000 */
[----:B-1----:R-:W-:Y:S01]  /*ee30*/  F2FP.BF16.PACK_AB R0, R12, R11 ;  /* 0x0000000b0c00723e */ /* 0x002fe200000010ff */
[----:B------:R-:W-:-:S03]  /*ee40*/  IMAD.MOV.U32 R234, RZ, RZ, R158 ;  /* 0x000000ffffea7224 */ /* 0x000fc600078e009e */
[C---:B------:R-:W-:Y:S02]  /*ee50*/  PRMT R47, R0.reuse, 0x7610, R47 ;  /* 0x00007610002f7816 */ /* 0x040fe4000000002f */
[----:B------:R-:W-:Y:S01]  /*ee60*/  PRMT R46, R0, 0x7632, R46 ;  /* 0x00007632002e7816 */ /* 0x000fe2000000002e */
[----:B------:R-:W-:Y:S02]  /*ee70*/  FADD.FTZ R0, R7, R4 ;  /* 0x0000000407007221 */ /* 0x000fe40000010000 */
[----:B------:R-:W-:Y:S02]  /*ee80*/  IMAD.MOV.U32 R158, RZ, RZ, R162 ;  /* 0x000000ffff9e7224 */ /* 0x000fe400078e00a2 */
[----:B------:R-:W-:Y:S01]  /*ee90*/  FADD.FTZ R2, R13, R2 ;  /* 0x000000020d027221 */ /* 0x000fe20000010000 */
[C---:B---3--:R-:W-:Y:S01]  /*eea0*/  F2FP.BF16.PACK_AB R50, R3.reuse, R7 ;  /* 0x000000070332723e */ /* 0x048fe200000010ff */
[----:B------:R-:W-:Y:S02]  /*eeb0*/  FADD.FTZ R3, R3, R0 ;  /* 0x0000000003037221 */ /* 0x000fe40000010000 */
[----:B------:R-:W-:Y:S01]  /*eec0*/  FADD.FTZ R0, R16, R2 ;  /* 0x0000000210007221 */ /* 0x000fe20000010000 */
[----:B------:R-:W-:Y:S01]  /*eed0*/  LOP3.LUT R2, R49, R198, R158, 0x96, !PT ;  /* 0x000000c631027212 */ /* 0x000fe200078e969e */
[----:B------:R-:W-:Y:S01]  /*eee0*/  IMAD.MOV.U32 R68, RZ, RZ, R152 ;  /* 0x000000ffff447224 */ /* 0x000fe200078e0098 */
[----:B------:R1:W-:Y:S01]  /*eef0*/  STL [R1+0x2c], R3 ;  /* 0x00002c0301007387 */ /* 0x0003e20000100800 */
[----:B------:R-:W-:Y:S01]  /*ef00*/  IMAD.MOV.U32 R228, RZ, RZ, R148 ;  /* 0x000000ffffe47224 */ /* 0x000fe200078e0094 */
[----:B------:R-:W-:Y:S01]  /*ef10*/  @!P6 HFMA2.BF16_V2 R97, -RZ.H0_H0, RZ.H0_H0, -R53.H0_H0 ;  /* 0x200000ffff61e231 */ /* 0x000fe20000340935 */
[----:B------:R-:W-:Y:S01]  /*ef20*/  IMAD.MOV.U32 R71, RZ, RZ, R150 ;  /* 0x000000ffff477224 */ /* 0x000fe200078e0096 */
[----:B------:R-:W-:Y:S01]  /*ef30*/  @!P5 HFMA2.BF16_V2 R144, -RZ.H0_H0, RZ.H0_H0, -R52.H0_H0 ;  /* 0x200000ffff90d231 */ /* 0x000fe20000340934 */
[----:B------:R2:W-:Y:S01]  /*ef40*/  STL [R1+0x15c], R0 ;  /* 0x00015c0001007387 */ /* 0x0005e20000100800 */
[----:B------:R-:W-:-:S02]  /*ef50*/  IMAD.MOV.U32 R70, RZ, RZ, R151 ;  /* 0x000000ffff467224 */ /* 0x000fc400078e0097 */
[----:B------:R-:W-:Y:S01]  /*ef60*/  IMAD.MOV.U32 R83, RZ, RZ, R147 ;  /* 0x000000ffff537224 */ /* 0x000fe200078e0093 */
[----:B------:R-:W-:Y:S01]  /*ef70*/  PRMT R222, R53, 0x5410, R52 ;  /* 0x0000541035de7816 */ /* 0x000fe20000000034 */
[----:B------:R-:W-:Y:S02]  /*ef80*/  IMAD.MOV.U32 R20, RZ, RZ, R160 ;  /* 0x000000ffff147224 */ /* 0x000fe400078e00a0 */
[----:B------:R-:W-:Y:S01]  /*ef90*/  IMAD.MOV.U32 R21, RZ, RZ, R149 ;  /* 0x000000ffff157224 */ /* 0x000fe200078e0095 */
[----:B------:R-:W-:Y:S01]  /*efa0*/  @!P6 PRMT R53, R97, 0x5410, RZ ;  /* 0x000054106135e816 */ /* 0x000fe200000000ff */
[----:B------:R-:W-:Y:S01]  /*efb0*/  IMAD.MOV.U32 R233, RZ, RZ, R228 ;  /* 0x000000ffffe97224 */ /* 0x000fe200078e00e4 */
[----:B------:R-:W-:Y:S01]  /*efc0*/  @!P5 PRMT R52, R144, 0x5410, RZ ;  /* 0x000054109034d816 */ /* 0x000fe200000000ff */
[----:B------:R-:W-:Y:S02]  /*efd0*/  IMAD.MOV.U32 R231, RZ, RZ, R145 ;  /* 0x000000ffffe77224 */ /* 0x000fe400078e0091 */
[----:B-1----:R-:W-:-:S05]  /*efe0*/  IMAD.WIDE.U32 R2, R2, -0x2daee0ad, RZ ;  /* 0xd2511f5302027825 */ /* 0x002fca00078e00ff */
[----:B--2---:R-:W-:Y:S01]  /*eff0*/  LOP3.LUT R0, R3, R193, R68, 0x96, !PT ;  /* 0x000000c103007212 */ /* 0x004fe200078e9644 */
[----:B------:R-:W-:Y:S02]  /*f000*/  IMAD.MOV.U32 R224, RZ, RZ, R161 ;  /* 0x000000ffffe07224 */ /* 0x000fe400078e00a1 */
[----:B------:R-:W-:Y:S02]  /*f010*/  IMAD.MOV.U32 R69, RZ, RZ, R153 ;  /* 0x000000ffff457224 */ /* 0x000fe400078e0099 */
        /* <DEDUP_REMOVED lines=26> */
[----:B------:R-:W-:Y:S02]  /*f1c0*/  IMAD.MOV.U32 R71, RZ, RZ, R70 ;  /* 0x000000ffff477224 */ /* 0x000fe400078e0046 */
[----:B------:R-:W-:-:S02]  /*f1d0*/  IMAD.MOV.U32 R83, RZ, RZ, R21 ;  /* 0x000000ffff537224 */ /* 0x000fc400078e0015 */
[----:B------:R-:W-:Y:S02]  /*f1e0*/  IMAD.MOV.U32 R70, RZ, RZ, R20 ;  /* 0x000000ffff467224 */ /* 0x000fe400078e0014 */
[----:B------:R-:W-:Y:S01]  /*f1f0*/  IMAD.WIDE.U32 R6, R0, -0x326172a9, RZ ;  /* 0xcd9e8d5700067825 */ /* 0x000fe200078e00ff */
[----:B------:R-:W-:Y:S02]  /*f200*/  @!P1 HFMA2.BF16_V2 R99, -RZ.H0_H0, RZ.H0_H0, -R47.H0_H0 ;  /* 0x200000ffff639231 */ /* 0x000fe4000034092f */
[----:B------:R-:W-:Y:S01]  /*f210*/  @!P0 HFMA2.BF16_V2 R98, -RZ.H0_H0, RZ.H0_H0, -R46.H0_H0 ;  /* 0x200000ffff628231 */ /* 0x000fe2000034092e */
[----:B------:R-:W-:Y:S01]  /*f220*/  PRMT R221, R47, 0x5410, R46 ;  /* 0x000054102fdd7816 */ /* 0x000fe2000000002e */
[----:B------:R-:W-:Y:S01]  /*f230*/  IMAD.MOV.U32 R159, RZ, RZ, R163 ;  /* 0x000000ffff9f7224 */ /* 0x000fe200078e00a3 */
[----:B------:R-:W-:Y:S01]  /*f240*/  @!P1 PRMT R47, R99, 0x5410, RZ ;  /* 0x00005410632f9816 */ /* 0x000fe200000000ff */
[-C--:B------:R-:W-:Y:S01]  /*f250*/  FMUL.FTZ R142, R142, R5.reuse ;  /* 0x000000058e8e7220 */ /* 0x080fe20000410000 */
[----:B------:R-:W-:Y:S01]  /*f260*/  @!P0 PRMT R46, R98, 0x5410, RZ ;  /* 0x00005410622e8816 */ /* 0x000fe200000000ff */
        /* <DEDUP_REMOVED lines=21> */
[----:B----4-:R-:W-:-:S05]  /*f3c0*/  LOP3.LUT R3, R29, R195, R48, 0x96, !PT ;  /* 0x000000c31d037212 */ /* 0x010fca00078e9630 */
[----:B------:R-:W-:Y:S01]  /*f3d0*/  IMAD.WIDE.U32 R20, R3, -0x2daee0ad, RZ ;  /* 0xd2511f5303147825 */ /* 0x000fe200078e00ff */
[----:B------:R-:W-:-:S04]  /*f3e0*/  LOP3.LUT R0, R7, R191, R28, 0x96, !PT ;  /* 0x000000bf07007212 */ /* 0x000fc800078e961c */
[----:B------:R-:W-:Y:S01]  /*f3f0*/  LOP3.LUT R2, R21, R192, R2, 0x96, !PT ;  /* 0x000000c015027212 */ /* 0x000fe200078e9602 */
[-C--:B------:R-:W-:Y:S02]  /*f400*/  FMUL.FTZ R162, R94, R5.reuse ;  /* 0x000000055ea27220 */ /* 0x080fe40000410000 */
[----:B------:R-:W-:Y:S02]  /*f410*/  FMUL.FTZ R163, R95, R5 ;  /* 0x000000055fa37220 */ /* 0x000fe40000410000 */
[----:B------:R-:W-:-:S04]  /*f420*/  IMAD.WIDE.U32 R4, R0, -0x2daee0ad, RZ ;  /* 0xd2511f5300047825 */ /* 0x000fc800078e00ff */
[----:B------:R-:W-:Y:S01]  /*f430*/  IMAD.WIDE.U32 R2, R2, -0x326172a9, RZ ;  /* 0xcd9e8d5702027825 */ /* 0x000fe200078e00ff */
[----:B------:R-:W-:-:S04]  /*f440*/  LOP3.LUT R0, R5, R224, R20, 0x96, !PT ;  /* 0x000000e005007212 */ /* 0x000fc800078e9614 */
[----:B------:R-:W-:Y:S01]  /*f450*/  LOP3.LUT R3, R3, R189, R6, 0x96, !PT ;  /* 0x000000bd03037212 */ /* 0x000fe200078e9606 */
[----:B------:R-:W-:Y:S01]  /*f460*/  IMAD.WIDE.U32 R6, R0, -0x326172a9, RZ ;  /* 0xcd9e8d5700067825 */ /* 0x000fe200078e00ff */
[----:B------:R-:W-:-:S03]  /*f470*/  F2FP.BF16.PACK_AB R80, R8, R10 ;  /* 0x0000000a0850723e */ /* 0x000fc600000010ff */
[----:B------:R-:W-:Y:S01]  /*f480*/  IMAD.WIDE.U32 R8, R3, -0x2daee0ad, RZ ;  /* 0xd2511f5303087825 */ /* 0x000fe200078e00ff */
[----:B------:R-:W-:-:S04]  /*f490*/  LOP3.LUT R5, R7, R234, R2, 0x96, !PT ;  /* 0x000000ea07057212 */ /* 0x000fc800078e9602 */
[----:B------:R-:W-:-:S05]  /*f4a0*/  LOP3.LUT R2, R9, R231, R4, 0x96, !PT ;  /* 0x000000e709027212 */ /* 0x000fca00078e9604 */
[----:B------:R-:W-:-:S05]  /*f4b0*/  IMAD.WIDE.U32 R2, R2, -0x326172a9, RZ ;  /* 0xcd9e8d5702027825 */ /* 0x000fca00078e00ff */
[----:B------:R-:W-:Y:S01]  /*f4c0*/  LOP3.LUT R0, R3, R232, R6, 0x96, !PT ;  /* 0x000000e803007212 */ /* 0x000fe200078e9606 */
[----:B------:R-:W-:-:S03]  /*f4d0*/  FADD.FTZ R10, R11, R22 ;  /* 0x000000160b0a7221 */ /* 0x000fc60000010000 */
[----:B------:R-:W-:-:S04]  /*f4e0*/  LOP3.LUT R4, R0, 0xff, RZ, 0xc0, !PT ;  /* 0x000000ff00047812 */ /* 0x000fc800078ec0ff */
[----:B------:R-:W-:Y:S01]  /*f4f0*/  ISETP.GE.U32.AND P0, PT, R194, R4, PT ;  /* 0x00000004c200720c */ /* 0x000fe20003f06070 */
[----:B------:R-:W-:Y:S02]  /*f500*/  FADD.FTZ R4, R12, R10 ;  /* 0x0000000a0c047221 */ /* 0x000fe40000010000 */
[----:B------:R-:W-:Y:S02]  /*f510*/  IMAD.MOV.U32 R6, RZ, RZ, R28 ;  /* 0x000000ffff067224 */ /* 0x000fe400078e001c */
[----:B------:R-:W-:Y:S02]  /*f520*/  IMAD.MOV.U32 R7, RZ, RZ, R29 ;  /* 0x000000ffff077224 */ /* 0x000fe400078e001d */
[----:B------:R-:W2:Y:S01]  /*f530*/  LDL.LU.64 R28, [R1+0x288] ;  /* 0x00028800011c7983 */ /* 0x000ea20000300a00 */
[----:B------:R-:W-:-:S03]  /*f540*/  PRMT R43, R229, 0x7610, R43 ;  /* 0x00007610e52b7816 */ /* 0x000fc6000000002b */
[----:B------:R1:W-:Y:S01]  /*f550*/  STL [R1+0x170], R4 ;  /* 0x0001700401007387 */ /* 0x0003e20000100800 */
[----:B------:R-:W-:Y:S01]  /*f560*/  PRMT R42, R229, 0x7632, R42 ;  /* 0x00007632e52a7816 */ /* 0x000fe2000000002a */
[----:B------:R-:W-:Y:S01]  /*f570*/  @!P0 HFMA2.BF16_V2 R88, -RZ.H0_H0, RZ.H0_H0, -R43.H0_H0 ;  /* 0x200000ffff588231 */ /* 0x000fe2000034092b */
[----:B------:R-:W-:Y:S02]  /*f580*/  IMAD.MOV.U32 R236, RZ, RZ, R83 ;  /* 0x000000ffffec7224 */ /* 0x000fe400078e0053 */
[----:B------:R-:W-:Y:S01]  /*f590*/  IMAD.MOV.U32 R83, RZ, RZ, R71 ;  /* 0x000000ffff537224 */ /* 0x000fe200078e0047 */
[----:B------:R-:W-:Y:S02]  /*f5a0*/  PRMT R71, R43, 0x5410, R42 ;  /* 0x000054102b477816 */ /* 0x000fe4000000002a */
[----:B------:R-:W-:Y:S02]  /*f5b0*/  @!P0 PRMT R43, R88, 0x5410, RZ ;  /* 0x00005410582b8816 */ /* 0x000fe400000000ff */
[----:B-1----:R-:W-:-:S04]  /*f5c0*/  LOP3.LUT R4, R0, 0xffff, RZ, 0xc0, !PT ;  /* 0x0000ffff00047812 */ /* 0x002fc800078ec0ff */
[----:B------:R-:W-:-:S04]  /*f5d0*/  SHF.R.U32.HI R4, RZ, 0x8, R4 ;  /* 0x00000008ff047819 */ /* 0x000fc80000011604 */
[----:B------:R-:W-:-:S04]  /*f5e0*/  LOP3.LUT R4, R4, 0xffff, RZ, 0xc0, !PT ;  /* 0x0000ffff04047812 */ /* 0x000fc800078ec0ff */
[----:B------:R-:W-:Y:S02]  /*f5f0*/  ISETP.GE.U32.AND P0, PT, R194, R4, PT ;  /* 0x00000004c200720c */ /* 0x000fe40003f06070 */
[----:B------:R-:W-:-:S11]  /*f600*/  SHF.R.U32.HI R4, RZ, 0x18, R0 ;  /* 0x00000018ff047819 */ /* 0x000fd60000011600 */
[----:B------:R-:W-:-:S05]  /*f610*/  @!P0 HFMA2.BF16_V2 R89, -RZ.H0_H0, RZ.H0_H0, -R42.H0_H0 ;  /* 0x200000ffff598231 */ /* 0x000fca000034092a */
[----:B------:R-:W-:Y:S02]  /*f620*/  @!P0 PRMT R42, R89, 0x5410, RZ ;  /* 0x00005410592a8816 */ /* 0x000fe400000000ff */
[----:B------:R-:W-:Y:S02]  /*f630*/  ISETP.GE.U32.AND P0, PT, R194, R4, PT ;  /* 0x00000004c200720c */ /* 0x000fe40003f06070 */
[----:B------:R-:W-:Y:S02]  /*f640*/  SHF.R.U32.HI R0, RZ, 0x10, R0 ;  /* 0x00000010ff007819 */ /* 0x000fe40000011600 */
[----:B------:R-:W-:Y:S02]  /*f650*/  PRMT R39, R40, 0x7632, R39 ;  /* 0x0000763228277816 */ /* 0x000fe40000000027 */
[----:B------:R-:W-:Y:S01]  /*f660*/  LOP3.LUT R0, R0, 0xff, RZ, 0xc0, !PT ;  /* 0x000000ff00007812 */ /* 0x000fe200078ec0ff */
[----:B------:R-:W-:-:S03]  /*f670*/  IMAD.MOV.U32 R229, RZ, RZ, R233 ;  /* 0x000000ffffe57224 */ /* 0x000fc600078e00e9 */
[----:B------:R-:W-:-:S03]  /*f680*/  ISETP.GE.U32.AND P1, PT, R194, R0, PT ;  /* 0x00000000c200720c */ /* 0x000fc60003f26070 */
[----:B------:R-:W-:Y:S01]  /*f690*/  @!P0 HFMA2.BF16_V2 R90, -RZ.H0_H0, RZ.H0_H0, -R39.H0_H0 ;  /* 0x200000ffff5a8231 */ /* 0x000fe20000340927 */
[----:B------:R-:W-:Y:S01]  /*f6a0*/  LOP3.LUT R0, R2, 0xff, RZ, 0xc0, !PT ;  /* 0x000000ff02007812 */ /* 0x000fe200078ec0ff */
[----:B------:R-:W-:Y:S01]  /*f6b0*/  IMAD.MOV.U32 R233, RZ, RZ, R70 ;  /* 0x000000ffffe97224 */ /* 0x000fe200078e0046 */
[----:B------:R-:W-:Y:S02]  /*f6c0*/  PRMT R70, R40, 0x5410, R39 ;  /* 0x0000541028467816 */ /* 0x000fe40000000027 */
[----:B------:R-:W-:Y:S02]  /*f6d0*/  @!P0 PRMT R39, R90, 0x5410, RZ ;  /* 0x000054105a278816 */ /* 0x000fe400000000ff */
[----:B------:R-:W-:Y:S02]  /*f6e0*/  ISETP.GE.U32.AND P0, PT, R194, R0, PT ;  /* 0x00000000c200720c */ /* 0x000fe40003f06070 */
[----:B------:R-:W-:Y:S02]  /*f6f0*/  LOP3.LUT R0, R2, 0xffff, RZ, 0xc0, !PT ;  /* 0x0000ffff02007812 */ /* 0x000fe400078ec0ff */
[----:B------:R-:W-:-:S02]  /*f700*/  PRMT R38, R25, 0x7610, R38 ;  /* 0x0000761019267816 */ /* 0x000fc40000000026 */
[----:B------:R-:W-:Y:S02]  /*f710*/  SHF.R.U32.HI R0, RZ, 0x8, R0 ;  /* 0x00000008ff007819 */ /* 0x000fe40000011600 */
[----:B------:R-:W-:Y:S01]  /*f720*/  PRMT R37, R25, 0x7632, R37 ;  /* 0x0000763219257816 */ /* 0x000fe20000000025 */
[----:B------:R-:W-:Y:S01]  /*f730*/  IMAD.MOV.U32 R89, RZ, RZ, R7 ;  /* 0x000000ffff597224 */ /* 0x000fe200078e0007 */
[----:B------:R-:W-:-:S03]  /*f740*/  LOP3.LUT R0, R0, 0xffff, RZ, 0xc0, !PT ;  /* 0x0000ffff00007812 */ /* 0x000fc600078ec0ff */
[----:B------:R-:W-:Y:S01]  /*f750*/  @!P0 HFMA2.BF16_V2 R92, -RZ.H0_H0, RZ.H0_H0, -R38.H0_H0 ;  /* 0x200000ffff5c8231 */ /* 0x000fe20000340926 */
[----:B------:R-:W-:Y:S01]  /*f760*/  IMAD.MOV.U32 R7, RZ, RZ, R69 ;  /* 0x000000ffff077224 */ /* 0x000fe200078e0045 */
[----:B------:R-:W-:-:S03]  /*f770*/  PRMT R69, R38, 0x5410, R37 ;  /* 0x0000541026457816 */ /* 0x000fc60000000025 */
[----:B------:R-:W-:Y:S02]  /*f780*/  @!P0 PRMT R38, R92, 0x5410, RZ ;  /* 0x000054105c268816 */ /* 0x000fe400000000ff */
[----:B------:R-:W-:Y:S02]  /*f790*/  ISETP.GE.U32.AND P0, PT, R194, R0, PT ;  /* 0x00000000c200720c */ /* 0x000fe40003f06070 */
[--C-:B------:R-:W-:Y:S02]  /*f7a0*/  SHF.R.U32.HI R0, RZ, 0x10, R2.reuse ;  /* 0x00000010ff007819 */ /* 0x100fe40000011602 */
[----:B------:R-:W-:-:S09]  /*f7b0*/  SHF.R.U32.HI R2, RZ, 0x18, R2 ;  /* 0x00000018ff027819 */ /* 0x000fd20000011602 */
[----:B------:R-:W-:-:S05]  /*f7c0*/  @!P0 HFMA2.BF16_V2 R93, -RZ.H0_H0, RZ.H0_H0, -R37.H0_H0 ;  /* 0x200000ffff5d8231 */ /* 0x000fca0000340925 */
[----:B------:R-:W-:Y:S02]  /*f7d0*/  @!P0 PRMT R37, R93, 0x5410, RZ ;  /* 0x000054105d258816 */ /* 0x000fe400000000ff */
[----:B------:R-:W-:Y:S01]  /*f7e0*/  ISETP.GE.U32.AND P0, PT, R194, R2, PT ;  /* 0x00000002c200720c */ /* 0x000fe20003f06070 */
[----:B------:R-:W-:Y:S01]  /*f7f0*/  @!P1 HFMA2.BF16_V2 R91, -RZ.H0_H0, RZ.H0_H0, -R40.H0_H0 ;  /* 0x200000ffff5b9231 */ /* 0x000fe20000340928 */
[----:B------:R-:W-:Y:S01]  /*f800*/  LOP3.LUT R0, R0, 0xff, RZ, 0xc0, !PT ;  /* 0x000000ff00007812 */ /* 0x000fe200078ec0ff */
[----:B------:R-:W-:Y:S01]  /*f810*/  IMAD.WIDE.U32 R2, R5, -0x2daee0ad, RZ ;  /* 0xd2511f5305027825 */ /* 0x000fe200078e00ff */
[----:B------:R-:W-:Y:S02]  /*f820*/  PRMT R26, R27, 0x7632, R26 ;  /* 0x000076321b1a7816 */ /* 0x000fe4000000001a */
[----:B------:R-:W-:Y:S02]  /*f830*/  @!P1 PRMT R40, R91, 0x5410, RZ ;  /* 0x000054105b289816 */ /* 0x000fe400000000ff */
[----:B------:R-:W-:-:S02]  /*f840*/  ISETP.GE.U32.AND P1, PT, R194, R0, PT ;  /* 0x00000000c200720c */ /* 0x000fc40003f26070 */
[----:B------:R-:W-:Y:S01]  /*f850*/  LOP3.LUT R0, R3, R252, R8, 0x96, !PT ;  /* 0x000000fc03007212 */ /* 0x000fe200078e9608 */
[----:B------:R-:W-:Y:S02]  /*f860*/  IMAD.MOV.U32 R88, RZ, RZ, R6 ;  /* 0x000000ffff587224 */ /* 0x000fe400078e0006 */
[----:B------:R-:W-:Y:S01]  /*f870*/  @!P0 HFMA2.BF16_V2 R95, -RZ.H0_H0, RZ.H0_H0, -R26.H0_H0 ;  /* 0x200000ffff5f8231 */ /* 0x000fe2000034091a */
[----:B------:R-:W-:Y:S01]  /*f880*/  LOP3.LUT R4, R0, 0xff, RZ, 0xc0, !PT ;  /* 0x000000ff00047812 */ /* 0x000fe200078ec0ff */
[----:B------:R-:W-:Y:S01]  /*f890*/  IMAD.MOV.U32 R6, RZ, RZ, R68 ;  /* 0x000000ffff067224 */ /* 0x000fe200078e0044 */
[----:B------:R-:W-:Y:S02]  /*f8a0*/  PRMT R68, R27, 0x5410, R26 ;  /* 0x000054101b447816 */ /* 0x000fe4000000001a */
[----:B------:R-:W-:Y:S02]  /*f8b0*/  @!P0 PRMT R26, R95, 0x5410, RZ ;  /* 0x000054105f1a8816 */ /* 0x000fe400000000ff */
[----:B------:R-:W-:-:S02]  /*f8c0*/  ISETP.GE.U32.AND P0, PT, R194, R4, PT ;  /* 0x00000004c200720c */ /* 0x000fc40003f06070 */
[----:B------:R-:W-:Y:S02]  /*f8d0*/  LOP3.LUT R4, R0, 0xffff, RZ, 0xc0, !PT ;  /* 0x0000ffff00047812 */ /* 0x000fe400078ec0ff */
[C---:B------:R-:W-:Y:S02]  /*f8e0*/  PRMT R25, R23.reuse, 0x7610, R25 ;  /* 0x0000761017197816 */ /* 0x040fe40000000019 */
[----:B------:R-:W-:Y:S02]  /*f8f0*/  SHF.R.U32.HI R4, RZ, 0x8, R4 ;  /* 0x00000008ff047819 */ /* 0x000fe40000011604 */
[----:B------:R-:W-:Y:S01]  /*f900*/  PRMT R24, R23, 0x7632, R24 ;  /* 0x0000763217187816 */ /* 0x000fe20000000018 */
[----:B------:R-:W-:Y:S01]  /*f910*/  IMAD.MOV.U32 R91, RZ, RZ, R159 ;  /* 0x000000ffff5b7224 */ /* 0x000fe200078e009f */
[----:B------:R-:W-:-:S03]  /*f920*/  LOP3.LUT R4, R4, 0xffff, RZ, 0xc0, !PT ;  /* 0x0000ffff04047812 */ /* 0x000fc600078ec0ff */
[----:B------:R-:W-:Y:S01]  /*f930*/  @!P0 HFMA2.BF16_V2 R116, -RZ.H0_H0, RZ.H0_H0, -R25.H0_H0 ;  /* 0x200000ffff748231 */ /* 0x000fe20000340919 */
[----:B------:R-:W-:-:S04]  /*f940*/  PRMT R159, R25, 0x5410, R24 ;  /* 0x00005410199f7816 */ /* 0x000fc80000000018 */
[----:B------:R-:W-:Y:S02]  /*f950*/  @!P0 PRMT R25, R116, 0x5410, RZ ;  /* 0x0000541074198816 */ /* 0x000fe400000000ff */
[----:B------:R-:W-:Y:S02]  /*f960*/  ISETP.GE.U32.AND P0, PT, R194, R4, PT ;  /* 0x00000004c200720c */ /* 0x000fe40003f06070 */
[C---:B------:R-:W-:Y:S02]  /*f970*/  PRMT R22, R41.reuse, 0x7632, R22 ;  /* 0x0000763229167816 */ /* 0x040fe40000000016 */
[----:B------:R-:W-:Y:S01]  /*f980*/  PRMT R23, R41, 0x7610, R23 ;  /* 0x0000761029177816 */ /* 0x000fe20000000017 */
[----:B------:R-:W-:Y:S01]  /*f990*/  IMAD.MOV.U32 R90, RZ, RZ, R158 ;  /* 0x000000ffff5a7224 */ /* 0x000fe200078e009e */
[----:B------:R-:W-:Y:S01]  /*f9a0*/  SHF.R.U32.HI R4, RZ, 0x10, R0 ;  /* 0x00000010ff047819 */ /* 0x000fe20000011600 */
[----:B------:R-:W-:Y:S01]  /*f9b0*/  IMAD.MOV.U32 R235, RZ, RZ, R228 ;  /* 0x000000ffffeb7224 */ /* 0x000fe200078e00e4 */
[----:B------:R-:W-:Y:S01]  /*f9c0*/  SHF.R.U32.HI R0, RZ, 0x18, R0 ;  /* 0x00000018ff007819 */ /* 0x000fe20000011600 */
[----:B------:R-:W-:Y:S01]  /*f9d0*/  @!P1 HFMA2.BF16_V2 R94, -RZ.H0_H0, RZ.H0_H0, -R27.H0_H0 ;  /* 0x200000ffff5e9231 */ /* 0x000fe2000034091b */
[----:B------:R-:W-:Y:S01]  /*f9e0*/  IMAD.MOV.U32 R95, RZ, RZ, R45 ;  /* 0x000000ffff5f7224 */ /* 0x000fe200078e002d */
[----:B------:R-:W-:-:S02]  /*f9f0*/  PRMT R17, R230, 0x7610, R17 ;  /* 0x00007610e6117816 */ /* 0x000fc40000000011 */
[----:B------:R-:W-:Y:S01]  /*fa00*/  PRMT R16, R230, 0x7632, R16 ;  /* 0x00007632e6107816 */ /* 0x000fe20000000010 */
[----:B------:R-:W-:Y:S01]  /*fa10*/  @!P0 HFMA2.BF16_V2 R117, -RZ.H0_H0, RZ.H0_H0, -R24.H0_H0 ;  /* 0x200000ffff758231 */ /* 0x000fe20000340918 */
[C---:B------:R-:W-:Y:S02]  /*fa20*/  PRMT R13, R185.reuse, 0x7610, R13 ;  /* 0x00007610b90d7816 */ /* 0x040fe4000000000d */
[----:B------:R-:W-:Y:S02]  /*fa30*/  PRMT R12, R185, 0x7632, R12 ;  /* 0x00007632b90c7816 */ /* 0x000fe4000000000c */
[----:B------:R-:W-:Y:S01]  /*fa40*/  PRMT R18, R19, 0x7632, R18 ;  /* 0x0000763213127816 */ /* 0x000fe20000000012 */
[----:B------:R-:W-:Y:S01]  /*fa50*/  IMAD.MOV.U32 R92, RZ, RZ, R156 ;  /* 0x000000ffff5c7224 */ /* 0x000fe200078e009c */
[----:B------:R-:W-:Y:S02]  /*fa60*/  @!P0 PRMT R24, R117, 0x5410, RZ ;  /* 0x0000541075188816 */ /* 0x000fe400000000ff */
[----:B------:R-:W-:-:S02]  /*fa70*/  PRMT R10, R81, 0x7632, R10 ;  /* 0x00007632510a7816 */ /* 0x000fc4000000000a */
[----:B------:R-:W-:Y:S01]  /*fa80*/  PRMT R11, R81, 0x7610, R11 ;  /* 0x00007610510b7816 */ /* 0x000fe2000000000b */
[----:B------:R-:W-:Y:S01]  /*fa90*/  IMAD.MOV.U32 R91, RZ, RZ, R202 ;  /* 0x000000ffff5b7224 */ /* 0x000fe200078e00ca */
[----:B------:R-:W-:Y:S01]  /*faa0*/  ISETP.GE.U32.AND P0, PT, R194, R0, PT ;  /* 0x00000000c200720c */ /* 0x000fe20003f06070 */
[----:B------:R-:W3:Y:S01]  /*fab0*/  LDL R116, [R1+0x174] ;  /* 0x0001740001747983 */ /* 0x000ee20000100800 */
[----:B------:R-:W-:Y:S02]  /*fac0*/  LOP3.LUT R0, R2, 0xff, RZ, 0xc0, !PT ;  /* 0x000000ff02007812 */ /* 0x000fe400078ec0ff */
[----:B------:R-:W-:-:S09]  /*fad0*/  PRMT R158, R23, 0x5410, R22 ;  /* 0x00005410179e7816 */ /* 0x000fd20000000016 */
[----:B------:R-:W-:-:S05]  /*fae0*/  @!P0 HFMA2.BF16_V2 R119, -RZ.H0_H0, RZ.H0_H0, -R22.H0_H0 ;  /* 0x200000ffff778231 */ /* 0x000fca0000340916 */
[----:B------:R-:W-:Y:S02]  /*faf0*/  @!P0 PRMT R22, R119, 0x5410, RZ ;  /* 0x0000541077168816 */ /* 0x000fe400000000ff */
[----:B------:R-:W-:Y:S02]  /*fb00*/  ISETP.GE.U32.AND P0, PT, R194, R0, PT ;  /* 0x00000000c200720c */ /* 0x000fe40003f06070 */
[----:B------:R-:W-:Y:S01]  /*fb10*/  LOP3.LUT R0, R2, 0xffff, RZ, 0xc0, !PT ;  /* 0x0000ffff02007812 */ /* 0x000fe200078ec0ff */
[----:B------:R-:W-:Y:S01]  /*fb20*/  IMAD.MOV.U32 R228, RZ, RZ, R227 ;  /* 0x000000ffffe47224 */ /* 0x000fe200078e00e3 */
[----:B------:R-:W-:Y:S02]  /*fb30*/  PRMT R41, R36, 0x7632, R41 ;  /* 0x0000763224297816 */ /* 0x000fe40000000029 */
[----:B------:R-:W-:Y:S01]  /*fb40*/  SHF.R.U32.HI R0, RZ, 0x8, R0 ;  /* 0x00000008ff007819 */ /* 0x000fe20000011600 */
[----:B------:R-:W-:Y:S02]  /*fb50*/  IMAD.MOV.U32 R227, RZ, RZ, R201 ;  /* 0x000000ffffe37224 */ /* 0x000fe400078e00c9 */
[----:B------:R-:W-:Y:S01]  /*fb60*/  IMAD.MOV.U32 R201, RZ, RZ, R157 ;  /* 0x000000ffffc97224 */ /* 0x000fe200078e009d */
[----:B------:R-:W-:-:S03]  /*fb70*/  LOP3.LUT R0, R0, 0xffff, RZ, 0xc0, !PT ;  /* 0x0000ffff00007812 */ /* 0x000fc600078ec0ff */
[----:B------:R-:W-:Y:S01]  /*fb80*/  @!P0 HFMA2.BF16_V2 R120, -RZ.H0_H0, RZ.H0_H0, -R36.H0_H0 ;  /* 0x200000ffff788231 */ /* 0x000fe20000340924 */
[----:B------:R-:W-:-:S04]  /*fb90*/  PRMT R157, R36, 0x5410, R41 ;  /* 0x00005410249d7816 */ /* 0x000fc80000000029 */
[----:B------:R-:W-:Y:S02]  /*fba0*/  @!P0 PRMT R36, R120, 0x5410, RZ ;  /* 0x0000541078248816 */ /* 0x000fe400000000ff */
[----:B------:R-:W-:Y:S02]  /*fbb0*/  ISETP.GE.U32.AND P0, PT, R194, R0, PT ;  /* 0x00000000c200720c */ /* 0x000fe40003f06070 */
[----:B------:R-:W-:-:S04]  /*fbc0*/  SHF.R.U32.HI R0, RZ, 0x10, R2 ;  /* 0x00000010ff007819 */ /* 0x000fc80000011602 */
[----:B------:R-:W-:Y:S02]  /*fbd0*/  LOP3.LUT R0, R0, 0xff, RZ, 0xc0, !PT ;  /* 0x000000ff00007812 */ /* 0x000fe400078ec0ff */
[----:B------:R-:W-:Y:S02]  /*fbe0*/  LOP3.LUT R4, R4, 0xff, RZ, 0xc0, !PT ;  /* 0x000000ff04047812 */ /* 0x000fe400078ec0ff */
[----:B------:R-:W-:Y:S02]  /*fbf0*/  ISETP.GE.U32.AND P5, PT, R194, R0, PT ;  /* 0x00000000c200720c */ /* 0x000fe40003fa6070 */
[----:B------:R-:W-:Y:S02]  /*fc00*/  LOP3.LUT R0, R15, R198, R90, 0x96, !PT ;  /* 0x000000c60f007212 */ /* 0x000fe400078e965a */
[----:B------:R-:W-:Y:S02]  /*fc10*/  @!P1 PRMT R27, R94, 0x5410, RZ ;  /* 0x000054105e1b9816 */ /* 0x000fe400000000ff */
[----:B------:R-:W-:Y:S01]  /*fc20*/  ISETP.GE.U32.AND P1, PT, R194, R4, PT ;  /* 0x00000004c200720c */ /* 0x000fe20003f26070 */
[----:B------:R-:W-:Y:S01]  /*fc30*/  IMAD.WIDE.U32 R4, R0, -0x2daee0ad, RZ ;  /* 0xd2511f5300047825 */ /* 0x000fe200078e00ff */
[----:B------:R-:W-:-:S04]  /*fc40*/  LOP3.LUT R3, R89, R195, R14, 0x96, !PT ;  /* 0x000000c359037212 */ /* 0x000fc800078e960e */
[----:B------:R-:W-:Y:S01]  /*fc50*/  LOP3.LUT R0, R5, R193, R6, 0x96, !PT ;  /* 0x000000c105007212 */ /* 0x000fe200078e9606 */
[----:B------:R-:W-:-:S04]  /*fc60*/  IMAD.WIDE.U32 R8, R3, -0x2daee0ad, RZ ;  /* 0xd2511f5303087825 */ /* 0x000fc800078e00ff */
[----:B------:R-:W-:Y:S01]  /*fc70*/  IMAD.WIDE.U32 R6, R0, -0x326172a9, RZ ;  /* 0xcd9e8d5700067825 */ /* 0x000fe200078e00ff */
[----:B------:R-:W-:-:S04]  /*fc80*/  LOP3.LUT R3, R9, R192, R4, 0x96, !PT ;  /* 0x000000c009037212 */ /* 0x000fc800078e9604 */
[----:B------:R-:W-:-:S05]  /*fc90*/  LOP3.LUT R0, R7, R191, R88, 0x96, !PT ;  /* 0x000000bf07007212 */ /* 0x000fca00078e9658 */
[----:B------:R-:W-:-:S05]  /*fca0*/  IMAD.WIDE.U32 R4, R0, -0x2daee0ad, RZ ;  /* 0xd2511f5300047825 */ /* 0x000fca00078e00ff */
[----:B------:R-:W-:Y:S01]  /*fcb0*/  LOP3.LUT R5, R5, R224, R8, 0x96, !PT ;  /* 0x000000e005057212 */ /* 0x000fe200078e9608 */
[----:B------:R-:W-:-:S05]  /*fcc0*/  IMAD.WIDE.U32 R8, R3, -0x326172a9, RZ ;  /* 0xcd9e8d5703087825 */ /* 0x000fca00078e00ff */
[----:B------:R-:W-:Y:S01]  /*fcd0*/  LOP3.LUT R0, R9, R189, R6, 0x96, !PT ;  /* 0x000000bd09007212 */ /* 0x000fe200078e9606 */
[----:B------:R-:W-:-:S04]  /*fce0*/  IMAD.MOV.U32 R94, RZ, RZ, R44 ;  /* 0x000000ffff5e7224 */ /* 0x000fc800078e002c */
[----:B------:R-:W-:Y:S01]  /*fcf0*/  IMAD.WIDE.U32 R44, R0, -0x2daee0ad, RZ ;  /* 0xd2511f53002c7825 */ /* 0x000fe200078e00ff */
[----:B------:R-:W-:-:S04]  /*fd00*/  SHF.R.U32.HI R6, RZ, 0x18, R2 ;  /* 0x00000018ff067819 */ /* 0x000fc80000011602 */
[----:B------:R-:W-:Y:S01]  /*fd10*/  LOP3.LUT R3, R45, R231, R4, 0x96, !PT ;  /* 0x000000e72d037212 */ /* 0x000fe200078e9604 */
[----:B------:R-:W-:-:S04]  /*fd20*/  IMAD.WIDE.U32 R4, R5, -0x326172a9, RZ ;  /* 0xcd9e8d5705047825 */ /* 0x000fc800078e00ff */
[----:B------:R-:W-:Y:S01]  /*fd30*/  IMAD.WIDE.U32 R2, R3, -0x326172a9, RZ ;  /* 0xcd9e8d5703027825 */ /* 0x000fe200078e00ff */
[----:B------:R-:W-:-:S04]  /*fd40*/  @!P0 HFMA2.BF16_V2 R121, -RZ.H0_H0, RZ.H0_H0, -R41.H0_H0 ;  /* 0x200000ffff798231 */ /* 0x000fc80000340929 */
[----:B------:R-:W-:-:S04]  /*fd50*/  LOP3.LUT R0, R3, R232, R4, 0x96, !PT ;  /* 0x000000e803007212 */ /* 0x000fc800078e9604 */
[----:B------:R-:W-:Y:S02]  /*fd60*/  LOP3.LUT R4, R0, 0xff, RZ, 0xc0, !PT ;  /* 0x000000ff00047812 */ /* 0x000fe400078ec0ff */
[----:B------:R-:W-:Y:S02]  /*fd70*/  @!P0 PRMT R41, R121, 0x5410, RZ ;  /* 0x0000541079298816 */ /* 0x000fe400000000ff */
[----:B------:R-:W-:Y:S02]  /*fd80*/  ISETP.GE.U32.AND P0, PT, R194, R4, PT ;  /* 0x00000004c200720c */ /* 0x000fe40003f06070 */
[----:B------:R-:W-:-:S04]  /*fd90*/  LOP3.LUT R4, R0, 0xffff, RZ, 0xc0, !PT ;  /* 0x0000ffff00047812 */ /* 0x000fc800078ec0ff */
[----:B------:R-:W-:Y:S01]  /*fda0*/  SHF.R.U32.HI R4, RZ, 0x8, R4 ;  /* 0x00000008ff047819 */ /* 0x000fe20000011604 */
[----:B------:R-:W-:Y:S01]  /*fdb0*/  IMAD.MOV.U32 R90, RZ, RZ, R199 ;  /* 0x000000ffff5a7224 */ /* 0x000fe200078e00c7 */
[----:B------:R-:W-:Y:S02]  /*fdc0*/  PRMT R199, R17, 0x5410, R16 ;  /* 0x0000541011c77816 */ /* 0x000fe40000000010 */
[----:B------:R-:W-:-:S03]  /*fdd0*/  LOP3.LUT R4, R4, 0xffff, RZ, 0xc0, !PT ;  /* 0x0000ffff04047812 */ /* 0x000fc600078ec0ff */
[----:B------:R-:W-:-:S05]  /*fde0*/  @!P0 HFMA2.BF16_V2 R123, -RZ.H0_H0, RZ.H0_H0, -R17.H0_H0 ;  /* 0x200000ffff7b8231 */ /* 0x000fca0000340911 */
[----:B------:R-:W-:Y:S02]  /*fdf0*/  @!P0 PRMT R17, R123, 0x5410, RZ ;  /* 0x000054107b118816 */ /* 0x000fe400000000ff */
[----:B------:R-:W-:Y:S02]  /*fe00*/  ISETP.GE.U32.AND P0, PT, R194, R4, PT ;  /* 0x00000004c200720c */ /* 0x000fe40003f06070 */
[--C-:B------:R-:W-:Y:S02]  /*fe10*/  SHF.R.U32.HI R4, RZ, 0x10, R0.reuse ;  /* 0x00000010ff047819 */ /* 0x100fe40000011600 */
[----:B------:R-:W-:-:S09]  /*fe20*/  SHF.R.U32.HI R0, RZ, 0x18, R0 ;  /* 0x00000018ff007819 */ /* 0x000fd20000011600 */
[----:B------:R-:W-:-:S05]  /*fe30*/  @!P0 HFMA2.BF16_V2 R125, -RZ.H0_H0, RZ.H0_H0, -R16.H0_H0 ;  /* 0x200000ffff7d8231 */ /* 0x000fca0000340910 */
[----:B------:R-:W-:Y:S02]  /*fe40*/  @!P0 PRMT R16, R125, 0x5410, RZ ;  /* 0x000054107d108816 */ /* 0x000fe400000000ff */
[----:B------:R-:W-:Y:S02]  /*fe50*/  ISETP.GE.U32.AND P0, PT, R194, R0, PT ;  /* 0x00000000c200720c */ /* 0x000fe40003f06070 */
[C---:B------:R-:W-:Y:S02]  /*fe60*/  PRMT R14, R82.reuse, 0x7632, R14 ;  /* 0x00007632520e7816 */ /* 0x040fe4000000000e */
[----:B------:R-:W-:Y:S01]  /*fe70*/  PRMT R15, R82, 0x7610, R15 ;  /* 0x00007610520f7816 */ /* 0x000fe2000000000f */
[----:B------:R-:W-:Y:S01]  /*fe80*/  IMAD.MOV.U32 R89, RZ, RZ, R196 ;  /* 0x000000ffff597224 */ /* 0x000fe200078e00c4 */
[----:B------:R-:W-:Y:S02]  /*fe90*/  LOP3.LUT R0, R2, 0xff, RZ, 0xc0, !PT ;  /* 0x000000ff02007812 */ /* 0x000fe400078ec0ff */
[----:B------:R-:W-:-:S05]  /*fea0*/  PRMT R196, R15, 0x5410, R14 ;  /* 0x000054100fc47816 */ /* 0x000fca000000000e */
[----:B------:R-:W-:-:S05]  /*feb0*/  @!P0 HFMA2.BF16_V2 R126, -RZ.H0_H0, RZ.H0_H0, -R14.H0_H0 ;  /* 0x200000ffff7e8231 */ /* 0x000fca000034090e */
[----:B------:R-:W-:Y:S02]  /*fec0*/  @!P0 PRMT R14, R126, 0x5410, RZ ;  /* 0x000054107e0e8816 */ /* 0x000fe400000000ff */
[----:B------:R-:W-:Y:S01]  /*fed0*/  ISETP.GE.U32.AND P0, PT, R194, R0, PT ;  /* 0x00000000c200720c */ /* 0x000fe20003f06070 */
[----:B------:R-:W-:Y:S01]  /*fee0*/  @!P1 HFMA2.BF16_V2 R118, -RZ.H0_H0, RZ.H0_H0, -R23.H0_H0 ;  /* 0x200000ffff769231 */ /* 0x000fe20000340917 */
[----:B------:R-:W-:-:S04]  /*fef0*/  LOP3.LUT R0, R2, 0xffff, RZ, 0xc0, !PT ;  /* 0x0000ffff02007812 */ /* 0x000fc800078ec0ff */
[----:B------:R-:W-:Y:S02]  /*ff00*/  @!P1 PRMT R23, R118, 0x5410, RZ ;  /* 0x0000541076179816 */ /* 0x000fe400000000ff */
[----:B------:R-:W-:Y:S02]  /*ff10*/  ISETP.GE.U32.AND P1, PT, R194, R6, PT ;  /* 0x00000006c200720c */ /* 0x000fe40003f26070 */
[----:B------:R-:W-:Y:S01]  /*ff20*/  SHF.R.U32.HI R0, RZ, 0x8, R0 ;  /* 0x00000008ff007819 */ /* 0x000fe20000011600 */
[----:B------:R-:W-:Y:S02]  /*ff30*/  IMAD.MOV.U32 R88, RZ, RZ, R223 ;  /* 0x000000ffff587224 */ /* 0x000fe400078e00df */
[----:B------:R-:W-:Y:S01]  /*ff40*/  @!P0 HFMA2.BF16_V2 R128, -RZ.H0_H0, RZ.H0_H0, -R13.H0_H0 ;  /* 0x200000ffff808231 */ /* 0x000fe2000034090d */
[----:B------:R-:W-:Y:S01]  /*ff50*/  LOP3.LUT R0, R0, 0xffff, RZ, 0xc0, !PT ;  /* 0x0000ffff00007812 */ /* 0x000fe200078ec0ff */
[----:B------:R-:W-:Y:S01]  /*ff60*/  IMAD.MOV.U32 R223, RZ, RZ, R187 ;  /* 0x000000ffffdf7224 */ /* 0x000fe200078e00bb */
[----:B------:R-:W-:-:S02]  /*ff70*/  PRMT R187, R13, 0x5410, R12 ;  /* 0x000054100dbb7816 */ /* 0x000fc4000000000c */
[----:B------:R-:W-:Y:S02]  /*ff80*/  @!P0 PRMT R13, R128, 0x5410, RZ ;  /* 0x00005410800d8816 */ /* 0x000fe400000000ff */
[----:B------:R-:W-:Y:S01]  /*ff90*/  ISETP.GE.U32.AND P0, PT, R194, R0, PT ;  /* 0x00000000c200720c */ /* 0x000fe20003f06070 */
[----:B------:R-:W-:Y:S01]  /*ffa0*/  @!P1 HFMA2.BF16_V2 R124, -RZ.H0_H0, RZ.H0_H0, -R18.H0_H0 ;  /* 0x200000ffff7c9231 */ /* 0x000fe20000340912 */
[----:B------:R-:W-:Y:S02]  /*ffb0*/  LOP3.LUT R4, R4, 0xff, RZ, 0xc0, !PT ;  /* 0x000000ff04047812 */ /* 0x000fe400078ec0ff */
[----:B------:R-:W-:Y:S02]  /*ffc0*/  PRMT R156, R19, 0x5410, R18 ;  /* 0x00005410139c7816 */ /* 0x000fe40000000012 */
[----:B------:R-:W-:Y:S02]  /*ffd0*/  @!P1 PRMT R18, R124, 0x5410, RZ ;  /* 0x000054107c129816 */ /* 0x000fe400000000ff */
[----:B------:R-:W-:-:S02]  /*ffe0*/  ISETP.GE.U32.AND P1, PT, R194, R4, PT ;  /* 0x00000004c200720c */ /* 0x000fc40003f26070 */
[----:B------:R-:W-:-:S03]  /*fff0*/  SHF.R.U32.HI R0, RZ, 0x10, R2 ;  /* 0x00000010ff007819 */ /* 0x000fc60000011602 */
[----:B------:R-:W-:Y:S01]  /*10000*/  @!P0 HFMA2.BF16_V2 R129, -RZ.H0_H0, RZ.H0_H0, -R12.H0_H0 ;  /* 0x200000ffff818231 */ /* 0x000fe2000034090c */
[----:B------:R-:W-:Y:S02]  /*10010*/  SHF.R.U32.HI R2, RZ, 0x18, R2 ;  /* 0x00000018ff027819 */ /* 0x000fe40000011602 */
[----:B------:R-:W-:Y:S02]  /*10020*/  LOP3.LUT R5, R5, R234, R8, 0x96, !PT ;  /* 0x000000ea05057212 */ /* 0x000fe400078e9608 */
[----:B------:R-:W-:Y:S02]  /*10030*/  @!P0 PRMT R12, R129, 0x5410, RZ ;  /* 0x00005410810c8816 */ /* 0x000fe400000000ff */
[----:B------:R-:W-:Y:S01]  /*10040*/  ISETP.GE.U32.AND P0, PT, R194, R2, PT ;  /* 0x00000002c200720c */ /* 0x000fe20003f06070 */
[----:B------:R-:W-:Y:S01]  /*10050*/  @!P1 HFMA2.BF16_V2 R127, -RZ.H0_H0, RZ.H0_H0, -R15.H0_H0 ;  /* 0x200000ffff7f9231 */ /* 0x000fe2000034090f */
[----:B------:R-:W-:Y:S01]  /*10060*/  LOP3.LUT R0, R0, 0xff, RZ, 0xc0, !PT ;  /* 0x000000ff00007812 */ /* 0x000fe200078ec0ff */
[----:B------:R-:W-:-:S03]  /*10070*/  IMAD.WIDE.U32 R2, R5, -0x2daee0ad, RZ ;  /* 0xd2511f5305027825 */ /* 0x000fc600078e00ff */
[----:B------:R-:W-:Y:S02]  /*10080*/  @!P1 PRMT R15, R127, 0x5410, RZ ;  /* 0x000054107f0f9816 */ /* 0x000fe400000000ff */
[----:B------:R-:W-:Y:S02]  /*10090*/  ISETP.GE.U32.AND P1, PT, R194, R0, PT ;  /* 0x00000000c200720c */ /* 0x000fe40003f26070 */
[----:B------:R-:W-:-:S03]  /*100a0*/  LOP3.LUT R0, R3, R252, R44, 0x96, !PT ;  /* 0x000000fc03007212 */ /* 0x000fc600078e962c */
[----:B------:R-:W-:Y:S01]  /*100b0*/  @!P0 HFMA2.BF16_V2 R131, -RZ.H0_H0, RZ.H0_H0, -R10.H0_H0 ;  /* 0x200000ffff838231 */ /* 0x000fe2000034090a */
[----:B------:R-:W-:Y:S02]  /*100c0*/  LOP3.LUT R4, R0, 0xff, RZ, 0xc0, !PT ;  /* 0x000000ff00047812 */ /* 0x000fe400078ec0ff */
[----:B------:R-:W-:Y:S02]  /*100d0*/  PRMT R185, R11, 0x5410, R10 ;  /* 0x000054100bb97816 */ /* 0x000fe4000000000a */
[----:B------:R-:W-:Y:S02]  /*100e0*/  @!P0 PRMT R10, R131, 0x5410, RZ ;  /* 0x00005410830a8816 */ /* 0x000fe400000000ff */
[----:B------:R-:W-:Y:S02]  /*100f0*/  ISETP.GE.U32.AND P0, PT, R194, R4, PT ;  /* 0x00000004c200720c */ /* 0x000fe40003f06070 */
[----:B------:R-:W-:Y:S02]  /*10100*/  LOP3.LUT R4, R0, 0xffff, RZ, 0xc0, !PT ;  /* 0x0000ffff00047812 */ /* 0x000fe400078ec0ff */
[----:B------:R-:W-:-:S02]  /*10110*/  PRMT R9, R179, 0x7610, R9 ;  /* 0x00007610b3097816 */ /* 0x000fc40000000009 */
[----:B------:R-:W-:Y:S02]  /*10120*/  SHF.R.U32.HI R4, RZ, 0x8, R4 ;  /* 0x00000008ff047819 */ /* 0x000fe40000011604 */
[----:B------:R-:W-:Y:S02]  /*10130*/  PRMT R8, R179, 0x7632, R8 ;  /* 0x00007632b3087816 */ /* 0x000fe40000000008 */
[----:B------:R-:W-:-:S03]  /*10140*/  LOP3.LUT R4, R4, 0xffff, RZ, 0xc0, !PT ;  /* 0x0000ffff04047812 */ /* 0x000fc600078ec0ff */
[----:B------:R-:W-:Y:S01]  /*10150*/  @!P0 HFMA2.BF16_V2 R164, -RZ.H0_H0, RZ.H0_H0, -R9.H0_H0 ;  /* 0x200000ffffa48231 */ /* 0x000fe20000340909 */
[----:B------:R-:W-:-:S04]  /*10160*/  PRMT R202, R9, 0x5410, R8 ;  /* 0x0000541009ca7816 */ /* 0x000fc80000000008 */
[----:B------:R-:W-:Y:S02]  /*10170*/  @!P0 PRMT R9, R164, 0x5410, RZ ;  /* 0x00005410a4098816 */ /* 0x000fe400000000ff */
[----:B------:R-:W-:-:S13]  /*10180*/  ISETP.GE.U32.AND P0, PT, R194, R4, PT ;  /* 0x00000004c200720c */ /* 0x000fda0003f06070 */
[----:B------:R-:W-:-:S05]  /*10190*/  @!P0 HFMA2.BF16_V2 R165, -RZ.H0_H0, RZ.H0_H0, -R8.H0_H0 ;  /* 0x200000ffffa58231 */ /* 0x000fca0000340908 */
[----:B------:R-:W-:Y:S01]  /*101a0*/  @!P0 PRMT R8, R165, 0x5410, RZ ;  /* 0x00005410a5088816 */ /* 0x000fe200000000ff */
[----:B------:R-:W-:Y:S02]  /*101b0*/  IMAD.MOV.U32 R165, RZ, RZ, R95 ;  /* 0x000000ffffa57224 */ /* 0x000fe400078e005f */
[----:B------:R-:W4:Y:S01]  /*101c0*/  LDL R95, [R1+0x19c] ;  /* 0x00019c00015f7983 */ /* 0x000f220000100800 */
[--C-:B------:R-:W-:Y:S02]  /*101d0*/  SHF.R.U32.HI R4, RZ, 0x10, R0.reuse ;  /* 0x00000010ff047819 */ /* 0x100fe40000011600 */
[----:B------:R-:W-:-:S04]  /*101e0*/  SHF.R.U32.HI R0, RZ, 0x18, R0 ;  /* 0x00000018ff007819 */ /* 0x000fc80000011600 */
[----:B------:R-:W-:Y:S02]  /*101f0*/  ISETP.GE.U32.AND P0, PT, R194, R0, PT ;  /* 0x00000000c200720c */ /* 0x000fe40003f06070 */
[C---:B------:R-:W-:Y:S01]  /*10200*/  PRMT R6, R80.reuse, 0x7632, R6 ;  /* 0x0000763250067816 */ /* 0x040fe20000000006 */
[----:B------:R-:W-:Y:S01]  /*10210*/  IMAD.MOV.U32 R93, RZ, RZ, R228 ;  /* 0x000000ffff5d7224 */ /* 0x000fe200078e00e4 */
[----:B------:R-:W-:Y:S01]  /*10220*/  PRMT R7, R80, 0x7610, R7 ;  /* 0x0000761050077816 */ /* 0x000fe20000000007 */
[----:B------:R-:W-:Y:S01]  /*10230*/  IMAD.MOV.U32 R228, RZ, RZ, R227 ;  /* 0x000000ffffe47224 */ /* 0x000fe200078e00e3 */
[----:B------:R-:W-:Y:S01]  /*10240*/  LOP3.LUT R0, R2, 0xff, RZ, 0xc0, !PT ;  /* 0x000000ff02007812 */ /* 0x000fe200078ec0ff */
[----:B------:R-:W-:Y:S01]  /*10250*/  IMAD.MOV.U32 R227, RZ, RZ, R201 ;  /* 0x000000ffffe37224 */ /* 0x000fe200078e00c9 */
[----:B------:R-:W-:-:S05]  /*10260*/  PRMT R201, R7, 0x5410, R6 ;  /* 0x0000541007c97816 */ /* 0x000fca0000000006 */
[----:B------:R-:W-:-:S05]  /*10270*/  @!P0 HFMA2.BF16_V2 R166, -RZ.H0_H0, RZ.H0_H0, -R6.H0_H0 ;  /* 0x200000ffffa68231 */ /* 0x000fca0000340906 */
[----:B------:R-:W-:Y:S02]  /*10280*/  @!P0 PRMT R6, R166, 0x5410, RZ ;  /* 0x00005410a6068816 */ /* 0x000fe400000000ff */
[----:B------:R-:W-:Y:S01]  /*10290*/  ISETP.GE.U32.AND P0, PT, R194, R0, PT ;  /* 0x00000000c200720c */ /* 0x000fe20003f06070 */
[----:B------:R-:W-:Y:S01]  /*102a0*/  @!P1 HFMA2.BF16_V2 R130, -RZ.H0_H0, RZ.H0_H0, -R11.H0_H0 ;  /* 0x200000ffff829231 */ /* 0x000fe2000034090b */
[----:B------:R-:W-:Y:S02]  /*102b0*/  LOP3.LUT R0, R2, 0xffff, RZ, 0xc0, !PT ;  /* 0x0000ffff02007812 */ /* 0x000fe400078ec0ff */
[----:B------:R-:W-:Y:S02]  /*102c0*/  LOP3.LUT R4, R4, 0xff, RZ, 0xc0, !PT ;  /* 0x000000ff04047812 */ /* 0x000fe400078ec0ff */
[----:B------:R-:W-:Y:S02]  /*102d0*/  PRMT R5, R184, 0x7610, R5 ;  /* 0x00007610b8057816 */ /* 0x000fe40000000005 */
[----:B------:R-:W-:-:S02]  /*102e0*/  @!P1 PRMT R11, R130, 0x5410, RZ ;  /* 0x00005410820b9816 */ /* 0x000fc400000000ff */
[----:B------:R-:W-:Y:S02]  /*102f0*/  SHF.R.U32.HI R0, RZ, 0x8, R0 ;  /* 0x00000008ff007819 */ /* 0x000fe40000011600 */
[----:B------:R-:W-:Y:S01]  /*10300*/  ISETP.GE.U32.AND P1, PT, R194, R4, PT ;  /* 0x00000004c200720c */ /* 0x000fe20003f26070 */
[----:B------:R-:W-:Y:S01]  /*10310*/  @!P0 HFMA2.BF16_V2 R168, -RZ.H0_H0, RZ.H0_H0, -R5.H0_H0 ;  /* 0x200000ffffa88231 */ /* 0x000fe20000340905 */
[----:B------:R-:W-:Y:S01]  /*10320*/  PRMT R4, R184, 0x7632, R4 ;  /* 0x00007632b8047816 */ /* 0x000fe20000000004 */
[----:B------:R-:W-:Y:S01]  /*10330*/  IMAD.MOV.U32 R164, RZ, RZ, R94 ;  /* 0x000000ffffa47224 */ /* 0x000fe200078e005e */
[----:B------:R-:W-:Y:S01]  /*10340*/  LOP3.LUT R0, R0, 0xffff, RZ, 0xc0, !PT ;  /* 0x0000ffff00007812 */ /* 0x000fe200078ec0ff */
[----:B------:R-:W-:Y:S02]  /*10350*/  IMAD.MOV.U32 R94, RZ, RZ, R233 ;  /* 0x000000ffff5e7224 */ /* 0x000fe400078e00e9 */
[----:B------:R-:W-:Y:S01]  /*10360*/  IMAD.MOV.U32 R233, RZ, RZ, R200 ;  /* 0x000000ffffe97224 */ /* 0x000fe200078e00c8 */
[----:B------:R-:W-:-:S02]  /*10370*/  PRMT R200, R5, 0x5410, R4 ;  /* 0x0000541005c87816 */ /* 0x000fc40000000004 */
[----:B------:R-:W-:Y:S02]  /*10380*/  @!P0 PRMT R5, R168, 0x5410, RZ ;  /* 0x00005410a8058816 */ /* 0x000fe400000000ff */
[----:B------:R-:W-:Y:S02]  /*10390*/  ISETP.GE.U32.AND P0, PT, R194, R0, PT ;  /* 0x00000000c200720c */ /* 0x000fe40003f06070 */
[----:B------:R-:W-:-:S04]  /*103a0*/  SHF.R.U32.HI R0, RZ, 0x10, R2 ;  /* 0x00000010ff007819 */ /* 0x000fc80000011602 */
[----:B------:R-:W-:-:S07]  /*103b0*/  LOP3.LUT R0, R0, 0xff, RZ, 0xc0, !PT ;  /* 0x000000ff00007812 */ /* 0x000fce00078ec0ff */
[----:B------:R-:W-:-:S05]  /*103c0*/  @!P0 HFMA2.BF16_V2 R169, -RZ.H0_H0, RZ.H0_H0, -R4.H0_H0 ;  /* 0x200000ffffa98231 */ /* 0x000fca0000340904 */
[----:B------:R-:W-:Y:S02]  /*103d0*/  @!P0 PRMT R4, R169, 0x5410, RZ ;  /* 0x00005410a9048816 */ /* 0x000fe400000000ff */
[----:B------:R-:W-:Y:S01]  /*103e0*/  ISETP.GE.U32.AND P0, PT, R194, R0, PT ;  /* 0x00000000c200720c */ /* 0x000fe20003f06070 */
[----:B------:R-:W-:Y:S01]  /*103f0*/  @!P1 HFMA2.BF16_V2 R167, -RZ.H0_H0, RZ.H0_H0, -R7.H0_H0 ;  /* 0x200000ffffa79231 */ /* 0x000fe20000340907 */
[----:B------:R-:W-:Y:S01]  /*10400*/  SHF.R.U32.HI R2, RZ, 0x18, R2 ;  /* 0x00000018ff027819 */ /* 0x000fe20000011602 */
[----:B------:R-:W-:Y:S01]  /*10410*/  ST.E.U16 [R34.64+-0x80], R176 ;  /* 0xffff80b022007985 */ /* 0x000fe2000c101504 */
[----:B---3--:R-:W-:-:S03]  /*10420*/  IADD3 R45, R116, 0x4, RZ ;  /* 0x00000004742d7810 */ /* 0x008fc60007ffe0ff */
[----:B------:R-:W-:Y:S06]  /*10430*/  ST.E.U16 [R34.64+-0x7e], R111 ;  /* 0xffff826f22007985 */ /* 0x000fec000c101504 */
[----:B------:R-:W-:Y:S01]  /*10440*/  @!P0 HFMA2.BF16_V2 R170, -RZ.H0_H0, RZ.H0_H0, -R50.H0_H0 ;  /* 0x200000ffffaa8231 */ /* 0x000fe20000340932 */
[----:B------:R-:W-:Y:S01]  /*10450*/  ST.E.U16 [R32.64+-0x80], R178 ;  /* 0xffff80b220007985 */ /* 0x000fe2000c101504 */
[----:B------:R-:W-:-:S03]  /*10460*/  @P0 PRMT R44, R50, 0x7610, R44 ;  /* 0x00007610322c0816 */ /* 0x000fc6000000002c */
[----:B------:R-:W-:Y:S01]  /*10470*/  ST.E.U16 [R32.64+-0x7e], R177 ;  /* 0xffff82b120007985 */ /* 0x000fe2000c101504 */
[----:B------:R-:W-:-:S03]  /*10480*/  @!P0 PRMT R44, R170, 0x5410, RZ ;  /* 0x00005410aa2c8816 */ /* 0x000fc600000000ff */
[----:B------:R-:W-:Y:S01]  /*10490*/  ST.E.U16 [R30.64+-0x80], R43 ;  /* 0xffff802b1e007985 */ /* 0x000fe2000c101504 */
[----:B------:R-:W-:-:S03]  /*104a0*/  ISETP.GE.U32.AND P0, PT, R194, R2, PT ;  /* 0x00000002c200720c */ /* 0x000fc60003f06070 */
[----:B------:R-:W-:Y:S01]  /*104b0*/  ST.E.U16 [R30.64+-0x7e], R42 ;  /* 0xffff822a1e007985 */ /* 0x000fe2000c101504 */
[----:B------:R-:W-:-:S03]  /*104c0*/  @!P1 PRMT R7, R167, 0x5410, RZ ;  /* 0x00005410a7079816 */ /* 0x000fc600000000ff */
[----:B--2---:R-:W-:Y:S01]  /*104d0*/  ST.E.U16 [R28.64+-0x80], R40 ;  /* 0xffff80281c007985 */ /* 0x004fe2000c101504 */
[----:B------:R-:W-:-:S03]  /*104e0*/  IMAD.WIDE.U32 R166, R45, -0x326172a9, RZ ;  /* 0xcd9e8d572da67825 */ /* 0x000fc600078e00ff */
[----:B------:R-:W-:Y:S04]  /*104f0*/  ST.E.U16 [R28.64+-0x7e], R39 ;  /* 0xffff82271c007985 */ /* 0x000fe8000c101504 */
        /* <DEDUP_REMOVED lines=9> */
[----:B------:R-:W-:Y:S01]  /*10590*/  ST.E.U16 [R34.64+-0x5e], R101 ;  /* 0xffffa26522007985 */ /* 0x000fe2000c101504 */
[----:B------:R-:W-:-:S03]  /*105a0*/  PRMT R0, R50, 0x7632, R0 ;  /* 0x0000763232007816 */ /* 0x000fc60000000000 */
[----:B------:R-:W-:Y:S04]  /*105b0*/  ST.E.U16 [R32.64+-0x60], R104 ;  /* 0xffffa06820007985 */ /* 0x000fe8000c101504 */
[----:B------:R-:W-:Y:S04]  /*105c0*/  ST.E.U16 [R32.64+-0x5e], R103 ;  /* 0xffffa26720007985 */ /* 0x000fe8000c101504 */
[----:B------:R-:W-:Y:S01]  /*105d0*/  ST.E.U16 [R30.64+-0x5e], R24 ;  /* 0xffffa2181e007985 */ /* 0x000fe2000c101504 */
[----:B------:R-:W-:-:S03]  /*105e0*/  @!P0 HFMA2.BF16_V2 R171, -RZ.H0_H0, RZ.H0_H0, -R0.H0_H0 ;  /* 0x200000ffffab8231 */ /* 0x000fc60000340900 */
[----:B------:R1:W-:Y:S01]  /*105f0*/  ST.E.U16 [R30.64+-0x60], R25 ;  /* 0xffffa0191e007985 */ /* 0x0003e2000c101504 */
[----:B------:R-:W-:-:S03]  /*10600*/  PRMT R184, R50, 0x5410, R0 ;  /* 0x0000541032b87816 */ /* 0x000fc60000000000 */
[----:B------:R-:W-:Y:S01]  /*10610*/  STL [R1+0x40], R45 ;  /* 0x0000402d01007387 */ /* 0x000fe20000100800 */
[----:B------:R-:W-:-:S03]  /*10620*/  @!P0 PRMT R0, R171, 0x5410, RZ ;  /* 0x00005410ab008816 */ /* 0x000fc600000000ff */
[----:B------:R-:W-:Y:S01]  /*10630*/  STL.64 [R1+0x100], R166 ;  /* 0x000100a601007387 */ /* 0x000fe20000100a00 */
[----:B------:R-:W-:Y:S02]  /*10640*/  IMAD.MOV.U32 R170, RZ, RZ, R188 ;  /* 0x000000ffffaa7224 */ /* 0x000fe400078e00bc */
[----:B------:R-:W-:Y:S01]  /*10650*/  IMAD.MOV.U32 R171, RZ, RZ, R190 ;  /* 0x000000ffffab7224 */ /* 0x000fe200078e00be */
[----:B-1----:R-:W-:Y:S02]  /*10660*/  IADD3 R25, R181, -0x4498517b, RZ ;  /* 0xbb67ae85b5197810 */ /* 0x002fe40007ffe0ff */
[----:B------:R-:W2:Y:S01]  /*10670*/  LDL.LU.64 R180, [R1+0x280] ;  /* 0x0002800001b47983 */ /* 0x000ea20000300a00 */
[----:B----4-:R-:W-:-:S05]  /*10680*/  LOP3.LUT R24, R95, R167, RZ, 0x3c, !PT ;  /* 0x000000a75f187212 */ /* 0x010fca00078e3cff */
[----:B------:R-:W-:-:S05]  /*10690*/  IMAD.WIDE.U32 R110, R24, -0x2daee0ad, RZ ;  /* 0xd2511f53186e7825 */ /* 0x000fca00078e00ff */
[----:B------:R-:W-:Y:S04]  /*106a0*/  STL.64 [R1+0x8], R110 ;  /* 0x0000086e01007387 */ /* 0x000fe80000100a00 */
[----:B------:R-:W-:Y:S04]  /*106b0*/  STL [R1+0x38], R25 ;  /* 0x0000381901007387 */ /* 0x000fe80000100800 */
[----:B------:R-:W3:Y:S04]  /*106c0*/  LDL.LU R188, [R1+0x27c] ;  /* 0x00027c0001bc7983 */ /* 0x000ee80000300800 */
[----:B------:R-:W4:Y:S01]  /*106d0*/  LDL.LU R190, [R1+0x278] ;  /* 0x0002780001be7983 */ /* 0x000f220000300800 */
[----:B------:R-:W-:-:S05]  /*106e0*/  LOP3.LUT R2, R49, R198, R166, 0x96, !PT ;  /* 0x000000c631027212 */ /* 0x000fca00078e96a6 */
[----:B------:R-:W-:Y:S01]  /*106f0*/  IMAD.WIDE.U32 R2, R2, -0x2daee0ad, RZ ;  /* 0xd2511f5302027825 */ /* 0x000fe200078e00ff */
[----:B------:R-:W-:-:S04]  /*10700*/  @!P5 HFMA2.BF16_V2 R122, -RZ.H0_H0, RZ.H0_H0, -R19.H0_H0 ;  /* 0x200000ffff7ad231 */ /* 0x000fc80000340913 */
[----:B------:R-:W-:Y:S02]  /*10710*/  LOP3.LUT R21, R21, R192, R2, 0x96, !PT ;  /* 0x000000c015157212 */ /* 0x000fe400078e9602 */
[----:B------:R-:W-:Y:S02]  /*10720*/  LOP3.LUT R2, R3, R193, R110, 0x96, !PT ;  /* 0x000000c103027212 */ /* 0x000fe400078e966e */
[----:B------:R-:W-:Y:S01]  /*10730*/  LOP3.LUT R3, R111, R25, R164, 0x96, !PT ;  /* 0x000000196f037212 */ /* 0x000fe200078e96a4 */
[----:B------:R-:W-:Y:S01]  /*10740*/  IMAD.MOV.U32 R168, RZ, RZ, R94 ;  /* 0x000000ffffa87224 */ /* 0x000fe200078e005e */
[----:B------:R-:W-:Y:S01]  /*10750*/  @!P5 PRMT R19, R122, 0x5410, RZ ;  /* 0x000054107a13d816 */ /* 0x000fe200000000ff */
[----:B------:R-:W-:Y:S01]  /*10760*/  IMAD.MOV.U32 R94, RZ, RZ, R92 ;  /* 0x000000ffff5e7224 */ /* 0x000fe200078e005c */
[----:B------:R-:W-:Y:S01]  /*10770*/  ST.E.U16 [R28.64+-0x60], R23 ;  /* 0xffffa0171c007985 */ /* 0x000fe2000c101504 */
[----:B------:R-:W-:Y:S02]  /*10780*/  IMAD.MOV.U32 R92, RZ, RZ, R249 ;  /* 0x000000ffff5c7224 */ /* 0x000fe400078e00f9 */
[----:B------:R-:W-:Y:S01]  /*10790*/  IMAD.MOV.U32 R95, RZ, RZ, R248 ;  /* 0x000000ffff5f7224 */ /* 0x000fe200078e00f8 */
[----:B------:R-:W-:Y:S01]  /*107a0*/  ST.E.U16 [R28.64+-0x5e], R22 ;  /* 0xffffa2161c007985 */ /* 0x000fe2000c101504 */
[----:B------:R-:W-:-:S03]  /*107b0*/  IMAD.WIDE.U32 R248, R3, -0x326172a9, RZ ;  /* 0xcd9e8d5703f87825 */ /* 0x000fc600078e00ff */
[----:B------:R1:W-:Y:S01]  /*107c0*/  ST.E.U16 [R34.64+-0x50], R51 ;  /* 0xffffb03322007985 */ /* 0x0003e2000c101504 */
[----:B------:R-:W-:-:S03]  /*107d0*/  IMAD.WIDE.U32 R2, R2, -0x326172a9, RZ ;  /* 0xcd9e8d5702027825 */ /* 0x000fc600078e00ff */
[----:B------:R-:W-:Y:S01]  /*107e0*/  ST.E.U16 [R34.64+-0x4e], R66 ;  /* 0xffffb24222007985 */ /* 0x000fe2000c101504 */
[----:B------:R-:W-:-:S03]  /*107f0*/  IMAD.WIDE.U32 R48, R21, -0x326172a9, RZ ;  /* 0xcd9e8d5715307825 */ /* 0x000fc600078e00ff */
[----:B------:R-:W-:Y:S04]  /*10800*/  ST.E.U16 [R32.64+-0x50], R100 ;  /* 0xffffb06420007985 */ /* 0x000fe8000c101504 */
[----:B------:R-:W-:Y:S01]  /*10810*/  ST.E.U16 [R32.64+-0x4e], R67 ;  /* 0xffffb24320007985 */ /* 0x000fe2000c101504 */
[----:B------:R-:W-:-:S03]  /*10820*/  LOP3.LUT R3, R3, R191, R248, 0x96, !PT ;  /* 0x000000bf03037212 */ /* 0x000fc600078e96f8 */
[----:B------:R-:W-:Y:S01]  /*10830*/  ST.E.U16 [R30.64+-0x50], R36 ;  /* 0xffffb0241e007985 */ /* 0x000fe2000c101504 */
[----:B------:R-:W-:-:S03]  /*10840*/  LOP3.LUT R21, R49, R189, R2, 0x96, !PT ;  /* 0x000000bd31157212 */ /* 0x000fc600078e9602 */
        /* <DEDUP_REMOVED lines=9> */
[----:B------:R-:W-:-:S03]  /*108e0*/  IMAD.WIDE.U32 R2, R3, -0x2daee0ad, RZ ;  /* 0xd2511f5303027825 */ /* 0x000fc600078e00ff */
[----:B------:R-:W-:Y:S01]  /*108f0*/  ST.E.U16 [R28.64+-0x40], R15 ;  /* 0xffffc00f1c007985 */ /* 0x000fe2000c101504 */
[----:B-1----:R-:W-:-:S03]  /*10900*/  IMAD.WIDE.U32 R50, R21, -0x2daee0ad, RZ ;  /* 0xd2511f5315327825 */ /* 0x002fc600078e00ff */
        /* <DEDUP_REMOVED lines=9> */
[----:B------:R-:W-:-:S03]  /*109a0*/  LOP3.LUT R2, R51, R231, R2, 0x96, !PT ;  /* 0x000000e733027212 */ /* 0x000fc600078e9602 */
        /* <DEDUP_REMOVED lines=8> */
[----:B------:R1:W-:Y:S04]  /*10a30*/  ST.E.U16 [R28.64+-0x1e], R6 ;  /* 0xffffe2061c007985 */ /* 0x0003e8000c101504 */
[----:B------:R-:W-:Y:S04]  /*10a40*/  ST.E.U16 [R34.64+-0x10], R53 ;  /* 0xfffff03522007985 */ /* 0x000fe8000c101504 */
[----:B------:R-:W-:Y:S01]  /*10a50*/  ST.E.U16 [R34.64+-0xe], R52 ;  /* 0xfffff23422007985 */ /* 0x000fe2000c101504 */
[----:B------:R-:W-:-:S03]  /*10a60*/  IMAD.WIDE.U32 R2, R2, -0x326172a9, RZ ;  /* 0xcd9e8d5702027825 */ /* 0x000fc600078e00ff */
[----:B------:R-:W-:Y:S04]  /*10a70*/  ST.E.U16 [R32.64+-0x10], R47 ;  /* 0xfffff02f20007985 */ /* 0x000fe8000c101504 */
[----:B------:R-:W-:Y:S04]  /*10a80*/  ST.E.U16 [R32.64+-0xe], R46 ;  /* 0xfffff22e20007985 */ /* 0x000fe8000c101504 */
[----:B------:R2:W-:Y:S04]  /*10a90*/  ST.E.U16 [R30.64+-0x10], R5 ;  /* 0xfffff0051e007985 */ /* 0x0005e8000c101504 */
[----:B------:R2:W-:Y:S04]  /*10aa0*/  ST.E.U16 [R30.64+-0xe], R4 ;  /* 0xfffff2041e007985 */ /* 0x0005e8000c101504 */
[----:B------:R-:W-:Y:S04]  /*10ab0*/  ST.E.U16 [R28.64+-0x10], R44 ;  /* 0xfffff02c1c007985 */ /* 0x000fe8000c101504 */
[----:B------:R2:W-:Y:S01]  /*10ac0*/  ST.E.U16 [R28.64+-0xe], R0 ;  /* 0xfffff2001c007985 */ /* 0x0005e2000c101504 */
[----:B------:R-:W-:Y:S01]  /*10ad0*/  IMAD.WIDE.U32 R22, R20, -0x326172a9, RZ ;  /* 0xcd9e8d5714167825 */ /* 0x000fe200078e00ff */
[----:B-1----:R-:W-:-:S02]  /*10ae0*/  LOP3.LUT R6, R2, 0xff, RZ, 0xc0, !PT ;  /* 0x000000ff02067812 */ /* 0x002fc400078ec0ff */
[----:B--2---:R-:W-:Y:S02]  /*10af0*/  SHF.R.U32.HI R5, RZ, 0x10, R2 ;  /* 0x00000010ff057819 */ /* 0x004fe40000011602 */
[----:B------:R-:W-:-:S04]  /*10b00*/  LOP3.LUT R4, R2, 0xffff, RZ, 0xc0, !PT ;  /* 0x0000ffff02047812 */ /* 0x000fc800078ec0ff */
[----:B------:R-:W-:Y:S02]  /*10b10*/  SHF.R.U32.HI R4, RZ, 0x8, R4 ;  /* 0x00000008ff047819 */ /* 0x000fe40000011604 */
[----:B------:R-:W-:Y:S02]  /*10b20*/  LOP3.LUT R0, R3, R232, R22, 0x96, !PT ;  /* 0x000000e803007212 */ /* 0x000fe400078e9616 */
[----:B------:R-:W-:Y:S02]  /*10b30*/  SHF.R.U32.HI R3, RZ, 0x18, R2 ;  /* 0x00000018ff037819 */ /* 0x000fe40000011602 */
[----:B------:R-:W-:Y:S02]  /*10b40*/  LOP3.LUT R2, R5, 0xff, RZ, 0xc0, !PT ;  /* 0x000000ff05027812 */ /* 0x000fe400078ec0ff */
[----:B------:R-:W-:Y:S02]  /*10b50*/  PRMT R8, R6, 0x5410, R4 ;  /* 0x0000541006087816 */ /* 0x000fe40000000004 */
[----:B------:R-:W-:-:S02]  /*10b60*/  PRMT R6, R2, 0x5410, R3 ;  /* 0x0000541002067816 */ /* 0x000fc40000000003 */
[C---:B------:R-:W-:Y:S02]  /*10b70*/  LOP3.LUT R4, R0.reuse, 0xffff, RZ, 0xc0, !PT ;  /* 0x0000ffff00047812 */ /* 0x040fe400078ec0ff */
[----:B------:R-:W-:Y:S02]  /*10b80*/  SHF.R.U32.HI R2, RZ, 0x10, R0 ;  /* 0x00000010ff027819 */ /* 0x000fe40000011600 */
[----:B------:R-:W-:Y:S02]  /*10b90*/  LOP3.LUT R3, R0, 0xff, RZ, 0xc0, !PT ;  /* 0x000000ff00037812 */ /* 0x000fe400078ec0ff */
[----:B------:R-:W-:Y:S02]  /*10ba0*/  SHF.R.U32.HI R4, RZ, 0x8, R4 ;  /* 0x00000008ff047819 */ /* 0x000fe40000011604 */
[----:B------:R-:W-:Y:S02]  /*10bb0*/  SHF.R.U32.HI R7, RZ, 0x18, R0 ;  /* 0x00000018ff077819 */ /* 0x000fe40000011600 */
[----:B------:R-:W-:Y:S01]  /*10bc0*/  LOP3.LUT R5, R2, 0xff, RZ, 0xc0, !PT ;  /* 0x000000ff02057812 */ /* 0x000fe200078ec0ff */
[----:B------:R-:W-:Y:S01]  /*10bd0*/  IMAD.MOV.U32 R169, RZ, RZ, R93 ;  /* 0x000000ffffa97224 */ /* 0x000fe200078e005d */
[----:B------:R-:W-:Y:S01]  /*10be0*/  PRMT R3, R3, 0x5410, R4 ;  /* 0x0000541003037816 */ /* 0x000fe20000000004 */
[----:B------:R-:W-:Y:S01]  /*10bf0*/  IMAD.MOV.U32 R93, RZ, RZ, R223 ;  /* 0x000000ffff5d7224 */ /* 0x000fe200078e00df */
[----:B------:R-:W-:-:S02]  /*10c00*/  PRMT R223, R194, 0x7054, R194 ;  /* 0x00007054c2df7816 */ /* 0x000fc400000000c2 */
[----:B------:R-:W-:-:S03]  /*10c10*/  PRMT R5, R5, 0x5410, R7 ;  /* 0x0000541005057816 */ /* 0x000fc60000000007 */
[--C-:B------:R-:W-:Y:S02]  /*10c20*/  HSET2.LE.AND R0, R8, R223.reuse, PT ;  /* 0x000000df08007233 */ /* 0x100fe40003803000 */
[--C-:B------:R-:W-:Y:S02]  /*10c30*/  HSET2.LE.AND R2, R6, R223.reuse, PT ;  /* 0x000000df06027233 */ /* 0x100fe40003803000 */
[--C-:B------:R-:W-:Y:S02]  /*10c40*/  HSET2.LE.AND R3, R3, R223.reuse, PT ;  /* 0x000000df03037233 */ /* 0x100fe40003803000 */
[----:B------:R-:W-:Y:S01]  /*10c50*/  HSET2.LE.AND R5, R5, R223, PT ;  /* 0x000000df05057233 */ /* 0x000fe20003803000 */
[----:B------:R-:W-:Y:S02]  /*10c60*/  LOP3.LUT R6, R69, R0, RZ, 0xc0, !PT ;  /* 0x0000000045067212 */ /* 0x000fe400078ec0ff */
[----:B------:R-:W-:Y:S02]  /*10c70*/  LOP3.LUT R7, R68, R2, RZ, 0xc0, !PT ;  /* 0x0000000244077212 */ /* 0x000fe400078ec0ff */
[----:B------:R-:W-:-:S02]  /*10c80*/  LOP3.LUT R4, R71, R3, RZ, 0xc0, !PT ;  /* 0x0000000347047212 */ /* 0x000fc400078ec0ff */
[----:B------:R-:W-:Y:S01]  /*10c90*/  LOP3.LUT R5, R70, R5, RZ, 0xc0, !PT ;  /* 0x0000000546057212 */ /* 0x000fe200078ec0ff */
[----:B---3--:R-:W1:Y:S04]  /*10ca0*/  LDSM.16.MT88.4 R24, [R188+0xa000] ;  /* 0x00a00000bc18783b */ /* 0x008e680000004200 */
[----:B----4-:R-:W2:Y:S01]  /*10cb0*/  LDSM.16.MT88.4 R40, [R190+0x9000] ;  /* 0x00900000be28783b */ /* 0x010ea20000004200 */
[----:B------:R-:W-:Y:S02]  /*10cc0*/  IMAD.MOV.U32 R60, RZ, RZ, R237 ;  /* 0x000000ffff3c7224 */ /* 0x000fe400078e00ed */
[----:B------:R-:W-:Y:S01]  /*10cd0*/  IMAD.MOV.U32 R61, RZ, RZ, R238 ;  /* 0x000000ffff3d7224 */ /* 0x000fe200078e00ee */
[----:B------:R-:W3:Y:S01]  /*10ce0*/  LDSM.16.MT88.4 R44, [R188+0x9000] ;  /* 0x00900000bc2c783b */ /* 0x000ee20000004200 */
[----:B------:R-:W-:-:S02]  /*10cf0*/  IMAD.MOV.U32 R62, RZ, RZ, R239 ;  /* 0x000000ffff3e7224 */ /* 0x000fc400078e00ef */
[----:B------:R-:W-:Y:S01]  /*10d00*/  IMAD.MOV.U32 R63, RZ, RZ, R197 ;  /* 0x000000ffff3f7224 */ /* 0x000fe200078e00c5 */
[----:B------:R-:W4:Y:S04]  /*10d10*/  LDSM.16.MT88.4 R12, [R190+0xa000] ;  /* 0x00a00000be0c783b */ /* 0x000f280000004200 */
[----:B------:R-:W3:Y:S04]  /*10d20*/  LDSM.16.MT88.4 R16, [R188+0xb000] ;  /* 0x00b00000bc10783b */ /* 0x000ee80000004200 */
[----:B------:R-:W3:Y:S01]  /*10d30*/  LDSM.16.MT88.4 R56, [R190+0xb000] ;  /* 0x00b00000be38783b */ /* 0x000ee20000004200 */
[C---:B-1----:R-:W-:Y:S08]  /*10d40*/  HMMA.16816.F32.BF16 R100, R4.reuse, R26, R144 ;  /* 0x0000001a0464723c */ /* 0x042ff00000041890 */
[----:B--2---:R-:W-:Y:S01]  /*10d50*/  HMMA.16816.F32.BF16 R128, R4, R40, R132 ;  /* 0x000000280480723c */ /* 0x004fe20000041884 */
[----:B------:R-:W2:Y:S01]  /*10d60*/  LDL.LU R132, [R1+0x70] ;  /* 0x0000700001847983 */ /* 0x000ea20000300800 */
[----:B------:R-:W-:-:S05]  /*10d70*/  IMAD.MOV.U32 R144, RZ, RZ, R209 ;  /* 0x000000ffff907224 */ /* 0x000fca00078e00d1 */
[----:B------:R-:W-:Y:S02]  /*10d80*/  IMAD.MOV.U32 R133, RZ, RZ, R240 ;  /* 0x000000ffff857224 */ /* 0x000fe400078e00f0 */
[----:B------:R-:W2:Y:S01]  /*10d90*/  LDL.LU R240, [R1+0x274] ;  /* 0x0002740001f07983 */ /* 0x000ea20000300800 */
[----:B------:R-:W-:Y:S02]  /*10da0*/  IMAD.MOV.U32 R134, RZ, RZ, R173 ;  /* 0x000000ffff867224 */ /* 0x000fe400078e00ad */
[----:B------:R-:W-:Y:S01]  /*10db0*/  IMAD.MOV.U32 R135, RZ, RZ, R172 ;  /* 0x000000ffff877224 */ /* 0x000fe200078e00ac */
[----:B------:R-:W2:Y:S01]  /*10dc0*/  LDL.LU R173, [R1+0x270] ;  /* 0x0002700001ad7983 */ /* 0x000ea20000300800 */
[----:B------:R-:W-:-:S03]  /*10dd0*/  IMAD.MOV.U32 R145, RZ, RZ, R210 ;  /* 0x000000ffff917224 */ /* 0x000fc600078e00d2 */
[----:B------:R-:W2:Y:S01]  /*10de0*/  LDL.LU R172, [R1+0x26c] ;  /* 0x00026c0001ac7983 */ /* 0x000ea20000300800 */
[----:B------:R-:W-:-:S03]  /*10df0*/  IMAD.MOV.U32 R146, RZ, RZ, R211 ;  /* 0x000000ffff927224 */ /* 0x000fc600078e00d3 */
[----:B------:R-:W2:Y:S01]  /*10e00*/  LDL.LU R209, [R1+0x268] ;  /* 0x0002680001d17983 */ /* 0x000ea20000300800 */
[----:B------:R-:W-:-:S03]  /*10e10*/  IMAD.MOV.U32 R147, RZ, RZ, R212 ;  /* 0x000000ffff937224 */ /* 0x000fc600078e00d4 */
[----:B------:R-:W2:Y:S04]  /*10e20*/  LDL.LU R210, [R1+0x264] ;  /* 0x0002640001d27983 */ /* 0x000ea80000300800 */
[----:B------:R-:W2:Y:S04]  /*10e30*/  LDL.LU R211, [R1+0x260] ;  /* 0x0002600001d37983 */ /* 0x000ea80000300800 */
[----:B------:R-:W2:Y:S04]  /*10e40*/  LDL.LU R212, [R1+0x25c] ;  /* 0x00025c0001d47983 */ /* 0x000ea80000300800 */
[----:B------:R-:W2:Y:S04]  /*10e50*/  LDL.LU R237, [R1+0x258] ;  /* 0x0002580001ed7983 */ /* 0x000ea80000300800 */
[----:B------:R-:W2:Y:S04]  /*10e60*/  LDL.LU R238, [R1+0x254] ;  /* 0x0002540001ee7983 */ /* 0x000ea80000300800 */
[----:B------:R-:W2:Y:S04]  /*10e70*/  LDL.LU R239, [R1+0x250] ;  /* 0x0002500001ef7983 */ /* 0x000ea80000300800 */
[----:B------:R-:W2:Y:S01]  /*10e80*/  LDL.LU R197, [R1+0x24c] ;  /* 0x00024c0001c57983 */ /* 0x000ea20000300800 */
[----:B------:R-:W-:-:S02]  /*10e90*/  LOP3.LUT R2, R181, R193, R204, 0x96, !PT ;  /* 0x000000c1b5027212 */ /* 0x000fc400078e96cc */
        /* <DEDUP_REMOVED lines=11> */
[----:B------:R-:W-:Y:S02]  /*10f50*/  LOP3.LUT R0, R3, R232, R36, 0x96, !PT ;  /* 0x000000e803007212 */ /* 0x000fe400078e9624 */
[----:B------:R-:W-:Y:S02]  /*10f60*/  LOP3.LUT R3, R2, 0xffff, RZ, 0xc0, !PT ;  /* 0x0000ffff02037812 */ /* 0x000fe400078ec0ff */
[C---:B------:R-:W-:Y:S02]  /*10f70*/  LOP3.LUT R8, R0.reuse, 0xffff, RZ, 0xc0, !PT ;  /* 0x0000ffff00087812 */ /* 0x040fe400078ec0ff */
[--C-:B------:R-:W-:Y:S02]  /*10f80*/  SHF.R.U32.HI R9, RZ, 0x10, R0.reuse ;  /* 0x00000010ff097819 */ /* 0x100fe40000011600 */
[----:B------:R-:W-:Y:S02]  /*10f90*/  LOP3.LUT R22, R0, 0xff, RZ, 0xc0, !PT ;  /* 0x000000ff00167812 */ /* 0x000fe400078ec0ff */
[----:B------:R-:W-:-:S02]  /*10fa0*/  SHF.R.U32.HI R21, RZ, 0x18, R0 ;  /* 0x00000018ff157819 */ /* 0x000fc40000011600 */
[----:B------:R-:W-:Y:S02]  /*10fb0*/  SHF.R.U32.HI R0, RZ, 0x8, R3 ;  /* 0x00000008ff007819 */ /* 0x000fe40000011603 */
[----:B------:R-:W-:Y:S02]  /*10fc0*/  SHF.R.U32.HI R3, RZ, 0x8, R8 ;  /* 0x00000008ff037819 */ /* 0x000fe40000011608 */
[----:B------:R-:W-:Y:S02]  /*10fd0*/  LOP3.LUT R8, R9, 0xff, RZ, 0xc0, !PT ;  /* 0x000000ff09087812 */ /* 0x000fe400078ec0ff */
[----:B------:R-:W-:Y:S02]  /*10fe0*/  LOP3.LUT R10, R2, 0xff, RZ, 0xc0, !PT ;  /* 0x000000ff020a7812 */ /* 0x000fe400078ec0ff */
[--C-:B------:R-:W-:Y:S02]  /*10ff0*/  SHF.R.U32.HI R11, RZ, 0x10, R2.reuse ;  /* 0x00000010ff0b7819 */ /* 0x100fe40000011602 */
[----:B------:R-:W-:-:S02]  /*11000*/  SHF.R.U32.HI R20, RZ, 0x18, R2 ;  /* 0x00000018ff147819 */ /* 0x000fc40000011602 */
[----:B------:R-:W-:Y:S02]  /*11010*/  PRMT R2, R8, 0x5410, R21 ;  /* 0x0000541008027816 */ /* 0x000fe40000000015 */
[----:B------:R-:W-:Y:S02]  /*11020*/  PRMT R9, R10, 0x5410, R0 ;  /* 0x000054100a097816 */ /* 0x000fe40000000000 */
[----:B------:R-:W-:Y:S01]  /*11030*/  LOP3.LUT R11, R11, 0xff, RZ, 0xc0, !PT ;  /* 0x000000ff0b0b7812 */ /* 0x000fe200078ec0ff */
[--C-:B------:R-:W-:Y:S01]  /*11040*/  HSET2.LE.AND R2, R2, R223.reuse, PT ;  /* 0x000000df02027233 */ /* 0x100fe20003803000 */
[----:B------:R-:W-:Y:S01]  /*11050*/  PRMT R0, R22, 0x5410, R3 ;  /* 0x0000541016007816 */ /* 0x000fe20000000003 */
[----:B------:R-:W-:Y:S01]  /*11060*/  HSET2.LE.AND R3, R9, R223, PT ;  /* 0x000000df09037233 */ /* 0x000fe20003803000 */
[----:B------:R-:W-:-:S03]  /*11070*/  PRMT R11, R11, 0x5410, R20 ;  /* 0x000054100b0b7816 */ /* 0x000fc60000000014 */
[--C-:B------:R-:W-:Y:S02]  /*11080*/  HSET2.LE.AND R0, R0, R223.reuse, PT ;  /* 0x000000df00007233 */ /* 0x100fe40003803000 */
[----:B------:R-:W-:Y:S01]  /*11090*/  HSET2.LE.AND R11, R11, R223, PT ;  /* 0x000000df0b0b7233 */ /* 0x000fe20003803000 */
[----:B---3--:R-:W-:Y:S01]  /*110a0*/  HMMA.16816.F32.BF16 R120, R4, R46, R136 ;  /* 0x0000002e0478723c */ /* 0x008fe20000041888 */
[----:B------:R-:W-:Y:S02]  /*110b0*/  IMAD.MOV.U32 R176, RZ, RZ, R91 ;  /* 0x000000ffffb07224 */ /* 0x000fe400078e005b */
[----:B------:R-:W-:-:S04]  /*110c0*/  IMAD.MOV.U32 R177, RZ, RZ, R90 ;  /* 0x000000ffffb17224 */ /* 0x000fc800078e005a */
[----:B------:R-:W-:Y:S02]  /*110d0*/  IMAD.MOV.U32 R136, RZ, RZ, R229 ;  /* 0x000000ffff887224 */ /* 0x000fe400078e00e5 */
[----:B------:R-:W-:Y:S02]  /*110e0*/  IMAD.MOV.U32 R137, RZ, RZ, R236 ;  /* 0x000000ffff897224 */ /* 0x000fe400078e00ec */
[----:B------:R-:W-:Y:S02]  /*110f0*/  IMAD.MOV.U32 R138, RZ, RZ, R235 ;  /* 0x000000ffff8a7224 */ /* 0x000fe400078e00eb */
[----:B------:R-:W-:Y:S01]  /*11100*/  IMAD.MOV.U32 R139, RZ, RZ, R83 ;  /* 0x000000ffff8b7224 */ /* 0x000fe200078e0053 */
[----:B------:R-:W-:Y:S01]  /*11110*/  HMMA.16816.F32.BF16 R124, R4, R44, R140 ;  /* 0x0000002c047c723c */ /* 0x000fe2000004188c */
[----:B------:R-:W-:Y:S02]  /*11120*/  IMAD.MOV.U32 R178, RZ, RZ, R89 ;  /* 0x000000ffffb27224 */ /* 0x000fe400078e0059 */
[----:B------:R-:W-:-:S04]  /*11130*/  IMAD.MOV.U32 R179, RZ, RZ, R88 ;  /* 0x000000ffffb37224 */ /* 0x000fc800078e0058 */
[----:B------:R-:W-:Y:S01]  /*11140*/  IMAD.MOV.U32 R140, RZ, RZ, R95 ;  /* 0x000000ffff8c7224 */ /* 0x000fe200078e005f */
[----:B------:R-:W-:Y:S01]  /*11150*/  HMMA.16816.F32.BF16 R116, R4, R42, R84 ;  /* 0x0000002a0474723c */ /* 0x000fe20000041854 */
[----:B------:R-:W-:Y:S02]  /*11160*/  IMAD.MOV.U32 R141, RZ, RZ, R94 ;  /* 0x000000ffff8d7224 */ /* 0x000fe400078e005e */
[----:B------:R-:W-:Y:S02]  /*11170*/  IMAD.MOV.U32 R142, RZ, RZ, R93 ;  /* 0x000000ffff8e7224 */ /* 0x000fe400078e005d */
[----:B------:R-:W-:-:S03]  /*11180*/  IMAD.MOV.U32 R143, RZ, RZ, R92 ;  /* 0x000000ffff8f7224 */ /* 0x000fc600078e005c */
[C---:B------:R-:W-:Y:S08]  /*11190*/  HMMA.16816.F32.BF16 R104, R4.reuse, R24, R96 ;  /* 0x000000180468723c */ /* 0x040ff00000041860 */
[C---:B----4-:R-:W-:Y:S08]  /*111a0*/  HMMA.16816.F32.BF16 R84, R4.reuse, R14, R112 ;  /* 0x0000000e0454723c */ /* 0x050ff00000041870 */
[C---:B------:R-:W-:Y:S08]  /*111b0*/  HMMA.16816.F32.BF16 R88, R4.reuse, R12, R148 ;  /* 0x0000000c0458723c */ /* 0x040ff00000041894 */
        /* <DEDUP_REMOVED lines=8> */
[----:B--2---:R-:W-:Y:S02]  /*11240*/  LOP3.LUT R9, R239, R2, RZ, 0xc0, !PT ;  /* 0x00000002ef097212 */ /* 0x004fe400078ec0ff */
[----:B------:R-:W-:Y:S02]  /*11250*/  LOP3.LUT R2, R23, R234, R48, 0x96, !PT ;  /* 0x000000ea17027212 */ /* 0x000fe400078e9630 */
[----:B------:R-:W-:Y:S01]  /*11260*/  LOP3.LUT R10, R238, R3, RZ, 0xc0, !PT ;  /* 0x00000003ee0a7212 */ /* 0x000fe200078ec0ff */
[----:B------:R-:W-:Y:S02]  /*11270*/  LDSM.16.MT88.4 R20, [R188+0x9400] ;  /* 0x00940000bc14783b */ /* 0x000fe40000004200 */
[----:B------:R-:W-:Y:S01]  /*11280*/  IMAD.WIDE.U32 R2, R2, -0x2daee0ad, RZ ;  /* 0xd2511f5302027825 */ /* 0x000fe200078e00ff */
[----:B------:R-:W-:-:S02]  /*11290*/  LOP3.LUT R8, R197, R0, RZ, 0xc0, !PT ;  /* 0x00000000c5087212 */ /* 0x000fc400078ec0ff */
[----:B------:R-:W-:Y:S01]  /*112a0*/  LOP3.LUT R11, R237, R11, RZ, 0xc0, !PT ;  /* 0x0000000bed0b7212 */ /* 0x000fe200078ec0ff */
[----:B------:R-:W2:Y:S01]  /*112b0*/  LDL.LU R197, [R1+0x248] ;  /* 0x0002480001c57983 */ /* 0x000ea20000300800 */
[----:B------:R-:W-:-:S05]  /*112c0*/  LOP3.LUT R0, R3, R252, R50, 0x96, !PT ;  /* 0x000000fc03007212 */ /* 0x000fca00078e9632 */
[----:B------:R-:W-:Y:S01]  /*112d0*/  HMMA.16816.F32.BF16 R76, R8, R26, R132 ;  /* 0x0000001a084c723c */ /* 0x000fe20000041884 */
[----:B------:R-:W-:Y:S01]  /*112e0*/  LOP3.LUT R4, R0, 0xffff, RZ, 0xc0, !PT ;  /* 0x0000ffff00047812 */ /* 0x000fe200078ec0ff */
[----:B------:R-:W-:Y:S01]  /*112f0*/  LDSM.16.MT88.4 R48, [R188+0xb400] ;  /* 0x00b40000bc30783b */ /* 0x000fe20000004200 */
[--C-:B------:R-:W-:Y:S02]  /*11300*/  SHF.R.U32.HI R5, RZ, 0x10, R0.reuse ;  /* 0x00000010ff057819 */ /* 0x100fe40000011600 */
[----:B------:R-:W-:-:S03]  /*11310*/  SHF.R.U32.HI R7, RZ, 0x18, R0 ;  /* 0x00000018ff077819 */ /* 0x000fc60000011600 */
[----:B------:R-:W-:Y:S01]  /*11320*/  HMMA.16816.F32.BF16 R132, R8, R12, R136 ;  /* 0x0000000c0884723c */ /* 0x000fe20000041888 */
[----:B------:R-:W-:-:S06]  /*11330*/  LOP3.LUT R3, R2, 0xffff, RZ, 0xc0, !PT ;  /* 0x0000ffff02037812 */ /* 0x000fcc00078ec0ff */
[----:B------:R-:W-:Y:S02]  /*11340*/  LOP3.LUT R12, R0, 0xff, RZ, 0xc0, !PT ;  /* 0x000000ff000c7812 */ /* 0x000fe400078ec0ff */
[----:B------:R-:W-:Y:S02]  /*11350*/  SHF.R.U32.HI R0, RZ, 0x8, R4 ;  /* 0x00000008ff007819 */ /* 0x000fe40000011604 */
[----:B------:R-:W-:Y:S02]  /*11360*/  LOP3.LUT R4, R5, 0xff, RZ, 0xc0, !PT ;  /* 0x000000ff05047812 */ /* 0x000fe400078ec0ff */
[----:B------:R-:W-:Y:S02]  /*11370*/  LOP3.LUT R6, R2, 0xff, RZ, 0xc0, !PT ;  /* 0x000000ff02067812 */ /* 0x000fe400078ec0ff */
[--C-:B------:R-:W-:Y:S02]  /*11380*/  SHF.R.U32.HI R13, RZ, 0x10, R2.reuse ;  /* 0x00000010ff0d7819 */ /* 0x100fe40000011602 */
[----:B------:R-:W-:-:S02]  /*11390*/  SHF.R.U32.HI R5, RZ, 0x18, R2 ;  /* 0x00000018ff057819 */ /* 0x000fc40000011602 */
[----:B------:R-:W-:Y:S02]  /*113a0*/  PRMT R2, R4, 0x5410, R7 ;  /* 0x0000541004027816 */ /* 0x000fe40000000007 */
[----:B------:R-:W-:Y:S02]  /*113b0*/  SHF.R.U32.HI R3, RZ, 0x8, R3 ;  /* 0x00000008ff037819 */ /* 0x000fe40000011603 */
[----:B------:R-:W-:Y:S01]  /*113c0*/  LOP3.LUT R7, R13, 0xff, RZ, 0xc0, !PT ;  /* 0x000000ff0d077812 */ /* 0x000fe200078ec0ff */
[--C-:B------:R-:W-:Y:S01]  /*113d0*/  HSET2.LE.AND R2, R2, R223.reuse, PT ;  /* 0x000000df02027233 */ /* 0x100fe20003803000 */
[----:B------:R-:W-:Y:S01]  /*113e0*/  PRMT R3, R6, 0x5410, R3 ;  /* 0x0000541006037816 */ /* 0x000fe20000000003 */
[----:B------:R-:W-:Y:S01]  /*113f0*/  HMMA.16816.F32.BF16 R64, R8, R40, R244 ;  /* 0x000000280840723c */ /* 0x000fe200000418f4 */
[----:B------:R-:W-:Y:S02]  /*11400*/  PRMT R7, R7, 0x5410, R5 ;  /* 0x0000541007077816 */ /* 0x000fe40000000005 */
[----:B------:R-:W-:Y:S01]  /*11410*/  PRMT R0, R12, 0x5410, R0 ;  /* 0x000054100c007816 */ /* 0x000fe20000000000 */
[----:B------:R-:W-:Y:S01]  /*11420*/  HSET2.LE.AND R3, R3, R223, PT ;  /* 0x000000df03037233 */ /* 0x000fe20003803000 */
[----:B------:R-:W-:-:S03]  /*11430*/  LOP3.LUT R5, R158, R2, RZ, 0xc0, !PT ;  /* 0x000000029e057212 */ /* 0x000fc600078ec0ff */
[----:B------:R-:W-:Y:S01]  /*11440*/  HMMA.16816.F32.BF16 R60, R8, R42, R60 ;  /* 0x0000002a083c723c */ /* 0x000fe2000004183c */
[----:B------:R-:W-:-:S07]  /*11450*/  LOP3.LUT R2, R37, R234, R52, 0x96, !PT ;  /* 0x000000ea25027212 */ /* 0x000fce00078e9634 */
[C---:B------:R-:W-:Y:S01]  /*11460*/  HMMA.16816.F32.BF16 R40, R8.reuse, R24, R144 ;  /* 0x000000180828723c */ /* 0x040fe20000041890 */
[----:B------:R-:W-:Y:S01]  /*11470*/  HSET2.LE.AND R0, R0, R223, PT ;  /* 0x000000df00007233 */ /* 0x000fe20003803000 */
[----:B------:R-:W-:Y:S01]  /*11480*/  LOP3.LUT R6, R157, R3, RZ, 0xc0, !PT ;  /* 0x000000039d067212 */ /* 0x000fe200078ec0ff */
[----:B------:R-:W1:Y:S05]  /*11490*/  LDSM.16.MT88.4 R24, [R188+0xa400] ;  /* 0x00a40000bc18783b */ /* 0x000e6a0000004200 */
[----:B------:R-:W-:Y:S01]  /*114a0*/  HMMA.16816.F32.BF16 R136, R8, R14, R176 ;  /* 0x0000000e0888723c */ /* 0x000fe200000418b0 */
[----:B------:R-:W-:-:S06]  /*114b0*/  IMAD.WIDE.U32 R2, R2, -0x2daee0ad, RZ ;  /* 0xd2511f5302027825 */ /* 0x000fcc00078e00ff */
[----:B------:R-:W-:Y:S01]  /*114c0*/  IMAD.MOV.U32 R176, RZ, RZ, R251 ;  /* 0x000000ffffb07224 */ /* 0x000fe200078e00fb */
[----:B------:R-:W-:Y:S01]  /*114d0*/  HMMA.16816.F32.BF16 R144, R8, R18, R168 ;  /* 0x000000120890723c */ /* 0x000fe200000418a8 */
[----:B------:R-:W-:Y:S02]  /*114e0*/  IMAD.MOV.U32 R177, RZ, RZ, R250 ;  /* 0x000000ffffb17224 */ /* 0x000fe400078e00fa */
[----:B------:R-:W-:Y:S02]  /*114f0*/  IMAD.MOV.U32 R178, RZ, RZ, R108 ;  /* 0x000000ffffb27224 */ /* 0x000fe400078e006c */
[----:B------:R-:W-:-:S03]  /*11500*/  IMAD.MOV.U32 R179, RZ, RZ, R109 ;  /* 0x000000ffffb37224 */ /* 0x000fc600078e006d */
[----:B------:R-:W-:Y:S01]  /*11510*/  HMMA.16816.F32.BF16 R72, R8, R44, R172 ;  /* 0x0000002c0848723c */ /* 0x000fe200000418ac */
[----:B------:R-:W-:Y:S01]  /*11520*/  IMAD.MOV.U32 R168, RZ, RZ, R219 ;  /* 0x000000ffffa87224 */ /* 0x000fe200078e00db */
[----:B------:R-:W-:Y:S01]  /*11530*/  LOP3.LUT R4, R159, R0, RZ, 0xc0, !PT ;  /* 0x000000009f047212 */ /* 0x000fe200078ec0ff */
[----:B------:R-:W-:-:S05]  /*11540*/  IMAD.MOV.U32 R169, RZ, RZ, R218 ;  /* 0x000000ffffa97224 */ /* 0x000fca00078e00da */
[----:B------:R-:W-:Y:S01]  /*11550*/  HMMA.16816.F32.BF16 R68, R8, R46, R240 ;  /* 0x0000002e0844723c */ /* 0x000fe200000418f0 */
[----:B------:R-:W-:Y:S01]  /*11560*/  IMAD.MOV.U32 R170, RZ, RZ, R217 ;  /* 0x000000ffffaa7224 */ /* 0x000fe200078e00d9 */
[----:B------:R-:W-:Y:S01]  /*11570*/  LDSM.16.MT88.4 R44, [R190+0xa400] ;  /* 0x00a40000be2c783b */ /* 0x000fe20000004200 */
[----:B------:R-:W-:Y:S01]  /*11580*/  IMAD.MOV.U32 R171, RZ, RZ, R216 ;  /* 0x000000ffffab7224 */ /* 0x000fe200078e00d8 */
[----:B------:R-:W-:-:S04]  /*11590*/  LOP3.LUT R0, R3, R252, R38, 0x96, !PT ;  /* 0x000000fc03007212 */ /* 0x000fc800078e9626 */
[C---:B------:R-:W-:Y:S01]  /*115a0*/  HMMA.16816.F32.BF16 R140, R8.reuse, R16, R140 ;  /* 0x00000010088c723c */ /* 0x040fe2000004188c */
[----:B------:R-:W3:Y:S01]  /*115b0*/  LDSM.16.MT88.4 R16, [R190+0x9400] ;  /* 0x00940000be10783b */ /* 0x000ee20000004200 */
[----:B------:R-:W-:Y:S01]  /*115c0*/  SHF.R.U32.HI R12, RZ, 0x18, R2 ;  /* 0x00000018ff0c7819 */ /* 0x000fe20000011602 */
[----:B------:R-:W-:Y:S02]  /*115d0*/  HSET2.LE.AND R7, R7, R223, PT ;  /* 0x000000df07077233 */ /* 0x000fe40003803000 */
[----:B------:R-:W4:Y:S03]  /*115e0*/  LDL.LU R251, [R1+0x244] ;  /* 0x0002440001fb7983 */ /* 0x000f260000300800 */
[C---:B------:R-:W-:Y:S01]  /*115f0*/  HMMA.16816.F32.BF16 R152, R8.reuse, R56, R176 ;  /* 0x000000380898723c */ /* 0x040fe200000418b0 */
[----:B------:R-:W-:Y:S01]  /*11600*/  LOP3.LUT R3, R2, 0xffff, RZ, 0xc0, !PT ;  /* 0x0000ffff02037812 */ /* 0x000fe200078ec0ff */
[----:B------:R-:W2:Y:S06]  /*11610*/  LDL.LU R250, [R1+0x240] ;  /* 0x0002400001fa7983 */ /* 0x000eac0000300800 */
[----:B------:R-:W-:Y:S01]  /*11620*/  HMMA.16816.F32.BF16 R148, R8, R58, R168 ;  /* 0x0000003a0894723c */ /* 0x000fe200000418a8 */
[----:B------:R-:W1:Y:S01]  /*11630*/  LDSM.16.MT88.4 R56, [R190+0xb400] ;  /* 0x00b40000be38783b */ /* 0x000e620000004200 */
[----:B------:R-:W-:-:S02]  /*11640*/  LOP3.LUT R14, R0, 0xff, RZ, 0xc0, !PT ;  /* 0x000000ff000e7812 */ /* 0x000fc400078ec0ff */
[--C-:B------:R-:W-:Y:S01]  /*11650*/  SHF.R.U32.HI R13, RZ, 0x18, R0.reuse ;  /* 0x00000018ff0d7819 */ /* 0x100fe20000011600 */
[----:B------:R1:W5:Y:S02]  /*11660*/  LDL.LU R108, [R1+0x23c] ;  /* 0x00023c00016c7983 */ /* 0x0003640000300800 */
[----:B------:R-:W-:Y:S02]  /*11670*/  LOP3.LUT R8, R0, 0xffff, RZ, 0xc0, !PT ;  /* 0x0000ffff00087812 */ /* 0x000fe400078ec0ff */
[----:B------:R-:W-:Y:S01]  /*11680*/  SHF.R.U32.HI R9, RZ, 0x10, R0 ;  /* 0x00000010ff097819 */ /* 0x000fe20000011600 */
[----:B------:R1:W5:Y:S01]  /*11690*/  LDL.LU R109, [R1+0x238] ;  /* 0x00023800016d7983 */ /* 0x0003620000300800 */
[----:B------:R-:W-:Y:S02]  /*116a0*/  LOP3.LUT R10, R2, 0xff, RZ, 0xc0, !PT ;  /* 0x000000ff020a7812 */ /* 0x000fe400078ec0ff */
[----:B------:R-:W-:Y:S01]  /*116b0*/  SHF.R.U32.HI R0, RZ, 0x8, R3 ;  /* 0x00000008ff007819 */ /* 0x000fe20000011603 */
[----:B------:R1:W5:Y:S01]  /*116c0*/  LDL.LU R219, [R1+0x234] ;  /* 0x0002340001db7983 */ /* 0x0003620000300800 */
[----:B------:R-:W-:-:S02]  /*116d0*/  SHF.R.U32.HI R3, RZ, 0x8, R8 ;  /* 0x00000008ff037819 */ /* 0x000fc40000011608 */
[----:B------:R-:W-:Y:S01]  /*116e0*/  LOP3.LUT R8, R9, 0xff, RZ, 0xc0, !PT ;  /* 0x000000ff09087812 */ /* 0x000fe200078ec0ff */
[----:B------:R1:W5:Y:S01]  /*116f0*/  LDL.LU R218, [R1+0x230] ;  /* 0x0002300001da7983 */ /* 0x0003620000300800 */
[----:B------:R-:W-:Y:S02]  /*11700*/  PRMT R9, R10, 0x5410, R0 ;  /* 0x000054100a097816 */ /* 0x000fe40000000000 */
[----:B------:R-:W-:Y:S01]  /*11710*/  PRMT R0, R14, 0x5410, R3 ;  /* 0x000054100e007816 */ /* 0x000fe20000000003 */
[----:B------:R2:W5:Y:S01]  /*11720*/  LDL.LU R217, [R1+0x22c] ;  /* 0x00022c0001d97983 */ /* 0x0005620000300800 */
[----:B------:R-:W-:-:S03]  /*11730*/  SHF.R.U32.HI R11, RZ, 0x10, R2 ;  /* 0x00000010ff0b7819 */ /* 0x000fc60000011602 */
[--C-:B------:R-:W-:Y:S01]  /*11740*/  HSET2.LE.AND R0, R0, R223.reuse, PT ;  /* 0x000000df00007233 */ /* 0x100fe20003803000 */
[----:B------:R-:W-:Y:S01]  /*11750*/  PRMT R2, R8, 0x5410, R13 ;  /* 0x0000541008027816 */ /* 0x000fe2000000000d */
[----:B------:R-:W-:Y:S01]  /*11760*/  LDSM.16.MT88.4 R36, [R190+0xb800] ;  /* 0x00b80000be24783b */ /* 0x000fe20000004200 */
[----:B------:R-:W-:Y:S02]  /*11770*/  LOP3.LUT R11, R11, 0xff, RZ, 0xc0, !PT ;  /* 0x000000ff0b0b7812 */ /* 0x000fe400078ec0ff */
[----:B------:R-:W-:Y:S02]  /*11780*/  LOP3.LUT R8, R212, R0, RZ, 0xc0, !PT ;  /* 0x00000000d4087212 */ /* 0x000fe400078ec0ff */
[----:B------:R-:W-:Y:S01]  /*11790*/  LOP3.LUT R7, R156, R7, RZ, 0xc0, !PT ;  /* 0x000000079c077212 */ /* 0x000fe200078ec0ff */
[--C-:B------:R-:W-:Y:S01]  /*117a0*/  HSET2.LE.AND R3, R9, R223.reuse, PT ;  /* 0x000000df09037233 */ /* 0x100fe20003803000 */
[----:B------:R-:W-:Y:S01]  /*117b0*/  LOP3.LUT R0, R186, R181, RZ, 0x3c, !PT ;  /* 0x000000b5ba007212 */ /* 0x000fe200078e3cff */
[--C-:B------:R-:W-:Y:S01]  /*117c0*/  HSET2.LE.AND R2, R2, R223.reuse, PT ;  /* 0x000000df02027233 */ /* 0x100fe20003803000 */
[----:B------:R-:W-:Y:S01]  /*117d0*/  PRMT R11, R11, 0x5410, R12 ;  /* 0x000054100b0b7816 */ /* 0x000fe2000000000c */
[----:B------:R2:W5:Y:S02]  /*117e0*/  LDL.LU R216, [R1+0x228] ;  /* 0x0002280001d87983 */ /* 0x0005640000300800 */
[----:B------:R-:W-:Y:S01]  /*117f0*/  IMAD.WIDE.U32 R12, R0, -0x326172a9, RZ ;  /* 0xcd9e8d57000c7825 */ /* 0x000fe200078e00ff */
[----:B------:R-:W-:Y:S01]  /*11800*/  LOP3.LUT R9, R211, R2, RZ, 0xc0, !PT ;  /* 0x00000002d3097212 */ /* 0x000fe200078ec0ff */
[----:B------:R-:W-:Y:S01]  /*11810*/  HSET2.LE.AND R11, R11, R223, PT ;  /* 0x000000df0b0b7233 */ /* 0x000fe20003803000 */
[----:B-1----:R-:W-:Y:S01]  /*11820*/  HMMA.16816.F32.BF16 R160, R4, R24, R104 ;  /* 0x0000001804a0723c */ /* 0x002fe20000041868 */
[----:B------:R-:W-:Y:S01]  /*11830*/  LOP3.LUT R10, R210, R3, RZ, 0xc0, !PT ;  /* 0x00000003d20a7212 */ /* 0x000fe200078ec0ff */
[----:B------:R1:W5:Y:S01]  /*11840*/  LDL.LU R212, [R1+0x224] ;  /* 0x0002240001d47983 */ /* 0x0003620000300800 */
[----:B------:R-:W-:-:S02]  /*11850*/  LOP3.LUT R2, R13, R198, R54, 0x96, !PT ;  /* 0x000000c60d027212 */ /* 0x000fc400078e9636 */
[----:B------:R-:W-:Y:S01]  /*11860*/  LOP3.LUT R0, R249, R195, R12, 0x96, !PT ;  /* 0x000000c3f9007212 */ /* 0x000fe200078e960c */
[----:B------:R1:W5:Y:S02]  /*11870*/  LDL.LU R211, [R1+0x220] ;  /* 0x0002200001d37983 */ /* 0x0003640000300800 */
[C---:B------:R-:W-:Y:S01]  /*11880*/  HMMA.16816.F32.BF16 R124, R4.reuse, R20, R124 ;  /* 0x00000014047c723c */ /* 0x040fe2000004187c */
[----:B------:R-:W-:Y:S01]  /*11890*/  IMAD.WIDE.U32 R2, R2, -0x2daee0ad, RZ ;  /* 0xd2511f5302027825 */ /* 0x000fe200078e00ff */
[----:B------:R-:W-:Y:S01]  /*118a0*/  LOP3.LUT R11, R209, R11, RZ, 0xc0, !PT ;  /* 0x0000000bd10b7212 */ /* 0x000fe200078ec0ff */
[----:B------:R1:W5:Y:S05]  /*118b0*/  LDL.LU R210, [R1+0x21c] ;  /* 0x00021c0001d27983 */ /* 0x00036a0000300800 */
[C---:B------:R-:W-:Y:S01]  /*118c0*/  HMMA.16816.F32.BF16 R120, R4.reuse, R22, R120 ;  /* 0x000000160478723c */ /* 0x040fe20000041878 */
[----:B------:R-:W-:Y:S01]  /*118d0*/  LOP3.LUT R3, R3, R193, R110, 0x96, !PT ;  /* 0x000000c103037212 */ /* 0x000fe200078e966e */
[----:B------:R1:W5:Y:S04]  /*118e0*/  LDL.LU R209, [R1+0x218] ;  /* 0x0002180001d17983 */ /* 0x0003680000300800 */
[----:B------:R-:W-:Y:S02]  /*118f0*/  LDSM.16.MT88.4 R52, [R188+0x9800] ;  /* 0x00980000bc34783b */ /* 0x000fe40000004200 */
[C---:B---3--:R-:W-:Y:S08]  /*11900*/  HMMA.16816.F32.BF16 R128, R4.reuse, R16, R128 ;  /* 0x000000100480723c */ /* 0x048ff00000041880 */
        /* <DEDUP_REMOVED lines=8> */
[----:B------:R-:W-:Y:S01]  /*11990*/  IMAD.WIDE.U32 R4, R0, -0x2daee0ad, RZ ;  /* 0xd2511f5300047825 */ /* 0x000fe200078e00ff */
[----:B------:R-:W-:Y:S04]  /*119a0*/  HMMA.16816.F32.BF16 R80, R8, R24, R40 ;  /* 0x000000180850723c */ /* 0x000fe80000041828 */
[----:B------:R-:W-:Y:S01]  /*119b0*/  LOP3.LUT R0, R5, R192, R2, 0x96, !PT ;  /* 0x000000c005007212 */ /* 0x000fe200078e9602 */
[----:B------:R-:W-:-:S04]  /*119c0*/  IMAD.WIDE.U32 R2, R3, -0x326172a9, RZ ;  /* 0xcd9e8d5703027825 */ /* 0x000fc800078e00ff */
[----:B------:R-:W-:Y:S01]  /*119d0*/  IMAD.WIDE.U32 R40, R0, -0x326172a9, RZ ;  /* 0xcd9e8d5700287825 */ /* 0x000fe200078e00ff */
[----:B------:R-:W-:-:S04]  /*119e0*/  LOP3.LUT R3, R3, R191, R248, 0x96, !PT ;  /* 0x000000bf03037212 */ /* 0x000fc800078e96f8 */
[----:B------:R-:W-:Y:S01]  /*119f0*/  LOP3.LUT R0, R41, R189, R2, 0x96, !PT ;  /* 0x000000bd29007212 */ /* 0x000fe200078e9602 */
[----:B------:R-:W-:Y:S01]  /*11a00*/  HMMA.16816.F32.BF16 R76, R8, R26, R76 ;  /* 0x0000001a084c723c */ /* 0x000fe2000004184c */
[----:B------:R-:W-:-:S06]  /*11a10*/  IMAD.WIDE.U32 R2, R3, -0x2daee0ad, RZ ;  /* 0xd2511f5303027825 */ /* 0x000fcc00078e00ff */
[----:B------:R-:W-:Y:S01]  /*11a20*/  IMAD.WIDE.U32 R26, R0, -0x2daee0ad, RZ ;  /* 0xd2511f53001a7825 */ /* 0x000fe200078e00ff */
[----:B------:R-:W-:-:S04]  /*11a30*/  LOP3.LUT R0, R3, R224, R4, 0x96, !PT ;  /* 0x000000e003007212 */ /* 0x000fc800078e9604 */
[----:B------:R-:W-:Y:S01]  /*11a40*/  LOP3.LUT R2, R27, R231, R2, 0x96, !PT ;  /* 0x000000e71b027212 */ /* 0x000fe200078e9602 */
[----:B------:R-:W-:-:S04]  /*11a50*/  IMAD.WIDE.U32 R24, R0, -0x326172a9, RZ ;  /* 0xcd9e8d5700187825 */ /* 0x000fc800078e00ff */
[----:B------:R-:W-:Y:S01]  /*11a60*/  IMAD.WIDE.U32 R2, R2, -0x326172a9, RZ ;  /* 0xcd9e8d5702027825 */ /* 0x000fe200078e00ff */
[----:B------:R-:W-:Y:S04]  /*11a70*/  HMMA.16816.F32.BF16 R88, R8, R16, R64 ;  /* 0x000000100858723c */ /* 0x000fe80000041840 */
[----:B------:R-:W-:Y:S02]  /*11a80*/  LOP3.LUT R0, R3, R232, R24, 0x96, !PT ;  /* 0x000000e803007212 */ /* 0x000fe400078e9618 */
[C---:B------:R-:W-:Y:S02]  /*11a90*/  LOP3.LUT R3, R2.reuse, 0xffff, RZ, 0xc0, !PT ;  /* 0x0000ffff02037812 */ /* 0x040fe400078ec0ff */
[----:B------:R-:W-:Y:S02]  /*11aa0*/  SHF.R.U32.HI R4, RZ, 0x10, R2 ;  /* 0x00000010ff047819 */ /* 0x000fe40000011602 */
[----:B------:R-:W-:-:S02]  /*11ab0*/  LOP3.LUT R16, R2, 0xff, RZ, 0xc0, !PT ;  /* 0x000000ff02107812 */ /* 0x000fc400078ec0ff */
[----:B------:R-:W-:Y:S02]  /*11ac0*/  SHF.R.U32.HI R15, RZ, 0x18, R2 ;  /* 0x00000018ff0f7819 */ /* 0x000fe40000011602 */
[----:B------:R-:W-:Y:S02]  /*11ad0*/  SHF.R.U32.HI R6, RZ, 0x8, R3 ;  /* 0x00000008ff067819 */ /* 0x000fe40000011603 */
[----:B------:R-:W-:Y:S02]  /*11ae0*/  LOP3.LUT R2, R0, 0xffff, RZ, 0xc0, !PT ;  /* 0x0000ffff00027812 */ /* 0x000fe400078ec0ff */
[----:B------:R-:W-:Y:S02]  /*11af0*/  SHF.R.U32.HI R3, RZ, 0x10, R0 ;  /* 0x00000010ff037819 */ /* 0x000fe40000011600 */
[----:B------:R-:W-:Y:S02]  /*11b00*/  LOP3.LUT R5, R4, 0xff, RZ, 0xc0, !PT ;  /* 0x000000ff04057812 */ /* 0x000fe400078ec0ff */
[----:B------:R-:W-:-:S02]  /*11b10*/  SHF.R.U32.HI R4, RZ, 0x8, R2 ;  /* 0x00000008ff047819 */ /* 0x000fc40000011602 */
[----:B------:R-:W-:Y:S02]  /*11b20*/  LOP3.LUT R2, R3, 0xff, RZ, 0xc0, !PT ;  /* 0x000000ff03027812 */ /* 0x000fe400078ec0ff */
[----:B------:R-:W-:Y:S02]  /*11b30*/  LOP3.LUT R14, R0, 0xff, RZ, 0xc0, !PT ;  /* 0x000000ff000e7812 */ /* 0x000fe400078ec0ff */
[----:B------:R-:W-:Y:S02]  /*11b40*/  SHF.R.U32.HI R7, RZ, 0x18, R0 ;  /* 0x00000018ff077819 */ /* 0x000fe40000011600 */
[----:B------:R-:W-:Y:S02]  /*11b50*/  PRMT R3, R5, 0x5410, R15 ;  /* 0x0000541005037816 */ /* 0x000fe4000000000f */
[----:B------:R-:W-:Y:S02]  /*11b60*/  PRMT R0, R16, 0x5410, R6 ;  /* 0x0000541010007816 */ /* 0x000fe40000000006 */
[----:B------:R-:W-:Y:S01]  /*11b70*/  PRMT R5, R2, 0x5410, R7 ;  /* 0x0000541002057816 */ /* 0x000fe20000000007 */
[--C-:B------:R-:W-:Y:S01]  /*11b80*/  HSET2.LE.AND R2, R3, R223.reuse, PT ;  /* 0x000000df03027233 */ /* 0x100fe20003803000 */
[----:B------:R-:W-:Y:S01]  /*11b90*/  PRMT R4, R14, 0x5410, R4 ;  /* 0x000054100e047816 */ /* 0x000fe20000000004 */
[----:B------:R-:W-:-:S03]  /*11ba0*/  HSET2.LE.AND R0, R0, R223, PT ;  /* 0x000000df00007233 */ /* 0x000fc60003803000 */
[----:B------:R-:W-:Y:S01]  /*11bb0*/  LOP3.LUT R7, R185, R2, RZ, 0xc0, !PT ;  /* 0x00000002b9077212 */ /* 0x000fe200078ec0ff */
[--C-:B------:R-:W-:Y:S01]  /*11bc0*/  HSET2.LE.AND R3, R4, R223.reuse, PT ;  /* 0x000000df04037233 */ /* 0x100fe20003803000 */
[----:B------:R-:W-:Y:S02]  /*11bd0*/  LOP3.LUT R6, R187, R0, RZ, 0xc0, !PT ;  /* 0x00000000bb067212 */ /* 0x000fe400078ec0ff */
[----:B------:R-:W-:Y:S01]  /*11be0*/  LOP3.LUT R2, R13, R198, R206, 0x96, !PT ;  /* 0x000000c60d027212 */ /* 0x000fe200078e96ce */
[C---:B------:R-:W-:Y:S01]  /*11bf0*/  HMMA.16816.F32.BF16 R100, R8.reuse, R20, R72 ;  /* 0x000000140864723c */ /* 0x040fe20000041848 */
[----:B------:R-:W-:Y:S01]  /*11c00*/  LOP3.LUT R0, R215, R195, R12, 0x96, !PT ;  /* 0x000000c3d7007212 */ /* 0x000fe200078e960c */
[----:B------:R1:W5:Y:S01]  /*11c10*/  LDL.LU.64 R206, [R1+0x210] ;  /* 0x0002100001ce7983 */ /* 0x0003620000300a00 */
[----:B------:R-:W-:Y:S01]  /*11c20*/  LOP3.LUT R4, R199, R3, RZ, 0xc0, !PT ;  /* 0x00000003c7047212 */ /* 0x000fe200078ec0ff */
[----:B------:R-:W-:Y:S02]  /*11c30*/  IMAD.WIDE.U32 R2, R2, -0x2daee0ad, RZ ;  /* 0xd2511f5302027825 */ /* 0x000fe400078e00ff */
[----:B------:R1:W5:Y:S02]  /*11c40*/  LDL.LU R198, [R1+0x20c] ;  /* 0x00020c0001c67983 */ /* 0x0003640000300800 */
[C---:B------:R-:W-:Y:S01]  /*11c50*/  HMMA.16816.F32.BF16 R84, R8.reuse, R18, R60 ;  /* 0x000000120854723c */ /* 0x040fe2000004183c */
[----:B------:R-:W-:Y:S01]  /*11c60*/  LOP3.LUT R3, R3, R193, R204, 0x96, !PT ;  /* 0x000000c103037212 */ /* 0x000fe200078e96cc */
[----:B------:R1:W5:Y:S04]  /*11c70*/  LDL.LU R195, [R1+0x208] ;  /* 0x0002080001c37983 */ /* 0x0003680000300800 */
[----:B------:R1:W5:Y:S02]  /*11c80*/  LDL.LU.64 R204, [R1+0x200] ;  /* 0x0002000001cc7983 */ /* 0x0003640000300a00 */
[C---:B------:R-:W-:Y:S02]  /*11c90*/  HMMA.16816.F32.BF16 R60, R8.reuse, R48, R140 ;  /* 0x00000030083c723c */ /* 0x040fe4000004188c */
[----:B------:R1:W5:Y:S04]  /*11ca0*/  LDL.LU R193, [R1+0x1f8] ;  /* 0x0001f80001c17983 */ /* 0x0003680000300800 */
[----:B------:R-:W-:Y:S02]  /*11cb0*/  LDSM.16.MT88.4 R16, [R190+0xa800] ;  /* 0x00a80000be10783b */ /* 0x000fe40000004200 */
[C---:B------:R-:W-:Y:S02]  /*11cc0*/  HMMA.16816.F32.BF16 R72, R8.reuse, R50, R144 ;  /* 0x000000320848723c */ /* 0x040fe40000041890 */
[----:B------:R-:W-:Y:S06]  /*11cd0*/  LDSM.16.MT88.4 R12, [R188+0xb800] ;  /* 0x00b80000bc0c783b */ /* 0x000fec0000004200 */
[C---:B------:R-:W-:Y:S01]  /*11ce0*/  HMMA.16816.F32.BF16 R92, R8.reuse, R22, R68 ;  /* 0x00000016085c723c */ /* 0x040fe20000041844 */
[----:B------:R-:W-:Y:S07]  /*11cf0*/  LDSM.16.MT88.4 R20, [R188+0xa800] ;  /* 0x00a80000bc14783b */ /* 0x000fee0000004200 */
[C---:B------:R-:W-:Y:S01]  /*11d00*/  HMMA.16816.F32.BF16 R64, R8.reuse, R46, R136 ;  /* 0x0000002e0840723c */ /* 0x040fe20000041888 */
[----:B------:R-:W-:Y:S01]  /*11d10*/  HSET2.LE.AND R5, R5, R223, PT ;  /* 0x000000df05057233 */ /* 0x000fe20003803000 */
[----:B------:R-:W-:Y:S06]  /*11d20*/  LDSM.16.MT88.4 R144, [R190+0xac00] ;  /* 0x00ac0000be90783b */ /* 0x000fec0000004200 */
[C---:B------:R-:W-:Y:S08]  /*11d30*/  HMMA.16816.F32.BF16 R48, R8.reuse, R56, R152 ;  /* 0x000000380830723c */ /* 0x040ff00000041898 */
[----:B------:R-:W-:Y:S01]  /*11d40*/  HMMA.16816.F32.BF16 R68, R8, R44, R132 ;  /* 0x0000002c0844723c */ /* 0x000fe20000041884 */
[----:B------:R-:W3:Y:S01]  /*11d50*/  LDSM.16.MT88.4 R44, [R190+0x9800] ;  /* 0x00980000be2c783b */ /* 0x000ee20000004200 */
[----:B------:R-:W-:-:S03]  /*11d60*/  LOP3.LUT R5, R196, R5, RZ, 0xc0, !PT ;  /* 0x00000005c4057212 */ /* 0x000fc600078ec0ff */
[----:B------:R-:W-:Y:S03]  /*11d70*/  LDSM.16.MT88.4 R152, [R188+0xac00] ;  /* 0x00ac0000bc98783b */ /* 0x000fe60000004200 */
[----:B------:R-:W-:Y:S07]  /*11d80*/  HMMA.16816.F32.BF16 R56, R8, R58, R148 ;  /* 0x0000003a0838723c */ /* 0x000fee0000041894 */
[----:B------:R-:W-:-:S05]  /*11d90*/  IMAD.WIDE.U32 R8, R0, -0x2daee0ad, RZ ;  /* 0xd2511f5300087825 */ /* 0x000fca00078e00ff */
[----:B------:R-:W-:Y:S01]  /*11da0*/  LOP3.LUT R0, R9, R192, R2, 0x96, !PT ;  /* 0x000000c009007212 */ /* 0x000fe200078e9602 */
[----:B------:R-:W-:Y:S01]  /*11db0*/  IMAD.WIDE.U32 R2, R3, -0x326172a9, RZ ;  /* 0xcd9e8d5703027825 */ /* 0x000fe200078e00ff */
[----:B------:R1:W5:Y:S03]  /*11dc0*/  LDL.LU R192, [R1+0x1f4] ;  /* 0x0001f40001c07983 */ /* 0x0003660000300800 */
[----:B------:R-:W-:Y:S01]  /*11dd0*/  IMAD.WIDE.U32 R180, R0, -0x326172a9, RZ ;  /* 0xcd9e8d5700b47825 */ /* 0x000fe200078e00ff */
[----:B------:R-:W-:Y:S02]  /*11de0*/  LOP3.LUT R3, R3, R191, R214, 0x96, !PT ;  /* 0x000000bf03037212 */ /* 0x000fe400078e96d6 */
[----:B------:R1:W5:Y:S02]  /*11df0*/  LDL.LU R191, [R1+0x1f0] ;  /* 0x0001f00001bf7983 */ /* 0x0003640000300800 */
[----:B------:R-:W-:-:S02]  /*11e00*/  LOP3.LUT R0, R181, R189, R2, 0x96, !PT ;  /* 0x000000bdb5007212 */ /* 0x000fc400078e9602 */
[----:B------:R1:W5:Y:S01]  /*11e10*/  LDL.LU R189, [R1+0x1ec] ;  /* 0x0001ec0001bd7983 */ /* 0x0003620000300800 */
[----:B------:R-:W-:-:S04]  /*11e20*/  IMAD.WIDE.U32 R2, R3, -0x2daee0ad, RZ ;  /* 0xd2511f5303027825 */ /* 0x000fc800078e00ff */
[----:B------:R-:W-:Y:S01]  /*11e30*/  IMAD.WIDE.U32 R110, R0, -0x2daee0ad, RZ ;  /* 0xd2511f53006e7825 */ /* 0x000fe200078e00ff */
[----:B------:R-:W-:-:S04]  /*11e40*/  LOP3.LUT R0, R3, R224, R8, 0x96, !PT ;  /* 0x000000e003007212 */ /* 0x000fc800078e9608 */
[----:B------:R-:W-:Y:S01]  /*11e50*/  LOP3.LUT R2, R111, R231, R2, 0x96, !PT ;  /* 0x000000e76f027212 */ /* 0x000fe200078e9602 */
[----:B------:R-:W-:-:S04]  /*11e60*/  IMAD.WIDE.U32 R42, R0, -0x326172a9, RZ ;  /* 0xcd9e8d57002a7825 */ /* 0x000fc800078e00ff */
[----:B------:R-:W-:-:S05]  /*11e70*/  IMAD.WIDE.U32 R2, R2, -0x326172a9, RZ ;  /* 0xcd9e8d5702027825 */ /* 0x000fca00078e00ff */
[----:B------:R-:W-:Y:S02]  /*11e80*/  LOP3.LUT R0, R3, R232, R42, 0x96, !PT ;  /* 0x000000e803007212 */ /* 0x000fe400078e962a */
[C---:B------:R-:W-:Y:S02]  /*11e90*/  LOP3.LUT R3, R2.reuse, 0xffff, RZ, 0xc0, !PT ;  /* 0x0000ffff02037812 */ /* 0x040fe400078ec0ff */
[----:B------:R-:W-:Y:S02]  /*11ea0*/  LOP3.LUT R24, R2, 0xff, RZ, 0xc0, !PT ;  /* 0x000000ff02187812 */ /* 0x000fe400078ec0ff */
[--C-:B------:R-:W-:Y:S02]  /*11eb0*/  SHF.R.U32.HI R11, RZ, 0x10, R2.reuse ;  /* 0x00000010ff0b7819 */ /* 0x100fe40000011602 */
[----:B------:R-:W-:Y:S02]  /*11ec0*/  SHF.R.U32.HI R10, RZ, 0x18, R2 ;  /* 0x00000018ff0a7819 */ /* 0x000fe40000011602 */
[----:B------:R-:W-:-:S02]  /*11ed0*/  LOP3.LUT R2, R0, 0xffff, RZ, 0xc0, !PT ;  /* 0x0000ffff00027812 */ /* 0x000fc400078ec0ff */
[----:B------:R-:W-:Y:S02]  /*11ee0*/  SHF.R.U32.HI R3, RZ, 0x8, R3 ;  /* 0x00000008ff037819 */ /* 0x000fe40000011603 */
[----:B------:R-:W-:Y:S02]  /*11ef0*/  LOP3.LUT R11, R11, 0xff, RZ, 0xc0, !PT ;  /* 0x000000ff0b0b7812 */ /* 0x000fe400078ec0ff */
[----:B------:R-:W-:Y:S02]  /*11f00*/  SHF.R.U32.HI R8, RZ, 0x8, R2 ;  /* 0x00000008ff087819 */ /* 0x000fe40000011602 */
[----:B------:R-:W-:Y:S02]  /*11f10*/  LOP3.LUT R9, R0, 0xff, RZ, 0xc0, !PT ;  /* 0x000000ff00097812 */ /* 0x000fe400078ec0ff */
[----:B------:R-:W-:Y:S02]  /*11f20*/  PRMT R2, R24, 0x5410, R3 ;  /* 0x0000541018027816 */ /* 0x000fe40000000003 */
[----:B------:R-:W-:-:S02]  /*11f30*/  SHF.R.U32.HI R3, RZ, 0x10, R0 ;  /* 0x00000010ff037819 */ /* 0x000fc40000011600 */
[----:B------:R-:W-:Y:S02]  /*11f40*/  PRMT R11, R11, 0x5410, R10 ;  /* 0x000054100b0b7816 */ /* 0x000fe4000000000a */
[----:B------:R-:W-:Y:S02]  /*11f50*/  PRMT R8, R9, 0x5410, R8 ;  /* 0x0000541009087816 */ /* 0x000fe40000000008 */
[----:B------:R-:W-:Y:S01]  /*11f60*/  SHF.R.U32.HI R10, RZ, 0x18, R0 ;  /* 0x00000018ff0a7819 */ /* 0x000fe20000011600 */
[--C-:B------:R-:W-:Y:S01]  /*11f70*/  HSET2.LE.AND R0, R2, R223.reuse, PT ;  /* 0x000000df02007233 */ /* 0x100fe20003803000 */
[----:B------:R-:W-:Y:S01]  /*11f80*/  LOP3.LUT R9, R3, 0xff, RZ, 0xc0, !PT ;  /* 0x000000ff03097812 */ /* 0x000fe200078ec0ff */
[----:B------:R-:W-:-:S03]  /*11f90*/  HSET2.LE.AND R2, R11, R223, PT ;  /* 0x000000df0b027233 */ /* 0x000fc60003803000 */
[----:B------:R-:W-:Y:S02]  /*11fa0*/  PRMT R9, R9, 0x5410, R10 ;  /* 0x0000541009097816 */ /* 0x000fe4000000000a */
[----:B------:R-:W-:Y:S01]  /*11fb0*/  LOP3.LUT R10, R208, R0, RZ, 0xc0, !PT ;  /* 0x00000000d00a7212 */ /* 0x000fe200078ec0ff */
[----:B------:R-:W-:Y:S01]  /*11fc0*/  IMAD.MOV.U32 R208, RZ, RZ, R234 ;  /* 0x000000ffffd07224 */ /* 0x000fe200078e00ea */
[--C-:B------:R-:W-:Y:S01]  /*11fd0*/  HSET2.LE.AND R3, R8, R223.reuse, PT ;  /* 0x000000df08037233 */ /* 0x100fe20003803000 */
[----:B------:R-:W-:Y:S01]  /*11fe0*/  LOP3.LUT R11, R203, R2, RZ, 0xc0, !PT ;  /* 0x00000002cb0b7212 */ /* 0x000fe200078ec0ff */
[----:B------:R-:W-:Y:S02]  /*11ff0*/  HSET2.LE.AND R9, R9, R223, PT ;  /* 0x000000df09097233 */ /* 0x000fe40003803000 */
[----:B------:R-:W-:Y:S02]  /*12000*/  LOP3.LUT R2, R25, R208, R40, 0x96, !PT ;  /* 0x000000d019027212 */ /* 0x000fe400078e9628 */
[----:B------:R-:W-:-:S02]  /*12010*/  LOP3.LUT R8, R213, R3, RZ, 0xc0, !PT ;  /* 0x00000003d5087212 */ /* 0x000fc400078ec0ff */
[----:B------:R-:W-:Y:S01]  /*12020*/  LOP3.LUT R9, R220, R9, RZ, 0xc0, !PT ;  /* 0x00000009dc097212 */ /* 0x000fe200078ec0ff */
[----:B------:R-:W-:Y:S01]  /*12030*/  IMAD.WIDE.U32 R2, R2, -0x2daee0ad, RZ ;  /* 0xd2511f5302027825 */ /* 0x000fe200078e00ff */
[C---:B---3--:R-:W-:Y:S04]  /*12040*/  HMMA.16816.F32.BF16 R132, R4.reuse, R44, R128 ;  /* 0x0000002c0484723c */ /* 0x048fe80000041880 */
[----:B------:R-:W-:Y:S02]  /*12050*/  LOP3.LUT R0, R3, R252, R26, 0x96, !PT ;  /* 0x000000fc03007212 */ /* 0x000fe400078e961a */
[----:B------:R-:W-:Y:S02]  /*12060*/  LOP3.LUT R3, R2, 0xffff, RZ, 0xc0, !PT ;  /* 0x0000ffff02037812 */ /* 0x000fe400078ec0ff */
[C---:B------:R-:W-:Y:S08]  /*12070*/  HMMA.16816.F32.BF16 R128, R4.reuse, R46, R116 ;  /* 0x0000002e0480723c */ /* 0x040ff00000041874 */
[C---:B------:R-:W-:Y:S08]  /*12080*/  HMMA.16816.F32.BF16 R140, R4.reuse, R52, R124 ;  /* 0x00000034048c723c */ /* 0x040ff0000004187c */
[C---:B------:R-:W-:Y:S08]  /*12090*/  HMMA.16816.F32.BF16 R136, R4.reuse, R54, R120 ;  /* 0x000000360488723c */ /* 0x040ff00000041878 */
[C---:B------:R-:W-:Y:S08]  /*120a0*/  HMMA.16816.F32.BF16 R116, R4.reuse, R16, R104 ;  /* 0x000000100474723c */ /* 0x040ff00000041868 */
[C---:B------:R-:W-:Y:S01]  /*120b0*/  HMMA.16816.F32.BF16 R124, R4.reuse, R20, R160 ;  /* 0x00000014047c723c */ /* 0x040fe200000418a0 */
[----:B------:R-:W-:Y:S07]  /*120c0*/  LDSM.16.MT88.4 R160, [R190+0x9c00] ;  /* 0x009c0000bea0783b */ /* 0x000fee0000004200 */
[C---:B------:R-:W-:Y:S08]  /*120d0*/  HMMA.16816.F32.BF16 R120, R4.reuse, R22, R164 ;  /* 0x000000160478723c */ /* 0x040ff000000418a4 */
[C---:B------:R-:W-:Y:S01]  /*120e0*/  HMMA.16816.F32.BF16 R112, R4.reuse, R18, R168 ;  /* 0x000000120470723c */ /* 0x040fe200000418a8 */
[----:B------:R-:W-:Y:S07]  /*120f0*/  LDSM.16.MT88.4 R168, [R188+0x9c00] ;  /* 0x009c0000bca8783b */ /* 0x000fee0000004200 */
[C---:B------:R-:W-:Y:S08]  /*12100*/  HMMA.16816.F32.BF16 R96, R4.reuse, R12, R96 ;  /* 0x0000000c0460723c */ /* 0x040ff00000041860 */
[C---:B------:R-:W-:Y:S08]  /*12110*/  HMMA.16816.F32.BF16 R104, R4.reuse, R14, R176 ;  /* 0x0000000e0468723c */ /* 0x040ff000000418b0 */
[C---:B------:R-:W-:Y:S08]  /*12120*/  HMMA.16816.F32.BF16 R172, R4.reuse, R36, R172 ;  /* 0x0000002404ac723c */ /* 0x040ff000000418ac */
[----:B------:R-:W-:Y:S07]  /*12130*/  HMMA.16816.F32.BF16 R148, R4, R38, R156 ;  /* 0x000000260494723c */ /* 0x000fee000004189c */
[--C-:B------:R-:W-:Y:S01]  /*12140*/  SHF.R.U32.HI R5, RZ, 0x10, R2.reuse ;  /* 0x00000010ff057819 */ /* 0x100fe20000011602 */
[----:B------:R-:W-:Y:S01]  /*12150*/  HMMA.16816.F32.BF16 R60, R8, R12, R60 ;  /* 0x0000000c083c723c */ /* 0x000fe2000004183c */
[----:B------:R-:W-:-:S02]  /*12160*/  SHF.R.U32.HI R6, RZ, 0x18, R2 ;  /* 0x00000018ff067819 */ /* 0x000fc40000011602 */
[----:B------:R-:W-:Y:S02]  /*12170*/  SHF.R.U32.HI R4, RZ, 0x8, R3 ;  /* 0x00000008ff047819 */ /* 0x000fe40000011603 */
[----:B------:R-:W-:Y:S02]  /*12180*/  LOP3.LUT R3, R5, 0xff, RZ, 0xc0, !PT ;  /* 0x000000ff05037812 */ /* 0x000fe400078ec0ff */
[----:B------:R-:W-:Y:S02]  /*12190*/  LOP3.LUT R12, R2, 0xff, RZ, 0xc0, !PT ;  /* 0x000000ff020c7812 */ /* 0x000fe400078ec0ff */
[----:B------:R-:W-:Y:S02]  /*121a0*/  LOP3.LUT R2, R0, 0xffff, RZ, 0xc0, !PT ;  /* 0x0000ffff00027812 */ /* 0x000fe400078ec0ff */
[----:B------:R-:W-:Y:S02]  /*121b0*/  PRMT R3, R3, 0x5410, R6 ;  /* 0x0000541003037816 */ /* 0x000fe40000000006 */
[----:B------:R-:W-:-:S02]  /*121c0*/  SHF.R.U32.HI R5, RZ, 0x8, R2 ;  /* 0x00000008ff057819 */ /* 0x000fc40000011602 */
[----:B------:R-:W-:Y:S02]  /*121d0*/  SHF.R.U32.HI R2, RZ, 0x10, R0 ;  /* 0x00000010ff027819 */ /* 0x000fe40000011600 */
[----:B------:R-:W-:Y:S02]  /*121e0*/  LOP3.LUT R7, R0, 0xff, RZ, 0xc0, !PT ;  /* 0x000000ff00077812 */ /* 0x000fe400078ec0ff */
[----:B------:R-:W-:Y:S02]  /*121f0*/  PRMT R12, R12, 0x5410, R4 ;  /* 0x000054100c0c7816 */ /* 0x000fe40000000004 */
[----:B------:R-:W-:Y:S01]  /*12200*/  LOP3.LUT R4, R2, 0xff, RZ, 0xc0, !PT ;  /* 0x000000ff02047812 */ /* 0x000fe200078ec0ff */
[----:B------:R-:W-:Y:S01]  /*12210*/  HSET2.LE.AND R2, R3, R223, PT ;  /* 0x000000df03027233 */ /* 0x000fe20003803000 */
[----:B------:R-:W-:Y:S01]  /*12220*/  PRMT R5, R7, 0x5410, R5 ;  /* 0x0000541007057816 */ /* 0x000fe20000000005 */
[----:B------:R-:W-:Y:S01]  /*12230*/  HMMA.16816.F32.BF16 R156, R8, R20, R80 ;  /* 0x00000014089c723c */ /* 0x000fe20000041850 */
[----:B------:R-:W3:Y:S01]  /*12240*/  LDSM.16.MT88.4 R80, [R188+0xbc00] ;  /* 0x00bc0000bc50783b */ /* 0x000ee20000004200 */
[----:B------:R-:W-:-:S02]  /*12250*/  SHF.R.U32.HI R6, RZ, 0x18, R0 ;  /* 0x00000018ff067819 */ /* 0x000fc40000011600 */
[----:B------:R-:W-:-:S04]  /*12260*/  HSET2.LE.AND R3, R5, R223, PT ;  /* 0x000000df05037233 */ /* 0x000fc80003803000 */
[----:B------:R-:W-:Y:S01]  /*12270*/  HMMA.16816.F32.BF16 R100, R8, R52, R100 ;  /* 0x000000340864723c */ /* 0x000fe20000041864 */
[----:B------:R-:W-:Y:S01]  /*12280*/  HSET2.LE.AND R0, R12, R223, PT ;  /* 0x000000df0c007233 */ /* 0x000fe20003803000 */
[----:B------:R-:W-:-:S06]  /*12290*/  PRMT R4, R4, 0x5410, R6 ;  /* 0x0000541004047816 */ /* 0x000fcc0000000006 */
[C---:B------:R-:W-:Y:S07]  /*122a0*/  HMMA.16816.F32.BF16 R52, R8.reuse, R54, R92 ;  /* 0x000000360834723c */ /* 0x040fee000004185c */
[----:B------:R-:W-:Y:S01]  /*122b0*/  LOP3.LUT R95, R184, R2, RZ, 0xc0, !PT ;  /* 0x00000002b85f7212 */ /* 0x000fe200078ec0ff */
[----:B------:R-:W-:Y:S01]  /*122c0*/  HMMA.16816.F32.BF16 R68, R8, R16, R68 ;  /* 0x000000100844723c */ /* 0x000fe20000041844 */
[----:B------:R-:W-:Y:S02]  /*122d0*/  LOP3.LUT R2, R43, R208, R180, 0x96, !PT ;  /* 0x000000d02b027212 */ /* 0x000fe400078e96b4 */
[----:B------:R-:W-:-:S05]  /*122e0*/  LOP3.LUT R92, R202, R3, RZ, 0xc0, !PT ;  /* 0x00000003ca5c7212 */ /* 0x000fca00078ec0ff */
[----:B------:R-:W-:Y:S01]  /*122f0*/  HMMA.16816.F32.BF16 R64, R8, R18, R64 ;  /* 0x000000120840723c */ /* 0x000fe20000041840 */
[----:B------:R-:W-:Y:S01]  /*12300*/  IMAD.WIDE.U32 R2, R2, -0x2daee0ad, RZ ;  /* 0xd2511f5302027825 */ /* 0x000fe200078e00ff */
[----:B------:R-:W-:-:S06]  /*12310*/  HSET2.LE.AND R4, R4, R223, PT ;  /* 0x000000df04047233 */ /* 0x000fcc0003803000 */
[C---:B------:R-:W-:Y:S01]  /*12320*/  HMMA.16816.F32.BF16 R16, R8.reuse, R14, R72 ;  /* 0x0000000e0810723c */ /* 0x040fe20000041848 */
[----:B------:R-:W1:Y:S01]  /*12330*/  LDSM.16.MT88.4 R12, [R190+0xbc00] ;  /* 0x00bc0000be0c783b */ /* 0x000e620000004200 */
[----:B------:R-:W-:Y:S02]  /*12340*/  LOP3.LUT R94, R200, R0, RZ, 0xc0, !PT ;  /* 0x00000000c85e7212 */ /* 0x000fe400078ec0ff */
[----:B------:R-:W-:Y:S02]  /*12350*/  LOP3.LUT R0, R3, R252, R110, 0x96, !PT ;  /* 0x000000fc03007212 */ /* 0x000fe400078e966e */
[----:B------:R-:W-:Y:S02]  /*12360*/  LOP3.LUT R3, R2, 0xffff, RZ, 0xc0, !PT ;  /* 0x0000ffff02037812 */ /* 0x000fe400078ec0ff */
[----:B------:R-:W-:Y:S01]  /*12370*/  HMMA.16816.F32.BF16 R164, R8, R44, R88 ;  /* 0x0000002c08a4723c */ /* 0x000fe20000041858 */
[----:B------:R-:W-:Y:S02]  /*12380*/  LOP3.LUT R93, R201, R4, RZ, 0xc0, !PT ;  /* 0x00000004c95d7212 */ /* 0x000fe400078ec0ff */
[----:B------:R-:W-:-:S02]  /*12390*/  SHF.R.U32.HI R4, RZ, 0x10, R2 ;  /* 0x00000010ff047819 */ /* 0x000fc40000011602 */
[----:B------:R-:W-:-:S03]  /*123a0*/  SHF.R.U32.HI R7, RZ, 0x18, R2 ;  /* 0x00000018ff077819 */ /* 0x000fc60000011602 */
[----:B------:R-:W-:Y:S01]  /*123b0*/  HMMA.16816.F32.BF16 R84, R8, R46, R84 ;  /* 0x0000002e0854723c */ /* 0x000fe20000041854 */
[----:B------:R-:W-:Y:S02]  /*123c0*/  SHF.R.U32.HI R3, RZ, 0x8, R3 ;  /* 0x00000008ff037819 */ /* 0x000fe40000011603 */
[----:B------:R-:W-:-:S05]  /*123d0*/  LOP3.LUT R5, R4, 0xff, RZ, 0xc0, !PT ;  /* 0x000000ff04057812 */ /* 0x000fca00078ec0ff */
[----:B------:R-:W-:Y:S01]  /*123e0*/  HMMA.16816.F32.BF16 R20, R8, R22, R76 ;  /* 0x000000160814723c */ /* 0x000fe2000004184c */
[----:B------:R-:W-:-:S07]  /*123f0*/  LOP3.LUT R6, R0, 0xff, RZ, 0xc0, !PT ;  /* 0x000000ff00067812 */ /* 0x000fce00078ec0ff */
[C---:B------:R-:W-:Y:S08]  /*12400*/  HMMA.16816.F32.BF16 R48, R8.reuse, R36, R48 ;  /* 0x000000240830723c */ /* 0x040ff00000041830 */
[----:B------:R-:W-:Y:S07]  /*12410*/  HMMA.16816.F32.BF16 R56, R8, R38, R56 ;  /* 0x000000260838723c */ /* 0x000fee0000041838 */
[----:B------:R-:W-:-:S02]  /*12420*/  LOP3.LUT R8, R2, 0xff, RZ, 0xc0, !PT ;  /* 0x000000ff02087812 */ /* 0x000fc400078ec0ff */
[----:B------:R-:W-:-:S04]  /*12430*/  LOP3.LUT R2, R0, 0xffff, RZ, 0xc0, !PT ;  /* 0x0000ffff00027812 */ /* 0x000fc800078ec0ff */
[----:B------:R-:W-:Y:S02]  /*12440*/  SHF.R.U32.HI R4, RZ, 0x8, R2 ;  /* 0x00000008ff047819 */ /* 0x000fe40000011602 */
[----:B------:R-:W-:Y:S02]  /*12450*/  PRMT R2, R8, 0x5410, R3 ;  /* 0x0000541008027816 */ /* 0x000fe40000000003 */
[----:B------:R-:W-:Y:S02]  /*12460*/  SHF.R.U32.HI R3, RZ, 0x10, R0 ;  /* 0x00000010ff037819 */ /* 0x000fe40000011600 */
[----:B------:R-:W-:Y:S02]  /*12470*/  PRMT R7, R5, 0x5410, R7 ;  /* 0x0000541005077816 */ /* 0x000fe40000000007 */
[----:B------:R-:W-:Y:S02]  /*12480*/  PRMT R6, R6, 0x5410, R4 ;  /* 0x0000541006067816 */ /* 0x000fe40000000004 */
[----:B------:R-:W-:-:S02]  /*12490*/  SHF.R.U32.HI R5, RZ, 0x18, R0 ;  /* 0x00000018ff057819 */ /* 0x000fc40000011600 */
[----:B------:R-:W-:Y:S01]  /*124a0*/  LOP3.LUT R4, R3, 0xff, RZ, 0xc0, !PT ;  /* 0x000000ff03047812 */ /* 0x000fe200078ec0ff */
[----:B------:R-:W-:-:S03]  /*124b0*/  IMAD.MOV.U32 R199, RZ, RZ, R233 ;  /* 0x000000ffffc77224 */ /* 0x000fc600078e00e9 */
[----:B------:R-:W-:Y:S01]  /*124c0*/  PRMT R4, R4, 0x5410, R5 ;  /* 0x0000541004047816 */ /* 0x000fe20000000005 */
[--C-:B------:R-:W-:Y:S02]  /*124d0*/  HSET2.LE.AND R0, R2, R223.reuse, PT ;  /* 0x000000df02007233 */ /* 0x100fe40003803000 */
[--C-:B------:R-:W-:Y:S02]  /*124e0*/  HSET2.LE.AND R2, R7, R223.reuse, PT ;  /* 0x000000df07027233 */ /* 0x100fe40003803000 */
[--C-:B------:R-:W-:Y:S02]  /*124f0*/  HSET2.LE.AND R3, R6, R223.reuse, PT ;  /* 0x000000df06037233 */ /* 0x100fe40003803000 */
[----:B------:R-:W-:Y:S01]  /*12500*/  HSET2.LE.AND R4, R4, R223, PT ;  /* 0x000000df04047233 */ /* 0x000fe20003803000 */
[----:B--2---:R-:W-:Y:S01]  /*12510*/  ISETP.GT.AND P1, PT, R197, R199, PT ;  /* 0x000000c7c500720c */ /* 0x004fe20003f24270 */
[----:B---3--:R-:W-:Y:S07]  /*12520*/  HMMA.16816.F32.BF16 R72, R92, R80, R96 ;  /* 0x000000505c48723c */ /* 0x008fee0000041860 */
[----:B------:R-:W-:-:S02]  /*12530*/  LOP3.LUT R98, R222, R0, RZ, 0xc0, !PT ;  /* 0x00000000de627212 */ /* 0x000fc400078ec0ff */
[----:B------:R-:W-:Y:S02]  /*12540*/  LOP3.LUT R99, R221, R2, RZ, 0xc0, !PT ;  /* 0x00000002dd637212 */ /* 0x000fe400078ec0ff */
[----:B------:R-:W-:Y:S02]  /*12550*/  LOP3.LUT R96, R226, R3, RZ, 0xc0, !PT ;  /* 0x00000003e2607212 */ /* 0x000fe400078ec0ff */
[----:B------:R-:W-:Y:S01]  /*12560*/  LOP3.LUT R97, R225, R4, RZ, 0xc0, !PT ;  /* 0x00000004e1617212 */ /* 0x000fe200078ec0ff */
[----:B------:R-:W-:Y:S01]  /*12570*/  HMMA.16816.F32.BF16 R140, R92, R168, R140 ;  /* 0x000000a85c8c723c */ /* 0x000fe2000004188c */
[----:B------:R-:W-:-:S07]  /*12580*/  IADD3 R196, P0, R34, -0x100, RZ ;  /* 0xffffff0022c47810 */ /* 0x000fce0007f1e0ff */
        /* <DEDUP_REMOVED lines=8> */
[----:B-1----:R-:W-:Y:S01]  /*12610*/  HMMA.16816.F32.BF16 R88, R92, R12, R172 ;  /* 0x0000000c5c58723c */ /* 0x002fe200000418ac */
[----:B------:R-:W-:-:S07]  /*12620*/  IMAD.MOV.U32 R107, RZ, RZ, R197 ;  /* 0x000000ffff6b7224 */ /* 0x000fce00078e00c5 */
[----:B------:R-:W-:Y:S01]  /*12630*/  HMMA.16816.F32.BF16 R92, R92, R14, R148 ;  /* 0x0000000e5c5c723c */ /* 0x000fe20000041894 */
[----:B------:R-:W-:-:S07]  /*12640*/  IADD3.X R197, R35, -0x1, RZ, P0, !PT ;  /* 0xffffffff23c57810 */ /* 0x000fce00007fe4ff */
[C---:B------:R-:W-:Y:S08]  /*12650*/  HMMA.16816.F32.BF16 R164, R96.reuse, R160, R164 ;  /* 0x000000a060a4723c */ /* 0x040ff000000418a4 */
[C---:B------:R-:W-:Y:S08]  /*12660*/  HMMA.16816.F32.BF16 R148, R96.reuse, R144, R68 ;  /* 0x000000906094723c */ /* 0x040ff00000041844 */
[C---:B------:R-:W-:Y:S08]  /*12670*/  HMMA.16816.F32.BF16 R172, R96.reuse, R168, R100 ;  /* 0x000000a860ac723c */ /* 0x040ff00000041864 */
[----:B------:R-:W-:Y:S01]  /*12680*/  HMMA.16816.F32.BF16 R160, R96, R162, R84 ;  /* 0x000000a260a0723c */ /* 0x000fe20000041854 */
[----:B----4-:R-:W-:-:S02]  /*12690*/  IMAD.MOV.U32 R101, RZ, RZ, R251 ;  /* 0x000000ffff657224 */ /* 0x010fc400078e00fb */
[----:B------:R-:W-:-:S05]  /*126a0*/  IMAD.MOV.U32 R102, RZ, RZ, R250 ;  /* 0x000000ffff667224 */ /* 0x000fca00078e00fa */
[----:B------:R-:W-:Y:S01]  /*126b0*/  HMMA.16816.F32.BF16 R156, R96, R152, R156 ;  /* 0x00000098609c723c */ /* 0x000fe2000004189c */
[----:B------:R-:W-:Y:S02]  /*126c0*/  IMAD.MOV.U32 R103, RZ, RZ, R228 ;  /* 0x000000ffff677224 */ /* 0x000fe400078e00e4 */
[----:B------:R-:W-:-:S05]  /*126d0*/  IMAD.MOV.U32 R100, RZ, RZ, R227 ;  /* 0x000000ffff647224 */ /* 0x000fca00078e00e3 */
        /* <DEDUP_REMOVED lines=8> */
[----:B------:R-:W2:Y:S01]  /*12760*/  LDL.64 R232, [R1+0x160] ;  /* 0x0001600001e87983 */ /* 0x000ea20000100a00 */
[----:B------:R-:W-:-:S04]  /*12770*/  DEPBAR.LE SB0, 0x0 ;  /* 0x000080000000791a */ /* 0x000fc80000000000 */
[----:B------:R-:W3:Y:S04]  /*12780*/  LDL R196, [R1+0x84] ;  /* 0x0000840001c47983 */ /* 0x000ee80000100800 */
[----:B------:R-:W4:Y:S04]  /*12790*/  LDL.64 R228, [R1+0x1b0] ;  /* 0x0001b00001e47983 */ /* 0x000f280000100a00 */
[----:B------:R-:W4:Y:S01]  /*127a0*/  LDL.64 R234, [R1+0x1b8] ;  /* 0x0001b80001ea7983 */ /* 0x000f220000100a00 */
[----:B------:R-:W-:Y:S03]  /*127b0*/  WARPSYNC 0xffffffff ;  /* 0xffffffff00007948 */ /* 0x000fe60003800000 */
[----:B------:R-:W-:Y:S06]  /*127c0*/  BAR.SYNC.DEFER_BLOCKING 0x0 ;  /* 0x0000000000007b1d */ /* 0x000fec0000010000 */
[----:B-----5:R-:W-:Y:S04]  /*127d0*/  @P4 STS [R195+0x9000], RZ ;  /* 0x009000ffc3004388 */ /* 0x020fe80000000800 */
[----:B------:R-:W-:Y:S04]  /*127e0*/  @P4 STS [R195+0x9004], RZ ;  /* 0x009004ffc3004388 */ /* 0x000fe80000000800 */
[----:B------:R-:W-:Y:S01]  /*127f0*/  @P4 STS.64 [R195+0x9008], RZ ;  /* 0x009008ffc3004388 */ /* 0x000fe20000000a00 */
[----:B--2---:R-:W-:-:S02]  /*12800*/  SHF.L.U64.HI R0, R232, 0x6, R233 ;  /* 0x00000006e8007819 */ /* 0x004fc400000102e9 */
[----:B---3--:R-:W-:Y:S01]  /*12810*/  IADD3 R197, R196, -0x3, RZ ;  /* 0xfffffffdc4c57810 */ /* 0x008fe20007ffe0ff */
[----:B------:R-:W-:-:S03]  /*12820*/  IMAD.SHL.U32 R5, R232, 0x40, RZ ;  /* 0x00000040e8057824 */ /* 0x000fc600078e00ff */
[----:B------:R-:W-:Y:S01]  /*12830*/  SHF.R.S32.HI R4, RZ, 0x1f, R197 ;  /* 0x0000001fff047819 */ /* 0x000fe200000114c5 */
[----:B------:R-:W-:Y:S02]  /*12840*/  IMAD R0, R0, R197, RZ ;  /* 0x000000c500007224 */ /* 0x000fe400078e02ff */
[----:B----4-:R-:W-:Y:S02]  /*12850*/  IMAD.MOV.U32 R3, RZ, RZ, R229 ;  /* 0x000000ffff037224 */ /* 0x010fe400078e00e5 */
[----:B------:R-:W-:Y:S02]  /*12860*/  IMAD.MOV.U32 R2, RZ, RZ, R234 ;  /* 0x000000ffff027224 */ /* 0x000fe400078e00ea */
[-C--:B------:R-:W-:Y:S02]  /*12870*/  IMAD R0, R4, R5.reuse, R0 ;  /* 0x0000000504007224 */ /* 0x080fe400078e0200 */
[----:B------:R-:W-:-:S04]  /*12880*/  IMAD.WIDE.U32 R2, R197, R5, R2 ;  /* 0x00000005c5027225 */ /* 0x000fc800078e0002 */
[----:B------:R-:W-:Y:S01]  /*12890*/  IMAD.IADD R3, R3, 0x1, R0 ;  /* 0x0000000103037824 */ /* 0x000fe200078e0200 */
[CC--:B------:R-:W-:Y:S02]  /*128a0*/  @!P4 LEA R12, P6, R2.reuse, R218.reuse, 0x1 ;  /* 0x000000da020cc211 */ /* 0x0c0fe400078c08ff */
[CC--:B------:R-:W-:Y:S02]  /*128b0*/  @!P3 LEA R10, P1, R2.reuse, R218.reuse, 0x1 ;  /* 0x000000da020ab211 */ /* 0x0c0fe400078208ff */
[----:B------:R-:W-:Y:S02]  /*128c0*/  @!P2 LEA R8, P0, R2, R218, 0x1 ;  /* 0x000000da0208a211 */ /* 0x000fe400078008ff */
[----:B------:R-:W-:Y:S02]  /*128d0*/  LEA R0, P5, R232, R2, 0x5 ;  /* 0x00000002e8007211 */ /* 0x000fe400078a28ff */
[CCC-:B------:R-:W-:Y:S02]  /*128e0*/  @!P4 LEA.HI.X R13, R2.reuse, R219.reuse, R3.reuse, 0x1, P6 ;  /* 0x000000db020dc211 */ /* 0x1c0fe400030f0c03 */
[----:B------:R-:W-:-:S02]  /*128f0*/  @!P3 LEA.HI.X R11, R2, R219, R3, 0x1, P1 ;  /* 0x000000db020bb211 */ /* 0x000fc400008f0c03 */
[----:B------:R-:W-:Y:S01]  /*12900*/  @!P2 LEA.HI.X R9, R2, R219, R3, 0x1, P0 ;  /* 0x000000db0209a211 */ /* 0x000fe200000f0c03 */
[----:B------:R-:W-:Y:S01]  /*12910*/  @!PT LDS RZ, [RZ] ;  /* 0x00000000fffff984 */ /* 0x000fe20000000800 */
[----:B------:R-:W-:Y:S01]  /*12920*/  @!PT LDS RZ, [RZ] ;  /* 0x00000000fffff984 */ /* 0x000fe20000000800 */
[----:B------:R-:W-:Y:S01]  /*12930*/  @!PT LDS RZ, [RZ] ;  /* 0x00000000fffff984 */ /* 0x000fe20000000800 */
[----:B------:R1:W-:Y:S01]  /*12940*/  @!P4 LDGSTS.E.BYPASS.LTC128B.128 [R195+0x9000], [R12.64] ;  /* 0x090000000cc3cfae */ /* 0x0003e2000b901d44 */
[-C--:B------:R-:W-:Y:S02]  /*12950*/  @!P4 LEA R6, P0, R0, R218.reuse, 0x1 ;  /* 0x000000da0006c211 */ /* 0x080fe400078008ff */
[----:B------:R-:W-:Y:S02]  /*12960*/  LEA.HI.X R3, R232, R3, R233, 0x5, P5 ;  /* 0x00000003e8037211 */ /* 0x000fe400028f2ce9 */
[CC--:B------:R-:W-:Y:S01]  /*12970*/  @!P3 LEA R4, P5, R0.reuse, R218.reuse, 0x1 ;  /* 0x000000da0004b211 */ /* 0x0c0fe200078a08ff */
[----:B------:R-:W-:Y:S01]  /*12980*/  @P3 STS.128 [R195+0xa000], RZ ;  /* 0x00a000ffc3003388 */ /* 0x000fe20000000c00 */
[C---:B------:R-:W-:Y:S02]  /*12990*/  @!P2 LEA R2, P1, R0.reuse, R218, 0x1 ;  /* 0x000000da0002a211 */ /* 0x040fe400078208ff */
[CCC-:B------:R-:W-:Y:S01]  /*129a0*/  @!P4 LEA.HI.X R7, R0.reuse, R219.reuse, R3.reuse, 0x1, P0 ;  /* 0x000000db0007c211 */ /* 0x1c0fe200000f0c03 */
[----:B------:R-:W-:Y:S01]  /*129b0*/  @!PT LDS RZ, [RZ] ;  /* 0x00000000fffff984 */ /* 0x000fe20000000800 */
[----:B------:R-:W-:Y:S01]  /*129c0*/  @!PT LDS RZ, [RZ] ;  /* 0x00000000fffff984 */ /* 0x000fe20000000800 */
[----:B------:R-:W-:Y:S01]  /*129d0*/  @!PT LDS RZ, [RZ] ;  /* 0x00000000fffff984 */ /* 0x000fe20000000800 */
[----:B------:R2:W-:Y:S01]  /*129e0*/  @!P3 LDGSTS.E.BYPASS.LTC128B.128 [R195+0xa000], [R10.64+0x40] ;  /* 0x0a0000400ac3bfae */ /* 0x0005e2000b901d44 */
        /* <DEDUP_REMOVED lines=25> */
[----:B------:R-:W4:Y:S04]  /*12b80*/  LDSM.16.M88.4 R44, [R189+0x6c00] ;  /* 0x006c0000bd2c783b */ /* 0x000f280000000200 */
[----:B--2---:R-:W-:Y:S04]  /*12b90*/  LDSM.16.M88.4 R8, [R193] ;  /* 0x00000000c108783b */ /* 0x004fe80000000200 */
[----:B---3--:R-:W-:Y:S04]  /*12ba0*/  LDSM.16.M88.4 R4, [R193+0x1000] ;  /* 0x00100000c104783b */ /* 0x008fe80000000200 */
[----:B------:R-:W2:Y:S04]  /*12bb0*/  LDSM.16.M88.4 R24, [R191+0x6800] ;  /* 0x00680000bf18783b */ /* 0x000ea80000000200 */
[----:B------:R-:W3:Y:S04]  /*12bc0*/  LDSM.16.M88.4 R20, [R191+0x6c00] ;  /* 0x006c0000bf14783b */ /* 0x000ee80000000200 */
[----:B------:R-:W2:Y:S04]  /*12bd0*/  LDSM.16.M88.4 R56, [R189+0x6000] ;  /* 0x00600000bd38783b */ /* 0x000ea80000000200 */
[----:B------:R-:W3:Y:S04]  /*12be0*/  LDSM.16.M88.4 R52, [R189+0x6400] ;  /* 0x00640000bd34783b */ /* 0x000ee80000000200 */
[----:B------:R-:W3:Y:S04]  /*12bf0*/  LDSM.16.M88.4 R36, [R191+0x6400] ;  /* 0x00640000bf24783b */ /* 0x000ee80000000200 */
[----:B------:R-:W3:Y:S01]  /*12c00*/  LDSM.16.M88.4 R40, [R191+0x6000] ;  /* 0x00600000bf28783b */ /* 0x000ee20000000200 */
[----:B-1----:R-:W-:Y:S03]  /*12c10*/  HMMA.16816.F32.BF16 R100, R12, R48, RZ ;  /* 0x000000300c64723c */ /* 0x002fe600000418ff */
[----:B------:R-:W0:Y:S05]  /*12c20*/  LDGDEPBAR ;  /* 0x00000000000079af */ /* 0x000e2a0000000000 */
[-C--:B----4-:R-:W-:Y:S08]  /*12c30*/  HMMA.16816.F32.BF16 R64, R16, R44.reuse, RZ ;  /* 0x0000002c1040723c */ /* 0x090ff000000418ff */
        /* <DEDUP_REMOVED lines=18> */
[----:B------:R-:W-:Y:S08]  /*12d60*/  HMMA.16816.F32.BF16 R220, R8, R36, R180 ;  /* 0x0000002408dc723c */ /* 0x000ff000000418b4 */
[----:B------:R-:W-:Y:S08]  /*12d70*/  HMMA.16816.F32.BF16 R104, R4, R38, R64 ;  /* 0x000000260468723c */ /* 0x000ff00000041840 */
[-C--:B------:R-:W-:Y:S08]  /*12d80*/  HMMA.16816.F32.BF16 R200, R8, R40.reuse, R200 ;  /* 0x0000002808c8723c */ /* 0x080ff000000418c8 */
[C---:B------:R-:W-:Y:S08]  /*12d90*/  HMMA.16816.F32.BF16 R184, R4.reuse, R40, R184 ;  /* 0x0000002804b8723c */ /* 0x040ff000000418b8 */
[C---:B------:R-:W-:Y:S08]  /*12da0*/  HMMA.16816.F32.BF16 R176, R4.reuse, R36, R176 ;  /* 0x0000002404b0723c */ /* 0x040ff000000418b0 */
[C---:B------:R-:W-:Y:S08]  /*12db0*/  HMMA.16816.F32.BF16 R100, R4.reuse, R42, R100 ;  /* 0x0000002a0464723c */ /* 0x040ff00000041864 */
[C---:B------:R-:W-:Y:S08]  /*12dc0*/  HMMA.16816.F32.BF16 R180, R4.reuse, R26, R60 ;  /* 0x0000001a04b4723c */ /* 0x040ff0000004183c */
[----:B------:R-:W-:Y:S01]  /*12dd0*/  HMMA.16816.F32.BF16 R228, R4, R22, R12 ;  /* 0x0000001604e4723c */ /* 0x000fe2000004180c */
[----:B------:R-:W-:Y:S04]  /*12de0*/  LDSM.16.M88.4 R4, [R192+0x3000] ;  /* 0x00300000c004783b */ /* 0x000fe80000000200 */
[----:B------:R-:W1:Y:S03]  /*12df0*/  LDSM.16.M88.4 R12, [R189+0x7000] ;  /* 0x00700000bd0c783b */ /* 0x000e660000000200 */
[C---:B------:R-:W-:Y:S08]  /*12e00*/  HMMA.16816.F32.BF16 R56, R8.reuse, R42, R56 ;  /* 0x0000002a0838723c */ /* 0x040ff00000041838 */
[C---:B------:R-:W-:Y:S08]  /*12e10*/  HMMA.16816.F32.BF16 R64, R8.reuse, R38, R52 ;  /* 0x000000260840723c */ /* 0x040ff00000041834 */
[C---:B------:R-:W-:Y:S08]  /*12e20*/  HMMA.16816.F32.BF16 R48, R8.reuse, R26, R48 ;  /* 0x0000001a0830723c */ /* 0x040ff00000041830 */
[----:B------:R-:W-:Y:S01]  /*12e30*/  HMMA.16816.F32.BF16 R16, R8, R22, R16 ;  /* 0x000000160810723c */ /* 0x000fe20000041810 */
[----:B------:R-:W2:Y:S07]  /*12e40*/  LDSM.16.M88.4 R8, [R192+0x2000] ;  /* 0x00200000c008783b */ /* 0x000eae0000000200 */
[C---:B-1----:R-:W-:Y:S08]  /*12e50*/  HMMA.16816.F32.BF16 R60, R4.reuse, R12, R184 ;  /* 0x0000000c043c723c */ /* 0x042ff000000418b8 */
[----:B------:R-:W-:Y:S08]  /*12e60*/  HMMA.16816.F32.BF16 R44, R4, R14, R100 ;  /* 0x0000000e042c723c */ /* 0x000ff00000041864 */
[C---:B--2---:R-:W-:Y:S08]  /*12e70*/  HMMA.16816.F32.BF16 R52, R8.reuse, R12, R200 ;  /* 0x0000000c0834723c */ /* 0x044ff000000418c8 */
[C---:B------:R-:W-:Y:S01]  /*12e80*/  HMMA.16816.F32.BF16 R20, R8.reuse, R14, R56 ;  /* 0x0000000e0814723c */ /* 0x040fe20000041838 */
[----:B------:R-:W1:Y:S07]  /*12e90*/  LDSM.16.M88.4 R12, [R189+0x7400] ;  /* 0x00740000bd0c783b */ /* 0x000e6e0000000200 */
[-C--:B-1----:R-:W-:Y:S08]  /*12ea0*/  HMMA.16816.F32.BF16 R40, R8, R12.reuse, R220 ;  /* 0x0000000c0828723c */ /* 0x082ff000000418dc */
[C---:B------:R-:W-:Y:S08]  /*12eb0*/  HMMA.16816.F32.BF16 R36, R4.reuse, R12, R176 ;  /* 0x0000000c0424723c */ /* 0x040ff000000418b0 */
[-C--:B------:R-:W-:Y:S08]  /*12ec0*/  HMMA.16816.F32.BF16 R24, R4, R14.reuse, R104 ;  /* 0x0000000e0418723c */ /* 0x080ff00000041868 */
        /* <DEDUP_REMOVED lines=9> */
[-C--:B------:R-:W-:Y:S01]  /*12f60*/  HMMA.16816.F32.BF16 R228, R4, R14.reuse, R228 ;  /* 0x0000000e04e4723c */ /* 0x080fe200000418e4 */
[----:B------:R-:W-:Y:S07]  /*12f70*/  LDSM.16.M88.4 R4, [R193+0x3000] ;  /* 0x00300000c104783b */ /* 0x000fee0000000200 */
[----:B------:R-:W-:Y:S01]  /*12f80*/  HMMA.16816.F32.BF16 R184, R8, R14, R16 ;  /* 0x0000000e08b8723c */ /* 0x000fe20000041810 */
[----:B------:R-:W1:Y:S04]  /*12f90*/  LDSM.16.M88.4 R12, [R191+0x7000] ;  /* 0x00700000bf0c783b */ /* 0x000e680000000200 */
[----:B------:R-:W2:Y:S03]  /*12fa0*/  LDSM.16.M88.4 R8, [R193+0x2000] ;  /* 0x00200000c108783b */ /* 0x000ea60000000200 */
[-C--:B-1----:R-:W-:Y:S08]  /*12fb0*/  HMMA.16816.F32.BF16 R240, R4, R12.reuse, R60 ;  /* 0x0000000c04f0723c */ /* 0x082ff0000004183c */
[----:B--2---:R-:W-:Y:S08]  /*12fc0*/  HMMA.16816.F32.BF16 R224, R8, R12, R52 ;  /* 0x0000000c08e0723c */ /* 0x004ff00000041834 */
        /* <DEDUP_REMOVED lines=20> */
[C---:B-1----:R-:W-:Y:S08]  /*13110*/  HMMA.16816.F32.BF16 R180, R4.reuse, R14, R200 ;  /* 0x0000000e04b4723c */ /* 0x042ff000000418c8 */
[-C--:B------:R-:W-:Y:S08]  /*13120*/  HMMA.16816.F32.BF16 R228, R4, R12.reuse, R240 ;  /* 0x0000000c04e4723c */ /* 0x080ff000000418f0 */
        /* <DEDUP_REMOVED lines=8> */
[----:B-1----:R-:W-:Y:S08]  /*131b0*/  HMMA.16816.F32.BF16 R104, R8, R12, R44 ;  /* 0x0000000c0868723c */ /* 0x002ff0000004182c */
[C---:B------:R-:W-:Y:S08]  /*131c0*/  HMMA.16816.F32.BF16 R44, R4.reuse, R14, R24 ;  /* 0x0000000e042c723c */ /* 0x040ff00000041818 */
[----:B------:R-:W-:Y:S08]  /*131d0*/  HMMA.16816.F32.BF16 R100, R4, R12, R36 ;  /* 0x0000000c0464723c */ /* 0x000ff00000041824 */
        /* <DEDUP_REMOVED lines=17> */
[----:B------:R-:W-:Y:S01]  /*132f0*/  HMMA.16816.F32.BF16 R176, R8, R14, R176 ;  /* 0x0000000e08b0723c */ /* 0x000fe200000418b0 */
[----:B------:R-:W1:Y:S01]  /*13300*/  LDSM.16.M88.4 R12, [R191+0x8800] ;  /* 0x00880000bf0c783b */ /* 0x000e620000000200 */
[----:B------:R-:W-:-:S06]  /*13310*/  ISETP.GT.AND P0, PT, R197, R199, PT ;  /* 0x000000c7c500720c */ /* 0x000fcc0003f04270 */
[-C--:B-1----:R-:W-:Y:S08]  /*13320*/  HMMA.16816.F32.BF16 R236, R4, R12.reuse, R100 ;  /* 0x0000000c04ec723c */ /* 0x082ff00000041864 */
[----:B------:R-:W-:Y:S08]  /*13330*/  HMMA.16816.F32.BF16 R104, R8, R12, R104 ;  /* 0x0000000c0868723c */ /* 0x000ff00000041868 */
[-C--:B------:R-:W-:Y:S08]  /*13340*/  HMMA.16816.F32.BF16 R244, R4, R14.reuse, R44 ;  /* 0x0000000e04f4723c */ /* 0x080ff0000004182c */
[----:B------:R-:W-:Y:S01]  /*13350*/  HMMA.16816.F32.BF16 R100, R8, R14, R24 ;  /* 0x0000000e0864723c */ /* 0x000fe20000041818 */
[----:B------:R-:W1:Y:S01]  /*13360*/  LDSM.16.M88.4 R12, [R191+0x8c00] ;  /* 0x008c0000bf0c783b */ /* 0x000e620000000200 */
[----:B------:R-:W-:-:S04]  /*13370*/  DEPBAR.LE SB0, 0x0 ;  /* 0x000080000000791a */ /* 0x000fc80000000000 */
[----:B------:R-:W-:Y:S02]  /*13380*/  BSSY B1, `(.L_x_814) ;  /* 0x0000045000017945 */ /* 0x000fe40003800000 */
[-C--:B-1----:R-:W-:Y:S08]  /*13390*/  HMMA.16816.F32.BF16 R220, R8, R12.reuse, R40 ;  /* 0x0000000c08dc723c */ /* 0x082ff00000041828 */
[C---:B------:R-:W-:Y:S08]  /*133a0*/  HMMA.16816.F32.BF16 R228, R4.reuse, R12, R36 ;  /* 0x0000000c04e4723c */ /* 0x040ff00000041824 */
[-C--:B------:R-:W-:Y:S08]  /*133b0*/  HMMA.16816.F32.BF16 R224, R4, R14.reuse, R20 ;  /* 0x0000000e04e0723c */ /* 0x080ff00000041814 */
[----:B------:R-:W-:Y:S01]  /*133c0*/  HMMA.16816.F32.BF16 R184, R8, R14, R16 ;  /* 0x0000000e08b8723c */ /* 0x000fe20000041810 */
[----:B------:R-:W-:Y:S06]  /*133d0*/  BAR.SYNC.DEFER_BLOCKING 0x0 ;  /* 0x0000000000007b1d */ /* 0x000fec0000010000 */
[----:B------:R-:W-:Y:S01]  /*133e0*/  @!UPT UIADD3 URZ, URZ, URZ, URZ ;  /* 0x0000003f3f3ff290 */ /* 0x000fe2000fffe03f */
[----:B------:R-:W-:Y:S11]  /*133f0*/  @!P0 BRA `(.L_x_815) ;  /* 0x000003d000008947 */ /* 0x000ff60003800000 */
[----:B------:R-:W2:Y:S04]  /*13400*/  LDL.64 R2, [R1+0x1a8] ;  /* 0x0001a80001027983 */ /* 0x000ea80000100a00 */
[----:B------:R-:W2:Y:S04]  /*13410*/  LDL R111, [R1+0x1a4] ;  /* 0x0001a400016f7983 */ /* 0x000ea80000100800 */
[----:B------:R-:W3:Y:S04]  /*13420*/  LDL R110, [R1+0x1d8] ;  /* 0x0001d800016e7983 */ /* 0x000ee80000100800 */
[----:B------:R-:W4:Y:S04]  /*13430*/  LDL R213, [R1+0x1c0] ;  /* 0x0001c00001d57983 */ /* 0x000f280000100800 */
[----:B------:R-:W5:Y:S01]  /*13440*/  LDL R199, [R1+0x1c4] ;  /* 0x0001c40001c77983 */ /* 0x000f620000100800 */
[----:B------:R-:W-:-:S04]  /*13450*/  IADD3 R0, R196, -0x4, RZ ;  /* 0xfffffffcc4007810 */ /* 0x000fc80007ffe0ff */
[----:B------:R-:W-:Y:S01]  /*13460*/  SHF.R.S32.HI R4, RZ, 0x1f, R0 ;  /* 0x0000001fff047819 */ /* 0x000fe20000011400 */
[----:B------:R1:W-:Y:S04]  /*13470*/  @P4 STS [R195+0x6000], RZ ;  /* 0x006000ffc3004388 */ /* 0x0003e80000000800 */
[----:B------:R1:W-:Y:S04]  /*13480*/  @P4 STS [R195+0x6004], RZ ;  /* 0x006004ffc3004388 */ /* 0x0003e80000000800 */
[----:B------:R1:W-:Y:S01]  /*13490*/  @P4 STS.64 [R195+0x6008], RZ ;  /* 0x006008ffc3004388 */ /* 0x0003e20000000a00 */
[----:B------:R-:W-:Y:S01]  /*134a0*/  BSSY B0, `(.L_x_816) ;  /* 0x0000031000007945 */ /* 0x000fe20003800000 */
[----:B--2---:R-:W-:-:S04]  /*134b0*/  IMAD.WIDE.U32 R2, R0, R111, R2 ;  /* 0x0000006f00027225 */ /* 0x004fc800078e0002 */
[----:B---3--:R-:W-:-:S04]  /*134c0*/  IMAD R0, R110, R0, RZ ;  /* 0x000000006e007224 */ /* 0x008fc800078e02ff */
[----:B------:R-:W-:Y:S01]  /*134d0*/  IMAD R0, R4, R111, R0 ;  /* 0x0000006f04007224 */ /* 0x000fe200078e0200 */
[----:B------:R-:W-:-:S03]  /*134e0*/  @!P4 LEA R4, P0, R2, R216, 0x1 ;  /* 0x000000d80204c211 */ /* 0x000fc600078008ff */
[----:B------:R-:W-:-:S05]  /*134f0*/  IMAD.IADD R0, R3, 0x1, R0 ;  /* 0x0000000103007824 */ /* 0x000fca00078e0200 */
        /* <DEDUP_REMOVED lines=15> */
[----:B----4-:R-:W-:-:S03]  /*135f0*/  IADD3 R2, P0, R213, R2, RZ ;  /* 0x00000002d5027210 */ /* 0x010fc60007f1e0ff */
[----:B------:R-:W-:Y:S01]  /*13600*/  @!PT LDS RZ, [RZ] ;  /* 0x00000000fffff984 */ /* 0x000fe20000000800 */
[----:B------:R-:W-:Y:S01]  /*13610*/  @!PT LDS RZ, [RZ] ;  /* 0x00000000fffff984 */ /* 0x000fe20000000800 */
[----:B------:R-:W-:Y:S01]  /*13620*/  @!PT LDS RZ, [RZ] ;  /* 0x00000000fffff984 */ /* 0x000fe20000000800 */
[----:B------:R2:W-:Y:S02]  /*13630*/  @!P2 LDGSTS.E.BYPASS.LTC128B.128 [R195+0x8000], [R4.64+0x80] ;  /* 0x0800008004c3afae */ /* 0x0005e4000b901d44 */
[----:B-----5:R-:W-:Y:S02]  /*13640*/  IMAD.X R0, R199, 0x1, R0, P0 ;  /* 0x00000001c7007824 */ /* 0x020fe400000e0600 */
        /* <DEDUP_REMOVED lines=22> */
.L_x_817:
[----:B------:R-:W-:Y:S05]  /*137b0*/  BSYNC B0 ;  /* 0x0000000000007941 */ /* 0x000fea0003800000 */
.L_x_816:
[----:B------:R-:W0:Y:S02]  /*137c0*/  LDGDEPBAR ;  /* 0x00000000000079af */ /* 0x000e240000000000 */
.L_x_815:
[----:B------:R-:W-:Y:S05]  /*137d0*/  BSYNC B1 ;  /* 0x0000000000017941 */ /* 0x000fea0003800000 */
.L_x_814:
[----:B------:R-:W2:Y:S04]  /*137e0*/  LDL R3, [R1+0x124] ;  /* 0x0001240001037983 */ /* 0x000ea80000100800 */
[----:B------:R-:W3:Y:S04]  /*137f0*/  LDL R14, [R1+0x88] ;  /* 0x00008800010e7983 */ /* 0x000ee80000100800 */
[----:B------:R-:W4:Y:S04]  /*13800*/  LDL R13, [R1+0x24] ;  /* 0x00002400010d7983 */ /* 0x000f280000100800 */
[----:B------:R-:W3:Y:S04]  /*13810*/  LDL R12, [R1+0x128] ;  /* 0x00012800010c7983 */ /* 0x000ee80000100800 */
[----:B------:R-:W3:Y:S04]  /*13820*/  LDL R11, [R1+0x148] ;  /* 0x00014800010b7983 */ /* 0x000ee80000100800 */
[----:B------:R-:W3:Y:S04]  /*13830*/  LDL R10, [R1+0x14c] ;  /* 0x00014c00010a7983 */ /* 0x000ee80000100800 */
[----:B------:R-:W3:Y:S04]  /*13840*/  LDL.64 R8, [R1+0x168] ;  /* 0x0001680001087983 */ /* 0x000ee80000100a00 */
[----:B------:R-:W3:Y:S04]  /*13850*/  LDL.LU.64 R6, [R1+0x48] ;  /* 0x0000480001067983 */ /* 0x000ee80000300a00 */
[----:B-1----:R-:W3:Y:S04]  /*13860*/  LDL.LU.64 R4, [R1+0x18] ;  /* 0x0000180001047983 */ /* 0x002ee80000300a00 */
[----:B------:R-:W-:Y:S04]  /*13870*/  STL.64 [R1+0x278], R30 ;  /* 0x0002781e01007387 */ /* 0x000fe80000100a00 */
[----:B------:R-:W-:Y:S04]  /*13880*/  STL.64 [R1+0x270], R28 ;  /* 0x0002701c01007387 */ /* 0x000fe80000100a00 */
[----:B------:R-:W-:Y:S04]  /*13890*/  STL [R1+0x210], R219 ;  /* 0x000210db01007387 */ /* 0x000fe80000100800 */
[----:B------:R-:W-:Y:S04]  /*138a0*/  STL [R1+0x20c], R218 ;  /* 0x00020cda01007387 */ /* 0x000fe80000100800 */
[----:B------:R1:W-:Y:S04]  /*138b0*/  STL [R1+0x208], R198 ;  /* 0x000208c601007387 */ /* 0x0003e80000100800 */
[----:B------:R-:W-:Y:S04]  /*138c0*/  STL [R1+0x204], R195 ;  /* 0x000204c301007387 */ /* 0x000fe80000100800 */
[----:B------:R-:W-:Y:S04]  /*138d0*/  STL [R1+0x200], R193 ;  /* 0x000200c101007387 */ /* 0x000fe80000100800 */
[----:B------:R-:W-:Y:S04]  /*138e0*/  STL.64 [R1+0x1f8], R216 ;  /* 0x0001f8d801007387 */ /* 0x000fe80000100a00 */
[----:B------:R2:W-:Y:S04]  /*138f0*/  STL [R1+0x1f4], R192 ;  /* 0x0001f4c001007387 */ /* 0x0005e80000100800 */
[----:B------:R-:W-:Y:S04]  /*13900*/  STL [R1+0x1f0], R191 ;  /* 0x0001f0bf01007387 */ /* 0x000fe80000100800 */
[----:B------:R-:W-:Y:S04]  /*13910*/  STL [R1+0x1ec], R189 ;  /* 0x0001ecbd01007387 */ /* 0x000fe80000100800 */
[----:B-1----:R-:W3:Y:S04]  /*13920*/  LDL.LU R198, [R1+0x10] ;  /* 0x0000100001c67983 */ /* 0x002ee80000300800 */
[----:B------:R-:W1:Y:S02]  /*13930*/  S2R R0, SR_TID.X ;  /* 0x0000000000007919 */ /* 0x000e640000002100 */
[----:B-1----:R-:W-:-:S05]  /*13940*/  IMAD.SHL.U32 R0, R0, 0x2, RZ ;  /* 0x0000000200007824 */ /* 0x002fca00078e00ff */
[----:B------:R-:W-:-:S05]  /*13950*/  LOP3.LUT R0, R0, 0x6, RZ, 0xc0, !PT ;  /* 0x0000000600007812 */ /* 0x000fca00078ec0ff */
[----:B------:R-:W-:-:S05]  /*13960*/  IMAD R0, R197, 0x40, R0 ;  /* 0x00000040c5007824 */ /* 0x000fca00078e0200 */
[----:B------:R-:W-:-:S04]  /*13970*/  ISETP.GE.AND P3, PT, R0, R207, PT ;  /* 0x000000cf0000720c */ /* 0x000fc80003f66270 */
[C---:B------:R-:W-:Y:S02]  /*13980*/  ISETP.GE.OR P3, PT, R0.reuse, R212, !P3 ;  /* 0x000000d40000720c */ /* 0x040fe40005f66670 */
[----:B------:R-:W-:Y:S02]  /*13990*/  ISETP.GE.AND P1, PT, R0, R206, PT ;  /* 0x000000ce0000720c */ /* 0x000fe40003f26270 */
[----:B------:R-:W-:Y:S02]  /*139a0*/  FSEL R41, R52, -INF , !P3 ;  /* 0xff80000034297808 */ /* 0x000fe40005800000 */
[C---:B------:R-:W-:Y:S02]  /*139b0*/  ISETP.GE.AND P2, PT, R0.reuse, R205, PT ;  /* 0x000000cd0000720c */ /* 0x040fe40003f46270 */
[C---:B------:R-:W-:Y:S02]  /*139c0*/  ISETP.GE.AND P3, PT, R0.reuse, R204, PT ;  /* 0x000000cc0000720c */ /* 0x040fe40003f66270 */
[----:B------:R-:W-:-:S02]  /*139d0*/  ISETP.GE.OR P1, PT, R0, R211, !P1 ;  /* 0x000000d30000720c */ /* 0x000fc40004f26670 */
[C---:B------:R-:W-:Y:S02]  /*139e0*/  ISETP.GE.OR P2, PT, R0.reuse, R210, !P2 ;  /* 0x000000d20000720c */ /* 0x040fe40005746670 */
[----:B------:R-:W-:Y:S02]  /*139f0*/  ISETP.GE.OR P3, PT, R0, R209, !P3 ;  /* 0x000000d10000720c */ /* 0x000fe40005f66670 */
[----:B------:R-:W-:Y:S02]  /*13a00*/  FSEL R54, R54, -INF , !P1 ;  /* 0xff80000036367808 */ /* 0x000fe40004800000 */
[----:B------:R-:W-:Y:S02]  /*13a10*/  FSEL R61, R48, -INF , !P2 ;  /* 0xff800000303d7808 */ /* 0x000fe40005000000 */
[----:B------:R-:W-:Y:S02]  /*13a20*/  FSEL R20, R50, -INF , !P3 ;  /* 0xff80000032147808 */ /* 0x000fe40005800000 */
[----:B------:R-:W-:Y:S01]  /*13a30*/  LOP3.LUT R2, R2, 0xffffffdf, RZ, 0xc0, !PT ;  /* 0xffffffdf02027812 */ /* 0x000fe200078ec0ff */
[----:B--2---:R-:W-:Y:S01]  /*13a40*/  IMAD.MOV.U32 R31, RZ, RZ, R3 ;  /* 0x000000ffff1f7224 */ /* 0x004fe200078e0003 */
[----:B------:R-:W-:-:S04]  /*13a50*/  IADD3 R3, R0, 0x1, RZ ;  /* 0x0000000100037810 */ /* 0x000fc80007ffe0ff */
[C---:B------:R-:W-:Y:S02]  /*13a60*/  ISETP.GE.AND P6, PT, R3.reuse, R207, PT ;  /* 0x000000cf0300720c */ /* 0x040fe40003fc6270 */
[C---:B------:R-:W-:Y:S02]  /*13a70*/  ISETP.GE.AND P5, PT, R3.reuse, R206, PT ;  /* 0x000000ce0300720c */ /* 0x040fe40003fa6270 */
[C---:B------:R-:W-:Y:S02]  /*13a80*/  ISETP.GE.AND P4, PT, R3.reuse, R205, PT ;  /* 0x000000cd0300720c */ /* 0x040fe40003f86270 */
[C---:B------:R-:W-:Y:S02]  /*13a90*/  ISETP.GE.AND P0, PT, R3.reuse, R204, PT ;  /* 0x000000cc0300720c */ /* 0x040fe40003f06270 */
[C---:B------:R-:W-:Y:S02]  /*13aa0*/  ISETP.GE.OR P6, PT, R3.reuse, R212, !P6 ;  /* 0x000000d40300720c */ /* 0x040fe400077c6670 */
[----:B------:R-:W-:-:S02]  /*13ab0*/  ISETP.GE.OR P5, PT, R3, R211, !P5 ;  /* 0x000000d30300720c */ /* 0x000fc40006fa6670 */
[C---:B------:R-:W-:Y:S02]  /*13ac0*/  ISETP.GE.OR P4, PT, R3.reuse, R210, !P4 ;  /* 0x000000d20300720c */ /* 0x040fe40006786670 */
[----:B------:R-:W-:Y:S02]  /*13ad0*/  ISETP.GE.OR P0, PT, R3, R209, !P0 ;  /* 0x000000d10300720c */ /* 0x000fe40004706670 */
[----:B------:R-:W-:Y:S02]  /*13ae0*/  IADD3 R3, R0, 0x8, RZ ;  /* 0x0000000800037810 */ /* 0x000fe40007ffe0ff */
[----:B------:R-:W-:Y:S02]  /*13af0*/  FSEL R46, R53, -INF , !P6 ;  /* 0xff800000352e7808 */ /* 0x000fe40007000000 */
[C---:B------:R-:W-:Y:S02]  /*13b00*/  ISETP.GE.AND P1, PT, R3.reuse, R207, PT ;  /* 0x000000cf0300720c */ /* 0x040fe40003f26270 */
[----:B------:R-:W-:-:S02]  /*13b10*/  ISETP.GE.AND P2, PT, R3, R206, PT ;  /* 0x000000ce0300720c */ /* 0x000fc40003f46270 */
[C---:B------:R-:W-:Y:S02]  /*13b20*/  ISETP.GE.AND P3, PT, R3.reuse, R205, PT ;  /* 0x000000cd0300720c */ /* 0x040fe40003f66270 */
[C---:B------:R-:W-:Y:S02]  /*13b30*/  ISETP.GE.AND P6, PT, R3.reuse, R204, PT ;  /* 0x000000cc0300720c */ /* 0x040fe40003fc6270 */
[C---:B------:R-:W-:Y:S02]  /*13b40*/  ISETP.GE.OR P1, PT, R3.reuse, R212, !P1 ;  /* 0x000000d40300720c */ /* 0x040fe40004f26670 */
[C---:B------:R-:W-:Y:S02]  /*13b50*/  ISETP.GE.OR P2, PT, R3.reuse, R211, !P2 ;  /* 0x000000d30300720c */ /* 0x040fe40005746670 */
[C---:B------:R-:W-:Y:S02]  /*13b60*/  ISETP.GE.OR P3, PT, R3.reuse, R210, !P3 ;  /* 0x000000d20300720c */ /* 0x040fe40005f66670 */
[----:B------:R-:W-:-:S02]  /*13b70*/  ISETP.GE.OR P6, PT, R3, R209, !P6 ;  /* 0x000000d10300720c */ /* 0x000fc400077c6670 */
        /* <DEDUP_REMOVED lines=35> */
[----:B------:R-:W-:-:S02]  /*13db0*/  ISETP.GE.OR P4, PT, R3, R212, !P4 ;  /* 0x000000d40300720c */ /* 0x000fc40006786670 */
[C---:B------:R-:W-:Y:S02]  /*13dc0*/  ISETP.GE.OR P1, PT, R3.reuse, R211, !P1 ;  /* 0x000000d30300720c */ /* 0x040fe40004f26670 */
[C---:B------:R-:W-:Y:S02]  /*13dd0*/  ISETP.GE.OR P5, PT, R3.reuse, R210, !P5 ;  /* 0x000000d20300720c */ /* 0x040fe40006fa6670 */
[----:B------:R-:W-:Y:S02]  /*13de0*/  ISETP.GE.OR P2, PT, R3, R209, !P2 ;  /* 0x000000d10300720c */ /* 0x000fe40005746670 */
        /* <DEDUP_REMOVED lines=9> */
[C---:B------:R-:W-:Y:S02]  /*13e80*/  ISETP.GE.OR P1, PT, R3.reuse, R212, !P1 ;  /* 0x000000d40300720c */ /* 0x040fe40004f26670 */
[C---:B------:R-:W-:Y:S02]  /*13e90*/  ISETP.GE.OR P3, PT, R3.reuse, R211, !P3 ;  /* 0x000000d30300720c */ /* 0x040fe40005f66670 */
[C---:B------:R-:W-:Y:S02]  /*13ea0*/  ISETP.GE.OR P4, PT, R3.reuse, R210, !P4 ;  /* 0x000000d20300720c */ /* 0x040fe40006786670 */
[----:B------:R-:W-:Y:S02]  /*13eb0*/  ISETP.GE.OR P0, PT, R3, R209, !P0 ;  /* 0x000000d10300720c */ /* 0x000fe40004706670 */
[----:B------:R-:W-:Y:S02]  /*13ec0*/  IADD3 R3, R0, 0x19, RZ ;  /* 0x0000001900037810 */ /* 0x000fe40007ffe0ff */
        /* <DEDUP_REMOVED lines=8> */
[C---:B------:R-:W-:Y:S02]  /*13f50*/  ISETP.GE.OR P2, PT, R3.reuse, R212, !P2 ;  /* 0x000000d40300720c */ /* 0x040fe40005746670 */
[C---:B------:R-:W-:Y:S02]  /*13f60*/  ISETP.GE.OR P1, PT, R3.reuse, R211, !P1 ;  /* 0x000000d30300720c */ /* 0x040fe40004f26670 */
[C---:B------:R-:W-:Y:S02]  /*13f70*/  ISETP.GE.OR P3, PT, R3.reuse, R210, !P3 ;  /* 0x000000d20300720c */ /* 0x040fe40005f66670 */
[----:B------:R-:W-:Y:S02]  /*13f80*/  ISETP.GE.OR P0, PT, R3, R209, !P0 ;  /* 0x000000d10300720c */ /* 0x000fe40004706670 */
[----:B------:R-:W-:-:S02]  /*13f90*/  IADD3 R3, R0, 0x20, RZ ;  /* 0x0000002000037810 */ /* 0x000fc40007ffe0ff */
[----:B------:R-:W-:Y:S02]  /*13fa0*/  FSEL R39, R177, -INF , !P2 ;  /* 0xff800000b1277808 */ /* 0x000fe40005000000 */
[----:B------:R-:W-:Y:S02]  /*13fb0*/  FSEL R15, R243, -INF , !P0 ;  /* 0xff800000f30f7808 */ /* 0x000fe40004000000 */
[C---:B------:R-:W-:Y:S02]  /*13fc0*/  ISETP.GE.AND P2, PT, R3.reuse, R207, PT ;  /* 0x000000cf0300720c */ /* 0x040fe40003f46270 */
[C---:B------:R-:W-:Y:S01]  /*13fd0*/  ISETP.GE.AND P0, PT, R3.reuse, R204, PT ;  /* 0x000000cc0300720c */ /* 0x040fe20003f06270 */
[----:B---3--:R-:W-:Y:S01]  /*13fe0*/  IMAD.MOV.U32 R29, RZ, RZ, R5 ;  /* 0x000000ffff1d7224 */ /* 0x008fe200078e0005 */
[C---:B------:R-:W-:Y:S02]  /*13ff0*/  ISETP.GE.OR P2, PT, R3.reuse, R212, !P2 ;  /* 0x000000d40300720c */ /* 0x040fe40005746670 */
[----:B------:R-:W-:-:S02]  /*14000*/  ISETP.GE.OR P0, PT, R3, R209, !P0 ;  /* 0x000000d10300720c */ /* 0x000fc40004706670 */
[----:B------:R-:W-:Y:S01]  /*14010*/  IADD3 R5, R0, 0x21, RZ ;  /* 0x0000002100057810 */ /* 0x000fe20007ffe0ff */
[----:B------:R-:W-:Y:S01]  /*14020*/  IMAD.MOV.U32 R60, RZ, RZ, R14 ;  /* 0x000000ffff3c7224 */ /* 0x000fe200078e000e */
[----:B------:R-:W-:Y:S02]  /*14030*/  FSEL R52, R179, -INF , !P1 ;  /* 0xff800000b3347808 */ /* 0x000fe40004800000 */
[----:B------:R-:W-:Y:S02]  /*14040*/  FSEL R38, R104, -INF , !P2 ;  /* 0xff80000068267808 */ /* 0x000fe40005000000 */
[----:B------:R-:W-:Y:S02]  /*14050*/  FSEL R14, R238, -INF , !P0 ;  /* 0xff800000ee0e7808 */ /* 0x000fe40004000000 */
[C---:B------:R-:W-:Y:S02]  /*14060*/  ISETP.GE.AND P1, PT, R3.reuse, R206, PT ;  /* 0x000000ce0300720c */ /* 0x040fe40003f26270 */
[----:B------:R-:W-:-:S02]  /*14070*/  ISETP.GE.AND P2, PT, R3, R205, PT ;  /* 0x000000cd0300720c */ /* 0x000fc40003f46270 */
[----:B------:R-:W-:Y:S02]  /*14080*/  ISETP.GE.AND P0, PT, R5, R206, PT ;  /* 0x000000ce0500720c */ /* 0x000fe40003f06270 */
[CC--:B------:R-:W-:Y:S02]  /*14090*/  ISETP.GE.OR P1, PT, R3.reuse, R211.reuse, !P1 ;  /* 0x000000d30300720c */ /* 0x0c0fe40004f26670 */
[----:B------:R-:W-:Y:S02]  /*140a0*/  ISETP.GE.OR P2, PT, R3, R210, !P2 ;  /* 0x000000d20300720c */ /* 0x000fe40005746670 */
[----:B------:R-:W-:Y:S02]  /*140b0*/  ISETP.GE.OR P0, PT, R5, R211, !P0 ;  /* 0x000000d30500720c */ /* 0x000fe40004706670 */
[----:B------:R-:W-:Y:S02]  /*140c0*/  IADD3 R3, R0, 0x28, RZ ;  /* 0x0000002800037810 */ /* 0x000fe40007ffe0ff */
[----:B------:R-:W-:-:S02]  /*140d0*/  FSEL R50, R107, -INF , !P0 ;  /* 0xff8000006b327808 */ /* 0x000fc40004000000 */
[C---:B------:R-:W-:Y:S01]  /*140e0*/  ISETP.GE.AND P0, PT, R3.reuse, R207, PT ;  /* 0x000000cf0300720c */ /* 0x040fe20003f06270 */
[----:B------:R-:W-:Y:S01]  /*140f0*/  IMAD.MOV.U32 R28, RZ, RZ, R4 ;  /* 0x000000ffff1c7224 */ /* 0x000fe200078e0004 */
[----:B------:R-:W-:Y:S02]  /*14100*/  IADD3 R4, R0, 0x29, RZ ;  /* 0x0000002900047810 */ /* 0x000fe40007ffe0ff */
[----:B------:R-:W-:-:S04]  /*14110*/  ISETP.GE.OR P0, PT, R3, R212, !P0 ;  /* 0x000000d40300720c */ /* 0x000fc80004706670 */
[----:B------:R-:W-:Y:S02]  /*14120*/  FSEL R36, R100, -INF , !P0 ;  /* 0xff80000064247808 */ /* 0x000fe40004000000 */
[----:B------:R-:W-:-:S04]  /*14130*/  ISETP.GE.AND P0, PT, R4, R207, PT ;  /* 0x000000cf0400720c */ /* 0x000fc80003f06270 */
[----:B------:R-:W-:Y:S02]  /*14140*/  ISETP.GE.OR P0, PT, R4, R212, !P0 ;  /* 0x000000d40400720c */ /* 0x000fe40004706670 */
[----:B------:R-:W-:Y:S02]  /*14150*/  FSEL R51, R106, -INF , !P1 ;  /* 0xff8000006a337808 */ /* 0x000fe40004800000 */
[----:B------:R-:W-:Y:S02]  /*14160*/  FSEL R27, R101, -INF , !P0 ;  /* 0xff800000651b7808 */ /* 0x000fe40004000000 */
[----:B------:R-:W-:Y:S02]  /*14170*/  ISETP.GE.AND P1, PT, R5, R207, PT ;  /* 0x000000cf0500720c */ /* 0x000fe40003f26270 */
[----:B------:R-:W-:Y:S02]  /*14180*/  ISETP.GE.AND P0, PT, R3, R204, PT ;  /* 0x000000cc0300720c */ /* 0x000fe40003f06270 */
[----:B------:R-:W-:-:S02]  /*14190*/  ISETP.GE.OR P1, PT, R5, R212, !P1 ;  /* 0x000000d40500720c */ /* 0x000fc40004f26670 */
[-C--:B------:R-:W-:Y:S01]  /*141a0*/  ISETP.GE.OR P0, PT, R3, R209.reuse, !P0 ;  /* 0x000000d10300720c */ /* 0x080fe20004706670 */
[----:B------:R-:W-:Y:S01]  /*141b0*/  IMAD.MOV.U32 R196, RZ, RZ, R12 ;  /* 0x000000ffffc47224 */ /* 0x000fe200078e000c */
[----:B------:R-:W-:Y:S02]  /*141c0*/  FSEL R37, R105, -INF , !P1 ;  /* 0xff80000069257808 */ /* 0x000fe40004800000 */
[----:B------:R-:W-:Y:S02]  /*141d0*/  FSEL R12, R246, -INF , !P0 ;  /* 0xff800000f60c7808 */ /* 0x000fe40004000000 */
[CC--:B------:R-:W-:Y:S02]  /*141e0*/  ISETP.GE.AND P1, PT, R5.reuse, R204.reuse, PT ;  /* 0x000000cc0500720c */ /* 0x0c0fe40003f26270 */
[----:B------:R-:W-:Y:S01]  /*141f0*/  ISETP.GE.AND P0, PT, R4, R204, PT ;  /* 0x000000cc0400720c */ /* 0x000fe20003f06270 */
[----:B------:R-:W-:Y:S01]  /*14200*/  IMAD.MOV.U32 R192, RZ, RZ, R6 ;  /* 0x000000ffffc07224 */ /* 0x000fe200078e0006 */
[----:B------:R-:W-:-:S02]  /*14210*/  ISETP.GE.OR P1, PT, R5, R209, !P1 ;  /* 0x000000d10500720c */ /* 0x000fc40004f26670 */
[----:B------:R-:W-:Y:S02]  /*14220*/  ISETP.GE.OR P0, PT, R4, R209, !P0 ;  /* 0x000000d10400720c */ /* 0x000fe40004706670 */
[----:B------:R-:W-:Y:S01]  /*14230*/  IADD3 R6, R0, 0x30, RZ ;  /* 0x0000003000067810 */ /* 0x000fe20007ffe0ff */
[----:B----4-:R-:W-:Y:S01]  /*14240*/  IMAD.MOV.U32 R111, RZ, RZ, R13 ;  /* 0x000000ffff6f7224 */ /* 0x010fe200078e000d */
[----:B------:R-:W-:Y:S01]  /*14250*/  FSEL R13, R239, -INF , !P1 ;  /* 0xff800000ef0d7808 */ /* 0x000fe20004800000 */
[----:B------:R-:W-:Y:S01]  /*14260*/  IMAD.MOV.U32 R30, RZ, RZ, R11 ;  /* 0x000000ffff1e7224 */ /* 0x000fe200078e000b */
[----:B------:R-:W-:Y:S02]  /*14270*/  FSEL R11, R247, -INF , !P0 ;  /* 0xff800000f70b7808 */ /* 0x000fe40004000000 */
[----:B------:R-:W-:Y:S02]  /*14280*/  ISETP.GE.AND P1, PT, R3, R206, PT ;  /* 0x000000ce0300720c */ /* 0x000fe40003f26270 */
[----:B------:R-:W-:-:S02]  /*14290*/  ISETP.GE.AND P0, PT, R6, R207, PT ;  /* 0x000000cf0600720c */ /* 0x000fc40003f06270 */
[----:B------:R-:W-:Y:S02]  /*142a0*/  ISETP.GE.OR P1, PT, R3, R211, !P1 ;  /* 0x000000d30300720c */ /* 0x000fe40004f26670 */
[----:B------:R-:W-:Y:S02]  /*142b0*/  ISETP.GE.OR P0, PT, R6, R212, !P0 ;  /* 0x000000d40600720c */ /* 0x000fe40004706670 */
[----:B------:R-:W-:Y:S02]  /*142c0*/  FSEL R49, R102, -INF , !P1 ;  /* 0xff80000066317808 */ /* 0x000fe40004800000 */
[----:B------:R-:W-:Y:S02]  /*142d0*/  FSEL R26, R220, -INF , !P0 ;  /* 0xff800000dc1a7808 */ /* 0x000fe40004000000 */
[----:B------:R-:W-:Y:S02]  /*142e0*/  @P6 LOP3.LUT R2, R2, 0x20, RZ, 0xfc, !PT ;  /* 0x0000002002026812 */ /* 0x000fe400078efcff */
[----:B------:R-:W-:-:S02]  /*142f0*/  ISETP.GE.AND P1, PT, R4, R206, PT ;  /* 0x000000ce0400720c */ /* 0x000fc40003f26270 */
[----:B------:R-:W-:Y:S02]  /*14300*/  ISETP.GE.AND P0, PT, R6, R206, PT ;  /* 0x000000ce0600720c */ /* 0x000fe40003f06270 */
[----:B------:R-:W-:Y:S02]  /*14310*/  LOP3.LUT R2, R2, 0xffffffef, RZ, 0xc0, !PT ;  /* 0xffffffef02027812 */ /* 0x000fe400078ec0ff */
[-C--:B------:R-:W-:Y:S02]  /*14320*/  ISETP.GE.OR P1, PT, R4, R211.reuse, !P1 ;  /* 0x000000d30400720c */ /* 0x080fe40004f26670 */
[----:B------:R-:W-:Y:S02]  /*14330*/  ISETP.GE.OR P0, PT, R6, R211, !P0 ;  /* 0x000000d30600720c */ /* 0x000fe40004706670 */
[----:B------:R-:W-:Y:S02]  /*14340*/  @P5 LOP3.LUT R2, R2, 0x10, RZ, 0xfc, !PT ;  /* 0x0000001002025812 */ /* 0x000fe400078efcff */
[----:B------:R-:W-:-:S02]  /*14350*/  FSEL R48, R103, -INF , !P1 ;  /* 0xff80000067307808 */ /* 0x000fc40004800000 */
[----:B------:R-:W-:Y:S02]  /*14360*/  FSEL R47, R222, -INF , !P0 ;  /* 0xff800000de2f7808 */ /* 0x000fe40004000000 */
[-C--:B------:R-:W-:Y:S02]  /*14370*/  ISETP.GE.AND P1, PT, R5, R205.reuse, PT ;  /* 0x000000cd0500720c */ /* 0x080fe40003f26270 */
[----:B------:R-:W-:Y:S02]  /*14380*/  ISETP.GE.AND P0, PT, R6, R204, PT ;  /* 0x000000cc0600720c */ /* 0x000fe40003f06270 */
[-C--:B------:R-:W-:Y:S02]  /*14390*/  ISETP.GE.AND P6, PT, R3, R205.reuse, PT ;  /* 0x000000cd0300720c */ /* 0x080fe40003fc6270 */
[----:B------:R-:W-:Y:S02]  /*143a0*/  ISETP.GE.AND P5, PT, R4, R205, PT ;  /* 0x000000cd0400720c */ /* 0x000fe40003fa6270 */
[----:B------:R-:W-:-:S02]  /*143b0*/  ISETP.GE.OR P1, PT, R5, R210, !P1 ;  /* 0x000000d20500720c */ /* 0x000fc40004f26670 */
[----:B------:R-:W-:Y:S02]  /*143c0*/  ISETP.GE.OR P0, PT, R6, R209, !P0 ;  /* 0x000000d10600720c */ /* 0x000fe40004706670 */
[-C--:B------:R-:W-:Y:S02]  /*143d0*/  ISETP.GE.OR P6, PT, R3, R210.reuse, !P6 ;  /* 0x000000d20300720c */ /* 0x080fe400077c6670 */
[----:B------:R-:W-:Y:S02]  /*143e0*/  ISETP.GE.OR P5, PT, R4, R210, !P5 ;  /* 0x000000d20400720c */ /* 0x000fe40006fa6670 */
[C---:B------:R-:W-:Y:S02]  /*143f0*/  IADD3 R3, R0.reuse, 0x31, RZ ;  /* 0x0000003100037810 */ /* 0x040fe40007ffe0ff */
[C---:B------:R-:W-:Y:S02]  /*14400*/  IADD3 R4, R0.reuse, 0x38, RZ ;  /* 0x0000003800047810 */ /* 0x040fe40007ffe0ff */
[----:B------:R-:W-:Y:S01]  /*14410*/  IADD3 R5, R0, 0x39, RZ ;  /* 0x0000003900057810 */ /* 0x000fe20007ffe0ff */
[----:B------:R-:W-:Y:S01]  /*14420*/  IMAD.MOV.U32 R218, RZ, RZ, R10 ;  /* 0x000000ffffda7224 */ /* 0x000fe200078e000a */
[----:B------:R-:W-:-:S02]  /*14430*/  FMNMX.FTZ R0, R198, R20, !PT ;  /* 0x00000014c6007209 */ /* 0x000fc40007810000 */
[----:B------:R-:W-:Y:S02]  /*14440*/  FSEL R10, R230, -INF , !P0 ;  /* 0xff800000e60a7808 */ /* 0x000fe40004000000 */
[----:B------:R-:W-:Y:S02]  /*14450*/  ISETP.GE.AND P0, PT, R3, R207, PT ;  /* 0x000000cf0300720c */ /* 0x000fe40003f06270 */
[----:B------:R-:W-:Y:S02]  /*14460*/  FMNMX.FTZ R0, R25, R0, !PT ;  /* 0x0000000019007209 */ /* 0x000fe40007810000 */
[----:B------:R-:W-:Y:S02]  /*14470*/  ISETP.GE.OR P0, PT, R3, R212, !P0 ;  /* 0x000000d40300720c */ /* 0x000fe40004706670 */
[----:B------:R-:W-:Y:S02]  /*14480*/  FMNMX.FTZ R0, R23, R0, !PT ;  /* 0x0000000017007209 */ /* 0x000fe40007810000 */
[----:B------:R-:W-:-:S02]  /*14490*/  FSEL R24, R221, -INF , !P0 ;  /* 0xff800000dd187808 */ /* 0x000fc40004000000 */
[----:B------:R-:W-:Y:S02]  /*144a0*/  ISETP.GE.AND P0, PT, R3, R204, PT ;  /* 0x000000cc0300720c */ /* 0x000fe40003f06270 */
[----:B------:R-:W-:Y:S02]  /*144b0*/  FMNMX.FTZ R0, R21, R0, !PT ;  /* 0x0000000015007209 */ /* 0x000fe40007810000 */
[----:B------:R-:W-:Y:S02]  /*144c0*/  ISETP.GE.OR P0, PT, R3, R209, !P0 ;  /* 0x000000d10300720c */ /* 0x000fe40004706670 */
[----:B------:R-:W-:Y:S01]  /*144d0*/  FMNMX.FTZ R0, R18, R0, !PT ;  /* 0x0000000012007209 */ /* 0x000fe20007810000 */
[----:B------:R-:W-:Y:S01]  /*144e0*/  IMAD.MOV.U32 R217, RZ, RZ, R9 ;  /* 0x000000ffffd97224 */ /* 0x000fe200078e0009 */
[----:B------:R-:W-:Y:S02]  /*144f0*/  FSEL R9, R231, -INF , !P0 ;  /* 0xff800000e7097808 */ /* 0x000fe40004000000 */
[----:B------:R-:W-:-:S02]  /*14500*/  FMNMX.FTZ R0, R17, R0, !PT ;  /* 0x0000000011007209 */ /* 0x000fc40007810000 */
[----:B------:R-:W-:Y:S02]  /*14510*/  ISETP.GE.AND P0, PT, R4, R207, PT ;  /* 0x000000cf0400720c */ /* 0x000fe40003f06270 */
[----:B------:R-:W-:Y:S02]  /*14520*/  FMNMX.FTZ R0, R16, R0, !PT ;  /* 0x0000000010007209 */ /* 0x000fe40007810000 */
[----:B------:R-:W-:Y:S02]  /*14530*/  ISETP.GE.OR P0, PT, R4, R212, !P0 ;  /* 0x000000d40400720c */ /* 0x000fe40004706670 */
[----:B------:R-:W-:Y:S02]  /*14540*/  FMNMX.FTZ R0, R15, R0, !PT ;  /* 0x000000000f007209 */ /* 0x000fe40007810000 */
[----:B------:R-:W-:Y:S02]  /*14550*/  FSEL R22, R184, -INF , !P0 ;  /* 0xff800000b8167808 */ /* 0x000fe40004000000 */
[----:B------:R-:W-:-:S02]  /*14560*/  ISETP.GE.AND P0, PT, R4, R204, PT ;  /* 0x000000cc0400720c */ /* 0x000fc40003f06270 */
[----:B------:R-:W-:Y:S02]  /*14570*/  FMNMX.FTZ R0, R14, R0, !PT ;  /* 0x000000000e007209 */ /* 0x000fe40007810000 */
[----:B------:R-:W-:Y:S01]  /*14580*/  ISETP.GE.OR P0, PT, R4, R209, !P0 ;  /* 0x000000d10400720c */ /* 0x000fe20004706670 */
[----:B------:R-:W-:Y:S01]  /*14590*/  IMAD.MOV.U32 R216, RZ, RZ, R8 ;  /* 0x000000ffffd87224 */ /* 0x000fe200078e0008 */
[----:B------:R-:W-:Y:S02]  /*145a0*/  FMNMX.FTZ R0, R13, R0, !PT ;  /* 0x000000000d007209 */ /* 0x000fe40007810000 */
[----:B------:R-:W-:Y:S02]  /*145b0*/  FSEL R8, R226, -INF , !P0 ;  /* 0xff800000e2087808 */ /* 0x000fe40004000000 */
[----:B------:R-:W-:Y:S02]  /*145c0*/  ISETP.GE.AND P0, PT, R5, R207, PT ;  /* 0x000000cf0500720c */ /* 0x000fe40003f06270 */
[----:B------:R-:W-:-:S02]  /*145d0*/  FMNMX.FTZ R0, R12, R0, !PT ;  /* 0x000000000c007209 */ /* 0x000fc40007810000 */
[----:B------:R-:W-:Y:S02]  /*145e0*/  ISETP.GE.OR P0, PT, R5, R212, !P0 ;  /* 0x000000d40500720c */ /* 0x000fe40004706670 */
[----:B------:R-:W-:Y:S02]  /*145f0*/  FMNMX.FTZ R0, R11, R0, !PT ;  /* 0x000000000b007209 */ /* 0x000fe40007810000 */
[----:B------:R-:W-:Y:S02]  /*14600*/  LOP3.LUT R2, R2, 0xfffffff7, RZ, 0xc0, !PT ;  /* 0xfffffff702027812 */ /* 0x000fe400078ec0ff */
[----:B------:R-:W-:Y:S02]  /*14610*/  FSEL R19, R185, -INF , !P0 ;  /* 0xff800000b9137808 */ /* 0x000fe40004000000 */
[----:B------:R-:W-:Y:S02]  /*14620*/  ISETP.GE.AND P0, PT, R5, R204, PT ;  /* 0x000000cc0500720c */ /* 0x000fe40003f06270 */
[----:B------:R-:W-:-:S02]  /*14630*/  FMNMX.FTZ R0, R10, R0, !PT ;  /* 0x000000000a007209 */ /* 0x000fc40007810000 */
[----:B------:R-:W-:Y:S02]  /*14640*/  @P4 LOP3.LUT R2, R2, 0x8, RZ, 0xfc, !PT ;  /* 0x0000000802024812 */ /* 0x000fe400078efcff */
[----:B------:R-:W-:Y:S02]  /*14650*/  ISETP.GE.OR P0, PT, R5, R209, !P0 ;  /* 0x000000d10500720c */ /* 0x000fe40004706670 */
[----:B------:R-:W-:Y:S01]  /*14660*/  FMNMX.FTZ R0, R9, R0, !PT ;  /* 0x0000000009007209 */ /* 0x000fe20007810000 */
[----:B------:R-:W-:Y:S01]  /*14670*/  IMAD.MOV.U32 R193, RZ, RZ, R7 ;  /* 0x000000ffffc17224 */ /* 0x000fe200078e0007 */
[----:B------:R-:W-:Y:S02]  /*14680*/  LOP3.LUT R2, R2, 0xfffffffb, RZ, 0xc0, !PT ;  /* 0xfffffffb02027812 */ /* 0x000fe400078ec0ff */
[----:B------:R-:W-:Y:S02]  /*14690*/  FSEL R7, R227, -INF , !P0 ;  /* 0xff800000e3077808 */ /* 0x000fe40004000000 */
[----:B------:R-:W-:-:S02]  /*146a0*/  FMNMX.FTZ R0, R8, R0, !PT ;  /* 0x0000000008007209 */ /* 0x000fc40007810000 */
[----:B------:R-:W-:Y:S02]  /*146b0*/  @P3 LOP3.LUT R2, R2, 0x4, RZ, 0xfc, !PT ;  /* 0x0000000402023812 */ /* 0x000fe400078efcff */
[----:B------:R-:W-:Y:S02]  /*146c0*/  ISETP.GE.AND P0, PT, R3, R206, PT ;  /* 0x000000ce0300720c */ /* 0x000fe40003f06270 */
[----:B------:R-:W-:Y:S02]  /*146d0*/  FMNMX.FTZ R0, R7, R0, !PT ;  /* 0x0000000007007209 */ /* 0x000fe40007810000 */
[C---:B------:R-:W-:Y:S02]  /*146e0*/  ISETP.GE.AND P3, PT, R3.reuse, R205, PT ;  /* 0x000000cd0300720c */ /* 0x040fe40003f66270 */
[C---:B------:R-:W-:Y:S02]  /*146f0*/  ISETP.GE.OR P0, PT, R3.reuse, R211, !P0 ;  /* 0x000000d30300720c */ /* 0x040fe40004706670 */
[----:B------:R-:W-:-:S02]  /*14700*/  ISETP.GE.OR P3, PT, R3, R210, !P3 ;  /* 0x000000d20300720c */ /* 0x000fc40005f66670 */
[----:B------:R-:W1:Y:S02]  /*14710*/  SHFL.BFLY PT, R3, R0, 0x2, 0x1f ;  /* 0x0c401f0000037f89 */ /* 0x000e6400000e0000 */
[----:B-1----:R-:W-:Y:S02]  /*14720*/  FMNMX.FTZ R3, R0, R3, !PT ;  /* 0x0000000300037209 */ /* 0x002fe40007810000 */
[----:B------:R-:W2:Y:S01]  /*14730*/  LD.E R0, [R108.64+0xdc] ;  /* 0x0000dc046c007980 */ /* 0x000ea2000c101900 */
[----:B------:R-:W-:-:S04]  /*14740*/  LOP3.LUT R2, R2, 0xfffffffd, RZ, 0xc0, !PT ;  /* 0xfffffffd02027812 */ /* 0x000fc800078ec0ff */
[----:B------:R-:W-:-:S04]  /*14750*/  @P2 LOP3.LUT R2, R2, 0x2, RZ, 0xfc, !PT ;  /* 0x0000000202022812 */ /* 0x000fc800078efcff */
[----:B------:R-:W-:-:S04]  /*14760*/  LOP3.LUT R2, R2, 0xfffffffe, RZ, 0xc0, !PT ;  /* 0xfffffffe02027812 */ /* 0x000fc800078ec0ff */
[----:B------:R-:W-:-:S04]  /*14770*/  @P1 LOP3.LUT R2, R2, 0x1, RZ, 0xfc, !PT ;  /* 0x0000000102021812 */ /* 0x000fc800078efcff */
[----:B------:R-:W-:Y:S02]  /*14780*/  LOP3.LUT R2, R2, 0xfffffdff, RZ, 0xc0, !PT ;  /* 0xfffffdff02027812 */ /* 0x000fe400078ec0ff */
[----:B------:R-:W-:Y:S02]  /*14790*/  ISETP.GE.AND P4, PT, R6, R205, PT ;  /* 0x000000cd0600720c */ /* 0x000fe40003f86270 */
[----:B------:R-:W-:Y:S02]  /*147a0*/  @P6 LOP3.LUT R2, R2, 0x200, RZ, 0xfc, !PT ;  /* 0x0000020002026812 */ /* 0x000fe400078efcff */
[----:B------:R-:W-:Y:S02]  /*147b0*/  ISETP.GE.OR P4, PT, R6, R210, !P4 ;  /* 0x000000d20600720c */ /* 0x000fe40006786670 */
[C---:B------:R-:W-:Y:S02]  /*147c0*/  LOP3.LUT P6, RZ, R2.reuse, 0x20, RZ, 0xc0, !PT ;  /* 0x0000002002ff7812 */ /* 0x040fe400078cc0ff */
[----:B------:R-:W-:-:S04]  /*147d0*/  LOP3.LUT R2, R2, 0xfffffbff, RZ, 0xc0, !PT ;  /* 0xfffffbff02027812 */ /* 0x000fc800078ec0ff */
[----:B------:R-:W-:-:S04]  /*147e0*/  @P5 LOP3.LUT R2, R2, 0x400, RZ, 0xfc, !PT ;  /* 0x0000040002025812 */ /* 0x000fc800078efcff */
[----:B------:R-:W-:-:S04]  /*147f0*/  LOP3.LUT R2, R2, 0xfffff7ff, RZ, 0xc0, !PT ;  /* 0xfffff7ff02027812 */ /* 0x000fc800078ec0ff */
[----:B------:R-:W-:-:S04]  /*14800*/  @P4 LOP3.LUT R2, R2, 0x800, RZ, 0xfc, !PT ;  /* 0x0000080002024812 */ /* 0x000fc800078efcff */
[----:B------:R-:W-:Y:S02]  /*14810*/  LOP3.LUT R2, R2, 0xfffffeff, RZ, 0xc0, !PT ;  /* 0xfffffeff02027812 */ /* 0x000fe400078ec0ff */
[----:B------:R-:W-:Y:S02]  /*14820*/  ISETP.GE.AND P2, PT, R4, R205, PT ;  /* 0x000000cd0400720c */ /* 0x000fe40003f46270 */
[----:B------:R-:W-:Y:S02]  /*14830*/  @P0 LOP3.LUT R2, R2, 0x100, RZ, 0xfc, !PT ;  /* 0x0000010002020812 */ /* 0x000fe400078efcff */
[C---:B------:R-:W-:Y:S02]  /*14840*/  ISETP.GE.AND P0, PT, R4.reuse, R206, PT ;  /* 0x000000ce0400720c */ /* 0x040fe40003f06270 */
[C---:B------:R-:W-:Y:S02]  /*14850*/  ISETP.GE.OR P2, PT, R4.reuse, R210, !P2 ;  /* 0x000000d20400720c */ /* 0x040fe40005746670 */
[----:B------:R-:W-:-:S02]  /*14860*/  ISETP.GE.OR P4, PT, R4, R211, !P0 ;  /* 0x000000d30400720c */ /* 0x000fc40004786670 */
[----:B------:R-:W1:Y:S04]  /*14870*/  SHFL.BFLY PT, R4, R3, 0x1, 0x1f ;  /* 0x0c201f0003047f89 */ /* 0x000e6800000e0000 */
[----:B------:R-:W-:Y:S04]  /*14880*/  STL [R1+0x214], R207 ;  /* 0x000214cf01007387 */ /* 0x000fe80000100800 */
[----:B------:R-:W-:Y:S04]  /*14890*/  STL [R1+0x218], R212 ;  /* 0x000218d401007387 */ /* 0x000fe80000100800 */
[----:B------:R-:W-:Y:S04]  /*148a0*/  STL [R1+0x21c], R204 ;  /* 0x00021ccc01007387 */ /* 0x000fe80000100800 */
[----:B------:R-:W-:Y:S04]  /*148b0*/  STL [R1+0x220], R209 ;  /* 0x000220d101007387 */ /* 0x000fe80000100800 */
[----:B------:R-:W-:Y:S04]  /*148c0*/  STL [R1+0x228], R108 ;  /* 0x0002286c01007387 */ /* 0x000fe80000100800 */
[----:B------:R-:W-:Y:S01]  /*148d0*/  STL [R1+0x224], R109 ;  /* 0x0002246d01007387 */ /* 0x000fe20000100800 */
[----:B-1----:R-:W-:-:S03]  /*148e0*/  FMNMX.FTZ R103, R3, R4, !PT ;  /* 0x0000000403677209 */ /* 0x002fc60007810000 */
[----:B------:R-:W-:Y:S01]  /*148f0*/  STL [R1+0x22c], R206 ;  /* 0x00022cce01007387 */ /* 0x000fe20000100800 */
[----:B------:R-:W-:-:S03]  /*14900*/  IMAD.MOV.U32 R247, RZ, RZ, R217 ;  /* 0x000000fffff77224 */ /* 0x000fc600078e00d9 */
[----:B------:R-:W-:Y:S04]  /*14910*/  STL [R1+0x230], R211 ;  /* 0x000230d301007387 */ /* 0x000fe80000100800 */
[----:B------:R-:W-:Y:S04]  /*14920*/  STL [R1+0x234], R205 ;  /* 0x000234cd01007387 */ /* 0x000fe80000100800 */
[----:B------:R-:W-:Y:S04]  /*14930*/  STL [R1+0x238], R210 ;  /* 0x000238d201007387 */ /* 0x000fe80000100800 */
[----:B------:R-:W-:Y:S04]  /*14940*/  STL [R1+0x23c], R103 ;  /* 0x00023c6701007387 */ /* 0x000fe80000100800 */
[----:B------:R-:W3:Y:S01]  /*14950*/  LDL.LU R217, [R1+0x15c] ;  /* 0x00015c0001d97983 */ /* 0x000ee20000300800 */
[----:B------:R-:W-:-:S04]  /*14960*/  ISETP.GE.AND P0, PT, R5, R206, PT ;  /* 0x000000ce0500720c */ /* 0x000fc80003f06270 */
[----:B------:R-:W-:Y:S02]  /*14970*/  ISETP.GE.OR P5, PT, R5, R211, !P0 ;  /* 0x000000d30500720c */ /* 0x000fe400047a6670 */
[----:B------:R-:W-:Y:S01]  /*14980*/  FSETP.NEU.FTZ.AND P0, PT, R103, -INF , PT ;  /* 0xff8000006700780b */ /* 0x000fe20003f1d000 */
[----:B------:R-:W-:-:S03]  /*14990*/  IMAD.MOV.U32 R219, RZ, RZ, R208 ;  /* 0x000000ffffdb7224 */ /* 0x000fc600078e00d0 */
[----:B------:R-:W-:-:S05]  /*149a0*/  FSEL R4, R103, RZ, P0 ;  /* 0x000000ff67047208 */ /* 0x000fca0000000000 */
[----:B------:R-:W-:Y:S01]  /*149b0*/  FADD.FTZ R65, R198, -R4 ;  /* 0x80000004c6417221 */ /* 0x000fe20000010000 */
[C---:B------:R-:W-:Y:S01]  /*149c0*/  ISETP.GE.AND P1, PT, R5.reuse, R205, PT ;  /* 0x000000cd0500720c */ /* 0x040fe20003f26270 */
[----:B------:R-:W-:Y:S01]  /*149d0*/  IMAD.MOV.U32 R101, RZ, RZ, R193 ;  /* 0x000000ffff657224 */ /* 0x000fe200078e00c1 */
[----:B------:R-:W-:Y:S01]  /*149e0*/  FSEL R6, R186, -INF , !P4 ;  /* 0xff800000ba067808 */ /* 0x000fe20006000000 */
[----:B------:R-:W-:Y:S01]  /*149f0*/  IMAD.MOV.U32 R198, RZ, RZ, R219 ;  /* 0x000000ffffc67224 */ /* 0x000fe200078e00db */
[----:B------:R-:W-:Y:S01]  /*14a00*/  ISETP.GE.OR P1, PT, R5, R210, !P1 ;  /* 0x000000d20500720c */ /* 0x000fe20004f26670 */
[----:B------:R-:W-:Y:S01]  /*14a10*/  IMAD.MOV.U32 R219, RZ, RZ, R196 ;  /* 0x000000ffffdb7224 */ /* 0x000fe200078e00c4 */
[----:B------:R-:W-:Y:S01]  /*14a20*/  FSEL R5, R187, -INF , !P5 ;  /* 0xff800000bb057808 */ /* 0x000fe20006800000 */
[----:B------:R-:W-:Y:S02]  /*14a30*/  IMAD.MOV.U32 R193, RZ, RZ, R111 ;  /* 0x000000ffffc17224 */ /* 0x000fe400078e006f */
[----:B--2---:R-:W-:-:S05]  /*14a40*/  FMUL.FTZ R3, R0, R103 ;  /* 0x0000006700037220 */ /* 0x004fca0000410000 */
        /* <DEDUP_REMOVED lines=32> */
[----:B------:R-:W-:-:S05]  /*14c50*/  FMNMX.FTZ R3, R19, R3, !PT ;  /* 0x0000000313037209 */ /* 0x000fca0007810000 */
[----:B------:R-:W1:Y:S02]  /*14c60*/  SHFL.BFLY PT, R4, R3, 0x2, 0x1f ;  /* 0x0c401f0003047f89 */ /* 0x000e6400000e0000 */
[----:B-1----:R-:W-:-:S05]  /*14c70*/  FMNMX.FTZ R3, R3, R4, !PT ;  /* 0x0000000403037209 */ /* 0x002fca0007810000 */
[----:B------:R-:W1:Y:S02]  /*14c80*/  SHFL.BFLY PT, R4, R3, 0x1, 0x1f ;  /* 0x0c201f0003047f89 */ /* 0x000e6400000e0000 */
[----:B-1----:R-:W-:-:S04]  /*14c90*/  FMNMX.FTZ R102, R3, R4, !PT ;  /* 0x0000000403667209 */ /* 0x002fc80007810000 */
        /* <DEDUP_REMOVED lines=33> */
[----:B------:R1:W-:Y:S03]  /*14eb0*/  MUFU.EX2 R39, R4 ;  /* 0x0000000400277308 */ /* 0x0003e60000000800 */
[----:B-1----:R-:W-:-:S05]  /*14ec0*/  FMNMX.FTZ R4, R48, R3, !PT ;  /* 0x0000000330047209 */ /* 0x002fca0007810000 */
[----:B------:R-:W1:Y:S01]  /*14ed0*/  MUFU.EX2 R3, R8 ;  /* 0x0000000800037308 */ /* 0x000e620000000800 */
[----:B------:R-:W-:Y:S01]  /*14ee0*/  STL [R1+0x240], R102 ;  /* 0x0002406601007387 */ /* 0x000fe20000100800 */
[-C--:B-1----:R-:W-:Y:S02]  /*14ef0*/  FMUL.FTZ R206, R172, R3.reuse ;  /* 0x00000003acce7220 */ /* 0x082fe40000410000 */
[-C--:B------:R-:W-:Y:S02]  /*14f00*/  FMUL.FTZ R108, R173, R3.reuse ;  /* 0x00000003ad6c7220 */ /* 0x080fe40000410000 */
[-C--:B------:R-:W-:Y:S01]  /*14f10*/  FMUL.FTZ R103, R168, R3.reuse ;  /* 0x00000003a8677220 */ /* 0x080fe20000410000 */
[----:B------:R-:W-:Y:S01]  /*14f20*/  STL [R1+0x244], R206 ;  /* 0x000244ce01007387 */ /* 0x000fe20000100800 */
[----:B------:R-:W-:-:S03]  /*14f30*/  FMUL.FTZ R210, R169, R3 ;  /* 0x00000003a9d27220 */ /* 0x000fc60000410000 */
[----:B------:R1:W-:Y:S01]  /*14f40*/  STL [R1+0x248], R108 ;  /* 0x0002486c01007387 */ /* 0x0003e20000100800 */
[----:B------:R-:W-:-:S03]  /*14f50*/  FMUL.FTZ R8, R164, R3 ;  /* 0x00000003a4087220 */ /* 0x000fc60000410000 */
[----:B------:R-:W-:Y:S01]  /*14f60*/  STL [R1+0x250], R103 ;  /* 0x0002506701007387 */ /* 0x000fe20000100800 */
[----:B------:R-:W-:-:S03]  /*14f70*/  FMUL.FTZ R10, R160, R3 ;  /* 0x00000003a00a7220 */ /* 0x000fc60000410000 */
[----:B------:R-:W-:Y:S01]  /*14f80*/  STL [R1+0x24c], R210 ;  /* 0x00024cd201007387 */ /* 0x000fe20000100800 */
[-C--:B------:R-:W-:Y:S02]  /*14f90*/  FMUL.FTZ R9, R156, R3.reuse ;  /* 0x000000039c097220 */ /* 0x080fe40000410000 */
[----:B-1----:R-:W-:-:S05]  /*14fa0*/  FMUL.FTZ R108, R165, R3 ;  /* 0x00000003a56c7220 */ /* 0x002fca0000410000 */
[----:B------:R-:W-:Y:S04]  /*14fb0*/  STL [R1+0x254], R108 ;  /* 0x0002546c01007387 */ /* 0x000fe80000100800 */
[----:B------:R1:W-:Y:S04]  /*14fc0*/  STL [R1+0x70], R8 ;  /* 0x0000700801007387 */ /* 0x0003e80000100800 */
[----:B------:R2:W-:Y:S01]  /*14fd0*/  STL [R1+0x90], R10 ;  /* 0x0000900a01007387 */ /* 0x0005e20000100800 */
[-C--:B---3--:R-:W-:Y:S02]  /*14fe0*/  FFMA.FTZ R178, R217, R3.reuse, R39 ;  /* 0x00000003d9b27223 */ /* 0x088fe40000010027 */
[----:B-1----:R-:W-:-:S02]  /*14ff0*/  FMUL.FTZ R8, R161, R3 ;  /* 0x00000003a1087220 */ /* 0x002fc40000410000 */
[----:B--2---:R-:W-:-:S03]  /*15000*/  FMUL.FTZ R10, R157, R3 ;  /* 0x000000039d0a7220 */ /* 0x004fc60000410000 */
[----:B------:R1:W-:Y:S04]  /*15010*/  STL [R1+0x94], R8 ;  /* 0x0000940801007387 */ /* 0x0003e80000100800 */
[----:B------:R2:W-:Y:S04]  /*15020*/  STL [R1+0xa0], R9 ;  /* 0x0000a00901007387 */ /* 0x0005e80000100800 */
[----:B------:R-:W-:Y:S01]  /*15030*/  STL [R1+0xa4], R10 ;  /* 0x0000a40a01007387 */ /* 0x000fe20000100800 */
[-C--:B-1----:R-:W-:Y:S02]  /*15040*/  FMUL.FTZ R8, R152, R3.reuse ;  /* 0x0000000398087220 */ /* 0x082fe40000410000 */
[----:B--2---:R-:W-:-:S03]  /*15050*/  FMUL.FTZ R9, R153, R3 ;  /* 0x0000000399097220 */ /* 0x004fc60000410000 */
[----:B------:R1:W-:Y:S04]  /*15060*/  STL [R1+0xb0], R8 ;  /* 0x0000b00801007387 */ /* 0x0003e80000100800 */
[----:B------:R-:W-:Y:S01]  /*15070*/  STL [R1+0xb4], R9 ;  /* 0x0000b40901007387 */ /* 0x000fe20000100800 */
[----:B-1----:R-:W-:-:S05]  /*15080*/  FMUL.FTZ R8, R149, R3 ;  /* 0x0000000395087220 */ /* 0x002fca0000410000 */
[----:B------:R-:W-:Y:S04]  /*15090*/  STL [R1+0xc4], R8 ;  /* 0x0000c40801007387 */ /* 0x000fe80000100800 */
[----:B------:R-:W2:Y:S04]  /*150a0*/  LDL.LU R189, [R1+0x170] ;  /* 0x0001700001bd7983 */ /* 0x000ea80000300800 */
[----:B------:R-:W3:Y:S01]  /*150b0*/  LDL.LU R217, [R1+0x4] ;  /* 0x0000040001d97983 */ /* 0x000ee20000300800 */
[----:B------:R-:W-:-:S04]  /*150c0*/  LOP3.LUT R2, R2, 0xffffefff, RZ, 0xc0, !PT ;  /* 0xffffefff02027812 */ /* 0x000fc800078ec0ff */
[----:B------:R-:W-:-:S04]  /*150d0*/  @P3 LOP3.LUT R2, R2, 0x1000, RZ, 0xfc, !PT ;  /* 0x0000100002023812 */ /* 0x000fc800078efcff */
[----:B------:R-:W-:Y:S02]  /*150e0*/  LOP3.LUT P3, RZ, R2, 0x100, RZ, 0xc0, !PT ;  /* 0x0000010002ff7812 */ /* 0x000fe4000786c0ff */
[----:B------:R-:W-:Y:S02]  /*150f0*/  FMNMX.FTZ R4, R47, R4, !PT ;  /* 0x000000042f047209 */ /* 0x000fe40007810000 */
[----:B------:R-:W-:-:S04]  /*15100*/  FSEL R7, R223, -INF , !P3 ;  /* 0xff800000df077808 */ /* 0x000fc80005800000 */
[----:B------:R-:W-:-:S04]  /*15110*/  FMNMX.FTZ R4, R7, R4, !PT ;  /* 0x0000000407047209 */ /* 0x000fc80007810000 */
[----:B------:R-:W-:Y:S01]  /*15120*/  FMNMX.FTZ R4, R6, R4, !PT ;  /* 0x0000000406047209 */ /* 0x000fe20007810000 */
[----:B------:R-:W-:-:S03]  /*15130*/  IMAD.MOV.U32 R246, RZ, RZ, R216 ;  /* 0x000000fffff67224 */ /* 0x000fc600078e00d8 */
[----:B------:R-:W-:Y:S01]  /*15140*/  FMNMX.FTZ R4, R5, R4, !PT ;  /* 0x0000000405047209 */ /* 0x000fe20007810000 */
[----:B------:R-:W-:Y:S02]  /*15150*/  IMAD.MOV.U32 R100, RZ, RZ, R192 ;  /* 0x000000ffff647224 */ /* 0x000fe400078e00c0 */
[----:B------:R-:W-:Y:S02]  /*15160*/  IMAD.MOV.U32 R216, RZ, RZ, R193 ;  /* 0x000000ffffd87224 */ /* 0x000fe400078e00c1 */
[----:B------:R-:W-:Y:S02]  /*15170*/  IMAD.MOV.U32 R193, RZ, RZ, R198 ;  /* 0x000000ffffc17224 */ /* 0x000fe400078e00c6 */
[----:B------:R-:W-:Y:S02]  /*15180*/  IMAD.MOV.U32 R192, RZ, RZ, R218 ;  /* 0x000000ffffc07224 */ /* 0x000fe400078e00da */
[----:B------:R-:W-:Y:S02]  /*15190*/  IMAD.MOV.U32 R191, RZ, RZ, R31 ;  /* 0x000000ffffbf7224 */ /* 0x000fe400078e001f */
        /* <DEDUP_REMOVED lines=13> */
[----:B------:R-:W1:Y:S02]  /*15270*/  SHFL.BFLY PT, R3, R4, 0x2, 0x1f ;  /* 0x0c401f0004037f89 */ /* 0x000e6400000e0000 */
[----:B-1----:R-:W-:-:S05]  /*15280*/  FMNMX.FTZ R3, R4, R3, !PT ;  /* 0x0000000304037209 */ /* 0x002fca0007810000 */
[----:B------:R-:W1:Y:S01]  /*15290*/  SHFL.BFLY PT, R4, R3, 0x1, 0x1f ;  /* 0x0c201f0003047f89 */ /* 0x000e6200000e0000 */
[----:B------:R-:W-:Y:S02]  /*152a0*/  IMAD.MOV.U32 R207, RZ, RZ, R101 ;  /* 0x000000ffffcf7224 */ /* 0x000fe400078e0065 */
[----:B------:R-:W-:Y:S02]  /*152b0*/  IMAD.MOV.U32 R195, RZ, RZ, R30 ;  /* 0x000000ffffc37224 */ /* 0x000fe400078e001e */
[----:B------:R-:W-:Y:S01]  /*152c0*/  IMAD.MOV.U32 R30, RZ, RZ, R60 ;  /* 0x000000ffff1e7224 */ /* 0x000fe200078e003c */
[----:B------:R-:W-:Y:S02]  /*152d0*/  FSEL R60, R232, -INF , !P6 ;  /* 0xff800000e83c7808 */ /* 0x000fe40007000000 */
[----:B------:R-:W-:Y:S02]  /*152e0*/  LOP3.LUT P3, RZ, R2, 0x10, RZ, 0xc0, !PT ;  /* 0x0000001002ff7812 */ /* 0x000fe4000786c0ff */
[----:B-1----:R-:W-:-:S04]  /*152f0*/  FMNMX.FTZ R101, R3, R4, !PT ;  /* 0x0000000403657209 */ /* 0x002fc80007810000 */
[----:B------:R-:W-:-:S04]  /*15300*/  FSETP.NEU.FTZ.AND P0, PT, R101, -INF , PT ;  /* 0xff8000006500780b */ /* 0x000fc80003f1d000 */
[----:B------:R-:W-:Y:S02]  /*15310*/  FSEL R3, R101, RZ, P0 ;  /* 0x000000ff65037208 */ /* 0x000fe40000000000 */
[----:B------:R-:W-:-:S03]  /*15320*/  LOP3.LUT P4, RZ, R2, 0x8, RZ, 0xc0, !PT ;  /* 0x0000000802ff7812 */ /* 0x000fc6000788c0ff */
[----:B------:R-:W-:Y:S01]  /*15330*/  FADD.FTZ R8, R251, -R3 ;  /* 0x80000003fb087221 */ /* 0x000fe20000010000 */
[----:B------:R-:W-:Y:S01]  /*15340*/  LOP3.LUT P5, RZ, R2, 0x4, RZ, 0xc0, !PT ;  /* 0x0000000402ff7812 */ /* 0x000fe200078ac0ff */
[----:B------:R-:W-:Y:S01]  /*15350*/  FMUL.FTZ R3, R0, R101 ;  /* 0x0000006500037220 */ /* 0x000fe20000410000 */
[----:B------:R-:W-:Y:S02]  /*15360*/  LOP3.LUT P6, RZ, R2, 0x2, RZ, 0xc0, !PT ;  /* 0x0000000202ff7812 */ /* 0x000fe400078cc0ff */
[----:B------:R-:W-:Y:S02]  /*15370*/  FSEL R25, R233, -INF , !P3 ;  /* 0xff800000e9197808 */ /* 0x000fe40005800000 */
[----:B------:R-:W-:Y:S02]  /*15380*/  FSEL R3, R3, RZ, P0 ;  /* 0x000000ff03037208 */ /* 0x000fe40000000000 */
[----:B------:R-:W-:Y:S02]  /*15390*/  FSEL R24, R240, -INF , !P4 ;  /* 0xff800000f0187808 */ /* 0x000fe40006000000 */
[----:B------:R-:W-:-:S02]  /*153a0*/  FSEL R23, R241, -INF , !P5 ;  /* 0xff800000f1177808 */ /* 0x000fc40006800000 */
[----:B------:R-:W-:Y:S02]  /*153b0*/  FSEL R22, R236, -INF , !P6 ;  /* 0xff800000ec167808 */ /* 0x000fe40007000000 */
[C---:B------:R-:W-:Y:S02]  /*153c0*/  LOP3.LUT P0, RZ, R2.reuse, 0x1, RZ, 0xc0, !PT ;  /* 0x0000000102ff7812 */ /* 0x040fe4000780c0ff */
[C---:B------:R-:W-:Y:S02]  /*153d0*/  LOP3.LUT P3, RZ, R2.reuse, 0x1000, RZ, 0xc0, !PT ;  /* 0x0000100002ff7812 */ /* 0x040fe4000786c0ff */
[C---:B------:R-:W-:Y:S02]  /*153e0*/  LOP3.LUT P4, RZ, R2.reuse, 0x800, RZ, 0xc0, !PT ;  /* 0x0000080002ff7812 */ /* 0x040fe4000788c0ff */
[C---:B------:R-:W-:Y:S02]  /*153f0*/  LOP3.LUT P5, RZ, R2.reuse, 0x400, RZ, 0xc0, !PT ;  /* 0x0000040002ff7812 */ /* 0x040fe400078ac0ff */
[----:B------:R-:W-:-:S02]  /*15400*/  LOP3.LUT P6, RZ, R2, 0x200, RZ, 0xc0, !PT ;  /* 0x0000020002ff7812 */ /* 0x000fc400078cc0ff */
[----:B------:R-:W-:Y:S01]  /*15410*/  FSEL R21, R237, -INF , !P0 ;  /* 0xff800000ed157808 */ /* 0x000fe20004000000 */
[-CC-:B------:R-:W-:Y:S01]  /*15420*/  FFMA.FTZ R42, R50, R0.reuse, -R3.reuse ;  /* 0x00000000322a7223 */ /* 0x180fe20000010803 */
[----:B------:R-:W-:Y:S01]  /*15430*/  FSEL R20, R244, -INF , !P6 ;  /* 0xff800000f4147808 */ /* 0x000fe20007000000 */
        /* <DEDUP_REMOVED lines=14> */
[----:B------:R-:W-:Y:S02]  /*15520*/  FFMA.FTZ R49, R5, R0, -R3 ;  /* 0x0000000005317223 */ /* 0x000fe40000010803 */
[----:B------:R-:W-:Y:S01]  /*15530*/  FMUL.FTZ R3, R0, R8 ;  /* 0x0000000800037220 */ /* 0x000fe20000410000 */
[----:B------:R-:W-:Y:S01]  /*15540*/  FSEL R19, R245, -INF , !P5 ;  /* 0xff800000f5137808 */ /* 0x000fe20006800000 */
[----:B------:R-:W-:Y:S01]  /*15550*/  MUFU.EX2 R4, R4 ;  /* 0x0000000400047308 */ /* 0x000fe20000000800 */
[----:B------:R-:W-:-:S02]  /*15560*/  FSEL R18, R228, -INF , !P4 ;  /* 0xff800000e4127808 */ /* 0x000fc40006000000 */
[----:B------:R-:W-:-:S05]  /*15570*/  FSEL R17, R229, -INF , !P3 ;  /* 0xff800000e5117808 */ /* 0x000fca0005800000 */
[----:B------:R-:W2:Y:S01]  /*15580*/  MUFU.EX2 R3, R3 ;  /* 0x0000000300037308 */ /* 0x000ea20000000800 */
[----:B------:R-:W-:Y:S02]  /*15590*/  FSEL R16, R224, -INF , !P2 ;  /* 0xff800000e0107808 */ /* 0x000fe40005000000 */
[----:B------:R-:W-:Y:S02]  /*155a0*/  FSEL R15, R225, -INF , !P1 ;  /* 0xff800000e10f7808 */ /* 0x000fe40004800000 */
[----:B---3--:R-:W-:-:S04]  /*155b0*/  FMNMX.FTZ R2, R217, R61, !PT ;  /* 0x0000003dd9027209 */ /* 0x008fc80007810000 */
        /* <DEDUP_REMOVED lines=10> */
[----:B------:R-:W-:Y:S02]  /*15660*/  FMNMX.FTZ R5, R19, R2, !PT ;  /* 0x0000000213057209 */ /* 0x000fe40007810000 */
[----:B------:R-:W1:Y:S02]  /*15670*/  MUFU.EX2 R2, R9 ;  /* 0x0000000900027308 */ /* 0x000e640000000800 */
[----:B------:R-:W-:-:S04]  /*15680*/  FMNMX.FTZ R5, R18, R5, !PT ;  /* 0x0000000512057209 */ /* 0x000fc80007810000 */
[----:B------:R-:W-:-:S04]  /*15690*/  FMNMX.FTZ R5, R17, R5, !PT ;  /* 0x0000000511057209 */ /* 0x000fc80007810000 */
[----:B------:R-:W-:Y:S01]  /*156a0*/  FMNMX.FTZ R5, R16, R5, !PT ;  /* 0x0000000510057209 */ /* 0x000fe20007810000 */
[----:B--2---:R-:W-:-:S03]  /*156b0*/  FFMA.FTZ R6, R189, R3, R4 ;  /* 0x00000003bd067223 */ /* 0x004fc60000010004 */
[----:B------:R-:W-:Y:S01]  /*156c0*/  FMNMX.FTZ R5, R15, R5, !PT ;  /* 0x000000050f057209 */ /* 0x000fe20007810000 */
[C---:B-1----:R-:W-:Y:S01]  /*156d0*/  FADD.FTZ R27, R2.reuse, R6 ;  /* 0x00000006021b7221 */ /* 0x042fe20000010000 */
[----:B------:R-:W-:-:S03]  /*156e0*/  F2FP.BF16.PACK_AB R51, R2, R4 ;  /* 0x000000040233723e */ /* 0x000fc600000010ff */
[----:B------:R-:W1:Y:S02]  /*156f0*/  SHFL.BFLY PT, R2, R5, 0x2, 0x1f ;  /* 0x0c401f0005027f89 */ /* 0x000e6400000e0000 */
[----:B-1----:R-:W-:-:S05]  /*15700*/  FMNMX.FTZ R2, R5, R2, !PT ;  /* 0x0000000205027209 */ /* 0x002fca0007810000 */
[----:B------:R-:W1:Y:S01]  /*15710*/  SHFL.BFLY PT, R4, R2, 0x1, 0x1f ;  /* 0x0c201f0002047f89 */ /* 0x000e6200000e0000 */
[----:B------:R-:W-:Y:S01]  /*15720*/  IMAD.MOV.U32 R206, RZ, RZ, R100 ;  /* 0x000000ffffce7224 */ /* 0x000fe200078e0064 */
[----:B------:R-:W2:Y:S01]  /*15730*/  MUFU.EX2 R14, R11 ;  /* 0x0000000b000e7308 */ /* 0x000ea20000000800 */
[----:B------:R-:W-:-:S07]  /*15740*/  IMAD.MOV.U32 R205, RZ, RZ, R211 ;  /* 0x000000ffffcd7224 */ /* 0x000fce00078e00d3 */
[----:B------:R3:W-:Y:S01]  /*15750*/  MUFU.EX2 R11, R26 ;  /* 0x0000001a000b7308 */ /* 0x0007e20000000800 */
[----:B-1----:R-:W-:-:S04]  /*15760*/  FMNMX.FTZ R100, R2, R4, !PT ;  /* 0x0000000402647209 */ /* 0x002fc80007810000 */
[----:B------:R-:W-:-:S04]  /*15770*/  FSETP.NEU.FTZ.AND P0, PT, R100, -INF , PT ;  /* 0xff8000006400780b */ /* 0x000fc80003f1d000 */
[----:B------:R-:W-:-:S05]  /*15780*/  FSEL R2, R100, RZ, P0 ;  /* 0x000000ff64027208 */ /* 0x000fca0000000000 */
[----:B---3--:R-:W-:Y:S02]  /*15790*/  FADD.FTZ R26, R217, -R2 ;  /* 0x80000002d91a7221 */ /* 0x008fe40000010000 */
[----:B------:R-:W-:Y:S01]  /*157a0*/  FMUL.FTZ R2, R0, R100 ;  /* 0x0000006400027220 */ /* 0x000fe20000410000 */
[----:B------:R1:W-:Y:S01]  /*157b0*/  STL [R1+0x258], R204 ;  /* 0x000258cc01007387 */ /* 0x0003e20000100800 */
[----:B------:R-:W-:Y:S02]  /*157c0*/  IMAD.MOV.U32 R211, RZ, RZ, R207 ;  /* 0x000000ffffd37224 */ /* 0x000fe400078e00cf */
[----:B------:R-:W-:Y:S01]  /*157d0*/  IMAD.MOV.U32 R207, RZ, RZ, R247 ;  /* 0x000000ffffcf7224 */ /* 0x000fe200078e00f7 */
[----:B------:R-:W-:Y:S01]  /*157e0*/  FSEL R2, R2, RZ, P0 ;  /* 0x000000ff02027208 */ /* 0x000fe20000000000 */
[----:B------:R-:W-:Y:S01]  /*157f0*/  STL [R1+0x25c], R212 ;  /* 0x00025cd401007387 */ /* 0x000fe20000100800 */
[----:B------:R-:W-:-:S03]  /*15800*/  IMAD.MOV.U32 R247, RZ, RZ, R192 ;  /* 0x000000fffff77224 */ /* 0x000fc600078e00c0 */
[----:B------:R-:W-:Y:S01]  /*15810*/  STL [R1+0x260], R218 ;  /* 0x000260da01007387 */ /* 0x000fe20000100800 */
[----:B------:R-:W-:-:S03]  /*15820*/  IMAD.MOV.U32 R243, RZ, RZ, R191 ;  /* 0x000000fffff37224 */ /* 0x000fc600078e00bf */
[----:B------:R-:W-:Y:S01]  /*15830*/  STL [R1+0x264], R198 ;  /* 0x000264c601007387 */ /* 0x000fe20000100800 */
[----:B------:R-:W-:-:S03]  /*15840*/  FFMA.FTZ R7, R62, R0, -R2 ;  /* 0x000000003e077223 */ /* 0x000fc60000010802 */
[----:B------:R-:W-:Y:S01]  /*15850*/  STL [R1+0x268], R101 ;  /* 0x0002686501007387 */ /* 0x000fe20000100800 */
[----:B------:R-:W-:Y:S02]  /*15860*/  IMAD.MOV.U32 R62, RZ, RZ, R247 ;  /* 0x000000ffff3e7224 */ /* 0x000fe400078e00f7 */
[----:B-1----:R-:W-:Y:S02]  /*15870*/  IMAD.MOV.U32 R204, RZ, RZ, R210 ;  /* 0x000000ffffcc7224 */ /* 0x002fe400078e00d2 */
[----:B------:R-:W-:Y:S02]  /*15880*/  IMAD.MOV.U32 R210, RZ, RZ, R206 ;  /* 0x000000ffffd27224 */ /* 0x000fe400078e00ce */
[----:B------:R-:W-:Y:S02]  /*15890*/  IMAD.MOV.U32 R206, RZ, RZ, R246 ;  /* 0x000000ffffce7224 */ /* 0x000fe400078e00f6 */
[----:B------:R-:W-:Y:S02]  /*158a0*/  IMAD.MOV.U32 R246, RZ, RZ, R216 ;  /* 0x000000fffff67224 */ /* 0x000fe400078e00d8 */
[----:B------:R-:W3:Y:S04]  /*158b0*/  LDL.LU.64 R216, [R1+0x140] ;  /* 0x0001400001d87983 */ /* 0x000ee80000300a00 */
[----:B------:R-:W3:Y:S04]  /*158c0*/  LDL R192, [R1+0x150] ;  /* 0x0001500001c07983 */ /* 0x000ee80000100800 */
[----:B------:R-:W4:Y:S04]  /*158d0*/  LDL R191, [R1+0x158] ;  /* 0x0001580001bf7983 */ /* 0x000f280000100800 */
[----:B------:R-:W3:Y:S04]  /*158e0*/  LDL R189, [R1+0x154] ;  /* 0x0001540001bd7983 */ /* 0x000ee80000100800 */
[----:B------:R-:W3:Y:S01]  /*158f0*/  LDL.LU R247, [R1+0x28] ;  /* 0x0000280001f77983 */ /* 0x000ee20000300800 */
[----:B------:R-:W-:-:S02]  /*15900*/  FFMA.FTZ R6, R63, R0, -R2 ;  /* 0x000000003f067223 */ /* 0x000fc40000010802 */
[----:B------:R-:W-:Y:S02]  /*15910*/  IMAD.MOV.U32 R63, RZ, RZ, R246 ;  /* 0x000000ffff3f7224 */ /* 0x000fe400078e00f6 */
[----:B------:R-:W-:Y:S02]  /*15920*/  IMAD.MOV.U32 R246, RZ, RZ, R243 ;  /* 0x000000fffff67224 */ /* 0x000fe400078e00f3 */
[----:B------:R-:W4:Y:S01]  /*15930*/  LDL.LU R243, [R1+0xf8] ;  /* 0x0000f80001f37983 */ /* 0x000f220000300800 */
[----:B------:R-:W-:-:S04]  /*15940*/  FFMA.FTZ R4, R61, R0, -R2 ;  /* 0x000000003d047223 */ /* 0x000fc80000010802 */
[----:B------:R1:W-:Y:S01]  /*15950*/  MUFU.EX2 R8, R4 ;  /* 0x0000000400087308 */ /* 0x0003e20000000800 */
[----:B------:R-:W-:Y:S02]  /*15960*/  FFMA.FTZ R5, R64, R0, -R2 ;  /* 0x0000000040057223 */ /* 0x000fe40000010802 */
[----:B-1----:R-:W-:-:S05]  /*15970*/  FMUL.FTZ R4, R0, R26 ;  /* 0x0000001a00047220 */ /* 0x002fca0000410000 */
[----:B------:R-:W-:Y:S08]  /*15980*/  MUFU.EX2 R7, R7 ;  /* 0x0000000700077308 */ /* 0x000ff00000000800 */
[----:B------:R-:W-:Y:S01]  /*15990*/  MUFU.EX2 R4, R4 ;  /* 0x0000000400047308 */ /* 0x000fe20000000800 */
[----:B------:R-:W-:-:S07]  /*159a0*/  FFMA.FTZ R26, R60, R0, -R2 ;  /* 0x000000003c1a7223 */ /* 0x000fce0000010802 */
[----:B------:R-:W1:Y:S01]  /*159b0*/  MUFU.EX2 R13, R10 ;  /* 0x0000000a000d7308 */ /* 0x000e620000000800 */
[----:B------:R-:W-:-:S07]  /*159c0*/  FFMA.FTZ R25, R25, R0, -R2 ;  /* 0x0000000019197223 */ /* 0x000fce0000010802 */
[----:B------:R-:W-:Y:S01]  /*159d0*/  MUFU.EX2 R6, R6 ;  /* 0x0000000600067308 */ /* 0x000fe20000000800 */
[-CC-:B------:R-:W-:Y:S02]  /*159e0*/  FFMA.FTZ R24, R24, R0.reuse, -R2.reuse ;  /* 0x0000000018187223 */ /* 0x180fe40000010802 */
[----:B------:R-:W-:-:S05]  /*159f0*/  FFMA.FTZ R23, R23, R0, -R2 ;  /* 0x0000000017177223 */ /* 0x000fca0000010802 */
[----:B------:R-:W1:Y:S01]  /*15a00*/  MUFU.EX2 R12, R12 ;  /* 0x0000000c000c7308 */ /* 0x000e620000000800 */
[-CC-:B------:R-:W-:Y:S02]  /*15a10*/  FFMA.FTZ R22, R22, R0.reuse, -R2.reuse ;  /* 0x0000000016167223 */ /* 0x180fe40000010802 */
[-CC-:B------:R-:W-:Y:S02]  /*15a20*/  FFMA.FTZ R21, R21, R0.reuse, -R2.reuse ;  /* 0x0000000015157223 */ /* 0x180fe40000010802 */
[----:B------:R-:W-:-:S03]  /*15a30*/  FFMA.FTZ R38, R18, R0, -R2 ;  /* 0x0000000012267223 */ /* 0x000fc60000010802 */
[----:B------:R-:W1:Y:S01]  /*15a40*/  MUFU.EX2 R5, R5 ;  /* 0x0000000500057308 */ /* 0x000e620000000800 */
[-CC-:B------:R-:W-:Y:S02]  /*15a50*/  FFMA.FTZ R41, R17, R0.reuse, -R2.reuse ;  /* 0x0000000011297223 */ /* 0x180fe40000010802 */
[-CC-:B------:R-:W-:Y:S02]  /*15a60*/  FFMA.FTZ R43, R16, R0.reuse, -R2.reuse ;  /* 0x00000000102b7223 */ /* 0x180fe40000010802 */
[----:B------:R-:W-:-:S03]  /*15a70*/  FFMA.FTZ R44, R15, R0, -R2 ;  /* 0x000000000f2c7223 */ /* 0x000fc60000010802 */
[----:B------:R-:W-:Y:S01]  /*15a80*/  MUFU.EX2 R9, R37 ;  /* 0x0000002500097308 */ /* 0x000fe20000000800 */
[----:B------:R-:W-:-:S07]  /*15a90*/  FMUL.FTZ R52, R0, R65 ;  /* 0x0000004100347220 */ /* 0x000fce0000410000 */
[----:B------:R1:W-:Y:S08]  /*15aa0*/  MUFU.EX2 R10, R36 ;  /* 0x00000024000a7308 */ /* 0x0003f00000000800 */
[----:B------:R2:W-:Y:S01]  /*15ab0*/  MUFU.EX2 R37, R26 ;  /* 0x0000001a00257308 */ /* 0x0005e20000000800 */
[----:B-1----:R-:W-:-:S07]  /*15ac0*/  FFMA.FTZ R36, R19, R0, -R2 ;  /* 0x0000000013247223 */ /* 0x002fce0000010802 */
[----:B------:R-:W1:Y:S01]  /*15ad0*/  MUFU.EX2 R15, R25 ;  /* 0x00000019000f7308 */ /* 0x000e620000000800 */
[----:B--2---:R-:W-:Y:S02]  /*15ae0*/  FFMA.FTZ R26, R20, R0, -R2 ;  /* 0x00000000141a7223 */ /* 0x004fe40000010802 */
[----:B------:R-:W-:-:S04]  /*15af0*/  FADD.FTZ R2, R14, R27 ;  /* 0x0000001b0e027221 */ /* 0x000fc80000010000 */
[----:B------:R-:W-:-:S04]  /*15b00*/  FADD.FTZ R2, R13, R2 ;  /* 0x000000020d027221 */ /* 0x000fc80000010000 */
[----:B------:R-:W-:Y:S01]  /*15b10*/  FADD.FTZ R2, R12, R2 ;  /* 0x000000020c027221 */ /* 0x000fe20000010000 */
[----:B------:R-:W-:-:S03]  /*15b20*/  F2FP.BF16.PACK_AB R169, R5, R6 ;  /* 0x0000000605a9723e */ /* 0x000fc600000010ff */
[----:B------:R-:W-:Y:S01]  /*15b30*/  FADD.FTZ R2, R11, R2 ;  /* 0x000000020b027221 */ /* 0x000fe20000010000 */
[----:B------:R-:W-:Y:S02]  /*15b40*/  F2FP.BF16.PACK_AB R168, R7, R8 ;  /* 0x0000000807a8723e */ /* 0x000fe400000010ff */
[----:B-1----:R-:W-:Y:S02]  /*15b50*/  F2FP.BF16.PACK_AB R220, R15, R37 ;  /* 0x000000250fdc723e */ /* 0x002fe400000010ff */
[----:B------:R-:W-:Y:S02]  /*15b60*/  F2FP.BF16.PACK_AB R27, R13, R14 ;  /* 0x0000000e0d1b723e */ /* 0x000fe400000010ff */
[----:B------:R-:W-:Y:S01]  /*15b70*/  F2FP.BF16.PACK_AB R55, R11, R12 ;  /* 0x0000000c0b37723e */ /* 0x000fe200000010ff */
[----:B------:R-:W-:Y:S08]  /*15b80*/  MUFU.EX2 R18, R22 ;  /* 0x0000001600127308 */ /* 0x000ff00000000800 */
[----:B------:R-:W-:Y:S01]  /*15b90*/  MUFU.EX2 R14, R107 ;  /* 0x0000006b000e7308 */ /* 0x000fe20000000800 */
[----:B---3--:R-:W-:-:S04]  /*15ba0*/  FFMA.FTZ R0, R247, R4, R8 ;  /* 0x00000004f7007223 */ /* 0x008fc80000010008 */
[----:B------:R-:W-:-:S04]  /*15bb0*/  FADD.FTZ R0, R7, R0 ;  /* 0x0000000007007221 */ /* 0x000fc80000010000 */
[----:B------:R-:W-:-:S04]  /*15bc0*/  FADD.FTZ R0, R6, R0 ;  /* 0x0000000006007221 */ /* 0x000fc80000010000 */
[----:B------:R-:W-:-:S04]  /*15bd0*/  FADD.FTZ R0, R5, R0 ;  /* 0x0000000005007221 */ /* 0x000fc80000010000 */
[----:B------:R-:W-:Y:S02]  /*15be0*/  FADD.FTZ R0, R37, R0 ;  /* 0x0000000025007221 */ /* 0x000fe40000010000 */
[----:B------:R-:W-:Y:S02]  /*15bf0*/  FADD.FTZ R5, R10, R2 ;  /* 0x000000020a057221 */ /* 0x000fe40000010000 */
[----:B------:R-:W-:Y:S01]  /*15c00*/  FADD.FTZ R2, R15, R0 ;  /* 0x000000000f027221 */ /* 0x000fe20000010000 */
[----:B----4-:R-:W-:Y:S01]  /*15c10*/  IADD3 R0, R243, -0x1, RZ ;  /* 0xfffffffff3007810 */ /* 0x010fe20007ffe0ff */
[----:B------:R-:W1:Y:S03]  /*15c20*/  MUFU.EX2 R7, R24 ;  /* 0x0000001800077308 */ /* 0x000e660000000800 */
[----:B------:R-:W-:-:S05]  /*15c30*/  LOP3.LUT R229, R207, R0, RZ, 0x3c, !PT ;  /* 0x00000000cfe57212 */ /* 0x000fca00078e3cff */
[----:B------:R-:W2:Y:S01]  /*15c40*/  MUFU.EX2 R6, R23 ;  /* 0x0000001700067308 */ /* 0x000ea20000000800 */
[----:B------:R-:W-:-:S05]  /*15c50*/  LOP3.LUT R0, R229, R205, RZ, 0x3c, !PT ;  /* 0x000000cde5007212 */ /* 0x000fca00078e3cff */
[----:B------:R-:W-:-:S04]  /*15c60*/  IMAD.WIDE.U32 R64, R0, -0x326172a9, RZ ;  /* 0xcd9e8d5700407825 */ /* 0x000fc800078e00ff */
[----:B-1----:R-:W-:Y:S01]  /*15c70*/  FADD.FTZ R2, R7, R2 ;  /* 0x0000000207027221 */ /* 0x002fe20000010000 */
[----:B------:R-:W-:-:S03]  /*15c80*/  LOP3.LUT R0, R65, R192, R216, 0x96, !PT ;  /* 0x000000c041007212 */ /* 0x000fc600078e96d8 */
[C---:B--2---:R-:W-:Y:S01]  /*15c90*/  FADD.FTZ R17, R6.reuse, R2 ;  /* 0x0000000206117221 */ /* 0x044fe20000010000 */
[----:B------:R-:W-:Y:S01]  /*15ca0*/  F2FP.BF16.PACK_AB R221, R6, R7 ;  /* 0x0000000706dd723e */ /* 0x000fe200000010ff */
[----:B------:R-:W-:Y:S01]  /*15cb0*/  IMAD.WIDE.U32 R6, R0, -0x2daee0ad, RZ ;  /* 0xd2511f5300067825 */ /* 0x000fe200078e00ff */
[----:B------:R-:W-:Y:S02]  /*15cc0*/  LOP3.LUT R2, R215, R191, R64, 0x96, !PT ;  /* 0x000000bfd7027212 */ /* 0x000fe400078e9640 */
[C---:B------:R-:W-:Y:S01]  /*15cd0*/  F2FP.BF16.PACK_AB R37, R9.reuse, R10 ;  /* 0x0000000a0925723e */ /* 0x040fe200000010ff */
[----:B------:R-:W-:Y:S01]  /*15ce0*/  FADD.FTZ R16, R9, R5 ;  /* 0x0000000509107221 */ /* 0x000fe20000010000 */
[----:B------:R-:W-:Y:S01]  /*15cf0*/  LOP3.LUT R0, R7, R62, R210, 0x96, !PT ;  /* 0x0000003e07007212 */ /* 0x000fe200078e96d2 */
        /* <DEDUP_REMOVED lines=15> */
[----:B------:R-:W-:-:S04]  /*15df0*/  LOP3.LUT R2, R0, 0xffff, RZ, 0xc0, !PT ;  /* 0x0000ffff00027812 */ /* 0x000fc800078ec0ff */
[----:B------:R-:W-:-:S04]  /*15e00*/  SHF.R.U32.HI R2, RZ, 0x8, R2 ;  /* 0x00000008ff027819 */ /* 0x000fc80000011602 */
[----:B------:R-:W-:-:S04]  /*15e10*/  LOP3.LUT R2, R2, 0xffff, RZ, 0xc0, !PT ;  /* 0x0000ffff02027812 */ /* 0x000fc800078ec0ff */
[----:B------:R-:W-:Y:S02]  /*15e20*/  ISETP.GE.U32.AND P3, PT, R194, R2, PT ;  /* 0x00000002c200720c */ /* 0x000fe40003f66070 */
[----:B------:R-:W-:Y:S02]  /*15e30*/  SHF.R.U32.HI R2, RZ, 0x10, R0 ;  /* 0x00000010ff027819 */ /* 0x000fe40000011600 */
[----:B------:R-:W-:Y:S02]  /*15e40*/  LOP3.LUT R10, R9, R193, R10, 0x96, !PT ;  /* 0x000000c1090a7212 */ /* 0x000fe400078e960a */
[----:B------:R-:W-:Y:S01]  /*15e50*/  LOP3.LUT R2, R2, 0xff, RZ, 0xc0, !PT ;  /* 0x000000ff02027812 */ /* 0x000fe200078ec0ff */
[----:B------:R-:W1:Y:S01]  /*15e60*/  MUFU.EX2 R9, R40 ;  /* 0x0000002800097308 */ /* 0x000e620000000800 */
[----:B------:R-:W-:Y:S02]  /*15e70*/  SHF.R.U32.HI R0, RZ, 0x18, R0 ;  /* 0x00000018ff007819 */ /* 0x000fe40000011600 */
[----:B------:R-:W-:-:S02]  /*15e80*/  ISETP.GE.U32.AND P5, PT, R194, R2, PT ;  /* 0x00000002c200720c */ /* 0x000fc40003fa6070 */
[----:B------:R-:W-:Y:S02]  /*15e90*/  ISETP.GE.U32.AND P0, PT, R194, R0, PT ;  /* 0x00000000c200720c */ /* 0x000fe40003f06070 */
[----:B------:R-:W-:Y:S01]  /*15ea0*/  LOP3.LUT R0, R6, 0xff, RZ, 0xc0, !PT ;  /* 0x000000ff06007812 */ /* 0x000fe200078ec0ff */
[----:B------:R-:W2:Y:S01]  /*15eb0*/  MUFU.EX2 R2, R42 ;  /* 0x0000002a00027308 */ /* 0x000ea20000000800 */
[--C-:B------:R-:W-:Y:S02]  /*15ec0*/  SHF.R.U32.HI R5, RZ, 0x10, R6.reuse ;  /* 0x00000010ff057819 */ /* 0x100fe40000011606 */
[----:B------:R-:W-:Y:S02]  /*15ed0*/  ISETP.GE.U32.AND P2, PT, R194, R0, PT ;  /* 0x00000000c200720c */ /* 0x000fe40003f46070 */
[----:B------:R-:W-:Y:S02]  /*15ee0*/  LOP3.LUT R23, R6, 0xffff, RZ, 0xc0, !PT ;  /* 0x0000ffff06177812 */ /* 0x000fe400078ec0ff */
[----:B------:R-:W-:Y:S01]  /*15ef0*/  SHF.R.U32.HI R0, RZ, 0x18, R6 ;  /* 0x00000018ff007819 */ /* 0x000fe20000011606 */
[----:B------:R-:W-:Y:S01]  /*15f00*/  IMAD.WIDE.U32 R6, R10, -0x2daee0ad, RZ ;  /* 0xd2511f530a067825 */ /* 0x000fe200078e00ff */
[----:B------:R-:W-:Y:S01]  /*15f10*/  LOP3.LUT R5, R5, 0xff, RZ, 0xc0, !PT ;  /* 0x000000ff05057812 */ /* 0x000fe200078ec0ff */
[----:B------:R3:W4:Y:S01]  /*15f20*/  MUFU.EX2 R8, R21 ;  /* 0x0000001500087308 */ /* 0x0007220000000800 */
[----:B------:R-:W-:-:S02]  /*15f30*/  ISETP.GE.U32.AND P1, PT, R194, R0, PT ;  /* 0x00000000c200720c */ /* 0x000fc40003f26070 */
[----:B------:R-:W-:Y:S02]  /*15f40*/  LOP3.LUT R0, R7, R252, R12, 0x96, !PT ;  /* 0x000000fc07007212 */ /* 0x000fe400078e960c */
[----:B------:R-:W-:Y:S02]  /*15f50*/  LOP3.LUT R25, R6, 0xffff, RZ, 0xc0, !PT ;  /* 0x0000ffff06197812 */ /* 0x000fe400078ec0ff */
[--C-:B------:R-:W-:Y:S01]  /*15f60*/  SHF.R.U32.HI R24, RZ, 0x10, R6.reuse ;  /* 0x00000010ff187819 */ /* 0x100fe20000011606 */
[----:B------:R-:W-:Y:S01]  /*15f70*/  MUFU.EX2 R15, R66 ;  /* 0x00000042000f7308 */ /* 0x000fe20000000800 */
[----:B------:R-:W-:Y:S02]  /*15f80*/  SHF.R.U32.HI R19, RZ, 0x18, R6 ;  /* 0x00000018ff137819 */ /* 0x000fe40000011606 */
[----:B------:R-:W-:Y:S02]  /*15f90*/  ISETP.GE.U32.AND P6, PT, R194, R5, PT ;  /* 0x00000005c200720c */ /* 0x000fe40003fc6070 */
[----:B---3--:R-:W-:-:S03]  /*15fa0*/  LOP3.LUT R21, R6, 0xff, RZ, 0xc0, !PT ;  /* 0x000000ff06157812 */ /* 0x008fc600078ec0ff */
[----:B------:R-:W3:Y:S01]  /*15fb0*/  MUFU.EX2 R12, R67 ;  /* 0x00000043000c7308 */ /* 0x000ee20000000800 */
[----:B-1----:R-:W-:Y:S01]  /*15fc0*/  FADD.FTZ R6, R9, R16 ;  /* 0x0000001009067221 */ /* 0x002fe20000010000 */
[----:B--2---:R-:W-:-:S03]  /*15fd0*/  F2FP.BF16.PACK_AB R16, R2, R9 ;  /* 0x000000090210723e */ /* 0x004fc600000010ff */
[----:B------:R-:W-:-:S03]  /*15fe0*/  FADD.FTZ R10, R2, R6 ;  /* 0x00000006020a7221 */ /* 0x000fc60000010000 */
[----:B------:R-:W1:Y:S01]  /*15ff0*/  MUFU.EX2 R5, R45 ;  /* 0x0000002d00057308 */ /* 0x000e620000000800 */
[----:B------:R-:W-:-:S07]  /*16000*/  FADD.FTZ R6, R18, R17 ;  /* 0x0000001112067221 */ /* 0x000fce0000010000 */
[----:B------:R-:W2:Y:S01]  /*16010*/  MUFU.EX2 R2, R46 ;  /* 0x0000002e00027308 */ /* 0x000ea20000000800 */
[----:B----4-:R-:W-:Y:S01]  /*16020*/  FADD.FTZ R17, R8, R6 ;  /* 0x0000000608117221 */ /* 0x010fe20000010000 */
[----:B---3--:R-:W-:Y:S01]  /*16030*/  F2FP.BF16.PACK_AB R7, R12, R15 ;  /* 0x0000000f0c07723e */ /* 0x008fe200000010ff */
[----:B-1----:R-:W-:-:S05]  /*16040*/  FADD.FTZ R6, R5, R10 ;  /* 0x0000000a05067221 */ /* 0x002fca0000010000 */
[----:B------:R1:W-:Y:S01]  /*16050*/  MUFU.EX2 R9, R110 ;  /* 0x0000006e00097308 */ /* 0x0003e20000000800 */
[----:B------:R-:W-:Y:S01]  /*16060*/  PRMT R107, R7, 0x7632, R107 ;  /* 0x00007632076b7816 */ /* 0x000fe2000000006b */
[----:B--2---:R-:W-:-:S06]  /*16070*/  FADD.FTZ R20, R2, R6 ;  /* 0x0000000602147221 */ /* 0x004fcc0000010000 */
[----:B------:R2:W-:Y:S01]  /*16080*/  MUFU.EX2 R11, R106 ;  /* 0x0000006a000b7308 */ /* 0x0005e20000000800 */
[----:B------:R-:W-:Y:S02]  /*16090*/  F2FP.BF16.PACK_AB R22, R2, R5 ;  /* 0x000000050216723e */ /* 0x000fe400000010ff */
[----:B------:R-:W-:Y:S02]  /*160a0*/  SHF.R.U32.HI R2, RZ, 0x8, R23 ;  /* 0x00000008ff027819 */ /* 0x000fe40000011617 */
[----:B-1----:R-:W-:-:S03]  /*160b0*/  PRMT R110, R7, 0x7610, R110 ;  /* 0x00007610076e7816 */ /* 0x002fc6000000006e */
[----:B------:R1:W-:Y:S01]  /*160c0*/  MUFU.EX2 R13, R105 ;  /* 0x00000069000d7308 */ /* 0x0003e20000000800 */
[----:B------:R-:W-:Y:S02]  /*160d0*/  LOP3.LUT R2, R2, 0xffff, RZ, 0xc0, !PT ;  /* 0x0000ffff02027812 */ /* 0x000fe400078ec0ff */
[----:B--2---:R-:W-:Y:S01]  /*160e0*/  PRMT R106, R16, 0x7632, R106 ;  /* 0x00007632106a7816 */ /* 0x004fe2000000006a */
[----:B------:R-:W-:-:S04]  /*160f0*/  @!P4 HFMA2.BF16_V2 R68, -RZ.H0_H0, RZ.H0_H0, -R110.H0_H0 ;  /* 0x200000ffff44c231 */ /* 0x000fc8000034096e */
[----:B------:R-:W2:Y:S01]  /*16100*/  MUFU.EX2 R5, R26 ;  /* 0x0000001a00057308 */ /* 0x000ea20000000800 */
[----:B------:R-:W-:Y:S01]  /*16110*/  @!P0 HFMA2.BF16_V2 R69, -RZ.H0_H0, RZ.H0_H0, -R106.H0_H0 ;  /* 0x200000ffff458231 */ /* 0x000fe2000034096a */
[----:B------:R-:W-:Y:S02]  /*16120*/  PRMT R245, R110, 0x5410, R107 ;  /* 0x000054106ef57816 */ /* 0x000fe4000000006b */
[----:B-1----:R-:W-:Y:S02]  /*16130*/  PRMT R105, R16, 0x7610, R105 ;  /* 0x0000761010697816 */ /* 0x002fe40000000069 */
[----:B------:R-:W-:Y:S02]  /*16140*/  @!P4 PRMT R110, R68, 0x5410, RZ ;  /* 0x00005410446ec816 */ /* 0x000fe400000000ff */
[----:B------:R-:W-:Y:S02]  /*16150*/  PRMT R244, R105, 0x5410, R106 ;  /* 0x0000541069f47816 */ /* 0x000fe4000000006a */
[----:B------:R-:W-:-:S02]  /*16160*/  ISETP.GE.U32.AND P4, PT, R194, R2, PT ;  /* 0x00000002c200720c */ /* 0x000fc40003f86070 */
[----:B------:R-:W-:Y:S01]  /*16170*/  @!P0 PRMT R106, R69, 0x5410, RZ ;  /* 0x00005410456a8816 */ /* 0x000fe200000000ff */
[----:B------:R-:W1:Y:S01]  /*16180*/  MUFU.EX2 R2, R36 ;  /* 0x0000002400027308 */ /* 0x000e620000000800 */
[----:B------:R-:W-:Y:S02]  /*16190*/  F2FP.BF16.PACK_AB R203, R8, R18 ;  /* 0x0000001208cb723e */ /* 0x000fe400000010ff */
[----:B------:R-:W-:Y:S02]  /*161a0*/  ISETP.GE.U32.AND P0, PT, R194, R19, PT ;  /* 0x00000013c200720c */ /* 0x000fe40003f06070 */
[----:B------:R-:W-:-:S03]  /*161b0*/  SHF.R.U32.HI R6, RZ, 0x10, R0 ;  /* 0x00000010ff067819 */ /* 0x000fc60000011600 */
[----:B------:R-:W-:Y:S01]  /*161c0*/  MUFU.EX2 R18, R104 ;  /* 0x0000006800127308 */ /* 0x000fe20000000800 */
[----:B------:R-:W-:Y:S01]  /*161d0*/  @!P5 HFMA2.BF16_V2 R81, -RZ.H0_H0, RZ.H0_H0, -R105.H0_H0 ;  /* 0x200000ffff51d231 */ /* 0x000fe20000340969 */
[----:B------:R-:W-:-:S06]  /*161e0*/  LOP3.LUT R7, R6, 0xff, RZ, 0xc0, !PT ;  /* 0x000000ff06077812 */ /* 0x000fcc00078ec0ff */
[----:B------:R-:W3:Y:S01]  /*161f0*/  MUFU.EX2 R19, R111 ;  /* 0x0000006f00137308 */ /* 0x000ee20000000800 */
[----:B------:R-:W-:Y:S02]  /*16200*/  @!P5 PRMT R105, R81, 0x5410, RZ ;  /* 0x000054105169d816 */ /* 0x000fe400000000ff */
[----:B------:R-:W-:Y:S01]  /*16210*/  ISETP.GE.U32.AND P5, PT, R194, R7, PT ;  /* 0x00000007c200720c */ /* 0x000fe20003fa6070 */
[----:B--2---:R-:W-:Y:S01]  /*16220*/  FADD.FTZ R7, R5, R17 ;  /* 0x0000001105077221 */ /* 0x004fe20000010000 */
[----:B-1----:R-:W-:-:S03]  /*16230*/  F2FP.BF16.PACK_AB R199, R2, R5 ;  /* 0x0000000502c7723e */ /* 0x002fc600000010ff */
[----:B------:R-:W1:Y:S01]  /*16240*/  MUFU.EX2 R6, R47 ;  /* 0x0000002f00067308 */ /* 0x000e620000000800 */
[----:B------:R-:W-:Y:S01]  /*16250*/  FADD.FTZ R10, R2, R7 ;  /* 0x00000007020a7221 */ /* 0x000fe20000010000 */
[----:B---3--:R-:W-:-:S06]  /*16260*/  F2FP.BF16.PACK_AB R2, R19, R18 ;  /* 0x000000121302723e */ /* 0x008fcc00000010ff */
[----:B------:R-:W2:Y:S01]  /*16270*/  MUFU.EX2 R16, R48 ;  /* 0x0000003000107308 */ /* 0x000ea20000000800 */
[C---:B------:R-:W-:Y:S02]  /*16280*/  PRMT R104, R2.reuse, 0x7610, R104 ;  /* 0x0000761002687816 */ /* 0x040fe40000000068 */
[----:B------:R-:W-:-:S03]  /*16290*/  PRMT R97, R2, 0x7632, R97 ;  /* 0x0000763202617816 */ /* 0x000fc60000000061 */
[----:B------:R-:W-:Y:S01]  /*162a0*/  @!P2 HFMA2.BF16_V2 R84, -RZ.H0_H0, RZ.H0_H0, -R104.H0_H0 ;  /* 0x200000ffff54a231 */ /* 0x000fe20000340968 */
[----:B------:R-:W-:Y:S01]  /*162b0*/  LOP3.LUT R2, R0, 0xff, RZ, 0xc0, !PT ;  /* 0x000000ff00027812 */ /* 0x000fe200078ec0ff */
[----:B-1----:R-:W-:Y:S01]  /*162c0*/  FADD.FTZ R5, R6, R20 ;  /* 0x0000001406057221 */ /* 0x002fe20000010000 */
[----:B------:R-:W-:Y:S01]  /*162d0*/  PRMT R243, R104, 0x5410, R97 ;  /* 0x0000541068f37816 */ /* 0x000fe20000000061 */
[----:B------:R-:W-:Y:S01]  /*162e0*/  @!P4 HFMA2.BF16_V2 R85, -RZ.H0_H0, RZ.H0_H0, -R97.H0_H0 ;  /* 0x200000ffff55c231 */ /* 0x000fe20000340961 */
[----:B------:R-:W-:Y:S02]  /*162f0*/  @!P2 PRMT R104, R84, 0x5410, RZ ;  /* 0x000054105468a816 */ /* 0x000fe400000000ff */
[----:B------:R-:W-:Y:S01]  /*16300*/  ISETP.GE.U32.AND P2, PT, R194, R2, PT ;  /* 0x00000002c200720c */ /* 0x000fe20003f46070 */
[----:B--2---:R-:W-:Y:S01]  /*16310*/  FADD.FTZ R26, R16, R5 ;  /* 0x00000005101a7221 */ /* 0x004fe20000010000 */
[----:B------:R-:W-:Y:S01]  /*16320*/  SHF.R.U32.HI R2, RZ, 0x18, R0 ;  /* 0x00000018ff027819 */ /* 0x000fe20000011600 */
[----:B------:R-:W1:Y:S01]  /*16330*/  MUFU.EX2 R5, R38 ;  /* 0x0000002600057308 */ /* 0x000e620000000800 */
[----:B------:R-:W-:-:S02]  /*16340*/  @!P4 PRMT R97, R85, 0x5410, RZ ;  /* 0x000054105561c816 */ /* 0x000fc400000000ff */
[----:B------:R-:W-:Y:S02]  /*16350*/  ISETP.GE.U32.AND P4, PT, R194, R2, PT ;  /* 0x00000002c200720c */ /* 0x000fe40003f86070 */
[----:B------:R-:W-:Y:S02]  /*16360*/  LOP3.LUT R0, R0, 0xffff, RZ, 0xc0, !PT ;  /* 0x0000ffff00007812 */ /* 0x000fe400078ec0ff */
[C---:B------:R-:W-:Y:S01]  /*16370*/  PRMT R96, R22.reuse, 0x7632, R96 ;  /* 0x0000763216607816 */ /* 0x040fe20000000060 */
[----:B------:R-:W2:Y:S01]  /*16380*/  MUFU.EX2 R2, R41 ;  /* 0x0000002900027308 */ /* 0x000ea20000000800 */
[----:B------:R-:W-:Y:S02]  /*16390*/  PRMT R85, R22, 0x7610, R85 ;  /* 0x0000761016557816 */ /* 0x000fe40000000055 */
[----:B------:R-:W-:-:S05]  /*163a0*/  SHF.R.U32.HI R0, RZ, 0x8, R0 ;  /* 0x00000008ff007819 */ /* 0x000fca0000011600 */
[----:B------:R-:W-:Y:S01]  /*163b0*/  MUFU.EX2 R17, R176 ;  /* 0x000000b000117308 */ /* 0x000fe20000000800 */
[----:B------:R-:W-:Y:S01]  /*163c0*/  @!P6 HFMA2.BF16_V2 R145, -RZ.H0_H0, RZ.H0_H0, -R85.H0_H0 ;  /* 0x200000ffff91e231 */ /* 0x000fe20000340955 */
[----:B------:R-:W-:-:S06]  /*163d0*/  LOP3.LUT R0, R0, 0xffff, RZ, 0xc0, !PT ;  /* 0x0000ffff00007812 */ /* 0x000fcc00078ec0ff */
[----:B------:R-:W3:Y:S01]  /*163e0*/  MUFU.EX2 R22, R179 ;  /* 0x000000b300167308 */ /* 0x000ee20000000800 */
[----:B------:R-:W-:Y:S02]  /*163f0*/  PRMT R241, R85, 0x5410, R96 ;  /* 0x0000541055f17816 */ /* 0x000fe40000000060 */
[----:B------:R-:W-:Y:S02]  /*16400*/  @!P6 PRMT R85, R145, 0x5410, RZ ;  /* 0x000054109155e816 */ /* 0x000fe400000000ff */
[----:B------:R-:W-:Y:S01]  /*16410*/  ISETP.GE.U32.AND P6, PT, R194, R0, PT ;  /* 0x00000000c200720c */ /* 0x000fe20003fc6070 */
[----:B-1----:R-:W-:Y:S01]  /*16420*/  FADD.FTZ R0, R5, R10 ;  /* 0x0000000a05007221 */ /* 0x002fe20000010000 */
[----:B--2---:R-:W-:-:S03]  /*16430*/  F2FP.BF16.PACK_AB R173, R2, R5 ;  /* 0x0000000502ad723e */ /* 0x004fc600000010ff */
[----:B------:R-:W-:Y:S02]  /*16440*/  FADD.FTZ R10, R2, R0 ;  /* 0x00000000020a7221 */ /* 0x000fe40000010000 */
[----:B------:R-:W1:Y:S01]  /*16450*/  MUFU.EX2 R2, R43 ;  /* 0x0000002b00027308 */ /* 0x000e620000000800 */
[----:B---3--:R-:W-:-:S04]  /*16460*/  F2FP.BF16.PACK_AB R0, R22, R17 ;  /* 0x000000111600723e */ /* 0x008fc800000010ff */
[C---:B------:R-:W-:Y:S02]  /*16470*/  PRMT R84, R0.reuse, 0x7610, R84 ;  /* 0x0000761000547816 */ /* 0x040fe40000000054 */
[----:B------:R-:W-:Y:S02]  /*16480*/  PRMT R81, R0, 0x7632, R81 ;  /* 0x0000763200517816 */ /* 0x000fe40000000051 */
[----:B------:R-:W2:Y:S01]  /*16490*/  MUFU.EX2 R0, R44 ;  /* 0x0000002c00007308 */ /* 0x000ea20000000800 */
[----:B------:R-:W-:Y:S01]  /*164a0*/  SHF.R.U32.HI R5, RZ, 0x8, R25 ;  /* 0x00000008ff057819 */ /* 0x000fe20000011619 */
[----:B------:R-:W-:Y:S01]  /*164b0*/  @!P2 HFMA2.BF16_V2 R148, -RZ.H0_H0, RZ.H0_H0, -R84.H0_H0 ;  /* 0x200000ffff94a231 */ /* 0x000fe20000340954 */
[----:B------:R-:W-:Y:S02]  /*164c0*/  PRMT R251, R84, 0x5410, R81 ;  /* 0x0000541054fb7816 */ /* 0x000fe40000000051 */
[----:B------:R-:W-:Y:S02]  /*164d0*/  LOP3.LUT R5, R5, 0xffff, RZ, 0xc0, !PT ;  /* 0x0000ffff05057812 */ /* 0x000fe400078ec0ff */
[----:B------:R-:W-:-:S02]  /*164e0*/  @!P2 PRMT R84, R148, 0x5410, RZ ;  /* 0x000054109454a816 */ /* 0x000fc400000000ff */
[----:B------:R-:W-:Y:S01]  /*164f0*/  ISETP.GE.U32.AND P2, PT, R194, R5, PT ;  /* 0x00000005c200720c */ /* 0x000fe20003f46070 */
[----:B-1----:R-:W-:Y:S02]  /*16500*/  FADD.FTZ R5, R2, R10 ;  /* 0x0000000a02057221 */ /* 0x002fe40000010000 */
[----:B------:R-:W-:Y:S02]  /*16510*/  IMAD.MOV.U32 R240, RZ, RZ, R102 ;  /* 0x000000fffff07224 */ /* 0x000fe400078e0066 */
[----:B--2---:R-:W-:Y:S02]  /*16520*/  FADD.FTZ R5, R0, R5 ;  /* 0x0000000500057221 */ /* 0x004fe40000010000 */
[----:B------:R-:W-:-:S03]  /*16530*/  FMUL.FTZ R102, R167, R3 ;  /* 0x00000003a7667220 */ /* 0x000fc60000410000 */
[----:B------:R1:W-:Y:S04]  /*16540*/  STL [R1+0x28], R5 ;  /* 0x0000280501007387 */ /* 0x0003e80000100800 */
[----:B------:R-:W2:Y:S01]  /*16550*/  LDL.LU R167, [R1+0x2c] ;  /* 0x00002c0001a77983 */ /* 0x000ea20000300800 */
[----:B------:R-:W-:Y:S01]  /*16560*/  MUFU.EX2 R36, R50 ;  /* 0x0000003200247308 */ /* 0x000fe20000000800 */
[----:B------:R-:W-:Y:S01]  /*16570*/  F2FP.BF16.PACK_AB R16, R16, R6 ;  /* 0x000000061010723e */ /* 0x000fe200000010ff */
[----:B------:R-:W-:-:S06]  /*16580*/  @!P1 HFMA2.BF16_V2 R144, -RZ.H0_H0, RZ.H0_H0, -R96.H0_H0 ;  /* 0x200000ffff909231 */ /* 0x000fcc0000340960 */
[----:B------:R-:W3:Y:S01]  /*16590*/  MUFU.EX2 R38, R49 ;  /* 0x0000003100267308 */ /* 0x000ee20000000800 */
[----:B------:R-:W-:Y:S02]  /*165a0*/  LOP3.LUT R6, R24, 0xff, RZ, 0xc0, !PT ;  /* 0x000000ff18067812 */ /* 0x000fe400078ec0ff */
[----:B------:R-:W-:-:S05]  /*165b0*/  @!P1 PRMT R96, R144, 0x5410, RZ ;  /* 0x0000541090609816 */ /* 0x000fca00000000ff */
[----:B------:R-:W4:Y:S01]  /*165c0*/  MUFU.EX2 R7, R177 ;  /* 0x000000b100077308 */ /* 0x000f220000000800 */
[----:B------:R-:W-:Y:S01]  /*165d0*/  ISETP.GE.U32.AND P1, PT, R194, R6, PT ;  /* 0x00000006c200720c */ /* 0x000fe20003f26070 */
[----:B------:R-:W-:Y:S01]  /*165e0*/  @!P3 HFMA2.BF16_V2 R80, -RZ.H0_H0, RZ.H0_H0, -R107.H0_H0 ;  /* 0x200000ffff50b231 */ /* 0x000fe2000034096b */
[----:B------:R-:W-:-:S05]  /*165f0*/  F2FP.BF16.PACK_AB R172, R0, R2 ;  /* 0x0000000200ac723e */ /* 0x000fca00000010ff */
[----:B------:R-:W4:Y:S01]  /*16600*/  MUFU.EX2 R6, R182 ;  /* 0x000000b600067308 */ /* 0x000f220000000800 */
[----:B---3--:R-:W-:Y:S01]  /*16610*/  F2FP.BF16.PACK_AB R2, R38, R36 ;  /* 0x000000242602723e */ /* 0x008fe200000010ff */
[----:B------:R-:W-:-:S06]  /*16620*/  @!P6 HFMA2.BF16_V2 R149, -RZ.H0_H0, RZ.H0_H0, -R81.H0_H0 ;  /* 0x200000ffff95e231 */ /* 0x000fcc0000340951 */
[----:B-1----:R-:W1:Y:S01]  /*16630*/  MUFU.EX2 R5, R184 ;  /* 0x000000b800057308 */ /* 0x002e620000000800 */
[C---:B------:R-:W-:Y:S02]  /*16640*/  PRMT R66, R2.reuse, 0x7610, R66 ;  /* 0x0000761002427816 */ /* 0x040fe40000000042 */
[----:B------:R-:W-:Y:S01]  /*16650*/  PRMT R61, R2, 0x7632, R61 ;  /* 0x00007632023d7816 */ /* 0x000fe2000000003d */
[----:B------:R-:W-:Y:S01]  /*16660*/  IMAD.MOV.U32 R144, RZ, RZ, R206 ;  /* 0x000000ffff907224 */ /* 0x000fe200078e00ce */
[----:B------:R-:W-:Y:S01]  /*16670*/  @!P3 PRMT R107, R80, 0x5410, RZ ;  /* 0x00005410506bb816 */ /* 0x000fe200000000ff */
[-C--:B------:R-:W-:Y:S01]  /*16680*/  FMUL.FTZ R206, R166, R3.reuse ;  /* 0x00000003a6ce7220 */ /* 0x080fe20000410000 */
[C---:B------:R-:W-:Y:S02]  /*16690*/  PRMT R80, R16.reuse, 0x7610, R80 ;  /* 0x0000761010507816 */ /* 0x040fe40000000050 */
[----:B------:R-:W-:Y:S01]  /*166a0*/  PRMT R69, R16, 0x7632, R69 ;  /* 0x0000763210457816 */ /* 0x000fe20000000045 */
[----:B------:R-:W-:Y:S01]  /*166b0*/  IMAD.MOV.U32 R166, RZ, RZ, R30 ;  /* 0x000000ffffa67224 */ /* 0x000fe200078e001e */
[----:B------:R-:W-:Y:S01]  /*166c0*/  @!P6 PRMT R81, R149, 0x5410, RZ ;  /* 0x000054109551e816 */ /* 0x000fe200000000ff */
[----:B------:R-:W-:Y:S01]  /*166d0*/  FMUL.FTZ R149, R70, R3 ;  /* 0x0000000346957220 */ /* 0x000fe20000410000 */
[----:B----4-:R-:W-:Y:S01]  /*166e0*/  F2FP.BF16.PACK_AB R16, R7, R39 ;  /* 0x000000270710723e */ /* 0x010fe200000010ff */
[-C--:B------:R-:W-:Y:S01]  /*166f0*/  FMUL.FTZ R148, R71, R3.reuse ;  /* 0x0000000347947220 */ /* 0x080fe20000410000 */
[----:B------:R3:W-:Y:S01]  /*16700*/  MUFU.EX2 R20, R181 ;  /* 0x000000b500147308 */ /* 0x0007e20000000800 */
[----:B------:R-:W-:Y:S01]  /*16710*/  FADD.FTZ R7, R7, R178 ;  /* 0x000000b207077221 */ /* 0x000fe20000010000 */
[----:B------:R-:W-:Y:S01]  /*16720*/  @!P1 HFMA2.BF16_V2 R71, -RZ.H0_H0, RZ.H0_H0, -R66.H0_H0 ;  /* 0x200000ffff479231 */ /* 0x000fe20000340942 */
[----:B------:R-:W-:Y:S01]  /*16730*/  FMUL.FTZ R30, R147, R3 ;  /* 0x00000003931e7220 */ /* 0x000fe20000410000 */
[----:B------:R-:W-:Y:S01]  /*16740*/  @!P0 HFMA2.BF16_V2 R70, -RZ.H0_H0, RZ.H0_H0, -R61.H0_H0 ;  /* 0x200000ffff468231 */ /* 0x000fe2000034093d */
[----:B------:R-:W-:Y:S01]  /*16750*/  FADD.FTZ R7, R6, R7 ;  /* 0x0000000706077221 */ /* 0x000fe20000010000 */
[----:B-1----:R-:W-:-:S02]  /*16760*/  F2FP.BF16.PACK_AB R23, R5, R6 ;  /* 0x000000060517723e */ /* 0x002fc400000010ff */
[----:B------:R1:W-:Y:S01]  /*16770*/  MUFU.EX2 R2, R185 ;  /* 0x000000b900027308 */ /* 0x0003e20000000800 */
[----:B---3--:R-:W-:Y:S02]  /*16780*/  IMAD.MOV.U32 R181, RZ, RZ, R211 ;  /* 0x000000ffffb57224 */ /* 0x008fe400078e00d3 */
[----:B------:R-:W-:-:S05]  /*16790*/  FMUL.FTZ R211, R171, R3 ;  /* 0x00000003abd37220 */ /* 0x000fca0000410000 */
[----:B------:R3:W-:Y:S01]  /*167a0*/  MUFU.EX2 R6, R196 ;  /* 0x000000c400067308 */ /* 0x0007e20000000800 */
[----:B------:R-:W-:Y:S01]  /*167b0*/  IMAD.MOV.U32 R171, RZ, RZ, R246 ;  /* 0x000000ffffab7224 */ /* 0x000fe200078e00f6 */
[----:B------:R-:W-:Y:S02]  /*167c0*/  PRMT R246, R66, 0x5410, R61 ;  /* 0x0000541042f67816 */ /* 0x000fe4000000003d */
[----:B------:R-:W-:Y:S01]  /*167d0*/  @!P1 PRMT R66, R71, 0x5410, RZ ;  /* 0x0000541047429816 */ /* 0x000fe200000000ff */
[----:B-1----:R-:W-:Y:S01]  /*167e0*/  IMAD.MOV.U32 R185, RZ, RZ, R31 ;  /* 0x000000ffffb97224 */ /* 0x002fe200078e001f */
[----:B------:R-:W-:Y:S01]  /*167f0*/  @!P0 PRMT R61, R70, 0x5410, RZ ;  /* 0x00005410463d8816 */ /* 0x000fe200000000ff */
[----:B------:R-:W-:Y:S02]  /*16800*/  IMAD.MOV.U32 R70, RZ, RZ, R29 ;  /* 0x000000ffff467224 */ /* 0x000fe400078e001d */
[----:B------:R-:W-:Y:S02]  /*16810*/  IMAD.MOV.U32 R71, RZ, RZ, R28 ;  /* 0x000000ffff477224 */ /* 0x000fe400078e001c */
[----:B---3--:R-:W-:-:S02]  /*16820*/  IMAD.MOV.U32 R196, RZ, RZ, R30 ;  /* 0x000000ffffc47224 */ /* 0x008fc400078e001e */
[----:B------:R-:W3:Y:S04]  /*16830*/  LDL.LU.64 R30, [R1+0x8] ;  /* 0x00000800011e7983 */ /* 0x000ee80000300a00 */
[----:B------:R-:W4:Y:S01]  /*16840*/  LDL.LU.64 R28, [R1+0x100] ;  /* 0x00010000011c7983 */ /* 0x000f220000300a00 */
[----:B------:R-:W-:Y:S02]  /*16850*/  ISETP.GE.U32.AND P3, PT, R194, R21, PT ;  /* 0x00000015c200720c */ /* 0x000fe40003f66070 */
[----:B------:R-:W1:Y:S01]  /*16860*/  MUFU.EX2 R21, R180 ;  /* 0x000000b400157308 */ /* 0x000e620000000800 */
[----:B------:R-:W-:Y:S02]  /*16870*/  @!P5 HFMA2.BF16_V2 R153, -RZ.H0_H0, RZ.H0_H0, -R80.H0_H0 ;  /* 0x200000ffff99d231 */ /* 0x000fe40000340950 */
[----:B------:R-:W-:Y:S01]  /*16880*/  @!P4 HFMA2.BF16_V2 R152, -RZ.H0_H0, RZ.H0_H0, -R69.H0_H0 ;  /* 0x200000ffff98c231 */ /* 0x000fe20000340945 */
[----:B------:R-:W-:Y:S01]  /*16890*/  PRMT R250, R80, 0x5410, R69 ;  /* 0x0000541050fa7816 */ /* 0x000fe20000000045 */
[----:B------:R-:W-:Y:S01]  /*168a0*/  FMUL.FTZ R109, R174, R3 ;  /* 0x00000003ae6d7220 */ /* 0x000fe20000410000 */
[----:B------:R-:W-:-:S02]  /*168b0*/  @!P5 PRMT R80, R153, 0x5410, RZ ;  /* 0x000054109950d816 */ /* 0x000fc400000000ff */
[----:B------:R1:W-:Y:S02]  /*168c0*/  MUFU.EX2 R8, R183 ;  /* 0x000000b700087308 */ /* 0x0003e40000000800 */
[----:B-1----:R-:W-:-:S04]  /*168d0*/  F2FP.BF16.PACK_AB R0, R20, R21 ;  /* 0x000000151400723e */ /* 0x002fc800000010ff */
[C---:B------:R-:W-:Y:S02]  /*168e0*/  PRMT R68, R0.reuse, 0x7610, R68 ;  /* 0x0000761000447816 */ /* 0x040fe40000000044 */
[----:B------:R-:W-:Y:S02]  /*168f0*/  PRMT R67, R0, 0x7632, R67 ;  /* 0x0000763200437816 */ /* 0x000fe40000000043 */
[----:B------:R-:W-:Y:S01]  /*16900*/  MUFU.EX2 R0, R52 ;  /* 0x0000003400007308 */ /* 0x000fe20000000800 */
[----:B------:R-:W-:Y:S01]  /*16910*/  IMAD.MOV.U32 R183, RZ, RZ, R205 ;  /* 0x000000ffffb77224 */ /* 0x000fe200078e00cd */
[----:B------:R-:W-:Y:S01]  /*16920*/  @!P4 PRMT R69, R152, 0x5410, RZ ;  /* 0x000054109845c816 */ /* 0x000fe200000000ff */
[----:B------:R-:W-:Y:S02]  /*16930*/  IMAD.MOV.U32 R182, RZ, RZ, R204 ;  /* 0x000000ffffb67224 */ /* 0x000fe400078e00cc */
[----:B------:R-:W-:Y:S02]  /*16940*/  IMAD.MOV.U32 R180, RZ, RZ, R210 ;  /* 0x000000ffffb47224 */ /* 0x000fe400078e00d2 */
[----:B------:R-:W-:-:S02]  /*16950*/  IMAD.MOV.U32 R145, RZ, RZ, R207 ;  /* 0x000000ffff917224 */ /* 0x000fc400078e00cf */
[----:B------:R-:W-:Y:S02]  /*16960*/  FMUL.FTZ R205, R170, R3 ;  /* 0x00000003aacd7220 */ /* 0x000fe40000410000 */
[----:B------:R-:W-:Y:S02]  /*16970*/  IMAD.MOV.U32 R174, RZ, RZ, R193 ;  /* 0x000000ffffae7224 */ /* 0x000fe400078e00c1 */
[----:B------:R-:W-:Y:S02]  /*16980*/  IMAD.MOV.U32 R177, RZ, RZ, R108 ;  /* 0x000000ffffb17224 */ /* 0x000fe400078e006c */
[----:B------:R-:W-:Y:S02]  /*16990*/  IMAD.MOV.U32 R111, RZ, RZ, R103 ;  /* 0x000000ffff6f7224 */ /* 0x000fe400078e0067 */
[----:B------:R-:W-:Y:S02]  /*169a0*/  IMAD.MOV.U32 R179, RZ, RZ, R195 ;  /* 0x000000ffffb37224 */ /* 0x000fe400078e00c3 */
        /* <DEDUP_REMOVED lines=16> */
[----:B------:R-:W-:Y:S02]  /*16ab0*/  FMUL.FTZ R193, R99, R3 ;  /* 0x0000000363c17220 */ /* 0x000fe40000410000 */
[----:B------:R-:W1:Y:S01]  /*16ac0*/  MUFU.EX2 R3, R186 ;  /* 0x000000ba00037308 */ /* 0x000e620000000800 */
[----:B------:R-:W-:Y:S01]  /*16ad0*/  FADD.FTZ R10, R5, R7 ;  /* 0x00000007050a7221 */ /* 0x000fe20000010000 */
[----:B------:R-:W-:-:S06]  /*16ae0*/  F2FP.BF16.PACK_AB R25, R11, R13 ;  /* 0x0000000d0b19723e */ /* 0x000fcc00000010ff */
[----:B------:R-:W2:Y:S01]  /*16af0*/  MUFU.EX2 R7, R187 ;  /* 0x000000bb00077308 */ /* 0x000ea20000000800 */
[----:B-1----:R-:W-:Y:S01]  /*16b00*/  F2FP.BF16.PACK_AB R24, R2, R3 ;  /* 0x000000030218723e */ /* 0x002fe200000010ff */
[----:B------:R-:W-:Y:S02]  /*16b10*/  @!P3 HFMA2.BF16_V2 R83, -RZ.H0_H0, RZ.H0_H0, -R68.H0_H0 ;  /* 0x200000ffff53b231 */ /* 0x000fe40000340944 */
[----:B------:R-:W-:Y:S01]  /*16b20*/  @!P2 HFMA2.BF16_V2 R82, -RZ.H0_H0, RZ.H0_H0, -R67.H0_H0 ;  /* 0x200000ffff52a231 */ /* 0x000fe20000340943 */
[----:B------:R-:W-:Y:S02]  /*16b30*/  PRMT R247, R68, 0x5410, R67 ;  /* 0x0000541044f77816 */ /* 0x000fe40000000043 */
[----:B------:R-:W-:Y:S02]  /*16b40*/  @!P3 PRMT R68, R83, 0x5410, RZ ;  /* 0x000054105344b816 */ /* 0x000fe400000000ff */
[----:B------:R-:W-:Y:S01]  /*16b50*/  @!P2 PRMT R67, R82, 0x5410, RZ ;  /* 0x000054105243a816 */ /* 0x000fe200000000ff */
[----:B--2---:R-:W-:-:S04]  /*16b60*/  FFMA.FTZ R5, R167, R0, R13 ;  /* 0x00000000a7057223 */ /* 0x004fc8000001000d */
[----:B------:R-:W-:Y:S02]  /*16b70*/  FADD.FTZ R11, R11, R5 ;  /* 0x000000050b0b7221 */ /* 0x000fe40000010000 */
[----:B------:R-:W-:-:S04]  /*16b80*/  FADD.FTZ R5, R3, R10 ;  /* 0x0000000a03057221 */ /* 0x000fc80000010000 */
[----:B------:R-:W-:Y:S02]  /*16b90*/  FADD.FTZ R10, R2, R5 ;  /* 0x00000005020a7221 */ /* 0x000fe40000010000 */
[----:B------:R-:W1:Y:S01]  /*16ba0*/  MUFU.EX2 R5, R200 ;  /* 0x000000c800057308 */ /* 0x000e620000000800 */
[----:B------:R-:W-:Y:S01]  /*16bb0*/  FADD.FTZ R2, R14, R11 ;  /* 0x0000000b0e027221 */ /* 0x000fe20000010000 */
[----:B------:R-:W-:-:S03]  /*16bc0*/  F2FP.BF16.PACK_AB R14, R9, R14 ;  /* 0x0000000e090e723e */ /* 0x000fc600000010ff */
[----:B------:R-:W-:Y:S02]  /*16bd0*/  FADD.FTZ R9, R9, R2 ;  /* 0x0000000209097221 */ /* 0x000fe40000010000 */
[----:B------:R-:W-:Y:S01]  /*16be0*/  FADD.FTZ R2, R7, R10 ;  /* 0x0000000a07027221 */ /* 0x000fe20000010000 */
[----:B------:R-:W-:-:S03]  /*16bf0*/  F2FP.BF16.PACK_AB R13, R6, R7 ;  /* 0x00000007060d723e */ /* 0x000fc600000010ff */
[----:B------:R-:W-:Y:S02]  /*16c00*/  FADD.FTZ R7, R6, R2 ;  /* 0x0000000206077221 */ /* 0x000fe40000010000 */
[----:B------:R-:W-:Y:S01]  /*16c10*/  FADD.FTZ R6, R8, R9 ;  /* 0x0000000908067221 */ /* 0x000fe20000010000 */
[----:B------:R-:W2:Y:S01]  /*16c20*/  MUFU.EX2 R3, R201 ;  /* 0x000000c900037308 */ /* 0x000ea20000000800 */
[C---:B-1----:R-:W-:Y:S02]  /*16c30*/  F2FP.BF16.PACK_AB R43, R5.reuse, R8 ;  /* 0x00000008052b723e */ /* 0x042fe400000010ff */
[----:B------:R-:W-:Y:S02]  /*16c40*/  FADD.FTZ R6, R5, R6 ;  /* 0x0000000605067221 */ /* 0x000fe40000010000 */
[----:B------:R-:W-:-:S03]  /*16c50*/  IMAD.SHL.U32 R5, R197, 0x2, RZ ;  /* 0x00000002c5057824 */ /* 0x000fc600078e00ff */
[----:B------:R-:W1:Y:S02]  /*16c60*/  MUFU.EX2 R2, R202 ;  /* 0x000000ca00027308 */ /* 0x000e640000000800 */
[----:B------:R-:W-:-:S04]  /*16c70*/  LOP3.LUT R5, R145, R5, RZ, 0x3c, !PT ;  /* 0x0000000591057212 */ /* 0x000fc800078e3cff */
[----:B------:R-:W-:Y:S01]  /*16c80*/  LOP3.LUT R5, R5, R183, RZ, 0x3c, !PT ;  /* 0x000000b705057212 */ /* 0x000fe200078e3cff */
[----:B--2---:R-:W-:-:S04]  /*16c90*/  FADD.FTZ R6, R3, R6 ;  /* 0x0000000603067221 */ /* 0x004fc80000010000 */
[----:B------:R-:W-:-:S04]  /*16ca0*/  IMAD.WIDE.U32 R144, R5, -0x326172a9, RZ ;  /* 0xcd9e8d5705907825 */ /* 0x000fc800078e00ff */
[----:B------:R-:W-:Y:S01]  /*16cb0*/  FADD.FTZ R7, R15, R7 ;  /* 0x000000070f077221 */ /* 0x000fe20000010000 */
[C---:B-1----:R-:W-:Y:S01]  /*16cc0*/  F2FP.BF16.PACK_AB R15, R2.reuse, R3 ;  /* 0x00000003020f723e */ /* 0x042fe200000010ff */
[----:B------:R-:W-:Y:S01]  /*16cd0*/  FADD.FTZ R10, R2, R6 ;  /* 0x00000006020a7221 */ /* 0x000fe20000010000 */
[----:B------:R-:W-:Y:S01]  /*16ce0*/  LOP3.LUT R2, R145, R192, R216, 0x96, !PT ;  /* 0x000000c091027212 */ /* 0x000fe200078e96d8 */
[----:B------:R1:W2:Y:S01]  /*16cf0*/  MUFU.EX2 R8, R208 ;  /* 0x000000d000087308 */ /* 0x0002a20000000800 */
[----:B------:R-:W-:-:S03]  /*16d00*/  LOP3.LUT R6, R215, R191, R144, 0x96, !PT ;  /* 0x000000bfd7067212 */ /* 0x000fc600078e9690 */
[----:B------:R-:W-:-:S04]  /*16d10*/  IMAD.WIDE.U32 R2, R2, -0x2daee0ad, RZ ;  /* 0xd2511f5302027825 */ /* 0x000fc800078e00ff */
[----:B------:R-:W-:Y:S02]  /*16d20*/  FADD.FTZ R11, R12, R7 ;  /* 0x000000070c0b7221 */ /* 0x000fe40000010000 */
[----:B------:R-:W-:-:S04]  /*16d30*/  IMAD.WIDE.U32 R6, R6, -0x2daee0ad, RZ ;  /* 0xd2511f5306067825 */ /* 0x000fc800078e00ff */
[----:B-1----:R-:W-:Y:S02]  /*16d40*/  IMAD.MOV.U32 R208, RZ, RZ, R62 ;  /* 0x000000ffffd07224 */ /* 0x002fe400078e003e */
[----:B------:R-:W-:-:S03]  /*16d50*/  IMAD.MOV.U32 R167, RZ, RZ, R166 ;  /* 0x000000ffffa77224 */ /* 0x000fc600078e00a6 */
[----:B------:R-:W-:Y:S01]  /*16d60*/  LOP3.LUT R3, R3, R208, R180, 0x96, !PT ;  /* 0x000000d003037212 */ /* 0x000fe200078e96b4 */
[----:B------:R-:W-:Y:S01]  /*16d70*/  IMAD.MOV.U32 R166, RZ, RZ, R63 ;  /* 0x000000ffffa67224 */ /* 0x000fe200078e003f */
[----:B------:R-:W-:-:S03]  /*16d80*/  LOP3.LUT R2, R7, R189, R2, 0x96, !PT ;  /* 0x000000bd07027212 */ /* 0x000fc600078e9602 */
[----:B------:R-:W-:Y:S01]  /*16d90*/  IMAD.WIDE.U32 R62, R3, -0x326172a9, RZ ;  /* 0xcd9e8d57033e7825 */ /* 0x000fe200078e00ff */
[----:B------:R1:W1:Y:S03]  /*16da0*/  MUFU.EX2 R5, R213 ;  /* 0x000000d500057308 */ /* 0x0002660000000800 */
[----:B------:R-:W-:Y:S01]  /*16db0*/  IMAD.WIDE.U32 R98, R2, -0x326172a9, RZ ;  /* 0xcd9e8d5702627825 */ /* 0x000fe200078e00ff */
[----:B------:R-:W-:-:S04]  /*16dc0*/  LOP3.LUT R3, R63, R167, R214, 0x96, !PT ;  /* 0x000000a73f037212 */ /* 0x000fc800078e96d6 */
[----:B------:R-:W-:Y:S01]  /*16dd0*/  LOP3.LUT R7, R99, R176, R62, 0x96, !PT ;  /* 0x000000b063077212 */ /* 0x000fe200078e963e */
[----:B------:R-:W-:-:S05]  /*16de0*/  IMAD.WIDE.U32 R2, R3, -0x2daee0ad, RZ ;  /* 0xd2511f5303027825 */ /* 0x000fca00078e00ff */
[----:B------:R-:W-:Y:S01]  /*16df0*/  LOP3.LUT R9, R3, R179, R6, 0x96, !PT ;  /* 0x000000b303097212 */ /* 0x000fe200078e9606 */
[----:B------:R-:W-:-:S04]  /*16e00*/  IMAD.WIDE.U32 R6, R7, -0x2daee0ad, RZ ;  /* 0xd2511f5307067825 */ /* 0x000fc800078e00ff */
[----:B-1----:R-:W-:Y:S02]  /*16e10*/  IMAD.MOV.U32 R213, RZ, RZ, R171 ;  /* 0x000000ffffd57224 */ /* 0x002fe400078e00ab */
[----:B--2---:R-:W-:-:S03]  /*16e20*/  FADD.FTZ R3, R8, R10 ;  /* 0x0000000a08037221 */ /* 0x004fc60000010000 */
[----:B------:R-:W-:Y:S01]  /*16e30*/  LOP3.LUT R2, R7, R213, R2, 0x96, !PT ;  /* 0x000000d507027212 */ /* 0x000fe200078e9602 */
[----:B------:R-:W-:Y:S02]  /*16e40*/  FADD.FTZ R10, R5, R3 ;  /* 0x00000003050a7221 */ /* 0x000fe40000010000 */
[----:B------:R-:W-:-:S04]  /*16e50*/  IMAD.WIDE.U32 R82, R9, -0x326172a9, RZ ;  /* 0xcd9e8d5709527825 */ /* 0x000fc800078e00ff */
[----:B------:R-:W-:Y:S01]  /*16e60*/  IMAD.WIDE.U32 R2, R2, -0x326172a9, RZ ;  /* 0xcd9e8d5702027825 */ /* 0x000fe200078e00ff */
[----:B------:R-:W-:-:S04]  /*16e70*/  F2FP.BF16.PACK_AB R87, R5, R8 ;  /* 0x000000080557723e */ /* 0x000fc800000010ff */
[----:B------:R-:W-:-:S04]  /*16e80*/  LOP3.LUT R5, R3, R166, R82, 0x96, !PT ;  /* 0x000000a603057212 */ /* 0x000fc800078e9652 */
[----:B------:R-:W-:-:S04]  /*16e90*/  LOP3.LUT R7, R5, 0xff, RZ, 0xc0, !PT ;  /* 0x000000ff05077812 */ /* 0x000fc800078ec0ff */
[----:B------:R-:W-:Y:S02]  /*16ea0*/  ISETP.GE.U32.AND P2, PT, R194, R7, PT ;  /* 0x00000007c200720c */ /* 0x000fe40003f46070 */
[----:B------:R-:W-:-:S04]  /*16eb0*/  LOP3.LUT R7, R5, 0xffff, RZ, 0xc0, !PT ;  /* 0x0000ffff05077812 */ /* 0x000fc800078ec0ff */
[----:B------:R-:W-:Y:S02]  /*16ec0*/  SHF.R.U32.HI R7, RZ, 0x8, R7 ;  /* 0x00000008ff077819 */ /* 0x000fe40000011607 */
[--C-:B------:R-:W-:Y:S02]  /*16ed0*/  SHF.R.U32.HI R8, RZ, 0x10, R5.reuse ;  /* 0x00000010ff087819 */ /* 0x100fe40000011605 */
[----:B------:R-:W-:Y:S02]  /*16ee0*/  LOP3.LUT R7, R7, 0xffff, RZ, 0xc0, !PT ;  /* 0x0000ffff07077812 */ /* 0x000fe400078ec0ff */
[----:B------:R-:W-:Y:S02]  /*16ef0*/  SHF.R.U32.HI R5, RZ, 0x18, R5 ;  /* 0x00000018ff057819 */ /* 0x000fe40000011605 */
[----:B------:R-:W-:Y:S02]  /*16f00*/  ISETP.GE.U32.AND P6, PT, R194, R7, PT ;  /* 0x00000007c200720c */ /* 0x000fe40003fc6070 */
[----:B------:R-:W1:Y:S01]  /*16f10*/  MUFU.EX2 R7, R222 ;  /* 0x000000de00077308 */ /* 0x000e620000000800 */
[----:B------:R-:W-:-:S02]  /*16f20*/  LOP3.LUT R8, R8, 0xff, RZ, 0xc0, !PT ;  /* 0x000000ff08087812 */ /* 0x000fc400078ec0ff */
[C---:B------:R-:W-:Y:S02]  /*16f30*/  ISETP.GE.U32.AND P4, PT, R194.reuse, R5, PT ;  /* 0x00000005c200720c */ /* 0x040fe40003f86070 */
[----:B------:R-:W-:Y:S02]  /*16f40*/  ISETP.GE.U32.AND P5, PT, R194, R8, PT ;  /* 0x00000008c200720c */ /* 0x000fe40003fa6070 */
[C---:B------:R-:W-:Y:S01]  /*16f50*/  LOP3.LUT R8, R2.reuse, 0xff, RZ, 0xc0, !PT ;  /* 0x000000ff02087812 */ /* 0x040fe200078ec0ff */
[----:B------:R-:W2:Y:S01]  /*16f60*/  MUFU.EX2 R5, R226 ;  /* 0x000000e200057308 */ /* 0x000ea20000000800 */
[----:B------:R-:W-:Y:S02]  /*16f70*/  LOP3.LUT R9, R2, 0xffff, RZ, 0xc0, !PT ;  /* 0x0000ffff02097812 */ /* 0x000fe400078ec0ff */
[----:B------:R-:W-:Y:S02]  /*16f80*/  ISETP.GE.U32.AND P3, PT, R194, R8, PT ;  /* 0x00000008c200720c */ /* 0x000fe40003f66070 */
[----:B------:R-:W-:-:S02]  /*16f90*/  SHF.R.U32.HI R8, RZ, 0x10, R2 ;  /* 0x00000010ff087819 */ /* 0x000fc40000011602 */
[----:B------:R-:W-:-:S04]  /*16fa0*/  SHF.R.U32.HI R2, RZ, 0x18, R2 ;  /* 0x00000018ff027819 */ /* 0x000fc80000011602 */
[----:B------:R-:W-:Y:S01]  /*16fb0*/  ISETP.GE.U32.AND P0, PT, R194, R2, PT ;  /* 0x00000002c200720c */ /* 0x000fe20003f06070 */
[----:B-1----:R-:W-:Y:S01]  /*16fc0*/  FADD.FTZ R2, R7, R10 ;  /* 0x0000000a07027221 */ /* 0x002fe20000010000 */
[----:B------:R-:W-:-:S03]  /*16fd0*/  PRMT R48, R16, 0x7610, R48 ;  /* 0x0000761010307816 */ /* 0x000fc60000000030 */
[----:B--2---:R-:W-:Y:S01]  /*16fe0*/  FADD.FTZ R10, R5, R2 ;  /* 0x00000002050a7221 */ /* 0x004fe20000010000 */
[----:B------:R-:W-:Y:S01]  /*16ff0*/  SHF.R.U32.HI R2, RZ, 0x8, R9 ;  /* 0x00000008ff027819 */ /* 0x000fe20000011609 */
[----:B------:R-:W-:Y:S01]  /*17000*/  @!P2 HFMA2.BF16_V2 R86, -RZ.H0_H0, RZ.H0_H0, -R48.H0_H0 ;  /* 0x200000ffff56a231 */ /* 0x000fe20000340930 */
[----:B------:R-:W-:Y:S01]  /*17010*/  PRMT R59, R16, 0x7632, R59 ;  /* 0x00007632103b7816 */ /* 0x000fe2000000003b */
[----:B------:R-:W-:Y:S01]  /*17020*/  IMAD.MOV.U32 R226, RZ, RZ, R174 ;  /* 0x000000ffffe27224 */ /* 0x000fe200078e00ae */
[----:B------:R-:W-:Y:S02]  /*17030*/  LOP3.LUT R2, R2, 0xffff, RZ, 0xc0, !PT ;  /* 0x0000ffff02027812 */ /* 0x000fe400078ec0ff */
[----:B------:R-:W-:Y:S02]  /*17040*/  PRMT R174, R48, 0x5410, R59 ;  /* 0x0000541030ae7816 */ /* 0x000fe4000000003b */
[----:B------:R-:W-:Y:S02]  /*17050*/  @!P2 PRMT R48, R86, 0x5410, RZ ;  /* 0x000054105630a816 */ /* 0x000fe400000000ff */
[----:B------:R-:W-:-:S02]  /*17060*/  ISETP.GE.U32.AND P2, PT, R194, R2, PT ;  /* 0x00000002c200720c */ /* 0x000fc40003f46070 */
[----:B------:R-:W-:Y:S02]  /*17070*/  LOP3.LUT R3, R8, 0xff, RZ, 0xc0, !PT ;  /* 0x000000ff08037812 */ /* 0x000fe400078ec0ff */
[----:B------:R-:W-:Y:S02]  /*17080*/  LOP3.LUT R2, R83, R226, R98, 0x96, !PT ;  /* 0x000000e253027212 */ /* 0x000fe400078e9662 */
[----:B------:R-:W-:-:S03]  /*17090*/  ISETP.GE.U32.AND P1, PT, R194, R3, PT ;  /* 0x00000003c200720c */ /* 0x000fc60003f26070 */
[----:B------:R-:W-:Y:S01]  /*170a0*/  IMAD.WIDE.U32 R2, R2, -0x2daee0ad, RZ ;  /* 0xd2511f5302027825 */ /* 0x000fe200078e00ff */
[----:B------:R-:W-:Y:S02]  /*170b0*/  F2FP.BF16.PACK_AB R12, R5, R7 ;  /* 0x00000007050c723e */ /* 0x000fe400000010ff */
[----:B------:R-:W-:Y:S02]  /*170c0*/  PRMT R58, R51, 0x7610, R58 ;  /* 0x00007610333a7816 */ /* 0x000fe4000000003a */
[----:B------:R-:W-:Y:S02]  /*170d0*/  LOP3.LUT R5, R3, R252, R6, 0x96, !PT ;  /* 0x000000fc03057212 */ /* 0x000fe400078e9606 */
[----:B------:R-:W-:Y:S02]  /*170e0*/  PRMT R54, R51, 0x7632, R54 ;  /* 0x0000763233367816 */ /* 0x000fe40000000036 */
[----:B------:R-:W-:Y:S01]  /*170f0*/  SHF.R.U32.HI R6, RZ, 0x10, R5 ;  /* 0x00000010ff067819 */ /* 0x000fe20000011605 */
[----:B------:R-:W-:Y:S01]  /*17100*/  @!P5 HFMA2.BF16_V2 R146, -RZ.H0_H0, RZ.H0_H0, -R58.H0_H0 ;  /* 0x200000ffff92d231 */ /* 0x000fe2000034093a */
[----:B------:R-:W-:-:S02]  /*17110*/  PRMT R53, R23, 0x7610, R53 ;  /* 0x0000761017357816 */ /* 0x000fc40000000035 */
[----:B------:R-:W-:Y:S02]  /*17120*/  LOP3.LUT R6, R6, 0xff, RZ, 0xc0, !PT ;  /* 0x000000ff06067812 */ /* 0x000fe400078ec0ff */
[----:B------:R-:W-:Y:S01]  /*17130*/  PRMT R171, R58, 0x5410, R54 ;  /* 0x000054103aab7816 */ /* 0x000fe20000000036 */
[----:B------:R-:W-:Y:S01]  /*17140*/  @!P3 HFMA2.BF16_V2 R156, -RZ.H0_H0, RZ.H0_H0, -R53.H0_H0 ;  /* 0x200000ffff9cb231 */ /* 0x000fe20000340935 */
[----:B------:R-:W-:Y:S01]  /*17150*/  @!P5 PRMT R58, R146, 0x5410, RZ ;  /* 0x00005410923ad816 */ /* 0x000fe200000000ff */
[----:B------:R-:W-:Y:S01]  /*17160*/  FADD.FTZ R11, R18, R11 ;  /* 0x0000000b120b7221 */ /* 0x000fe20000010000 */
[----:B------:R-:W-:Y:S02]  /*17170*/  PRMT R49, R23, 0x7632, R49 ;  /* 0x0000763217317816 */ /* 0x000fe40000000031 */
[----:B------:R-:W-:Y:S02]  /*17180*/  ISETP.GE.U32.AND P5, PT, R194, R6, PT ;  /* 0x00000006c200720c */ /* 0x000fe40003fa6070 */
[----:B------:R-:W-:Y:S01]  /*17190*/  LOP3.LUT R6, R2, 0xff, RZ, 0xc0, !PT ;  /* 0x000000ff02067812 */ /* 0x000fe200078ec0ff */
[----:B------:R-:W-:Y:S01]  /*171a0*/  FADD.FTZ R7, R19, R11 ;  /* 0x0000000b13077221 */ /* 0x000fe20000010000 */
[----:B------:R-:W-:Y:S01]  /*171b0*/  PRMT R146, R53, 0x5410, R49 ;  /* 0x0000541035927816 */ /* 0x000fe20000000031 */
[----:B------:R-:W-:Y:S01]  /*171c0*/  @!P2 HFMA2.BF16_V2 R155, -RZ.H0_H0, RZ.H0_H0, -R49.H0_H0 ;  /* 0x200000ffff9ba231 */ /* 0x000fe20000340931 */
[----:B------:R-:W-:-:S02]  /*171d0*/  @!P3 PRMT R53, R156, 0x5410, RZ ;  /* 0x000054109c35b816 */ /* 0x000fc400000000ff */
[C---:B------:R-:W-:Y:S01]  /*171e0*/  ISETP.GE.U32.AND P3, PT, R194.reuse, R6, PT ;  /* 0x00000006c200720c */ /* 0x040fe20003f66070 */
[----:B------:R-:W-:Y:S01]  /*171f0*/  @!P4 HFMA2.BF16_V2 R150, -RZ.H0_H0, RZ.H0_H0, -R54.H0_H0 ;  /* 0x200000ffff96c231 */ /* 0x000fe20000340936 */
[----:B------:R-:W-:Y:S01]  /*17200*/  LOP3.LUT R6, R5, 0xff, RZ, 0xc0, !PT ;  /* 0x000000ff05067812 */ /* 0x000fe200078ec0ff */
[----:B------:R-:W-:Y:S01]  /*17210*/  FADD.FTZ R11, R17, R7 ;  /* 0x00000007110b7221 */ /* 0x000fe20000010000 */
[----:B------:R-:W-:Y:S02]  /*17220*/  SHF.R.U32.HI R7, RZ, 0x18, R5 ;  /* 0x00000018ff077819 */ /* 0x000fe40000011605 */
[----:B------:R-:W-:Y:S02]  /*17230*/  @!P2 PRMT R49, R155, 0x5410, RZ ;  /* 0x000054109b31a816 */ /* 0x000fe400000000ff */
[----:B------:R-:W-:Y:S02]  /*17240*/  ISETP.GE.U32.AND P2, PT, R194, R6, PT ;  /* 0x00000006c200720c */ /* 0x000fe40003f46070 */
[----:B------:R-:W-:Y:S01]  /*17250*/  @!P4 PRMT R54, R150, 0x5410, RZ ;  /* 0x000054109636c816 */ /* 0x000fe200000000ff */
[----:B------:R-:W1:Y:S01]  /*17260*/  MUFU.EX2 R6, R227 ;  /* 0x000000e300067308 */ /* 0x000e620000000800 */
[----:B------:R-:W-:-:S02]  /*17270*/  ISETP.GE.U32.AND P4, PT, R194, R7, PT ;  /* 0x00000007c200720c */ /* 0x000fc40003f86070 */
[----:B------:R-:W-:Y:S02]  /*17280*/  LOP3.LUT R9, R2, 0xffff, RZ, 0xc0, !PT ;  /* 0x0000ffff02097812 */ /* 0x000fe400078ec0ff */
[--C-:B------:R-:W-:Y:S02]  /*17290*/  SHF.R.U32.HI R8, RZ, 0x10, R2.reuse ;  /* 0x00000010ff087819 */ /* 0x100fe40000011602 */
[----:B------:R-:W-:Y:S02]  /*172a0*/  SHF.R.U32.HI R7, RZ, 0x18, R2 ;  /* 0x00000018ff077819 */ /* 0x000fe40000011602 */
[----:B------:R-:W-:Y:S01]  /*172b0*/  LOP3.LUT R3, R5, 0xffff, RZ, 0xc0, !PT ;  /* 0x0000ffff05037812 */ /* 0x000fe200078ec0ff */
[----:B------:R-:W2:Y:S01]  /*172c0*/  MUFU.EX2 R2, R230 ;  /* 0x000000e600027308 */ /* 0x000ea20000000800 */
[----:B------:R-:W-:Y:S02]  /*172d0*/  @!P6 HFMA2.BF16_V2 R147, -RZ.H0_H0, RZ.H0_H0, -R59.H0_H0 ;  /* 0x200000ffff93e231 */ /* 0x000fe4000034093b */
[----:B------:R-:W-:-:S04]  /*172e0*/  SHF.R.U32.HI R3, RZ, 0x8, R3 ;  /* 0x00000008ff037819 */ /* 0x000fc80000011603 */
[----:B------:R-:W-:Y:S02]  /*172f0*/  LOP3.LUT R3, R3, 0xffff, RZ, 0xc0, !PT ;  /* 0x0000ffff03037812 */ /* 0x000fe400078ec0ff */
[----:B------:R-:W-:Y:S02]  /*17300*/  @!P6 PRMT R59, R147, 0x5410, RZ ;  /* 0x00005410933be816 */ /* 0x000fe400000000ff */
[----:B------:R-:W-:Y:S01]  /*17310*/  ISETP.GE.U32.AND P6, PT, R194, R3, PT ;  /* 0x00000003c200720c */ /* 0x000fe20003fc6070 */
[----:B-1----:R-:W-:Y:S01]  /*17320*/  FADD.FTZ R3, R6, R10 ;  /* 0x0000000a06037221 */ /* 0x002fe20000010000 */
[C---:B------:R-:W-:Y:S02]  /*17330*/  PRMT R52, R27.reuse, 0x7610, R52 ;  /* 0x000076101b347816 */ /* 0x040fe40000000034 */
[----:B------:R-:W-:Y:S02]  /*17340*/  PRMT R46, R24, 0x7610, R46 ;  /* 0x00007610182e7816 */ /* 0x000fe4000000002e */
[C---:B--2---:R-:W-:Y:S01]  /*17350*/  F2FP.BF16.PACK_AB R86, R2.reuse, R6 ;  /* 0x000000060256723e */ /* 0x044fe200000010ff */
[----:B------:R-:W-:Y:S01]  /*17360*/  FADD.FTZ R6, R2, R3 ;  /* 0x0000000302067221 */ /* 0x000fe20000010000 */
[----:B------:R-:W-:Y:S01]  /*17370*/  SHF.R.U32.HI R2, RZ, 0x8, R9 ;  /* 0x00000008ff027819 */ /* 0x000fe20000011609 */
[----:B------:R-:W-:Y:S01]  /*17380*/  @!P1 HFMA2.BF16_V2 R154, -RZ.H0_H0, RZ.H0_H0, -R52.H0_H0 ;  /* 0x200000ffff9a9231 */ /* 0x000fe20000340934 */
[----:B------:R-:W-:Y:S01]  /*17390*/  PRMT R51, R27, 0x7632, R51 ;  /* 0x000076321b337816 */ /* 0x000fe20000000033 */
[----:B------:R-:W-:Y:S01]  /*173a0*/  @!P2 HFMA2.BF16_V2 R157, -RZ.H0_H0, RZ.H0_H0, -R46.H0_H0 ;  /* 0x200000ffff9da231 */ /* 0x000fe2000034092e */
[----:B------:R-:W-:Y:S01]  /*173b0*/  PRMT R45, R24, 0x7632, R45 ;  /* 0x00007632182d7816 */ /* 0x000fe2000000002d */
[----:B------:R-:W-:Y:S01]  /*173c0*/  IMAD.MOV.U32 R222, RZ, RZ, R179 ;  /* 0x000000ffffde7224 */ /* 0x000fe200078e00b3 */
[----:B------:R-:W-:-:S02]  /*173d0*/  LOP3.LUT R5, R8, 0xff, RZ, 0xc0, !PT ;  /* 0x000000ff08057812 */ /* 0x000fc400078ec0ff */
[----:B------:R-:W-:Y:S02]  /*173e0*/  LOP3.LUT R2, R2, 0xffff, RZ, 0xc0, !PT ;  /* 0x0000ffff02027812 */ /* 0x000fe400078ec0ff */
[----:B------:R-:W-:Y:S02]  /*173f0*/  PRMT R147, R52, 0x5410, R51 ;  /* 0x0000541034937816 */ /* 0x000fe40000000033 */
[----:B------:R-:W-:Y:S02]  /*17400*/  PRMT R179, R46, 0x5410, R45 ;  /* 0x000054102eb37816 */ /* 0x000fe4000000002d */
[----:B------:R-:W-:Y:S02]  /*17410*/  @!P1 PRMT R52, R154, 0x5410, RZ ;  /* 0x000054109a349816 */ /* 0x000fe400000000ff */
[----:B------:R-:W-:Y:S02]  /*17420*/  @!P2 PRMT R46, R157, 0x5410, RZ ;  /* 0x000054109d2ea816 */ /* 0x000fe400000000ff */
[----:B------:R-:W-:-:S02]  /*17430*/  ISETP.GE.U32.AND P1, PT, R194, R5, PT ;  /* 0x00000005c200720c */ /* 0x000fc40003f26070 */
[----:B------:R-:W-:Y:S01]  /*17440*/  ISETP.GE.U32.AND P2, PT, R194, R2, PT ;  /* 0x00000002c200720c */ /* 0x000fe20003f46070 */
[----:B------:R1:W2:Y:S01]  /*17450*/  MUFU.EX2 R5, R239 ;  /* 0x000000ef00057308 */ /* 0x0002a20000000800 */
[C---:B------:R-:W-:Y:S02]  /*17460*/  PRMT R44, R55.reuse, 0x7610, R44 ;  /* 0x00007610372c7816 */ /* 0x040fe4000000002c */
[----:B------:R-:W-:Y:S02]  /*17470*/  PRMT R47, R55, 0x7632, R47 ;  /* 0x00007632372f7816 */ /* 0x000fe4000000002f */
[----:B------:R-:W-:Y:S02]  /*17480*/  PRMT R55, R13, 0x7632, R55 ;  /* 0x000076320d377816 */ /* 0x000fe40000000037 */
[----:B------:R-:W-:Y:S01]  /*17490*/  PRMT R57, R37, 0x7610, R57 ;  /* 0x0000761025397816 */ /* 0x000fe20000000039 */
[----:B------:R-:W2:Y:S01]  /*174a0*/  MUFU.EX2 R3, R242 ;  /* 0x000000f200037308 */ /* 0x000ea20000000800 */
[----:B------:R-:W-:Y:S01]  /*174b0*/  @!P0 HFMA2.BF16_V2 R151, -RZ.H0_H0, RZ.H0_H0, -R51.H0_H0 ;  /* 0x200000ffff978231 */ /* 0x000fe20000340933 */
[----:B------:R-:W-:Y:S01]  /*174c0*/  IMAD.MOV.U32 R227, RZ, RZ, R166 ;  /* 0x000000ffffe37224 */ /* 0x000fe200078e00a6 */
[----:B------:R-:W-:Y:S01]  /*174d0*/  @!P6 HFMA2.BF16_V2 R158, -RZ.H0_H0, RZ.H0_H0, -R45.H0_H0 ;  /* 0x200000ffff9ee231 */ /* 0x000fe2000034092d */
[----:B------:R-:W-:Y:S01]  /*174e0*/  PRMT R50, R13, 0x7610, R50 ;  /* 0x000076100d327816 */ /* 0x000fe20000000032 */
[----:B------:R-:W-:Y:S01]  /*174f0*/  @!P4 HFMA2.BF16_V2 R159, -RZ.H0_H0, RZ.H0_H0, -R47.H0_H0 ;  /* 0x200000ffff9fc231 */ /* 0x000fe2000034092f */
[----:B------:R-:W-:Y:S01]  /*17500*/  PRMT R56, R37, 0x7632, R56 ;  /* 0x0000763225387816 */ /* 0x000fe20000000038 */
[----:B------:R-:W-:Y:S01]  /*17510*/  @!P2 HFMA2.BF16_V2 R163, -RZ.H0_H0, RZ.H0_H0, -R55.H0_H0 ;  /* 0x200000ffffa3a231 */ /* 0x000fe20000340937 */
[----:B------:R-:W-:Y:S01]  /*17520*/  IMAD.MOV.U32 R166, RZ, RZ, R177 ;  /* 0x000000ffffa67224 */ /* 0x000fe200078e00b1 */
[----:B------:R-:W-:Y:S01]  /*17530*/  @!P1 HFMA2.BF16_V2 R162, -RZ.H0_H0, RZ.H0_H0, -R57.H0_H0 ;  /* 0x200000ffffa29231 */ /* 0x000fe20000340939 */
[----:B------:R-:W-:Y:S01]  /*17540*/  IMAD.MOV.U32 R230, RZ, RZ, R176 ;  /* 0x000000ffffe67224 */ /* 0x000fe200078e00b0 */
[----:B------:R-:W-:Y:S01]  /*17550*/  PRMT R178, R44, 0x5410, R47 ;  /* 0x000054102cb27816 */ /* 0x000fe2000000002f */
[----:B------:R-:W-:Y:S01]  /*17560*/  FADD.FTZ R2, R22, R11 ;  /* 0x0000000b16027221 */ /* 0x000fe20000010000 */
[----:B------:R-:W-:Y:S01]  /*17570*/  PRMT R176, R50, 0x5410, R55 ;  /* 0x0000541032b07816 */ /* 0x000fe20000000037 */
[----:B-1----:R-:W-:Y:S01]  /*17580*/  IMAD.MOV.U32 R239, RZ, RZ, R167 ;  /* 0x000000ffffef7224 */ /* 0x002fe200078e00a7 */
[----:B------:R-:W-:Y:S01]  /*17590*/  PRMT R177, R57, 0x5410, R56 ;  /* 0x0000541039b17816 */ /* 0x000fe20000000038 */
[----:B------:R-:W-:Y:S01]  /*175a0*/  IMAD.MOV.U32 R200, RZ, RZ, R166 ;  /* 0x000000ffffc87224 */ /* 0x000fe200078e00a6 */
[----:B------:R-:W-:Y:S01]  /*175b0*/  @!P0 PRMT R51, R151, 0x5410, RZ ;  /* 0x0000541097338816 */ /* 0x000fe200000000ff */
[-C--:B------:R-:W-:Y:S01]  /*175c0*/  FMUL.FTZ R142, R142, R0.reuse ;  /* 0x000000008e8e7220 */ /* 0x080fe20000410000 */
[----:B------:R-:W-:Y:S01]  /*175d0*/  @!P6 PRMT R45, R158, 0x5410, RZ ;  /* 0x000054109e2de816 */ /* 0x000fe200000000ff */
[-C--:B------:R-:W-:Y:S01]  /*175e0*/  FMUL.FTZ R143, R143, R0.reuse ;  /* 0x000000008f8f7220 */ /* 0x080fe20000410000 */
[----:B------:R-:W-:Y:S01]  /*175f0*/  @!P4 PRMT R47, R159, 0x5410, RZ ;  /* 0x000054109f2fc816 */ /* 0x000fe200000000ff */
[-C--:B------:R-:W-:Y:S01]  /*17600*/  FMUL.FTZ R138, R138, R0.reuse ;  /* 0x000000008a8a7220 */ /* 0x080fe20000410000 */
        /* <DEDUP_REMOVED lines=22> */
[----:B------:R-:W-:Y:S02]  /*17770*/  FMUL.FTZ R167, R95, R0 ;  /* 0x000000005fa77220 */ /* 0x000fe40000410000 */
[----:B--2---:R-:W-:Y:S02]  /*17780*/  FADD.FTZ R0, R5, R6 ;  /* 0x0000000605007221 */ /* 0x004fe40000010000 */
[----:B------:R-:W-:Y:S01]  /*17790*/  FADD.FTZ R2, R21, R2 ;  /* 0x0000000215027221 */ /* 0x000fe20000010000 */
[C---:B------:R-:W-:Y:S01]  /*177a0*/  F2FP.BF16.PACK_AB R60, R3.reuse, R5 ;  /* 0x00000005033c723e */ /* 0x040fe200000010ff */
[----:B------:R-:W-:Y:S02]  /*177b0*/  FADD.FTZ R3, R3, R0 ;  /* 0x0000000003037221 */ /* 0x000fe40000010000 */
[----:B------:R-:W-:Y:S01]  /*177c0*/  FADD.FTZ R0, R20, R2 ;  /* 0x0000000214007221 */ /* 0x000fe20000010000 */
[----:B----4-:R-:W-:Y:S02]  /*177d0*/  LOP3.LUT R2, R145, R192, R28, 0x96, !PT ;  /* 0x000000c091027212 */ /* 0x010fe400078e961c */
[----:B------:R1:W-:Y:S01]  /*177e0*/  STL [R1+0x2c], R3 ;  /* 0x00002c0301007387 */ /* 0x0003e20000100800 */
[----:B------:R-:W-:-:S03]  /*177f0*/  ISETP.GE.U32.AND P0, PT, R194, R7, PT ;  /* 0x00000007c200720c */ /* 0x000fc60003f06070 */
[----:B------:R3:W-:Y:S01]  /*17800*/  STL [R1+0x15c], R0 ;  /* 0x00015c0001007387 */ /* 0x0007e20000100800 */
[----:B------:R-:W-:Y:S02]  /*17810*/  @!P5 HFMA2.BF16_V2 R160, -RZ.H0_H0, RZ.H0_H0, -R44.H0_H0 ;  /* 0x200000ffffa0d231 */ /* 0x000fe4000034092c */
[----:B------:R-:W-:Y:S01]  /*17820*/  @!P3 HFMA2.BF16_V2 R164, -RZ.H0_H0, RZ.H0_H0, -R50.H0_H0 ;  /* 0x200000ffffa4b231 */ /* 0x000fe20000340932 */
[----:B-1----:R-:W-:-:S05]  /*17830*/  IMAD.WIDE.U32 R2, R2, -0x2daee0ad, RZ ;  /* 0xd2511f5302027825 */ /* 0x002fca00078e00ff */
[----:B---3--:R-:W-:Y:S02]  /*17840*/  LOP3.LUT R0, R3, R208, R30, 0x96, !PT ;  /* 0x000000d003007212 */ /* 0x008fe400078e961e */
[----:B------:R-:W-:-:S03]  /*17850*/  LOP3.LUT R3, R249, R191, R144, 0x96, !PT ;  /* 0x000000bff9037212 */ /* 0x000fc600078e9690 */
[----:B------:R-:W-:Y:S01]  /*17860*/  IMAD.WIDE.U32 R6, R0, -0x326172a9, RZ ;  /* 0xcd9e8d5700067825 */ /* 0x000fe200078e00ff */
[----:B------:R-:W-:-:S03]  /*17870*/  @!P0 HFMA2.BF16_V2 R161, -RZ.H0_H0, RZ.H0_H0, -R56.H0_H0 ;  /* 0x200000ffffa18231 */ /* 0x000fc60000340938 */
[----:B------:R-:W-:Y:S01]  /*17880*/  IMAD.WIDE.U32 R20, R3, -0x2daee0ad, RZ ;  /* 0xd2511f5303147825 */ /* 0x000fe200078e00ff */
[----:B------:R-:W-:Y:S02]  /*17890*/  LOP3.LUT R0, R7, R239, R248, 0x96, !PT ;  /* 0x000000ef07007212 */ /* 0x000fe400078e96f8 */
[----:B------:R-:W-:Y:S02]  /*178a0*/  @!P5 PRMT R44, R160, 0x5410, RZ ;  /* 0x00005410a02cd816 */ /* 0x000fe400000000ff */
[----:B------:R-:W-:Y:S01]  /*178b0*/  LOP3.LUT R2, R21, R189, R2, 0x96, !PT ;  /* 0x000000bd15027212 */ /* 0x000fe200078e9602 */
[----:B------:R-:W-:Y:S01]  /*178c0*/  IMAD.MOV.U32 R201, RZ, RZ, R153 ;  /* 0x000000ffffc97224 */ /* 0x000fe200078e0099 */
[----:B------:R-:W-:Y:S01]  /*178d0*/  @!P3 PRMT R50, R164, 0x5410, RZ ;  /* 0x00005410a432b816 */ /* 0x000fe200000000ff */
[----:B------:R-:W-:Y:S01]  /*178e0*/  IMAD.MOV.U32 R202, RZ, RZ, R152 ;  /* 0x000000ffffca7224 */ /* 0x000fe200078e0098 */
[----:B------:R-:W-:Y:S01]  /*178f0*/  @!P0 PRMT R56, R161, 0x5410, RZ ;  /* 0x00005410a1388816 */ /* 0x000fe200000000ff */
[----:B------:R-:W-:-:S02]  /*17900*/  IMAD.MOV.U32 R186, RZ, RZ, R149 ;  /* 0x000000ffffba7224 */ /* 0x000fc400078e0095 */
[----:B------:R-:W-:Y:S02]  /*17910*/  IMAD.MOV.U32 R187, RZ, RZ, R148 ;  /* 0x000000ffffbb7224 */ /* 0x000fe400078e0094 */
[----:B------:R-:W-:Y:S02]  /*17920*/  IMAD.MOV.U32 R184, RZ, RZ, R165 ;  /* 0x000000ffffb87224 */ /* 0x000fe400078e00a5 */
        /* <DEDUP_REMOVED lines=23> */
[----:B------:R-:W-:Y:S02]  /*17aa0*/  FMUL.FTZ R165, R93, R4 ;  /* 0x000000045da57220 */ /* 0x000fe40000410000 */
[----:B------:R-:W-:-:S04]  /*17ab0*/  IMAD.WIDE.U32 R4, R0, -0x2daee0ad, RZ ;  /* 0xd2511f5300047825 */ /* 0x000fc800078e00ff */
        /* <DEDUP_REMOVED lines=19> */
[----:B------:R-:W-:-:S03]  /*17bf0*/  @!P0 HFMA2.BF16_V2 R72, -RZ.H0_H0, RZ.H0_H0, -R42.H0_H0 ;  /* 0x200000ffff488231 */ /* 0x000fc6000034092a */
[----:B------:R-:W-:Y:S02]  /*17c00*/  PRMT R73, R42, 0x5410, R41 ;  /* 0x000054102a497816 */ /* 0x000fe40000000029 */
[----:B------:R-:W-:Y:S02]  /*17c10*/  @!P0 PRMT R42, R72, 0x5410, RZ ;  /* 0x00005410482a8816 */ /* 0x000fe400000000ff */
[----:B-1----:R-:W-:-:S04]  /*17c20*/  LOP3.LUT R4, R0, 0xffff, RZ, 0xc0, !PT ;  /* 0x0000ffff00047812 */ /* 0x002fc800078ec0ff */
[----:B------:R-:W-:-:S04]  /*17c30*/  SHF.R.U32.HI R4, RZ, 0x8, R4 ;  /* 0x00000008ff047819 */ /* 0x000fc80000011604 */
[----:B------:R-:W-:-:S04]  /*17c40*/  LOP3.LUT R4, R4, 0xffff, RZ, 0xc0, !PT ;  /* 0x0000ffff04047812 */ /* 0x000fc800078ec0ff */
[----:B------:R-:W-:Y:S02]  /*17c50*/  ISETP.GE.U32.AND P0, PT, R194, R4, PT ;  /* 0x00000004c200720c */ /* 0x000fe40003f06070 */
[--C-:B------:R-:W-:Y:S02]  /*17c60*/  SHF.R.U32.HI R4, RZ, 0x18, R0.reuse ;  /* 0x00000018ff047819 */ /* 0x100fe40000011600 */
[----:B------:R-:W-:-:S09]  /*17c70*/  SHF.R.U32.HI R0, RZ, 0x10, R0 ;  /* 0x00000010ff007819 */ /* 0x000fd20000011600 */
[----:B------:R-:W-:-:S05]  /*17c80*/  @!P0 HFMA2.BF16_V2 R74, -RZ.H0_H0, RZ.H0_H0, -R41.H0_H0 ;  /* 0x200000ffff4a8231 */ /* 0x000fca0000340929 */
[----:B------:R-:W-:Y:S02]  /*17c90*/  @!P0 PRMT R41, R74, 0x5410, RZ ;  /* 0x000054104a298816 */ /* 0x000fe400000000ff */
[----:B------:R-:W-:Y:S02]  /*17ca0*/  ISETP.GE.U32.AND P0, PT, R194, R4, PT ;  /* 0x00000004c200720c */ /* 0x000fe40003f06070 */
[----:B------:R-:W-:Y:S02]  /*17cb0*/  LOP3.LUT R0, R0, 0xff, RZ, 0xc0, !PT ;  /* 0x000000ff00007812 */ /* 0x000fe400078ec0ff */
[C---:B------:R-:W-:Y:S02]  /*17cc0*/  PRMT R39, R25.reuse, 0x7632, R39 ;  /* 0x0000763219277816 */ /* 0x040fe40000000027 */
[----:B------:R-:W-:Y:S02]  /*17cd0*/  ISETP.GE.U32.AND P1, PT, R194, R0, PT ;  /* 0x00000000c200720c */ /* 0x000fe40003f26070 */
[----:B------:R-:W-:-:S02]  /*17ce0*/  PRMT R40, R25, 0x7610, R40 ;  /* 0x0000761019287816 */ /* 0x000fc40000000028 */
[----:B------:R-:W-:-:S03]  /*17cf0*/  LOP3.LUT R0, R2, 0xff, RZ, 0xc0, !PT ;  /* 0x000000ff02007812 */ /* 0x000fc600078ec0ff */
[----:B------:R-:W-:Y:S01]  /*17d00*/  @!P0 HFMA2.BF16_V2 R75, -RZ.H0_H0, RZ.H0_H0, -R39.H0_H0 ;  /* 0x200000ffff4b8231 */ /* 0x000fe20000340927 */
[----:B------:R-:W-:-:S04]  /*17d10*/  PRMT R72, R40, 0x5410, R39 ;  /* 0x0000541028487816 */ /* 0x000fc80000000027 */
[----:B------:R-:W-:Y:S02]  /*17d20*/  @!P0 PRMT R39, R75, 0x5410, RZ ;  /* 0x000054104b278816 */ /* 0x000fe400000000ff */
[----:B------:R-:W-:Y:S01]  /*17d30*/  ISETP.GE.U32.AND P0, PT, R194, R0, PT ;  /* 0x00000000c200720c */ /* 0x000fe20003f06070 */
[----:B------:R-:W-:Y:S01]  /*17d40*/  @!P1 HFMA2.BF16_V2 R88, -RZ.H0_H0, RZ.H0_H0, -R40.H0_H0 ;  /* 0x200000ffff589231 */ /* 0x000fe20000340928 */
[----:B------:R-:W-:Y:S02]  /*17d50*/  LOP3.LUT R0, R2, 0xffff, RZ, 0xc0, !PT ;  /* 0x0000ffff02007812 */ /* 0x000fe400078ec0ff */
[C---:B------:R-:W-:Y:S02]  /*17d60*/  PRMT R38, R169.reuse, 0x7610, R38 ;  /* 0x00007610a9267816 */ /* 0x040fe40000000026 */
[----:B------:R-:W-:Y:S01]  /*17d70*/  @!P1 PRMT R40, R88, 0x5410, RZ ;  /* 0x0000541058289816 */ /* 0x000fe200000000ff */
[----:B------:R-:W-:Y:S01]  /*17d80*/  IMAD.MOV.U32 R88, RZ, RZ, R208 ;  /* 0x000000ffff587224 */ /* 0x000fe200078e00d0 */
[----:B------:R-:W-:Y:S01]  /*17d90*/  SHF.R.U32.HI R0, RZ, 0x8, R0 ;  /* 0x00000008ff007819 */ /* 0x000fe20000011600 */
[----:B------:R-:W-:Y:S01]  /*17da0*/  IMAD.MOV.U32 R208, RZ, RZ, R202 ;  /* 0x000000ffffd07224 */ /* 0x000fe200078e00ca */
[----:B------:R-:W-:Y:S01]  /*17db0*/  PRMT R37, R169, 0x7632, R37 ;  /* 0x00007632a9257816 */ /* 0x000fe20000000025 */
[----:B------:R-:W-:-:S02]  /*17dc0*/  IMAD.MOV.U32 R202, RZ, RZ, R201 ;  /* 0x000000ffffca7224 */ /* 0x000fc400078e00c9 */
[----:B------:R-:W-:Y:S01]  /*17dd0*/  @!P0 HFMA2.BF16_V2 R89, -RZ.H0_H0, RZ.H0_H0, -R38.H0_H0 ;  /* 0x200000ffff598231 */ /* 0x000fe20000340926 */
[----:B------:R-:W-:Y:S01]  /*17de0*/  IMAD.MOV.U32 R201, RZ, RZ, R196 ;  /* 0x000000ffffc97224 */ /* 0x000fe200078e00c4 */
[----:B------:R-:W-:Y:S01]  /*17df0*/  LOP3.LUT R0, R0, 0xffff, RZ, 0xc0, !PT ;  /* 0x0000ffff00007812 */ /* 0x000fe200078ec0ff */
[----:B------:R-:W-:Y:S02]  /*17e00*/  IMAD.MOV.U32 R196, RZ, RZ, R70 ;  /* 0x000000ffffc47224 */ /* 0x000fe400078e0046 */
[----:B------:R-:W-:Y:S01]  /*17e10*/  IMAD.MOV.U32 R70, RZ, RZ, R71 ;  /* 0x000000ffff467224 */ /* 0x000fe200078e0047 */
[----:B------:R-:W-:Y:S02]  /*17e20*/  PRMT R71, R38, 0x5410, R37 ;  /* 0x0000541026477816 */ /* 0x000fe40000000025 */
[----:B------:R-:W-:Y:S02]  /*17e30*/  @!P0 PRMT R38, R89, 0x5410, RZ ;  /* 0x0000541059268816 */ /* 0x000fe400000000ff */
[----:B------:R-:W-:-:S02]  /*17e40*/  ISETP.GE.U32.AND P0, PT, R194, R0, PT ;  /* 0x00000000c200720c */ /* 0x000fc40003f06070 */
[--C-:B------:R-:W-:Y:S02]  /*17e50*/  SHF.R.U32.HI R0, RZ, 0x10, R2.reuse ;  /* 0x00000010ff007819 */ /* 0x100fe40000011602 */
[----:B------:R-:W-:-:S09]  /*17e60*/  SHF.R.U32.HI R2, RZ, 0x18, R2 ;  /* 0x00000018ff027819 */ /* 0x000fd20000011602 */
[----:B------:R-:W-:-:S05]  /*17e70*/  @!P0 HFMA2.BF16_V2 R90, -RZ.H0_H0, RZ.H0_H0, -R37.H0_H0 ;  /* 0x200000ffff5a8231 */ /* 0x000fca0000340925 */
[----:B------:R-:W-:Y:S02]  /*17e80*/  @!P0 PRMT R37, R90, 0x5410, RZ ;  /* 0x000054105a258816 */ /* 0x000fe400000000ff */
[----:B------:R-:W-:Y:S01]  /*17e90*/  ISETP.GE.U32.AND P0, PT, R194, R2, PT ;  /* 0x00000002c200720c */ /* 0x000fe20003f06070 */
[----:B------:R-:W-:Y:S01]  /*17ea0*/  IMAD.WIDE.U32 R2, R5, -0x2daee0ad, RZ ;  /* 0xd2511f5305027825 */ /* 0x000fe200078e00ff */
[----:B------:R-:W-:Y:S02]  /*17eb0*/  LOP3.LUT R0, R0, 0xff, RZ, 0xc0, !PT ;  /* 0x000000ff00007812 */ /* 0x000fe400078ec0ff */
[----:B------:R-:W-:Y:S02]  /*17ec0*/  PRMT R27, R14, 0x7632, R27 ;  /* 0x000076320e1b7816 */ /* 0x000fe4000000001b */
[----:B------:R-:W-:Y:S02]  /*17ed0*/  ISETP.GE.U32.AND P1, PT, R194, R0, PT ;  /* 0x00000000c200720c */ /* 0x000fe40003f26070 */
[----:B------:R-:W-:-:S02]  /*17ee0*/  LOP3.LUT R0, R3, R252, R8, 0x96, !PT ;  /* 0x000000fc03007212 */ /* 0x000fc400078e9608 */
[----:B------:R-:W-:Y:S01]  /*17ef0*/  PRMT R36, R14, 0x7610, R36 ;  /* 0x000076100e247816 */ /* 0x000fe20000000024 */
        /* <DEDUP_REMOVED lines=9> */
[----:B------:R-:W-:Y:S01]  /*17f90*/  SHF.R.U32.HI R4, RZ, 0x8, R4 ;  /* 0x00000008ff047819 */ /* 0x000fe20000011604 */
[----:B------:R-:W-:Y:S01]  /*17fa0*/  IMAD.MOV.U32 R74, RZ, RZ, R213 ;  /* 0x000000ffff4a7224 */ /* 0x000fe200078e00d5 */
        /* <DEDUP_REMOVED lines=14> */
[----:B------:R-:W-:Y:S02]  /*18090*/  PRMT R24, R43, 0x7610, R24 ;  /* 0x000076102b187816 */ /* 0x000fe40000000018 */
[----:B------:R-:W-:Y:S02]  /*180a0*/  LOP3.LUT R0, R2, 0xff, RZ, 0xc0, !PT ;  /* 0x000000ff02007812 */ /* 0x000fe400078ec0ff */
[----:B------:R-:W-:-:S05]  /*180b0*/  PRMT R169, R24, 0x5410, R23 ;  /* 0x0000541018a97816 */ /* 0x000fca0000000017 */
[----:B------:R-:W-:-:S05]  /*180c0*/  @!P0 HFMA2.BF16_V2 R112, -RZ.H0_H0, RZ.H0_H0, -R23.H0_H0 ;  /* 0x200000ffff708231 */ /* 0x000fca0000340917 */
[----:B------:R-:W-:Y:S02]  /*180d0*/  @!P0 PRMT R23, R112, 0x5410, RZ ;  /* 0x0000541070178816 */ /* 0x000fe400000000ff */
[----:B------:R-:W-:Y:S02]  /*180e0*/  ISETP.GE.U32.AND P0, PT, R194, R0, PT ;  /* 0x00000000c200720c */ /* 0x000fe40003f06070 */
[----:B------:R-:W-:Y:S02]  /*180f0*/  LOP3.LUT R0, R2, 0xffff, RZ, 0xc0, !PT ;  /* 0x0000ffff02007812 */ /* 0x000fe400078ec0ff */
[C---:B------:R-:W-:Y:S02]  /*18100*/  PRMT R22, R221.reuse, 0x7610, R22 ;  /* 0x00007610dd167816 */ /* 0x040fe40000000016 */
[----:B------:R-:W-:Y:S02]  /*18110*/  SHF.R.U32.HI R0, RZ, 0x8, R0 ;  /* 0x00000008ff007819 */ /* 0x000fe40000011600 */
[----:B------:R-:W-:-:S02]  /*18120*/  PRMT R19, R221, 0x7632, R19 ;  /* 0x00007632dd137816 */ /* 0x000fc40000000013 */
[----:B------:R-:W-:-:S03]  /*18130*/  LOP3.LUT R0, R0, 0xffff, RZ, 0xc0, !PT ;  /* 0x0000ffff00007812 */ /* 0x000fc600078ec0ff */
[----:B------:R-:W-:Y:S01]  /*18140*/  @!P0 HFMA2.BF16_V2 R113, -RZ.H0_H0, RZ.H0_H0, -R22.H0_H0 ;  /* 0x200000ffff718231 */ /* 0x000fe20000340916 */
[----:B------:R-:W-:-:S04]  /*18150*/  PRMT R168, R22, 0x5410, R19 ;  /* 0x0000541016a87816 */ /* 0x000fc80000000013 */
[----:B------:R-:W-:Y:S02]  /*18160*/  @!P0 PRMT R22, R113, 0x5410, RZ ;  /* 0x0000541071168816 */ /* 0x000fe400000000ff */
[----:B------:R-:W-:Y:S02]  /*18170*/  ISETP.GE.U32.AND P0, PT, R194, R0, PT ;  /* 0x00000000c200720c */ /* 0x000fe40003f06070 */
[----:B------:R-:W-:Y:S01]  /*18180*/  SHF.R.U32.HI R0, RZ, 0x10, R2 ;  /* 0x00000010ff007819 */ /* 0x000fe20000011602 */
[----:B------:R-:W-:-:S03]  /*18190*/  IMAD.MOV.U32 R10, RZ, RZ, R28 ;  /* 0x000000ffff0a7224 */ /* 0x000fc600078e001c */
[----:B------:R-:W-:Y:S01]  /*181a0*/  LOP3.LUT R0, R0, 0xff, RZ, 0xc0, !PT ;  /* 0x000000ff00007812 */ /* 0x000fe200078ec0ff */
[----:B------:R-:W-:Y:S01]  /*181b0*/  @!P1 HFMA2.BF16_V2 R92, -RZ.H0_H0, RZ.H0_H0, -R36.H0_H0 ;  /* 0x200000ffff5c9231 */ /* 0x000fe20000340924 */
        /* <DEDUP_REMOVED lines=8> */
[----:B------:R-:W-:-:S04]  /*18240*/  IMAD.MOV.U32 R89, RZ, RZ, R239 ;  /* 0x000000ffff597224 */ /* 0x000fc800078e00ef */
[----:B------:R-:W-:-:S04]  /*18250*/  IMAD.WIDE.U32 R6, R0, -0x326172a9, RZ ;  /* 0xcd9e8d5700067825 */ /* 0x000fc800078e00ff */
[----:B------:R-:W-:Y:S01]  /*18260*/  IMAD.WIDE.U32 R8, R3, -0x2daee0ad, RZ ;  /* 0xd2511f5303087825 */ /* 0x000fe200078e00ff */
[----:B------:R-:W-:-:S04]  /*18270*/  LOP3.LUT R0, R7, R89, R248, 0x96, !PT ;  /* 0x0000005907007212 */ /* 0x000fc800078e96f8 */
[----:B------:R-:W-:Y:S01]  /*18280*/  LOP3.LUT R3, R9, R189, R4, 0x96, !PT ;  /* 0x000000bd09037212 */ /* 0x000fe200078e9604 */
[----:B------:R-:W-:-:S04]  /*18290*/  IMAD.WIDE.U32 R4, R0, -0x2daee0ad, RZ ;  /* 0xd2511f5300047825 */ /* 0x000fc800078e00ff */
[----:B------:R-:W-:Y:S01]  /*182a0*/  IMAD.MOV.U32 R90, RZ, RZ, R230 ;  /* 0x000000ffff5a7224 */ /* 0x000fe200078e00e6 */
[----:B------:R-:W-:Y:S01]  /*182b0*/  LOP3.LUT R5, R5, R75, R8, 0x96, !PT ;  /* 0x0000004b05057212 */ /* 0x000fe200078e9608 */
[----:B------:R-:W-:-:S05]  /*182c0*/  IMAD.WIDE.U32 R8, R3, -0x326172a9, RZ ;  /* 0xcd9e8d5703087825 */ /* 0x000fca00078e00ff */
[----:B------:R-:W-:Y:S01]  /*182d0*/  LOP3.LUT R0, R9, R90, R6, 0x96, !PT ;  /* 0x0000005a09007212 */ /* 0x000fe200078e9606 */
[----:B------:R-:W-:Y:S01]  /*182e0*/  IMAD.MOV.U32 R11, RZ, RZ, R29 ;  /* 0x000000ffff0b7224 */ /* 0x000fe200078e001d */
[----:B------:R-:W-:Y:S01]  /*182f0*/  SHF.R.U32.HI R6, RZ, 0x18, R2 ;  /* 0x00000018ff067819 */ /* 0x000fe20000011602 */
[----:B------:R-:W-:Y:S01]  /*18300*/  IMAD.MOV.U32 R248, RZ, RZ, R227 ;  /* 0x000000fffff87224 */ /* 0x000fe200078e00e3 */
[----:B------:R-:W-:Y:S01]  /*18310*/  @!P0 HFMA2.BF16_V2 R114, -RZ.H0_H0, RZ.H0_H0, -R19.H0_H0 ;  /* 0x200000ffff728231 */ /* 0x000fe20000340913 */
[----:B------:R-:W-:Y:S01]  /*18320*/  IMAD.WIDE.U32 R10, R0, -0x2daee0ad, RZ ;  /* 0xd2511f53000a7825 */ /* 0x000fe200078e00ff */
[----:B------:R-:W-:Y:S02]  /*18330*/  PRMT R16, R203, 0x7610, R16 ;  /* 0x00007610cb107816 */ /* 0x000fe40000000010 */
[C---:B------:R-:W-:Y:S02]  /*18340*/  PRMT R18, R15.reuse, 0x7610, R18 ;  /* 0x000076100f127816 */ /* 0x040fe40000000012 */
[----:B------:R-:W-:Y:S01]  /*18350*/  PRMT R17, R15, 0x7632, R17 ;  /* 0x000076320f117816 */ /* 0x000fe20000000011 */
[----:B------:R-:W-:Y:S01]  /*18360*/  IMAD.MOV.U32 R249, RZ, RZ, R226 ;  /* 0x000000fffff97224 */ /* 0x000fe200078e00e2 */
[----:B------:R-:W-:Y:S01]  /*18370*/  LOP3.LUT R3, R11, R74, R4, 0x96, !PT ;  /* 0x0000004a0b037212 */ /* 0x000fe200078e9604 */
[----:B------:R-:W-:Y:S01]  /*18380*/  IMAD.WIDE.U32 R4, R5, -0x326172a9, RZ ;  /* 0xcd9e8d5705047825 */ /* 0x000fe200078e00ff */
[----:B------:R-:W-:-:S02]  /*18390*/  PRMT R14, R199, 0x7610, R14 ;  /* 0x00007610c70e7816 */ /* 0x000fc4000000000e */
[----:B------:R-:W-:Y:S01]  /*183a0*/  PRMT R13, R199, 0x7632, R13 ;  /* 0x00007632c70d7816 */ /* 0x000fe2000000000d */
[----:B------:R-:W-:Y:S01]  /*183b0*/  IMAD.WIDE.U32 R2, R3, -0x326172a9, RZ ;  /* 0xcd9e8d5703027825 */ /* 0x000fe200078e00ff */
[----:B------:R-:W-:-:S03]  /*183c0*/  @!P1 HFMA2.BF16_V2 R95, -RZ.H0_H0, RZ.H0_H0, -R24.H0_H0 ;  /* 0x200000ffff5f9231 */ /* 0x000fc60000340918 */
[----:B------:R-:W-:Y:S01]  /*183d0*/  IMAD.MOV.U32 R230, RZ, RZ, R208 ;  /* 0x000000ffffe67224 */ /* 0x000fe200078e00d0 */
[----:B------:R-:W-:Y:S01]  /*183e0*/  LOP3.LUT R0, R3, R248, R4, 0x96, !PT ;  /* 0x000000f803007212 */ /* 0x000fe200078e9604 */
[----:B------:R-:W-:Y:S01]  /*183f0*/  IMAD.MOV.U32 R242, RZ, RZ, R111 ;  /* 0x000000fffff27224 */ /* 0x000fe200078e006f */
[----:B------:R-:W-:Y:S01]  /*18400*/  PRMT R9, R173, 0x7632, R9 ;  /* 0x00007632ad097816 */ /* 0x000fe20000000009 */
[----:B------:R-:W3:Y:S01]  /*18410*/  LDL.LU.64 R28, [R1+0x270] ;  /* 0x00027000011c7983 */ /* 0x000ee20000300a00 */
[----:B------:R-:W-:Y:S02]  /*18420*/  LOP3.LUT R4, R0, 0xff, RZ, 0xc0, !PT ;  /* 0x000000ff00047812 */ /* 0x000fe400078ec0ff */
[----:B------:R-:W-:Y:S02]  /*18430*/  @!P0 PRMT R19, R114, 0x5410, RZ ;  /* 0x0000541072138816 */ /* 0x000fe400000000ff */
[----:B------:R-:W-:Y:S02]  /*18440*/  ISETP.GE.U32.AND P0, PT, R194, R4, PT ;  /* 0x00000004c200720c */ /* 0x000fe40003f06070 */
[----:B------:R-:W-:-:S02]  /*18450*/  LOP3.LUT R4, R0, 0xffff, RZ, 0xc0, !PT ;  /* 0x0000ffff00047812 */ /* 0x000fc400078ec0ff */
        /* <DEDUP_REMOVED lines=9> */
[----:B------:R-:W-:-:S11]  /*184f0*/  LOP3.LUT R4, R2, 0xff, RZ, 0xc0, !PT ;  /* 0x000000ff02047812 */ /* 0x000fd600078ec0ff */
[----:B------:R-:W-:-:S05]  /*18500*/  @!P0 HFMA2.BF16_V2 R122, -RZ.H0_H0, RZ.H0_H0, -R15.H0_H0 ;  /* 0x200000ffff7a8231 */ /* 0x000fca000034090f */
[----:B------:R-:W-:Y:S02]  /*18510*/  @!P0 PRMT R15, R122, 0x5410, RZ ;  /* 0x000054107a0f8816 */ /* 0x000fe400000000ff */
[----:B------:R-:W-:Y:S02]  /*18520*/  ISETP.GE.U32.AND P0, PT, R194, R4, PT ;  /* 0x00000004c200720c */ /* 0x000fe40003f06070 */
[----:B------:R-:W-:-:S04]  /*18530*/  LOP3.LUT R3, R2, 0xffff, RZ, 0xc0, !PT ;  /* 0x0000ffff02037812 */ /* 0x000fc800078ec0ff */
[----:B------:R-:W-:Y:S02]  /*18540*/  SHF.R.U32.HI R3, RZ, 0x8, R3 ;  /* 0x00000008ff037819 */ /* 0x000fe40000011603 */
[----:B------:R-:W-:Y:S02]  /*18550*/  PRMT R208, R14, 0x5410, R13 ;  /* 0x000054100ed07816 */ /* 0x000fe4000000000d */
[----:B------:R-:W-:-:S03]  /*18560*/  LOP3.LUT R3, R3, 0xffff, RZ, 0xc0, !PT ;  /* 0x0000ffff03037812 */ /* 0x000fc600078ec0ff */
[----:B------:R-:W-:-:S05]  /*18570*/  @!P0 HFMA2.BF16_V2 R123, -RZ.H0_H0, RZ.H0_H0, -R14.H0_H0 ;  /* 0x200000ffff7b8231 */ /* 0x000fca000034090e */
[----:B------:R-:W-:Y:S02]  /*18580*/  @!P0 PRMT R14, R123, 0x5410, RZ ;  /* 0x000054107b0e8816 */ /* 0x000fe400000000ff */
[C---:B------:R-:W-:Y:S02]  /*18590*/  ISETP.GE.U32.AND P0, PT, R194.reuse, R3, PT ;  /* 0x00000003c200720c */ /* 0x040fe40003f06070 */
[----:B------:R-:W-:Y:S02]  /*185a0*/  @!P1 PRMT R24, R95, 0x5410, RZ ;  /* 0x000054105f189816 */ /* 0x000fe400000000ff */
[----:B------:R-:W-:Y:S02]  /*185b0*/  ISETP.GE.U32.AND P1, PT, R194, R6, PT ;  /* 0x00000006c200720c */ /* 0x000fe40003f26070 */
[--C-:B------:R-:W-:Y:S02]  /*185c0*/  SHF.R.U32.HI R3, RZ, 0x10, R2.reuse ;  /* 0x00000010ff037819 */ /* 0x100fe40000011602 */
[----:B------:R-:W-:-:S05]  /*185d0*/  SHF.R.U32.HI R2, RZ, 0x18, R2 ;  /* 0x00000018ff027819 */ /* 0x000fca0000011602 */
[----:B------:R-:W-:Y:S01]  /*185e0*/  @!P0 HFMA2.BF16_V2 R175, -RZ.H0_H0, RZ.H0_H0, -R13.H0_H0 ;  /* 0x200000ffffaf8231 */ /* 0x000fe2000034090d */
[----:B------:R-:W-:-:S03]  /*185f0*/  LOP3.LUT R5, R5, R249, R8, 0x96, !PT ;  /* 0x000000f905057212 */ /* 0x000fc600078e9608 */
[----:B------:R-:W-:Y:S01]  /*18600*/  @!P1 HFMA2.BF16_V2 R120, -RZ.H0_H0, RZ.H0_H0, -R17.H0_H0 ;  /* 0x200000ffff789231 */ /* 0x000fe20000340911 */
[----:B------:R-:W-:Y:S02]  /*18610*/  @!P0 PRMT R13, R175, 0x5410, RZ ;  /* 0x00005410af0d8816 */ /* 0x000fe400000000ff */
[----:B------:R-:W-:Y:S02]  /*18620*/  ISETP.GE.U32.AND P0, PT, R194, R2, PT ;  /* 0x00000002c200720c */ /* 0x000fe40003f06070 */
[----:B------:R-:W-:Y:S02]  /*18630*/  LOP3.LUT R3, R3, 0xff, RZ, 0xc0, !PT ;  /* 0x000000ff03037812 */ /* 0x000fe400078ec0ff */
[----:B------:R-:W-:Y:S02]  /*18640*/  PRMT R111, R18, 0x5410, R17 ;  /* 0x00005410126f7816 */ /* 0x000fe40000000011 */
[----:B------:R-:W-:Y:S02]  /*18650*/  @!P1 PRMT R17, R120, 0x5410, RZ ;  /* 0x0000541078119816 */ /* 0x000fe400000000ff */
[----:B------:R-:W-:Y:S01]  /*18660*/  ISETP.GE.U32.AND P1, PT, R194, R3, PT ;  /* 0x00000003c200720c */ /* 0x000fe20003f26070 */
[----:B------:R-:W-:Y:S01]  /*18670*/  IMAD.WIDE.U32 R2, R5, -0x2daee0ad, RZ ;  /* 0xd2511f5305027825 */ /* 0x000fe200078e00ff */
[----:B------:R-:W-:-:S04]  /*18680*/  PRMT R11, R12, 0x7632, R11 ;  /* 0x000076320c0b7816 */ /* 0x000fc8000000000b */
[----:B------:R-:W-:Y:S01]  /*18690*/  LOP3.LUT R5, R3, R252, R10, 0x96, !PT ;  /* 0x000000fc03057212 */ /* 0x000fe200078e960a */
[----:B------:R-:W-:Y:S01]  /*186a0*/  @!P0 HFMA2.BF16_V2 R224, -RZ.H0_H0, RZ.H0_H0, -R11.H0_H0 ;  /* 0x200000ffffe08231 */ /* 0x000fe2000034090b */
[----:B------:R-:W-:Y:S02]  /*186b0*/  PRMT R199, R12, 0x5410, R11 ;  /* 0x000054100cc77816 */ /* 0x000fe4000000000b */
[C---:B------:R-:W-:Y:S02]  /*186c0*/  LOP3.LUT R4, R5.reuse, 0xff, RZ, 0xc0, !PT ;  /* 0x000000ff05047812 */ /* 0x040fe400078ec0ff */
        /* <DEDUP_REMOVED lines=25> */
[----:B------:R-:W-:-:S04]  /*18860*/  SHF.R.U32.HI R3, RZ, 0x10, R2 ;  /* 0x00000010ff037819 */ /* 0x000fc80000011602 */
[----:B------:R-:W-:-:S07]  /*18870*/  LOP3.LUT R3, R3, 0xff, RZ, 0xc0, !PT ;  /* 0x000000ff03037812 */ /* 0x000fce00078ec0ff */
[----:B------:R-:W-:-:S05]  /*18880*/  @!P0 HFMA2.BF16_V2 R232, -RZ.H0_H0, RZ.H0_H0, -R7.H0_H0 ;  /* 0x200000ffffe88231 */ /* 0x000fca0000340907 */
[----:B------:R-:W-:Y:S02]  /*18890*/  @!P0 PRMT R7, R232, 0x5410, RZ ;  /* 0x00005410e8078816 */ /* 0x000fe400000000ff */
[----:B------:R-:W-:Y:S02]  /*188a0*/  ISETP.GE.U32.AND P0, PT, R194, R3, PT ;  /* 0x00000003c200720c */ /* 0x000fe40003f06070 */
[----:B------:R-:W-:Y:S01]  /*188b0*/  SHF.R.U32.HI R2, RZ, 0x18, R2 ;  /* 0x00000018ff027819 */ /* 0x000fe20000011602 */
[----:B------:R-:W-:-:S10]  /*188c0*/  @!P1 HFMA2.BF16_V2 R223, -RZ.H0_H0, RZ.H0_H0, -R12.H0_H0 ;  /* 0x200000ffffdf9231 */ /* 0x000fd4000034090c */
[----:B------:R-:W-:Y:S01]  /*188d0*/  @!P0 HFMA2.BF16_V2 R233, -RZ.H0_H0, RZ.H0_H0, -R60.H0_H0 ;  /* 0x200000ffffe98231 */ /* 0x000fe2000034093c */
[----:B------:R-:W-:-:S04]  /*188e0*/  @P0 PRMT R43, R60, 0x7610, R43 ;  /* 0x000076103c2b0816 */ /* 0x000fc8000000002b */
[----:B------:R-:W-:Y:S02]  /*188f0*/  @!P0 PRMT R43, R233, 0x5410, RZ ;  /* 0x00005410e92b8816 */ /* 0x000fe400000000ff */
[----:B------:R-:W-:Y:S02]  /*18900*/  ISETP.GE.U32.AND P0, PT, R194, R2, PT ;  /* 0x00000002c200720c */ /* 0x000fe40003f06070 */
[----:B------:R-:W-:Y:S02]  /*18910*/  SHF.R.U32.HI R2, RZ, 0x10, R0 ;  /* 0x00000010ff027819 */ /* 0x000fe40000011600 */
[----:B------:R-:W-:Y:S02]  /*18920*/  PRMT R6, R60, 0x7632, R6 ;  /* 0x000076323c067816 */ /* 0x000fe40000000006 */
[----:B------:R-:W-:Y:S02]  /*18930*/  LOP3.LUT R2, R2, 0xff, RZ, 0xc0, !PT ;  /* 0x000000ff02027812 */ /* 0x000fe400078ec0ff */
[----:B------:R-:W-:-:S02]  /*18940*/  @!P1 PRMT R12, R223, 0x5410, RZ ;  /* 0x00005410df0c9816 */ /* 0x000fc400000000ff */
[----:B------:R-:W-:Y:S01]  /*18950*/  ISETP.GE.U32.AND P1, PT, R194, R2, PT ;  /* 0x00000002c200720c */ /* 0x000fe20003f26070 */
[----:B------:R-:W-:Y:S02]  /*18960*/  IMAD.MOV.U32 R231, RZ, RZ, R74 ;  /* 0x000000ffffe77224 */ /* 0x000fe400078e004a */
[----:B------:R-:W-:Y:S01]  /*18970*/  @!P0 HFMA2.BF16_V2 R234, -RZ.H0_H0, RZ.H0_H0, -R6.H0_H0 ;  /* 0x200000ffffea8231 */ /* 0x000fe20000340906 */
[----:B------:R-:W-:Y:S01]  /*18980*/  IMAD.MOV.U32 R74, RZ, RZ, R242 ;  /* 0x000000ffff4a7224 */ /* 0x000fe200078e00f2 */
[----:B------:R-:W-:Y:S01]  /*18990*/  SHF.R.U32.HI R0, RZ, 0x18, R0 ;  /* 0x00000018ff007819 */ /* 0x000fe20000011600 */
[----:B------:R-:W-:Y:S01]  /*189a0*/  IMAD.MOV.U32 R242, RZ, RZ, R230 ;  /* 0x000000fffff27224 */ /* 0x000fe200078e00e6 */
[----:B------:R-:W-:Y:S02]  /*189b0*/  PRMT R230, R60, 0x5410, R6 ;  /* 0x000054103ce67816 */ /* 0x000fe40000000006 */
[----:B------:R-:W-:Y:S02]  /*189c0*/  @!P0 PRMT R6, R234, 0x5410, RZ ;  /* 0x00005410ea068816 */ /* 0x000fe400000000ff */
[----:B------:R-:W-:-:S02]  /*189d0*/  PRMT R4, R87, 0x7610, R4 ;  /* 0x0000761057047816 */ /* 0x000fc40000000004 */
[----:B------:R-:W-:Y:S02]  /*189e0*/  ISETP.GE.U32.AND P0, PT, R194, R0, PT ;  /* 0x00000000c200720c */ /* 0x000fe40003f06070 */
[----:B------:R-:W-:Y:S01]  /*189f0*/  SHF.R.U32.HI R0, RZ, 0x10, R5 ;  /* 0x00000010ff007819 */ /* 0x000fe20000011605 */
        /* <DEDUP_REMOVED lines=8> */
[----:B------:R-:W-:Y:S01]  /*18a80*/  ISETP.GE.U32.AND P1, PT, R194, R0, PT ;  /* 0x00000000c200720c */ /* 0x000fe20003f26070 */
[----:B------:R-:W-:Y:S01]  /*18a90*/  IMAD.MOV.U32 R235, RZ, RZ, R90 ;  /* 0x000000ffffeb7224 */ /* 0x000fe200078e005a */
[----:B------:R-:W-:Y:S01]  /*18aa0*/  @!P0 HFMA2.BF16_V2 R236, -RZ.H0_H0, RZ.H0_H0, -R3.H0_H0 ;  /* 0x200000ffffec8231 */ /* 0x000fe20000340903 */
[----:B------:R-:W4:Y:S01]  /*18ab0*/  LDL.LU R90, [R1+0x40] ;  /* 0x00004000015a7983 */ /* 0x000f220000300800 */
[----:B------:R-:W-:Y:S02]  /*18ac0*/  SHF.R.U32.HI R0, RZ, 0x18, R5 ;  /* 0x00000018ff007819 */ /* 0x000fe40000011605 */
[----:B------:R-:W-:Y:S02]  /*18ad0*/  PRMT R2, R86, 0x7610, R2 ;  /* 0x0000761056027816 */ /* 0x000fe40000000002 */
[----:B------:R-:W-:Y:S01]  /*18ae0*/  @!P0 PRMT R3, R236, 0x5410, RZ ;  /* 0x00005410ec038816 */ /* 0x000fe200000000ff */
[----:B------:R-:W-:-:S02]  /*18af0*/  IMAD.MOV.U32 R236, RZ, RZ, R89 ;  /* 0x000000ffffec7224 */ /* 0x000fc400078e0059 */
[----:B------:R-:W4:Y:S01]  /*18b00*/  LDL R89, [R1+0x19c] ;  /* 0x00019c0001597983 */ /* 0x000f220000100800 */
[----:B------:R-:W-:Y:S01]  /*18b10*/  ISETP.GE.U32.AND P0, PT, R194, R0, PT ;  /* 0x00000000c200720c */ /* 0x000fe20003f06070 */
[----:B------:R-:W-:Y:S01]  /*18b20*/  @!P1 HFMA2.BF16_V2 R238, -RZ.H0_H0, RZ.H0_H0, -R2.H0_H0 ;  /* 0x200000ffffee9231 */ /* 0x000fe20000340902 */
[----:B------:R-:W-:-:S04]  /*18b30*/  PRMT R0, R86, 0x7632, R0 ;  /* 0x0000763256007816 */ /* 0x000fc80000000000 */
[----:B------:R-:W-:Y:S02]  /*18b40*/  PRMT R228, R2, 0x5410, R0 ;  /* 0x0000541002e47816 */ /* 0x000fe40000000000 */
[----:B------:R-:W-:Y:S01]  /*18b50*/  @!P1 PRMT R2, R238, 0x5410, RZ ;  /* 0x00005410ee029816 */ /* 0x000fe200000000ff */
[----:B------:R-:W-:Y:S02]  /*18b60*/  IMAD.MOV.U32 R238, RZ, RZ, R88 ;  /* 0x000000ffffee7224 */ /* 0x000fe400078e0058 */
[----:B------:R-:W4:Y:S04]  /*18b70*/  LDL.LU R88, [R1+0x38] ;  /* 0x0000380001587983 */ /* 0x000f280000300800 */
[----:B------:R-:W-:Y:S04]  /*18b80*/  ST.E.U16 [R34.64+-0x100], R48 ;  /* 0xffff003022007985 */ /* 0x000fe8000c101504 */
[----:B------:R-:W-:Y:S04]  /*18b90*/  ST.E.U16 [R34.64+-0xfe], R59 ;  /* 0xffff023b22007985 */ /* 0x000fe8000c101504 */
[----:B------:R-:W-:Y:S04]  /*18ba0*/  ST.E.U16 [R32.64+-0x100], R58 ;  /* 0xffff003a20007985 */ /* 0x000fe8000c101504 */
[----:B------:R-:W-:Y:S04]  /*18bb0*/  ST.E.U16 [R32.64+-0xfe], R54 ;  /* 0xffff023620007985 */ /* 0x000fe8000c101504 */
[----:B--2---:R-:W-:Y:S04]  /*18bc0*/  ST.E.U16 [R30.64+-0x100], R42 ;  /* 0xffff002a1e007985 */ /* 0x004fe8000c101504 */
[----:B------:R-:W-:Y:S04]  /*18bd0*/  ST.E.U16 [R30.64+-0xfe], R41 ;  /* 0xffff02291e007985 */ /* 0x000fe8000c101504 */
[----:B---3--:R-:W-:Y:S04]  /*18be0*/  ST.E.U16 [R28.64+-0x100], R40 ;  /* 0xffff00281c007985 */ /* 0x008fe8000c101504 */
[----:B------:R-:W-:Y:S04]  /*18bf0*/  ST.E.U16 [R28.64+-0xfe], R39 ;  /* 0xffff02271c007985 */ /* 0x000fe8000c101504 */
[----:B------:R-:W-:Y:S04]  /*18c00*/  ST.E.U16 [R34.64+-0xf0], R53 ;  /* 0xffff103522007985 */ /* 0x000fe8000c101504 */
[----:B------:R-:W-:Y:S04]  /*18c10*/  ST.E.U16 [R34.64+-0xee], R49 ;  /* 0xffff123122007985 */ /* 0x000fe8000c101504 */
[----:B------:R-:W-:Y:S04]  /*18c20*/  ST.E.U16 [R32.64+-0xf0], R52 ;  /* 0xffff103420007985 */ /* 0x000fe8000c101504 */
[----:B------:R-:W-:Y:S04]  /*18c30*/  ST.E.U16 [R32.64+-0xee], R51 ;  /* 0xffff123320007985 */ /* 0x000fe8000c101504 */
[----:B------:R-:W-:Y:S04]  /*18c40*/  ST.E.U16 [R30.64+-0xf0], R38 ;  /* 0xffff10261e007985 */ /* 0x000fe8000c101504 */
[----:B------:R-:W-:Y:S04]  /*18c50*/  ST.E.U16 [R30.64+-0xee], R37 ;  /* 0xffff12251e007985 */ /* 0x000fe8000c101504 */
[----:B------:R1:W-:Y:S01]  /*18c60*/  ST.E.U16 [R28.64+-0xee], R27 ;  /* 0xffff121b1c007985 */ /* 0x0003e2000c101504 */
[----:B------:R-:W-:-:S03]  /*18c70*/  @!P2 HFMA2.BF16_V2 R115, -RZ.H0_H0, RZ.H0_H0, -R18.H0_H0 ;  /* 0x200000ffff73a231 */ /* 0x000fc60000340912 */
[----:B------:R2:W-:Y:S02]  /*18c80*/  ST.E.U16 [R28.64+-0xf0], R36 ;  /* 0xffff10241c007985 */ /* 0x0005e4000c101504 */
[----:B------:R-:W-:Y:S02]  /*18c90*/  @!P2 PRMT R18, R115, 0x5410, RZ ;  /* 0x000054107312a816 */ /* 0x000fe400000000ff */
[----:B------:R-:W-:Y:S04]  /*18ca0*/  ST.E.U16 [R34.64+-0xe0], R46 ;  /* 0xffff202e22007985 */ /* 0x000fe8000c101504 */
[----:B------:R-:W-:Y:S04]  /*18cb0*/  ST.E.U16 [R34.64+-0xde], R45 ;  /* 0xffff222d22007985 */ /* 0x000fe8000c101504 */
[----:B------:R-:W-:Y:S04]  /*18cc0*/  ST.E.U16 [R32.64+-0xe0], R44 ;  /* 0xffff202c20007985 */ /* 0x000fe8000c101504 */
[----:B------:R-:W-:Y:S04]  /*18cd0*/  ST.E.U16 [R32.64+-0xde], R47 ;  /* 0xffff222f20007985 */ /* 0x000fe8000c101504 */
[----:B------:R3:W-:Y:S04]  /*18ce0*/  ST.E.U16 [R30.64+-0xe0], R26 ;  /* 0xffff201a1e007985 */ /* 0x0007e8000c101504 */
[----:B------:R-:W-:Y:S04]  /*18cf0*/  ST.E.U16 [R30.64+-0xde], R25 ;  /* 0xffff22191e007985 */ /* 0x000fe8000c101504 */
[----:B------:R1:W-:Y:S04]  /*18d00*/  ST.E.U16 [R28.64+-0xe0], R24 ;  /* 0xffff20181c007985 */ /* 0x0003e8000c101504 */
[----:B------:R-:W-:Y:S04]  /*18d10*/  ST.E.U16 [R28.64+-0xde], R23 ;  /* 0xffff22171c007985 */ /* 0x000fe8000c101504 */
[----:B------:R1:W-:Y:S04]  /*18d20*/  ST.E.U16 [R34.64+-0xd0], R50 ;  /* 0xffff303222007985 */ /* 0x0003e8000c101504 */
[----:B------:R-:W-:Y:S04]  /*18d30*/  ST.E.U16 [R34.64+-0xce], R55 ;  /* 0xffff323722007985 */ /* 0x000fe8000c101504 */
[----:B------:R-:W-:Y:S04]  /*18d40*/  ST.E.U16 [R32.64+-0xd0], R57 ;  /* 0xffff303920007985 */ /* 0x000fe8000c101504 */
[----:B------:R-:W-:Y:S01]  /*18d50*/  ST.E.U16 [R32.64+-0xce], R56 ;  /* 0xffff323820007985 */ /* 0x000fe2000c101504 */
[----:B------:R-:W-:-:S03]  /*18d60*/  @!P0 HFMA2.BF16_V2 R237, -RZ.H0_H0, RZ.H0_H0, -R0.H0_H0 ;  /* 0x200000ffffed8231 */ /* 0x000fc60000340900 */
[----:B------:R-:W-:Y:S04]  /*18d70*/  ST.E.U16 [R30.64+-0xd0], R22 ;  /* 0xffff30161e007985 */ /* 0x000fe8000c101504 */
[----:B------:R-:W-:Y:S04]  /*18d80*/  ST.E.U16 [R30.64+-0xce], R19 ;  /* 0xffff32131e007985 */ /* 0x000fe8000c101504 */
[----:B------:R1:W-:Y:S04]  /*18d90*/  ST.E.U16 [R28.64+-0xd0], R18 ;  /* 0xffff30121c007985 */ /* 0x0003e8000c101504 */
[----:B------:R-:W-:Y:S04]  /*18da0*/  ST.E.U16 [R28.64+-0xce], R17 ;  /* 0xffff32111c007985 */ /* 0x000fe8000c101504 */
[----:B------:R-:W-:Y:S04]  /*18db0*/  ST.E.U16 [R34.64+-0xc0], R110 ;  /* 0xffff406e22007985 */ /* 0x000fe8000c101504 */
[----:B------:R-:W-:Y:S04]  /*18dc0*/  ST.E.U16 [R34.64+-0xbe], R107 ;  /* 0xffff426b22007985 */ /* 0x000fe8000c101504 */
[----:B------:R-:W-:Y:S04]  /*18dd0*/  ST.E.U16 [R32.64+-0xc0], R105 ;  /* 0xffff406920007985 */ /* 0x000fe8000c101504 */
[----:B------:R-:W-:Y:S04]  /*18de0*/  ST.E.U16 [R32.64+-0xbe], R106 ;  /* 0xffff426a20007985 */ /* 0x000fe8000c101504 */
[----:B------:R-:W-:Y:S04]  /*18df0*/  ST.E.U16 [R30.64+-0xc0], R16 ;  /* 0xffff40101e007985 */ /* 0x000fe8000c101504 */
[----:B------:R-:W-:Y:S01]  /*18e00*/  ST.E.U16 [R30.64+-0xbe], R15 ;  /* 0xffff420f1e007985 */ /* 0x000fe2000c101504 */
[----:B------:R-:W-:-:S03]  /*18e10*/  @!P0 PRMT R0, R237, 0x5410, RZ ;  /* 0x00005410ed008816 */ /* 0x000fc600000000ff */
        /* <DEDUP_REMOVED lines=16> */
[----:B------:R1:W-:Y:S04]  /*18f20*/  ST.E.U16 [R28.64+-0xa0], R2 ;  /* 0xffff60021c007985 */ /* 0x0003e8000c101504 */
[----:B------:R1:W-:Y:S04]  /*18f30*/  ST.E.U16 [R28.64+-0x9e], R0 ;  /* 0xffff62001c007985 */ /* 0x0003e8000c101504 */
[----:B------:R-:W-:Y:S04]  /*18f40*/  ST.E.U16 [R34.64+-0x90], R68 ;  /* 0xffff704422007985 */ /* 0x000fe8000c101504 */
[----:B------:R-:W-:Y:S04]  /*18f50*/  ST.E.U16 [R34.64+-0x8e], R67 ;  /* 0xffff724322007985 */ /* 0x000fe8000c101504 */
[----:B------:R-:W-:Y:S04]  /*18f60*/  ST.E.U16 [R32.64+-0x90], R66 ;  /* 0xffff704220007985 */ /* 0x000fe8000c101504 */
[----:B------:R-:W-:Y:S01]  /*18f70*/  ST.E.U16 [R32.64+-0x8e], R61 ;  /* 0xffff723d20007985 */ /* 0x000fe2000c101504 */
[----:B----4-:R-:W-:-:S05]  /*18f80*/  IMAD.WIDE.U32 R232, R90, -0x326172a9, RZ ;  /* 0xcd9e8d575ae87825 */ /* 0x010fca00078e00ff */
[----:B------:R-:W-:Y:S02]  /*18f90*/  LOP3.LUT R5, R145, R192, R232, 0x96, !PT ;  /* 0x000000c091057212 */ /* 0x000fe400078e96e8 */
[----:B-1----:R-:W-:-:S03]  /*18fa0*/  LOP3.LUT R27, R89, R233, RZ, 0x3c, !PT ;  /* 0x000000e9591b7212 */ /* 0x002fc600078e3cff */
[----:B--2---:R-:W-:-:S04]  /*18fb0*/  IMAD.WIDE.U32 R36, R5, -0x2daee0ad, RZ ;  /* 0xd2511f5305247825 */ /* 0x004fc800078e00ff */
[----:B------:R-:W-:Y:S01]  /*18fc0*/  IMAD.WIDE.U32 R58, R27, -0x2daee0ad, RZ ;  /* 0xd2511f531b3a7825 */ /* 0x000fe200078e00ff */
[----:B------:R-:W-:-:S04]  /*18fd0*/  LOP3.LUT R36, R21, R189, R36, 0x96, !PT ;  /* 0x000000bd15247212 */ /* 0x000fc800078e9624 */
[----:B------:R-:W-:Y:S02]  /*18fe0*/  LOP3.LUT R5, R37, R238, R58, 0x96, !PT ;  /* 0x000000ee25057212 */ /* 0x000fe400078e963a */
[----:B------:R-:W-:Y:S01]  /*18ff0*/  LOP3.LUT R21, R59, R88, R182, 0x96, !PT ;  /* 0x000000583b157212 */ /* 0x000fe200078e96b6 */
[----:B------:R-:W-:-:S04]  /*19000*/  IMAD.WIDE.U32 R48, R36, -0x326172a9, RZ ;  /* 0xcd9e8d5724307825 */ /* 0x000fc800078e00ff */
[----:B------:R-:W-:-:S04]  /*19010*/  IMAD.WIDE.U32 R52, R21, -0x326172a9, RZ ;  /* 0xcd9e8d5715347825 */ /* 0x000fc800078e00ff */
[----:B---3--:R-:W-:-:S05]  /*19020*/  IMAD.WIDE.U32 R26, R5, -0x326172a9, RZ ;  /* 0xcd9e8d57051a7825 */ /* 0x008fca00078e00ff */
[----:B------:R-:W-:Y:S02]  /*19030*/  LOP3.LUT R21, R27, R236, R52, 0x96, !PT ;  /* 0x000000ec1b157212 */ /* 0x000fe400078e9634 */
[----:B------:R-:W-:-:S03]  /*19040*/  LOP3.LUT R5, R49, R235, R26, 0x96, !PT ;  /* 0x000000eb31057212 */ /* 0x000fc600078e961a */
[----:B------:R-:W-:-:S04]  /*19050*/  IMAD.WIDE.U32 R24, R21, -0x2daee0ad, RZ ;  /* 0xd2511f5315187825 */ /* 0x000fc800078e00ff */
[----:B------:R-:W-:Y:S01]  /*19060*/  IMAD.WIDE.U32 R50, R5, -0x2daee0ad, RZ ;  /* 0xd2511f5305327825 */ /* 0x000fe200078e00ff */
[----:B------:R-:W-:Y:S01]  /*19070*/  ST.E.U16 [R30.64+-0x90], R8 ;  /* 0xffff70081e007985 */ /* 0x000fe2000c101504 */
[----:B------:R-:W-:-:S03]  /*19080*/  LOP3.LUT R20, R25, R234, R20, 0x96, !PT ;  /* 0x000000ea19147212 */ /* 0x000fc600078e9614 */
[----:B------:R1:W-:Y:S01]  /*19090*/  ST.E.U16 [R30.64+-0x8e], R7 ;  /* 0xffff72071e007985 */ /* 0x0003e2000c101504 */
[----:B------:R-:W-:-:S03]  /*190a0*/  LOP3.LUT R5, R51, R231, R24, 0x96, !PT ;  /* 0x000000e733057212 */ /* 0x000fc600078e9618 */
[----:B------:R-:W-:Y:S04]  /*190b0*/  ST.E.U16 [R28.64+-0x90], R43 ;  /* 0xffff702b1c007985 */ /* 0x000fe8000c101504 */
[----:B------:R2:W-:Y:S04]  /*190c0*/  ST.E.U16 [R28.64+-0x8e], R6 ;  /* 0xffff72061c007985 */ /* 0x0005e8000c101504 */
[----:B------:R-:W3:Y:S01]  /*190d0*/  LDSM.16.MT88.4 R24, [R188+0xa000] ;  /* 0x00a00000bc18783b */ /* 0x000ee20000004200 */
[----:B------:R-:W-:-:S03]  /*190e0*/  IMAD.WIDE.U32 R18, R20, -0x326172a9, RZ ;  /* 0xcd9e8d5714127825 */ /* 0x000fc600078e00ff */
[----:B------:R-:W4:Y:S01]  /*190f0*/  LDSM.16.MT88.4 R44, [R188+0x9000] ;  /* 0x00900000bc2c783b */ /* 0x000f220000004200 */
[----:B------:R-:W-:-:S03]  /*19100*/  IMAD.WIDE.U32 R2, R5, -0x326172a9, RZ ;  /* 0xcd9e8d5705027825 */ /* 0x000fc600078e00ff */
[----:B------:R-:W-:Y:S02]  /*19110*/  LDSM.16.MT88.4 R36, [R190+0x9000] ;  /* 0x00900000be24783b */ /* 0x000fe40000004200 */
[----:B------:R-:W-:Y:S02]  /*19120*/  LOP3.LUT R0, R3, R248, R18, 0x96, !PT ;  /* 0x000000f803007212 */ /* 0x000fe400078e9612 */
[C---:B------:R-:W-:Y:S01]  /*19130*/  LOP3.LUT R3, R2.reuse, 0xffff, RZ, 0xc0, !PT ;  /* 0x0000ffff02037812 */ /* 0x040fe200078ec0ff */
[----:B------:R-:W-:Y:S01]  /*19140*/  IMAD.MOV.U32 R223, RZ, RZ, R242 ;  /* 0x000000ffffdf7224 */ /* 0x000fe200078e00f2 */
[----:B------:R-:W-:Y:S01]  /*19150*/  SHF.R.U32.HI R4, RZ, 0x10, R2 ;  /* 0x00000010ff047819 */ /* 0x000fe20000011602 */
[----:B-1----:R-:W-:Y:S01]  /*19160*/  IMAD.MOV.U32 R30, RZ, RZ, R101 ;  /* 0x000000ffff1e7224 */ /* 0x002fe200078e0065 */
[----:B------:R-:W-:Y:S01]  /*19170*/  LOP3.LUT R10, R2, 0xff, RZ, 0xc0, !PT ;  /* 0x000000ff020a7812 */ /* 0x000fe200078ec0ff */
[----:B------:R-:W-:Y:S01]  /*19180*/  IMAD.MOV.U32 R31, RZ, RZ, R198 ;  /* 0x000000ffff1f7224 */ /* 0x000fe200078e00c6 */
[----:B------:R-:W-:Y:S01]  /*19190*/  SHF.R.U32.HI R9, RZ, 0x18, R2 ;  /* 0x00000018ff097819 */ /* 0x000fe20000011602 */
[----:B------:R-:W-:Y:S01]  /*191a0*/  IMAD.MOV.U32 R224, RZ, RZ, R227 ;  /* 0x000000ffffe07224 */ /* 0x000fe200078e00e3 */
[----:B------:R-:W-:Y:S01]  /*191b0*/  LOP3.LUT R2, R0, 0xffff, RZ, 0xc0, !PT ;  /* 0x0000ffff00027812 */ /* 0x000fe200078ec0ff */
[----:B------:R-:W-:Y:S01]  /*191c0*/  IMAD.MOV.U32 R225, RZ, RZ, R226 ;  /* 0x000000ffffe17224 */ /* 0x000fe200078e00e2 */
[----:B------:R-:W1:Y:S01]  /*191d0*/  LDSM.16.MT88.4 R20, [R190+0xa000] ;  /* 0x00a00000be14783b */ /* 0x000e620000004200 */
[----:B--2---:R-:W-:-:S02]  /*191e0*/  SHF.R.U32.HI R6, RZ, 0x8, R3 ;  /* 0x00000008ff067819 */ /* 0x004fc40000011603 */
[----:B------:R-:W-:Y:S01]  /*191f0*/  SHF.R.U32.HI R3, RZ, 0x10, R0 ;  /* 0x00000010ff037819 */ /* 0x000fe20000011600 */
[----:B------:R-:W2:Y:S01]  /*19200*/  LDL.LU R29, [R1+0xc4] ;  /* 0x0000c400011d7983 */ /* 0x000ea20000300800 */
[----:B------:R-:W-:Y:S02]  /*19210*/  LOP3.LUT R5, R4, 0xff, RZ, 0xc0, !PT ;  /* 0x000000ff04057812 */ /* 0x000fe400078ec0ff */
[----:B------:R-:W-:Y:S01]  /*19220*/  SHF.R.U32.HI R4, RZ, 0x8, R2 ;  /* 0x00000008ff047819 */ /* 0x000fe20000011602 */
[----:B------:R1:W5:Y:S01]  /*19230*/  LDL.LU R101, [R1+0x268] ;  /* 0x0002680001657983 */ /* 0x0003620000300800 */
[----:B------:R-:W-:Y:S02]  /*19240*/  LOP3.LUT R8, R0, 0xff, RZ, 0xc0, !PT ;  /* 0x000000ff00087812 */ /* 0x000fe400078ec0ff */
[----:B------:R-:W-:Y:S01]  /*19250*/  SHF.R.U32.HI R7, RZ, 0x18, R0 ;  /* 0x00000018ff077819 */ /* 0x000fe20000011600 */
[----:B------:R-:W2:Y:S01]  /*19260*/  LDL.LU R198, [R1+0x264] ;  /* 0x0002640001c67983 */ /* 0x000ea20000300800 */
[----:B------:R-:W-:-:S02]  /*19270*/  LOP3.LUT R2, R3, 0xff, RZ, 0xc0, !PT ;  /* 0x000000ff03027812 */ /* 0x000fc400078ec0ff */
[----:B------:R-:W-:Y:S01]  /*19280*/  PRMT R242, R194, 0x7054, R194 ;  /* 0x00007054c2f27816 */ /* 0x000fe200000000c2 */
[----:B------:R-:W-:Y:S01]  /*19290*/  IMAD.MOV.U32 R28, RZ, RZ, R200 ;  /* 0x000000ffff1c7224 */ /* 0x000fe200078e00c8 */
[----:B------:R-:W-:Y:S01]  /*192a0*/  PRMT R3, R5, 0x5410, R9 ;  /* 0x0000541005037816 */ /* 0x000fe20000000009 */
[----:B------:R-:W-:Y:S01]  /*192b0*/  IMAD.MOV.U32 R203, RZ, RZ, R108 ;  /* 0x000000ffffcb7224 */ /* 0x000fe200078e006c */
[----:B------:R-:W-:Y:S01]  /*192c0*/  PRMT R0, R10, 0x5410, R6 ;  /* 0x000054100a007816 */ /* 0x000fe20000000006 */
[----:B------:R-:W-:Y:S01]  /*192d0*/  IMAD.MOV.U32 R66, RZ, RZ, R206 ;  /* 0x000000ffff427224 */ /* 0x000fe200078e00ce */
[----:B------:R-:W-:Y:S01]  /*192e0*/  PRMT R4, R8, 0x5410, R4 ;  /* 0x0000541008047816 */ /* 0x000fe20000000004 */
[----:B------:R-:W-:Y:S01]  /*192f0*/  LDSM.16.MT88.4 R12, [R188+0xb000] ;  /* 0x00b00000bc0c783b */ /* 0x000fe20000004200 */
[----:B------:R-:W-:Y:S01]  /*19300*/  PRMT R5, R2, 0x5410, R7 ;  /* 0x0000541002057816 */ /* 0x000fe20000000007 */
[--C-:B------:R-:W-:Y:S02]  /*19310*/  HSET2.LE.AND R2, R3, R242.reuse, PT ;  /* 0x000000f203027233 */ /* 0x100fe40003803000 */
[--C-:B------:R-:W-:Y:S01]  /*19320*/  HSET2.LE.AND R0, R0, R242.reuse, PT ;  /* 0x000000f200007233 */ /* 0x100fe20003803000 */
[----:B------:R-:W1:Y:S01]  /*19330*/  LDSM.16.MT88.4 R40, [R190+0xb000] ;  /* 0x00b00000be28783b */ /* 0x000e620000004200 */
[----:B------:R-:W-:-:S02]  /*19340*/  HSET2.LE.AND R3, R4, R242, PT ;  /* 0x000000f204037233 */ /* 0x000fc40003803000 */
[----:B------:R-:W-:Y:S01]  /*19350*/  HSET2.LE.AND R5, R5, R242, PT ;  /* 0x000000f205057233 */ /* 0x000fe20003803000 */
[----:B------:R-:W-:Y:S02]  /*19360*/  LOP3.LUT R6, R71, R0, RZ, 0xc0, !PT ;  /* 0x0000000047067212 */ /* 0x000fe400078ec0ff */
[----:B------:R-:W-:Y:S02]  /*19370*/  LOP3.LUT R7, R70, R2, RZ, 0xc0, !PT ;  /* 0x0000000246077212 */ /* 0x000fe400078ec0ff */
[----:B------:R-:W-:Y:S02]  /*19380*/  LOP3.LUT R4, R73, R3, RZ, 0xc0, !PT ;  /* 0x0000000349047212 */ /* 0x000fe400078ec0ff */
[----:B------:R-:W-:Y:S01]  /*19390*/  LOP3.LUT R5, R72, R5, RZ, 0xc0, !PT ;  /* 0x0000000548057212 */ /* 0x000fe200078ec0ff */
[----:B------:R-:W-:-:S06]  /*193a0*/  IMAD.MOV.U32 R226, RZ, RZ, R202 ;  /* 0x000000ffffe27224 */ /* 0x000fcc00078e00ca */
[----:B---3--:R-:W-:Y:S01]  /*193b0*/  HMMA.16816.F32.BF16 R92, R4, R26, R148 ;  /* 0x0000001a045c723c */ /* 0x008fe20000041894 */
[----:B------:R-:W3:Y:S01]  /*193c0*/  LDL.LU R148, [R1+0xb0] ;  /* 0x0000b00001947983 */ /* 0x000ee20000300800 */
[----:B------:R-:W-:-:S03]  /*193d0*/  IMAD.MOV.U32 R227, RZ, RZ, R201 ;  /* 0x000000ffffe37224 */ /* 0x000fc600078e00c9 */
[----:B------:R-:W3:Y:S02]  /*193e0*/  LDL.LU R149, [R1+0xb4] ;  /* 0x0000b40001957983 */ /* 0x000ee40000300800 */
[----:B------:R-:W-:Y:S02]  /*193f0*/  IMAD.MOV.U32 R150, RZ, RZ, R218 ;  /* 0x000000ffff967224 */ /* 0x000fe400078e00da */
[----:B------:R-:W2:Y:S01]  /*19400*/  LDL.LU R218, [R1+0x260] ;  /* 0x0002600001da7983 */ /* 0x000ea20000300800 */
[----:B------:R-:W-:-:S03]  /*19410*/  IMAD.MOV.U32 R151, RZ, RZ, R212 ;  /* 0x000000ffff977224 */ /* 0x000fc600078e00d4 */
[----:B------:R-:W2:Y:S01]  /*19420*/  LDL.LU R212, [R1+0x25c] ;  /* 0x00025c0001d47983 */ /* 0x000ea20000300800 */
[----:B------:R-:W-:-:S03]  /*19430*/  IMAD.MOV.U32 R202, RZ, RZ, R204 ;  /* 0x000000ffffca7224 */ /* 0x000fc600078e00cc */
[----:B------:R-:W2:Y:S04]  /*19440*/  LDL.LU R200, [R1+0xa0] ;  /* 0x0000a00001c87983 */ /* 0x000ea80000300800 */
[----:B------:R-:W2:Y:S04]  /*19450*/  LDL.LU R201, [R1+0xa4] ;  /* 0x0000a40001c97983 */ /* 0x000ea80000300800 */
[----:B------:R-:W2:Y:S04]  /*19460*/  LDL.LU R204, [R1+0x258] ;  /* 0x0002580001cc7983 */ /* 0x000ea80000300800 */
[----:B------:R-:W2:Y:S01]  /*19470*/  LDL.LU R108, [R1+0x254] ;  /* 0x00025400016c7983 */ /* 0x000ea20000300800 */
[----:B------:R-:W-:Y:S01]  /*19480*/  LOP3.LUT R0, R99, R235, R62, 0x96, !PT ;  /* 0x000000eb63007212 */ /* 0x000fe200078e963e */
[----:B------:R-:W-:Y:S01]  /*19490*/  IMAD.MOV.U32 R62, RZ, RZ, R103 ;  /* 0x000000ffff3e7224 */ /* 0x000fe200078e0067 */
[----:B------:R-:W-:Y:S01]  /*194a0*/  LOP3.LUT R2, R63, R236, R214, 0x96, !PT ;  /* 0x000000ec3f027212 */ /* 0x000fe200078e96d6 */
[----:B------:R-:W3:Y:S01]  /*194b0*/  LDL.LU R60, [R1+0x90] ;  /* 0x00009000013c7983 */ /* 0x000ee20000300800 */
[----:B------:R-:W-:-:S03]  /*194c0*/  IMAD.MOV.U32 R63, RZ, RZ, R210 ;  /* 0x000000ffff3f7224 */ /* 0x000fc600078e00d2 */
[----:B------:R-:W3:Y:S04]  /*194d0*/  LDL.LU R61, [R1+0x94] ;  /* 0x00009400013d7983 */ /* 0x000ee80000300800 */
[----:B------:R-:W3:Y:S04]  /*194e0*/  LDL.LU R103, [R1+0x250] ;  /* 0x0002500001677983 */ /* 0x000ee80000300800 */
[----:B------:R-:W3:Y:S04]  /*194f0*/  LDL.LU R210, [R1+0x24c] ;  /* 0x00024c0001d27983 */ /* 0x000ee80000300800 */
[----:B------:R-:W3:Y:S01]  /*19500*/  LDL.LU R64, [R1+0x70] ;  /* 0x0000700001407983 */ /* 0x000ee20000300800 */
[----:B------:R-:W-:-:S02]  /*19510*/  IMAD R2, R2, -0x2daee0ad, RZ ;  /* 0xd2511f5302027824 */ /* 0x000fc400078e02ff */
[----:B------:R-:W-:-:S05]  /*19520*/  IMAD.WIDE.U32 R32, R0, -0x2daee0ad, RZ ;  /* 0xd2511f5300207825 */ /* 0x000fca00078e00ff */
[----:B------:R-:W-:-:S05]  /*19530*/  LOP3.LUT R2, R33, R231, R2, 0x96, !PT ;  /* 0x000000e721027212 */ /* 0x000fca00078e9602 */
[----:B------:R-:W-:-:S05]  /*19540*/  IMAD.WIDE.U32 R2, R2, -0x326172a9, RZ ;  /* 0xcd9e8d5702027825 */ /* 0x000fca00078e00ff */
[----:B------:R-:W-:Y:S02]  /*19550*/  LOP3.LUT R0, R3, R248, R82, 0x96, !PT ;  /* 0x000000f803007212 */ /* 0x000fe400078e9652 */
[----:B------:R-:W-:Y:S02]  /*19560*/  LOP3.LUT R3, R2, 0xffff, RZ, 0xc0, !PT ;  /* 0x0000ffff02037812 */ /* 0x000fe400078ec0ff */
[C---:B------:R-:W-:Y:S02]  /*19570*/  LOP3.LUT R8, R0.reuse, 0xffff, RZ, 0xc0, !PT ;  /* 0x0000ffff00087812 */ /* 0x040fe400078ec0ff */
[----:B------:R-:W-:Y:S02]  /*19580*/  SHF.R.U32.HI R9, RZ, 0x10, R0 ;  /* 0x00000010ff097819 */ /* 0x000fe40000011600 */
[----:B------:R-:W-:Y:S01]  /*19590*/  LOP3.LUT R18, R0, 0xff, RZ, 0xc0, !PT ;  /* 0x000000ff00127812 */ /* 0x000fe200078ec0ff */
[----:B--2---:R-:W-:Y:S02]  /*195a0*/  IMAD.MOV.U32 R65, RZ, RZ, R108 ;  /* 0x000000ffff417224 */ /* 0x004fe400078e006c */
[----:B------:R-:W2:Y:S04]  /*195b0*/  LDL.LU R108, [R1+0x248] ;  /* 0x00024800016c7983 */ /* 0x000ea80000300800 */
[----:B------:R-:W2:Y:S01]  /*195c0*/  LDL.LU R206, [R1+0x244] ;  /* 0x0002440001ce7983 */ /* 0x000ea20000300800 */
        /* <DEDUP_REMOVED lines=8> */
[----:B------:R-:W-:-:S03]  /*19650*/  PRMT R9, R10, 0x5410, R0 ;  /* 0x000054100a097816 */ /* 0x000fc60000000000 */
[--C-:B------:R-:W-:Y:S01]  /*19660*/  HSET2.LE.AND R2, R2, R242.reuse, PT ;  /* 0x000000f202027233 */ /* 0x100fe20003803000 */
[----:B------:R-:W-:Y:S01]  /*19670*/  PRMT R0, R18, 0x5410, R3 ;  /* 0x0000541012007816 */ /* 0x000fe20000000003 */
[--C-:B------:R-:W-:Y:S01]  /*19680*/  HSET2.LE.AND R3, R9, R242.reuse, PT ;  /* 0x000000f209037233 */ /* 0x100fe20003803000 */
[----:B------:R-:W-:Y:S02]  /*19690*/  LOP3.LUT R11, R11, 0xff, RZ, 0xc0, !PT ;  /* 0x000000ff0b0b7812 */ /* 0x000fe400078ec0ff */
[----:B------:R-:W-:Y:S02]  /*196a0*/  LOP3.LUT R9, R171, R2, RZ, 0xc0, !PT ;  /* 0x00000002ab097212 */ /* 0x000fe400078ec0ff */
[----:B------:R-:W-:Y:S01]  /*196b0*/  LOP3.LUT R2, R19, R249, R48, 0x96, !PT ;  /* 0x000000f913027212 */ /* 0x000fe200078e9630 */
[--C-:B------:R-:W-:Y:S01]  /*196c0*/  HSET2.LE.AND R0, R0, R242.reuse, PT ;  /* 0x000000f200007233 */ /* 0x100fe20003803000 */
[----:B------:R-:W-:Y:S02]  /*196d0*/  PRMT R11, R11, 0x5410, R16 ;  /* 0x000054100b0b7816 */ /* 0x000fe40000000010 */
[----:B------:R-:W-:Y:S01]  /*196e0*/  LOP3.LUT R10, R146, R3, RZ, 0xc0, !PT ;  /* 0x00000003920a7212 */ /* 0x000fe200078ec0ff */
[----:B------:R-:W-:Y:S01]  /*196f0*/  IMAD.WIDE.U32 R2, R2, -0x2daee0ad, RZ ;  /* 0xd2511f5302027825 */ /* 0x000fe200078e00ff */
[----:B------:R-:W-:Y:S01]  /*19700*/  LOP3.LUT R8, R174, R0, RZ, 0xc0, !PT ;  /* 0x00000000ae087212 */ /* 0x000fe200078ec0ff */
[----:B------:R-:W-:Y:S01]  /*19710*/  HSET2.LE.AND R11, R11, R242, PT ;  /* 0x000000f20b0b7233 */ /* 0x000fe20003803000 */
[C---:B----4-:R-:W-:Y:S08]  /*19720*/  HMMA.16816.F32.BF16 R104, R4.reuse, R46, R136 ;  /* 0x0000002e0468723c */ /* 0x050ff00000041888 */
[----:B------:R-:W-:Y:S01]  /*19730*/  HMMA.16816.F32.BF16 R112, R4, R44, R140 ;  /* 0x0000002c0470723c */ /* 0x000fe2000004188c */
[----:B------:R-:W-:-:S07]  /*19740*/  LOP3.LUT R0, R3, R252, R50, 0x96, !PT ;  /* 0x000000fc03007212 */ /* 0x000fce00078e9632 */
[----:B------:R-:W-:Y:S01]  /*19750*/  HMMA.16816.F32.BF16 R120, R4, R24, R124 ;  /* 0x000000180478723c */ /* 0x000fe2000004187c */
[----:B------:R-:W-:-:S07]  /*19760*/  LOP3.LUT R11, R147, R11, RZ, 0xc0, !PT ;  /* 0x0000000b930b7212 */ /* 0x000fce00078ec0ff */
[C---:B-1----:R-:W-:Y:S08]  /*19770*/  HMMA.16816.F32.BF16 R88, R4.reuse, R20, R116 ;  /* 0x000000140458723c */ /* 0x042ff00000041874 */
[C---:B------:R-:W-:Y:S01]  /*19780*/  HMMA.16816.F32.BF16 R84, R4.reuse, R42, R164 ;  /* 0x0000002a0454723c */ /* 0x040fe200000418a4 */
[----:B------:R-:W-:Y:S01]  /*19790*/  IMAD.MOV.U32 R220, RZ, RZ, R75 ;  /* 0x000000ffffdc7224 */ /* 0x000fe200078e004b */
[----:B------:R-:W1:Y:S06]  /*197a0*/  LDSM.16.MT88.4 R16, [R190+0x9400] ;  /* 0x00940000be10783b */ /* 0x000e6c0000004200 */
[C---:B------:R-:W-:Y:S01]  /*197b0*/  HMMA.16816.F32.BF16 R136, R4.reuse, R36, R132 ;  /* 0x000000240488723c */ /* 0x040fe20000041884 */
[----:B------:R-:W-:Y:S01]  /*197c0*/  LOP3.LUT R3, R2, 0xffff, RZ, 0xc0, !PT ;  /* 0x0000ffff02037812 */ /* 0x000fe200078ec0ff */
[----:B------:R-:W-:Y:S01]  /*197d0*/  IMAD.MOV.U32 R221, RZ, RZ, R74 ;  /* 0x000000ffffdd7224 */ /* 0x000fe200078e004a */
[----:B------:R-:W-:Y:S05]  /*197e0*/  LDSM.16.MT88.4 R48, [R190+0xb400] ;  /* 0x00b40000be30783b */ /* 0x000fea0000004200 */
[C---:B------:R-:W-:Y:S08]  /*197f0*/  HMMA.16816.F32.BF16 R132, R4.reuse, R38, R128 ;  /* 0x000000260484723c */ /* 0x040ff00000041880 */
[C---:B------:R-:W-:Y:S08]  /*19800*/  HMMA.16816.F32.BF16 R116, R4.reuse, R22, R152 ;  /* 0x000000160474723c */ /* 0x040ff00000041898 */
[C---:B------:R-:W-:Y:S08]  /*19810*/  HMMA.16816.F32.BF16 R128, R4.reuse, R12, R156 ;  /* 0x0000000c0480723c */ /* 0x040ff0000004189c */
[C---:B------:R-:W-:Y:S08]  /*19820*/  HMMA.16816.F32.BF16 R140, R4.reuse, R14, R76 ;  /* 0x0000000e048c723c */ /* 0x040ff0000004184c */
[----:B------:R-:W-:Y:S07]  /*19830*/  HMMA.16816.F32.BF16 R124, R4, R40, R160 ;  /* 0x00000028047c723c */ /* 0x000fee00000418a0 */
[----:B------:R-:W-:-:S02]  /*19840*/  LOP3.LUT R4, R0, 0xffff, RZ, 0xc0, !PT ;  /* 0x0000ffff00047812 */ /* 0x000fc400078ec0ff */
[--C-:B------:R-:W-:Y:S02]  /*19850*/  SHF.R.U32.HI R5, RZ, 0x10, R0.reuse ;  /* 0x00000010ff057819 */ /* 0x100fe40000011600 */
[----:B------:R-:W-:Y:S02]  /*19860*/  LOP3.LUT R7, R0, 0xff, RZ, 0xc0, !PT ;  /* 0x000000ff00077812 */ /* 0x000fe400078ec0ff */
[----:B------:R-:W-:Y:S02]  /*19870*/  SHF.R.U32.HI R6, RZ, 0x18, R0 ;  /* 0x00000018ff067819 */ /* 0x000fe40000011600 */
[----:B------:R-:W-:Y:S02]  /*19880*/  SHF.R.U32.HI R0, RZ, 0x8, R4 ;  /* 0x00000008ff007819 */ /* 0x000fe40000011604 */
[----:B------:R-:W-:Y:S01]  /*19890*/  LOP3.LUT R4, R5, 0xff, RZ, 0xc0, !PT ;  /* 0x000000ff05047812 */ /* 0x000fe200078ec0ff */
[----:B------:R-:W-:Y:S01]  /*198a0*/  HMMA.16816.F32.BF16 R152, R8, R12, R184 ;  /* 0x0000000c0898723c */ /* 0x000fe200000418b8 */
[----:B------:R-:W-:-:S02]  /*198b0*/  SHF.R.U32.HI R5, RZ, 0x18, R2 ;  /* 0x00000018ff057819 */ /* 0x000fc40000011602 */
[----:B------:R-:W-:-:S04]  /*198c0*/  SHF.R.U32.HI R3, RZ, 0x8, R3 ;  /* 0x00000008ff037819 */ /* 0x000fc80000011603 */
[----:B------:R-:W-:Y:S02]  /*198d0*/  LOP3.LUT R12, R2, 0xff, RZ, 0xc0, !PT ;  /* 0x000000ff020c7812 */ /* 0x000fe400078ec0ff */
[----:B------:R-:W-:Y:S02]  /*198e0*/  SHF.R.U32.HI R13, RZ, 0x10, R2 ;  /* 0x00000010ff0d7819 */ /* 0x000fe40000011602 */
[----:B------:R-:W-:Y:S02]  /*198f0*/  PRMT R2, R4, 0x5410, R6 ;  /* 0x0000541004027816 */ /* 0x000fe40000000006 */
[----:B------:R-:W-:Y:S02]  /*19900*/  PRMT R0, R7, 0x5410, R0 ;  /* 0x0000541007007816 */ /* 0x000fe40000000000 */
[----:B------:R-:W-:Y:S01]  /*19910*/  PRMT R3, R12, 0x5410, R3 ;  /* 0x000054100c037816 */ /* 0x000fe20000000003 */
[----:B------:R-:W-:Y:S01]  /*19920*/  HSET2.LE.AND R2, R2, R242, PT ;  /* 0x000000f202027233 */ /* 0x000fe20003803000 */
[----:B------:R-:W-:Y:S01]  /*19930*/  LOP3.LUT R7, R13, 0xff, RZ, 0xc0, !PT ;  /* 0x000000ff0d077812 */ /* 0x000fe200078ec0ff */
[----:B---3--:R-:W-:-:S02]  /*19940*/  IMAD.MOV.U32 R68, RZ, RZ, R103 ;  /* 0x000000ffff447224 */ /* 0x008fc400078e0067 */
[----:B------:R-:W-:Y:S01]  /*19950*/  IMAD.MOV.U32 R69, RZ, RZ, R210 ;  /* 0x000000ffff457224 */ /* 0x000fe200078e00d2 */
[----:B------:R-:W-:Y:S01]  /*19960*/  PRMT R7, R7, 0x5410, R5 ;  /* 0x0000541007077816 */ /* 0x000fe20000000005 */
[----:B------:R-:W-:Y:S02]  /*19970*/  IMAD.MOV.U32 R70, RZ, RZ, R205 ;  /* 0x000000ffff467224 */ /* 0x000fe400078e00cd */
[----:B------:R-:W-:Y:S02]  /*19980*/  IMAD.MOV.U32 R71, RZ, RZ, R211 ;  /* 0x000000ffff477224 */ /* 0x000fe400078e00d3 */
[----:B------:R-:W-:Y:S02]  /*19990*/  IMAD.MOV.U32 R74, RZ, RZ, R109 ;  /* 0x000000ffff4a7224 */ /* 0x000fe400078e006d */
[----:B------:R-:W-:Y:S01]  /*199a0*/  IMAD.MOV.U32 R75, RZ, RZ, R209 ;  /* 0x000000ffff4b7224 */ /* 0x000fe200078e00d1 */
[--C-:B------:R-:W-:Y:S01]  /*199b0*/  HSET2.LE.AND R3, R3, R242.reuse, PT ;  /* 0x000000f203037233 */ /* 0x100fe20003803000 */
[----:B------:R-:W-:Y:S01]  /*199c0*/  IMAD.MOV.U32 R67, RZ, RZ, R102 ;  /* 0x000000ffff437224 */ /* 0x000fe200078e0066 */
[----:B------:R-:W-:Y:S01]  /*199d0*/  LOP3.LUT R5, R169, R2, RZ, 0xc0, !PT ;  /* 0x00000002a9057212 */ /* 0x000fe200078ec0ff */
[----:B------:R-:W-:Y:S01]  /*199e0*/  HMMA.16816.F32.BF16 R68, R8, R46, R68 ;  /* 0x0000002e0844723c */ /* 0x000fe20000041844 */
[----:B------:R-:W-:Y:S01]  /*199f0*/  LOP3.LUT R2, R83, R249, R98, 0x96, !PT ;  /* 0x000000f953027212 */ /* 0x000fe200078e9662 */
[----:B------:R-:W-:Y:S01]  /*19a00*/  HSET2.LE.AND R0, R0, R242, PT ;  /* 0x000000f200007233 */ /* 0x000fe20003803000 */
[----:B------:R-:W-:Y:S01]  /*19a10*/  LOP3.LUT R6, R168, R3, RZ, 0xc0, !PT ;  /* 0x00000003a8067212 */ /* 0x000fe200078ec0ff */
[----:B------:R-:W-:-:S02]  /*19a20*/  IMAD.MOV.U32 R184, RZ, RZ, R218 ;  /* 0x000000ffffb87224 */ /* 0x000fc400078e00da */
[----:B------:R-:W-:Y:S02]  /*19a30*/  IMAD.MOV.U32 R185, RZ, RZ, R198 ;  /* 0x000000ffffb97224 */ /* 0x000fe400078e00c6 */
[----:B------:R-:W-:Y:S01]  /*19a40*/  HMMA.16816.F32.BF16 R76, R8, R26, R148 ;  /* 0x0000001a084c723c */ /* 0x000fe20000041894 */
[----:B------:R-:W-:Y:S01]  /*19a50*/  IMAD.WIDE.U32 R2, R2, -0x2daee0ad, RZ ;  /* 0xd2511f5302027825 */ /* 0x000fe200078e00ff */
[----:B------:R-:W-:-:S03]  /*19a60*/  LOP3.LUT R4, R170, R0, RZ, 0xc0, !PT ;  /* 0x00000000aa047212 */ /* 0x000fc600078ec0ff */
[----:B------:R-:W-:Y:S02]  /*19a70*/  IMAD.MOV.U32 R186, RZ, RZ, R195 ;  /* 0x000000ffffba7224 */ /* 0x000fe400078e00c3 */
[----:B------:R-:W-:Y:S01]  /*19a80*/  IMAD.MOV.U32 R187, RZ, RZ, R193 ;  /* 0x000000ffffbb7224 */ /* 0x000fe200078e00c1 */
[----:B------:R-:W-:Y:S01]  /*19a90*/  HMMA.16816.F32.BF16 R64, R8, R36, R64 ;  /* 0x000000240840723c */ /* 0x000fe20000041840 */
[----:B------:R-:W-:-:S07]  /*19aa0*/  LOP3.LUT R0, R3, R252, R32, 0x96, !PT ;  /* 0x000000fc03007212 */ /* 0x000fce00078e9620 */
[C---:B------:R-:W-:Y:S01]  /*19ab0*/  HMMA.16816.F32.BF16 R60, R8.reuse, R38, R60 ;  /* 0x00000026083c723c */ /* 0x040fe2000004183c */
[----:B------:R-:W-:Y:S07]  /*19ac0*/  LDSM.16.MT88.4 R36, [R188+0xb400] ;  /* 0x00b40000bc24783b */ /* 0x000fee0000004200 */
[C---:B------:R-:W-:Y:S01]  /*19ad0*/  HMMA.16816.F32.BF16 R144, R8.reuse, R20, R28 ;  /* 0x000000140890723c */ /* 0x040fe2000004181c */
[----:B------:R-:W-:Y:S07]  /*19ae0*/  LDSM.16.MT88.4 R28, [R190+0xa400] ;  /* 0x00a40000be1c783b */ /* 0x000fee0000004200 */
[C---:B------:R-:W-:Y:S01]  /*19af0*/  HMMA.16816.F32.BF16 R156, R8.reuse, R14, R220 ;  /* 0x0000000e089c723c */ /* 0x040fe200000418dc */
[----:B------:R-:W-:Y:S01]  /*19b00*/  LOP3.LUT R3, R2, 0xffff, RZ, 0xc0, !PT ;  /* 0x0000ffff02037812 */ /* 0x000fe200078ec0ff */
[----:B------:R-:W-:Y:S01]  /*19b10*/  IMAD.MOV.U32 R57, RZ, RZ, R183 ;  /* 0x000000ffff397224 */ /* 0x000fe200078e00b7 */
[----:B------:R-:W-:Y:S01]  /*19b20*/  HSET2.LE.AND R7, R7, R242, PT ;  /* 0x000000f207077233 */ /* 0x000fe20003803000 */
[----:B------:R-:W-:Y:S01]  /*19b30*/  IMAD.MOV.U32 R54, RZ, RZ, R180 ;  /* 0x000000ffff367224 */ /* 0x000fe200078e00b4 */
[----:B------:R3:W5:Y:S03]  /*19b40*/  LDL.LU R102, [R1+0x240] ;  /* 0x0002400001667983 */ /* 0x0007660000300800 */
[----:B------:R-:W-:Y:S01]  /*19b50*/  HMMA.16816.F32.BF16 R148, R8, R22, R224 ;  /* 0x000000160894723c */ /* 0x000fe200000418e0 */
[----:B------:R-:W4:Y:S01]  /*19b60*/  LDSM.16.MT88.4 R20, [R188+0x9400] ;  /* 0x00940000bc14783b */ /* 0x000f220000004200 */
[----:B------:R-:W-:-:S02]  /*19b70*/  LOP3.LUT R14, R0, 0xff, RZ, 0xc0, !PT ;  /* 0x000000ff000e7812 */ /* 0x000fc400078ec0ff */
[----:B------:R-:W-:Y:S01]  /*19b80*/  SHF.R.U32.HI R13, RZ, 0x18, R0 ;  /* 0x00000018ff0d7819 */ /* 0x000fe20000011600 */
[----:B------:R-:W-:-:S03]  /*19b90*/  IMAD.MOV.U32 R55, RZ, RZ, R181 ;  /* 0x000000ffff377224 */ /* 0x000fc600078e00b5 */
[----:B------:R-:W-:Y:S01]  /*19ba0*/  HMMA.16816.F32.BF16 R160, R8, R42, R184 ;  /* 0x0000002a08a0723c */ /* 0x000fe200000418b8 */
[----:B------:R-:W-:Y:S01]  /*19bb0*/  SHF.R.U32.HI R12, RZ, 0x18, R2 ;  /* 0x00000018ff0c7819 */ /* 0x000fe20000011602 */
[----:B------:R-:W-:Y:S01]  /*19bc0*/  IMAD.MOV.U32 R56, RZ, RZ, R182 ;  /* 0x000000ffff387224 */ /* 0x000fe200078e00b6 */
[----:B------:R-:W-:Y:S01]  /*19bd0*/  LOP3.LUT R7, R111, R7, RZ, 0xc0, !PT ;  /* 0x000000076f077212 */ /* 0x000fe200078ec0ff */
[----:B------:R3:W5:Y:S04]  /*19be0*/  LDL.LU R103, [R1+0x23c] ;  /* 0x00023c0001677983 */ /* 0x0007680000300800 */
[----:B------:R3:W5:Y:S02]  /*19bf0*/  LDL.LU R210, [R1+0x238] ;  /* 0x0002380001d27983 */ /* 0x0007640000300800 */
[C---:B-1----:R-:W-:Y:S02]  /*19c00*/  HMMA.16816.F32.BF16 R168, R4.reuse, R16, R136 ;  /* 0x0000001004a8723c */ /* 0x042fe40000041888 */
[----:B------:R3:W5:Y:S04]  /*19c10*/  LDL.LU R205, [R1+0x234] ;  /* 0x0002340001cd7983 */ /* 0x0007680000300800 */
[----:B------:R3:W5:Y:S02]  /*19c20*/  LDL.LU R211, [R1+0x230] ;  /* 0x0002300001d37983 */ /* 0x0007640000300800 */
[----:B------:R-:W-:Y:S01]  /*19c30*/  HMMA.16816.F32.BF16 R172, R4, R18, R132 ;  /* 0x0000001204ac723c */ /* 0x000fe20000041884 */
[----:B--2---:R-:W-:-:S02]  /*19c40*/  IMAD.MOV.U32 R73, RZ, RZ, R108 ;  /* 0x000000ffff497224 */ /* 0x004fc400078e006c */
[----:B------:R-:W-:-:S05]  /*19c50*/  IMAD.MOV.U32 R72, RZ, RZ, R206 ;  /* 0x000000ffff487224 */ /* 0x000fca00078e00ce */
[----:B----4-:R-:W-:Y:S01]  /*19c60*/  HMMA.16816.F32.BF16 R112, R4, R20, R112 ;  /* 0x000000140470723c */ /* 0x010fe20000041870 */
[----:B------:R3:W5:Y:S04]  /*19c70*/  LDL.LU R206, [R1+0x22c] ;  /* 0x00022c0001ce7983 */ /* 0x0007680000300800 */
[----:B------:R3:W5:Y:S03]  /*19c80*/  LDL.LU R108, [R1+0x228] ;  /* 0x00022800016c7983 */ /* 0x0007660000300800 */
[C---:B------:R-:W-:Y:S01]  /*19c90*/  HMMA.16816.F32.BF16 R72, R8.reuse, R44, R72 ;  /* 0x0000002c0848723c */ /* 0x040fe20000041848 */
[----:B------:R3:W5:Y:S04]  /*19ca0*/  LDL.LU R109, [R1+0x224] ;  /* 0x00022400016d7983 */ /* 0x0007680000300800 */
[----:B------:R3:W5:Y:S03]  /*19cb0*/  LDL.LU R209, [R1+0x220] ;  /* 0x0002200001d17983 */ /* 0x0007660000300800 */
[----:B------:R-:W-:Y:S01]  /*19cc0*/  HMMA.16816.F32.BF16 R44, R8, R24, R200 ;  /* 0x00000018082c723c */ /* 0x000fe200000418c8 */
[----:B------:R-:W1:Y:S06]  /*19cd0*/  LDSM.16.MT88.4 R24, [R188+0xa400] ;  /* 0x00a40000bc18783b */ /* 0x000e6c0000004200 */
[----:B------:R-:W-:-:S02]  /*19ce0*/  IMAD.MOV.U32 R200, RZ, RZ, R204 ;  /* 0x000000ffffc87224 */ /* 0x000fc400078e00cc */
[----:B------:R-:W-:Y:S01]  /*19cf0*/  IMAD.MOV.U32 R201, RZ, RZ, R212 ;  /* 0x000000ffffc97224 */ /* 0x000fe200078e00d4 */
[----:B------:R-:W-:Y:S01]  /*19d00*/  HMMA.16816.F32.BF16 R104, R4, R22, R104 ;  /* 0x000000160468723c */ /* 0x000fe20000041868 */
[----:B------:R-:W-:Y:S01]  /*19d10*/  IMAD.MOV.U32 R202, RZ, RZ, R207 ;  /* 0x000000ffffca7224 */ /* 0x000fe200078e00cf */
[----:B------:R3:W5:Y:S01]  /*19d20*/  LDL.LU R204, [R1+0x21c] ;  /* 0x00021c0001cc7983 */ /* 0x0007620000300800 */
[----:B------:R-:W-:-:S03]  /*19d30*/  IMAD.MOV.U32 R203, RZ, RZ, R219 ;  /* 0x000000ffffcb7224 */ /* 0x000fc600078e00db */
[----:B------:R3:W5:Y:S04]  /*19d40*/  LDL.LU R212, [R1+0x218] ;  /* 0x0002180001d47983 */ /* 0x0007680000300800 */
[----:B------:R-:W-:Y:S01]  /*19d50*/  HMMA.16816.F32.BF16 R164, R8, R40, R200 ;  /* 0x0000002808a4723c */ /* 0x000fe200000418c8 */
[----:B------:R3:W5:Y:S01]  /*19d60*/  LDL.LU R207, [R1+0x214] ;  /* 0x0002140001cf7983 */ /* 0x0007620000300800 */
[----:B------:R-:W-:Y:S02]  /*19d70*/  IMAD.MOV.U32 R42, RZ, RZ, R54 ;  /* 0x000000ffff2a7224 */ /* 0x000fe400078e0036 */
[----:B------:R-:W-:Y:S01]  /*19d80*/  IMAD.MOV.U32 R43, RZ, RZ, R55 ;  /* 0x000000ffff2b7224 */ /* 0x000fe200078e0037 */
[----:B------:R3:W5:Y:S02]  /*19d90*/  LDL.LU R219, [R1+0x210] ;  /* 0x0002100001db7983 */ /* 0x0007640000300800 */
[----:B------:R-:W-:-:S02]  /*19da0*/  LOP3.LUT R8, R0, 0xffff, RZ, 0xc0, !PT ;  /* 0x0000ffff00087812 */ /* 0x000fc400078ec0ff */
[----:B------:R-:W-:Y:S02]  /*19db0*/  SHF.R.U32.HI R9, RZ, 0x10, R0 ;  /* 0x00000010ff097819 */ /* 0x000fe40000011600 */
[----:B------:R-:W-:Y:S02]  /*19dc0*/  LOP3.LUT R10, R2, 0xff, RZ, 0xc0, !PT ;  /* 0x000000ff020a7812 */ /* 0x000fe400078ec0ff */
[----:B------:R-:W-:Y:S01]  /*19dd0*/  SHF.R.U32.HI R11, RZ, 0x10, R2 ;  /* 0x00000010ff0b7819 */ /* 0x000fe20000011602 */
[----:B------:R-:W-:Y:S01]  /*19de0*/  HMMA.16816.F32.BF16 R88, R4, R28, R88 ;  /* 0x0000001c0458723c */ /* 0x000fe20000041858 */
[----:B------:R-:W-:Y:S01]  /*19df0*/  SHF.R.U32.HI R0, RZ, 0x8, R3 ;  /* 0x00000008ff007819 */ /* 0x000fe20000011603 */
[----:B------:R3:W5:Y:S01]  /*19e00*/  LDL.LU R218, [R1+0x20c] ;  /* 0x00020c0001da7983 */ /* 0x0007620000300800 */
[----:B------:R-:W-:Y:S02]  /*19e10*/  SHF.R.U32.HI R3, RZ, 0x8, R8 ;  /* 0x00000008ff037819 */ /* 0x000fe40000011608 */
[----:B------:R-:W-:Y:S01]  /*19e20*/  LOP3.LUT R8, R9, 0xff, RZ, 0xc0, !PT ;  /* 0x000000ff09087812 */ /* 0x000fe200078ec0ff */
[----:B------:R3:W5:Y:S01]  /*19e30*/  LDL.LU R198, [R1+0x208] ;  /* 0x0002080001c67983 */ /* 0x0007620000300800 */
[----:B------:R-:W-:-:S02]  /*19e40*/  PRMT R9, R10, 0x5410, R0 ;  /* 0x000054100a097816 */ /* 0x000fc40000000000 */
[----:B------:R-:W-:Y:S01]  /*19e50*/  PRMT R0, R14, 0x5410, R3 ;  /* 0x000054100e007816 */ /* 0x000fe20000000003 */
[----:B-1----:R-:W-:Y:S01]  /*19e60*/  HMMA.16816.F32.BF16 R120, R4, R24, R120 ;  /* 0x000000180478723c */ /* 0x002fe20000041878 */
[----:B------:R-:W-:Y:S01]  /*19e70*/  PRMT R2, R8, 0x5410, R13 ;  /* 0x0000541008027816 */ /* 0x000fe2000000000d */
[----:B------:R3:W5:Y:S02]  /*19e80*/  LDL.LU R195, [R1+0x204] ;  /* 0x0002040001c37983 */ /* 0x0007640000300800 */
[--C-:B------:R-:W-:Y:S01]  /*19e90*/  HSET2.LE.AND R0, R0, R242.reuse, PT ;  /* 0x000000f200007233 */ /* 0x100fe20003803000 */
[----:B------:R-:W-:Y:S01]  /*19ea0*/  LOP3.LUT R11, R11, 0xff, RZ, 0xc0, !PT ;  /* 0x000000ff0b0b7812 */ /* 0x000fe200078ec0ff */
[----:B------:R-:W-:Y:S01]  /*19eb0*/  HSET2.LE.AND R2, R2, R242, PT ;  /* 0x000000f202027233 */ /* 0x000fe20003803000 */
[----:B------:R3:W5:Y:S02]  /*19ec0*/  LDL.LU R193, [R1+0x200] ;  /* 0x0002000001c17983 */ /* 0x0007640000300800 */
[----:B------:R-:W-:-:S02]  /*19ed0*/  LOP3.LUT R8, R179, R0, RZ, 0xc0, !PT ;  /* 0x00000000b3087212 */ /* 0x000fc400078ec0ff */
[----:B------:R-:W-:Y:S02]  /*19ee0*/  LOP3.LUT R0, R229, R57, RZ, 0x3c, !PT ;  /* 0x00000039e5007212 */ /* 0x000fe400078e3cff */
[----:B------:R-:W-:-:S03]  /*19ef0*/  PRMT R11, R11, 0x5410, R12 ;  /* 0x000054100b0b7816 */ /* 0x000fc6000000000c */
[----:B------:R-:W-:Y:S01]  /*19f00*/  IMAD.WIDE.U32 R12, R0, -0x326172a9, RZ ;  /* 0xcd9e8d57000c7825 */ /* 0x000fe200078e00ff */
[----:B------:R-:W-:Y:S01]  /*19f10*/  HSET2.LE.AND R3, R9, R242, PT ;  /* 0x000000f209037233 */ /* 0x000fe20003803000 */
[----:B------:R-:W-:-:S03]  /*19f20*/  LOP3.LUT R9, R178, R2, RZ, 0xc0, !PT ;  /* 0x00000002b2097212 */ /* 0x000fc600078ec0ff */
[----:B------:R-:W-:Y:S02]  /*19f30*/  LOP3.LUT R2, R13, R192, R232, 0x96, !PT ;  /* 0x000000c00d027212 */ /* 0x000fe400078e96e8 */
[----:B------:R-:W-:Y:S01]  /*19f40*/  LOP3.LUT R0, R53, R191, R12, 0x96, !PT ;  /* 0x000000bf35007212 */ /* 0x000fe200078e960c */
[----:B------:R-:W-:Y:S01]  /*19f50*/  HMMA.16816.F32.BF16 R184, R4, R26, R92 ;  /* 0x0000001a04b8723c */ /* 0x000fe2000004185c */
[----:B------:R-:W-:Y:S01]  /*19f60*/  LOP3.LUT R10, R176, R3, RZ, 0xc0, !PT ;  /* 0x00000003b00a7212 */ /* 0x000fe200078ec0ff */
[----:B------:R-:W-:-:S06]  /*19f70*/  IMAD.WIDE.U32 R2, R2, -0x2daee0ad, RZ ;  /* 0xd2511f5302027825 */ /* 0x000fcc00078e00ff */
[----:B------:R-:W-:Y:S01]  /*19f80*/  HMMA.16816.F32.BF16 R96, R4, R30, R116 ;  /* 0x0000001e0460723c */ /* 0x000fe20000041874 */
[----:B------:R-:W-:-:S07]  /*19f90*/  LOP3.LUT R3, R3, R238, R58, 0x96, !PT ;  /* 0x000000ee03037212 */ /* 0x000fce00078e963a */
[C---:B------:R-:W-:Y:S08]  /*19fa0*/  HMMA.16816.F32.BF16 R220, R4.reuse, R36, R128 ;  /* 0x0000002404dc723c */ /* 0x040ff00000041880 */
[C---:B------:R-:W-:Y:S08]  /*19fb0*/  HMMA.16816.F32.BF16 R224, R4.reuse, R38, R140 ;  /* 0x0000002604e0723c */ /* 0x040ff0000004188c */
[C---:B------:R-:W-:Y:S08]  /*19fc0*/  HMMA.16816.F32.BF16 R200, R4.reuse, R48, R124 ;  /* 0x0000003004c8723c */ /* 0x040ff0000004187c */
[----:B------:R-:W-:Y:S07]  /*19fd0*/  HMMA.16816.F32.BF16 R180, R4, R50, R84 ;  /* 0x0000003204b4723c */ /* 0x000fee0000041854 */
[----:B------:R-:W-:-:S05]  /*19fe0*/  IMAD.WIDE.U32 R4, R0, -0x2daee0ad, RZ ;  /* 0xd2511f5300047825 */ /* 0x000fca00078e00ff */
[----:B------:R-:W-:Y:S01]  /*19ff0*/  LOP3.LUT R0, R5, R189, R2, 0x96, !PT ;  /* 0x000000bd05007212 */ /* 0x000fe200078e9602 */
[----:B------:R-:W-:-:S04]  /*1a000*/  IMAD.WIDE.U32 R2, R3, -0x326172a9, RZ ;  /* 0xcd9e8d5703027825 */ /* 0x000fc800078e00ff */
[----:B------:R-:W-:Y:S01]  /*1a010*/  IMAD.WIDE.U32 R40, R0, -0x326172a9, RZ ;  /* 0xcd9e8d5700287825 */ /* 0x000fe200078e00ff */
[----:B------:R-:W-:Y:S01]  /*1a020*/  LOP3.LUT R3, R3, R236, R52, 0x96, !PT ;  /* 0x000000ec03037212 */ /* 0x000fe200078e9634 */
[----:B------:R-:W-:-:S03]  /*1a030*/  HSET2.LE.AND R11, R11, R242, PT ;  /* 0x000000f20b0b7233 */ /* 0x000fc60003803000 */
[----:B------:R-:W-:Y:S01]  /*1a040*/  LOP3.LUT R0, R41, R235, R2, 0x96, !PT ;  /* 0x000000eb29007212 */ /* 0x000fe200078e9602 */
[----:B------:R-:W-:Y:S01]  /*1a050*/  IMAD.WIDE.U32 R2, R3, -0x2daee0ad, RZ ;  /* 0xd2511f5303027825 */ /* 0x000fe200078e00ff */
[----:B------:R-:W-:-:S03]  /*1a060*/  LOP3.LUT R11, R177, R11, RZ, 0xc0, !PT ;  /* 0x0000000bb10b7212 */ /* 0x000fc600078ec0ff */
[----:B------:R-:W-:Y:S01]  /*1a070*/  IMAD.WIDE.U32 R32, R0, -0x2daee0ad, RZ ;  /* 0xd2511f5300207825 */ /* 0x000fe200078e00ff */
[----:B------:R-:W-:-:S04]  /*1a080*/  LOP3.LUT R0, R3, R234, R4, 0x96, !PT ;  /* 0x000000ea03007212 */ /* 0x000fc800078e9604 */
[----:B------:R-:W-:Y:S01]  /*1a090*/  LOP3.LUT R2, R33, R231, R2, 0x96, !PT ;  /* 0x000000e721027212 */ /* 0x000fe200078e9602 */
[----:B------:R-:W-:Y:S04]  /*1a0a0*/  HMMA.16816.F32.BF16 R84, R8, R16, R64 ;  /* 0x000000100854723c */ /* 0x000fe80000041840 */
[----:B------:R-:W-:-:S04]  /*1a0b0*/  IMAD.WIDE.U32 R2, R2, -0x326172a9, RZ ;  /* 0xcd9e8d5702027825 */ /* 0x000fc800078e00ff */
[----:B------:R-:W-:Y:S01]  /*1a0c0*/  HMMA.16816.F32.BF16 R64, R8, R28, R144 ;  /* 0x0000001c0840723c */ /* 0x000fe20000041890 */
[----:B------:R-:W-:Y:S01]  /*1a0d0*/  SHF.R.U32.HI R5, RZ, 0x10, R2 ;  /* 0x00000010ff057819 */ /* 0x000fe20000011602 */
[----:B------:R-:W-:Y:S05]  /*1a0e0*/  LDSM.16.MT88.4 R144, [R190+0xac00] ;  /* 0x00ac0000be90783b */ /* 0x000fea0000004200 */
[----:B------:R-:W-:-:S05]  /*1a0f0*/  IMAD.WIDE.U32 R28, R0, -0x326172a9, RZ ;  /* 0xcd9e8d57001c7825 */ /* 0x000fca00078e00ff */
[----:B------:R-:W-:Y:S02]  /*1a100*/  LOP3.LUT R0, R3, R248, R28, 0x96, !PT ;  /* 0x000000f803007212 */ /* 0x000fe400078e961c */
[----:B------:R-:W-:Y:S02]  /*1a110*/  LOP3.LUT R3, R2, 0xffff, RZ, 0xc0, !PT ;  /* 0x0000ffff02037812 */ /* 0x000fe400078ec0ff */
[----:B------:R-:W-:Y:S02]  /*1a120*/  LOP3.LUT R4, R0, 0xffff, RZ, 0xc0, !PT ;  /* 0x0000ffff00047812 */ /* 0x000fe400078ec0ff */
[----:B------:R-:W-:Y:S02]  /*1a130*/  SHF.R.U32.HI R6, RZ, 0x10, R0 ;  /* 0x00000010ff067819 */ /* 0x000fe40000011600 */
[----:B------:R-:W-:Y:S02]  /*1a140*/  LOP3.LUT R14, R2, 0xff, RZ, 0xc0, !PT ;  /* 0x000000ff020e7812 */ /* 0x000fe400078ec0ff */
[----:B------:R-:W-:-:S02]  /*1a150*/  SHF.R.U32.HI R7, RZ, 0x18, R2 ;  /* 0x00000018ff077819 */ /* 0x000fc40000011602 */
[----:B------:R-:W-:Y:S02]  /*1a160*/  LOP3.LUT R16, R0, 0xff, RZ, 0xc0, !PT ;  /* 0x000000ff00107812 */ /* 0x000fe400078ec0ff */
[----:B------:R-:W-:Y:S02]  /*1a170*/  SHF.R.U32.HI R15, RZ, 0x18, R0 ;  /* 0x00000018ff0f7819 */ /* 0x000fe40000011600 */
[----:B------:R-:W-:Y:S02]  /*1a180*/  SHF.R.U32.HI R2, RZ, 0x8, R3 ;  /* 0x00000008ff027819 */ /* 0x000fe40000011603 */
[----:B------:R-:W-:Y:S02]  /*1a190*/  LOP3.LUT R0, R5, 0xff, RZ, 0xc0, !PT ;  /* 0x000000ff05007812 */ /* 0x000fe400078ec0ff */
[----:B------:R-:W-:Y:S02]  /*1a1a0*/  SHF.R.U32.HI R3, RZ, 0x8, R4 ;  /* 0x00000008ff037819 */ /* 0x000fe40000011604 */
[----:B------:R-:W-:-:S02]  /*1a1b0*/  LOP3.LUT R4, R6, 0xff, RZ, 0xc0, !PT ;  /* 0x000000ff06047812 */ /* 0x000fc400078ec0ff */
[----:B------:R-:W-:Y:S02]  /*1a1c0*/  PRMT R5, R14, 0x5410, R2 ;  /* 0x000054100e057816 */ /* 0x000fe40000000002 */
[----:B------:R-:W-:Y:S02]  /*1a1d0*/  PRMT R7, R0, 0x5410, R7 ;  /* 0x0000541000077816 */ /* 0x000fe40000000007 */
[----:B------:R-:W-:Y:S02]  /*1a1e0*/  PRMT R0, R16, 0x5410, R3 ;  /* 0x0000541010007816 */ /* 0x000fe40000000003 */
[----:B------:R-:W-:-:S03]  /*1a1f0*/  PRMT R2, R4, 0x5410, R15 ;  /* 0x0000541004027816 */ /* 0x000fc6000000000f */
[--C-:B------:R-:W-:Y:S02]  /*1a200*/  HSET2.LE.AND R0, R0, R242.reuse, PT ;  /* 0x000000f200007233 */ /* 0x100fe40003803000 */
[--C-:B------:R-:W-:Y:S02]  /*1a210*/  HSET2.LE.AND R2, R2, R242.reuse, PT ;  /* 0x000000f202027233 */ /* 0x100fe40003803000 */
[--C-:B------:R-:W-:Y:S01]  /*1a220*/  HSET2.LE.AND R3, R5, R242.reuse, PT ;  /* 0x000000f205037233 */ /* 0x100fe20003803000 */
[----:B------:R-:W-:Y:S02]  /*1a230*/  LOP3.LUT R4, R213, R0, RZ, 0xc0, !PT ;  /* 0x00000000d5047212 */ /* 0x000fe400078ec0ff */
[----:B------:R-:W-:Y:S02]  /*1a240*/  LOP3.LUT R5, R196, R2, RZ, 0xc0, !PT ;  /* 0x00000002c4057212 */ /* 0x000fe400078ec0ff */
[----:B------:R-:W-:Y:S02]  /*1a250*/  LOP3.LUT R2, R13, R192, R216, 0x96, !PT ;  /* 0x000000c00d027212 */ /* 0x000fe400078e96d8 */
[----:B------:R-:W-:Y:S01]  /*1a260*/  LOP3.LUT R0, R215, R191, R12, 0x96, !PT ;  /* 0x000000bfd7007212 */ /* 0x000fe200078e960c */
[C---:B------:R-:W-:Y:S01]  /*1a270*/  HMMA.16816.F32.BF16 R92, R8.reuse, R22, R68 ;  /* 0x00000016085c723c */ /* 0x040fe20000041844 */
[----:B------:R-:W-:Y:S01]  /*1a280*/  LOP3.LUT R6, R208, R3, RZ, 0xc0, !PT ;  /* 0x00000003d0067212 */ /* 0x000fe200078ec0ff */
[----:B------:R-:W-:Y:S01]  /*1a290*/  IMAD.WIDE.U32 R2, R2, -0x2daee0ad, RZ ;  /* 0xd2511f5302027825 */ /* 0x000fe200078e00ff */
[----:B------:R3:W5:Y:S04]  /*1a2a0*/  LDL.LU.64 R216, [R1+0x1f8] ;  /* 0x0001f80001d87983 */ /* 0x0007680000300a00 */
[----:B------:R3:W5:Y:S01]  /*1a2b0*/  LDL.LU R192, [R1+0x1f4] ;  /* 0x0001f40001c07983 */ /* 0x0007620000300800 */
[C---:B------:R-:W-:Y:S03]  /*1a2c0*/  HMMA.16816.F32.BF16 R176, R8.reuse, R20, R72 ;  /* 0x0000001408b0723c */ /* 0x040fe60000041848 */
[----:B------:R3:W5:Y:S04]  /*1a2d0*/  LDL.LU R191, [R1+0x1f0] ;  /* 0x0001f00001bf7983 */ /* 0x0007680000300800 */
[----:B------:R-:W-:Y:S01]  /*1a2e0*/  LDSM.16.MT88.4 R12, [R188+0xb800] ;  /* 0x00b80000bc0c783b */ /* 0x000fe20000004200 */
[C---:B------:R-:W-:Y:S08]  /*1a2f0*/  HMMA.16816.F32.BF16 R80, R8.reuse, R18, R60 ;  /* 0x000000120850723c */ /* 0x040ff0000004183c */
[C---:B------:R-:W-:Y:S08]  /*1a300*/  HMMA.16816.F32.BF16 R68, R8.reuse, R48, R164 ;  /* 0x000000300844723c */ /* 0x040ff000000418a4 */
[C---:B------:R-:W-:Y:S08]  /*1a310*/  HMMA.16816.F32.BF16 R76, R8.reuse, R26, R76 ;  /* 0x0000001a084c723c */ /* 0x040ff0000004184c */
[C---:B------:R-:W-:Y:S08]  /*1a320*/  HMMA.16816.F32.BF16 R52, R8.reuse, R36, R152 ;  /* 0x000000240834723c */ /* 0x040ff00000041898 */
[C---:B------:R-:W-:Y:S01]  /*1a330*/  HMMA.16816.F32.BF16 R56, R8.reuse, R38, R156 ;  /* 0x000000260838723c */ /* 0x040fe2000004189c */
[----:B------:R-:W-:Y:S01]  /*1a340*/  LOP3.LUT R3, R3, R238, R42, 0x96, !PT ;  /* 0x000000ee03037212 */ /* 0x000fe200078e962a */
[----:B------:R-:W-:Y:S04]  /*1a350*/  LDSM.16.MT88.4 R20, [R188+0xa800] ;  /* 0x00a80000bc14783b */ /* 0x000fe80000004200 */
[----:B------:R-:W-:Y:S02]  /*1a360*/  LDSM.16.MT88.4 R16, [R190+0xa800] ;  /* 0x00a80000be10783b */ /* 0x000fe40000004200 */
[C---:B------:R-:W-:Y:S02]  /*1a370*/  HMMA.16816.F32.BF16 R72, R8.reuse, R24, R44 ;  /* 0x000000180848723c */ /* 0x040fe4000004182c */
[----:B------:R-:W1:Y:S04]  /*1a380*/  LDSM.16.MT88.4 R44, [R188+0x9800] ;  /* 0x00980000bc2c783b */ /* 0x000e680000004200 */
[----:B------:R-:W2:Y:S02]  /*1a390*/  LDSM.16.MT88.4 R36, [R190+0x9800] ;  /* 0x00980000be24783b */ /* 0x000ea40000004200 */
[----:B------:R-:W-:Y:S02]  /*1a3a0*/  HMMA.16816.F32.BF16 R60, R8, R30, R148 ;  /* 0x0000001e083c723c */ /* 0x000fe40000041894 */
[----:B------:R-:W4:Y:S01]  /*1a3b0*/  LDSM.16.MT88.4 R24, [R190+0xb800] ;  /* 0x00b80000be18783b */ /* 0x000f220000004200 */
[----:B------:R-:W-:-:S03]  /*1a3c0*/  HSET2.LE.AND R7, R7, R242, PT ;  /* 0x000000f207077233 */ /* 0x000fc60003803000 */
[----:B------:R-:W-:Y:S02]  /*1a3d0*/  LDSM.16.MT88.4 R152, [R188+0xac00] ;  /* 0x00ac0000bc98783b */ /* 0x000fe40000004200 */
[----:B------:R-:W-:Y:S01]  /*1a3e0*/  HMMA.16816.F32.BF16 R48, R8, R50, R160 ;  /* 0x000000320830723c */ /* 0x000fe200000418a0 */
[----:B------:R-:W-:Y:S01]  /*1a3f0*/  LOP3.LUT R7, R199, R7, RZ, 0xc0, !PT ;  /* 0x00000007c7077212 */ /* 0x000fe200078ec0ff */
[----:B------:R-:W-:Y:S05]  /*1a400*/  LDSM.16.MT88.4 R160, [R190+0x9c00] ;  /* 0x009c0000bea0783b */ /* 0x000fea0000004200 */
[----:B------:R-:W-:-:S05]  /*1a410*/  IMAD.WIDE.U32 R8, R0, -0x2daee0ad, RZ ;  /* 0xd2511f5300087825 */ /* 0x000fca00078e00ff */
[----:B------:R-:W-:Y:S02]  /*1a420*/  LOP3.LUT R0, R9, R189, R2, 0x96, !PT ;  /* 0x000000bd09007212 */ /* 0x000fe400078e9602 */
[----:B------:R3:W5:Y:S01]  /*1a430*/  LDL.LU R189, [R1+0x1ec] ;  /* 0x0001ec0001bd7983 */ /* 0x0007620000300800 */
        /* <DEDUP_REMOVED lines=17> */
[----:B------:R-:W-:Y:S02]  /*1a550*/  LOP3.LUT R3, R8, 0xff, RZ, 0xc0, !PT ;  /* 0x000000ff08037812 */ /* 0x000fe400078ec0ff */
[----:B------:R-:W-:Y:S02]  /*1a560*/  LOP3.LUT R30, R2, 0xff, RZ, 0xc0, !PT ;  /* 0x000000ff021e7812 */ /* 0x000fe400078ec0ff */
[--C-:B------:R-:W-:Y:S02]  /*1a570*/  SHF.R.U32.HI R28, RZ, 0x10, R2.reuse ;  /* 0x00000010ff1c7819 */ /* 0x100fe40000011602 */
[----:B------:R-:W-:Y:S02]  /*1a580*/  SHF.R.U32.HI R33, RZ, 0x18, R2 ;  /* 0x00000018ff217819 */ /* 0x000fe40000011602 */
[----:B------:R-:W-:-:S02]  /*1a590*/  PRMT R2, R3, 0x5410, R9 ;  /* 0x0000541003027816 */ /* 0x000fc40000000009 */
[----:B------:R-:W-:-:S03]  /*1a5a0*/  SHF.R.U32.HI R11, RZ, 0x8, R11 ;  /* 0x00000008ff0b7819 */ /* 0x000fc6000001160b */
[--C-:B------:R-:W-:Y:S01]  /*1a5b0*/  HSET2.LE.AND R2, R2, R242.reuse, PT ;  /* 0x000000f202027233 */ /* 0x100fe20003803000 */
[----:B------:R-:W-:Y:S02]  /*1a5c0*/  PRMT R8, R30, 0x5410, R11 ;  /* 0x000054101e087816 */ /* 0x000fe4000000000b */
[----:B------:R-:W-:Y:S02]  /*1a5d0*/  LOP3.LUT R11, R28, 0xff, RZ, 0xc0, !PT ;  /* 0x000000ff1c0b7812 */ /* 0x000fe400078ec0ff */
[----:B------:R-:W-:Y:S01]  /*1a5e0*/  PRMT R0, R10, 0x5410, R0 ;  /* 0x000054100a007816 */ /* 0x000fe20000000000 */
[--C-:B------:R-:W-:Y:S01]  /*1a5f0*/  HSET2.LE.AND R3, R8, R242.reuse, PT ;  /* 0x000000f208037233 */ /* 0x100fe20003803000 */
[----:B------:R-:W-:Y:S02]  /*1a600*/  PRMT R11, R11, 0x5410, R33 ;  /* 0x000054100b0b7816 */ /* 0x000fe40000000021 */
[----:B------:R-:W-:Y:S02]  /*1a610*/  LOP3.LUT R9, R244, R2, RZ, 0xc0, !PT ;  /* 0x00000002f4097212 */ /* 0x000fe400078ec0ff */
[----:B------:R-:W-:Y:S01]  /*1a620*/  LOP3.LUT R2, R29, R249, R40, 0x96, !PT ;  /* 0x000000f91d027212 */ /* 0x000fe200078e9628 */
[--C-:B------:R-:W-:Y:S01]  /*1a630*/  HSET2.LE.AND R0, R0, R242.reuse, PT ;  /* 0x000000f200007233 */ /* 0x100fe20003803000 */
[----:B------:R-:W-:Y:S01]  /*1a640*/  LOP3.LUT R10, R243, R3, RZ, 0xc0, !PT ;  /* 0x00000003f30a7212 */ /* 0x000fe200078ec0ff */
[----:B------:R-:W-:-:S02]  /*1a650*/  HSET2.LE.AND R11, R11, R242, PT ;  /* 0x000000f20b0b7233 */ /* 0x000fc40003803000 */
[----:B------:R-:W-:Y:S01]  /*1a660*/  IMAD.WIDE.U32 R2, R2, -0x2daee0ad, RZ ;  /* 0xd2511f5302027825 */ /* 0x000fe200078e00ff */
[----:B------:R-:W-:Y:S02]  /*1a670*/  LOP3.LUT R8, R245, R0, RZ, 0xc0, !PT ;  /* 0x00000000f5087212 */ /* 0x000fe400078ec0ff */
[----:B------:R-:W-:Y:S01]  /*1a680*/  LOP3.LUT R11, R241, R11, RZ, 0xc0, !PT ;  /* 0x0000000bf10b7212 */ /* 0x000fe200078ec0ff */
[----:B-1----:R-:W-:Y:S01]  /*1a690*/  HMMA.16816.F32.BF16 R140, R4, R44, R112 ;  /* 0x0000002c048c723c */ /* 0x002fe20000041870 */
[----:B------:R-:W-:-:S07]  /*1a6a0*/  LOP3.LUT R0, R3, R252, R32, 0x96, !PT ;  /* 0x000000fc03007212 */ /* 0x000fce00078e9620 */
[C---:B------:R-:W-:Y:S08]  /*1a6b0*/  HMMA.16816.F32.BF16 R136, R4.reuse, R46, R104 ;  /* 0x0000002e0488723c */ /* 0x040ff00000041868 */
[C---:B------:R-:W-:Y:S08]  /*1a6c0*/  HMMA.16816.F32.BF16 R124, R4.reuse, R20, R120 ;  /* 0x00000014047c723c */ /* 0x040ff00000041878 */
[C---:B------:R-:W-:Y:S08]  /*1a6d0*/  HMMA.16816.F32.BF16 R116, R4.reuse, R16, R88 ;  /* 0x000000100474723c */ /* 0x040ff00000041858 */
[----:B------:R-:W-:Y:S01]  /*1a6e0*/  HMMA.16816.F32.BF16 R112, R4, R18, R96 ;  /* 0x000000120470723c */ /* 0x000fe20000041860 */
[----:B------:R-:W-:-:S07]  /*1a6f0*/  LOP3.LUT R3, R2, 0xffff, RZ, 0xc0, !PT ;  /* 0x0000ffff02037812 */ /* 0x000fce00078ec0ff */
[C---:B--2---:R-:W-:Y:S08]  /*1a700*/  HMMA.16816.F32.BF16 R132, R4.reuse, R36, R168 ;  /* 0x000000240484723c */ /* 0x044ff000000418a8 */
[C---:B------:R-:W-:Y:S08]  /*1a710*/  HMMA.16816.F32.BF16 R128, R4.reuse, R38, R172 ;  /* 0x000000260480723c */ /* 0x040ff000000418ac */
[C---:B------:R-:W-:Y:S08]  /*1a720*/  HMMA.16816.F32.BF16 R120, R4.reuse, R22, R184 ;  /* 0x000000160478723c */ /* 0x040ff000000418b8 */
[C---:B------:R-:W-:Y:S08]  /*1a730*/  HMMA.16816.F32.BF16 R88, R4.reuse, R12, R220 ;  /* 0x0000000c0458723c */ /* 0x040ff000000418dc */
[C---:B------:R-:W-:Y:S08]  /*1a740*/  HMMA.16816.F32.BF16 R96, R4.reuse, R14, R224 ;  /* 0x0000000e0460723c */ /* 0x040ff000000418e0 */
[C---:B----4-:R-:W-:Y:S08]  /*1a750*/  HMMA.16816.F32.BF16 R148, R4.reuse, R24, R200 ;  /* 0x000000180494723c */ /* 0x050ff000000418c8 */
[----:B------:R-:W-:Y:S08]  /*1a760*/  HMMA.16816.F32.BF16 R104, R4, R26, R180 ;  /* 0x0000001a0468723c */ /* 0x000ff000000418b4 */
[----:B------:R-:W-:Y:S01]  /*1a770*/  HMMA.16816.F32.BF16 R52, R8, R12, R52 ;  /* 0x0000000c0834723c */ /* 0x000fe20000041834 */
[----:B------:R-:W-:Y:S01]  /*1a780*/  LOP3.LUT R4, R0, 0xffff, RZ, 0xc0, !PT ;  /* 0x0000ffff00047812 */ /* 0x000fe200078ec0ff */
[----:B------:R-:W-:Y:S01]  /*1a790*/  LDSM.16.MT88.4 R168, [R188+0x9c00] ;  /* 0x009c0000bca8783b */ /* 0x000fe20000004200 */
[----:B------:R-:W-:-:S02]  /*1a7a0*/  SHF.R.U32.HI R5, RZ, 0x10, R0 ;  /* 0x00000010ff057819 */ /* 0x000fc40000011600 */
[----:B------:R-:W-:Y:S02]  /*1a7b0*/  SHF.R.U32.HI R7, RZ, 0x18, R0 ;  /* 0x00000018ff077819 */ /* 0x000fe40000011600 */
[----:B------:R-:W-:Y:S02]  /*1a7c0*/  LOP3.LUT R12, R0, 0xff, RZ, 0xc0, !PT ;  /* 0x000000ff000c7812 */ /* 0x000fe400078ec0ff */
[----:B------:R-:W-:Y:S02]  /*1a7d0*/  SHF.R.U32.HI R0, RZ, 0x8, R4 ;  /* 0x00000008ff007819 */ /* 0x000fe40000011604 */
[----:B------:R-:W-:Y:S02]  /*1a7e0*/  LOP3.LUT R4, R5, 0xff, RZ, 0xc0, !PT ;  /* 0x000000ff05047812 */ /* 0x000fe400078ec0ff */
[----:B------:R-:W-:Y:S02]  /*1a7f0*/  LOP3.LUT R6, R2, 0xff, RZ, 0xc0, !PT ;  /* 0x000000ff02067812 */ /* 0x000fe400078ec0ff */
[----:B------:R-:W-:-:S02]  /*1a800*/  SHF.R.U32.HI R13, RZ, 0x10, R2 ;  /* 0x00000010ff0d7819 */ /* 0x000fc40000011602 */
[----:B------:R-:W-:Y:S02]  /*1a810*/  SHF.R.U32.HI R5, RZ, 0x18, R2 ;  /* 0x00000018ff057819 */ /* 0x000fe40000011602 */
[----:B------:R-:W-:Y:S01]  /*1a820*/  PRMT R2, R4, 0x5410, R7 ;  /* 0x0000541004027816 */ /* 0x000fe20000000007 */
[----:B------:R-:W-:Y:S01]  /*1a830*/  HMMA.16816.F32.BF16 R164, R8, R36, R84 ;  /* 0x0000002408a4723c */ /* 0x000fe20000041854 */
[----:B------:R-:W-:-:S03]  /*1a840*/  SHF.R.U32.HI R3, RZ, 0x8, R3 ;  /* 0x00000008ff037819 */ /* 0x000fc60000011603 */
[----:B------:R-:W-:Y:S01]  /*1a850*/  HSET2.LE.AND R2, R2, R242, PT ;  /* 0x000000f202027233 */ /* 0x000fe20003803000 */
[----:B------:R-:W-:-:S03]  /*1a860*/  PRMT R3, R6, 0x5410, R3 ;  /* 0x0000541006037816 */ /* 0x000fc60000000003 */
[----:B------:R-:W-:Y:S01]  /*1a870*/  HMMA.16816.F32.BF16 R36, R8, R38, R80 ;  /* 0x000000260824723c */ /* 0x000fe20000041850 */
[----:B------:R-:W1:Y:S01]  /*1a880*/  LDSM.16.MT88.4 R80, [R188+0xbc00] ;  /* 0x00bc0000bc50783b */ /* 0x000e620000004200 */
[----:B------:R-:W-:Y:S01]  /*1a890*/  PRMT R0, R12, 0x5410, R0 ;  /* 0x000054100c007816 */ /* 0x000fe20000000000 */
[----:B------:R-:W-:Y:S01]  /*1a8a0*/  HSET2.LE.AND R3, R3, R242, PT ;  /* 0x000000f203037233 */ /* 0x000fe20003803000 */
[----:B------:R-:W-:-:S04]  /*1a8b0*/  LOP3.LUT R4, R13, 0xff, RZ, 0xc0, !PT ;  /* 0x000000ff0d047812 */ /* 0x000fc800078ec0ff */
[----:B------:R-:W-:Y:S01]  /*1a8c0*/  HMMA.16816.F32.BF16 R172, R8, R44, R176 ;  /* 0x0000002c08ac723c */ /* 0x000fe200000418b0 */
[----:B------:R-:W-:Y:S01]  /*1a8d0*/  HSET2.LE.AND R0, R0, R242, PT ;  /* 0x000000f200007233 */ /* 0x000fe20003803000 */
[----:B------:R-:W-:-:S06]  /*1a8e0*/  PRMT R4, R4, 0x5410, R5 ;  /* 0x0000541004047816 */ /* 0x000fcc0000000005 */
[C---:B------:R-:W-:Y:S07]  /*1a8f0*/  HMMA.16816.F32.BF16 R44, R8.reuse, R46, R92 ;  /* 0x0000002e082c723c */ /* 0x040fee000004185c */
[----:B------:R-:W-:Y:S01]  /*1a900*/  LOP3.LUT R93, R228, R2, RZ, 0xc0, !PT ;  /* 0x00000002e45d7212 */ /* 0x000fe200078ec0ff */
[----:B------:R-:W-:Y:S01]  /*1a910*/  HMMA.16816.F32.BF16 R56, R8, R14, R56 ;  /* 0x0000000e0838723c */ /* 0x000fe20000041838 */
[----:B------:R-:W2:Y:S01]  /*1a920*/  LDSM.16.MT88.4 R12, [R190+0xbc00] ;  /* 0x00bc0000be0c783b */ /* 0x000ea20000004200 */
[----:B------:R-:W-:-:S02]  /*1a930*/  LOP3.LUT R2, R31, R249, R110, 0x96, !PT ;  /* 0x000000f91f027212 */ /* 0x000fc400078e966e */
[----:B------:R-:W-:-:S03]  /*1a940*/  LOP3.LUT R94, R239, R3, RZ, 0xc0, !PT ;  /* 0x00000003ef5e7212 */ /* 0x000fc600078ec0ff */
[----:B------:R-:W-:Y:S01]  /*1a950*/  IMAD.WIDE.U32 R2, R2, -0x2daee0ad, RZ ;  /* 0xd2511f5302027825 */ /* 0x000fe200078e00ff */
[----:B------:R-:W-:Y:S01]  /*1a960*/  HSET2.LE.AND R4, R4, R242, PT ;  /* 0x000000f204047233 */ /* 0x000fe20003803000 */
[----:B------:R-:W-:-:S03]  /*1a970*/  LOP3.LUT R92, R240, R0, RZ, 0xc0, !PT ;  /* 0x00000000f05c7212 */ /* 0x000fc600078ec0ff */
[----:B------:R-:W-:Y:S02]  /*1a980*/  LOP3.LUT R0, R3, R252, R42, 0x96, !PT ;  /* 0x000000fc03007212 */ /* 0x000fe400078e962a */
[----:B------:R-:W-:Y:S02]  /*1a990*/  LOP3.LUT R3, R2, 0xffff, RZ, 0xc0, !PT ;  /* 0x0000ffff02037812 */ /* 0x000fe400078ec0ff */
[----:B------:R-:W-:Y:S01]  /*1a9a0*/  LOP3.LUT R95, R230, R4, RZ, 0xc0, !PT ;  /* 0x00000004e65f7212 */ /* 0x000fe200078ec0ff */
[----:B------:R-:W-:Y:S01]  /*1a9b0*/  HMMA.16816.F32.BF16 R156, R8, R20, R72 ;  /* 0x00000014089c723c */ /* 0x000fe20000041848 */
[----:B------:R-:W-:Y:S02]  /*1a9c0*/  LOP3.LUT R4, R0, 0xffff, RZ, 0xc0, !PT ;  /* 0x0000ffff00047812 */ /* 0x000fe400078ec0ff */
[----:B------:R-:W-:Y:S02]  /*1a9d0*/  SHF.R.U32.HI R6, RZ, 0x8, R3 ;  /* 0x00000008ff067819 */ /* 0x000fe40000011603 */
[----:B------:R-:W-:-:S02]  /*1a9e0*/  SHF.R.U32.HI R5, RZ, 0x10, R0 ;  /* 0x00000010ff057819 */ /* 0x000fc40000011600 */
[----:B------:R-:W-:Y:S01]  /*1a9f0*/  SHF.R.U32.HI R3, RZ, 0x10, R2 ;  /* 0x00000010ff037819 */ /* 0x000fe20000011602 */
[----:B------:R-:W-:Y:S01]  /*1aa00*/  HMMA.16816.F32.BF16 R20, R8, R22, R76 ;  /* 0x000000160814723c */ /* 0x000fe2000004184c */
[----:B------:R-:W-:Y:S02]  /*1aa10*/  LOP3.LUT R7, R2, 0xff, RZ, 0xc0, !PT ;  /* 0x000000ff02077812 */ /* 0x000fe400078ec0ff */
[----:B------:R-:W-:-:S05]  /*1aa20*/  LOP3.LUT R5, R5, 0xff, RZ, 0xc0, !PT ;  /* 0x000000ff05057812 */ /* 0x000fca00078ec0ff */
[----:B------:R-:W-:Y:S01]  /*1aa30*/  HMMA.16816.F32.BF16 R64, R8, R16, R64 ;  /* 0x000000100840723c */ /* 0x000fe20000041840 */
[----:B------:R-:W-:-:S07]  /*1aa40*/  PRMT R6, R7, 0x5410, R6 ;  /* 0x0000541007067816 */ /* 0x000fce0000000006 */
[C---:B------:R-:W-:Y:S08]  /*1aa50*/  HMMA.16816.F32.BF16 R60, R8.reuse, R18, R60 ;  /* 0x00000012083c723c */ /* 0x040ff0000004183c */
[C---:B------:R-:W-:Y:S08]  /*1aa60*/  HMMA.16816.F32.BF16 R84, R8.reuse, R24, R68 ;  /* 0x000000180854723c */ /* 0x040ff00000041844 */
[----:B------:R-:W-:Y:S07]  /*1aa70*/  HMMA.16816.F32.BF16 R48, R8, R26, R48 ;  /* 0x0000001a0830723c */ /* 0x000fee0000041830 */
[----:B------:R-:W-:-:S02]  /*1aa80*/  LOP3.LUT R9, R0, 0xff, RZ, 0xc0, !PT ;  /* 0x000000ff00097812 */ /* 0x000fc400078ec0ff */
[----:B------:R-:W-:Y:S02]  /*1aa90*/  SHF.R.U32.HI R8, RZ, 0x18, R0 ;  /* 0x00000018ff087819 */ /* 0x000fe40000011600 */
[----:B------:R-:W-:Y:S02]  /*1aaa0*/  SHF.R.U32.HI R0, RZ, 0x8, R4 ;  /* 0x00000008ff007819 */ /* 0x000fe40000011604 */
[----:B------:R-:W-:Y:S02]  /*1aab0*/  SHF.R.U32.HI R10, RZ, 0x18, R2 ;  /* 0x00000018ff0a7819 */ /* 0x000fe40000011602 */
[----:B------:R-:W-:Y:S02]  /*1aac0*/  LOP3.LUT R4, R3, 0xff, RZ, 0xc0, !PT ;  /* 0x000000ff03047812 */ /* 0x000fe400078ec0ff */
[----:B------:R-:W-:Y:S02]  /*1aad0*/  PRMT R0, R9, 0x5410, R0 ;  /* 0x0000541009007816 */ /* 0x000fe40000000000 */
[----:B------:R-:W-:-:S02]  /*1aae0*/  PRMT R2, R5, 0x5410, R8 ;  /* 0x0000541005027816 */ /* 0x000fc40000000008 */
[----:B------:R-:W-:Y:S01]  /*1aaf0*/  PRMT R4, R4, 0x5410, R10 ;  /* 0x0000541004047816 */ /* 0x000fe2000000000a */
[--C-:B------:R-:W-:Y:S02]  /*1ab00*/  HSET2.LE.AND R0, R0, R242.reuse, PT ;  /* 0x000000f200007233 */ /* 0x100fe40003803000 */
[--C-:B------:R-:W-:Y:S02]  /*1ab10*/  HSET2.LE.AND R2, R2, R242.reuse, PT ;  /* 0x000000f202027233 */ /* 0x100fe40003803000 */
[--C-:B------:R-:W-:Y:S02]  /*1ab20*/  HSET2.LE.AND R3, R6, R242.reuse, PT ;  /* 0x000000f206037233 */ /* 0x100fe40003803000 */
[----:B------:R-:W-:Y:S01]  /*1ab30*/  HSET2.LE.AND R4, R4, R242, PT ;  /* 0x000000f204047233 */ /* 0x000fe20003803000 */
[----:B-1----:R-:W-:Y:S07]  /*1ab40*/  HMMA.16816.F32.BF16 R76, R92, R82, R96 ;  /* 0x000000525c4c723c */ /* 0x002fee0000041860 */
[----:B------:R-:W-:-:S02]  /*1ab50*/  LOP3.LUT R96, R251, R0, RZ, 0xc0, !PT ;  /* 0x00000000fb607212 */ /* 0x000fc400078ec0ff */
[----:B------:R-:W-:Y:S02]  /*1ab60*/  LOP3.LUT R97, R250, R2, RZ, 0xc0, !PT ;  /* 0x00000002fa617212 */ /* 0x000fe400078ec0ff */
        /* <DEDUP_REMOVED lines=24> */
[----:B------:R-:W-:-:S07]  /*1acf0*/  IADD3 R196, P0, R34, -0x180, RZ ;  /* 0xfffffe8022c47810 */ /* 0x000fce0007f1e0ff */
[----:B------:R-:W-:Y:S07]  /*1ad00*/  HMMA.16816.F32.BF16 R92, R92, R14, R104 ;  /* 0x0000000e5c5c723c */ /* 0x000fee0000041868 */
[----:B------:R-:W-:Y:S01]  /*1ad10*/  IMAD.MOV.U32 R107, RZ, RZ, R197 ;  /* 0x000000ffff6b7224 */ /* 0x000fe200078e00c5 */
[----:B------:R-:W-:Y:S02]  /*1ad20*/  IADD3.X R197, R35, -0x1, RZ, P0, !PT ;  /* 0xffffffff23c57810 */ /* 0x000fe400007fe4ff */
.L_x_809:
[----:B-1-3--:R-:W2:Y:S02]  /*1ad30*/  LDL R0, [R1+0x1a0] ;  /* 0x0001a00001007983 */ /* 0x00aea40000100800 */
[----:B--2---:R-:W-:-:S13]  /*1ad40*/  ISETP.GT.AND P0, PT, R107, R0, PT ;  /* 0x000000006b00720c */ /* 0x004fda0003f04270 */
[----:B------:R-:W-:Y:S05]  /*1ad50*/  @!P0 BRA `(.L_x_818) ;  /* 0x000083d000008947 */ /* 0x000fea0003800000 */
[----:B------:R-:W2:Y:S01]  /*1ad60*/  LDL.LU R6, [R1+0x8c] ;  /* 0x00008c0001067983 */ /* 0x000ea20000300800 */
[----:B-----5:R-:W-:Y:S01]  /*1ad70*/  IMAD.MOV.U32 R106, RZ, RZ, R101 ;  /* 0x000000ffff6a7224 */ /* 0x020fe200078e0065 */
[----:B------:R-:W-:Y:S01]  /*1ad80*/  MOV R105, R102 ;  /* 0x0000006600697202 */ /* 0x000fe20000000f00 */
[----:B------:R-:W-:Y:S01]  /*1ad90*/  IMAD.MOV.U32 R3, RZ, RZ, R103 ;  /* 0x000000ffff037224 */ /* 0x000fe200078e0067 */
[----:B------:R-:W-:Y:S01]  /*1ada0*/  MOV R104, R100 ;  /* 0x0000006400687202 */ /* 0x000fe20000000f00 */
[C---:B--2---:R-:W-:Y:S01]  /*1adb0*/  IMAD.SHL.U32 R4, R6.reuse, 0x8, RZ ;  /* 0x0000000806047824 */ /* 0x044fe200078e00ff */
[----:B------:R-:W-:Y:S01]  /*1adc0*/  SHF.R.S32.HI R2, RZ, 0x1f, R6 ;  /* 0x0000001fff027819 */ /* 0x000fe20000011406 */
[C---:B------:R-:W-:Y:S02]  /*1add0*/  IMAD R5, R6.reuse, 0x48, RZ ;  /* 0x0000004806057824 */ /* 0x040fe400078e02ff */
[C-C-:B------:R-:W-:Y:S01]  /*1ade0*/  IMAD R0, R6.reuse, 0x38, R4.reuse ;  /* 0x0000003806007824 */ /* 0x140fe200078e0204 */
[----:B------:R-:W-:Y:S01]  /*1adf0*/  SHF.R.S32.HI R7, RZ, 0x1f, R4 ;  /* 0x0000001fff077819 */ /* 0x000fe20000011404 */
[----:B------:R-:W-:Y:S01]  /*1ae00*/  IMAD.WIDE.U32 R8, R6, 0x70, RZ ;  /* 0x0000007006087825 */ /* 0x000fe200078e00ff */
[----:B------:R-:W-:-:S02]  /*1ae10*/  SHF.R.S32.HI R6, RZ, 0x1f, R5 ;  /* 0x0000001fff067819 */ /* 0x000fc40000011405 */
[----:B------:R-:W-:Y:S01]  /*1ae20*/  SHF.L.U64.HI R7, R4, 0x1, R7 ;  /* 0x0000000104077819 */ /* 0x000fe20000010207 */
[----:B------:R-:W-:Y:S01]  /*1ae30*/  IMAD R2, R2, 0x70, RZ ;  /* 0x0000007002027824 */ /* 0x000fe200078e02ff */
[----:B------:R-:W-:Y:S01]  /*1ae40*/  IADD3 R0, R0, 0x1, RZ ;  /* 0x0000000100007810 */ /* 0x000fe20007ffe0ff */
[----:B------:R-:W-:Y:S01]  /*1ae50*/  STL.64 [R1+0x178], R8 ;  /* 0x0001780801007387 */ /* 0x000fe20000100a00 */
[----:B------:R-:W-:Y:S02]  /*1ae60*/  IMAD.SHL.U32 R10, R4, 0x2, RZ ;  /* 0x00000002040a7824 */ /* 0x000fe400078e00ff */
[----:B------:R-:W-:Y:S01]  /*1ae70*/  SHF.R.S32.HI R4, RZ, 0x1f, R0 ;  /* 0x0000001fff047819 */ /* 0x000fe20000011400 */
[----:B------:R1:W-:Y:S04]  /*1ae80*/  STL [R1+0x198], R7 ;  /* 0x0001980701007387 */ /* 0x0003e80000100800 */
[----:B------:R2:W-:Y:S01]  /*1ae90*/  STL [R1+0x190], R10 ;  /* 0x0001900a01007387 */ /* 0x0005e20000100800 */
[----:B-1----:R-:W-:-:S02]  /*1aea0*/  SHF.L.U64.HI R7, R5, 0x1, R6 ;  /* 0x0000000105077819 */ /* 0x002fc40000010206 */
[----:B------:R-:W-:Y:S01]  /*1aeb0*/  SHF.L.U32 R6, R5, 0x1, RZ ;  /* 0x0000000105067819 */ /* 0x000fe200000006ff */
[----:B------:R-:W-:Y:S01]  /*1aec0*/  IMAD.IADD R5, R9, 0x1, R2 ;  /* 0x0000000109057824 */ /* 0x000fe200078e0202 */
[C---:B------:R-:W-:Y:S01]  /*1aed0*/  SHF.L.U64.HI R2, R0.reuse, 0x1, R4 ;  /* 0x0000000100027819 */ /* 0x040fe20000010204 */
[----:B------:R2:W-:Y:S01]  /*1aee0*/  STL [R1+0x194], R7 ;  /* 0x0001940701007387 */ /* 0x0005e20000100800 */
[----:B------:R-:W-:-:S03]  /*1aef0*/  SHF.L.U32 R0, R0, 0x1, RZ ;  /* 0x0000000100007819 */ /* 0x000fc600000006ff */
[----:B------:R2:W-:Y:S04]  /*1af00*/  STL [R1+0x18c], R6 ;  /* 0x00018c0601007387 */ /* 0x0005e80000100800 */
[----:B------:R2:W-:Y:S04]  /*1af10*/  STL [R1+0x184], R5 ;  /* 0x0001840501007387 */ /* 0x0005e80000100800 */
[----:B------:R2:W-:Y:S04]  /*1af20*/  STL [R1+0x180], R0 ;  /* 0x0001800001007387 */ /* 0x0005e80000100800 */
[----:B------:R2:W-:Y:S02]  /*1af30*/  STL [R1+0x188], R2 ;  /* 0x0001880201007387 */ /* 0x0005e40000100800 */
.L_x_821:
[----:B--2---:R-:W2:Y:S01]  /*1af40*/  LDL R2, [R1] ;  /* 0x0000000001027983 */ /* 0x004ea20000100800 */
[----:B------:R-:W-:Y:S04]  /*1af50*/  DEPBAR.LE SB0, 0x0 ;  /* 0x000080000000791a */ /* 0x000fe80000000000 */
[----:B------:R-:W3:Y:S01]  /*1af60*/  LDL.64 R8, [R1+0x160] ;  /* 0x0001600001087983 */ /* 0x000ee20000100a00 */
[----:B------:R-:W-:Y:S01]  /*1af70*/  WARPSYNC 0xffffffff ;  /* 0xffffffff00007948 */ /* 0x000fe20003800000 */
[----:B------:R-:W-:Y:S01]  /*1af80*/  IADD3 R234, R107, -0x1, RZ ;  /* 0xffffffff6bea7810 */ /* 0x000fe20007ffe0ff */
[----:B------:R-:W-:Y:S02]  /*1af90*/  BSSY B0, `(.L_x_819) ;  /* 0x0000107000007945 */ /* 0x000fe40003800000 */
[----:B------:R-:W4:Y:S05]  /*1afa0*/  LDL R0, [R1+0x34] ;  /* 0x0000340001007983 */ /* 0x000f2a0000100800 */
[----:B-----5:R-:W5:Y:S05]  /*1afb0*/  LDL R6, [R1+0x30] ;  /* 0x0000300001067983 */ /* 0x020f6a0000100800 */
[----:B------:R-:W2:Y:S05]  /*1afc0*/  LDL.64 R10, [R1+0x1b0] ;  /* 0x0001b000010a7983 */ /* 0x000eaa0000100a00 */
[----:B------:R-:W2:Y:S05]  /*1afd0*/  LDL.64 R4, [R1+0x1b8] ;  /* 0x0001b80001047983 */ /* 0x000eaa0000100a00 */
[----:B------:R-:W-:Y:S01]  /*1afe0*/  BAR.SYNC.DEFER_BLOCKING 0x0 ;  /* 0x0000000000007b1d */ /* 0x000fe20000010000 */
[----:B--2---:R-:W-:Y:S01]  /*1aff0*/  IMAD.MOV.U32 R5, RZ, RZ, R11 ;  /* 0x000000ffff057224 */ /* 0x004fe200078e000b */
[-C--:B------:R-:W-:Y:S04]  /*1b000*/  ISETP.GE.AND P5, PT, R2, R198.reuse, PT ;  /* 0x000000c60200720c */ /* 0x080fe80003fa6270 */
[----:B------:R-:W2:Y:S01]  /*1b010*/  LDL R110, [R1+0x1a0] ;  /* 0x0001a000016e7983 */ /* 0x000ea20000100800 */
[----:B---3--:R-:W-:Y:S02]  /*1b020*/  SHF.L.U64.HI R2, R8, 0x6, R9 ;  /* 0x0000000608027819 */ /* 0x008fe40000010209 */
[----:B----4-:R-:W-:Y:S02]  /*1b030*/  ISETP.GE.AND P3, PT, R0, R198, PT ;  /* 0x000000c60000720c */ /* 0x010fe40003f66270 */
[----:B------:R-:W-:Y:S01]  /*1b040*/  SHF.R.S32.HI R0, RZ, 0x1f, R234 ;  /* 0x0000001fff007819 */ /* 0x000fe200000114ea */
[----:B------:R-:W-:Y:S01]  /*1b050*/  IMAD R2, R2, R234, RZ ;  /* 0x000000ea02027224 */ /* 0x000fe200078e02ff */
[----:B-----5:R-:W-:Y:S01]  /*1b060*/  ISETP.GE.AND P4, PT, R6, R198, PT ;  /* 0x000000c60600720c */ /* 0x020fe20003f86270 */
[----:B------:R-:W-:Y:S04]  /*1b070*/  IMAD.SHL.U32 R6, R8, 0x40, RZ ;  /* 0x0000004008067824 */ /* 0x000fe800078e00ff */
[-C--:B------:R-:W-:Y:S01]  /*1b080*/  IMAD.WIDE.U32 R4, R234, R6.reuse, R4 ;  /* 0x00000006ea047225 */ /* 0x080fe200078e0004 */
[----:B------:R-:W-:Y:S03]  /*1b090*/  @P5 STS [R195+0x9000], RZ ;  /* 0x009000ffc3005388 */ /* 0x000fe60000000800 */
[----:B------:R-:W-:Y:S01]  /*1b0a0*/  IMAD R2, R0, R6, R2 ;  /* 0x0000000600027224 */ /* 0x000fe200078e0202 */
[CC--:B------:R-:W-:Y:S01]  /*1b0b0*/  @!P5 LEA R16, P1, R4.reuse, R218.reuse, 0x1 ;  /* 0x000000da0410d211 */ /* 0x0c0fe200078208ff */
[----:B------:R-:W-:Y:S01]  /*1b0c0*/  @P5 STS [R195+0x9004], RZ ;  /* 0x009004ffc3005388 */ /* 0x000fe20000000800 */
[CC--:B------:R-:W-:Y:S01]  /*1b0d0*/  @!P3 LEA R10, P2, R4.reuse, R218.reuse, 0x1 ;  /* 0x000000da040ab211 */ /* 0x0c0fe200078408ff */
[----:B------:R-:W-:Y:S01]  /*1b0e0*/  IMAD.IADD R2, R5, 0x1, R2 ;  /* 0x0000000105027824 */ /* 0x000fe200078e0202 */
[----:B------:R-:W-:Y:S02]  /*1b0f0*/  @!P4 LEA R12, P0, R4, R218, 0x1 ;  /* 0x000000da040cc211 */ /* 0x000fe400078008ff */
[----:B------:R-:W-:Y:S01]  /*1b100*/  @P5 STS.64 [R195+0x9008], RZ ;  /* 0x009008ffc3005388 */ /* 0x000fe20000000a00 */
[----:B------:R-:W-:Y:S02]  /*1b110*/  LEA R0, P6, R8, R4, 0x5 ;  /* 0x0000000408007211 */ /* 0x000fe400078c28ff */
[CCC-:B------:R-:W-:Y:S02]  /*1b120*/  @!P5 LEA.HI.X R17, R4.reuse, R219.reuse, R2.reuse, 0x1, P1 ;  /* 0x000000db0411d211 */ /* 0x1c0fe400008f0c02 */
[CCC-:B------:R-:W-:Y:S02]  /*1b130*/  @!P4 LEA.HI.X R13, R4.reuse, R219.reuse, R2.reuse, 0x1, P0 ;  /* 0x000000db040dc211 */ /* 0x1c0fe400000f0c02 */
[-C--:B------:R-:W-:Y:S01]  /*1b140*/  @!P3 LEA.HI.X R11, R4, R219.reuse, R2, 0x1, P2 ;  /* 0x000000db040bb211 */ /* 0x080fe200010f0c02 */
[----:B------:R-:W-:Y:S01]  /*1b150*/  @!PT LDS RZ, [RZ] ;  /* 0x00000000fffff984 */ /* 0x000fe20000000800 */
[----:B------:R-:W-:Y:S01]  /*1b160*/  @!PT LDS RZ, [RZ] ;  /* 0x00000000fffff984 */ /* 0x000fe20000000800 */
[----:B------:R-:W-:Y:S01]  /*1b170*/  @!PT LDS RZ, [RZ] ;  /* 0x00000000fffff984 */ /* 0x000fe20000000800 */
[----:B------:R1:W-:Y:S01]  /*1b180*/  @!P5 LDGSTS.E.BYPASS.LTC128B.128 [R195+0x9000], [R16.64] ;  /* 0x0900000010c3dfae */ /* 0x0003e2000b901d44 */
[----:B------:R-:W-:Y:S02]  /*1b190*/  LEA.HI.X R5, R8, R2, R9, 0x5, P6 ;  /* 0x0000000208057211 */ /* 0x000fe400030f2c09 */
[CC--:B------:R-:W-:Y:S02]  /*1b1a0*/  @!P5 LEA R14, P6, R0.reuse, R218.reuse, 0x1 ;  /* 0x000000da000ed211 */ /* 0x0c0fe400078c08ff */
[----:B------:R-:W-:Y:S01]  /*1b1b0*/  @P4 STS.128 [R195+0xa000], RZ ;  /* 0x00a000ffc3004388 */ /* 0x000fe20000000c00 */
[CC--:B------:R-:W-:Y:S02]  /*1b1c0*/  @!P4 LEA R8, P1, R0.reuse, R218.reuse, 0x1 ;  /* 0x000000da0008c211 */ /* 0x0c0fe400078208ff */
[CCC-:B------:R-:W-:Y:S02]  /*1b1d0*/  @!P5 LEA.HI.X R15, R0.reuse, R219.reuse, R5.reuse, 0x1, P6 ;  /* 0x000000db000fd211 */ /* 0x1c0fe400030f0c05 */
[----:B------:R-:W-:Y:S01]  /*1b1e0*/  @!PT LDS RZ, [RZ] ;  /* 0x00000000fffff984 */ /* 0x000fe20000000800 */
[----:B------:R-:W-:Y:S01]  /*1b1f0*/  @!PT LDS RZ, [RZ] ;  /* 0x00000000fffff984 */ /* 0x000fe20000000800 */
[----:B------:R-:W-:Y:S01]  /*1b200*/  @!PT LDS RZ, [RZ] ;  /* 0x00000000fffff984 */ /* 0x000fe20000000800 */
[----:B------:R3:W-:Y:S01]  /*1b210*/  @!P4 LDGSTS.E.BYPASS.LTC128B.128 [R195+0xa000], [R12.64+0x40] ;  /* 0x0a0000400cc3cfae */ /* 0x0007e2000b901d44 */
[CCC-:B------:R-:W-:Y:S02]  /*1b220*/  @!P4 LEA.HI.X R9, R0.reuse, R219.reuse, R5.reuse, 0x1, P1 ;  /* 0x000000db0009c211 */ /* 0x1c0fe400008f0c05 */
[C---:B------:R-:W-:Y:S02]  /*1b230*/  @!P3 LEA R6, P0, R0.reuse, R218, 0x1 ;  /* 0x000000da0006b211 */ /* 0x040fe400078008ff */
[----:B------:R-:W-:Y:S02]  /*1b240*/  @P3 STS.128 [R195+0xb000], RZ ;  /* 0x00b000ffc3003388 */ /* 0x000fe40000000c00 */
[----:B------:R-:W-:Y:S03]  /*1b250*/  @!P3 LEA.HI.X R7, R0, R219, R5, 0x1, P0 ;  /* 0x000000db0007b211 */ /* 0x000fe600000f0c05 */
[----:B------:R-:W-:Y:S01]  /*1b260*/  @!PT LDS RZ, [RZ] ;  /* 0x00000000fffff984 */ /* 0x000fe20000000800 */
[----:B------:R-:W-:Y:S01]  /*1b270*/  @!PT LDS RZ, [RZ] ;  /* 0x00000000fffff984 */ /* 0x000fe20000000800 */
[----:B------:R-:W-:Y:S01]  /*1b280*/  @!PT LDS RZ, [RZ] ;  /* 0x00000000fffff984 */ /* 0x000fe20000000800 */
[----:B------:R4:W-:Y:S05]  /*1b290*/  @!P3 LDGSTS.E.BYPASS.LTC128B.128 [R195+0xb000], [R10.64+0x80] ;  /* 0x0b0000800ac3bfae */ /* 0x0009ea000b901d44 */
[----:B------:R-:W-:Y:S05]  /*1b2a0*/  @P5 STS.128 [R195+0x9800], RZ ;  /* 0x009800ffc3005388 */ /* 0x000fea0000000c00 */
[----:B------:R-:W-:Y:S01]  /*1b2b0*/  @!PT LDS RZ, [RZ] ;  /* 0x00000000fffff984 */ /* 0x000fe20000000800 */
[----:B------:R-:W-:Y:S01]  /*1b2c0*/  @!PT LDS RZ, [RZ] ;  /* 0x00000000fffff984 */ /* 0x000fe20000000800 */
[----:B------:R-:W-:Y:S01]  /*1b2d0*/  @!PT LDS RZ, [RZ] ;  /* 0x00000000fffff984 */ /* 0x000fe20000000800 */
[----:B------:R3:W-:Y:S05]  /*1b2e0*/  @!P5 LDGSTS.E.BYPASS.LTC128B.128 [R195+0x9800], [R14.64] ;  /* 0x098000000ec3dfae */ /* 0x0007ea000b901d44 */
[----:B------:R-:W-:Y:S05]  /*1b2f0*/  @P4 STS.128 [R195+0xa800], RZ ;  /* 0x00a800ffc3004388 */ /* 0x000fea0000000c00 */
        /* <DEDUP_REMOVED lines=8> */
[----:B------:R5:W-:Y:S05]  /*1b380*/  @!P3 LDGSTS.E.BYPASS.LTC128B.128 [R195+0xb800], [R6.64+0x80] ;  /* 0x0b80008006c3bfae */ /* 0x000bea000b901d44 */
[----:B------:R-:W-:Y:S05]  /*1b390*/  LDSM.16.M88.4 R64, [R192] ;  /* 0x00000000c040783b */ /* 0x000fea0000000200 */
[----:B-1----:R-:W5:Y:S05]  /*1b3a0*/  LDSM.16.M88.4 R16, [R189+0x6000] ;  /* 0x00600000bd10783b */ /* 0x002f6a0000000200 */
[----:B------:R-:W4:Y:S05]  /*1b3b0*/  LDSM.16.M88.4 R60, [R192+0x1000] ;  /* 0x00100000c03c783b */ /* 0x000f2a0000000200 */
[----:B------:R-:W1:Y:S05]  /*1b3c0*/  LDSM.16.M88.4 R32, [R189+0x6400] ;  /* 0x00640000bd20783b */ /* 0x000e6a0000000200 */
[----:B------:R-:W0:Y:S05]  /*1b3d0*/  LDGDEPBAR ;  /* 0x00000000000079af */ /* 0x000e2a0000000000 */
[----:B------:R-:W1:Y:S05]  /*1b3e0*/  LDSM.16.M88.4 R48, [R189+0x6800] ;  /* 0x00680000bd30783b */ /* 0x000e6a0000000200 */
[----:B------:R-:W1:Y:S05]  /*1b3f0*/  LDSM.16.M88.4 R100, [R189+0x6c00] ;  /* 0x006c0000bd64783b */ /* 0x000e6a0000000200 */
[----:B------:R-:W-:Y:S05]  /*1b400*/  LDSM.16.M88.4 R176, [R193] ;  /* 0x00000000c1b0783b */ /* 0x000fea0000000200 */
[----:B------:R-:W-:Y:S01]  /*1b410*/  LDSM.16.M88.4 R180, [R193+0x1000] ;  /* 0x00100000c1b4783b */ /* 0x000fe20000000200 */
[-C--:B-----5:R-:W-:Y:S08]  /*1b420*/  HMMA.16816.F32.BF16 R4, R64, R16.reuse, RZ ;  /* 0x000000104004723c */ /* 0x0a0ff000000418ff */
[C---:B----4-:R-:W-:Y:S08]  /*1b430*/  HMMA.16816.F32.BF16 R8, R60.reuse, R16, RZ ;  /* 0x000000103c08723c */ /* 0x050ff000000418ff */
[-C--:B---3--:R-:W-:Y:S08]  /*1b440*/  HMMA.16816.F32.BF16 R12, R60, R18.reuse, RZ ;  /* 0x000000123c0c723c */ /* 0x088ff000000418ff */
[C---:B------:R-:W-:Y:S08]  /*1b450*/  HMMA.16816.F32.BF16 R16, R64.reuse, R18, RZ ;  /* 0x000000124010723c */ /* 0x040ff000000418ff */
[-C--:B-1----:R-:W-:Y:S08]  /*1b460*/  HMMA.16816.F32.BF16 R20, R64, R32.reuse, RZ ;  /* 0x000000204014723c */ /* 0x082ff000000418ff */
        /* <DEDUP_REMOVED lines=12> */
[-C--:B-1----:R-:W-:Y:S08]  /*1b530*/  HMMA.16816.F32.BF16 R4, R176, R100.reuse, R4 ;  /* 0x00000064b004723c */ /* 0x082ff00000041804 */
[C---:B------:R-:W-:Y:S04]  /*1b540*/  HMMA.16816.F32.BF16 R8, R180.reuse, R100, R8 ;  /* 0x00000064b408723c */ /* 0x040fe80000041808 */
[----:B--2---:R-:W-:Y:S04]  /*1b550*/  ISETP.GT.AND P0, PT, R234, R110, PT ;  /* 0x0000006eea00720c */ /* 0x004fe80003f04270 */
        /* <DEDUP_REMOVED lines=18> */
[----:B------:R-:W-:Y:S05]  /*1b680*/  LDSM.16.M88.4 R100, [R192+0x2000] ;  /* 0x00200000c064783b */ /* 0x000fea0000000200 */
[----:B------:R-:W1:Y:S02]  /*1b690*/  LDSM.16.M88.4 R176, [R189+0x7000] ;  /* 0x00700000bdb0783b */ /* 0x000e640000000200 */
        /* <DEDUP_REMOVED lines=80> */
[----:B------:R-:W1:Y:S01]  /*1bba0*/  LDSM.16.M88.4 R176, [R191+0x8c00] ;  /* 0x008c0000bfb0783b */ /* 0x000e620000000200 */
[----:B------:R-:W-:Y:S04]  /*1bbb0*/  DEPBAR.LE SB0, 0x0 ;  /* 0x000080000000791a */ /* 0x000fe80000000000 */
[----:B------:R-:W-:Y:S02]  /*1bbc0*/  BAR.SYNC.DEFER_BLOCKING 0x0 ;  /* 0x0000000000007b1d */ /* 0x000fe40000010000 */
[-C--:B-1----:R-:W-:Y:S08]  /*1bbd0*/  HMMA.16816.F32.BF16 R52, R100, R176.reuse, R52 ;  /* 0x000000b06434723c */ /* 0x082ff00000041834 */
[C---:B------:R-:W-:Y:S08]  /*1bbe0*/  HMMA.16816.F32.BF16 R56, R180.reuse, R176, R56 ;  /* 0x000000b0b438723c */ /* 0x040ff00000041838 */
[-C--:B------:R-:W-:Y:S08]  /*1bbf0*/  HMMA.16816.F32.BF16 R60, R180, R178.reuse, R60 ;  /* 0x000000b2b43c723c */ /* 0x080ff0000004183c */
[----:B------:R-:W-:Y:S01]  /*1bc00*/  HMMA.16816.F32.BF16 R64, R100, R178, R64 ;  /* 0x000000b26440723c */ /* 0x000fe20000041840 */
[----:B------:R-:W-:Y:S07]  /*1bc10*/  @!UPT UIADD3 URZ, URZ, URZ, URZ ;  /* 0x0000003f3f3ff290 */ /* 0x000fee000fffe03f */
[----:B------:R-:W-:-:S11]  /*1bc20*/  @!P0 BRA `(.L_x_820) ;  /* 0x000003d000008947 */ /* 0x000fd60003800000 */
[----:B------:R-:W2:Y:S01]  /*1bc30*/  LDL R185, [R1+0x1d8] ;  /* 0x0001d80001b97983 */ /* 0x000ea20000100800 */
[----:B------:R-:W-:Y:S03]  /*1bc40*/  IADD3 R0, R107, -0x2, RZ ;  /* 0xfffffffe6b007810 */ /* 0x000fe60007ffe0ff */
[----:B------:R-:W3:Y:S01]  /*1bc50*/  LDL.64 R200, [R1+0x1a8] ;  /* 0x0001a80001c87983 */ /* 0x000ee20000100a00 */
[----:B------:R-:W-:Y:S03]  /*1bc60*/  SHF.R.S32.HI R100, RZ, 0x1f, R0 ;  /* 0x0000001fff647819 */ /* 0x000fe60000011400 */
[----:B------:R-:W4:Y:S04]  /*1bc70*/  LDL.64 R186, [R1+0x1c8] ;  /* 0x0001c80001ba7983 */ /* 0x000f280000100a00 */
[----:B------:R-:W5:Y:S04]  /*1bc80*/  LDL R111, [R1+0x1a4] ;  /* 0x0001a400016f7983 */ /* 0x000f680000100800 */
[----:B------:R-:W4:Y:S04]  /*1bc90*/  LDL R110, [R1+0x1c0] ;  /* 0x0001c000016e7983 */ /* 0x000f280000100800 */
[----:B------:R-:W4:Y:S04]  /*1bca0*/  LDL R184, [R1+0x1c4] ;  /* 0x0001c40001b87983 */ /* 0x000f280000100800 */
[----:B------:R1:W-:Y:S04]  /*1bcb0*/  @P5 STS [R195+0x6000], RZ ;  /* 0x006000ffc3005388 */ /* 0x0003e80000000800 */
[----:B------:R1:W-:Y:S04]  /*1bcc0*/  @P5 STS [R195+0x6004], RZ ;  /* 0x006004ffc3005388 */ /* 0x0003e80000000800 */
[----:B------:R1:W-:Y:S01]  /*1bcd0*/  @P5 STS.64 [R195+0x6008], RZ ;  /* 0x006008ffc3005388 */ /* 0x0003e20000000a00 */
[----:B--2---:R-:W-:Y:S02]  /*1bce0*/  IMAD R2, R185, R0, RZ ;  /* 0x00000000b9027224 */ /* 0x004fe400078e02ff */
[----:B---3--:R-:W-:Y:S02]  /*1bcf0*/  IMAD.MOV.U32 R101, RZ, RZ, R201 ;  /* 0x000000ffff657224 */ /* 0x008fe400078e00c9 */
[-C--:B-----5:R-:W-:Y:S02]  /*1bd00*/  IMAD R2, R100, R111.reuse, R2 ;  /* 0x0000006f64027224 */ /* 0x0a0fe400078e0202 */
[----:B----4-:R-:W-:Y:S04]  /*1bd10*/  IMAD.MOV.U32 R100, RZ, RZ, R186 ;  /* 0x000000ffff647224 */ /* 0x010fe800078e00ba */
[----:B------:R-:W-:Y:S04]  /*1bd20*/  IMAD.WIDE.U32 R100, R0, R111, R100 ;  /* 0x0000006f00647225 */ /* 0x000fe800078e0064 */
[----:B------:R-:W-:Y:S01]  /*1bd30*/  IMAD.IADD R0, R101, 0x1, R2 ;  /* 0x0000000165007824 */ /* 0x000fe200078e0202 */
[CC--:B------:R-:W-:Y:S04]  /*1bd40*/  @!P5 LEA R102, P0, R100.reuse, R216.reuse, 0x1 ;  /* 0x000000d86466d211 */ /* 0x0c0fe800078008ff */
[CCC-:B------:R-:W-:Y:S05]  /*1bd50*/  @!P5 LEA.HI.X R103, R100.reuse, R217.reuse, R0.reuse, 0x1, P0 ;  /* 0x000000d96467d211 */ /* 0x1c0fea00000f0c00 */
[----:B------:R-:W-:Y:S01]  /*1bd60*/  @!PT LDS RZ, [RZ] ;  /* 0x00000000fffff984 */ /* 0x000fe20000000800 */
[----:B------:R-:W-:Y:S01]  /*1bd70*/  @!PT LDS RZ, [RZ] ;  /* 0x00000000fffff984 */ /* 0x000fe20000000800 */
[----:B------:R-:W-:Y:S01]  /*1bd80*/  @!PT LDS RZ, [RZ] ;  /* 0x00000000fffff984 */ /* 0x000fe20000000800 */
[----:B------:R2:W-:Y:S04]  /*1bd90*/  @!P5 LDGSTS.E.BYPASS.LTC128B.128 [R195+0x6000], [R102.64] ;  /* 0x0600000066c3dfae */ /* 0x0005e8000b901d44 */
[----:B------:R1:W-:Y:S01]  /*1bda0*/  @P4 STS.128 [R195+0x7000], RZ ;  /* 0x007000ffc3004388 */ /* 0x0003e20000000c00 */
[CC--:B--2---:R-:W-:Y:S04]  /*1bdb0*/  @!P4 LEA R102, P0, R100.reuse, R216.reuse, 0x1 ;  /* 0x000000d86466c211 */ /* 0x0c4fe800078008ff */
[CCC-:B------:R-:W-:Y:S05]  /*1bdc0*/  @!P4 LEA.HI.X R103, R100.reuse, R217.reuse, R0.reuse, 0x1, P0 ;  /* 0x000000d96467c211 */ /* 0x1c0fea00000f0c00 */
[----:B------:R-:W-:Y:S01]  /*1bdd0*/  @!PT LDS RZ, [RZ] ;  /* 0x00000000fffff984 */ /* 0x000fe20000000800 */
[----:B------:R-:W-:Y:S01]  /*1bde0*/  @!PT LDS RZ, [RZ] ;  /* 0x00000000fffff984 */ /* 0x000fe20000000800 */
[----:B------:R-:W-:Y:S01]  /*1bdf0*/  @!PT LDS RZ, [RZ] ;  /* 0x00000000fffff984 */ /* 0x000fe20000000800 */
[----:B------:R2:W-:Y:S04]  /*1be00*/  @!P4 LDGSTS.E.BYPASS.LTC128B.128 [R195+0x7000], [R102.64+0x40] ;  /* 0x0700004066c3cfae */ /* 0x0005e8000b901d44 */
[----:B------:R1:W-:Y:S01]  /*1be10*/  @P3 STS.128 [R195+0x8000], RZ ;  /* 0x008000ffc3003388 */ /* 0x0003e20000000c00 */
[C---:B--2---:R-:W-:Y:S04]  /*1be20*/  @!P3 LEA R102, P0, R100.reuse, R216, 0x1 ;  /* 0x000000d86466b211 */ /* 0x044fe800078008ff */
[-CC-:B------:R-:W-:Y:S02]  /*1be30*/  @!P3 LEA.HI.X R103, R100, R217.reuse, R0.reuse, 0x1, P0 ;  /* 0x000000d96467b211 */ /* 0x180fe400000f0c00 */
[----:B------:R-:W-:Y:S03]  /*1be40*/  IADD3 R100, P1, R110, R100, RZ ;  /* 0x000000646e647210 */ /* 0x000fe60007f3e0ff */
[----:B------:R-:W-:Y:S01]  /*1be50*/  @!PT LDS RZ, [RZ] ;  /* 0x00000000fffff984 */ /* 0x000fe20000000800 */
[----:B------:R-:W-:Y:S01]  /*1be60*/  @!PT LDS RZ, [RZ] ;  /* 0x00000000fffff984 */ /* 0x000fe20000000800 */
[----:B------:R-:W-:Y:S01]  /*1be70*/  @!PT LDS RZ, [RZ] ;  /* 0x00000000fffff984 */ /* 0x000fe20000000800 */
[----:B------:R2:W-:Y:S01]  /*1be80*/  @!P3 LDGSTS.E.BYPASS.LTC128B.128 [R195+0x8000], [R102.64+0x80] ;  /* 0x0800008066c3bfae */ /* 0x0005e2000b901d44 */
[-C--:B------:R-:W-:Y:S01]  /*1be90*/  @!P5 LEA R110, P0, R100, R216.reuse, 0x1 ;  /* 0x000000d8646ed211 */ /* 0x080fe200078008ff */
[----:B------:R-:W-:Y:S02]  /*1bea0*/  IMAD.X R0, R184, 0x1, R0, P1 ;  /* 0x00000001b8007824 */ /* 0x000fe400008e0600 */
[----:B------:R1:W-:Y:S03]  /*1beb0*/  @P5 STS.128 [R195+0x6800], RZ ;  /* 0x006800ffc3005388 */ /* 0x0003e60000000c00 */
        /* <DEDUP_REMOVED lines=14> */
[----:B------:R-:W-:Y:S05]  /*1bfa0*/  @!P3 LEA.HI.X R103, R100, R217, R0, 0x1, P0 ;  /* 0x000000d96467b211 */ /* 0x000fea00000f0c00 */
[----:B------:R-:W-:Y:S01]  /*1bfb0*/  @!PT LDS RZ, [RZ] ;  /* 0x00000000fffff984 */ /* 0x000fe20000000800 */
[----:B------:R-:W-:Y:S01]  /*1bfc0*/  @!PT LDS RZ, [RZ] ;  /* 0x00000000fffff984 */ /* 0x000fe20000000800 */
[----:B------:R-:W-:Y:S01]  /*1bfd0*/  @!PT LDS RZ, [RZ] ;  /* 0x00000000fffff984 */ /* 0x000fe20000000800 */
[----:B------:R1:W-:Y:S04]  /*1bfe0*/  @!P3 LDGSTS.E.BYPASS.LTC128B.128 [R195+0x8800], [R102.64+0x80] ;  /* 0x0880008066c3bfae */ /* 0x0003e8000b901d44 */
[----:B------:R-:W0:Y:S02]  /*1bff0*/  LDGDEPBAR ;  /* 0x00000000000079af */ /* 0x000e240000000000 */
.L_x_820:
[----:B------:R-:W-:Y:S05]  /*1c000*/  BSYNC B0 ;  /* 0x0000000000007941 */ /* 0x000fea0003800000 */
.L_x_819:
[----:B------:R-:W2:Y:S08]  /*1c010*/  S2R R0, SR_TID.X ;  /* 0x0000000000007919 */ /* 0x000eb00000002100 */
[----:B------:R-:W-:Y:S04]  /*1c020*/  STL [R1+0x1f0], R191 ;  /* 0x0001f0bf01007387 */ /* 0x000fe80000100800 */
[----:B------:R-:W-:Y:S01]  /*1c030*/  STL [R1+0x1ec], R189 ;  /* 0x0001ecbd01007387 */ /* 0x000fe20000100800 */
[----:B--2---:R-:W-:Y:S05]  /*1c040*/  IMAD.SHL.U32 R0, R0, 0x2, RZ ;  /* 0x0000000200007824 */ /* 0x004fea00078e00ff */
[----:B------:R-:W-:Y:S05]  /*1c050*/  LOP3.LUT R0, R0, 0x6, RZ, 0xc0, !PT ;  /* 0x0000000600007812 */ /* 0x000fea00078ec0ff */
[----:B------:R-:W-:Y:S05]  /*1c060*/  IMAD R2, R234, 0x40, R0 ;  /* 0x00000040ea027824 */ /* 0x000fea00078e0200 */
[C---:B------:R-:W-:Y:S02]  /*1c070*/  IADD3 R0, R2.reuse, 0x1, RZ ;  /* 0x0000000102007810 */ /* 0x040fe40007ffe0ff */
[-C--:B------:R-:W-:Y:S02]  /*1c080*/  ISETP.GE.AND P3, PT, R2, R205.reuse, PT ;  /* 0x000000cd0200720c */ /* 0x080fe40003f66270 */
[C---:B------:R-:W-:Y:S02]  /*1c090*/  ISETP.GE.AND P0, PT, R0.reuse, R204, PT ;  /* 0x000000cc0000720c */ /* 0x040fe40003f06270 */
[C---:B------:R-:W-:Y:S02]  /*1c0a0*/  ISETP.GE.AND P2, PT, R0.reuse, R205, PT ;  /* 0x000000cd0000720c */ /* 0x040fe40003f46270 */
[C---:B------:R-:W-:Y:S02]  /*1c0b0*/  ISETP.GE.AND P6, PT, R0.reuse, R207, PT ;  /* 0x000000cf0000720c */ /* 0x040fe40003fc6270 */
[C---:B------:R-:W-:Y:S02]  /*1c0c0*/  ISETP.GE.AND P5, PT, R0.reuse, R206, PT ;  /* 0x000000ce0000720c */ /* 0x040fe40003fa6270 */
[C---:B------:R-:W-:Y:S02]  /*1c0d0*/  ISETP.GE.OR P0, PT, R0.reuse, R209, !P0 ;  /* 0x000000d10000720c */ /* 0x040fe40004706670 */
[C---:B------:R-:W-:Y:S02]  /*1c0e0*/  ISETP.GE.OR P2, PT, R0.reuse, R210, !P2 ;  /* 0x000000d20000720c */ /* 0x040fe40005746670 */
[C---:B------:R-:W-:Y:S02]  /*1c0f0*/  ISETP.GE.OR P6, PT, R0.reuse, R212, !P6 ;  /* 0x000000d40000720c */ /* 0x040fe400077c6670 */
[----:B------:R-:W-:Y:S02]  /*1c100*/  ISETP.GE.OR P5, PT, R0, R211, !P5 ;  /* 0x000000d30000720c */ /* 0x000fe40006fa6670 */
[C---:B------:R-:W-:Y:S01]  /*1c110*/  ISETP.GE.OR P3, PT, R2.reuse, R210, !P3 ;  /* 0x000000d20200720c */ /* 0x040fe20005f66670 */
[----:B------:R-:W2:Y:S01]  /*1c120*/  LD.E R0, [R108.64+0xdc] ;  /* 0x0000dc046c007980 */ /* 0x000ea2000c101900 */
[----:B------:R-:W-:Y:S02]  /*1c130*/  IADD3 R100, R2, 0x9, RZ ;  /* 0x0000000902647810 */ /* 0x000fe40007ffe0ff */
[----:B-1----:R-:W-:Y:S02]  /*1c140*/  FSEL R110, R8, -INF , !P3 ;  /* 0xff800000086e7808 */ /* 0x002fe40005800000 */
[----:B------:R-:W-:Y:S02]  /*1c150*/  IADD3 R8, R2, 0x8, RZ ;  /* 0x0000000802087810 */ /* 0x000fe40007ffe0ff */
[-C--:B------:R-:W-:Y:S02]  /*1c160*/  ISETP.GE.AND P3, PT, R100, R205.reuse, PT ;  /* 0x000000cd6400720c */ /* 0x080fe40003f66270 */
[----:B------:R-:W-:Y:S02]  /*1c170*/  FSEL R111, R11, -INF , !P0 ;  /* 0xff8000000b6f7808 */ /* 0x000fe40004000000 */
[----:B------:R-:W-:Y:S02]  /*1c180*/  FSEL R180, R9, -INF , !P2 ;  /* 0xff80000009b47808 */ /* 0x000fe40005000000 */
[----:B------:R-:W-:Y:S02]  /*1c190*/  IADD3 R11, R2, 0x10, RZ ;  /* 0x00000010020b7810 */ /* 0x000fe40007ffe0ff */
[----:B------:R-:W-:Y:S02]  /*1c1a0*/  ISETP.GE.AND P2, PT, R8, R204, PT ;  /* 0x000000cc0800720c */ /* 0x000fe40003f46270 */
[----:B------:R-:W-:Y:S02]  /*1c1b0*/  ISETP.GE.OR P3, PT, R100, R210, !P3 ;  /* 0x000000d26400720c */ /* 0x000fe40005f66670 */
[-C--:B------:R-:W-:Y:S02]  /*1c1c0*/  ISETP.GE.AND P1, PT, R2, R204.reuse, PT ;  /* 0x000000cc0200720c */ /* 0x080fe40003f26270 */
[C---:B------:R-:W-:Y:S02]  /*1c1d0*/  ISETP.GE.AND P4, PT, R8.reuse, R205, PT ;  /* 0x000000cd0800720c */ /* 0x040fe40003f86270 */
[----:B------:R-:W-:Y:S02]  /*1c1e0*/  ISETP.GE.OR P2, PT, R8, R209, !P2 ;  /* 0x000000d10800720c */ /* 0x000fe40005746670 */
[----:B------:R-:W-:Y:S02]  /*1c1f0*/  FSEL R186, R13, -INF , !P3 ;  /* 0xff8000000dba7808 */ /* 0x000fe40005800000 */
[C---:B------:R-:W-:Y:S02]  /*1c200*/  ISETP.GE.AND P3, PT, R11.reuse, R205, PT ;  /* 0x000000cd0b00720c */ /* 0x040fe40003f66270 */
[C---:B------:R-:W-:Y:S02]  /*1c210*/  IADD3 R9, R2.reuse, 0x18, RZ ;  /* 0x0000001802097810 */ /* 0x040fe40007ffe0ff */
[CC--:B------:R-:W-:Y:S02]  /*1c220*/  ISETP.GE.OR P1, PT, R2.reuse, R209.reuse, !P1 ;  /* 0x000000d10200720c */ /* 0x0c0fe40004f26670 */
[----:B------:R-:W-:Y:S02]  /*1c230*/  IADD3 R101, R2, 0x11, RZ ;  /* 0x0000001102657810 */ /* 0x000fe40007ffe0ff */
[C---:B------:R-:W-:Y:S02]  /*1c240*/  ISETP.GE.AND P0, PT, R11.reuse, R204, PT ;  /* 0x000000cc0b00720c */ /* 0x040fe40003f06270 */
[-C--:B------:R-:W-:Y:S02]  /*1c250*/  ISETP.GE.OR P4, PT, R8, R210.reuse, !P4 ;  /* 0x000000d20800720c */ /* 0x080fe40006786670 */
[----:B------:R-:W-:Y:S02]  /*1c260*/  FSEL R176, R14, -INF , !P2 ;  /* 0xff8000000eb07808 */ /* 0x000fe40005000000 */
[----:B------:R-:W-:Y:S02]  /*1c270*/  ISETP.GE.OR P3, PT, R11, R210, !P3 ;  /* 0x000000d20b00720c */ /* 0x000fe40005f66670 */
[----:B------:R-:W-:Y:S02]  /*1c280*/  FSEL R14, R5, -INF , !P6 ;  /* 0xff800000050e7808 */ /* 0x000fe40007000000 */
        /* <DEDUP_REMOVED lines=8> */
[-C--:B------:R-:W-:Y:S02]  /*1c310*/  ISETP.GE.OR P6, PT, R9, R209.reuse, !P6 ;  /* 0x000000d10900720c */ /* 0x080fe400077c6670 */
[----:B------:R-:W-:Y:S02]  /*1c320*/  ISETP.GE.OR P1, PT, R100, R209, !P1 ;  /* 0x000000d16400720c */ /* 0x000fe40004f26670 */
[----:B------:R-:W-:Y:S02]  /*1c330*/  ISETP.GE.OR P0, PT, R101, R210, !P0 ;  /* 0x000000d26500720c */ /* 0x000fe40004706670 */
[C---:B------:R-:W-:Y:S02]  /*1c340*/  ISETP.GE.OR P3, PT, R2.reuse, R211, !P3 ;  /* 0x000000d30200720c */ /* 0x040fe40005f66670 */
[----:B------:R-:W-:Y:S02]  /*1c350*/  IADD3 R10, R2, 0x19, RZ ;  /* 0x00000019020a7810 */ /* 0x000fe40007ffe0ff */
[----:B------:R-:W-:Y:S02]  /*1c360*/  FSEL R30, R30, -INF , !P6 ;  /* 0xff8000001e1e7808 */ /* 0x000fe40007000000 */
[----:B------:R-:W-:Y:S02]  /*1c370*/  ISETP.GE.AND P6, PT, R100, R206, PT ;  /* 0x000000ce6400720c */ /* 0x000fe40003fc6270 */
[----:B------:R-:W-:Y:S02]  /*1c380*/  FSEL R178, R15, -INF , !P1 ;  /* 0xff8000000fb27808 */ /* 0x000fe40004800000 */
[-C--:B------:R-:W-:Y:S02]  /*1c390*/  ISETP.GE.AND P1, PT, R101, R204.reuse, PT ;  /* 0x000000cc6500720c */ /* 0x080fe40003f26270 */
[----:B------:R-:W-:Y:S02]  /*1c3a0*/  FSEL R25, R25, -INF , !P0 ;  /* 0xff80000019197808 */ /* 0x000fe40004000000 */
[----:B------:R-:W-:Y:S02]  /*1c3b0*/  FSEL R13, R6, -INF , !P3 ;  /* 0xff800000060d7808 */ /* 0x000fe40005800000 */
[----:B------:R-:W-:Y:S02]  /*1c3c0*/  ISETP.GE.AND P0, PT, R10, R204, PT ;  /* 0x000000cc0a00720c */ /* 0x000fe40003f06270 */
[----:B------:R-:W-:Y:S02]  /*1c3d0*/  ISETP.GE.AND P3, PT, R9, R205, PT ;  /* 0x000000cd0900720c */ /* 0x000fe40003f66270 */
[----:B------:R-:W-:Y:S02]  /*1c3e0*/  ISETP.GE.OR P6, PT, R100, R211, !P6 ;  /* 0x000000d36400720c */ /* 0x000fe400077c6670 */
[C---:B------:R-:W-:Y:S02]  /*1c3f0*/  IADD3 R5, R2.reuse, 0x20, RZ ;  /* 0x0000002002057810 */ /* 0x040fe40007ffe0ff */
[----:B------:R-:W-:Y:S02]  /*1c400*/  ISETP.GE.AND P2, PT, R2, R207, PT ;  /* 0x000000cf0200720c */ /* 0x000fe40003f46270 */
[-C--:B------:R-:W-:Y:S02]  /*1c410*/  ISETP.GE.OR P1, PT, R101, R209.reuse, !P1 ;  /* 0x000000d16500720c */ /* 0x080fe40004f26670 */
[----:B------:R-:W-:Y:S02]  /*1c420*/  ISETP.GE.OR P0, PT, R10, R209, !P0 ;  /* 0x000000d10a00720c */ /* 0x000fe40004706670 */
[----:B------:R-:W-:Y:S02]  /*1c430*/  ISETP.GE.OR P3, PT, R9, R210, !P3 ;  /* 0x000000d20900720c */ /* 0x000fe40005f66670 */
[----:B------:R-:W-:Y:S02]  /*1c440*/  FSEL R19, R19, -INF , !P6 ;  /* 0xff80000013137808 */ /* 0x000fe40007000000 */
[----:B------:R-:W-:Y:S02]  /*1c450*/  ISETP.GE.AND P6, PT, R5, R204, PT ;  /* 0x000000cc0500720c */ /* 0x000fe40003fc6270 */
[----:B------:R-:W-:Y:S02]  /*1c460*/  FSEL R26, R26, -INF , !P4 ;  /* 0xff8000001a1a7808 */ /* 0x000fe40006000000 */
[CC--:B------:R-:W-:Y:S02]  /*1c470*/  ISETP.GE.AND P4, PT, R8.reuse, R207.reuse, PT ;  /* 0x000000cf0800720c */ /* 0x0c0fe40003f86270 */
[----:B------:R-:W-:Y:S02]  /*1c480*/  FSEL R27, R27, -INF , !P1 ;  /* 0xff8000001b1b7808 */ /* 0x000fe40004800000 */
[----:B------:R-:W-:Y:S02]  /*1c490*/  ISETP.GE.AND P1, PT, R8, R206, PT ;  /* 0x000000ce0800720c */ /* 0x000fe40003f26270 */
[----:B------:R-:W-:Y:S02]  /*1c4a0*/  ISETP.GE.OR P2, PT, R2, R212, !P2 ;  /* 0x000000d40200720c */ /* 0x000fe40005746670 */
[----:B------:R-:W-:Y:S02]  /*1c4b0*/  FSEL R31, R31, -INF , !P0 ;  /* 0xff8000001f1f7808 */ /* 0x000fe40004000000 */
[C---:B------:R-:W-:Y:S02]  /*1c4c0*/  ISETP.GE.AND P0, PT, R11.reuse, R207, PT ;  /* 0x000000cf0b00720c */ /* 0x040fe40003f06270 */
[----:B------:R-:W-:Y:S02]  /*1c4d0*/  FSEL R28, R28, -INF , !P3 ;  /* 0xff8000001c1c7808 */ /* 0x000fe40005800000 */
[----:B------:R-:W-:Y:S02]  /*1c4e0*/  ISETP.GE.AND P3, PT, R11, R206, PT ;  /* 0x000000ce0b00720c */ /* 0x000fe40003f66270 */
[----:B------:R-:W-:Y:S02]  /*1c4f0*/  ISETP.GE.OR P6, PT, R5, R209, !P6 ;  /* 0x000000d10500720c */ /* 0x000fe400077c6670 */
[CC--:B------:R-:W-:Y:S02]  /*1c500*/  ISETP.GE.OR P4, PT, R8.reuse, R212.reuse, !P4 ;  /* 0x000000d40800720c */ /* 0x0c0fe40006786670 */
[----:B------:R-:W-:Y:S02]  /*1c510*/  ISETP.GE.OR P1, PT, R8, R211, !P1 ;  /* 0x000000d30800720c */ /* 0x000fe40004f26670 */
[----:B------:R-:W-:Y:S02]  /*1c520*/  FSEL R12, R4, -INF , !P2 ;  /* 0xff800000040c7808 */ /* 0x000fe40005000000 */
[----:B------:R-:W-:Y:S02]  /*1c530*/  FSEL R15, R7, -INF , !P5 ;  /* 0xff800000070f7808 */ /* 0x000fe40006800000 */
[----:B------:R-:W-:Y:S02]  /*1c540*/  ISETP.GE.AND P5, PT, R100, R207, PT ;  /* 0x000000cf6400720c */ /* 0x000fe40003fa6270 */
[C---:B------:R-:W-:Y:S02]  /*1c550*/  ISETP.GE.OR P0, PT, R11.reuse, R212, !P0 ;  /* 0x000000d40b00720c */ /* 0x040fe40004706670 */
[----:B------:R-:W-:Y:S02]  /*1c560*/  ISETP.GE.OR P3, PT, R11, R211, !P3 ;  /* 0x000000d30b00720c */ /* 0x000fe40005f66670 */
[----:B------:R-:W-:Y:S02]  /*1c570*/  IADD3 R8, R2, 0x21, RZ ;  /* 0x0000002102087810 */ /* 0x000fe40007ffe0ff */
[----:B------:R-:W-:Y:S02]  /*1c580*/  FSEL R42, R42, -INF , !P6 ;  /* 0xff8000002a2a7808 */ /* 0x000fe40007000000 */
[----:B------:R-:W-:Y:S02]  /*1c590*/  ISETP.GE.AND P6, PT, R101, R206, PT ;  /* 0x000000ce6500720c */ /* 0x000fe40003fc6270 */
[C---:B------:R-:W-:Y:S02]  /*1c5a0*/  IADD3 R4, R2.reuse, 0x28, RZ ;  /* 0x0000002802047810 */ /* 0x040fe40007ffe0ff */
[----:B------:R-:W-:Y:S02]  /*1c5b0*/  IADD3 R7, R2, 0x29, RZ ;  /* 0x0000002902077810 */ /* 0x000fe40007ffe0ff */
[-C--:B------:R-:W-:Y:S02]  /*1c5c0*/  ISETP.GE.AND P2, PT, R10, R205.reuse, PT ;  /* 0x000000cd0a00720c */ /* 0x080fe40003f46270 */
[----:B------:R-:W-:Y:S02]  /*1c5d0*/  ISETP.GE.OR P5, PT, R100, R212, !P5 ;  /* 0x000000d46400720c */ /* 0x000fe40006fa6670 */
[----:B------:R-:W-:Y:S02]  /*1c5e0*/  FSEL R16, R16, -INF , !P4 ;  /* 0xff80000010107808 */ /* 0x000fe40006000000 */
[----:B------:R-:W-:Y:S02]  /*1c5f0*/  FSEL R18, R18, -INF , !P1 ;  /* 0xff80000012127808 */ /* 0x000fe40004800000 */
[-C--:B------:R-:W-:Y:S02]  /*1c600*/  ISETP.GE.AND P1, PT, R8, R204.reuse, PT ;  /* 0x000000cc0800720c */ /* 0x080fe40003f26270 */
[----:B------:R-:W-:Y:S02]  /*1c610*/  ISETP.GE.AND P4, PT, R5, R205, PT ;  /* 0x000000cd0500720c */ /* 0x000fe40003f86270 */
[----:B------:R-:W-:Y:S02]  /*1c620*/  ISETP.GE.OR P6, PT, R101, R211, !P6 ;  /* 0x000000d36500720c */ /* 0x000fe400077c6670 */
[----:B------:R-:W-:Y:S02]  /*1c630*/  FSEL R20, R20, -INF , !P0 ;  /* 0xff80000014147808 */ /* 0x000fe40004000000 */
[----:B------:R-:W-:Y:S02]  /*1c640*/  FSEL R22, R22, -INF , !P3 ;  /* 0xff80000016167808 */ /* 0x000fe40005800000 */
[----:B------:R-:W-:Y:S02]  /*1c650*/  ISETP.GE.AND P0, PT, R7, R204, PT ;  /* 0x000000cc0700720c */ /* 0x000fe40003f06270 */
[----:B------:R-:W-:Y:S02]  /*1c660*/  ISETP.GE.AND P3, PT, R4, R205, PT ;  /* 0x000000cd0400720c */ /* 0x000fe40003f66270 */
[-C--:B------:R-:W-:Y:S02]  /*1c670*/  ISETP.GE.OR P2, PT, R10, R210.reuse, !P2 ;  /* 0x000000d20a00720c */ /* 0x080fe40005746670 */
[----:B------:R-:W-:Y:S02]  /*1c680*/  FSEL R17, R17, -INF , !P5 ;  /* 0xff80000011117808 */ /* 0x000fe40006800000 */
[----:B------:R-:W-:Y:S02]  /*1c690*/  ISETP.GE.AND P5, PT, R101, R207, PT ;  /* 0x000000cf6500720c */ /* 0x000fe40003fa6270 */
[-C--:B------:R-:W-:Y:S02]  /*1c6a0*/  ISETP.GE.OR P1, PT, R8, R209.reuse, !P1 ;  /* 0x000000d10800720c */ /* 0x080fe40004f26670 */
[----:B------:R-:W-:Y:S02]  /*1c6b0*/  ISETP.GE.OR P4, PT, R5, R210, !P4 ;  /* 0x000000d20500720c */ /* 0x000fe40006786670 */
[----:B------:R-:W-:Y:S02]  /*1c6c0*/  FSEL R23, R23, -INF , !P6 ;  /* 0xff80000017177808 */ /* 0x000fe40007000000 */
[C---:B------:R-:W-:Y:S02]  /*1c6d0*/  ISETP.GE.AND P6, PT, R4.reuse, R204, PT ;  /* 0x000000cc0400720c */ /* 0x040fe40003fc6270 */
[----:B------:R-:W-:Y:S02]  /*1c6e0*/  ISETP.GE.OR P0, PT, R7, R209, !P0 ;  /* 0x000000d10700720c */ /* 0x000fe40004706670 */
[----:B------:R-:W-:Y:S02]  /*1c6f0*/  ISETP.GE.OR P3, PT, R4, R210, !P3 ;  /* 0x000000d20400720c */ /* 0x000fe40005f66670 */
[----:B------:R-:W-:Y:S02]  /*1c700*/  FSEL R29, R29, -INF , !P2 ;  /* 0xff8000001d1d7808 */ /* 0x000fe40005000000 */
[----:B------:R-:W-:Y:S02]  /*1c710*/  ISETP.GE.AND P2, PT, R8, R205, PT ;  /* 0x000000cd0800720c */ /* 0x000fe40003f46270 */
[----:B------:R-:W-:Y:S02]  /*1c720*/  FSEL R43, R43, -INF , !P1 ;  /* 0xff8000002b2b7808 */ /* 0x000fe40004800000 */
[C---:B------:R-:W-:Y:S02]  /*1c730*/  ISETP.GE.AND P1, PT, R9.reuse, R207, PT ;  /* 0x000000cf0900720c */ /* 0x040fe40003f26270 */
[----:B------:R-:W-:Y:S02]  /*1c740*/  FSEL R40, R40, -INF , !P4 ;  /* 0xff80000028287808 */ /* 0x000fe40006000000 */
[----:B------:R-:W-:Y:S02]  /*1c750*/  ISETP.GE.AND P4, PT, R9, R206, PT ;  /* 0x000000ce0900720c */ /* 0x000fe40003f86270 */
[----:B------:R-:W-:Y:S02]  /*1c760*/  ISETP.GE.OR P5, PT, R101, R212, !P5 ;  /* 0x000000d46500720c */ /* 0x000fe40006fa6670 */
[----:B------:R-:W-:Y:S02]  /*1c770*/  ISETP.GE.OR P6, PT, R4, R209, !P6 ;  /* 0x000000d10400720c */ /* 0x000fe400077c6670 */
[----:B------:R-:W-:Y:S02]  /*1c780*/  FSEL R47, R47, -INF , !P0 ;  /* 0xff8000002f2f7808 */ /* 0x000fe40004000000 */
[C---:B------:R-:W-:Y:S02]  /*1c790*/  ISETP.GE.AND P0, PT, R5.reuse, R207, PT ;  /* 0x000000cf0500720c */ /* 0x040fe40003f06270 */
[----:B------:R-:W-:Y:S02]  /*1c7a0*/  FSEL R44, R44, -INF , !P3 ;  /* 0xff8000002c2c7808 */ /* 0x000fe40005800000 */
[----:B------:R-:W-:Y:S02]  /*1c7b0*/  ISETP.GE.AND P3, PT, R5, R206, PT ;  /* 0x000000ce0500720c */ /* 0x000fe40003f66270 */
[----:B------:R-:W-:Y:S02]  /*1c7c0*/  ISETP.GE.OR P2, PT, R8, R210, !P2 ;  /* 0x000000d20800720c */ /* 0x000fe40005746670 */
[C---:B------:R-:W-:Y:S02]  /*1c7d0*/  ISETP.GE.OR P1, PT, R9.reuse, R212, !P1 ;  /* 0x000000d40900720c */ /* 0x040fe40004f26670 */
[----:B------:R-:W-:Y:S02]  /*1c7e0*/  ISETP.GE.OR P4, PT, R9, R211, !P4 ;  /* 0x000000d30900720c */ /* 0x000fe40006786670 */
[----:B------:R-:W-:Y:S02]  /*1c7f0*/  FSEL R21, R21, -INF , !P5 ;  /* 0xff80000015157808 */ /* 0x000fe40006800000 */
[----:B------:R-:W-:Y:S02]  /*1c800*/  ISETP.GE.AND P5, PT, R10, R207, PT ;  /* 0x000000cf0a00720c */ /* 0x000fe40003fa6270 */
[----:B------:R-:W-:Y:S02]  /*1c810*/  FSEL R46, R46, -INF , !P6 ;  /* 0xff8000002e2e7808 */ /* 0x000fe40007000000 */
[----:B------:R-:W-:Y:S02]  /*1c820*/  ISETP.GE.AND P6, PT, R10, R206, PT ;  /* 0x000000ce0a00720c */ /* 0x000fe40003fc6270 */
[CC--:B------:R-:W-:Y:S02]  /*1c830*/  ISETP.GE.OR P0, PT, R5.reuse, R212.reuse, !P0 ;  /* 0x000000d40500720c */ /* 0x0c0fe40004706670 */
[----:B------:R-:W-:Y:S02]  /*1c840*/  ISETP.GE.OR P3, PT, R5, R211, !P3 ;  /* 0x000000d30500720c */ /* 0x000fe40005f66670 */
[C---:B------:R-:W-:Y:S02]  /*1c850*/  IADD3 R6, R2.reuse, 0x30, RZ ;  /* 0x0000003002067810 */ /* 0x040fe40007ffe0ff */
[----:B------:R-:W-:Y:S02]  /*1c860*/  IADD3 R5, R2, 0x31, RZ ;  /* 0x0000003102057810 */ /* 0x000fe40007ffe0ff */
[----:B------:R-:W-:Y:S02]  /*1c870*/  FSEL R41, R41, -INF , !P2 ;  /* 0xff80000029297808 */ /* 0x000fe40005000000 */
[----:B------:R-:W-:Y:S02]  /*1c880*/  ISETP.GE.AND P2, PT, R7, R205, PT ;  /* 0x000000cd0700720c */ /* 0x000fe40003f46270 */
[C---:B------:R-:W-:Y:S02]  /*1c890*/  ISETP.GE.OR P5, PT, R10.reuse, R212, !P5 ;  /* 0x000000d40a00720c */ /* 0x040fe40006fa6670 */
[----:B------:R-:W-:Y:S02]  /*1c8a0*/  ISETP.GE.OR P6, PT, R10, R211, !P6 ;  /* 0x000000d30a00720c */ /* 0x000fe400077c6670 */
[----:B------:R-:W-:Y:S02]  /*1c8b0*/  FSEL R32, R32, -INF , !P1 ;  /* 0xff80000020207808 */ /* 0x000fe40004800000 */
[----:B------:R-:W-:Y:S02]  /*1c8c0*/  FSEL R34, R34, -INF , !P4 ;  /* 0xff80000022227808 */ /* 0x000fe40006000000 */
[----:B------:R-:W-:Y:S02]  /*1c8d0*/  ISETP.GE.AND P1, PT, R5, R204, PT ;  /* 0x000000cc0500720c */ /* 0x000fe40003f26270 */
[C---:B------:R-:W-:Y:S02]  /*1c8e0*/  ISETP.GE.AND P4, PT, R6.reuse, R205, PT ;  /* 0x000000cd0600720c */ /* 0x040fe40003f86270 */
[----:B------:R-:W-:Y:S02]  /*1c8f0*/  ISETP.GE.OR P2, PT, R7, R210, !P2 ;  /* 0x000000d20700720c */ /* 0x000fe40005746670 */
[----:B------:R-:W-:Y:S02]  /*1c900*/  FSEL R33, R33, -INF , !P5 ;  /* 0xff80000021217808 */ /* 0x000fe40006800000 */
[----:B------:R-:W-:Y:S02]  /*1c910*/  FSEL R35, R35, -INF , !P6 ;  /* 0xff80000023237808 */ /* 0x000fe40007000000 */
[----:B------:R-:W-:Y:S02]  /*1c920*/  ISETP.GE.AND P6, PT, R6, R204, PT ;  /* 0x000000cc0600720c */ /* 0x000fe40003fc6270 */
[----:B------:R-:W-:Y:S02]  /*1c930*/  ISETP.GE.AND P5, PT, R8, R207, PT ;  /* 0x000000cf0800720c */ /* 0x000fe40003fa6270 */
[----:B------:R-:W-:Y:S02]  /*1c940*/  ISETP.GE.OR P1, PT, R5, R209, !P1 ;  /* 0x000000d10500720c */ /* 0x000fe40004f26670 */
[C---:B------:R-:W-:Y:S02]  /*1c950*/  ISETP.GE.OR P4, PT, R6.reuse, R210, !P4 ;  /* 0x000000d20600720c */ /* 0x040fe40006786670 */
[----:B------:R-:W-:Y:S02]  /*1c960*/  FSEL R45, R45, -INF , !P2 ;  /* 0xff8000002d2d7808 */ /* 0x000fe40005000000 */
[----:B------:R-:W-:Y:S02]  /*1c970*/  ISETP.GE.AND P2, PT, R5, R205, PT ;  /* 0x000000cd0500720c */ /* 0x000fe40003f46270 */
[----:B------:R-:W-:Y:S02]  /*1c980*/  ISETP.GE.OR P6, PT, R6, R209, !P6 ;  /* 0x000000d10600720c */ /* 0x000fe400077c6670 */
[----:B------:R-:W-:Y:S02]  /*1c990*/  FSEL R59, R59, -INF , !P1 ;  /* 0xff8000003b3b7808 */ /* 0x000fe40004800000 */
[----:B------:R-:W-:Y:S02]  /*1c9a0*/  ISETP.GE.AND P1, PT, R4, R207, PT ;  /* 0x000000cf0400720c */ /* 0x000fe40003f26270 */
[----:B------:R-:W-:Y:S02]  /*1c9b0*/  FSEL R56, R56, -INF , !P4 ;  /* 0xff80000038387808 */ /* 0x000fe40006000000 */
[----:B------:R-:W-:Y:S02]  /*1c9c0*/  ISETP.GE.AND P4, PT, R4, R206, PT ;  /* 0x000000ce0400720c */ /* 0x000fe40003f86270 */
[----:B------:R-:W-:Y:S02]  /*1c9d0*/  ISETP.GE.OR P5, PT, R8, R212, !P5 ;  /* 0x000000d40800720c */ /* 0x000fe40006fa6670 */
[----:B------:R-:W-:Y:S02]  /*1c9e0*/  FSEL R58, R58, -INF , !P6 ;  /* 0xff8000003a3a7808 */ /* 0x000fe40007000000 */
[----:B------:R-:W-:Y:S02]  /*1c9f0*/  ISETP.GE.AND P6, PT, R8, R206, PT ;  /* 0x000000ce0800720c */ /* 0x000fe40003fc6270 */
[----:B------:R-:W-:Y:S02]  /*1ca00*/  ISETP.GE.OR P2, PT, R5, R210, !P2 ;  /* 0x000000d20500720c */ /* 0x000fe40005746670 */
[CC--:B------:R-:W-:Y:S02]  /*1ca10*/  ISETP.GE.OR P1, PT, R4.reuse, R212.reuse, !P1 ;  /* 0x000000d40400720c */ /* 0x0c0fe40004f26670 */
[----:B------:R-:W-:Y:S02]  /*1ca20*/  ISETP.GE.OR P4, PT, R4, R211, !P4 ;  /* 0x000000d30400720c */ /* 0x000fe40006786670 */
[C---:B------:R-:W-:Y:S02]  /*1ca30*/  IADD3 R4, R2.reuse, 0x38, RZ ;  /* 0x0000003802047810 */ /* 0x040fe40007ffe0ff */
[----:B------:R-:W-:Y:S02]  /*1ca40*/  IADD3 R2, R2, 0x39, RZ ;  /* 0x0000003902027810 */ /* 0x000fe40007ffe0ff */
[----:B------:R-:W-:Y:S02]  /*1ca50*/  FSEL R37, R37, -INF , !P5 ;  /* 0xff80000025257808 */ /* 0x000fe40006800000 */
[----:B------:R-:W-:Y:S02]  /*1ca60*/  ISETP.GE.AND P5, PT, R7, R207, PT ;  /* 0x000000cf0700720c */ /* 0x000fe40003fa6270 */
[----:B------:R-:W-:Y:S02]  /*1ca70*/  ISETP.GE.OR P6, PT, R8, R211, !P6 ;  /* 0x000000d30800720c */ /* 0x000fe400077c6670 */
[----:B------:R-:W-:Y:S02]  /*1ca80*/  FSEL R57, R57, -INF , !P2 ;  /* 0xff80000039397808 */ /* 0x000fe40005000000 */
[-C--:B------:R-:W-:Y:S02]  /*1ca90*/  ISETP.GE.AND P2, PT, R2, R205.reuse, PT ;  /* 0x000000cd0200720c */ /* 0x080fe40003f46270 */
[----:B------:R-:W-:Y:S02]  /*1caa0*/  ISETP.GE.OR P5, PT, R7, R212, !P5 ;  /* 0x000000d40700720c */ /* 0x000fe40006fa6670 */
[----:B------:R-:W-:Y:S02]  /*1cab0*/  FSEL R38, R38, -INF , !P3 ;  /* 0xff80000026267808 */ /* 0x000fe40005800000 */
[----:B------:R-:W-:Y:S02]  /*1cac0*/  FSEL R39, R39, -INF , !P6 ;  /* 0xff80000027277808 */ /* 0x000fe40007000000 */
[C---:B------:R-:W-:Y:S02]  /*1cad0*/  ISETP.GE.AND P6, PT, R4.reuse, R204, PT ;  /* 0x000000cc0400720c */ /* 0x040fe40003fc6270 */
[----:B------:R-:W-:Y:S02]  /*1cae0*/  ISETP.GE.AND P3, PT, R4, R205, PT ;  /* 0x000000cd0400720c */ /* 0x000fe40003f66270 */
[----:B------:R-:W-:Y:S02]  /*1caf0*/  ISETP.GE.OR P2, PT, R2, R210, !P2 ;  /* 0x000000d20200720c */ /* 0x000fe40005746670 */
[----:B------:R-:W-:Y:S02]  /*1cb00*/  FSEL R49, R49, -INF , !P5 ;  /* 0xff80000031317808 */ /* 0x000fe40006800000 */
[----:B------:R-:W-:Y:S02]  /*1cb10*/  ISETP.GE.AND P5, PT, R4, R207, PT ;  /* 0x000000cf0400720c */ /* 0x000fe40003fa6270 */
[----:B------:R-:W-:Y:S02]  /*1cb20*/  FSEL R50, R50, -INF , !P4 ;  /* 0xff80000032327808 */ /* 0x000fe40006000000 */
[----:B------:R-:W-:Y:S02]  /*1cb30*/  ISETP.GE.AND P4, PT, R4, R206, PT ;  /* 0x000000ce0400720c */ /* 0x000fe40003f86270 */
[----:B------:R-:W-:Y:S02]  /*1cb40*/  FSEL R36, R36, -INF , !P0 ;  /* 0xff80000024247808 */ /* 0x000fe40004000000 */
[----:B------:R-:W-:Y:S02]  /*1cb50*/  ISETP.GE.AND P0, PT, R2, R204, PT ;  /* 0x000000cc0200720c */ /* 0x000fe40003f06270 */
[C---:B------:R-:W-:Y:S02]  /*1cb60*/  ISETP.GE.OR P6, PT, R4.reuse, R209, !P6 ;  /* 0x000000d10400720c */ /* 0x040fe400077c6670 */
[----:B------:R-:W-:Y:S02]  /*1cb70*/  ISETP.GE.OR P3, PT, R4, R210, !P3 ;  /* 0x000000d20400720c */ /* 0x000fe40005f66670 */
[----:B------:R-:W-:Y:S02]  /*1cb80*/  FSEL R61, R61, -INF , !P2 ;  /* 0xff8000003d3d7808 */ /* 0x000fe40005000000 */
[C---:B------:R-:W-:Y:S02]  /*1cb90*/  ISETP.GE.AND P2, PT, R5.reuse, R207, PT ;  /* 0x000000cf0500720c */ /* 0x040fe40003f46270 */
[----:B------:R-:W-:Y:S02]  /*1cba0*/  FSEL R48, R48, -INF , !P1 ;  /* 0xff80000030307808 */ /* 0x000fe40004800000 */
[C---:B------:R-:W-:Y:S02]  /*1cbb0*/  ISETP.GE.AND P1, PT, R5.reuse, R206, PT ;  /* 0x000000ce0500720c */ /* 0x040fe40003f26270 */
[C---:B------:R-:W-:Y:S02]  /*1cbc0*/  ISETP.GE.OR P5, PT, R4.reuse, R212, !P5 ;  /* 0x000000d40400720c */ /* 0x040fe40006fa6670 */
[----:B------:R-:W-:Y:S02]  /*1cbd0*/  ISETP.GE.OR P4, PT, R4, R211, !P4 ;  /* 0x000000d30400720c */ /* 0x000fe40006786670 */
[----:B------:R-:W-:Y:S02]  /*1cbe0*/  FMNMX.FTZ R4, R110, R104, !PT ;  /* 0x000000686e047209 */ /* 0x000fe40007810000 */
[----:B------:R-:W-:Y:S02]  /*1cbf0*/  ISETP.GE.OR P0, PT, R2, R209, !P0 ;  /* 0x000000d10200720c */ /* 0x000fe40004706670 */
[C---:B------:R-:W-:Y:S02]  /*1cc00*/  ISETP.GE.OR P2, PT, R5.reuse, R212, !P2 ;  /* 0x000000d40500720c */ /* 0x040fe40005746670 */
[----:B------:R-:W-:Y:S02]  /*1cc10*/  ISETP.GE.OR P1, PT, R5, R211, !P1 ;  /* 0x000000d30500720c */ /* 0x000fe40004f26670 */
[----:B------:R-:W-:Y:S02]  /*1cc20*/  FMNMX.FTZ R4, R180, R4, !PT ;  /* 0x00000004b4047209 */ /* 0x000fe40007810000 */
[----:B------:R-:W-:Y:S02]  /*1cc30*/  FMNMX.FTZ R5, R12, R105, !PT ;  /* 0x000000690c057209 */ /* 0x000fe40007810000 */
[----:B------:R-:W-:Y:S02]  /*1cc40*/  FSEL R63, R63, -INF , !P0 ;  /* 0xff8000003f3f7808 */ /* 0x000fe40004000000 */
[----:B------:R-:W-:Y:S02]  /*1cc50*/  ISETP.GE.AND P0, PT, R6, R207, PT ;  /* 0x000000cf0600720c */ /* 0x000fe40003f06270 */
[----:B------:R-:W-:Y:S02]  /*1cc60*/  FSEL R60, R60, -INF , !P3 ;  /* 0xff8000003c3c7808 */ /* 0x000fe40005800000 */
[----:B------:R-:W-:Y:S02]  /*1cc70*/  ISETP.GE.AND P3, PT, R6, R206, PT ;  /* 0x000000ce0600720c */ /* 0x000fe40003f66270 */
[----:B------:R-:W-:Y:S02]  /*1cc80*/  FMNMX.FTZ R4, R185, R4, !PT ;  /* 0x00000004b9047209 */ /* 0x000fe40007810000 */
        /* <DEDUP_REMOVED lines=32> */
[----:B------:R-:W-:Y:S02]  /*1ce90*/  FSEL R52, R52, -INF , !P0 ;  /* 0xff80000034347808 */ /* 0x000fe40004000000 */
[----:B------:R-:W-:Y:S02]  /*1cea0*/  FMNMX.FTZ R4, R56, R4, !PT ;  /* 0x0000000438047209 */ /* 0x000fe40007810000 */
[----:B------:R-:W-:Y:S02]  /*1ceb0*/  FMNMX.FTZ R5, R38, R5, !PT ;  /* 0x0000000526057209 */ /* 0x000fe40007810000 */
[----:B------:R-:W-:Y:S02]  /*1cec0*/  FMNMX.FTZ R6, R49, R6, !PT ;  /* 0x0000000631067209 */ /* 0x000fe40007810000 */
[----:B------:R-:W-:Y:S02]  /*1ced0*/  FSEL R51, R51, -INF , !P6 ;  /* 0xff80000033337808 */ /* 0x000fe40007000000 */
[----:B------:R-:W-:Y:S02]  /*1cee0*/  ISETP.GE.AND P6, PT, R2, R207, PT ;  /* 0x000000cf0200720c */ /* 0x000fe40003fc6270 */
[----:B------:R-:W-:Y:S02]  /*1cef0*/  FMNMX.FTZ R4, R57, R4, !PT ;  /* 0x0000000439047209 */ /* 0x000fe40007810000 */
        /* <DEDUP_REMOVED lines=9> */
[----:B------:R-:W-:Y:S02]  /*1cf90*/  FSEL R54, R54, -INF , !P3 ;  /* 0xff80000036367808 */ /* 0x000fe40005800000 */
[----:B------:R-:W-:Y:S02]  /*1cfa0*/  FSEL R65, R65, -INF , !P6 ;  /* 0xff80000041417808 */ /* 0x000fe40007000000 */
[----:B------:R-:W-:Y:S02]  /*1cfb0*/  FMNMX.FTZ R4, R51, R4, !PT ;  /* 0x0000000433047209 */ /* 0x000fe40007810000 */
[----:B------:R-:W-:Y:S02]  /*1cfc0*/  FMNMX.FTZ R6, R64, R6, !PT ;  /* 0x0000000640067209 */ /* 0x000fe40007810000 */
[----:B------:R-:W-:Y:S02]  /*1cfd0*/  FMNMX.FTZ R103, R111, R103, !PT ;  /* 0x000000676f677209 */ /* 0x000fe40007810000 */
[----:B------:R-:W-:Y:S02]  /*1cfe0*/  FMNMX.FTZ R5, R54, R4, !PT ;  /* 0x0000000436057209 */ /* 0x000fe40007810000 */
[----:B------:R-:W-:Y:S02]  /*1cff0*/  FMNMX.FTZ R4, R65, R6, !PT ;  /* 0x0000000641047209 */ /* 0x000fe40007810000 */
[----:B------:R-:W-:Y:S02]  /*1d000*/  ISETP.GE.AND P0, PT, R2, R206, PT ;  /* 0x000000ce0200720c */ /* 0x000fe40003f06270 */
[----:B------:R-:W-:Y:S01]  /*1d010*/  FSEL R55, R55, -INF , !P1 ;  /* 0xff80000037377808 */ /* 0x000fe20004800000 */
[----:B------:R-:W1:Y:S01]  /*1d020*/  SHFL.BFLY PT, R7, R4, 0x2, 0x1f ;  /* 0x0c401f0004077f89 */ /* 0x000e6200000e0000 */
[----:B------:R-:W-:Y:S02]  /*1d030*/  FMNMX.FTZ R103, R176, R103, !PT ;  /* 0x00000067b0677209 */ /* 0x000fe40007810000 */
[----:B------:R-:W-:Y:S02]  /*1d040*/  FMNMX.FTZ R100, R61, R100, !PT ;  /* 0x000000643d647209 */ /* 0x000fe40007810000 */
[----:B------:R-:W-:Y:S02]  /*1d050*/  ISETP.GE.OR P0, PT, R2, R211, !P0 ;  /* 0x000000d30200720c */ /* 0x000fe40004706670 */
[----:B------:R-:W-:Y:S01]  /*1d060*/  FSEL R66, R66, -INF , !P4 ;  /* 0xff80000042427808 */ /* 0x000fe20006000000 */
[----:B------:R-:W3:Y:S01]  /*1d070*/  SHFL.BFLY PT, R8, R100, 0x2, 0x1f ;  /* 0x0c401f0064087f89 */ /* 0x000ee200000e0000 */
[----:B------:R-:W-:Y:S02]  /*1d080*/  FMNMX.FTZ R2, R55, R5, !PT ;  /* 0x0000000537027209 */ /* 0x000fe40007810000 */
[----:B------:R-:W-:Y:S02]  /*1d090*/  FMNMX.FTZ R103, R178, R103, !PT ;  /* 0x00000067b2677209 */ /* 0x000fe40007810000 */
[----:B------:R-:W-:Y:S02]  /*1d0a0*/  FSEL R67, R67, -INF , !P0 ;  /* 0xff80000043437808 */ /* 0x000fe40004000000 */
[----:B------:R-:W-:Y:S02]  /*1d0b0*/  FMNMX.FTZ R2, R66, R2, !PT ;  /* 0x0000000242027209 */ /* 0x000fe40007810000 */
[----:B------:R-:W-:Y:S02]  /*1d0c0*/  FMNMX.FTZ R103, R26, R103, !PT ;  /* 0x000000671a677209 */ /* 0x000fe40007810000 */
[----:B------:R-:W-:Y:S02]  /*1d0d0*/  FMNMX.FTZ R2, R67, R2, !PT ;  /* 0x0000000243027209 */ /* 0x000fe40007810000 */
[----:B------:R-:W-:Y:S02]  /*1d0e0*/  FMNMX.FTZ R103, R27, R103, !PT ;  /* 0x000000671b677209 */ /* 0x000fe40007810000 */
[----:B-1----:R-:W-:Y:S01]  /*1d0f0*/  FMNMX.FTZ R4, R4, R7, !PT ;  /* 0x0000000704047209 */ /* 0x002fe20007810000 */
[----:B------:R-:W1:Y:S01]  /*1d100*/  SHFL.BFLY PT, R5, R2, 0x2, 0x1f ;  /* 0x0c401f0002057f89 */ /* 0x000e6200000e0000 */
[----:B------:R-:W-:Y:S04]  /*1d110*/  FMNMX.FTZ R103, R30, R103, !PT ;  /* 0x000000671e677209 */ /* 0x000fe80007810000 */
[----:B------:R-:W-:Y:S02]  /*1d120*/  FMNMX.FTZ R103, R31, R103, !PT ;  /* 0x000000671f677209 */ /* 0x000fe40007810000 */
[----:B---3--:R-:W-:Y:S01]  /*1d130*/  FMNMX.FTZ R100, R100, R8, !PT ;  /* 0x0000000864647209 */ /* 0x008fe20007810000 */
[----:B------:R-:W3:Y:S01]  /*1d140*/  SHFL.BFLY PT, R102, R4, 0x1, 0x1f ;  /* 0x0c201f0004667f89 */ /* 0x000ee200000e0000 */
[----:B------:R-:W-:Y:S04]  /*1d150*/  FMNMX.FTZ R103, R42, R103, !PT ;  /* 0x000000672a677209 */ /* 0x000fe80007810000 */
[----:B------:R-:W-:Y:S03]  /*1d160*/  FMNMX.FTZ R103, R43, R103, !PT ;  /* 0x000000672b677209 */ /* 0x000fe60007810000 */
[----:B------:R-:W4:Y:S01]  /*1d170*/  SHFL.BFLY PT, R8, R100, 0x1, 0x1f ;  /* 0x0c201f0064087f89 */ /* 0x000f2200000e0000 */
[----:B------:R-:W-:Y:S04]  /*1d180*/  FMNMX.FTZ R103, R46, R103, !PT ;  /* 0x000000672e677209 */ /* 0x000fe80007810000 */
[----:B------:R-:W-:Y:S02]  /*1d190*/  FMNMX.FTZ R103, R47, R103, !PT ;  /* 0x000000672f677209 */ /* 0x000fe40007810000 */
[----:B-1----:R-:W-:Y:S02]  /*1d1a0*/  FMNMX.FTZ R2, R2, R5, !PT ;  /* 0x0000000502027209 */ /* 0x002fe40007810000 */
[----:B------:R-:W-:Y:S03]  /*1d1b0*/  FMNMX.FTZ R103, R58, R103, !PT ;  /* 0x000000673a677209 */ /* 0x000fe60007810000 */
[----:B------:R-:W1:Y:S01]  /*1d1c0*/  SHFL.BFLY PT, R101, R2, 0x1, 0x1f ;  /* 0x0c201f0002657f89 */ /* 0x000e6200000e0000 */
[----:B------:R-:W-:Y:S02]  /*1d1d0*/  FMNMX.FTZ R103, R59, R103, !PT ;  /* 0x000000673b677209 */ /* 0x000fe40007810000 */
[----:B---3--:R-:W-:Y:S02]  /*1d1e0*/  FMNMX.FTZ R102, R4, R102, !PT ;  /* 0x0000006604667209 */ /* 0x008fe40007810000 */
[----:B------:R-:W-:Y:S02]  /*1d1f0*/  FMNMX.FTZ R103, R62, R103, !PT ;  /* 0x000000673e677209 */ /* 0x000fe40007810000 */
[----:B------:R-:W-:Y:S02]  /*1d200*/  FSETP.NEU.FTZ.AND P3, PT, R102, -INF , PT ;  /* 0xff8000006600780b */ /* 0x000fe40003f7d000 */
[----:B------:R-:W-:Y:S02]  /*1d210*/  FMNMX.FTZ R103, R63, R103, !PT ;  /* 0x000000673f677209 */ /* 0x000fe40007810000 */
[----:B----4-:R-:W-:Y:S01]  /*1d220*/  FMNMX.FTZ R100, R100, R8, !PT ;  /* 0x0000000864647209 */ /* 0x010fe20007810000 */
[----:B--2---:R-:W-:Y:S02]  /*1d230*/  FMUL.FTZ R8, R0, R102 ;  /* 0x0000006600087220 */ /* 0x004fe40000410000 */
[----:B------:R-:W2:Y:S01]  /*1d240*/  SHFL.BFLY PT, R9, R103, 0x2, 0x1f ;  /* 0x0c401f0067097f89 */ /* 0x000ea200000e0000 */
[----:B------:R-:W-:Y:S01]  /*1d250*/  FSETP.NEU.FTZ.AND P1, PT, R100, -INF , PT ;  /* 0xff8000006400780b */ /* 0x000fe20003f3d000 */
[----:B------:R-:W-:Y:S01]  /*1d260*/  FMUL.FTZ R10, R0, R100 ;  /* 0x00000064000a7220 */ /* 0x000fe20000410000 */
[----:B------:R-:W-:Y:S04]  /*1d270*/  FSEL R8, R8, RZ, P3 ;  /* 0x000000ff08087208 */ /* 0x000fe80001800000 */
[----:B------:R-:W-:Y:S01]  /*1d280*/  FSEL R10, R10, RZ, P1 ;  /* 0x000000ff0a0a7208 */ /* 0x000fe20000800000 */
[-CC-:B------:R-:W-:Y:S01]  /*1d290*/  FFMA.FTZ R191, R65, R0.reuse, -R8.reuse ;  /* 0x0000000041bf7223 */ /* 0x180fe20000010808 */
[----:B-1----:R-:W-:Y:S01]  /*1d2a0*/  FMNMX.FTZ R101, R2, R101, !PT ;  /* 0x0000006502657209 */ /* 0x002fe20007810000 */
[-C--:B------:R-:W-:Y:S02]  /*1d2b0*/  FFMA.FTZ R2, R12, R0.reuse, -R8 ;  /* 0x000000000c027223 */ /* 0x080fe40000010808 */
[----:B------:R-:W3:Y:S01]  /*1d2c0*/  LDL.LU R12, [R1+0x28] ;  /* 0x00002800010c7983 */ /* 0x000ee20000300800 */
[----:B------:R-:W-:Y:S01]  /*1d2d0*/  FSETP.NEU.FTZ.AND P2, PT, R101, -INF , PT ;  /* 0xff8000006500780b */ /* 0x000fe20003f5d000 */
[----:B------:R1:W-:Y:S01]  /*1d2e0*/  MUFU.EX2 R181, R2 ;  /* 0x0000000200b57308 */ /* 0x0003e20000000800 */
[-C--:B------:R-:W-:Y:S02]  /*1d2f0*/  FFMA.FTZ R4, R110, R0.reuse, -R10 ;  /* 0x000000006e047223 */ /* 0x080fe4000001080a */
[-CC-:B------:R-:W-:Y:S02]  /*1d300*/  FFMA.FTZ R221, R32, R0.reuse, -R8.reuse ;  /* 0x0000000020dd7223 */ /* 0x180fe40000010808 */
[-CC-:B------:R-:W-:Y:S02]  /*1d310*/  FFMA.FTZ R225, R33, R0.reuse, -R8.reuse ;  /* 0x0000000021e17223 */ /* 0x180fe40000010808 */
[-CC-:B------:R-:W-:Y:S01]  /*1d320*/  FFMA.FTZ R231, R36, R0.reuse, -R8.reuse ;  /* 0x0000000024e77223 */ /* 0x180fe20000010808 */
[----:B--2---:R-:W-:Y:S01]  /*1d330*/  FMNMX.FTZ R103, R103, R9, !PT ;  /* 0x0000000967677209 */ /* 0x004fe20007810000 */
[----:B------:R-:W-:Y:S01]  /*1d340*/  FMUL.FTZ R9, R0, R101 ;  /* 0x0000006500097220 */ /* 0x000fe20000410000 */
[----:B------:R2:W-:Y:S01]  /*1d350*/  MUFU.EX2 R213, R4 ;  /* 0x0000000400d57308 */ /* 0x0005e20000000800 */
[-CC-:B------:R-:W-:Y:S02]  /*1d360*/  FFMA.FTZ R233, R37, R0.reuse, -R8.reuse ;  /* 0x0000000025e97223 */ /* 0x180fe40000010808 */
[----:B------:R-:W4:Y:S01]  /*1d370*/  SHFL.BFLY PT, R6, R103, 0x1, 0x1f ;  /* 0x0c201f0067067f89 */ /* 0x000f2200000e0000 */
[----:B------:R-:W-:Y:S01]  /*1d380*/  FSEL R9, R9, RZ, P2 ;  /* 0x000000ff09097208 */ /* 0x000fe20001000000 */
[-CC-:B------:R-:W-:Y:S02]  /*1d390*/  FFMA.FTZ R240, R48, R0.reuse, -R8.reuse ;  /* 0x0000000030f07223 */ /* 0x180fe40000010808 */
[-CC-:B------:R-:W-:Y:S02]  /*1d3a0*/  FFMA.FTZ R243, R49, R0.reuse, -R8.reuse ;  /* 0x0000000031f37223 */ /* 0x180fe40000010808 */
[-CC-:B------:R-:W-:Y:S02]  /*1d3b0*/  FFMA.FTZ R227, R38, R0.reuse, -R9.reuse ;  /* 0x0000000026e37223 */ /* 0x180fe40000010809 */
[-CC-:B------:R-:W-:Y:S02]  /*1d3c0*/  FFMA.FTZ R189, R66, R0.reuse, -R9.reuse ;  /* 0x0000000042bd7223 */ /* 0x180fe40000010809 */
[-CC-:B-1----:R-:W-:Y:S02]  /*1d3d0*/  FFMA.FTZ R2, R13, R0.reuse, -R9.reuse ;  /* 0x000000000d027223 */ /* 0x182fe40000010809 */
[----:B------:R-:W3:Y:S01]  /*1d3e0*/  LDL.LU R13, [R1+0x2c] ;  /* 0x00002c00010d7983 */ /* 0x000ee20000300800 */
[-CC-:B------:R-:W-:Y:S01]  /*1d3f0*/  FFMA.FTZ R247, R52, R0.reuse, -R8.reuse ;  /* 0x0000000034f77223 */ /* 0x180fe20000010808 */
[----:B------:R1:W-:Y:S01]  /*1d400*/  MUFU.EX2 R187, R2 ;  /* 0x0000000200bb7308 */ /* 0x0003e20000000800 */
[-CC-:B------:R-:W-:Y:S02]  /*1d410*/  FFMA.FTZ R250, R53, R0.reuse, -R8.reuse ;  /* 0x0000000035fa7223 */ /* 0x180fe40000010808 */
[-CC-:B------:R-:W-:Y:S02]  /*1d420*/  FFMA.FTZ R22, R22, R0.reuse, -R9.reuse ;  /* 0x0000000016167223 */ /* 0x180fe40000010809 */
[-CC-:B------:R-:W-:Y:S02]  /*1d430*/  FFMA.FTZ R220, R34, R0.reuse, -R9.reuse ;  /* 0x0000000022dc7223 */ /* 0x180fe40000010809 */
[-C--:B--2---:R-:W-:Y:S02]  /*1d440*/  FFMA.FTZ R4, R16, R0.reuse, -R8 ;  /* 0x0000000010047223 */ /* 0x084fe40000010808 */
[--C-:B------:R-:W-:Y:S01]  /*1d450*/  FFMA.FTZ R223, R35, R0, -R9.reuse ;  /* 0x0000000023df7223 */ /* 0x100fe20000010809 */
[----:B----4-:R-:W-:Y:S01]  /*1d460*/  FMNMX.FTZ R103, R103, R6, !PT ;  /* 0x0000000667677209 */ /* 0x010fe20007810000 */
[-CC-:B------:R-:W-:Y:S01]  /*1d470*/  FFMA.FTZ R229, R39, R0.reuse, -R9.reuse ;  /* 0x0000000027e57223 */ /* 0x180fe20000010809 */
[----:B------:R2:W-:Y:S01]  /*1d480*/  MUFU.EX2 R203, R4 ;  /* 0x0000000400cb7308 */ /* 0x0005e20000000800 */
[-CC-:B------:R-:W-:Y:S01]  /*1d490*/  FFMA.FTZ R239, R50, R0.reuse, -R9.reuse ;  /* 0x0000000032ef7223 */ /* 0x180fe20000010809 */
[----:B------:R-:W-:Y:S01]  /*1d4a0*/  FSETP.NEU.FTZ.AND P0, PT, R103, -INF , PT ;  /* 0xff8000006700780b */ /* 0x000fe20003f1d000 */
[----:B------:R-:W-:Y:S02]  /*1d4b0*/  FMUL.FTZ R7, R0, R103 ;  /* 0x0000006700077220 */ /* 0x000fe40000410000 */
[-CC-:B------:R-:W-:Y:S02]  /*1d4c0*/  FFMA.FTZ R241, R51, R0.reuse, -R9.reuse ;  /* 0x0000000033f17223 */ /* 0x180fe40000010809 */
[-CC-:B------:R-:W-:Y:S01]  /*1d4d0*/  FFMA.FTZ R245, R54, R0.reuse, -R9.reuse ;  /* 0x0000000036f57223 */ /* 0x180fe20000010809 */
[----:B------:R-:W-:Y:S01]  /*1d4e0*/  FSEL R7, R7, RZ, P0 ;  /* 0x000000ff07077208 */ /* 0x000fe20000000000 */
[-C--:B------:R-:W-:Y:S02]  /*1d4f0*/  FFMA.FTZ R248, R55, R0.reuse, -R9 ;  /* 0x0000000037f87223 */ /* 0x080fe40000010809 */
[-C--:B------:R-:W-:Y:S02]  /*1d500*/  FFMA.FTZ R214, R25, R0.reuse, -R10 ;  /* 0x0000000019d67223 */ /* 0x080fe4000001080a */
[-CC-:B-1----:R-:W-:Y:S02]  /*1d510*/  FFMA.FTZ R2, R111, R0.reuse, -R7.reuse ;  /* 0x000000006f027223 */ /* 0x182fe40000010807 */
[-CC-:B------:R-:W-:Y:S02]  /*1d520*/  FFMA.FTZ R5, R107, R0.reuse, -R7.reuse ;  /* 0x000000006b057223 */ /* 0x180fe40000010807 */
[----:B------:R1:W-:Y:S01]  /*1d530*/  MUFU.EX2 R111, R2 ;  /* 0x00000002006f7308 */ /* 0x0003e20000000800 */
[-CC-:B------:R-:W-:Y:S02]  /*1d540*/  FFMA.FTZ R11, R26, R0.reuse, -R7.reuse ;  /* 0x000000001a0b7223 */ /* 0x180fe40000010807 */
[-CC-:B------:R-:W-:Y:S02]  /*1d550*/  FFMA.FTZ R224, R30, R0.reuse, -R7.reuse ;  /* 0x000000001ee07223 */ /* 0x180fe40000010807 */
[-CC-:B------:R-:W-:Y:S02]  /*1d560*/  FFMA.FTZ R226, R31, R0.reuse, -R7.reuse ;  /* 0x000000001fe27223 */ /* 0x180fe40000010807 */
[-CC-:B--2---:R-:W-:Y:S02]  /*1d570*/  FFMA.FTZ R4, R17, R0.reuse, -R8.reuse ;  /* 0x0000000011047223 */ /* 0x184fe40000010808 */
[-CC-:B------:R-:W-:Y:S01]  /*1d580*/  FFMA.FTZ R232, R42, R0.reuse, -R7.reuse ;  /* 0x000000002ae87223 */ /* 0x180fe20000010807 */
[----:B------:R2:W-:Y:S01]  /*1d590*/  MUFU.EX2 R208, R5 ;  /* 0x0000000500d07308 */ /* 0x0005e20000000800 */
[-CC-:B------:R-:W-:Y:S02]  /*1d5a0*/  FFMA.FTZ R235, R43, R0.reuse, -R7.reuse ;  /* 0x000000002beb7223 */ /* 0x180fe40000010807 */
[-CC-:B------:R-:W-:Y:S02]  /*1d5b0*/  FFMA.FTZ R236, R46, R0.reuse, -R7.reuse ;  /* 0x000000002eec7223 */ /* 0x180fe40000010807 */
[-CC-:B------:R-:W-:Y:S02]  /*1d5c0*/  FFMA.FTZ R238, R47, R0.reuse, -R7.reuse ;  /* 0x000000002fee7223 */ /* 0x180fe40000010807 */
[-CC-:B------:R-:W-:Y:S02]  /*1d5d0*/  FFMA.FTZ R249, R58, R0.reuse, -R7.reuse ;  /* 0x000000003af97223 */ /* 0x180fe40000010807 */
[-CC-:B------:R-:W-:Y:S01]  /*1d5e0*/  FFMA.FTZ R251, R59, R0.reuse, -R7.reuse ;  /* 0x000000003bfb7223 */ /* 0x180fe20000010807 */
[----:B------:R4:W-:Y:S01]  /*1d5f0*/  MUFU.EX2 R199, R4 ;  /* 0x0000000400c77308 */ /* 0x0009e20000000800 */
[-C--:B------:R-:W-:Y:S02]  /*1d600*/  FFMA.FTZ R110, R62, R0.reuse, -R7 ;  /* 0x000000003e6e7223 */ /* 0x080fe40000010807 */
[-C--:B------:R-:W-:Y:S02]  /*1d610*/  FFMA.FTZ R107, R64, R0.reuse, -R8 ;  /* 0x00000000406b7223 */ /* 0x080fe40000010808 */
[-CC-:B-1----:R-:W-:Y:S02]  /*1d620*/  FFMA.FTZ R2, R15, R0.reuse, -R9.reuse ;  /* 0x000000000f027223 */ /* 0x182fe40000010809 */
[-CC-:B------:R-:W-:Y:S02]  /*1d630*/  FFMA.FTZ R215, R28, R0.reuse, -R10.reuse ;  /* 0x000000001cd77223 */ /* 0x180fe4000001080a */
[-CC-:B------:R-:W-:Y:S01]  /*1d640*/  FFMA.FTZ R222, R29, R0.reuse, -R10.reuse ;  /* 0x000000001dde7223 */ /* 0x180fe2000001080a */
[----:B------:R1:W-:Y:S01]  /*1d650*/  MUFU.EX2 R179, R2 ;  /* 0x0000000200b37308 */ /* 0x0003e20000000800 */
[-CC-:B------:R-:W-:Y:S02]  /*1d660*/  FFMA.FTZ R228, R40, R0.reuse, -R10.reuse ;  /* 0x0000000028e47223 */ /* 0x180fe4000001080a */
[-C--:B------:R-:W-:Y:S02]  /*1d670*/  FFMA.FTZ R230, R41, R0.reuse, -R10 ;  /* 0x0000000029e67223 */ /* 0x080fe4000001080a */
[-C--:B--2---:R-:W-:Y:S02]  /*1d680*/  FFMA.FTZ R5, R14, R0.reuse, -R8 ;  /* 0x000000000e057223 */ /* 0x084fe40000010808 */
[-CC-:B------:R-:W-:Y:S02]  /*1d690*/  FFMA.FTZ R237, R44, R0.reuse, -R10.reuse ;  /* 0x000000002ced7223 */ /* 0x180fe4000001080a */
[-CC-:B------:R-:W-:Y:S01]  /*1d6a0*/  FFMA.FTZ R242, R45, R0.reuse, -R10.reuse ;  /* 0x000000002df27223 */ /* 0x180fe2000001080a */
[----:B------:R-:W-:Y:S01]  /*1d6b0*/  MUFU.EX2 R177, R5 ;  /* 0x0000000500b17308 */ /* 0x000fe20000000800 */
[-CC-:B------:R-:W-:Y:S02]  /*1d6c0*/  FFMA.FTZ R244, R56, R0.reuse, -R10.reuse ;  /* 0x0000000038f47223 */ /* 0x180fe4000001080a */
[-CC-:B------:R-:W-:Y:S02]  /*1d6d0*/  FFMA.FTZ R246, R57, R0.reuse, -R10.reuse ;  /* 0x0000000039f67223 */ /* 0x180fe4000001080a */
[-C--:B----4-:R-:W-:Y:S02]  /*1d6e0*/  FFMA.FTZ R4, R19, R0.reuse, -R9 ;  /* 0x0000000013047223 */ /* 0x090fe40000010809 */
[-CC-:B------:R-:W-:Y:S02]  /*1d6f0*/  FFMA.FTZ R19, R60, R0.reuse, -R10.reuse ;  /* 0x000000003c137223 */ /* 0x180fe4000001080a */
[-C--:B------:R-:W-:Y:S01]  /*1d700*/  FFMA.FTZ R38, R61, R0.reuse, -R10 ;  /* 0x000000003d267223 */ /* 0x080fe2000001080a */
[----:B------:R2:W-:Y:S01]  /*1d710*/  MUFU.EX2 R184, R4 ;  /* 0x0000000400b87308 */ /* 0x0005e20000000800 */
[----:B------:R-:W-:Y:S02]  /*1d720*/  IMAD.MOV.U32 R39, RZ, RZ, R110 ;  /* 0x000000ffff277224 */ /* 0x000fe400078e006e */
[-CC-:B-1----:R-:W-:Y:S07]  /*1d730*/  FFMA.FTZ R2, R176, R0.reuse, -R7.reuse ;  /* 0x00000000b0027223 */ /* 0x182fee0000010807 */
[----:B------:R1:W-:Y:S01]  /*1d740*/  MUFU.EX2 R200, R2 ;  /* 0x0000000200c87308 */ /* 0x0003e20000000800 */
[-CC-:B--2---:R-:W-:Y:S09]  /*1d750*/  FFMA.FTZ R4, R185, R0.reuse, -R10.reuse ;  /* 0x00000000b9047223 */ /* 0x184ff2000001080a */
[----:B------:R2:W-:Y:S01]  /*1d760*/  MUFU.EX2 R185, R11 ;  /* 0x0000000b00b97308 */ /* 0x0005e20000000800 */
[-C--:B-1----:R-:W-:Y:S09]  /*1d770*/  FFMA.FTZ R2, R180, R0.reuse, -R10 ;  /* 0x00000000b4027223 */ /* 0x082ff2000001080a */
[----:B------:R1:W-:Y:S10]  /*1d780*/  MUFU.EX2 R201, R4 ;  /* 0x0000000400c97308 */ /* 0x0003f40000000800 */
[----:B------:R4:W-:Y:S01]  /*1d790*/  MUFU.EX2 R183, R2 ;  /* 0x0000000200b77308 */ /* 0x0009e20000000800 */
[-C--:B--2---:R-:W-:Y:S02]  /*1d7a0*/  FFMA.FTZ R11, R20, R0.reuse, -R8 ;  /* 0x00000000140b7223 */ /* 0x084fe40000010808 */
[-C--:B-1----:R-:W-:Y:S07]  /*1d7b0*/  FFMA.FTZ R4, R186, R0.reuse, -R10 ;  /* 0x00000000ba047223 */ /* 0x082fee000001080a */
[----:B------:R-:W-:Y:S01]  /*1d7c0*/  MUFU.EX2 R186, R4 ;  /* 0x0000000400ba7308 */ /* 0x000fe20000000800 */
[-C--:B----4-:R-:W-:Y:S09]  /*1d7d0*/  FFMA.FTZ R2, R178, R0.reuse, -R7 ;  /* 0x00000000b2027223 */ /* 0x090ff20000010807 */
[----:B------:R1:W-:Y:S10]  /*1d7e0*/  MUFU.EX2 R182, R2 ;  /* 0x0000000200b67308 */ /* 0x0003f40000000800 */
[----:B------:R-:W-:Y:S01]  /*1d7f0*/  MUFU.EX2 R178, R11 ;  /* 0x0000000b00b27308 */ /* 0x000fe20000000800 */
[-C--:B-1----:R-:W-:Y:S02]  /*1d800*/  FFMA.FTZ R2, R18, R0.reuse, -R9 ;  /* 0x0000000012027223 */ /* 0x082fe40000010809 */
[-C--:B------:R-:W-:Y:S07]  /*1d810*/  FFMA.FTZ R18, R63, R0.reuse, -R7 ;  /* 0x000000003f127223 */ /* 0x080fee0000010807 */
[----:B------:R1:W-:Y:S02]  /*1d820*/  MUFU.EX2 R202, R2 ;  /* 0x0000000200ca7308 */ /* 0x0003e40000000800 */
[----:B-1----:R-:W-:Y:S05]  /*1d830*/  FSEL R2, R103, RZ, P0 ;  /* 0x000000ff67027208 */ /* 0x002fea0000000000 */
[----:B------:R-:W-:Y:S01]  /*1d840*/  FADD.FTZ R3, -R2, R3 ;  /* 0x0000000302037221 */ /* 0x000fe20000010100 */
[----:B------:R-:W-:Y:S05]  /*1d850*/  FSEL R2, R100, RZ, P1 ;  /* 0x000000ff64027208 */ /* 0x000fea0000800000 */
[----:B------:R-:W-:Y:S01]  /*1d860*/  FADD.FTZ R5, -R2, R104 ;  /* 0x0000006802057221 */ /* 0x000fe20000010100 */
[----:B------:R-:W-:Y:S01]  /*1d870*/  FSEL R2, R102, RZ, P3 ;  /* 0x000000ff66027208 */ /* 0x000fe20001800000 */
[----:B------:R-:W-:Y:S04]  /*1d880*/  FFMA.FTZ R104, R24, R0, -R10 ;  /* 0x0000000018687223 */ /* 0x000fe8000001080a */
[----:B------:R-:W-:Y:S01]  /*1d890*/  FADD.FTZ R6, -R2, R105 ;  /* 0x0000006902067221 */ /* 0x000fe20000010100 */
[----:B------:R-:W-:Y:S03]  /*1d8a0*/  FSEL R2, R101, RZ, P2 ;  /* 0x000000ff65027208 */ /* 0x000fe60001000000 */
[----:B------:R-:W-:Y:S02]  /*1d8b0*/  FMUL.FTZ R6, R0, R6 ;  /* 0x0000000600067220 */ /* 0x000fe40000410000 */
[----:B------:R-:W-:Y:S02]  /*1d8c0*/  FADD.FTZ R4, -R2, R106 ;  /* 0x0000006a02047221 */ /* 0x000fe40000010100 */
[-C--:B------:R-:W-:Y:S02]  /*1d8d0*/  FFMA.FTZ R2, R27, R0.reuse, -R7 ;  /* 0x000000001b027223 */ /* 0x080fe40000010807 */
[-C--:B------:R-:W-:Y:S02]  /*1d8e0*/  FFMA.FTZ R7, R21, R0.reuse, -R8 ;  /* 0x0000000015077223 */ /* 0x080fe40000010808 */
[----:B------:R1:W-:Y:S01]  /*1d8f0*/  MUFU.EX2 R180, R2 ;  /* 0x0000000200b47308 */ /* 0x0003e20000000800 */
[-CC-:B------:R-:W-:Y:S02]  /*1d900*/  FFMA.FTZ R106, R23, R0.reuse, -R9.reuse ;  /* 0x00000000176a7223 */ /* 0x180fe40000010809 */
[----:B------:R-:W-:Y:S02]  /*1d910*/  FFMA.FTZ R23, R67, R0, -R9 ;  /* 0x0000000043177223 */ /* 0x000fe40000010809 */
[C---:B------:R-:W-:Y:S02]  /*1d920*/  FMUL.FTZ R4, R0.reuse, R4 ;  /* 0x0000000400047220 */ /* 0x040fe40000410000 */
[----:B------:R-:W-:Y:S03]  /*1d930*/  IMAD.MOV.U32 R67, RZ, RZ, R39 ;  /* 0x000000ffff437224 */ /* 0x000fe600078e0027 */
[----:B------:R2:W-:Y:S01]  /*1d940*/  MUFU.EX2 R176, R7 ;  /* 0x0000000700b07308 */ /* 0x0005e20000000800 */
[C---:B-1----:R-:W-:Y:S02]  /*1d950*/  FMUL.FTZ R2, R0.reuse, R3 ;  /* 0x0000000300027220 */ /* 0x042fe40000410000 */
[----:B------:R-:W-:Y:S07]  /*1d960*/  FMUL.FTZ R3, R0, R5 ;  /* 0x0000000500037220 */ /* 0x000fee0000410000 */
[----:B------:R-:W1:Y:S01]  /*1d970*/  MUFU.EX2 R0, R6 ;  /* 0x0000000600007308 */ /* 0x000e620000000800 */
[----:B------:R-:W4:Y:S04]  /*1d980*/  LDL.LU R5, [R1+0x15c] ;  /* 0x00015c0001057983 */ /* 0x000f280000300800 */
[----:B--2---:R-:W2:Y:S05]  /*1d990*/  LDL R7, [R1+0x1d4] ;  /* 0x0001d40001077983 */ /* 0x004eaa0000100800 */
[----:B------:R-:W3:Y:S10]  /*1d9a0*/  MUFU.EX2 R2, R2 ;  /* 0x0000000200027308 */ /* 0x000ef40000000800 */
[----:B------:R-:W3:Y:S01]  /*1d9b0*/  MUFU.EX2 R3, R3 ;  /* 0x0000000300037308 */ /* 0x000ee20000000800 */
[C---:B-1----:R-:W-:Y:S02]  /*1d9c0*/  FMUL.FTZ R49, R0.reuse, R153 ;  /* 0x0000009900317220 */ /* 0x042fe40000410000 */
[C---:B------:R-:W-:Y:S02]  /*1d9d0*/  FMUL.FTZ R36, R0.reuse, R156 ;  /* 0x0000009c00247220 */ /* 0x040fe40000410000 */
[C---:B------:R-:W-:Y:S02]  /*1d9e0*/  FMUL.FTZ R53, R0.reuse, R149 ;  /* 0x0000009500357220 */ /* 0x040fe40000410000 */
[C---:B------:R-:W-:Y:S02]  /*1d9f0*/  FMUL.FTZ R16, R0.reuse, R168 ;  /* 0x000000a800107220 */ /* 0x040fe40000410000 */
[----:B------:R-:W-:Y:S02]  /*1da00*/  FMUL.FTZ R17, R0, R169 ;  /* 0x000000a900117220 */ /* 0x000fe40000410000 */
[C---:B---3--:R-:W-:Y:S02]  /*1da10*/  FMUL.FTZ R63, R2.reuse, R115 ;  /* 0x00000073023f7220 */ /* 0x048fe40000410000 */
[----:B------:R-:W3:Y:S01]  /*1da20*/  LDL R115, [R1+0x174] ;  /* 0x0001740001737983 */ /* 0x000ee20000100800 */
[C---:B------:R-:W-:Y:S02]  /*1da30*/  FMUL.FTZ R10, R2.reuse, R142 ;  /* 0x0000008e020a7220 */ /* 0x040fe40000410000 */
[C---:B------:R-:W-:Y:S01]  /*1da40*/  FMUL.FTZ R11, R2.reuse, R143 ;  /* 0x0000008f020b7220 */ /* 0x040fe20000410000 */
[----:B------:R-:W3:Y:S01]  /*1da50*/  LDL.LU R6, [R1+0x170] ;  /* 0x0001700001067983 */ /* 0x000ee20000300800 */
[C---:B------:R-:W-:Y:S02]  /*1da60*/  FMUL.FTZ R14, R2.reuse, R138 ;  /* 0x0000008a020e7220 */ /* 0x040fe40000410000 */
[C---:B------:R-:W-:Y:S01]  /*1da70*/  FMUL.FTZ R15, R2.reuse, R139 ;  /* 0x0000008b020f7220 */ /* 0x040fe20000410000 */
[----:B------:R-:W3:Y:S01]  /*1da80*/  LDL R153, [R1+0x19c] ;  /* 0x00019c0001997983 */ /* 0x000ee20000100800 */
[C---:B------:R-:W-:Y:S02]  /*1da90*/  FMUL.FTZ R26, R2.reuse, R134 ;  /* 0x00000086021a7220 */ /* 0x040fe40000410000 */
[C---:B------:R-:W-:Y:S01]  /*1daa0*/  FMUL.FTZ R27, R2.reuse, R135 ;  /* 0x00000087021b7220 */ /* 0x040fe20000410000 */
[----:B------:R-:W3:Y:S01]  /*1dab0*/  LDL R149, [R1+0x158] ;  /* 0x0001580001957983 */ /* 0x000ee20000100800 */
        /* <DEDUP_REMOVED lines=17> */
[----:B------:R-:W-:Y:S01]  /*1dbd0*/  FFMA.FTZ R105, R2, R13, R208 ;  /* 0x0000000d02697223 */ /* 0x000fe200000100d0 */
[----:B------:R-:W-:Y:S01]  /*1dbe0*/  F2FP.BF16.PACK_AB R208, R111, R208 ;  /* 0x000000d06fd0723e */ /* 0x000fe200000010ff */
[----:B------:R-:W1:Y:S01]  /*1dbf0*/  MUFU.EX2 R2, R4 ;  /* 0x0000000400027308 */ /* 0x000e620000000800 */
[C---:B------:R-:W-:Y:S02]  /*1dc00*/  FMUL.FTZ R60, R3.reuse, R112 ;  /* 0x00000070033c7220 */ /* 0x040fe40000410000 */
[C---:B------:R-:W-:Y:S02]  /*1dc10*/  FMUL.FTZ R61, R3.reuse, R113 ;  /* 0x00000071033d7220 */ /* 0x040fe40000410000 */
[----:B------:R-:W3:Y:S01]  /*1dc20*/  LDL.64 R112, [R1+0x168] ;  /* 0x0001680001707983 */ /* 0x000ee20000100a00 */
[----:B------:R-:W-:Y:S02]  /*1dc30*/  IMAD.MOV.U32 R130, RZ, RZ, R18 ;  /* 0x000000ffff827224 */ /* 0x000fe400078e0012 */
[----:B------:R-:W-:Y:S02]  /*1dc40*/  IMAD.MOV.U32 R143, RZ, RZ, R191 ;  /* 0x000000ffff8f7224 */ /* 0x000fe400078e00bf */
[----:B------:R-:W-:Y:S01]  /*1dc50*/  IMAD.MOV.U32 R156, RZ, RZ, R130 ;  /* 0x000000ffff9c7224 */ /* 0x000fe200078e0082 */
[----:B------:R-:W3:Y:S01]  /*1dc60*/  LDL R191, [R1+0x14c] ;  /* 0x00014c0001bf7983 */ /* 0x000ee20000100800 */
[----:B------:R1:W-:Y:S01]  /*1dc70*/  MUFU.EX2 R130, R224 ;  /* 0x000000e000827308 */ /* 0x0003e20000000800 */
[----:B------:R-:W-:Y:S02]  /*1dc80*/  IMAD.MOV.U32 R134, RZ, RZ, R189 ;  /* 0x000000ffff867224 */ /* 0x000fe400078e00bd */
[----:B------:R-:W3:Y:S01]  /*1dc90*/  LDL R189, [R1+0x154] ;  /* 0x0001540001bd7983 */ /* 0x000ee20000100800 */
[C---:B------:R-:W-:Y:S02]  /*1dca0*/  FMUL.FTZ R20, R0.reuse, R164 ;  /* 0x000000a400147220 */ /* 0x040fe40000410000 */
[C---:B------:R-:W-:Y:S02]  /*1dcb0*/  FMUL.FTZ R21, R0.reuse, R165 ;  /* 0x000000a500157220 */ /* 0x040fe40000410000 */
[C---:B------:R-:W-:Y:S02]  /*1dcc0*/  FMUL.FTZ R32, R0.reuse, R160 ;  /* 0x000000a000207220 */ /* 0x040fe40000410000 */
[----:B------:R-:W-:Y:S02]  /*1dcd0*/  FMUL.FTZ R33, R0, R161 ;  /* 0x000000a100217220 */ /* 0x000fe40000410000 */
[----:B-1----:R-:W-:Y:S02]  /*1dce0*/  FMUL.FTZ R50, R2, R154 ;  /* 0x0000009a02327220 */ /* 0x002fe40000410000 */
[----:B------:R-:W3:Y:S01]  /*1dcf0*/  LDL R154, [R1+0x150] ;  /* 0x00015000019a7983 */ /* 0x000ee20000100800 */
[C---:B------:R-:W-:Y:S02]  /*1dd00*/  FMUL.FTZ R4, R0.reuse, R172 ;  /* 0x000000ac00047220 */ /* 0x040fe40000410000 */
[C---:B------:R-:W-:Y:S02]  /*1dd10*/  FMUL.FTZ R37, R0.reuse, R157 ;  /* 0x0000009d00257220 */ /* 0x040fe40000410000 */
[C---:B------:R-:W-:Y:S02]  /*1dd20*/  FMUL.FTZ R48, R0.reuse, R152 ;  /* 0x0000009800307220 */ /* 0x040fe40000410000 */
        /* <DEDUP_REMOVED lines=12> */
[----:B------:R-:W-:Y:S02]  /*1ddf0*/  IMAD.MOV.U32 R142, RZ, RZ, R107 ;  /* 0x000000ffff8e7224 */ /* 0x000fe400078e006b */
[C---:B------:R-:W-:Y:S02]  /*1de00*/  FMUL.FTZ R54, R2.reuse, R150 ;  /* 0x0000009602367220 */ /* 0x040fe40000410000 */
[C---:B------:R-:W-:Y:S02]  /*1de10*/  FMUL.FTZ R55, R2.reuse, R151 ;  /* 0x0000009702377220 */ /* 0x040fe40000410000 */
[C---:B------:R-:W-:Y:S02]  /*1de20*/  FFMA.FTZ R118, R3.reuse, R12, R213 ;  /* 0x0000000c03767223 */ /* 0x040fe400000100d5 */
[C---:B------:R-:W-:Y:S02]  /*1de30*/  FMUL.FTZ R8, R3.reuse, R140 ;  /* 0x0000008c03087220 */ /* 0x040fe40000410000 */
[C---:B------:R-:W-:Y:S01]  /*1de40*/  FMUL.FTZ R9, R3.reuse, R141 ;  /* 0x0000008d03097220 */ /* 0x040fe20000410000 */
[----:B------:R1:W3:Y:S01]  /*1de50*/  LDL.S16 R140, [R1+0xc8] ;  /* 0x0000c800018c7983 */ /* 0x0002e20000100600 */
[C---:B------:R-:W-:Y:S02]  /*1de60*/  FMUL.FTZ R12, R3.reuse, R136 ;  /* 0x00000088030c7220 */ /* 0x040fe40000410000 */
        /* <DEDUP_REMOVED lines=21> */
[----:B------:R-:W-:Y:S01]  /*1dfc0*/  FMUL.FTZ R93, R3, R93 ;  /* 0x0000005d035d7220 */ /* 0x000fe20000410000 */
[----:B------:R-:W-:Y:S01]  /*1dfd0*/  F2FP.BF16.PACK_AB R3, R179, R187 ;  /* 0x000000bbb303723e */ /* 0x000fe200000010ff */
[----:B------:R-:W-:Y:S02]  /*1dfe0*/  FMUL.FTZ R18, R2, R170 ;  /* 0x000000aa02127220 */ /* 0x000fe40000410000 */
[----:B------:R-:W-:Y:S02]  /*1dff0*/  IMAD.SHL.U32 R135, R234, 0x2, RZ ;  /* 0x00000002ea877824 */ /* 0x000fe400078e00ff */
[C---:B------:R-:W-:Y:S02]  /*1e000*/  FMUL.FTZ R66, R2.reuse, R146 ;  /* 0x0000009202427220 */ /* 0x040fe40000410000 */
[----:B------:R-:W-:Y:S02]  /*1e010*/  FADD.FTZ R116, R183, R118 ;  /* 0x00000076b7747221 */ /* 0x000fe40000010000 */
[C---:B------:R-:W-:Y:S02]  /*1e020*/  FMUL.FTZ R39, R2.reuse, R159 ;  /* 0x0000009f02277220 */ /* 0x040fe40000410000 */
[C---:B------:R-:W-:Y:S02]  /*1e030*/  FMUL.FTZ R51, R2.reuse, R155 ;  /* 0x0000009b02337220 */ /* 0x040fe40000410000 */
[C---:B------:R-:W-:Y:S02]  /*1e040*/  FMUL.FTZ R70, R2.reuse, R70 ;  /* 0x0000004602467220 */ /* 0x040fe40000410000 */
[C---:B------:R-:W-:Y:S02]  /*1e050*/  FMUL.FTZ R71, R2.reuse, R71 ;  /* 0x0000004702477220 */ /* 0x040fe40000410000 */
[C---:B-1----:R-:W-:Y:S02]  /*1e060*/  FMUL.FTZ R22, R2.reuse, R166 ;  /* 0x000000a602167220 */ /* 0x042fe40000410000 */
[C---:B------:R-:W-:Y:S02]  /*1e070*/  FMUL.FTZ R82, R2.reuse, R82 ;  /* 0x0000005202527220 */ /* 0x040fe40000410000 */
[C---:B------:R-:W-:Y:S02]  /*1e080*/  FMUL.FTZ R83, R2.reuse, R83 ;  /* 0x0000005302537220 */ /* 0x040fe40000410000 */
[C---:B------:R-:W-:Y:S02]  /*1e090*/  FMUL.FTZ R86, R2.reuse, R86 ;  /* 0x0000005602567220 */ /* 0x040fe40000410000 */
[C---:B------:R-:W-:Y:S02]  /*1e0a0*/  FMUL.FTZ R87, R2.reuse, R87 ;  /* 0x0000005702577220 */ /* 0x040fe40000410000 */
[C---:B------:R-:W-:Y:S02]  /*1e0b0*/  FMUL.FTZ R98, R2.reuse, R98 ;  /* 0x0000006202627220 */ /* 0x040fe40000410000 */
[C---:B------:R-:W-:Y:S02]  /*1e0c0*/  FMUL.FTZ R99, R2.reuse, R99 ;  /* 0x0000006302637220 */ /* 0x040fe40000410000 */
[----:B------:R-:W-:Y:S02]  /*1e0d0*/  IMAD.MOV.U32 R138, RZ, RZ, R38 ;  /* 0x000000ffff8a7224 */ /* 0x000fe400078e0026 */
[C---:B------:R-:W-:Y:S02]  /*1e0e0*/  FMUL.FTZ R38, R2.reuse, R158 ;  /* 0x0000009e02267220 */ /* 0x040fe40000410000 */
[----:B------:R-:W-:Y:S02]  /*1e0f0*/  IMAD.MOV.U32 R127, RZ, RZ, R138 ;  /* 0x000000ffff7f7224 */ /* 0x000fe400078e008a */
[----:B------:R-:W-:Y:S02]  /*1e100*/  FADD.FTZ R105, R111, R105 ;  /* 0x000000696f697221 */ /* 0x000fe40000010000 */
[----:B------:R-:W-:Y:S01]  /*1e110*/  MUFU.EX2 R111, R214 ;  /* 0x000000d6006f7308 */ /* 0x000fe20000000800 */
[----:B------:R-:W-:Y:S02]  /*1e120*/  IMAD.MOV.U32 R129, RZ, RZ, R127 ;  /* 0x000000ffff817224 */ /* 0x000fe400078e007f */
[----:B------:R-:W-:Y:S02]  /*1e130*/  IMAD.MOV.U32 R139, RZ, RZ, R23 ;  /* 0x000000ffff8b7224 */ /* 0x000fe400078e0017 */
[----:B------:R-:W-:Y:S02]  /*1e140*/  FMUL.FTZ R23, R2, R167 ;  /* 0x000000a702177220 */ /* 0x000fe40000410000 */
[----:B------:R-:W-:Y:S01]  /*1e150*/  FADD.FTZ R105, R200, R105 ;  /* 0x00000069c8697221 */ /* 0x000fe20000010000 */
[C---:B------:R-:W-:Y:S01]  /*1e160*/  F2FP.BF16.PACK_AB R200, R182.reuse, R200 ;  /* 0x000000c8b6c8723e */ /* 0x040fe200000010ff */
[----:B------:R-:W-:Y:S01]  /*1e170*/  IMAD.MOV.U32 R126, RZ, RZ, R139 ;  /* 0x000000ffff7e7224 */ /* 0x000fe200078e008b */
[----:B------:R-:W-:Y:S01]  /*1e180*/  MUFU.EX2 R127, R226 ;  /* 0x000000e2007f7308 */ /* 0x000fe20000000800 */
[----:B------:R-:W-:Y:S02]  /*1e190*/  FADD.FTZ R117, R182, R105 ;  /* 0x00000069b6757221 */ /* 0x000fe40000010000 */
[----:B------:R-:W-:Y:S02]  /*1e1a0*/  IMAD.MOV.U32 R152, RZ, RZ, R143 ;  /* 0x000000ffff987224 */ /* 0x000fe400078e008f */
[----:B------:R-:W-:Y:S02]  /*1e1b0*/  IMAD.MOV.U32 R143, RZ, RZ, R142 ;  /* 0x000000ffff8f7224 */ /* 0x000fe400078e008e */
[----:B------:R-:W-:Y:S02]  /*1e1c0*/  IMAD.MOV.U32 R131, RZ, RZ, R19 ;  /* 0x000000ffff837224 */ /* 0x000fe400078e0013 */
[C---:B------:R-:W-:Y:S02]  /*1e1d0*/  FMUL.FTZ R19, R2.reuse, R171 ;  /* 0x000000ab02137220 */ /* 0x040fe40000410000 */
[----:B------:R-:W-:Y:S02]  /*1e1e0*/  IMAD.MOV.U32 R122, RZ, RZ, R67 ;  /* 0x000000ffff7a7224 */ /* 0x000fe400078e0043 */
[----:B------:R-:W-:Y:S02]  /*1e1f0*/  FMUL.FTZ R67, R2, R147 ;  /* 0x0000009302437220 */ /* 0x000fe40000410000 */
[----:B------:R-:W-:Y:S02]  /*1e200*/  IMAD.MOV.U32 R132, RZ, RZ, R122 ;  /* 0x000000ffff847224 */ /* 0x000fe400078e007a */
[----:B------:R-:W-:Y:S02]  /*1e210*/  IMAD.MOV.U32 R157, RZ, RZ, R134 ;  /* 0x000000ffff9d7224 */ /* 0x000fe400078e0086 */
[----:B------:R-:W-:Y:S02]  /*1e220*/  IMAD.MOV.U32 R168, RZ, RZ, R126 ;  /* 0x000000ffffa87224 */ /* 0x000fe400078e007e */
[----:B------:R-:W1:Y:S01]  /*1e230*/  MUFU.EX2 R126, R225 ;  /* 0x000000e1007e7308 */ /* 0x000e620000000800 */
[----:B------:R-:W-:Y:S04]  /*1e240*/  IMAD.MOV.U32 R160, RZ, RZ, R131 ;  /* 0x000000ffffa07224 */ /* 0x000fe800078e0083 */
[----:B------:R-:W-:Y:S02]  /*1e250*/  IMAD.MOV.U32 R144, RZ, RZ, R160 ;  /* 0x000000ffff907224 */ /* 0x000fe400078e00a0 */
[----:B------:R-:W-:Y:S02]  /*1e260*/  IMAD.MOV.U32 R160, RZ, RZ, R168 ;  /* 0x000000ffffa07224 */ /* 0x000fe400078e00a8 */
[----:B------:R-:W-:Y:S01]  /*1e270*/  IMAD.MOV.U32 R168, RZ, RZ, R129 ;  /* 0x000000ffffa87224 */ /* 0x000fe200078e0081 */
[----:B------:R-:W-:Y:S10]  /*1e280*/  MUFU.EX2 R131, R220 ;  /* 0x000000dc00837308 */ /* 0x000ff40000000800 */
[----:B------:R-:W-:Y:S01]  /*1e290*/  MUFU.EX2 R129, R227 ;  /* 0x000000e300817308 */ /* 0x000fe20000000800 */
[----:B-1----:R-:W-:Y:S01]  /*1e2a0*/  F2FP.BF16.PACK_AB R147, R126, R128 ;  /* 0x000000807e93723e */ /* 0x002fe200000010ff */
[C---:B----4-:R-:W-:Y:S02]  /*1e2b0*/  FFMA.FTZ R110, R0.reuse, R5, R181 ;  /* 0x00000005006e7223 */ /* 0x050fe400000100b5 */
[----:B------:R-:W-:Y:S02]  /*1e2c0*/  FMUL.FTZ R5, R0, R173 ;  /* 0x000000ad00057220 */ /* 0x000fe40000410000 */
[----:B------:R-:W-:Y:S02]  /*1e2d0*/  FADD.FTZ R110, R177, R110 ;  /* 0x0000006eb16e7221 */ /* 0x000fe40000010000 */
[----:B--2---:R-:W-:Y:S04]  /*1e2e0*/  IMAD.WIDE.U32 R136, R7, -0x2daee0ad, RZ ;  /* 0xd2511f5307887825 */ /* 0x004fe800078e00ff */
[----:B------:R-:W-:Y:S02]  /*1e2f0*/  FMUL.FTZ R7, R2, R175 ;  /* 0x000000af02077220 */ /* 0x000fe40000410000 */
[----:B------:R-:W2:Y:S01]  /*1e300*/  LDL R175, [R1+0x128] ;  /* 0x0001280001af7983 */ /* 0x000ea20000100800 */
[----:B------:R-:W-:Y:S01]  /*1e310*/  FADD.FTZ R110, R203, R110 ;  /* 0x0000006ecb6e7221 */ /* 0x000fe20000010000 */
[C---:B------:R-:W-:Y:S03]  /*1e320*/  F2FP.BF16.PACK_AB R203, R199.reuse, R203 ;  /* 0x000000cbc7cb723e */ /* 0x040fe600000010ff */
[----:B------:R-:W-:Y:S01]  /*1e330*/  FADD.FTZ R121, R199, R110 ;  /* 0x0000006ec7797221 */ /* 0x000fe20000010000 */
[----:B------:R-:W-:Y:S02]  /*1e340*/  F2FP.BF16.PACK_AB R199, R127, R130 ;  /* 0x000000827fc7723e */ /* 0x000fe400000010ff */
[----:B------:R-:W-:Y:S01]  /*1e350*/  F2FP.BF16.PACK_AB R110, R184, R202 ;  /* 0x000000cab86e723e */ /* 0x000fe200000010ff */
[----:B---3--:R-:W-:Y:S04]  /*1e360*/  IMAD.WIDE.U32 R34, R115, -0x326172a9, RZ ;  /* 0xcd9e8d5773227825 */ /* 0x008fe800078e00ff */
[C---:B------:R-:W-:Y:S02]  /*1e370*/  FFMA.FTZ R107, R2.reuse, R6, R187 ;  /* 0x00000006026b7223 */ /* 0x040fe400000100bb */
[----:B------:R-:W-:Y:S01]  /*1e380*/  FMUL.FTZ R6, R2, R174 ;  /* 0x000000ae02067220 */ /* 0x000fe20000410000 */
[----:B------:R-:W-:Y:S01]  /*1e390*/  LOP3.LUT R0, R153, R35, RZ, 0x3c, !PT ;  /* 0x0000002399007212 */ /* 0x000fe200078e3cff */
[----:B------:R-:W-:Y:S01]  /*1e3a0*/  FADD.FTZ R107, R179, R107 ;  /* 0x0000006bb36b7221 */ /* 0x000fe20000010000 */
[----:B------:R-:W3:Y:S01]  /*1e3b0*/  LDL R174, [R1+0x124] ;  /* 0x0001240001ae7983 */ /* 0x000ee20000100800 */
[----:B------:R-:W-:Y:S02]  /*1e3c0*/  IMAD.MOV.U32 R170, RZ, RZ, R34 ;  /* 0x000000ffffaa7224 */ /* 0x000fe400078e0022 */
[----:B------:R-:W-:Y:S01]  /*1e3d0*/  IMAD.WIDE.U32 R150, R0, -0x2daee0ad, RZ ;  /* 0xd2511f5300967825 */ /* 0x000fe200078e00ff */
[----:B------:R-:W4:Y:S01]  /*1e3e0*/  LDL R179, [R1+0x148] ;  /* 0x0001480001b37983 */ /* 0x000f220000100800 */
[----:B------:R1:W1:Y:S02]  /*1e3f0*/  MUFU.EX2 R0, R106 ;  /* 0x0000006a00007308 */ /* 0x0002640000000800 */
[C---:B------:R-:W-:Y:S02]  /*1e400*/  FMUL.FTZ R34, R2.reuse, R162 ;  /* 0x000000a202227220 */ /* 0x040fe40000410000 */
[----:B------:R-:W2:Y:S01]  /*1e410*/  LDL R162, [R1+0x10c] ;  /* 0x00010c0001a27983 */ /* 0x000ea20000100800 */
[----:B------:R-:W-:Y:S02]  /*1e420*/  IMAD.MOV.U32 R155, RZ, RZ, R153 ;  /* 0x000000ffff9b7224 */ /* 0x000fe400078e0099 */
[----:B------:R-:W-:Y:S02]  /*1e430*/  IMAD.MOV.U32 R171, RZ, RZ, R35 ;  /* 0x000000ffffab7224 */ /* 0x000fe400078e0023 */
[----:B------:R-:W-:Y:S01]  /*1e440*/  FMUL.FTZ R35, R2, R163 ;  /* 0x000000a302237220 */ /* 0x000fe20000410000 */
[----:B------:R-:W-:Y:S01]  /*1e450*/  F2FP.BF16.PACK_AB R2, R177, R181 ;  /* 0x000000b5b102723e */ /* 0x000fe200000010ff */
[----:B------:R-:W-:Y:S02]  /*1e460*/  IMAD.MOV.U32 R146, RZ, RZ, R115 ;  /* 0x000000ffff927224 */ /* 0x000fe400078e0073 */
[----:B------:R-:W-:Y:S02]  /*1e470*/  FADD.FTZ R107, R202, R107 ;  /* 0x0000006bca6b7221 */ /* 0x000fe40000010000 */
[----:B------:R-:W-:Y:S02]  /*1e480*/  IMAD.MOV.U32 R153, RZ, RZ, R157 ;  /* 0x000000ffff997224 */ /* 0x000fe400078e009d */
[----:B------:R-:W-:Y:S02]  /*1e490*/  FADD.FTZ R107, R184, R107 ;  /* 0x0000006bb86b7221 */ /* 0x000fe40000010000 */
[----:B------:R-:W-:Y:S02]  /*1e4a0*/  IMAD.MOV.U32 R157, RZ, RZ, R156 ;  /* 0x000000ffff9d7224 */ /* 0x000fe400078e009c */
[----:B------:R-:W-:Y:S02]  /*1e4b0*/  IMAD.MOV.U32 R156, RZ, RZ, R132 ;  /* 0x000000ffff9c7224 */ /* 0x000fe400078e0084 */
[----:B------:R-:W-:Y:S01]  /*1e4c0*/  MUFU.EX2 R132, R231 ;  /* 0x000000e700847308 */ /* 0x000fe20000000800 */
[----:B-1----:R-:W-:Y:S02]  /*1e4d0*/  F2FP.BF16.PACK_AB R106, R183, R213 ;  /* 0x000000d5b76a723e */ /* 0x002fe400000010ff */
[----:B------:R-:W-:Y:S01]  /*1e4e0*/  F2FP.BF16.PACK_AB R148, R0, R120 ;  /* 0x000000780094723e */ /* 0x000fe200000010ff */
[----:B------:R-:W3:Y:S01]  /*1e4f0*/  LDL R213, [R1+0x24] ;  /* 0x0000240001d57983 */ /* 0x000ee20000100800 */
[C---:B------:R-:W-:Y:S01]  /*1e500*/  LOP3.LUT R114, R113.reuse, R135, RZ, 0x3c, !PT ;  /* 0x0000008771727212 */ /* 0x040fe200078e3cff */
[----:B------:R-:W-:Y:S01]  /*1e510*/  IMAD.MOV.U32 R183, RZ, RZ, R113 ;  /* 0x000000ffffb77224 */ /* 0x000fe200078e0071 */
[----:B------:R-:W-:Y:S01]  /*1e520*/  IADD3 R133, R113, -0x4498517b, RZ ;  /* 0xbb67ae8571857810 */ /* 0x000fe20007ffe0ff */
[----:B------:R-:W-:Y:S01]  /*1e530*/  IMAD.MOV.U32 R182, RZ, RZ, R112 ;  /* 0x000000ffffb67224 */ /* 0x000fe200078e0070 */
[----:B------:R-:W-:Y:S02]  /*1e540*/  LOP3.LUT R114, R114, R137, RZ, 0x3c, !PT ;  /* 0x0000008972727212 */ /* 0x000fe400078e3cff */
[----:B------:R-:W-:Y:S03]  /*1e550*/  LOP3.LUT R138, R151, R133, R136, 0x96, !PT ;  /* 0x00000085978a7212 */ /* 0x000fe600078e9688 */
[----:B------:R-:W-:Y:S04]  /*1e560*/  IMAD.WIDE.U32 R114, R114, -0x326172a9, RZ ;  /* 0xcd9e8d5772727825 */ /* 0x000fe800078e00ff */
[----:B------:R-:W-:Y:S05]  /*1e570*/  IMAD.WIDE.U32 R138, R138, -0x326172a9, RZ ;  /* 0xcd9e8d578a8a7825 */ /* 0x000fea00078e00ff */
[----:B------:R-:W-:Y:S02]  /*1e580*/  LOP3.LUT R112, R139, R149, R114, 0x96, !PT ;  /* 0x000000958b707212 */ /* 0x000fe400078e9672 */
[----:B------:R-:W-:Y:S03]  /*1e590*/  LOP3.LUT R104, R115, R154, R170, 0x96, !PT ;  /* 0x0000009a73687212 */ /* 0x000fe600078e96aa */
[----:B------:R-:W-:Y:S04]  /*1e5a0*/  IMAD.WIDE.U32 R112, R112, -0x2daee0ad, RZ ;  /* 0xd2511f5370707825 */ /* 0x000fe800078e00ff */
[----:B------:R-:W-:Y:S05]  /*1e5b0*/  IMAD.WIDE.U32 R104, R104, -0x2daee0ad, RZ ;  /* 0xd2511f5368687825 */ /* 0x000fea00078e00ff */
[----:B------:R-:W-:Y:S02]  /*1e5c0*/  LOP3.LUT R118, R105, R191, R150, 0x96, !PT ;  /* 0x000000bf69767212 */ /* 0x000fe400078e9696 */
[----:B------:R-:W-:Y:S01]  /*1e5d0*/  LOP3.LUT R113, R113, R189, R104, 0x96, !PT ;  /* 0x000000bd71717212 */ /* 0x000fe200078e9668 */
[----:B------:R-:W-:Y:S01]  /*1e5e0*/  FADD.FTZ R104, R201, R116 ;  /* 0x00000074c9687221 */ /* 0x000fe20000010000 */
[----:B------:R-:W-:Y:S01]  /*1e5f0*/  F2FP.BF16.PACK_AB R105, R186, R201 ;  /* 0x000000c9ba69723e */ /* 0x000fe200000010ff */
[----:B------:R-:W-:Y:S04]  /*1e600*/  IMAD.WIDE.U32 R118, R118, -0x326172a9, RZ ;  /* 0xcd9e8d5776767825 */ /* 0x000fe800078e00ff */
[----:B------:R-:W-:Y:S01]  /*1e610*/  FADD.FTZ R125, R186, R104 ;  /* 0x00000068ba7d7221 */ /* 0x000fe20000010000 */
[----:B------:R-:W-:Y:S01]  /*1e620*/  LOP3.LUT R116, R119, R224, R138, 0x96, !PT ;  /* 0x000000e077747212 */ /* 0x000fe200078e968a */
[----:B------:R-:W-:Y:S01]  /*1e630*/  FADD.FTZ R104, R185, R117 ;  /* 0x00000075b9687221 */ /* 0x000fe20000010000 */
[----:B------:R-:W-:Y:S03]  /*1e640*/  F2FP.BF16.PACK_AB R185, R180, R185 ;  /* 0x000000b9b4b9723e */ /* 0x000fe600000010ff */
[----:B------:R-:W-:Y:S04]  /*1e650*/  IMAD.WIDE.U32 R116, R116, -0x2daee0ad, RZ ;  /* 0xd2511f5374747825 */ /* 0x000fe800078e00ff */
[----:B------:R-:W-:Y:S01]  /*1e660*/  FADD.FTZ R142, R180, R104 ;  /* 0x00000068b48e7221 */ /* 0x000fe20000010000 */
[----:B----4-:R-:W-:Y:S01]  /*1e670*/  LOP3.LUT R104, R117, R179, R112, 0x96, !PT ;  /* 0x000000b375687212 */ /* 0x010fe200078e9670 */
[----:B------:R-:W-:Y:S04]  /*1e680*/  IMAD.WIDE.U32 R112, R113, -0x326172a9, RZ ;  /* 0xcd9e8d5771707825 */ /* 0x000fe800078e00ff */
[----:B------:R-:W-:Y:S01]  /*1e690*/  IMAD.WIDE.U32 R158, R104, -0x326172a9, RZ ;  /* 0xcd9e8d57689e7825 */ /* 0x000fe200078e00ff */
[----:B--2---:R-:W-:Y:S02]  /*1e6a0*/  LOP3.LUT R118, R113, R175, R118, 0x96, !PT ;  /* 0x000000af71767212 */ /* 0x004fe400078e9676 */
[----:B------:R1:W2:Y:S01]  /*1e6b0*/  MUFU.EX2 R113, R223 ;  /* 0x000000df00717308 */ /* 0x0002a20000000800 */
[----:B------:R-:W-:Y:S01]  /*1e6c0*/  FADD.FTZ R104, R178, R121 ;  /* 0x00000079b2687221 */ /* 0x000fe20000010000 */
[----:B------:R-:W-:Y:S01]  /*1e6d0*/  LOP3.LUT R145, R159, R162, R112, 0x96, !PT ;  /* 0x000000a29f917212 */ /* 0x000fe200078e9670 */
[----:B------:R-:W-:Y:S01]  /*1e6e0*/  IMAD.WIDE.U32 R180, R118, -0x2daee0ad, RZ ;  /* 0xd2511f5376b47825 */ /* 0x000fe200078e00ff */
[----:B------:R-:W-:Y:S03]  /*1e6f0*/  F2FP.BF16.PACK_AB R178, R176, R178 ;  /* 0x000000b2b0b2723e */ /* 0x000fe600000010ff */
[----:B------:R-:W-:Y:S01]  /*1e700*/  FADD.FTZ R112, R124, R125 ;  /* 0x0000007d7c707221 */ /* 0x000fe20000010000 */
[----:B---3--:R-:W-:Y:S01]  /*1e710*/  LOP3.LUT R122, R181, R174, R116, 0x96, !PT ;  /* 0x000000aeb57a7212 */ /* 0x008fe200078e9674 */
[----:B------:R-:W-:Y:S01]  /*1e720*/  FADD.FTZ R134, R176, R104 ;  /* 0x00000068b0867221 */ /* 0x000fe20000010000 */
[----:B------:R-:W-:Y:S01]  /*1e730*/  MUFU.EX2 R121, R215 ;  /* 0x000000d700797308 */ /* 0x000fe20000000800 */
[----:B------:R-:W-:Y:S02]  /*1e740*/  FADD.FTZ R104, R120, R107 ;  /* 0x0000006b78687221 */ /* 0x000fe40000010000 */
[----:B------:R-:W-:Y:S04]  /*1e750*/  IMAD.WIDE.U32 R122, R122, -0x326172a9, RZ ;  /* 0xcd9e8d577a7a7825 */ /* 0x000fe800078e00ff */
[----:B------:R-:W-:Y:S01]  /*1e760*/  FADD.FTZ R141, R0, R104 ;  /* 0x00000068008d7221 */ /* 0x000fe20000010000 */
[----:B------:R-:W-:Y:S02]  /*1e770*/  F2FP.BF16.PACK_AB R104, R111, R124 ;  /* 0x0000007c6f68723e */ /* 0x000fe400000010ff */
[----:B------:R-:W-:Y:S01]  /*1e780*/  LOP3.LUT R107, R123, R213, R158, 0x96, !PT ;  /* 0x000000d57b6b7212 */ /* 0x000fe200078e969e */
[----:B------:R-:W-:Y:S03]  /*1e790*/  MUFU.EX2 R118, R232 ;  /* 0x000000e800767308 */ /* 0x000fe60000000800 */
[----:B------:R-:W-:Y:S01]  /*1e7a0*/  LOP3.LUT R0, R107, 0xff, RZ, 0xc0, !PT ;  /* 0x000000ff6b007812 */ /* 0x000fe200078ec0ff */
[----:B-1----:R-:W-:Y:S01]  /*1e7b0*/  IMAD.MOV.U32 R223, RZ, RZ, R183 ;  /* 0x000000ffffdf7224 */ /* 0x002fe200078e00b7 */
[----:B--2---:R-:W-:Y:S02]  /*1e7c0*/  F2FP.BF16.PACK_AB R159, R113, R131 ;  /* 0x00000083719f723e */ /* 0x004fe400000010ff */
[----:B------:R-:W-:Y:S02]  /*1e7d0*/  ISETP.GE.U32.AND P0, PT, R194, R0, PT ;  /* 0x00000000c200720c */ /* 0x000fe40003f06070 */
[C---:B------:R-:W-:Y:S01]  /*1e7e0*/  PRMT R0, R2.reuse, 0x7632, R0 ;  /* 0x0000763202007816 */ /* 0x040fe20000000000 */
[----:B------:R-:W1:Y:S03]  /*1e7f0*/  MUFU.EX2 R124, R229 ;  /* 0x000000e5007c7308 */ /* 0x000e660000000800 */
[----:B------:R-:W-:Y:S07]  /*1e800*/  PRMT R119, R2, 0x5410, R0 ;  /* 0x0000541002777816 */ /* 0x000fee0000000000 */
[----:B------:R-:W-:Y:S01]  /*1e810*/  @!P0 HFMA2.BF16_V2 R140, -RZ.H0_H0, RZ.H0_H0, -R2.H0_H0 ;  /* 0x200000ffff8c8231 */ /* 0x000fe20000340902 */
[----:B------:R2:W-:Y:S04]  /*1e820*/  MUFU.EX2 R120, R222 ;  /* 0x000000de00787308 */ /* 0x0005e80000000800 */
[----:B------:R-:W-:Y:S01]  /*1e830*/  PRMT R116, R140, 0x7610, R116 ;  /* 0x000076108c747816 */ /* 0x000fe20000000074 */
[----:B------:R3:W-:Y:S03]  /*1e840*/  @!P0 STL.S16 [R1+0xc8], R140 ;  /* 0x0000c88c01008387 */ /* 0x0007e60000100600 */
[----:B------:R-:W-:Y:S02]  /*1e850*/  @!P0 PRMT R2, R116, 0x5410, RZ ;  /* 0x0000541074028816 */ /* 0x000fe400000000ff */
[----:B------:R-:W-:Y:S01]  /*1e860*/  IADD3 R116, R146, 0x4, RZ ;  /* 0x0000000492747810 */ /* 0x000fe20007ffe0ff */
[----:B------:R-:W4:Y:S01]  /*1e870*/  MUFU.EX2 R125, R233 ;  /* 0x000000e9007d7308 */ /* 0x000f220000000800 */
[----:B-1----:R-:W-:Y:S01]  /*1e880*/  F2FP.BF16.PACK_AB R186, R124, R129 ;  /* 0x000000817cba723e */ /* 0x002fe200000010ff */
[----:B------:R1:W-:Y:S02]  /*1e890*/  ST.E.U16 [R196.64], R2 ;  /* 0x00000002c4007985 */ /* 0x0003e4000c101504 */
[----:B------:R-:W-:Y:S04]  /*1e8a0*/  IMAD.WIDE.U32 R116, R116, -0x326172a9, RZ ;  /* 0xcd9e8d5774747825 */ /* 0x000fe800078e00ff */
[----:B--2---:R-:W-:Y:S02]  /*1e8b0*/  IMAD.MOV.U32 R222, RZ, RZ, R182 ;  /* 0x000000ffffde7224 */ /* 0x004fe400078e00b6 */
[----:B------:R-:W-:Y:S02]  /*1e8c0*/  IMAD.MOV.U32 R222, RZ, RZ, R170 ;  /* 0x000000ffffde7224 */ /* 0x000fe400078e00aa */
[----:B------:R-:W-:Y:S02]  /*1e8d0*/  IMAD.MOV.U32 R182, RZ, RZ, R154 ;  /* 0x000000ffffb67224 */ /* 0x000fe400078e009a */
[----:B---3--:R-:W-:Y:S02]  /*1e8e0*/  FADD.FTZ R140, R111, R112 ;  /* 0x000000706f8c7221 */ /* 0x008fe40000010000 */
[----:B------:R2:W3:Y:S01]  /*1e8f0*/  LDL.S16 R112, [R1+0xc4] ;  /* 0x0000c40001707983 */ /* 0x0004e20000100600 */
[----:B------:R-:W-:Y:S01]  /*1e900*/  LOP3.LUT R115, R115, R182, R116, 0x96, !PT ;  /* 0x000000b673737212 */ /* 0x000fe200078e9674 */
[----:B------:R-:W2:Y:S01]  /*1e910*/  MUFU.EX2 R111, R235 ;  /* 0x000000eb006f7308 */ /* 0x000ea20000000800 */
[----:B----4-:R-:W-:Y:S01]  /*1e920*/  F2FP.BF16.PACK_AB R169, R125, R132 ;  /* 0x000000847da9723e */ /* 0x010fe200000010ff */
[----:B------:R-:W-:Y:S02]  /*1e930*/  IMAD.MOV.U32 R154, RZ, RZ, R144 ;  /* 0x000000ffff9a7224 */ /* 0x000fe400078e0090 */
[----:B------:R-:W-:Y:S02]  /*1e940*/  IMAD.MOV.U32 R144, RZ, RZ, R153 ;  /* 0x000000ffff907224 */ /* 0x000fe400078e0099 */
[----:B------:R-:W-:Y:S01]  /*1e950*/  IMAD.MOV.U32 R153, RZ, RZ, R143 ;  /* 0x000000ffff997224 */ /* 0x000fe200078e008f */
[----:B-1----:R-:W-:Y:S04]  /*1e960*/  LOP3.LUT R2, R107, 0xffff, RZ, 0xc0, !PT ;  /* 0x0000ffff6b027812 */ /* 0x002fe800078ec0ff */
[----:B------:R-:W-:Y:S04]  /*1e970*/  SHF.R.U32.HI R2, RZ, 0x8, R2 ;  /* 0x00000008ff027819 */ /* 0x000fe80000011602 */
[----:B------:R-:W-:Y:S04]  /*1e980*/  LOP3.LUT R2, R2, 0xffff, RZ, 0xc0, !PT ;  /* 0x0000ffff02027812 */ /* 0x000fe800078ec0ff */
[C---:B------:R-:W-:Y:S02]  /*1e990*/  ISETP.GE.U32.AND P0, PT, R194.reuse, R2, PT ;  /* 0x00000002c200720c */ /* 0x040fe40003f06070 */
[--C-:B------:R-:W-:Y:S02]  /*1e9a0*/  SHF.R.U32.HI R2, RZ, 0x18, R107.reuse ;  /* 0x00000018ff027819 */ /* 0x100fe4000001166b */
[----:B--2---:R-:W-:Y:S02]  /*1e9b0*/  F2FP.BF16.PACK_AB R201, R111, R118 ;  /* 0x000000766fc9723e */ /* 0x004fe400000010ff */
[----:B------:R-:W-:Y:S02]  /*1e9c0*/  ISETP.GE.U32.AND P1, PT, R194, R2, PT ;  /* 0x00000002c200720c */ /* 0x000fe40003f26070 */
[--C-:B------:R-:W-:Y:S04]  /*1e9d0*/  SHF.R.U32.HI R2, RZ, 0x10, R107.reuse ;  /* 0x00000010ff027819 */ /* 0x100fe8000001166b */
[----:B------:R-:W-:Y:S04]  /*1e9e0*/  LOP3.LUT R2, R2, 0xff, RZ, 0xc0, !PT ;  /* 0x000000ff02027812 */ /* 0x000fe800078ec0ff */
[----:B------:R-:W-:Y:S01]  /*1e9f0*/  ISETP.GE.U32.AND P2, PT, R194, R2, PT ;  /* 0x00000002c200720c */ /* 0x000fe20003f46070 */
[----:B------:R-:W-:Y:S01]  /*1ea00*/  FADD.FTZ R2, R130, R142 ;  /* 0x0000008e82027221 */ /* 0x000fe20000010000 */
[----:B------:R-:W-:Y:S02]  /*1ea10*/  LOP3.LUT R142, R155, R117, RZ, 0x3c, !PT ;  /* 0x000000759b8e7212 */ /* 0x000fe400078e3cff */
[----:B------:R-:W-:Y:S01]  /*1ea20*/  MUFU.EX2 R117, R230 ;  /* 0x000000e600757308 */ /* 0x000fe20000000800 */
[----:B------:R-:W-:Y:S02]  /*1ea30*/  FADD.FTZ R127, R127, R2 ;  /* 0x000000027f7f7221 */ /* 0x000fe40000010000 */
[----:B------:R-:W-:Y:S05]  /*1ea40*/  IMAD.WIDE.U32 R142, R142, -0x2daee0ad, RZ ;  /* 0xd2511f538e8e7825 */ /* 0x000fea00078e00ff */
[----:B------:R-:W-:Y:S01]  /*1ea50*/  LOP3.LUT R130, R143, R133, R136, 0x96, !PT ;  /* 0x000000858f827212 */ /* 0x000fe200078e9688 */
[----:B---3--:R-:W-:Y:S05]  /*1ea60*/  @!P0 HFMA2.BF16_V2 R112, -RZ.H0_H0, RZ.H0_H0, -R0.H0_H0 ;  /* 0x200000ffff708231 */ /* 0x008fea0000340900 */
[----:B------:R-:W-:Y:S01]  /*1ea70*/  PRMT R107, R112, 0x7610, R107 ;  /* 0x00007610706b7816 */ /* 0x000fe2000000006b */
[----:B------:R1:W-:Y:S03]  /*1ea80*/  @!P0 STL.S16 [R1+0xc4], R112 ;  /* 0x0000c47001008387 */ /* 0x0003e60000100600 */
[----:B------:R-:W-:Y:S01]  /*1ea90*/  @!P0 PRMT R0, R107, 0x5410, RZ ;  /* 0x000054106b008816 */ /* 0x000fe200000000ff */
[----:B------:R2:W3:Y:S01]  /*1eaa0*/  LDL.S16 R183, [R1+0xc0] ;  /* 0x0000c00001b77983 */ /* 0x0004e20000100600 */
[----:B------:R-:W-:Y:S02]  /*1eab0*/  FADD.FTZ R107, R128, R134 ;  /* 0x00000086806b7221 */ /* 0x000fe40000010000 */
[----:B------:R-:W4:Y:S01]  /*1eac0*/  MUFU.EX2 R128, R228 ;  /* 0x000000e400807308 */ /* 0x000f220000000800 */
[----:B------:R2:W2:Y:S01]  /*1ead0*/  LDL.S16 R177, [R1+0xbc] ;  /* 0x0000bc0001b17983 */ /* 0x0004a20000100600 */
[----:B------:R-:W-:Y:S02]  /*1eae0*/  FADD.FTZ R134, R126, R107 ;  /* 0x0000006b7e867221 */ /* 0x000fe40000010000 */
[----:B------:R-:W-:Y:S01]  /*1eaf0*/  FADD.FTZ R126, R121, R140 ;  /* 0x0000008c797e7221 */ /* 0x000fe20000010000 */
[----:B------:R-:W2:Y:S01]  /*1eb00*/  LDL R155, [R1+0x198] ;  /* 0x00019800019b7983 */ /* 0x000ea20000100800 */
[----:B------:R-:W-:Y:S03]  /*1eb10*/  FADD.FTZ R107, R118, R127 ;  /* 0x0000007f766b7221 */ /* 0x000fe60000010000 */
[----:B------:R4:W-:Y:S04]  /*1eb20*/  ST.E.U16 [R196.64+0x2], R0 ;  /* 0x00000200c4007985 */ /* 0x0009e8000c101504 */
[----:B-1----:R-:W2:Y:S01]  /*1eb30*/  LDL R112, [R1+0x190] ;  /* 0x0001900001707983 */ /* 0x002ea20000100800 */
[----:B----4-:R-:W-:Y:S02]  /*1eb40*/  F2FP.BF16.PACK_AB R184, R117, R128 ;  /* 0x0000008075b8723e */ /* 0x010fe400000010ff */
[----:B------:R-:W-:Y:S04]  /*1eb50*/  IADD3 R0, R135, 0x1, RZ ;  /* 0x0000000187007810 */ /* 0x000fe80007ffe0ff */
[----:B------:R-:W-:Y:S01]  /*1eb60*/  LOP3.LUT R2, R223, R0, RZ, 0x3c, !PT ;  /* 0x00000000df027212 */ /* 0x000fe200078e3cff */
[----:B------:R-:W-:Y:S01]  /*1eb70*/  IMAD.MOV.U32 R223, RZ, RZ, R171 ;  /* 0x000000ffffdf7224 */ /* 0x000fe200078e00ab */
[----:B------:R-:W-:Y:S02]  /*1eb80*/  PRMT R0, R3, 0x7632, R0 ;  /* 0x0000763203007816 */ /* 0x000fe40000000000 */
[----:B------:R-:W-:Y:S01]  /*1eb90*/  LOP3.LUT R146, R2, R137, RZ, 0x3c, !PT ;  /* 0x0000008902927212 */ /* 0x000fe200078e3cff */
[----:B------:R-:W-:Y:S01]  /*1eba0*/  FADD.FTZ R2, R131, R141 ;  /* 0x0000008d83027221 */ /* 0x000fe20000010000 */
[----:B------:R-:W-:Y:S01]  /*1ebb0*/  PRMT R118, R3, 0x5410, R0 ;  /* 0x0000541003767816 */ /* 0x000fe20000000000 */
[----:B------:R-:W-:Y:S04]  /*1ebc0*/  IMAD.WIDE.U32 R130, R130, -0x326172a9, RZ ;  /* 0xcd9e8d5782827825 */ /* 0x000fe800078e00ff */
[----:B------:R-:W-:Y:S01]  /*1ebd0*/  FADD.FTZ R133, R113, R2 ;  /* 0x0000000271857221 */ /* 0x000fe20000010000 */
[----:B------:R-:W-:Y:S01]  /*1ebe0*/  F2FP.BF16.PACK_AB R2, R120, R121 ;  /* 0x000000797802723e */ /* 0x000fe200000010ff */
[----:B------:R-:W-:Y:S02]  /*1ebf0*/  FADD.FTZ R121, R111, R107 ;  /* 0x0000006b6f797221 */ /* 0x000fe40000010000 */
[----:B------:R-:W-:Y:S01]  /*1ec00*/  MUFU.EX2 R107, R236 ;  /* 0x000000ec006b7308 */ /* 0x000fe20000000800 */
[----:B------:R-:W-:Y:S02]  /*1ec10*/  FADD.FTZ R111, R132, R134 ;  /* 0x00000086846f7221 */ /* 0x000fe40000010000 */
[----:B------:R-:W-:Y:S01]  /*1ec20*/  FADD.FTZ R120, R120, R126 ;  /* 0x0000007e78787221 */ /* 0x000fe20000010000 */
[----:B------:R-:W-:Y:S01]  /*1ec30*/  LOP3.LUT R126, R131, R149, R114, 0x96, !PT ;  /* 0x00000095837e7212 */ /* 0x000fe200078e9672 */
[----:B------:R-:W-:Y:S04]  /*1ec40*/  IMAD.WIDE.U32 R114, R115, -0x2daee0ad, RZ ;  /* 0xd2511f5373727825 */ /* 0x000fe800078e00ff */
[----:B------:R-:W-:Y:S01]  /*1ec50*/  IMAD.WIDE.U32 R126, R126, -0x2daee0ad, RZ ;  /* 0xd2511f537e7e7825 */ /* 0x000fe200078e00ff */
[----:B------:R-:W-:Y:S03]  /*1ec60*/  MUFU.EX2 R132, R240 ;  /* 0x000000f000847308 */ /* 0x000fe60000000800 */
[----:B------:R-:W-:Y:S01]  /*1ec70*/  FADD.FTZ R134, R125, R111 ;  /* 0x0000006f7d867221 */ /* 0x000fe20000010000 */
[----:B------:R-:W-:Y:S06]  /*1ec80*/  LOP3.LUT R114, R127, R189, R114, 0x96, !PT ;  /* 0x000000bd7f727212 */ /* 0x000fec00078e9672 */
[----:B------:R-:W1:Y:S02]  /*1ec90*/  MUFU.EX2 R111, R243 ;  /* 0x000000f3006f7308 */ /* 0x000e640000000800 */
[----:B-1----:R-:W-:Y:S01]  /*1eca0*/  F2FP.BF16.PACK_AB R163, R111, R132 ;  /* 0x000000846fa3723e */ /* 0x002fe200000010ff */
[----:B---3--:R-:W-:Y:S02]  /*1ecb0*/  @!P2 HFMA2.BF16_V2 R183, -RZ.H0_H0, RZ.H0_H0, -R3.H0_H0 ;  /* 0x200000ffffb7a231 */ /* 0x008fe40000340903 */
[----:B--2---:R-:W-:Y:S03]  /*1ecc0*/  @!P1 HFMA2.BF16_V2 R177, -RZ.H0_H0, RZ.H0_H0, -R0.H0_H0 ;  /* 0x200000ffffb19231 */ /* 0x004fe60000340900 */
[----:B------:R-:W-:Y:S01]  /*1ecd0*/  PRMT R137, R183, 0x7610, R137 ;  /* 0x00007610b7897816 */ /* 0x000fe20000000089 */
[----:B------:R1:W-:Y:S01]  /*1ece0*/  @!P2 STL.S16 [R1+0xc0], R183 ;  /* 0x0000c0b70100a387 */ /* 0x0003e20000100600 */
[----:B------:R-:W-:Y:S03]  /*1ecf0*/  PRMT R135, R177, 0x7610, R135 ;  /* 0x00007610b1877816 */ /* 0x000fe60000000087 */
[----:B------:R2:W-:Y:S01]  /*1ed00*/  @!P1 STL.S16 [R1+0xbc], R177 ;  /* 0x0000bcb101009387 */ /* 0x0005e20000100600 */
[----:B------:R-:W-:Y:S02]  /*1ed10*/  @!P2 PRMT R3, R137, 0x5410, RZ ;  /* 0x000054108903a816 */ /* 0x000fe400000000ff */
[----:B------:R-:W-:Y:S01]  /*1ed20*/  @!P1 PRMT R0, R135, 0x5410, RZ ;  /* 0x0000541087009816 */ /* 0x000fe200000000ff */
[----:B------:R3:W4:Y:S04]  /*1ed30*/  LDL.S16 R140, [R1+0x130] ;  /* 0x00013000018c7983 */ /* 0x0007280000100600 */
[----:B------:R-:W3:Y:S01]  /*1ed40*/  LDL.64 R226, [R1+0x178] ;  /* 0x0001780001e27983 */ /* 0x000ee20000100a00 */
[----:B------:R-:W-:Y:S05]  /*1ed50*/  IADD3 R112, P0, R196, R112, RZ ;  /* 0x00000070c4707210 */ /* 0x000fea0007f1e0ff */
[----:B------:R-:W3:Y:S01]  /*1ed60*/  LDL R137, [R1+0x184] ;  /* 0x0001840001897983 */ /* 0x000ee20000100800 */
[----:B------:R-:W-:Y:S02]  /*1ed70*/  IMAD.X R113, R197, 0x1, R155, P0 ;  /* 0x00000001c5717824 */ /* 0x000fe400000e069b */
[----:B------:R-:W-:Y:S02]  /*1ed80*/  IMAD.MOV.U32 R155, RZ, RZ, R153 ;  /* 0x000000ffff9b7224 */ /* 0x000fe400078e0099 */
[----:B------:R-:W-:Y:S01]  /*1ed90*/  IMAD.MOV.U32 R153, RZ, RZ, R157 ;  /* 0x000000ffff997224 */ /* 0x000fe200078e009d */
[----:B------:R2:W-:Y:S01]  /*1eda0*/  ST.E.U16 [R112.64+0x2], R0 ;  /* 0x0000020070007985 */ /* 0x0005e2000c101504 */
[----:B-1----:R-:W-:Y:S03]  /*1edb0*/  IMAD.MOV.U32 R183, RZ, RZ, R144 ;  /* 0x000000ffffb77224 */ /* 0x002fe600078e0090 */
[----:B------:R1:W-:Y:S01]  /*1edc0*/  ST.E.U16 [R112.64], R3 ;  /* 0x0000000370007985 */ /* 0x0003e2000c101504 */
[----:B--2---:R-:W-:Y:S02]  /*1edd0*/  IMAD.MOV.U32 R177, RZ, RZ, R154 ;  /* 0x000000ffffb17224 */ /* 0x004fe400078e009a */
[----:B------:R-:W-:Y:S04]  /*1ede0*/  IMAD.MOV.U32 R154, RZ, RZ, R156 ;  /* 0x000000ffff9a7224 */ /* 0x000fe800078e009c */
[----:B------:R-:W-:Y:S01]  /*1edf0*/  IMAD.MOV.U32 R225, RZ, RZ, R154 ;  /* 0x000000ffffe17224 */ /* 0x000fe200078e009a */
[----:B------:R-:W2:Y:S01]  /*1ee00*/  MUFU.EX2 R0, R238 ;  /* 0x000000ee00007308 */ /* 0x000ea20000000800 */
[----:B-1----:R-:W-:Y:S04]  /*1ee10*/  FADD.FTZ R3, R129, R133 ;  /* 0x0000008581037221 */ /* 0x002fe80000010000 */
[----:B------:R-:W-:Y:S01]  /*1ee20*/  FADD.FTZ R133, R124, R3 ;  /* 0x000000037c857221 */ /* 0x000fe20000010000 */
[----:B------:R-:W-:Y:S01]  /*1ee30*/  LOP3.LUT R124, R115, R191, R142, 0x96, !PT ;  /* 0x000000bf737c7212 */ /* 0x000fe200078e968e */
[----:B------:R-:W-:Y:S02]  /*1ee40*/  FADD.FTZ R3, R128, R120 ;  /* 0x0000007880037221 */ /* 0x000fe40000010000 */
[----:B------:R-:W-:Y:S04]  /*1ee50*/  IMAD.WIDE.U32 R114, R114, -0x326172a9, RZ ;  /* 0xcd9e8d5772727825 */ /* 0x000fe800078e00ff */
[----:B------:R-:W-:Y:S04]  /*1ee60*/  IMAD.WIDE.U32 R124, R124, -0x326172a9, RZ ;  /* 0xcd9e8d577c7c7825 */ /* 0x000fe800078e00ff */
[----:B------:R-:W-:Y:S01]  /*1ee70*/  FADD.FTZ R127, R117, R3 ;  /* 0x00000003757f7221 */ /* 0x000fe20000010000 */
[----:B------:R-:W-:Y:S01]  /*1ee80*/  LOP3.LUT R120, R125, R224, R130, 0x96, !PT ;  /* 0x000000e07d787212 */ /* 0x000fe200078e9682 */
[----:B------:R-:W-:Y:S01]  /*1ee90*/  FADD.FTZ R3, R107, R121 ;  /* 0x000000796b037221 */ /* 0x000fe20000010000 */
[----:B------:R-:W-:Y:S01]  /*1eea0*/  LOP3.LUT R124, R115, R175, R124, 0x96, !PT ;  /* 0x000000af737c7212 */ /* 0x000fe200078e967c */
[----:B------:R-:W1:Y:S01]  /*1eeb0*/  MUFU.EX2 R117, R237 ;  /* 0x000000ed00757308 */ /* 0x000e620000000800 */
[C---:B--2---:R-:W-:Y:S01]  /*1eec0*/  F2FP.BF16.PACK_AB R202, R0.reuse, R107 ;  /* 0x0000006b00ca723e */ /* 0x044fe200000010ff */
[----:B------:R-:W-:Y:S02]  /*1eed0*/  FADD.FTZ R125, R0, R3 ;  /* 0x00000003007d7221 */ /* 0x000fe40000010000 */
[----:B------:R-:W-:Y:S04]  /*1eee0*/  IMAD.WIDE.U32 R120, R120, -0x2daee0ad, RZ ;  /* 0xd2511f5378787825 */ /* 0x000fe800078e00ff */
[----:B------:R-:W-:Y:S01]  /*1eef0*/  IMAD.WIDE.U32 R170, R124, -0x2daee0ad, RZ ;  /* 0xd2511f537caa7825 */ /* 0x000fe200078e00ff */
[----:B------:R-:W-:Y:S01]  /*1ef00*/  LOP3.LUT R126, R121, R179, R126, 0x96, !PT ;  /* 0x000000b3797e7212 */ /* 0x000fe200078e967e */
[----:B------:R-:W2:Y:S02]  /*1ef10*/  MUFU.EX2 R3, R239 ;  /* 0x000000ef00037308 */ /* 0x000ea40000000800 */
[----:B------:R-:W-:Y:S01]  /*1ef20*/  FADD.FTZ R107, R132, R134 ;  /* 0x00000086846b7221 */ /* 0x000fe20000010000 */
[----:B------:R-:W-:Y:S01]  /*1ef30*/  LOP3.LUT R128, R171, R174, R120, 0x96, !PT ;  /* 0x000000aeab807212 */ /* 0x000fe200078e9678 */
[----:B------:R-:W-:Y:S04]  /*1ef40*/  IMAD.WIDE.U32 R156, R126, -0x326172a9, RZ ;  /* 0xcd9e8d577e9c7825 */ /* 0x000fe800078e00ff */
[----:B------:R-:W-:Y:S01]  /*1ef50*/  IMAD.WIDE.U32 R128, R128, -0x326172a9, RZ ;  /* 0xcd9e8d5780807825 */ /* 0x000fe200078e00ff */
[----:B------:R-:W-:Y:S01]  /*1ef60*/  LOP3.LUT R144, R157, R162, R114, 0x96, !PT ;  /* 0x000000a29d907212 */ /* 0x000fe200078e9672 */
[----:B------:R-:W2:Y:S02]  /*1ef70*/  MUFU.EX2 R0, R241 ;  /* 0x000000f100007308 */ /* 0x000ea40000000800 */
[----:B------:R-:W-:Y:S01]  /*1ef80*/  FADD.FTZ R134, R111, R107 ;  /* 0x0000006b6f867221 */ /* 0x000fe20000010000 */
[----:B------:R-:W-:Y:S01]  /*1ef90*/  LOP3.LUT R107, R129, R213, R156, 0x96, !PT ;  /* 0x000000d5816b7212 */ /* 0x000fe200078e969c */
[----:B-1----:R-:W-:Y:S06]  /*1efa0*/  FADD.FTZ R120, R117, R127 ;  /* 0x0000007f75787221 */ /* 0x002fec0000010000 */
[----:B------:R-:W1:Y:S01]  /*1efb0*/  MUFU.EX2 R111, R242 ;  /* 0x000000f2006f7308 */ /* 0x000e620000000800 */
[----:B--2---:R-:W-:Y:S09]  /*1efc0*/  FADD.FTZ R114, R3, R133 ;  /* 0x0000008503727221 */ /* 0x004ff20000010000 */
[----:B------:R-:W-:Y:S01]  /*1efd0*/  MUFU.EX2 R127, R247 ;  /* 0x000000f7007f7308 */ /* 0x000fe20000000800 */
[C---:B------:R-:W-:Y:S01]  /*1efe0*/  F2FP.BF16.PACK_AB R181, R0.reuse, R3 ;  /* 0x0000000300b5723e */ /* 0x040fe200000010ff */
[----:B------:R-:W-:Y:S01]  /*1eff0*/  FADD.FTZ R135, R0, R114 ;  /* 0x0000007200877221 */ /* 0x000fe20000010000 */
[----:B------:R-:W-:Y:S02]  /*1f000*/  LOP3.LUT R0, R107, 0xff, RZ, 0xc0, !PT ;  /* 0x000000ff6b007812 */ /* 0x000fe400078ec0ff */
[----:B------:R-:W-:Y:S02]  /*1f010*/  PRMT R3, R106, 0x7632, R3 ;  /* 0x000076326a037816 */ /* 0x000fe40000000003 */
[----:B------:R-:W-:Y:S03]  /*1f020*/  ISETP.GE.U32.AND P1, PT, R194, R0, PT ;  /* 0x00000000c200720c */ /* 0x000fe60003f26070 */
[----:B------:R-:W2:Y:S01]  /*1f030*/  MUFU.EX2 R124, R250 ;  /* 0x000000fa007c7308 */ /* 0x000ea20000000800 */
[----:B------:R-:W-:Y:S02]  /*1f040*/  PRMT R126, R106, 0x5410, R3 ;  /* 0x000054106a7e7816 */ /* 0x000fe40000000003 */
[C---:B-1----:R-:W-:Y:S01]  /*1f050*/  F2FP.BF16.PACK_AB R0, R111.reuse, R117 ;  /* 0x000000756f00723e */ /* 0x042fe200000010ff */
[----:B------:R-:W-:Y:S06]  /*1f060*/  FADD.FTZ R143, R111, R120 ;  /* 0x000000786f8f7221 */ /* 0x000fec0000010000 */
[----:B------:R-:W-:Y:S10]  /*1f070*/  MUFU.EX2 R117, R249 ;  /* 0x000000f900757308 */ /* 0x000ff40000000800 */
[----:B------:R-:W1:Y:S01]  /*1f080*/  MUFU.EX2 R111, R251 ;  /* 0x000000fb006f7308 */ /* 0x000e620000000800 */
[----:B--2---:R-:W-:Y:S02]  /*1f090*/  F2FP.BF16.PACK_AB R167, R124, R127 ;  /* 0x0000007f7ca7723e */ /* 0x004fe400000010ff */
[----:B-1----:R-:W-:Y:S01]  /*1f0a0*/  F2FP.BF16.PACK_AB R187, R111, R117 ;  /* 0x000000756fbb723e */ /* 0x002fe200000010ff */
[----:B----4-:R-:W-:Y:S01]  /*1f0b0*/  @!P1 HFMA2.BF16_V2 R140, -RZ.H0_H0, RZ.H0_H0, -R106.H0_H0 ;  /* 0x200000ffff8c9231 */ /* 0x010fe2000034096a */
[----:B---3--:R-:W-:Y:S04]  /*1f0c0*/  IADD3 R114, P0, R226, R112, RZ ;  /* 0x00000070e2727210 */ /* 0x008fe80007f1e0ff */
[----:B------:R1:W-:Y:S01]  /*1f0d0*/  @!P1 STL.S16 [R1+0x130], R140 ;  /* 0x0001308c01009387 */ /* 0x0003e20000100600 */
[----:B------:R-:W-:Y:S01]  /*1f0e0*/  PRMT R121, R140, 0x7610, R121 ;  /* 0x000076108c797816 */ /* 0x000fe20000000079 */
[----:B------:R-:W-:Y:S02]  /*1f0f0*/  IMAD.MOV.U32 R226, RZ, RZ, R153 ;  /* 0x000000ffffe27224 */ /* 0x000fe400078e0099 */
[----:B------:R-:W2:Y:S01]  /*1f100*/  LDL R132, [R1+0x18c] ;  /* 0x00018c0001847983 */ /* 0x000ea20000100800 */
[----:B------:R-:W-:Y:S01]  /*1f110*/  @!P1 PRMT R106, R121, 0x5410, RZ ;  /* 0x00005410796a9816 */ /* 0x000fe200000000ff */
[----:B------:R-:W-:Y:S02]  /*1f120*/  IMAD.X R115, R137, 0x1, R113, P0 ;  /* 0x0000000189737824 */ /* 0x000fe400000e0671 */
[----:B------:R3:W4:Y:S04]  /*1f130*/  LDL.S16 R121, [R1+0x100] ;  /* 0x0001000001797983 */ /* 0x0007280000100600 */
[----:B------:R3:W-:Y:S04]  /*1f140*/  ST.E.U16 [R114.64], R106 ;  /* 0x0000006a72007985 */ /* 0x0007e8000c101504 */
[----:B------:R2:W2:Y:S04]  /*1f150*/  LDL.S16 R137, [R1+0x138] ;  /* 0x0001380001897983 */ /* 0x0004a80000100600 */
[----:B------:R-:W2:Y:S04]  /*1f160*/  LDL R120, [R1+0x180] ;  /* 0x0001800001787983 */ /* 0x000ea80000100800 */
[----:B------:R-:W2:Y:S04]  /*1f170*/  LDL R133, [R1+0x194] ;  /* 0x0001940001857983 */ /* 0x000ea80000100800 */
[----:B-1----:R-:W2:Y:S01]  /*1f180*/  LDL R140, [R1+0x188] ;  /* 0x00018800018c7983 */ /* 0x002ea20000100800 */
[----:B---3--:R-:W-:Y:S02]  /*1f190*/  LOP3.LUT R106, R107, 0xffff, RZ, 0xc0, !PT ;  /* 0x0000ffff6b6a7812 */ /* 0x008fe400078ec0ff */
[----:B------:R-:W-:Y:S02]  /*1f1a0*/  LOP3.LUT R114, R122, 0xff, RZ, 0xc0, !PT ;  /* 0x000000ff7a727812 */ /* 0x000fe400078ec0ff */
[----:B------:R-:W-:Y:S02]  /*1f1b0*/  SHF.R.U32.HI R106, RZ, 0x8, R106 ;  /* 0x00000008ff6a7819 */ /* 0x000fe4000001166a */
[----:B------:R-:W-:Y:S02]  /*1f1c0*/  ISETP.GE.U32.AND P6, PT, R194, R114, PT ;  /* 0x00000072c200720c */ /* 0x000fe40003fc6070 */
[----:B------:R-:W-:Y:S02]  /*1f1d0*/  LOP3.LUT R106, R106, 0xffff, RZ, 0xc0, !PT ;  /* 0x0000ffff6a6a7812 */ /* 0x000fe400078ec0ff */
[----:B------:R-:W-:Y:S02]  /*1f1e0*/  SHF.R.U32.HI R114, RZ, 0x18, R122 ;  /* 0x00000018ff727819 */ /* 0x000fe4000001167a */
[C---:B------:R-:W-:Y:S02]  /*1f1f0*/  ISETP.GE.U32.AND P0, PT, R194.reuse, R106, PT ;  /* 0x0000006ac200720c */ /* 0x040fe40003f06070 */
[--C-:B------:R-:W-:Y:S02]  /*1f200*/  SHF.R.U32.HI R106, RZ, 0x10, R107.reuse ;  /* 0x00000010ff6a7819 */ /* 0x100fe4000001166b */
[----:B------:R-:W-:Y:S02]  /*1f210*/  ISETP.GE.U32.AND P3, PT, R194, R114, PT ;  /* 0x00000072c200720c */ /* 0x000fe40003f66070 */
[----:B------:R-:W-:Y:S02]  /*1f220*/  LOP3.LUT R114, R106, 0xff, RZ, 0xc0, !PT ;  /* 0x000000ff6a727812 */ /* 0x000fe400078ec0ff */
[----:B------:R-:W-:Y:S02]  /*1f230*/  LOP3.LUT R106, R122, 0xffff, RZ, 0xc0, !PT ;  /* 0x0000ffff7a6a7812 */ /* 0x000fe400078ec0ff */
[C---:B------:R-:W-:Y:S02]  /*1f240*/  ISETP.GE.U32.AND P2, PT, R194.reuse, R114, PT ;  /* 0x00000072c200720c */ /* 0x040fe40003f46070 */
[----:B------:R-:W-:Y:S02]  /*1f250*/  SHF.R.U32.HI R107, RZ, 0x18, R107 ;  /* 0x00000018ff6b7819 */ /* 0x000fe4000001166b */
[----:B------:R-:W-:Y:S02]  /*1f260*/  SHF.R.U32.HI R106, RZ, 0x8, R106 ;  /* 0x00000008ff6a7819 */ /* 0x000fe4000001166a */
[----:B------:R-:W-:Y:S02]  /*1f270*/  ISETP.GE.U32.AND P1, PT, R194, R107, PT ;  /* 0x0000006bc200720c */ /* 0x000fe40003f26070 */
[----:B------:R-:W-:Y:S02]  /*1f280*/  LOP3.LUT R107, R106, 0xffff, RZ, 0xc0, !PT ;  /* 0x0000ffff6a6b7812 */ /* 0x000fe400078ec0ff */
[----:B------:R-:W-:Y:S02]  /*1f290*/  PRMT R106, R208, 0x7610, R106 ;  /* 0x00007610d06a7816 */ /* 0x000fe4000000006a */
[----:B------:R-:W-:Y:S04]  /*1f2a0*/  SHF.R.U32.HI R115, RZ, 0x10, R122 ;  /* 0x00000010ff737819 */ /* 0x000fe8000001167a */
[----:B------:R-:W-:Y:S04]  /*1f2b0*/  LOP3.LUT R115, R115, 0xff, RZ, 0xc0, !PT ;  /* 0x000000ff73737812 */ /* 0x000fe800078ec0ff */
[----:B------:R-:W-:Y:S01]  /*1f2c0*/  ISETP.GE.U32.AND P4, PT, R194, R115, PT ;  /* 0x00000073c200720c */ /* 0x000fe20003f86070 */
[----:B----4-:R-:W-:Y:S05]  /*1f2d0*/  @!P0 HFMA2.BF16_V2 R121, -RZ.H0_H0, RZ.H0_H0, -R3.H0_H0 ;  /* 0x200000ffff798231 */ /* 0x010fea0000340903 */
[----:B------:R-:W-:Y:S01]  /*1f2e0*/  PRMT R114, R121, 0x7610, R114 ;  /* 0x0000761079727816 */ /* 0x000fe20000000072 */
[----:B------:R1:W-:Y:S01]  /*1f2f0*/  @!P0 STL.S16 [R1+0x100], R121 ;  /* 0x0001007901008387 */ /* 0x0003e20000100600 */
[----:B--2---:R-:W-:Y:S02]  /*1f300*/  @!P2 HFMA2.BF16_V2 R137, -RZ.H0_H0, RZ.H0_H0, -R106.H0_H0 ;  /* 0x200000ffff89a231 */ /* 0x004fe4000034096a */
[----:B------:R-:W-:Y:S02]  /*1f310*/  @!P0 PRMT R3, R114, 0x5410, RZ ;  /* 0x0000541072038816 */ /* 0x000fe400000000ff */
[C---:B------:R-:W-:Y:S02]  /*1f320*/  IADD3 R114, P0, R196.reuse, R132, RZ ;  /* 0x00000084c4727210 */ /* 0x040fe40007f1e0ff */
[----:B------:R-:W-:Y:S01]  /*1f330*/  IADD3 R120, P5, R196, R120, RZ ;  /* 0x00000078c4787210 */ /* 0x000fe20007fbe0ff */
[----:B------:R2:W3:Y:S01]  /*1f340*/  LDL.S16 R132, [R1+0x12c] ;  /* 0x00012c0001847983 */ /* 0x0004e20000100600 */
[----:B------:R-:W-:Y:S01]  /*1f350*/  PRMT R136, R137, 0x7610, R136 ;  /* 0x0000761089887816 */ /* 0x000fe20000000088 */
[C---:B------:R-:W-:Y:S02]  /*1f360*/  IMAD.X R115, R197.reuse, 0x1, R133, P0 ;  /* 0x00000001c5737824 */ /* 0x040fe400000e0685 */
[----:B------:R4:W-:Y:S01]  /*1f370*/  @!P2 STL.S16 [R1+0x138], R137 ;  /* 0x000138890100a387 */ /* 0x0009e20000100600 */
[----:B------:R-:W-:Y:S03]  /*1f380*/  MUFU.EX2 R133, R245 ;  /* 0x000000f500857308 */ /* 0x000fe60000000800 */
[----:B------:R2:W2:Y:S04]  /*1f390*/  LDL.S16 R154, [R1+0x134] ;  /* 0x00013400019a7983 */ /* 0x0004a80000100600 */
[----:B------:R2:W2:Y:S01]  /*1f3a0*/  LDL.S16 R153, [R1+0x144] ;  /* 0x0001440001997983 */ /* 0x0004a20000100600 */
[----:B-1----:R-:W-:Y:S01]  /*1f3b0*/  IMAD.X R121, R197, 0x1, R140, P5 ;  /* 0x00000001c5797824 */ /* 0x002fe200028e068c */
[----:B------:R-:W-:Y:S01]  /*1f3c0*/  ISETP.GE.U32.AND P5, PT, R194, R107, PT ;  /* 0x0000006bc200720c */ /* 0x000fe20003fa6070 */
[----:B------:R-:W-:Y:S03]  /*1f3d0*/  IMAD.WIDE.U32 R140, R146, -0x326172a9, RZ ;  /* 0xcd9e8d57928c7825 */ /* 0x000fe600078e00ff */
[----:B------:R1:W-:Y:S01]  /*1f3e0*/  ST.E.U16 [R120.64], R3 ;  /* 0x0000000378007985 */ /* 0x0003e2000c101504 */
[----:B------:R-:W-:Y:S01]  /*1f3f0*/  FADD.FTZ R107, R117, R125 ;  /* 0x0000007d756b7221 */ /* 0x000fe20000010000 */
[CC--:B------:R-:W-:Y:S02]  /*1f400*/  LOP3.LUT R146, R141.reuse, R182.reuse, R222, 0x96, !PT ;  /* 0x000000b68d927212 */ /* 0x0c0fe400078e96de */
[----:B------:R-:W-:Y:S01]  /*1f410*/  LOP3.LUT R157, R141, R182, R116, 0x96, !PT ;  /* 0x000000b68d9d7212 */ /* 0x000fe200078e9674 */
[----:B------:R-:W-:Y:S02]  /*1f420*/  IMAD.MOV.U32 R182, RZ, RZ, R155 ;  /* 0x000000ffffb67224 */ /* 0x000fe400078e009b */
[----:B----4-:R-:W-:Y:S01]  /*1f430*/  FADD.FTZ R137, R111, R107 ;  /* 0x0000006b6f897221 */ /* 0x010fe20000010000 */
[--C-:B------:R-:W-:Y:S01]  /*1f440*/  SHF.R.U32.HI R111, RZ, 0x18, R128.reuse ;  /* 0x00000018ff6f7819 */ /* 0x100fe20000011680 */
[----:B------:R-:W4:Y:S03]  /*1f450*/  MUFU.EX2 R107, R248 ;  /* 0x000000f8006b7308 */ /* 0x000f260000000800 */
[----:B------:R-:W-:Y:S02]  /*1f460*/  ISETP.GE.U32.AND P0, PT, R194, R111, PT ;  /* 0x0000006fc200720c */ /* 0x000fe40003f06070 */
[----:B------:R-:W-:Y:S02]  /*1f470*/  PRMT R111, R203, 0x7632, R111 ;  /* 0x00007632cb6f7816 */ /* 0x000fe4000000006f */
[----:B-1----:R-:W-:Y:S04]  /*1f480*/  PRMT R3, R208, 0x7632, R3 ;  /* 0x00007632d0037816 */ /* 0x002fe80000000003 */
[----:B------:R-:W-:Y:S02]  /*1f490*/  PRMT R125, R106, 0x5410, R3 ;  /* 0x000054106a7d7816 */ /* 0x000fe40000000003 */
[----:B------:R-:W-:Y:S02]  /*1f4a0*/  @!P2 PRMT R106, R136, 0x5410, RZ ;  /* 0x00005410886aa816 */ /* 0x000fe400000000ff */
[----:B----4-:R-:W-:Y:S01]  /*1f4b0*/  F2FP.BF16.PACK_AB R165, R107, R133 ;  /* 0x000000856ba5723e */ /* 0x010fe200000010ff */
[----:B------:R-:W1:Y:S02]  /*1f4c0*/  MUFU.EX2 R136, R244 ;  /* 0x000000f400887308 */ /* 0x000e640000000800 */
[----:B------:R4:W-:Y:S02]  /*1f4d0*/  ST.E.U16 [R114.64], R106 ;  /* 0x0000006a72007985 */ /* 0x0009e4000c101504 */
[----:B----4-:R-:W-:Y:S04]  /*1f4e0*/  LOP3.LUT R106, R128, 0xff, RZ, 0xc0, !PT ;  /* 0x000000ff806a7812 */ /* 0x010fe800078ec0ff */
[----:B------:R-:W-:Y:S02]  /*1f4f0*/  ISETP.GE.U32.AND P2, PT, R194, R106, PT ;  /* 0x0000006ac200720c */ /* 0x000fe40003f46070 */
[----:B------:R-:W-:Y:S04]  /*1f500*/  SHF.R.U32.HI R106, RZ, 0x10, R128 ;  /* 0x00000010ff6a7819 */ /* 0x000fe80000011680 */
[----:B------:R-:W-:Y:S01]  /*1f510*/  LOP3.LUT R116, R106, 0xff, RZ, 0xc0, !PT ;  /* 0x000000ff6a747812 */ /* 0x000fe200078ec0ff */
[----:B------:R-:W-:Y:S02]  /*1f520*/  FADD.FTZ R106, R127, R134 ;  /* 0x000000867f6a7221 */ /* 0x000fe40000010000 */
[----:B------:R-:W-:Y:S02]  /*1f530*/  MUFU.EX2 R127, R225 ;  /* 0x000000e1007f7308 */ /* 0x000fe40000000800 */
[--C-:B------:R-:W-:Y:S01]  /*1f540*/  FADD.FTZ R155, R124, R106.reuse ;  /* 0x0000006a7c9b7221 */ /* 0x100fe20000010000 */
[----:B------:R-:W-:Y:S01]  /*1f550*/  PRMT R106, R203, 0x7610, R106 ;  /* 0x00007610cb6a7816 */ /* 0x000fe2000000006a */
[----:B---3--:R-:W-:Y:S05]  /*1f560*/  @!P1 HFMA2.BF16_V2 R132, -RZ.H0_H0, RZ.H0_H0, -R3.H0_H0 ;  /* 0x200000ffff849231 */ /* 0x008fea0000340903 */
[----:B------:R-:W-:Y:S01]  /*1f570*/  PRMT R117, R132, 0x7610, R117 ;  /* 0x0000761084757816 */ /* 0x000fe20000000075 */
[----:B------:R3:W-:Y:S01]  /*1f580*/  @!P1 STL.S16 [R1+0x12c], R132 ;  /* 0x00012c8401009387 */ /* 0x0007e20000100600 */
[----:B--2---:R-:W-:Y:S02]  /*1f590*/  @!P6 HFMA2.BF16_V2 R154, -RZ.H0_H0, RZ.H0_H0, -R106.H0_H0 ;  /* 0x200000ffff9ae231 */ /* 0x004fe4000034096a */
[----:B------:R-:W-:Y:S01]  /*1f5a0*/  @!P1 PRMT R3, R117, 0x5410, RZ ;  /* 0x0000541075039816 */ /* 0x000fe200000000ff */
[----:B------:R2:W4:Y:S01]  /*1f5b0*/  LDL.S16 R223, [R1+0x140] ;  /* 0x0001400001df7983 */ /* 0x0005220000100600 */
[----:B------:R-:W-:Y:S01]  /*1f5c0*/  ISETP.GE.U32.AND P1, PT, R194, R116, PT ;  /* 0x00000074c200720c */ /* 0x000fe20003f26070 */
[----:B------:R-:W-:Y:S01]  /*1f5d0*/  FADD.FTZ R117, R133, R135 ;  /* 0x0000008785757221 */ /* 0x000fe20000010000 */
[----:B------:R-:W-:Y:S01]  /*1f5e0*/  PRMT R124, R154, 0x7610, R124 ;  /* 0x000076109a7c7816 */ /* 0x000fe2000000007c */
[----:B------:R2:W2:Y:S01]  /*1f5f0*/  LDL.S16 R222, [R1+0x13c] ;  /* 0x00013c0001de7983 */ /* 0x0004a20000100600 */
[----:B------:R-:W-:Y:S01]  /*1f600*/  LOP3.LUT R116, R128, 0xffff, RZ, 0xc0, !PT ;  /* 0x0000ffff80747812 */ /* 0x000fe200078ec0ff */
[----:B------:R-:W-:Y:S01]  /*1f610*/  @!P5 HFMA2.BF16_V2 R153, -RZ.H0_H0, RZ.H0_H0, -R111.H0_H0 ;  /* 0x200000ffff99d231 */ /* 0x000fe2000034096f */
[----:B------:R-:W-:Y:S01]  /*1f620*/  IMAD.WIDE.U32 R134, R145, -0x2daee0ad, RZ ;  /* 0xd2511f5391867825 */ /* 0x000fe200078e00ff */
[----:B------:R1:W-:Y:S01]  /*1f630*/  @!P6 STL.S16 [R1+0x134], R154 ;  /* 0x0001349a0100e387 */ /* 0x0003e20000100600 */
[----:B------:R-:W-:Y:S02]  /*1f640*/  SHF.R.U32.HI R116, RZ, 0x8, R116 ;  /* 0x00000008ff747819 */ /* 0x000fe40000011674 */
[----:B------:R-:W-:Y:S01]  /*1f650*/  PRMT R221, R153, 0x7610, R221 ;  /* 0x0000761099dd7816 */ /* 0x000fe200000000dd */
[----:B------:R2:W2:Y:S01]  /*1f660*/  LDL.S16 R133, [R1+0x120] ;  /* 0x0001200001857983 */ /* 0x0004a20000100600 */
[----:B------:R-:W-:Y:S03]  /*1f670*/  LOP3.LUT R116, R116, 0xffff, RZ, 0xc0, !PT ;  /* 0x0000ffff74747812 */ /* 0x000fe600078ec0ff */
[----:B------:R1:W-:Y:S04]  /*1f680*/  ST.E.U16 [R114.64+0x2], R3 ;  /* 0x0000020372007985 */ /* 0x0003e8000c101504 */
[----:B------:R1:W-:Y:S01]  /*1f690*/  @!P5 STL.S16 [R1+0x144], R153 ;  /* 0x000144990100d387 */ /* 0x0003e20000100600 */
[----:B---3--:R-:W3:Y:S01]  /*1f6a0*/  MUFU.EX2 R132, R246 ;  /* 0x000000f600847308 */ /* 0x008ee20000000800 */
[----:B-1----:R-:W-:Y:S01]  /*1f6b0*/  FADD.FTZ R154, R107, R117 ;  /* 0x000000756b9a7221 */ /* 0x002fe20000010000 */
[----:B------:R-:W-:Y:S01]  /*1f6c0*/  PRMT R117, R106, 0x5410, R111 ;  /* 0x000054106a757816 */ /* 0x000fe2000000006f */
[----:B------:R-:W-:Y:S01]  /*1f6d0*/  FADD.FTZ R107, R136, R143 ;  /* 0x0000008f886b7221 */ /* 0x000fe20000010000 */
[----:B------:R-:W-:Y:S02]  /*1f6e0*/  @!P6 PRMT R106, R124, 0x5410, RZ ;  /* 0x000054107c6ae816 */ /* 0x000fe400000000ff */
[----:B------:R-:W-:Y:S02]  /*1f6f0*/  ISETP.GE.U32.AND P6, PT, R194, R116, PT ;  /* 0x00000074c200720c */ /* 0x000fe40003fc6070 */
[----:B------:R-:W-:Y:S01]  /*1f700*/  @!P5 PRMT R111, R221, 0x5410, RZ ;  /* 0x00005410dd6fd816 */ /* 0x000fe200000000ff */
[----:B------:R1:W-:Y:S01]  /*1f710*/  ST.E.U16 [R196.64+0x10], R106 ;  /* 0x0000106ac4007985 */ /* 0x0003e2000c101504 */
[----:B------:R-:W-:Y:S01]  /*1f720*/  LOP3.LUT R124, R135, R252, R180, 0x96, !PT ;  /* 0x000000fc877c7212 */ /* 0x000fe200078e96b4 */
[----:B------:R-:W1:Y:S01]  /*1f730*/  MUFU.EX2 R116, R226 ;  /* 0x000000e200747308 */ /* 0x000e620000000800 */
[----:B---3--:R-:W-:Y:S01]  /*1f740*/  F2FP.BF16.PACK_AB R166, R132, R136 ;  /* 0x0000008884a6723e */ /* 0x008fe200000010ff */
[----:B------:R3:W3:Y:S01]  /*1f750*/  LDL.S16 R221, [R1+0x11c] ;  /* 0x00011c0001dd7983 */ /* 0x0006e20000100600 */
[----:B------:R-:W-:Y:S01]  /*1f760*/  LOP3.LUT R3, R124, 0xff, RZ, 0xc0, !PT ;  /* 0x000000ff7c037812 */ /* 0x000fe200078ec0ff */
[--C-:B------:R-:W-:Y:S01]  /*1f770*/  FADD.FTZ R153, R132, R107.reuse ;  /* 0x0000006b84997221 */ /* 0x100fe20000010000 */
[----:B------:R-:W-:Y:S01]  /*1f780*/  PRMT R107, R110, 0x7632, R107 ;  /* 0x000076326e6b7816 */ /* 0x000fe2000000006b */
[----:B------:R2:W-:Y:S01]  /*1f790*/  ST.E.U16 [R196.64+0x12], R111 ;  /* 0x0000126fc4007985 */ /* 0x0005e2000c101504 */
[----:B------:R-:W-:Y:S02]  /*1f7a0*/  ISETP.GE.U32.AND P5, PT, R194, R3, PT ;  /* 0x00000003c200720c */ /* 0x000fe40003fa6070 */
[----:B------:R-:W-:Y:S04]  /*1f7b0*/  LOP3.LUT R3, R124, 0xffff, RZ, 0xc0, !PT ;  /* 0x0000ffff7c037812 */ /* 0x000fe800078ec0ff */
[----:B------:R-:W-:Y:S04]  /*1f7c0*/  SHF.R.U32.HI R3, RZ, 0x8, R3 ;  /* 0x00000008ff037819 */ /* 0x000fe80000011603 */
[----:B------:R-:W-:Y:S02]  /*1f7d0*/  LOP3.LUT R3, R3, 0xffff, RZ, 0xc0, !PT ;  /* 0x0000ffff03037812 */ /* 0x000fe400078ec0ff */
[C---:B-1----:R-:W-:Y:S01]  /*1f7e0*/  F2FP.BF16.PACK_AB R173, R116.reuse, R127 ;  /* 0x0000007f74ad723e */ /* 0x042fe200000010ff */
[----:B------:R-:W-:Y:S04]  /*1f7f0*/  FADD.FTZ R106, R127, R137 ;  /* 0x000000897f6a7221 */ /* 0x000fe80000010000 */
[----:B------:R-:W-:Y:S01]  /*1f800*/  FADD.FTZ R106, R116, R106 ;  /* 0x0000006a746a7221 */ /* 0x000fe20000010000 */
[----:B------:R-:W-:Y:S01]  /*1f810*/  PRMT R116, R110, 0x5410, R107 ;  /* 0x000054106e747816 */ /* 0x000fe2000000006b */
[----:B----4-:R-:W-:Y:S02]  /*1f820*/  @!P4 HFMA2.BF16_V2 R223, -RZ.H0_H0, RZ.H0_H0, -R110.H0_H0 ;  /* 0x200000ffffdfc231 */ /* 0x010fe4000034096e */
[----:B--2---:R-:W-:Y:S03]  /*1f830*/  @!P3 HFMA2.BF16_V2 R222, -RZ.H0_H0, RZ.H0_H0, -R107.H0_H0 ;  /* 0x200000ffffdeb231 */ /* 0x004fe6000034096b */
[----:B------:R-:W-:Y:S01]  /*1f840*/  PRMT R215, R223, 0x7610, R215 ;  /* 0x00007610dfd77816 */ /* 0x000fe200000000d7 */
[----:B------:R1:W-:Y:S03]  /*1f850*/  @!P4 STL.S16 [R1+0x140], R223 ;  /* 0x000140df0100c387 */ /* 0x0003e60000100600 */
[----:B------:R-:W-:Y:S01]  /*1f860*/  @!P4 PRMT R110, R215, 0x5410, RZ ;  /* 0x00005410d76ec816 */ /* 0x000fe200000000ff */
[----:B------:R-:W-:Y:S01]  /*1f870*/  @!P3 STL.S16 [R1+0x13c], R222 ;  /* 0x00013cde0100b387 */ /* 0x000fe20000100600 */
[----:B------:R-:W-:Y:S01]  /*1f880*/  PRMT R132, R222, 0x7610, R132 ;  /* 0x00007610de847816 */ /* 0x000fe20000000084 */
[----:B------:R-:W-:Y:S01]  /*1f890*/  @!P2 HFMA2.BF16_V2 R133, -RZ.H0_H0, RZ.H0_H0, -R105.H0_H0 ;  /* 0x200000ffff85a231 */ /* 0x000fe20000340969 */
[----:B------:R-:W-:Y:S01]  /*1f8a0*/  ISETP.GE.U32.AND P4, PT, R194, R3, PT ;  /* 0x00000003c200720c */ /* 0x000fe20003f86070 */
[----:B------:R2:W-:Y:S01]  /*1f8b0*/  STL [R1+0x2c], R106 ;  /* 0x00002c6a01007387 */ /* 0x0005e20000100800 */
[----:B------:R-:W-:Y:S02]  /*1f8c0*/  @!P3 PRMT R107, R132, 0x5410, RZ ;  /* 0x00005410846bb816 */ /* 0x000fe400000000ff */
[----:B------:R-:W-:Y:S01]  /*1f8d0*/  PRMT R3, R105, 0x7632, R3 ;  /* 0x0000763269037816 */ /* 0x000fe20000000003 */
[----:B------:R4:W4:Y:S01]  /*1f8e0*/  LDL.S16 R215, [R1+0x114] ;  /* 0x0001140001d77983 */ /* 0x0009220000100600 */
[----:B------:R-:W-:Y:S02]  /*1f8f0*/  PRMT R127, R133, 0x7610, R127 ;  /* 0x00007610857f7816 */ /* 0x000fe4000000007f */
[----:B------:R-:W-:Y:S01]  /*1f900*/  PRMT R111, R105, 0x5410, R3 ;  /* 0x00005410696f7816 */ /* 0x000fe20000000003 */
[----:B------:R3:W-:Y:S01]  /*1f910*/  ST.E.U16 [R112.64+0x12], R107 ;  /* 0x0000126b70007985 */ /* 0x0007e2000c101504 */
[----:B------:R-:W-:Y:S03]  /*1f920*/  @!P2 PRMT R105, R127, 0x5410, RZ ;  /* 0x000054107f69a816 */ /* 0x000fe600000000ff */
[----:B------:R-:W-:Y:S04]  /*1f930*/  ST.E.U16 [R112.64+0x10], R110 ;  /* 0x0000106e70007985 */ /* 0x000fe8000c101504 */
[----:B------:R3:W-:Y:S04]  /*1f940*/  ST.E.U16 [R120.64+0xe], R105 ;  /* 0x00000e6978007985 */ /* 0x0007e8000c101504 */
[----:B-1----:R1:W4:Y:S04]  /*1f950*/  LDL.S16 R223, [R1+0x118] ;  /* 0x0001180001df7983 */ /* 0x0023280000100600 */
[----:B------:R1:W-:Y:S01]  /*1f960*/  @!P2 STL.S16 [R1+0x120], R133 ;  /* 0x000120850100a387 */ /* 0x0003e20000100600 */
[--C-:B--2---:R-:W-:Y:S02]  /*1f970*/  SHF.R.U32.HI R106, RZ, 0x18, R124.reuse ;  /* 0x00000018ff6a7819 */ /* 0x104fe4000001167c */
[----:B------:R-:W-:Y:S01]  /*1f980*/  SHF.R.U32.HI R124, RZ, 0x10, R124 ;  /* 0x00000010ff7c7819 */ /* 0x000fe2000001167c */
[----:B------:R2:W2:Y:S01]  /*1f990*/  LDL.S16 R137, [R1+0x110] ;  /* 0x0001100001897983 */ /* 0x0004a20000100600 */
[----:B------:R-:W-:Y:S02]  /*1f9a0*/  ISETP.GE.U32.AND P3, PT, R194, R106, PT ;  /* 0x0000006ac200720c */ /* 0x000fe40003f66070 */
[----:B------:R-:W-:Y:S01]  /*1f9b0*/  LOP3.LUT R124, R124, 0xff, RZ, 0xc0, !PT ;  /* 0x000000ff7c7c7812 */ /* 0x000fe200078ec0ff */
[----:B---3--:R-:W-:Y:S01]  /*1f9c0*/  @!P6 HFMA2.BF16_V2 R221, -RZ.H0_H0, RZ.H0_H0, -R3.H0_H0 ;  /* 0x200000ffffdde231 */ /* 0x008fe20000340903 */
[C---:B------:R-:W-:Y:S02]  /*1f9d0*/  PRMT R106, R200.reuse, 0x7632, R106 ;  /* 0x00007632c86a7816 */ /* 0x040fe4000000006a */
[----:B------:R-:W-:Y:S02]  /*1f9e0*/  PRMT R107, R200, 0x7610, R107 ;  /* 0x00007610c86b7816 */ /* 0x000fe4000000006b */
[----:B------:R-:W-:Y:S01]  /*1f9f0*/  ISETP.GE.U32.AND P2, PT, R194, R124, PT ;  /* 0x0000007cc200720c */ /* 0x000fe20003f46070 */
[----:B------:R3:W-:Y:S01]  /*1fa00*/  @!P6 STL.S16 [R1+0x11c], R221 ;  /* 0x00011cdd0100e387 */ /* 0x0007e20000100600 */
[----:B------:R-:W-:Y:S03]  /*1fa10*/  PRMT R124, R221, 0x7610, R124 ;  /* 0x00007610dd7c7816 */ /* 0x000fe6000000007c */
[----:B------:R2:W2:Y:S01]  /*1fa20*/  LDL.S16 R222, [R1+0x108] ;  /* 0x0001080001de7983 */ /* 0x0004a20000100600 */
[----:B------:R-:W-:Y:S02]  /*1fa30*/  @!P6 PRMT R3, R124, 0x5410, RZ ;  /* 0x000054107c03e816 */ /* 0x000fe400000000ff */
[----:B------:R-:W-:Y:S02]  /*1fa40*/  PRMT R124, R107, 0x5410, R106 ;  /* 0x000054106b7c7816 */ /* 0x000fe4000000006a */
[----:B------:R-:W-:Y:S01]  /*1fa50*/  PRMT R105, R178, 0x7610, R105 ;  /* 0x00007610b2697816 */ /* 0x000fe20000000069 */
[----:B------:R3:W-:Y:S01]  /*1fa60*/  ST.E.U16 [R120.64+0x10], R3 ;  /* 0x0000100378007985 */ /* 0x0007e2000c101504 */
[----:B-1----:R-:W-:Y:S05]  /*1fa70*/  IMAD.WIDE.U32 R132, R144, -0x2daee0ad, RZ ;  /* 0xd2511f5390847825 */ /* 0x002fea00078e00ff */
[----:B------:R-:W-:Y:S04]  /*1fa80*/  LOP3.LUT R127, R133, R252, R170, 0x96, !PT ;  /* 0x000000fc857f7212 */ /* 0x000fe800078e96aa */
[C---:B------:R-:W-:Y:S04]  /*1fa90*/  LOP3.LUT R110, R127.reuse, 0xff, RZ, 0xc0, !PT ;  /* 0x000000ff7f6e7812 */ /* 0x040fe800078ec0ff */
[----:B------:R-:W-:Y:S01]  /*1faa0*/  ISETP.GE.U32.AND P6, PT, R194, R110, PT ;  /* 0x0000006ec200720c */ /* 0x000fe20003fc6070 */
[----:B---3--:R1:W3:Y:S01]  /*1fab0*/  LDL.S16 R221, [R1+0x104] ;  /* 0x0001040001dd7983 */ /* 0x0082e20000100600 */
[----:B------:R-:W-:Y:S04]  /*1fac0*/  LOP3.LUT R110, R127, 0xffff, RZ, 0xc0, !PT ;  /* 0x0000ffff7f6e7812 */ /* 0x000fe800078ec0ff */
[----:B------:R-:W-:Y:S04]  /*1fad0*/  SHF.R.U32.HI R110, RZ, 0x8, R110 ;  /* 0x00000008ff6e7819 */ /* 0x000fe8000001166e */
[----:B------:R-:W-:Y:S02]  /*1fae0*/  LOP3.LUT R110, R110, 0xffff, RZ, 0xc0, !PT ;  /* 0x0000ffff6e6e7812 */ /* 0x000fe400078ec0ff */
[--C-:B------:R-:W-:Y:S02]  /*1faf0*/  SHF.R.U32.HI R3, RZ, 0x18, R127.reuse ;  /* 0x00000018ff037819 */ /* 0x100fe4000001167f */
[----:B------:R-:W-:Y:S04]  /*1fb00*/  SHF.R.U32.HI R127, RZ, 0x10, R127 ;  /* 0x00000010ff7f7819 */ /* 0x000fe8000001167f */
[----:B------:R-:W-:Y:S01]  /*1fb10*/  LOP3.LUT R127, R127, 0xff, RZ, 0xc0, !PT ;  /* 0x000000ff7f7f7812 */ /* 0x000fe200078ec0ff */
[----:B----4-:R-:W-:Y:S05]  /*1fb20*/  @!P0 HFMA2.BF16_V2 R215, -RZ.H0_H0, RZ.H0_H0, -R106.H0_H0 ;  /* 0x200000ffffd78231 */ /* 0x010fea000034096a */
[----:B------:R-:W-:Y:S04]  /*1fb30*/  PRMT R143, R215, 0x7610, R143 ;  /* 0x00007610d78f7816 */ /* 0x000fe8000000008f */
[----:B------:R-:W-:Y:S05]  /*1fb40*/  @!P0 PRMT R106, R143, 0x5410, RZ ;  /* 0x000054108f6a8816 */ /* 0x000fea00000000ff */
[----:B------:R4:W-:Y:S01]  /*1fb50*/  ST.E.U16 [R114.64+0x12], R106 ;  /* 0x0000126a72007985 */ /* 0x0009e2000c101504 */
[----:B------:R-:W-:Y:S05]  /*1fb60*/  @!P1 HFMA2.BF16_V2 R223, -RZ.H0_H0, RZ.H0_H0, -R107.H0_H0 ;  /* 0x200000ffffdf9231 */ /* 0x000fea000034096b */
[----:B------:R-:W-:Y:S01]  /*1fb70*/  PRMT R208, R223, 0x7610, R208 ;  /* 0x00007610dfd07816 */ /* 0x000fe200000000d0 */
[----:B------:R-:W-:Y:S01]  /*1fb80*/  @!P1 STL.S16 [R1+0x118], R223 ;  /* 0x000118df01009387 */ /* 0x000fe20000100600 */
[----:B--2---:R-:W-:Y:S02]  /*1fb90*/  @!P5 HFMA2.BF16_V2 R137, -RZ.H0_H0, RZ.H0_H0, -R105.H0_H0 ;  /* 0x200000ffff89d231 */ /* 0x004fe40000340969 */
[----:B------:R-:W-:Y:S01]  /*1fba0*/  @!P1 PRMT R107, R208, 0x5410, RZ ;  /* 0x00005410d06b9816 */ /* 0x000fe200000000ff */
[----:B------:R2:W-:Y:S01]  /*1fbb0*/  @!P0 STL.S16 [R1+0x114], R215 ;  /* 0x000114d701008387 */ /* 0x0005e20000100600 */
[----:B------:R-:W-:Y:S02]  /*1fbc0*/  ISETP.GE.U32.AND P0, PT, R194, R3, PT ;  /* 0x00000003c200720c */ /* 0x000fe40003f06070 */
[----:B------:R-:W-:Y:S01]  /*1fbd0*/  PRMT R3, R178, 0x7632, R3 ;  /* 0x00007632b2037816 */ /* 0x000fe20000000003 */
[----:B------:R1:W-:Y:S01]  /*1fbe0*/  ST.E.U16 [R114.64+0x10], R107 ;  /* 0x0000106b72007985 */ /* 0x0003e2000c101504 */
[----:B------:R-:W-:Y:S02]  /*1fbf0*/  ISETP.GE.U32.AND P1, PT, R194, R110, PT ;  /* 0x0000006ec200720c */ /* 0x000fe40003f26070 */
[----:B------:R-:W-:Y:S01]  /*1fc00*/  PRMT R110, R137, 0x7610, R110 ;  /* 0x00007610896e7816 */ /* 0x000fe2000000006e */
[----:B------:R-:W-:Y:S01]  /*1fc10*/  @!P4 HFMA2.BF16_V2 R222, -RZ.H0_H0, RZ.H0_H0, -R3.H0_H0 ;  /* 0x200000ffffdec231 */ /* 0x000fe20000340903 */
[----:B----4-:R-:W-:Y:S04]  /*1fc20*/  PRMT R106, R148, 0x7610, R106 ;  /* 0x00007610946a7816 */ /* 0x010fe8000000006a */
[----:B------:R-:W-:Y:S01]  /*1fc30*/  PRMT R136, R222, 0x7610, R136 ;  /* 0x00007610de887816 */ /* 0x000fe20000000088 */
[----:B--2---:R2:W4:Y:S04]  /*1fc40*/  LDL.S16 R215, [R1+0xfc] ;  /* 0x0000fc0001d77983 */ /* 0x0045280000100600 */
[----:B------:R2:W-:Y:S01]  /*1fc50*/  @!P5 STL.S16 [R1+0x110], R137 ;  /* 0x000110890100d387 */ /* 0x0005e20000100600 */
[----:B-1----:R-:W-:Y:S03]  /*1fc60*/  LOP3.LUT R107, R134, 0xff, RZ, 0xc0, !PT ;  /* 0x000000ff866b7812 */ /* 0x002fe600078ec0ff */
[----:B------:R1:W4:Y:S01]  /*1fc70*/  LDL.S16 R208, [R1+0xf8] ;  /* 0x0000f80001d07983 */ /* 0x0003220000100600 */
[----:B---3--:R-:W-:Y:S03]  /*1fc80*/  @!P2 HFMA2.BF16_V2 R221, -RZ.H0_H0, RZ.H0_H0, -R106.H0_H0 ;  /* 0x200000ffffdda231 */ /* 0x008fe6000034096a */
[----:B------:R1:W3:Y:S02]  /*1fc90*/  LDL.S16 R143, [R1+0xf4] ;  /* 0x0000f400018f7983 */ /* 0x0002e40000100600 */
[----:B------:R-:W-:Y:S02]  /*1fca0*/  PRMT R144, R221, 0x7610, R144 ;  /* 0x00007610dd907816 */ /* 0x000fe40000000090 */
[----:B------:R-:W-:Y:S04]  /*1fcb0*/  @!P4 STL.S16 [R1+0x108], R222 ;  /* 0x000108de0100c387 */ /* 0x000fe80000100600 */
[----:B------:R-:W-:Y:S01]  /*1fcc0*/  @!P2 STL.S16 [R1+0x104], R221 ;  /* 0x000104dd0100a387 */ /* 0x000fe20000100600 */
[----:B--2---:R-:W-:Y:S02]  /*1fcd0*/  PRMT R137, R105, 0x5410, R3 ;  /* 0x0000541069897816 */ /* 0x004fe40000000003 */
[----:B------:R-:W-:Y:S02]  /*1fce0*/  @!P5 PRMT R105, R110, 0x5410, RZ ;  /* 0x000054106e69d816 */ /* 0x000fe400000000ff */
[----:B------:R-:W-:Y:S02]  /*1fcf0*/  ISETP.GE.U32.AND P5, PT, R194, R107, PT ;  /* 0x0000006bc200720c */ /* 0x000fe40003fa6070 */
[--C-:B------:R-:W-:Y:S01]  /*1fd00*/  SHF.R.U32.HI R107, RZ, 0x10, R134.reuse ;  /* 0x00000010ff6b7819 */ /* 0x100fe20000011686 */
[----:B------:R2:W-:Y:S01]  /*1fd10*/  ST.E.U16 [R196.64+0x20], R105 ;  /* 0x00002069c4007985 */ /* 0x0005e2000c101504 */
[----:B------:R-:W-:Y:S02]  /*1fd20*/  @!P4 PRMT R3, R136, 0x5410, RZ ;  /* 0x000054108803c816 */ /* 0x000fe400000000ff */
[----:B------:R-:W-:Y:S02]  /*1fd30*/  LOP3.LUT R110, R107, 0xff, RZ, 0xc0, !PT ;  /* 0x000000ff6b6e7812 */ /* 0x000fe400078ec0ff */
[----:B------:R-:W-:Y:S01]  /*1fd40*/  PRMT R107, R148, 0x7632, R107 ;  /* 0x00007632946b7816 */ /* 0x000fe2000000006b */
[----:B------:R1:W-:Y:S01]  /*1fd50*/  ST.E.U16 [R196.64+0x22], R3 ;  /* 0x00002203c4007985 */ /* 0x0003e2000c101504 */
[----:B------:R-:W-:Y:S02]  /*1fd60*/  ISETP.GE.U32.AND P4, PT, R194, R110, PT ;  /* 0x0000006ec200720c */ /* 0x000fe40003f86070 */
[----:B------:R-:W-:Y:S02]  /*1fd70*/  PRMT R136, R106, 0x5410, R107 ;  /* 0x000054106a887816 */ /* 0x000fe4000000006b */
[----:B------:R-:W-:Y:S02]  /*1fd80*/  @!P2 PRMT R106, R144, 0x5410, RZ ;  /* 0x00005410906aa816 */ /* 0x000fe400000000ff */
[----:B------:R-:W-:Y:S01]  /*1fd90*/  ISETP.GE.U32.AND P2, PT, R194, R127, PT ;  /* 0x0000007fc200720c */ /* 0x000fe20003f46070 */
[----:B------:R3:W3:Y:S01]  /*1fda0*/  LDL.S16 R144, [R1+0xf0] ;  /* 0x0000f00001907983 */ /* 0x0006e20000100600 */
[----:B------:R-:W-:Y:S03]  /*1fdb0*/  SHF.R.U32.HI R110, RZ, 0x18, R134 ;  /* 0x00000018ff6e7819 */ /* 0x000fe60000011686 */
[----:B------:R1:W-:Y:S01]  /*1fdc0*/  ST.E.U16 [R112.64+0x20], R106 ;  /* 0x0000206a70007985 */ /* 0x0003e2000c101504 */
[----:B--2---:R-:W-:Y:S04]  /*1fdd0*/  LOP3.LUT R105, R134, 0xffff, RZ, 0xc0, !PT ;  /* 0x0000ffff86697812 */ /* 0x004fe800078ec0ff */
[----:B------:R-:W-:Y:S02]  /*1fde0*/  SHF.R.U32.HI R105, RZ, 0x8, R105 ;  /* 0x00000008ff697819 */ /* 0x000fe40000011669 */
[----:B-1----:R-:W-:Y:S02]  /*1fdf0*/  PRMT R3, R104, 0x7632, R3 ;  /* 0x0000763268037816 */ /* 0x002fe40000000003 */
[----:B------:R-:W-:Y:S02]  /*1fe00*/  LOP3.LUT R105, R105, 0xffff, RZ, 0xc0, !PT ;  /* 0x0000ffff69697812 */ /* 0x000fe400078ec0ff */
[----:B------:R-:W-:Y:S01]  /*1fe10*/  PRMT R106, R185, 0x7610, R106 ;  /* 0x00007610b96a7816 */ /* 0x000fe2000000006a */
[----:B----4-:R-:W-:Y:S05]  /*1fe20*/  @!P3 HFMA2.BF16_V2 R215, -RZ.H0_H0, RZ.H0_H0, -R107.H0_H0 ;  /* 0x200000ffffd7b231 */ /* 0x010fea000034096b */
[----:B------:R-:W-:Y:S01]  /*1fe30*/  PRMT R145, R215, 0x7610, R145 ;  /* 0x00007610d7917816 */ /* 0x000fe20000000091 */
[----:B------:R-:W-:Y:S01]  /*1fe40*/  @!P3 STL.S16 [R1+0xfc], R215 ;  /* 0x0000fcd70100b387 */ /* 0x000fe20000100600 */
[----:B------:R-:W-:Y:S02]  /*1fe50*/  @!P6 HFMA2.BF16_V2 R208, -RZ.H0_H0, RZ.H0_H0, -R104.H0_H0 ;  /* 0x200000ffffd0e231 */ /* 0x000fe40000340968 */
[----:B------:R-:W-:Y:S01]  /*1fe60*/  @!P3 PRMT R107, R145, 0x5410, RZ ;  /* 0x00005410916bb816 */ /* 0x000fe200000000ff */
[----:B------:R1:W2:Y:S01]  /*1fe70*/  LDL.S16 R148, [R1+0xe8] ;  /* 0x0000e80001947983 */ /* 0x0002a20000100600 */
[----:B------:R-:W-:Y:S01]  /*1fe80*/  ISETP.GE.U32.AND P3, PT, R194, R110, PT ;  /* 0x0000006ec200720c */ /* 0x000fe20003f66070 */
[----:B---3--:R-:W-:Y:S01]  /*1fe90*/  @!P1 HFMA2.BF16_V2 R143, -RZ.H0_H0, RZ.H0_H0, -R3.H0_H0 ;  /* 0x200000ffff8f9231 */ /* 0x008fe20000340903 */
[----:B------:R-:W-:Y:S01]  /*1fea0*/  PRMT R178, R208, 0x7610, R178 ;  /* 0x00007610d0b27816 */ /* 0x000fe200000000b2 */
[----:B------:R1:W3:Y:S01]  /*1feb0*/  LDL.S16 R145, [R1+0xec] ;  /* 0x0000ec0001917983 */ /* 0x0002e20000100600 */
[----:B------:R-:W-:Y:S02]  /*1fec0*/  LOP3.LUT R110, R132, 0xff, RZ, 0xc0, !PT ;  /* 0x000000ff846e7812 */ /* 0x000fe400078ec0ff */
[----:B------:R-:W-:Y:S01]  /*1fed0*/  PRMT R176, R143, 0x7610, R176 ;  /* 0x000076108fb07816 */ /* 0x000fe200000000b0 */
[----:B------:R-:W-:Y:S04]  /*1fee0*/  @!P6 STL.S16 [R1+0xf8], R208 ;  /* 0x0000f8d00100e387 */ /* 0x000fe80000100600 */
[----:B------:R4:W-:Y:S04]  /*1fef0*/  @!P1 STL.S16 [R1+0xf4], R143 ;  /* 0x0000f48f01009387 */ /* 0x0009e80000100600 */
[----:B------:R1:W-:Y:S01]  /*1ff00*/  ST.E.U16 [R112.64+0x22], R107 ;  /* 0x0000226b70007985 */ /* 0x0003e2000c101504 */
[----:B----4-:R-:W-:Y:S02]  /*1ff10*/  PRMT R143, R104, 0x5410, R3 ;  /* 0x00005410688f7816 */ /* 0x010fe40000000003 */
[----:B------:R-:W-:Y:S01]  /*1ff20*/  @!P6 PRMT R104, R178, 0x5410, RZ ;  /* 0x00005410b268e816 */ /* 0x000fe200000000ff */
[----:B------:R-:W-:Y:S01]  /*1ff30*/  @!P2 HFMA2.BF16_V2 R144, -RZ.H0_H0, RZ.H0_H0, -R106.H0_H0 ;  /* 0x200000ffff90a231 */ /* 0x000fe2000034096a */
[----:B------:R-:W-:Y:S02]  /*1ff40*/  ISETP.GE.U32.AND P6, PT, R194, R105, PT ;  /* 0x00000069c200720c */ /* 0x000fe40003fc6070 */
[----:B------:R-:W-:Y:S01]  /*1ff50*/  LOP3.LUT R105, R132, 0xffff, RZ, 0xc0, !PT ;  /* 0x0000ffff84697812 */ /* 0x000fe200078ec0ff */
[----:B------:R4:W-:Y:S01]  /*1ff60*/  ST.E.U16 [R120.64+0x1e], R104 ;  /* 0x00001e6878007985 */ /* 0x0009e2000c101504 */
[----:B------:R-:W-:Y:S02]  /*1ff70*/  @!P1 PRMT R3, R176, 0x5410, RZ ;  /* 0x00005410b0039816 */ /* 0x000fe400000000ff */
[----:B------:R-:W-:Y:S01]  /*1ff80*/  ISETP.GE.U32.AND P1, PT, R194, R110, PT ;  /* 0x0000006ec200720c */ /* 0x000fe20003f26070 */
[----:B------:R4:W-:Y:S01]  /*1ff90*/  @!P2 STL.S16 [R1+0xf0], R144 ;  /* 0x0000f0900100a387 */ /* 0x0009e20000100600 */
[--C-:B------:R-:W-:Y:S02]  /*1ffa0*/  SHF.R.U32.HI R110, RZ, 0x8, R105.reuse ;  /* 0x00000008ff6e7819 */ /* 0x100fe40000011669 */
[----:B------:R-:W-:Y:S01]  /*1ffb0*/  PRMT R105, R185, 0x7632, R105 ;  /* 0x00007632b9697816 */ /* 0x000fe20000000069 */
[----:B------:R4:W-:Y:S01]  /*1ffc0*/  ST.E.U16 [R120.64+0x20], R3 ;  /* 0x0000200378007985 */ /* 0x0009e2000c101504 */
[----:B-1----:R-:W-:Y:S02]  /*1ffd0*/  PRMT R107, R147, 0x7610, R107 ;  /* 0x00007610936b7816 */ /* 0x002fe4000000006b */
[----:B------:R-:W-:Y:S02]  /*1ffe0*/  PRMT R161, R144, 0x7610, R161 ;  /* 0x0000761090a17816 */ /* 0x000fe400000000a1 */
[----:B------:R-:W-:Y:S02]  /*1fff0*/  LOP3.LUT R110, R110, 0xffff, RZ, 0xc0, !PT ;  /* 0x0000ffff6e6e7812 */ /* 0x000fe400078ec0ff */
[----:B----4-:R-:W-:Y:S02]  /*20000*/  SHF.R.U32.HI R104, RZ, 0x10, R132 ;  /* 0x00000010ff687819 */ /* 0x010fe40000011684 */
[----:B------:R-:W-:Y:S02]  /*20010*/  PRMT R144, R106, 0x5410, R105 ;  /* 0x000054106a907816 */ /* 0x000fe40000000069 */
[----:B------:R-:W-:Y:S02]  /*20020*/  @!P2 PRMT R106, R161, 0x5410, RZ ;  /* 0x00005410a16aa816 */ /* 0x000fe400000000ff */
[----:B------:R-:W-:Y:S02]  /*20030*/  ISETP.GE.U32.AND P2, PT, R194, R110, PT ;  /* 0x0000006ec200720c */ /* 0x000fe40003f46070 */
[----:B------:R-:W-:Y:S01]  /*20040*/  LOP3.LUT R110, R104, 0xff, RZ, 0xc0, !PT ;  /* 0x000000ff686e7812 */ /* 0x000fe200078ec0ff */
[----:B------:R-:W-:Y:S01]  /*20050*/  ST.E.U16 [R114.64+0x20], R106 ;  /* 0x0000206a72007985 */ /* 0x000fe2000c101504 */
[----:B------:R-:W-:Y:S01]  /*20060*/  PRMT R104, R147, 0x7632, R104 ;  /* 0x0000763293687816 */ /* 0x000fe20000000068 */
[----:B------:R-:W-:Y:S01]  /*20070*/  IMAD.WIDE.U32 R146, R146, -0x2daee0ad, RZ ;  /* 0xd2511f5392927825 */ /* 0x000fe200078e00ff */
[----:B------:R-:W-:Y:S04]  /*20080*/  MUFU.EX2 R3, R168 ;  /* 0x000000a800037308 */ /* 0x000fe80000000800 */
[----:B------:R-:W-:Y:S05]  /*20090*/  LOP3.LUT R150, R147, R191, R150, 0x96, !PT ;  /* 0x000000bf93967212 */ /* 0x000fea00078e9696 */
[----:B------:R-:W-:Y:S01]  /*200a0*/  IMAD.WIDE.U32 R150, R150, -0x326172a9, RZ ;  /* 0xcd9e8d5796967825 */ /* 0x000fe200078e00ff */
[----:B--2---:R-:W-:Y:S02]  /*200b0*/  @!P0 HFMA2.BF16_V2 R148, -RZ.H0_H0, RZ.H0_H0, -R105.H0_H0 ;  /* 0x200000ffff948231 */ /* 0x004fe40000340969 */
[----:B---3--:R-:W-:Y:S03]  /*200c0*/  @!P5 HFMA2.BF16_V2 R145, -RZ.H0_H0, RZ.H0_H0, -R107.H0_H0 ;  /* 0x200000ffff91d231 */ /* 0x008fe6000034096b */
[----:B------:R-:W-:Y:S01]  /*200d0*/  PRMT R141, R148, 0x7610, R141 ;  /* 0x00007610948d7816 */ /* 0x000fe2000000008d */
[----:B------:R1:W-:Y:S01]  /*200e0*/  @!P0 STL.S16 [R1+0xe8], R148 ;  /* 0x0000e89401008387 */ /* 0x0003e20000100600 */
[----:B------:R-:W-:Y:S03]  /*200f0*/  PRMT R127, R145, 0x7610, R127 ;  /* 0x00007610917f7816 */ /* 0x000fe6000000007f */
[----:B------:R2:W-:Y:S01]  /*20100*/  @!P5 STL.S16 [R1+0xec], R145 ;  /* 0x0000ec910100d387 */ /* 0x0005e20000100600 */
[----:B------:R-:W-:Y:S02]  /*20110*/  @!P0 PRMT R105, R141, 0x5410, RZ ;  /* 0x000054108d698816 */ /* 0x000fe400000000ff */
[----:B------:R-:W-:Y:S01]  /*20120*/  PRMT R141, R107, 0x5410, R104 ;  /* 0x000054106b8d7816 */ /* 0x000fe20000000068 */
[----:B------:R3:W4:Y:S01]  /*20130*/  LDL.S16 R161, [R1+0xe4] ;  /* 0x0000e40001a17983 */ /* 0x0007220000100600 */
[----:B------:R-:W-:Y:S02]  /*20140*/  @!P5 PRMT R107, R127, 0x5410, RZ ;  /* 0x000054107f6bd816 */ /* 0x000fe400000000ff */
[C---:B------:R-:W-:Y:S01]  /*20150*/  ISETP.GE.U32.AND P0, PT, R194.reuse, R110, PT ;  /* 0x0000006ec200720c */ /* 0x040fe20003f06070 */
[----:B------:R3:W3:Y:S01]  /*20160*/  LDL.S16 R208, [R1+0xe0] ;  /* 0x0000e00001d07983 */ /* 0x0006e20000100600 */
[----:B------:R-:W-:Y:S01]  /*20170*/  SHF.R.U32.HI R110, RZ, 0x18, R132 ;  /* 0x00000018ff6e7819 */ /* 0x000fe20000011684 */
[----:B------:R2:W-:Y:S02]  /*20180*/  MUFU.EX2 R127, R152 ;  /* 0x00000098007f7308 */ /* 0x0005e40000000800 */
[----:B------:R3:W3:Y:S01]  /*20190*/  LDL.S16 R178, [R1+0xdc] ;  /* 0x0000dc0001b27983 */ /* 0x0006e20000100600 */
[----:B------:R-:W-:Y:S03]  /*201a0*/  ISETP.GE.U32.AND P5, PT, R194, R110, PT ;  /* 0x0000006ec200720c */ /* 0x000fe60003fa6070 */
[----:B------:R-:W-:Y:S04]  /*201b0*/  ST.E.U16 [R114.64+0x22], R105 ;  /* 0x0000226972007985 */ /* 0x000fe8000c101504 */
[----:B------:R2:W-:Y:S01]  /*201c0*/  ST.E.U16 [R196.64+0x30], R107 ;  /* 0x0000306bc4007985 */ /* 0x0005e2000c101504 */
[-CC-:B-1----:R-:W-:Y:S01]  /*201d0*/  LOP3.LUT R148, R139, R149.reuse, R140.reuse, 0x96, !PT ;  /* 0x000000958b947212 */ /* 0x182fe200078e968c */
[----:B------:R-:W-:Y:S10]  /*201e0*/  MUFU.EX2 R110, R160 ;  /* 0x000000a0006e7308 */ /* 0x000ff40000000800 */
[----:B--2---:R-:W1:Y:S01]  /*201f0*/  MUFU.EX2 R145, R182 ;  /* 0x000000b600917308 */ /* 0x004e620000000800 */
[----:B------:R-:W-:Y:S01]  /*20200*/  LOP3.LUT R152, R131, R149, R140, 0x96, !PT ;  /* 0x0000009583987212 */ /* 0x000fe200078e968c */
[----:B------:R-:W-:Y:S05]  /*20210*/  IMAD.WIDE.U32 R148, R148, -0x2daee0ad, RZ ;  /* 0xd2511f5394947825 */ /* 0x000fea00078e00ff */
[----:B------:R-:W-:Y:S02]  /*20220*/  LOP3.LUT R139, R149, R189, R146, 0x96, !PT ;  /* 0x000000bd958b7212 */ /* 0x000fe400078e9692 */
[----:B------:R-:W-:Y:S01]  /*20230*/  LOP3.LUT R146, R151, R224, R138, 0x96, !PT ;  /* 0x000000e097927212 */ /* 0x000fe200078e968a */
[----:B------:R-:W2:Y:S02]  /*20240*/  MUFU.EX2 R131, R177 ;  /* 0x000000b100837308 */ /* 0x000ea40000000800 */
[----:B------:R-:W-:Y:S01]  /*20250*/  IMAD.WIDE.U32 R138, R139, -0x326172a9, RZ ;  /* 0xcd9e8d578b8a7825 */ /* 0x000fe200078e00ff */
[----:B------:R-:W-:Y:S03]  /*20260*/  PRMT R107, R186, 0x7610, R107 ;  /* 0x00007610ba6b7816 */ /* 0x000fe6000000006b */
[----:B------:R-:W-:Y:S01]  /*20270*/  IMAD.WIDE.U32 R146, R146, -0x2daee0ad, RZ ;  /* 0xd2511f5392927825 */ /* 0x000fe200078e00ff */
[----:B------:R-:W-:Y:S03]  /*20280*/  LOP3.LUT R150, R139, R175, R150, 0x96, !PT ;  /* 0x000000af8b967212 */ /* 0x000fe600078e9696 */
[----:B------:R-:W2:Y:S01]  /*20290*/  MUFU.EX2 R140, R183 ;  /* 0x000000b7008c7308 */ /* 0x000ea20000000800 */
[----:B------:R-:W-:Y:S02]  /*202a0*/  LOP3.LUT R148, R147, R179, R148, 0x96, !PT ;  /* 0x000000b393947212 */ /* 0x000fe400078e9694 */
[----:B-1----:R-:W-:Y:S02]  /*202b0*/  F2FP.BF16.PACK_AB R172, R127, R145 ;  /* 0x000000917fac723e */ /* 0x002fe400000010ff */
[----:B--2---:R-:W-:Y:S01]  /*202c0*/  F2FP.BF16.PACK_AB R171, R3, R131 ;  /* 0x0000008303ab723e */ /* 0x004fe200000010ff */
[----:B------:R-:W-:Y:S05]  /*202d0*/  IMAD.WIDE.U32 R176, R148, -0x326172a9, RZ ;  /* 0xcd9e8d5794b07825 */ /* 0x000fea00078e00ff */
[----:B------:R-:W-:Y:S01]  /*202e0*/  LOP3.LUT R168, R177, R162, R138, 0x96, !PT ;  /* 0x000000a2b1a87212 */ /* 0x000fe200078e968a */
[----:B------:R-:W-:Y:S01]  /*202f0*/  FADD.FTZ R138, R145, R155 ;  /* 0x0000009b918a7221 */ /* 0x000fe20000010000 */
[----:B------:R-:W-:Y:S03]  /*20300*/  F2FP.BF16.PACK_AB R164, R110, R140 ;  /* 0x0000008c6ea4723e */ /* 0x000fe600000010ff */
[----:B------:R-:W-:Y:S02]  /*20310*/  FADD.FTZ R138, R127, R138 ;  /* 0x0000008a7f8a7221 */ /* 0x000fe40000010000 */
[----:B------:R-:W-:Y:S02]  /*20320*/  FADD.FTZ R139, R140, R154 ;  /* 0x0000009a8c8b7221 */ /* 0x000fe40000010000 */
[----:B------:R-:W-:Y:S04]  /*20330*/  IMAD.WIDE.U32 R182, R150, -0x2daee0ad, RZ ;  /* 0xd2511f5396b67825 */ /* 0x000fe800078e00ff */
[----:B------:R-:W-:Y:S01]  /*20340*/  FADD.FTZ R147, R110, R139 ;  /* 0x0000008b6e937221 */ /* 0x000fe20000010000 */
[----:B------:R-:W-:Y:S02]  /*20350*/  PRMT R110, R159, 0x7632, R110 ;  /* 0x000076329f6e7816 */ /* 0x000fe4000000006e */
[--C-:B------:R-:W-:Y:S01]  /*20360*/  LOP3.LUT R160, R183, R174, R146.reuse, 0x96, !PT ;  /* 0x000000aeb7a07212 */ /* 0x100fe200078e9692 */
[----:B----4-:R-:W-:Y:S05]  /*20370*/  @!P6 HFMA2.BF16_V2 R161, -RZ.H0_H0, RZ.H0_H0, -R104.H0_H0 ;  /* 0x200000ffffa1e231 */ /* 0x010fea0000340968 */
[----:B------:R-:W-:Y:S01]  /*20380*/  PRMT R146, R161, 0x7610, R146 ;  /* 0x00007610a1927816 */ /* 0x000fe20000000092 */
[----:B------:R1:W-:Y:S01]  /*20390*/  @!P6 STL.S16 [R1+0xe4], R161 ;  /* 0x0000e4a10100e387 */ /* 0x0003e20000100600 */
[----:B---3--:R-:W-:Y:S02]  /*203a0*/  @!P3 HFMA2.BF16_V2 R178, -RZ.H0_H0, RZ.H0_H0, -R110.H0_H0 ;  /* 0x200000ffffb2b231 */ /* 0x008fe4000034096e */
[----:B------:R-:W-:Y:S01]  /*203b0*/  @!P6 PRMT R104, R146, 0x5410, RZ ;  /* 0x000054109268e816 */ /* 0x000fe200000000ff */
[----:B------:R2:W-:Y:S04]  /*203c0*/  STL [R1+0x15c], R138 ;  /* 0x00015c8a01007387 */ /* 0x0005e80000100800 */
[----:B------:R3:W-:Y:S04]  /*203d0*/  STL [R1+0x170], R147 ;  /* 0x0001709301007387 */ /* 0x0007e80000100800 */
[----:B------:R4:W-:Y:S01]  /*203e0*/  ST.E.U16 [R196.64+0x32], R104 ;  /* 0x00003268c4007985 */ /* 0x0009e2000c101504 */
[----:B-1----:R-:W-:Y:S04]  /*203f0*/  IMAD.WIDE.U32 R160, R160, -0x326172a9, RZ ;  /* 0xcd9e8d57a0a07825 */ /* 0x002fe800078e00ff */
[----:B--2---:R-:W-:Y:S01]  /*20400*/  FADD.FTZ R138, R131, R153 ;  /* 0x00000099838a7221 */ /* 0x004fe20000010000 */
[----:B------:R-:W-:Y:S03]  /*20410*/  LOP3.LUT R127, R161, R213, R176, 0x96, !PT ;  /* 0x000000d5a17f7212 */ /* 0x000fe600078e96b0 */
[--C-:B------:R-:W-:Y:S01]  /*20420*/  FADD.FTZ R140, R3, R138.reuse ;  /* 0x0000008a038c7221 */ /* 0x100fe20000010000 */
[----:B------:R-:W-:Y:S01]  /*20430*/  PRMT R3, R159, 0x7610, R3 ;  /* 0x000076109f037816 */ /* 0x000fe20000000003 */
[----:B---3--:R-:W-:Y:S01]  /*20440*/  IMAD.WIDE.U32 R146, R157, -0x2daee0ad, RZ ;  /* 0xd2511f539d927825 */ /* 0x008fe200078e00ff */
[C---:B------:R-:W-:Y:S02]  /*20450*/  LOP3.LUT R131, R127.reuse, 0xff, RZ, 0xc0, !PT ;  /* 0x000000ff7f837812 */ /* 0x040fe400078ec0ff */
[----:B------:R-:W-:Y:S01]  /*20460*/  PRMT R138, R178, 0x7610, R138 ;  /* 0x00007610b28a7816 */ /* 0x000fe2000000008a */
[----:B------:R1:W-:Y:S01]  /*20470*/  STL [R1+0x28], R140 ;  /* 0x0000288c01007387 */ /* 0x0003e20000100800 */
[----:B------:R-:W-:Y:S01]  /*20480*/  ISETP.GE.U32.AND P6, PT, R194, R131, PT ;  /* 0x00000083c200720c */ /* 0x000fe20003fc6070 */
[----:B------:R-:W-:Y:S01]  /*20490*/  @!P4 HFMA2.BF16_V2 R208, -RZ.H0_H0, RZ.H0_H0, -R3.H0_H0 ;  /* 0x200000ffffd0c231 */ /* 0x000fe20000340903 */
[----:B------:R-:W-:Y:S01]  /*204a0*/  LOP3.LUT R131, R127, 0xffff, RZ, 0xc0, !PT ;  /* 0x0000ffff7f837812 */ /* 0x000fe200078ec0ff */
[----:B------:R2:W3:Y:S01]  /*204b0*/  LDL.S16 R155, [R1+0xd8] ;  /* 0x0000d800019b7983 */ /* 0x0004e20000100600 */
[----:B------:R-:W-:Y:S02]  /*204c0*/  LOP3.LUT R148, R147, R191, R142, 0x96, !PT ;  /* 0x000000bf93947212 */ /* 0x000fe400078e968e */
[----:B------:R-:W-:Y:S01]  /*204d0*/  PRMT R139, R208, 0x7610, R139 ;  /* 0x00007610d08b7816 */ /* 0x000fe2000000008b */
[----:B------:R2:W-:Y:S01]  /*204e0*/  @!P4 STL.S16 [R1+0xe0], R208 ;  /* 0x0000e0d00100c387 */ /* 0x0005e20000100600 */
[----:B------:R-:W-:Y:S01]  /*204f0*/  SHF.R.U32.HI R131, RZ, 0x8, R131 ;  /* 0x00000008ff837819 */ /* 0x000fe20000011683 */
[----:B------:R-:W-:Y:S01]  /*20500*/  IMAD.WIDE.U32 R148, R148, -0x326172a9, RZ ;  /* 0xcd9e8d5794947825 */ /* 0x000fe200078e00ff */
[--C-:B------:R-:W-:Y:S01]  /*20510*/  SHF.R.U32.HI R106, RZ, 0x18, R127.reuse ;  /* 0x00000018ff6a7819 */ /* 0x100fe2000001167f */
[----:B------:R2:W-:Y:S01]  /*20520*/  @!P3 STL.S16 [R1+0xdc], R178 ;  /* 0x0000dcb20100b387 */ /* 0x0005e20000100600 */
[----:B------:R-:W-:Y:S02]  /*20530*/  LOP3.LUT R131, R131, 0xffff, RZ, 0xc0, !PT ;  /* 0x0000ffff83837812 */ /* 0x000fe400078ec0ff */
[----:B----4-:R-:W-:Y:S01]  /*20540*/  PRMT R104, R199, 0x7610, R104 ;  /* 0x00007610c7687816 */ /* 0x010fe20000000068 */
[----:B------:R4:W4:Y:S01]  /*20550*/  LDL.S16 R215, [R1+0xd4] ;  /* 0x0000d40001d77983 */ /* 0x0009220000100600 */
[----:B------:R-:W-:Y:S03]  /*20560*/  SHF.R.U32.HI R105, RZ, 0x10, R127 ;  /* 0x00000010ff697819 */ /* 0x000fe6000001167f */
[----:B------:R2:W5:Y:S01]  /*20570*/  LDL.LU R191, [R1+0x1f0] ;  /* 0x0001f00001bf7983 */ /* 0x0005620000300800 */
[----:B------:R-:W-:Y:S02]  /*20580*/  LOP3.LUT R105, R105, 0xff, RZ, 0xc0, !PT ;  /* 0x000000ff69697812 */ /* 0x000fe400078ec0ff */
[----:B-1----:R-:W-:Y:S02]  /*20590*/  PRMT R140, R3, 0x5410, R110 ;  /* 0x00005410038c7816 */ /* 0x002fe4000000006e */
[----:B------:R-:W-:Y:S02]  /*205a0*/  @!P4 PRMT R3, R139, 0x5410, RZ ;  /* 0x000054108b03c816 */ /* 0x000fe400000000ff */
[----:B------:R-:W-:Y:S01]  /*205b0*/  @!P3 PRMT R110, R138, 0x5410, RZ ;  /* 0x000054108a6eb816 */ /* 0x000fe200000000ff */
[----:B------:R-:W-:Y:S01]  /*205c0*/  IMAD.WIDE.U32 R138, R152, -0x2daee0ad, RZ ;  /* 0xd2511f53988a7825 */ /* 0x000fe200078e00ff */
[C---:B------:R-:W-:Y:S01]  /*205d0*/  ISETP.GE.U32.AND P4, PT, R194.reuse, R131, PT ;  /* 0x00000083c200720c */ /* 0x040fe20003f86070 */
[----:B------:R1:W-:Y:S01]  /*205e0*/  ST.E.U16 [R112.64+0x30], R3 ;  /* 0x0000300370007985 */ /* 0x0003e2000c101504 */
[----:B------:R-:W-:Y:S02]  /*205f0*/  ISETP.GE.U32.AND P3, PT, R194, R106, PT ;  /* 0x0000006ac200720c */ /* 0x000fe40003f66070 */
[----:B------:R-:W-:Y:S01]  /*20600*/  LOP3.LUT R131, R139, R189, R146, 0x96, !PT ;  /* 0x000000bd8b837212 */ /* 0x000fe200078e9692 */
[----:B------:R1:W-:Y:S01]  /*20610*/  ST.E.U16 [R112.64+0x32], R110 ;  /* 0x0000326e70007985 */ /* 0x0003e2000c101504 */
[----:B------:R-:W-:Y:S02]  /*20620*/  LOP3.LUT R146, R149, R224, R130, 0x96, !PT ;  /* 0x000000e095927212 */ /* 0x000fe400078e9682 */
[C---:B------:R-:W-:Y:S01]  /*20630*/  PRMT R106, R2.reuse, 0x7632, R106 ;  /* 0x00007632026a7816 */ /* 0x040fe2000000006a */
[----:B------:R1:W5:Y:S01]  /*20640*/  LDL.LU R189, [R1+0x1ec] ;  /* 0x0001ec0001bd7983 */ /* 0x0003620000300800 */
[----:B------:R-:W-:Y:S02]  /*20650*/  IMAD.WIDE.U32 R130, R131, -0x326172a9, RZ ;  /* 0xcd9e8d5783827825 */ /* 0x000fe400078e00ff */
[----:B------:R-:W-:Y:S01]  /*20660*/  PRMT R142, R2, 0x5410, R106 ;  /* 0x00005410028e7816 */ /* 0x000fe2000000006a */
[----:B------:R3:W4:Y:S01]  /*20670*/  LDL.S16 R221, [R1+0xd0] ;  /* 0x0000d00001dd7983 */ /* 0x0007220000100600 */
[----:B------:R-:W-:Y:S01]  /*20680*/  IMAD.WIDE.U32 R146, R146, -0x2daee0ad, RZ ;  /* 0xd2511f5392927825 */ /* 0x000fe200078e00ff */
[----:B------:R-:W-:Y:S02]  /*20690*/  LOP3.LUT R148, R131, R175, R148, 0x96, !PT ;  /* 0x000000af83947212 */ /* 0x000fe400078e9694 */
[----:B--2---:R2:W2:Y:S02]  /*206a0*/  LDL.S16 R208, [R1+0xcc] ;  /* 0x0000cc0001d07983 */ /* 0x0044a40000100600 */
[----:B------:R-:W-:Y:S01]  /*206b0*/  LOP3.LUT R138, R147, R179, R138, 0x96, !PT ;  /* 0x000000b3938a7212 */ /* 0x000fe200078e968a */
[----:B------:R-:W-:Y:S05]  /*206c0*/  IMAD.WIDE.U32 R178, R148, -0x2daee0ad, RZ ;  /* 0xd2511f5394b27825 */ /* 0x000fea00078e00ff */
[----:B------:R-:W-:Y:S01]  /*206d0*/  LOP3.LUT R154, R179, R174, R146, 0x96, !PT ;  /* 0x000000aeb39a7212 */ /* 0x000fe200078e9692 */
[----:B------:R-:W-:Y:S01]  /*206e0*/  IMAD.WIDE.U32 R174, R138, -0x326172a9, RZ ;  /* 0xcd9e8d578aae7825 */ /* 0x000fe200078e00ff */
[----:B-1----:R-:W-:Y:S04]  /*206f0*/  PRMT R3, R199, 0x7632, R3 ;  /* 0x00007632c7037816 */ /* 0x002fe80000000003 */
[----:B------:R-:W-:Y:S02]  /*20700*/  LOP3.LUT R162, R175, R162, R130, 0x96, !PT ;  /* 0x000000a2afa27212 */ /* 0x000fe400078e9682 */
[----:B------:R-:W-:Y:S01]  /*20710*/  PRMT R110, R104, 0x5410, R3 ;  /* 0x00005410686e7816 */ /* 0x000fe20000000003 */
[----:B---3--:R-:W-:Y:S05]  /*20720*/  @!P1 HFMA2.BF16_V2 R155, -RZ.H0_H0, RZ.H0_H0, -R2.H0_H0 ;  /* 0x200000ffff9b9231 */ /* 0x008fea0000340902 */
[----:B------:R-:W-:Y:S01]  /*20730*/  PRMT R148, R155, 0x7610, R148 ;  /* 0x000076109b947816 */ /* 0x000fe20000000094 */
[----:B------:R1:W-:Y:S03]  /*20740*/  @!P1 STL.S16 [R1+0xd8], R155 ;  /* 0x0000d89b01009387 */ /* 0x0003e60000100600 */
[----:B------:R-:W-:Y:S02]  /*20750*/  @!P1 PRMT R2, R148, 0x5410, RZ ;  /* 0x0000541094029816 */ /* 0x000fe400000000ff */
[----:B------:R3:W3:Y:S01]  /*20760*/  LDL.S16 R148, [R1+0xb8] ;  /* 0x0000b80001947983 */ /* 0x0006e20000100600 */
[----:B----4-:R-:W-:Y:S01]  /*20770*/  @!P2 HFMA2.BF16_V2 R215, -RZ.H0_H0, RZ.H0_H0, -R106.H0_H0 ;  /* 0x200000ffffd7a231 */ /* 0x010fe2000034096a */
[----:B------:R-:W-:Y:S02]  /*20780*/  ISETP.GE.U32.AND P1, PT, R194, R105, PT ;  /* 0x00000069c200720c */ /* 0x000fe40003f26070 */
[----:B------:R4:W-:Y:S02]  /*20790*/  ST.E.U16 [R120.64+0x2e], R2 ;  /* 0x00002e0278007985 */ /* 0x0009e4000c101504 */
[----:B------:R-:W-:Y:S02]  /*207a0*/  PRMT R151, R215, 0x7610, R151 ;  /* 0x00007610d7977816 */ /* 0x000fe40000000097 */
[----:B------:R2:W-:Y:S02]  /*207b0*/  @!P2 STL.S16 [R1+0xd4], R215 ;  /* 0x0000d4d70100a387 */ /* 0x0005e40000100600 */
[----:B------:R-:W-:Y:S02]  /*207c0*/  @!P2 PRMT R106, R151, 0x5410, RZ ;  /* 0x00005410976aa816 */ /* 0x000fe400000000ff */
[----:B------:R3:W3:Y:S04]  /*207d0*/  LDL.S16 R151, [R1+0xb0] ;  /* 0x0000b00001977983 */ /* 0x0006e80000100600 */
[----:B------:R2:W-:Y:S01]  /*207e0*/  ST.E.U16 [R120.64+0x30], R106 ;  /* 0x0000306a78007985 */ /* 0x0005e2000c101504 */
[----:B-1----:R-:W-:Y:S05]  /*207f0*/  IMAD.WIDE.U32 R154, R154, -0x326172a9, RZ ;  /* 0xcd9e8d579a9a7825 */ /* 0x002fea00078e00ff */
[----:B------:R-:W-:Y:S01]  /*20800*/  LOP3.LUT R127, R155, R213, R174, 0x96, !PT ;  /* 0x000000d59b7f7212 */ /* 0x000fe200078e96ae */
[----:B------:R-:W-:Y:S03]  /*20810*/  @!P0 HFMA2.BF16_V2 R221, -RZ.H0_H0, RZ.H0_H0, -R104.H0_H0 ;  /* 0x200000ffffdd8231 */ /* 0x000fe60000340968 */
[----:B------:R-:W-:Y:S02]  /*20820*/  LOP3.LUT R105, R127, 0xff, RZ, 0xc0, !PT ;  /* 0x000000ff7f697812 */ /* 0x000fe400078ec0ff */
[----:B----4-:R-:W-:Y:S01]  /*20830*/  PRMT R2, R169, 0x7610, R2 ;  /* 0x00007610a9027816 */ /* 0x010fe20000000002 */
[----:B--2---:R1:W2:Y:S01]  /*20840*/  LDL.S16 R215, [R1+0xb4] ;  /* 0x0000b40001d77983 */ /* 0x0042a20000100600 */
[----:B------:R-:W-:Y:S01]  /*20850*/  @!P5 HFMA2.BF16_V2 R208, -RZ.H0_H0, RZ.H0_H0, -R3.H0_H0 ;  /* 0x200000ffffd0d231 */ /* 0x000fe20000340903 */
[----:B------:R-:W-:Y:S02]  /*20860*/  PRMT R203, R221, 0x7610, R203 ;  /* 0x00007610ddcb7816 */ /* 0x000fe400000000cb */
[----:B------:R-:W-:Y:S01]  /*20870*/  @!P0 STL.S16 [R1+0xd0], R221 ;  /* 0x0000d0dd01008387 */ /* 0x000fe20000100600 */
[----:B------:R-:W-:Y:S02]  /*20880*/  ISETP.GE.U32.AND P2, PT, R194, R105, PT ;  /* 0x00000069c200720c */ /* 0x000fe40003f46070 */
[----:B------:R-:W-:Y:S01]  /*20890*/  @!P0 PRMT R104, R203, 0x5410, RZ ;  /* 0x00005410cb688816 */ /* 0x000fe200000000ff */
[----:B------:R4:W-:Y:S01]  /*208a0*/  @!P5 STL.S16 [R1+0xcc], R208 ;  /* 0x0000ccd00100d387 */ /* 0x0009e20000100600 */
[----:B------:R-:W-:Y:S02]  /*208b0*/  PRMT R152, R208, 0x7610, R152 ;  /* 0x00007610d0987816 */ /* 0x000fe40000000098 */
[----:B------:R-:W-:Y:S01]  /*208c0*/  LOP3.LUT R105, R127, 0xffff, RZ, 0xc0, !PT ;  /* 0x0000ffff7f697812 */ /* 0x000fe200078ec0ff */
[----:B------:R1:W2:Y:S01]  /*208d0*/  LDL.S16 R203, [R1+0xac] ;  /* 0x0000ac0001cb7983 */ /* 0x0002a20000100600 */
[----:B------:R-:W-:Y:S02]  /*208e0*/  @!P5 PRMT R3, R152, 0x5410, RZ ;  /* 0x000054109803d816 */ /* 0x000fe400000000ff */
[----:B------:R-:W-:Y:S01]  /*208f0*/  SHF.R.U32.HI R105, RZ, 0x8, R105 ;  /* 0x00000008ff697819 */ /* 0x000fe20000011669 */
[----:B------:R1:W2:Y:S01]  /*20900*/  LDL.S16 R152, [R1+0xa4] ;  /* 0x0000a40001987983 */ /* 0x0002a20000100600 */
[----:B------:R-:W-:Y:S02]  /*20910*/  PRMT R106, R186, 0x7632, R106 ;  /* 0x00007632ba6a7816 */ /* 0x000fe4000000006a */
[----:B------:R-:W-:Y:S01]  /*20920*/  LOP3.LUT R105, R105, 0xffff, RZ, 0xc0, !PT ;  /* 0x0000ffff69697812 */ /* 0x000fe200078ec0ff */
[----:B------:R1:W-:Y:S03]  /*20930*/  ST.E.U16 [R114.64+0x30], R104 ;  /* 0x0000306872007985 */ /* 0x0003e6000c101504 */
[C---:B------:R-:W-:Y:S01]  /*20940*/  ISETP.GE.U32.AND P0, PT, R194.reuse, R105, PT ;  /* 0x00000069c200720c */ /* 0x040fe20003f06070 */
[----:B------:R1:W-:Y:S01]  /*20950*/  ST.E.U16 [R114.64+0x32], R3 ;  /* 0x0000320372007985 */ /* 0x0003e2000c101504 */
[--C-:B------:R-:W-:Y:S02]  /*20960*/  SHF.R.U32.HI R105, RZ, 0x18, R127.reuse ;  /* 0x00000018ff697819 */ /* 0x100fe4000001167f */
[----:B------:R-:W-:Y:S02]  /*20970*/  SHF.R.U32.HI R127, RZ, 0x10, R127 ;  /* 0x00000010ff7f7819 */ /* 0x000fe4000001167f */
[----:B------:R-:W-:Y:S02]  /*20980*/  ISETP.GE.U32.AND P5, PT, R194, R105, PT ;  /* 0x00000069c200720c */ /* 0x000fe40003fa6070 */
[----:B------:R-:W-:Y:S01]  /*20990*/  PRMT R105, R169, 0x7632, R105 ;  /* 0x00007632a9697816 */ /* 0x000fe20000000069 */
[----:B----4-:R4:W4:Y:S01]  /*209a0*/  LDL.S16 R208, [R1+0xa8] ;  /* 0x0000a80001d07983 */ /* 0x0109220000100600 */
[----:B------:R-:W-:Y:S02]  /*209b0*/  LOP3.LUT R127, R127, 0xff, RZ, 0xc0, !PT ;  /* 0x000000ff7f7f7812 */ /* 0x000fe400078ec0ff */
[----:B-1----:R-:W-:Y:S02]  /*209c0*/  LOP3.LUT R104, R160, 0xff, RZ, 0xc0, !PT ;  /* 0x000000ffa0687812 */ /* 0x002fe400078ec0ff */
[----:B------:R-:W-:Y:S01]  /*209d0*/  PRMT R3, R184, 0x7610, R3 ;  /* 0x00007610b8037816 */ /* 0x000fe20000000003 */
[----:B---3--:R-:W-:Y:S05]  /*209e0*/  @!P6 HFMA2.BF16_V2 R148, -RZ.H0_H0, RZ.H0_H0, -R2.H0_H0 ;  /* 0x200000ffff94e231 */ /* 0x008fea0000340902 */
[----:B------:R1:W-:Y:S01]  /*209f0*/  @!P6 STL.S16 [R1+0xb8], R148 ;  /* 0x0000b8940100e387 */ /* 0x0003e20000100600 */
[----:B------:R-:W-:Y:S01]  /*20a00*/  PRMT R220, R148, 0x7610, R220 ;  /* 0x0000761094dc7816 */ /* 0x000fe200000000dc */
[----:B------:R-:W-:Y:S05]  /*20a10*/  @!P1 HFMA2.BF16_V2 R151, -RZ.H0_H0, RZ.H0_H0, -R107.H0_H0 ;  /* 0x200000ffff979231 */ /* 0x000fea000034096b */
[----:B------:R-:W-:Y:S02]  /*20a20*/  PRMT R214, R151, 0x7610, R214 ;  /* 0x0000761097d67816 */ /* 0x000fe400000000d6 */
[----:B-1----:R-:W-:Y:S02]  /*20a30*/  PRMT R148, R2, 0x5410, R105 ;  /* 0x0000541002947816 */ /* 0x002fe40000000069 */
[----:B------:R-:W-:Y:S01]  /*20a40*/  @!P6 PRMT R2, R220, 0x5410, RZ ;  /* 0x00005410dc02e816 */ /* 0x000fe200000000ff */
[----:B--2---:R-:W-:Y:S01]  /*20a50*/  @!P4 HFMA2.BF16_V2 R215, -RZ.H0_H0, RZ.H0_H0, -R105.H0_H0 ;  /* 0x200000ffffd7c231 */ /* 0x004fe20000340969 */
[----:B------:R-:W-:Y:S02]  /*20a60*/  ISETP.GE.U32.AND P6, PT, R194, R104, PT ;  /* 0x00000068c200720c */ /* 0x000fe40003fc6070 */
[----:B------:R-:W-:Y:S01]  /*20a70*/  SHF.R.U32.HI R104, RZ, 0x10, R160 ;  /* 0x00000010ff687819 */ /* 0x000fe200000116a0 */
[----:B------:R1:W-:Y:S01]  /*20a80*/  ST.E.U16 [R196.64+0x40], R2 ;  /* 0x00004002c4007985 */ /* 0x0003e2000c101504 */
[----:B------:R-:W-:Y:S02]  /*20a90*/  PRMT R147, R215, 0x7610, R147 ;  /* 0x00007610d7937816 */ /* 0x000fe40000000093 */
[----:B------:R-:W-:Y:S01]  /*20aa0*/  LOP3.LUT R104, R104, 0xff, RZ, 0xc0, !PT ;  /* 0x000000ff68687812 */ /* 0x000fe200078ec0ff */
[----:B------:R-:W-:Y:S01]  /*20ab0*/  @!P4 STL.S16 [R1+0xb4], R215 ;  /* 0x0000b4d70100c387 */ /* 0x000fe20000100600 */
[----:B------:R-:W-:Y:S02]  /*20ac0*/  @!P4 PRMT R105, R147, 0x5410, RZ ;  /* 0x000054109369c816 */ /* 0x000fe400000000ff */
[----:B------:R-:W-:Y:S01]  /*20ad0*/  PRMT R147, R107, 0x5410, R106 ;  /* 0x000054106b937816 */ /* 0x000fe2000000006a */
[----:B------:R2:W-:Y:S01]  /*20ae0*/  @!P1 STL.S16 [R1+0xb0], R151 ;  /* 0x0000b09701009387 */ /* 0x0005e20000100600 */
[----:B------:R-:W-:Y:S01]  /*20af0*/  @!P3 HFMA2.BF16_V2 R203, -RZ.H0_H0, RZ.H0_H0, -R106.H0_H0 ;  /* 0x200000ffffcbb231 */ /* 0x000fe2000034096a */
[----:B------:R-:W-:Y:S02]  /*20b00*/  @!P1 PRMT R107, R214, 0x5410, RZ ;  /* 0x00005410d66b9816 */ /* 0x000fe400000000ff */
[----:B------:R3:W-:Y:S01]  /*20b10*/  ST.E.U16 [R196.64+0x42], R105 ;  /* 0x00004269c4007985 */ /* 0x0007e2000c101504 */
[C---:B------:R-:W-:Y:S02]  /*20b20*/  ISETP.GE.U32.AND P1, PT, R194.reuse, R127, PT ;  /* 0x0000007fc200720c */ /* 0x040fe40003f26070 */
[----:B------:R-:W-:Y:S01]  /*20b30*/  PRMT R159, R203, 0x7610, R159 ;  /* 0x00007610cb9f7816 */ /* 0x000fe2000000009f */
[----:B------:R3:W-:Y:S01]  /*20b40*/  ST.E.U16 [R112.64+0x40], R107 ;  /* 0x0000406b70007985 */ /* 0x0007e2000c101504 */
[----:B------:R-:W-:Y:S02]  /*20b50*/  ISETP.GE.U32.AND P4, PT, R194, R104, PT ;  /* 0x00000068c200720c */ /* 0x000fe40003f86070 */
[----:B------:R-:W-:Y:S02]  /*20b60*/  @!P3 PRMT R106, R159, 0x5410, RZ ;  /* 0x000054109f6ab816 */ /* 0x000fe400000000ff */
[----:B------:R-:W-:Y:S02]  /*20b70*/  LOP3.LUT R104, R160, 0xffff, RZ, 0xc0, !PT ;  /* 0x0000ffffa0687812 */ /* 0x000fe400078ec0ff */
[----:B------:R-:W-:Y:S01]  /*20b80*/  SHF.R.U32.HI R127, RZ, 0x18, R160 ;  /* 0x00000018ff7f7819 */ /* 0x000fe200000116a0 */
[----:B------:R3:W-:Y:S01]  /*20b90*/  ST.E.U16 [R112.64+0x42], R106 ;  /* 0x0000426a70007985 */ /* 0x0007e2000c101504 */
[----:B------:R-:W-:Y:S02]  /*20ba0*/  SHF.R.U32.HI R104, RZ, 0x8, R104 ;  /* 0x00000008ff687819 */ /* 0x000fe40000011668 */
[----:B-1----:R-:W-:Y:S01]  /*20bb0*/  PRMT R2, R184, 0x7632, R2 ;  /* 0x00007632b8027816 */ /* 0x002fe20000000002 */
[----:B----4-:R-:W-:Y:S01]  /*20bc0*/  @!P2 HFMA2.BF16_V2 R208, -RZ.H0_H0, RZ.H0_H0, -R3.H0_H0 ;  /* 0x200000ffffd0a231 */ /* 0x010fe20000340903 */
[----:B------:R-:W-:Y:S03]  /*20bd0*/  LOP3.LUT R104, R104, 0xffff, RZ, 0xc0, !PT ;  /* 0x0000ffff68687812 */ /* 0x000fe600078ec0ff */
[----:B------:R-:W-:Y:S01]  /*20be0*/  @!P0 HFMA2.BF16_V2 R152, -RZ.H0_H0, RZ.H0_H0, -R2.H0_H0 ;  /* 0x200000ffff988231 */ /* 0x000fe20000340902 */
[----:B--2---:R1:W2:Y:S01]  /*20bf0*/  LDL.S16 R151, [R1+0xa0] ;  /* 0x0000a00001977983 */ /* 0x0042a20000100600 */
[----:B------:R-:W-:Y:S03]  /*20c00*/  PRMT R169, R208, 0x7610, R169 ;  /* 0x00007610d0a97816 */ /* 0x000fe600000000a9 */
[----:B------:R4:W-:Y:S01]  /*20c10*/  @!P3 STL.S16 [R1+0xac], R203 ;  /* 0x0000accb0100b387 */ /* 0x0009e20000100600 */
[----:B------:R-:W-:Y:S02]  /*20c20*/  PRMT R200, R152, 0x7610, R200 ;  /* 0x0000761098c87816 */ /* 0x000fe400000000c8 */
[----:B---3--:R-:W-:Y:S01]  /*20c30*/  PRMT R105, R201, 0x7610, R105 ;  /* 0x00007610c9697816 */ /* 0x008fe20000000069 */
[----:B------:R1:W3:Y:S01]  /*20c40*/  LDL.S16 R159, [R1+0x9c] ;  /* 0x00009c00019f7983 */ /* 0x0002e20000100600 */
[----:B------:R-:W-:Y:S02]  /*20c50*/  ISETP.GE.U32.AND P3, PT, R194, R127, PT ;  /* 0x0000007fc200720c */ /* 0x000fe40003f66070 */
[----:B------:R-:W-:Y:S02]  /*20c60*/  LOP3.LUT R127, R154, 0xff, RZ, 0xc0, !PT ;  /* 0x000000ff9a7f7812 */ /* 0x000fe400078ec0ff */
[----:B------:R-:W-:Y:S02]  /*20c70*/  SHF.R.U32.HI R107, RZ, 0x10, R154 ;  /* 0x00000010ff6b7819 */ /* 0x000fe4000001169a */
[----:B------:R-:W-:Y:S01]  /*20c80*/  PRMT R106, R163, 0x7610, R106 ;  /* 0x00007610a36a7816 */ /* 0x000fe2000000006a */
[----:B----4-:R1:W4:Y:S04]  /*20c90*/  LDL.S16 R203, [R1+0x98] ;  /* 0x0000980001cb7983 */ /* 0x0103280000100600 */
[----:B------:R-:W-:Y:S04]  /*20ca0*/  @!P2 STL.S16 [R1+0xa8], R208 ;  /* 0x0000a8d00100a387 */ /* 0x000fe80000100600 */
[----:B------:R1:W-:Y:S02]  /*20cb0*/  @!P0 STL.S16 [R1+0xa4], R152 ;  /* 0x0000a49801008387 */ /* 0x0003e40000100600 */
[----:B-1----:R-:W-:Y:S02]  /*20cc0*/  PRMT R152, R3, 0x5410, R2 ;  /* 0x0000541003987816 */ /* 0x002fe40000000002 */
[----:B------:R-:W-:Y:S02]  /*20cd0*/  @!P2 PRMT R3, R169, 0x5410, RZ ;  /* 0x00005410a903a816 */ /* 0x000fe400000000ff */
[----:B------:R1:W4:Y:S01]  /*20ce0*/  LDL.S16 R169, [R1+0x94] ;  /* 0x0000940001a97983 */ /* 0x0003220000100600 */
[----:B------:R-:W-:Y:S02]  /*20cf0*/  ISETP.GE.U32.AND P2, PT, R194, R104, PT ;  /* 0x00000068c200720c */ /* 0x000fe40003f46070 */
[----:B------:R-:W-:Y:S01]  /*20d00*/  LOP3.LUT R104, R154, 0xffff, RZ, 0xc0, !PT ;  /* 0x0000ffff9a687812 */ /* 0x000fe200078ec0ff */
[----:B------:R1:W-:Y:S01]  /*20d10*/  ST.E.U16 [R120.64+0x3e], R3 ;  /* 0x00003e0378007985 */ /* 0x0003e2000c101504 */
[----:B------:R-:W-:Y:S02]  /*20d20*/  @!P0 PRMT R2, R200, 0x5410, RZ ;  /* 0x00005410c8028816 */ /* 0x000fe400000000ff */
[C---:B------:R-:W-:Y:S02]  /*20d30*/  ISETP.GE.U32.AND P0, PT, R194.reuse, R127, PT ;  /* 0x0000007fc200720c */ /* 0x040fe40003f06070 */
[--C-:B------:R-:W-:Y:S01]  /*20d40*/  SHF.R.U32.HI R127, RZ, 0x8, R104.reuse ;  /* 0x00000008ff7f7819 */ /* 0x100fe20000011668 */
[----:B------:R1:W-:Y:S01]  /*20d50*/  ST.E.U16 [R120.64+0x40], R2 ;  /* 0x0000400278007985 */ /* 0x0003e2000c101504 */
[----:B------:R-:W-:Y:S02]  /*20d60*/  PRMT R104, R201, 0x7632, R104 ;  /* 0x00007632c9687816 */ /* 0x000fe40000000068 */
[----:B------:R-:W-:Y:S02]  /*20d70*/  LOP3.LUT R127, R127, 0xffff, RZ, 0xc0, !PT ;  /* 0x0000ffff7f7f7812 */ /* 0x000fe400078ec0ff */
[C---:B-1----:R-:W-:Y:S02]  /*20d80*/  PRMT R3, R181.reuse, 0x7610, R3 ;  /* 0x00007610b5037816 */ /* 0x042fe40000000003 */
[----:B------:R-:W-:Y:S01]  /*20d90*/  PRMT R2, R181, 0x7632, R2 ;  /* 0x00007632b5027816 */ /* 0x000fe20000000002 */
[----:B--2---:R-:W-:Y:S05]  /*20da0*/  @!P1 HFMA2.BF16_V2 R151, -RZ.H0_H0, RZ.H0_H0, -R105.H0_H0 ;  /* 0x200000ffff979231 */ /* 0x004fea0000340969 */
[----:B------:R1:W-:Y:S01]  /*20db0*/  @!P1 STL.S16 [R1+0xa0], R151 ;  /* 0x0000a09701009387 */ /* 0x0003e20000100600 */
[----:B------:R-:W-:Y:S01]  /*20dc0*/  PRMT R145, R151, 0x7610, R145 ;  /* 0x0000761097917816 */ /* 0x000fe20000000091 */
[----:B---3--:R-:W-:Y:S02]  /*20dd0*/  @!P6 HFMA2.BF16_V2 R159, -RZ.H0_H0, RZ.H0_H0, -R106.H0_H0 ;  /* 0x200000ffff9fe231 */ /* 0x008fe4000034096a */
[----:B------:R2:W3:Y:S03]  /*20de0*/  LDL.S16 R200, [R1+0x90] ;  /* 0x0000900001c87983 */ /* 0x0004e60000100600 */
[----:B------:R-:W-:Y:S01]  /*20df0*/  PRMT R186, R159, 0x7610, R186 ;  /* 0x000076109fba7816 */ /* 0x000fe200000000ba */
[----:B----4-:R-:W-:Y:S01]  /*20e00*/  @!P5 HFMA2.BF16_V2 R203, -RZ.H0_H0, RZ.H0_H0, -R104.H0_H0 ;  /* 0x200000ffffcbd231 */ /* 0x010fe20000340968 */
[----:B-1----:R-:W-:Y:S02]  /*20e10*/  PRMT R151, R105, 0x5410, R104 ;  /* 0x0000541069977816 */ /* 0x002fe40000000068 */
[----:B------:R-:W-:Y:S02]  /*20e20*/  @!P1 PRMT R105, R145, 0x5410, RZ ;  /* 0x0000541091699816 */ /* 0x000fe400000000ff */
[----:B------:R2:W4:Y:S01]  /*20e30*/  LDL.S16 R145, [R1+0x8c] ;  /* 0x00008c0001917983 */ /* 0x0005220000100600 */
[----:B------:R-:W-:Y:S02]  /*20e40*/  ISETP.GE.U32.AND P1, PT, R194, R127, PT ;  /* 0x0000007fc200720c */ /* 0x000fe40003f26070 */
[----:B------:R-:W-:Y:S01]  /*20e50*/  PRMT R146, R203, 0x7610, R146 ;  /* 0x00007610cb927816 */ /* 0x000fe20000000092 */
[----:B------:R-:W-:Y:S01]  /*20e60*/  @!P5 STL.S16 [R1+0x98], R203 ;  /* 0x000098cb0100d387 */ /* 0x000fe20000100600 */
[----:B------:R-:W-:Y:S02]  /*20e70*/  LOP3.LUT R127, R107, 0xff, RZ, 0xc0, !PT ;  /* 0x000000ff6b7f7812 */ /* 0x000fe400078ec0ff */
[----:B------:R-:W-:Y:S01]  /*20e80*/  PRMT R107, R163, 0x7632, R107 ;  /* 0x00007632a36b7816 */ /* 0x000fe2000000006b */
[----:B------:R1:W-:Y:S01]  /*20e90*/  @!P6 STL.S16 [R1+0x9c], R159 ;  /* 0x00009c9f0100e387 */ /* 0x0003e20000100600 */
[----:B------:R-:W-:Y:S01]  /*20ea0*/  @!P5 PRMT R104, R146, 0x5410, RZ ;  /* 0x000054109268d816 */ /* 0x000fe200000000ff */
[----:B------:R-:W-:Y:S01]  /*20eb0*/  IMAD.WIDE.U32 R162, R162, -0x2daee0ad, RZ ;  /* 0xd2511f53a2a27825 */ /* 0x000fe200078e00ff */
[----:B------:R-:W-:Y:S01]  /*20ec0*/  PRMT R146, R106, 0x5410, R107 ;  /* 0x000054106a927816 */ /* 0x000fe2000000006b */
[----:B------:R-:W-:Y:S01]  /*20ed0*/  ST.E.U16 [R114.64+0x40], R105 ;  /* 0x0000406972007985 */ /* 0x000fe2000c101504 */
[----:B------:R-:W-:Y:S02]  /*20ee0*/  @!P6 PRMT R106, R186, 0x5410, RZ ;  /* 0x00005410ba6ae816 */ /* 0x000fe400000000ff */
[C---:B------:R-:W-:Y:S01]  /*20ef0*/  ISETP.GE.U32.AND P5, PT, R194.reuse, R127, PT ;  /* 0x0000007fc200720c */ /* 0x040fe20003fa6070 */
[----:B------:R2:W2:Y:S01]  /*20f00*/  LDL.S16 R186, [R1+0x80] ;  /* 0x0000800001ba7983 */ /* 0x0004a20000100600 */
[----:B------:R-:W-:Y:S03]  /*20f10*/  SHF.R.U32.HI R127, RZ, 0x18, R154 ;  /* 0x00000018ff7f7819 */ /* 0x000fe6000001169a */
[----:B------:R-:W-:Y:S01]  /*20f20*/  ST.E.U16 [R114.64+0x42], R104 ;  /* 0x0000426872007985 */ /* 0x000fe2000c101504 */
[----:B------:R-:W-:Y:S03]  /*20f30*/  ISETP.GE.U32.AND P6, PT, R194, R127, PT ;  /* 0x0000007fc200720c */ /* 0x000fe60003fc6070 */
[----:B------:R1:W-:Y:S01]  /*20f40*/  ST.E.U16 [R196.64+0x50], R106 ;  /* 0x0000506ac4007985 */ /* 0x0003e2000c101504 */
[----:B------:R-:W-:Y:S03]  /*20f50*/  @!P2 HFMA2.BF16_V2 R169, -RZ.H0_H0, RZ.H0_H0, -R107.H0_H0 ;  /* 0x200000ffffa9a231 */ /* 0x000fe6000034096b */
[----:B-1----:R1:W2:Y:S02]  /*20f60*/  LDL.S16 R159, [R1+0x84] ;  /* 0x00008400019f7983 */ /* 0x0022a40000100600 */
[----:B------:R-:W-:Y:S02]  /*20f70*/  PRMT R150, R169, 0x7610, R150 ;  /* 0x00007610a9967816 */ /* 0x000fe40000000096 */
[----:B------:R1:W-:Y:S02]  /*20f80*/  @!P2 STL.S16 [R1+0x94], R169 ;  /* 0x000094a90100a387 */ /* 0x0003e40000100600 */
[----:B------:R-:W-:Y:S02]  /*20f90*/  @!P2 PRMT R107, R150, 0x5410, RZ ;  /* 0x00005410966ba816 */ /* 0x000fe400000000ff */
[----:B------:R2:W2:Y:S04]  /*20fa0*/  LDL.S16 R150, [R1+0x78] ;  /* 0x0000780001967983 */ /* 0x0004a80000100600 */
[----:B------:R-:W-:Y:S01]  /*20fb0*/  ST.E.U16 [R196.64+0x52], R107 ;  /* 0x0000526bc4007985 */ /* 0x000fe2000c101504 */
[----:B------:R-:W-:Y:S01]  /*20fc0*/  PRMT R106, R164, 0x7632, R106 ;  /* 0x00007632a46a7816 */ /* 0x000fe2000000006a */
[----:B-1----:R-:W-:Y:S05]  /*20fd0*/  IMAD.WIDE.U32 R168, R168, -0x2daee0ad, RZ ;  /* 0xd2511f53a8a87825 */ /* 0x002fea00078e00ff */
[----:B------:R-:W-:Y:S04]  /*20fe0*/  LOP3.LUT R127, R169, R252, R182, 0x96, !PT ;  /* 0x000000fca97f7212 */ /* 0x000fe800078e96b6 */
[C---:B------:R-:W-:Y:S04]  /*20ff0*/  LOP3.LUT R104, R127.reuse, 0xff, RZ, 0xc0, !PT ;  /* 0x000000ff7f687812 */ /* 0x040fe800078ec0ff */
[----:B------:R-:W-:Y:S02]  /*21000*/  ISETP.GE.U32.AND P2, PT, R194, R104, PT ;  /* 0x00000068c200720c */ /* 0x000fe40003f46070 */
[----:B------:R-:W-:Y:S04]  /*21010*/  LOP3.LUT R104, R127, 0xffff, RZ, 0xc0, !PT ;  /* 0x0000ffff7f687812 */ /* 0x000fe800078ec0ff */
[----:B------:R-:W-:Y:S04]  /*21020*/  SHF.R.U32.HI R104, RZ, 0x8, R104 ;  /* 0x00000008ff687819 */ /* 0x000fe80000011668 */
[----:B------:R-:W-:Y:S01]  /*21030*/  LOP3.LUT R104, R104, 0xffff, RZ, 0xc0, !PT ;  /* 0x0000ffff68687812 */ /* 0x000fe200078ec0ff */
[----:B---3--:R-:W-:Y:S05]  /*21040*/  @!P4 HFMA2.BF16_V2 R200, -RZ.H0_H0, RZ.H0_H0, -R3.H0_H0 ;  /* 0x200000ffffc8c231 */ /* 0x008fea0000340903 */
[----:B------:R-:W-:Y:S01]  /*21050*/  @!P4 STL.S16 [R1+0x90], R200 ;  /* 0x000090c80100c387 */ /* 0x000fe20000100600 */
[----:B------:R-:W-:Y:S01]  /*21060*/  PRMT R105, R200, 0x7610, R105 ;  /* 0x00007610c8697816 */ /* 0x000fe20000000069 */
[----:B----4-:R-:W-:Y:S05]  /*21070*/  @!P3 HFMA2.BF16_V2 R145, -RZ.H0_H0, RZ.H0_H0, -R2.H0_H0 ;  /* 0x200000ffff91b231 */ /* 0x010fea0000340902 */
[----:B------:R1:W-:Y:S01]  /*21080*/  @!P3 STL.S16 [R1+0x8c], R145 ;  /* 0x00008c910100b387 */ /* 0x0003e20000100600 */
[----:B------:R-:W-:Y:S02]  /*21090*/  PRMT R149, R145, 0x7610, R149 ;  /* 0x0000761091957816 */ /* 0x000fe40000000095 */
[----:B-1----:R-:W-:Y:S02]  /*210a0*/  PRMT R145, R3, 0x5410, R2 ;  /* 0x0000541003917816 */ /* 0x002fe40000000002 */
[----:B------:R-:W-:Y:S01]  /*210b0*/  @!P4 PRMT R3, R105, 0x5410, RZ ;  /* 0x000054106903c816 */ /* 0x000fe200000000ff */
[----:B--2---:R-:W-:Y:S01]  /*210c0*/  @!P0 HFMA2.BF16_V2 R159, -RZ.H0_H0, RZ.H0_H0, -R0.H0_H0 ;  /* 0x200000ffff9f8231 */ /* 0x004fe20000340900 */
[----:B------:R-:W-:Y:S02]  /*210d0*/  ISETP.GE.U32.AND P4, PT, R194, R104, PT ;  /* 0x00000068c200720c */ /* 0x000fe40003f86070 */
[----:B------:R-:W-:Y:S01]  /*210e0*/  @!P3 PRMT R2, R149, 0x5410, RZ ;  /* 0x000054109502b816 */ /* 0x000fe200000000ff */
[----:B------:R1:W-:Y:S01]  /*210f0*/  ST.E.U16 [R112.64+0x50], R3 ;  /* 0x0000500370007985 */ /* 0x0003e2000c101504 */
[----:B------:R-:W-:Y:S02]  /*21100*/  PRMT R199, R159, 0x7610, R199 ;  /* 0x000076109fc77816 */ /* 0x000fe400000000c7 */
[C---:B------:R-:W-:Y:S01]  /*21110*/  PRMT R104, R0.reuse, 0x7632, R104 ;  /* 0x0000763200687816 */ /* 0x040fe20000000068 */
[----:B------:R2:W-:Y:S01]  /*21120*/  @!P0 STL.S16 [R1+0x84], R159 ;  /* 0x0000849f01008387 */ /* 0x0005e20000100600 */
[--C-:B------:R-:W-:Y:S02]  /*21130*/  SHF.R.U32.HI R105, RZ, 0x18, R127.reuse ;  /* 0x00000018ff697819 */ /* 0x100fe4000001167f */
[----:B------:R-:W-:Y:S01]  /*21140*/  PRMT R149, R0, 0x5410, R104 ;  /* 0x0000541000957816 */ /* 0x000fe20000000068 */
[----:B------:R3:W4:Y:S01]  /*21150*/  LDL.S16 R200, [R1+0x74] ;  /* 0x0000740001c87983 */ /* 0x0007220000100600 */
[----:B------:R-:W-:Y:S01]  /*21160*/  @!P0 PRMT R0, R199, 0x5410, RZ ;  /* 0x00005410c7008816 */ /* 0x000fe200000000ff */
[----:B------:R-:W-:Y:S01]  /*21170*/  @!P1 HFMA2.BF16_V2 R186, -RZ.H0_H0, RZ.H0_H0, -R104.H0_H0 ;  /* 0x200000ffffba9231 */ /* 0x000fe20000340968 */
[C---:B------:R-:W-:Y:S01]  /*21180*/  ISETP.GE.U32.AND P3, PT, R194.reuse, R105, PT ;  /* 0x00000069c200720c */ /* 0x040fe20003f66070 */
[----:B------:R3:W-:Y:S01]  /*21190*/  ST.E.U16 [R112.64+0x52], R2 ;  /* 0x0000520270007985 */ /* 0x0007e2000c101504 */
[----:B------:R-:W-:Y:S02]  /*211a0*/  LOP3.LUT R105, R163, R252, R178, 0x96, !PT ;  /* 0x000000fca3697212 */ /* 0x000fe400078e96b2 */
[----:B------:R-:W-:Y:S01]  /*211b0*/  SHF.R.U32.HI R127, RZ, 0x10, R127 ;  /* 0x00000010ff7f7819 */ /* 0x000fe2000001167f */
[----:B------:R3:W-:Y:S03]  /*211c0*/  ST.E.U16 [R120.64+0x4e], R0 ;  /* 0x00004e0078007985 */ /* 0x0007e6000c101504 */
[----:B------:R-:W-:Y:S01]  /*211d0*/  LOP3.LUT R127, R127, 0xff, RZ, 0xc0, !PT ;  /* 0x000000ff7f7f7812 */ /* 0x000fe200078ec0ff */
[----:B------:R3:W4:Y:S03]  /*211e0*/  LDL.S16 R199, [R1+0x70] ;  /* 0x0000700001c77983 */ /* 0x0007260000100600 */
[----:B------:R-:W-:Y:S02]  /*211f0*/  ISETP.GE.U32.AND P0, PT, R194, R127, PT ;  /* 0x0000007fc200720c */ /* 0x000fe40003f06070 */
[----:B-1----:R-:W-:Y:S01]  /*21200*/  PRMT R3, R186, 0x7610, R3 ;  /* 0x00007610ba037816 */ /* 0x002fe20000000003 */
[----:B--2---:R1:W2:Y:S03]  /*21210*/  LDL.S16 R159, [R1+0x7c] ;  /* 0x00007c00019f7983 */ /* 0x0042a60000100600 */
[----:B------:R-:W-:Y:S01]  /*21220*/  @!P1 PRMT R104, R3, 0x5410, RZ ;  /* 0x0000541003689816 */ /* 0x000fe200000000ff */
[----:B------:R1:W-:Y:S01]  /*21230*/  @!P1 STL.S16 [R1+0x80], R186 ;  /* 0x000080ba01009387 */ /* 0x0003e20000100600 */
[C---:B------:R-:W-:Y:S03]  /*21240*/  LOP3.LUT R3, R105.reuse, 0xffff, RZ, 0xc0, !PT ;  /* 0x0000ffff69037812 */ /* 0x040fe600078ec0ff */
[----:B------:R1:W-:Y:S01]  /*21250*/  ST.E.U16 [R120.64+0x50], R104 ;  /* 0x0000506878007985 */ /* 0x0003e2000c101504 */
[----:B------:R-:W-:Y:S02]  /*21260*/  SHF.R.U32.HI R3, RZ, 0x8, R3 ;  /* 0x00000008ff037819 */ /* 0x000fe40000011603 */
[----:B---3--:R-:W-:Y:S02]  /*21270*/  LOP3.LUT R2, R105, 0xff, RZ, 0xc0, !PT ;  /* 0x000000ff69027812 */ /* 0x008fe400078ec0ff */
[----:B------:R-:W-:Y:S02]  /*21280*/  LOP3.LUT R3, R3, 0xffff, RZ, 0xc0, !PT ;  /* 0x0000ffff03037812 */ /* 0x000fe400078ec0ff */
[----:B------:R-:W-:Y:S02]  /*21290*/  PRMT R0, R202, 0x7610, R0 ;  /* 0x00007610ca007816 */ /* 0x000fe40000000000 */
[----:B------:R-:W-:Y:S02]  /*212a0*/  ISETP.GE.U32.AND P1, PT, R194, R2, PT ;  /* 0x00000002c200720c */ /* 0x000fe40003f26070 */
[----:B------:R-:W-:Y:S01]  /*212b0*/  PRMT R2, R202, 0x7632, R2 ;  /* 0x00007632ca027816 */ /* 0x000fe20000000002 */
[----:B------:R-:W-:Y:S05]  /*212c0*/  @!P5 HFMA2.BF16_V2 R150, -RZ.H0_H0, RZ.H0_H0, -R0.H0_H0 ;  /* 0x200000ffff96d231 */ /* 0x000fea0000340900 */
[----:B------:R-:W-:Y:S01]  /*212d0*/  PRMT R184, R150, 0x7610, R184 ;  /* 0x0000761096b87816 */ /* 0x000fe200000000b8 */
[----:B-1----:R1:W3:Y:S04]  /*212e0*/  LDL.S16 R186, [R1+0x6c] ;  /* 0x00006c0001ba7983 */ /* 0x0022e80000100600 */
[----:B------:R1:W-:Y:S01]  /*212f0*/  @!P5 STL.S16 [R1+0x78], R150 ;  /* 0x000078960100d387 */ /* 0x0003e20000100600 */
[--C-:B------:R-:W-:Y:S02]  /*21300*/  SHF.R.U32.HI R104, RZ, 0x18, R105.reuse ;  /* 0x00000018ff687819 */ /* 0x100fe40000011669 */
[----:B------:R-:W-:Y:S04]  /*21310*/  SHF.R.U32.HI R105, RZ, 0x10, R105 ;  /* 0x00000010ff697819 */ /* 0x000fe80000011669 */
[----:B------:R-:W-:Y:S02]  /*21320*/  LOP3.LUT R105, R105, 0xff, RZ, 0xc0, !PT ;  /* 0x000000ff69697812 */ /* 0x000fe400078ec0ff */
[----:B-1----:R-:W-:Y:S02]  /*21330*/  PRMT R150, R0, 0x5410, R2 ;  /* 0x0000541000967816 */ /* 0x002fe40000000002 */
[----:B------:R-:W-:Y:S02]  /*21340*/  @!P5 PRMT R0, R184, 0x5410, RZ ;  /* 0x00005410b800d816 */ /* 0x000fe400000000ff */
[----:B------:R1:W3:Y:S01]  /*21350*/  LDL.S16 R184, [R1+0x68] ;  /* 0x0000680001b87983 */ /* 0x0002e20000100600 */
[----:B------:R-:W-:Y:S02]  /*21360*/  ISETP.GE.U32.AND P5, PT, R194, R3, PT ;  /* 0x00000003c200720c */ /* 0x000fe40003fa6070 */
[C---:B------:R-:W-:Y:S01]  /*21370*/  PRMT R3, R167.reuse, 0x7632, R3 ;  /* 0x00007632a7037816 */ /* 0x040fe20000000003 */
[----:B------:R1:W-:Y:S02]  /*21380*/  ST.E.U16 [R114.64+0x50], R0 ;  /* 0x0000500072007985 */ /* 0x0003e4000c101504 */
[----:B-1----:R-:W-:Y:S01]  /*21390*/  PRMT R0, R167, 0x7610, R0 ;  /* 0x00007610a7007816 */ /* 0x002fe20000000000 */
[----:B----4-:R-:W-:Y:S05]  /*213a0*/  @!P6 HFMA2.BF16_V2 R200, -RZ.H0_H0, RZ.H0_H0, -R2.H0_H0 ;  /* 0x200000ffffc8e231 */ /* 0x010fea0000340902 */
[----:B------:R-:W-:Y:S01]  /*213b0*/  @!P6 STL.S16 [R1+0x74], R200 ;  /* 0x000074c80100e387 */ /* 0x000fe20000100600 */
[----:B------:R-:W-:Y:S04]  /*213c0*/  PRMT R153, R200, 0x7610, R153 ;  /* 0x00007610c8997816 */ /* 0x000fe80000000099 */
[----:B------:R-:W-:Y:S01]  /*213d0*/  @!P6 PRMT R2, R153, 0x5410, RZ ;  /* 0x000054109902e816 */ /* 0x000fe200000000ff */
[----:B------:R-:W-:Y:S01]  /*213e0*/  @!P4 HFMA2.BF16_V2 R199, -RZ.H0_H0, RZ.H0_H0, -R3.H0_H0 ;  /* 0x200000ffffc7c231 */ /* 0x000fe20000340903 */
[----:B------:R-:W-:Y:S03]  /*213f0*/  ISETP.GE.U32.AND P6, PT, R194, R104, PT ;  /* 0x00000068c200720c */ /* 0x000fe60003fc6070 */
[----:B------:R1:W-:Y:S01]  /*21400*/  ST.E.U16 [R114.64+0x52], R2 ;  /* 0x0000520272007985 */ /* 0x0003e2000c101504 */
[----:B------:R-:W-:Y:S02]  /*21410*/  LOP3.LUT R104, R168, 0xff, RZ, 0xc0, !PT ;  /* 0x000000ffa8687812 */ /* 0x000fe400078ec0ff */
[----:B------:R-:W-:Y:S01]  /*21420*/  PRMT R107, R199, 0x7610, R107 ;  /* 0x00007610c76b7816 */ /* 0x000fe2000000006b */
[----:B--2---:R-:W-:Y:S05]  /*21430*/  @!P2 HFMA2.BF16_V2 R159, -RZ.H0_H0, RZ.H0_H0, -R0.H0_H0 ;  /* 0x200000ffff9fa231 */ /* 0x004fea0000340900 */
[----:B------:R2:W-:Y:S01]  /*21440*/  @!P2 STL.S16 [R1+0x7c], R159 ;  /* 0x00007c9f0100a387 */ /* 0x0005e20000100600 */
[----:B------:R-:W-:Y:S03]  /*21450*/  PRMT R127, R159, 0x7610, R127 ;  /* 0x000076109f7f7816 */ /* 0x000fe6000000007f */
[----:B------:R4:W4:Y:S04]  /*21460*/  LDL.S16 R167, [R1+0x64] ;  /* 0x0000640001a77983 */ /* 0x0009280000100600 */
[----:B------:R3:W4:Y:S04]  /*21470*/  LDL.S16 R153, [R1+0x60] ;  /* 0x0000600001997983 */ /* 0x0007280000100600 */
[----:B------:R-:W-:Y:S01]  /*21480*/  @!P4 STL.S16 [R1+0x70], R199 ;  /* 0x000070c70100c387 */ /* 0x000fe20000100600 */
[----:B-1----:R-:W-:Y:S04]  /*21490*/  SHF.R.U32.HI R2, RZ, 0x10, R168 ;  /* 0x00000010ff027819 */ /* 0x002fe800000116a8 */
[----:B------:R-:W-:Y:S02]  /*214a0*/  LOP3.LUT R2, R2, 0xff, RZ, 0xc0, !PT ;  /* 0x000000ff02027812 */ /* 0x000fe400078ec0ff */
[----:B--2---:R-:W-:Y:S02]  /*214b0*/  PRMT R159, R0, 0x5410, R3 ;  /* 0x00005410009f7816 */ /* 0x004fe40000000003 */
[----:B------:R-:W-:Y:S02]  /*214c0*/  @!P2 PRMT R0, R127, 0x5410, RZ ;  /* 0x000054107f00a816 */ /* 0x000fe400000000ff */
[C---:B------:R-:W-:Y:S02]  /*214d0*/  ISETP.GE.U32.AND P2, PT, R194.reuse, R104, PT ;  /* 0x00000068c200720c */ /* 0x040fe40003f46070 */
[----:B------:R-:W-:Y:S01]  /*214e0*/  PRMT R104, R165, 0x7632, R104 ;  /* 0x00007632a5687816 */ /* 0x000fe20000000068 */
[----:B------:R1:W-:Y:S01]  /*214f0*/  ST.E.U16 [R196.64+0x60], R0 ;  /* 0x00006000c4007985 */ /* 0x0003e2000c101504 */
[----:B------:R-:W-:Y:S02]  /*21500*/  @!P4 PRMT R3, R107, 0x5410, RZ ;  /* 0x000054106b03c816 */ /* 0x000fe400000000ff */
[----:B------:R-:W-:Y:S02]  /*21510*/  LOP3.LUT R127, R123, R213, R158, 0x96, !PT ;  /* 0x000000d57b7f7212 */ /* 0x000fe400078e969e */
[----:B------:R-:W-:Y:S01]  /*21520*/  ISETP.GE.U32.AND P4, PT, R194, R2, PT ;  /* 0x00000002c200720c */ /* 0x000fe20003f86070 */
[----:B------:R2:W-:Y:S01]  /*21530*/  ST.E.U16 [R196.64+0x62], R3 ;  /* 0x00006203c4007985 */ /* 0x0005e2000c101504 */
[----:B------:R-:W-:Y:S01]  /*21540*/  PRMT R2, R166, 0x7610, R2 ;  /* 0x00007610a6027816 */ /* 0x000fe20000000002 */
[----:B---3--:R-:W-:Y:S01]  /*21550*/  @!P3 HFMA2.BF16_V2 R184, -RZ.H0_H0, RZ.H0_H0, -R104.H0_H0 ;  /* 0x200000ffffb8b231 */ /* 0x008fe20000340968 */
[----:B-1----:R-:W-:Y:S04]  /*21560*/  PRMT R0, R165, 0x7610, R0 ;  /* 0x00007610a5007816 */ /* 0x002fe80000000000 */
[----:B------:R-:W-:Y:S01]  /*21570*/  PRMT R165, R184, 0x7610, R165 ;  /* 0x00007610b8a57816 */ /* 0x000fe200000000a5 */
[----:B------:R-:W-:Y:S01]  /*21580*/  @!P0 HFMA2.BF16_V2 R186, -RZ.H0_H0, RZ.H0_H0, -R0.H0_H0 ;  /* 0x200000ffffba8231 */ /* 0x000fe20000340900 */
[----:B------:R-:W-:Y:S02]  /*21590*/  PRMT R158, R0, 0x5410, R104 ;  /* 0x00005410009e7816 */ /* 0x000fe40000000068 */
[----:B------:R-:W-:Y:S02]  /*215a0*/  @!P3 PRMT R104, R165, 0x5410, RZ ;  /* 0x00005410a568b816 */ /* 0x000fe400000000ff */
[----:B------:R-:W-:Y:S01]  /*215b0*/  @!P0 STL.S16 [R1+0x6c], R186 ;  /* 0x00006cba01008387 */ /* 0x000fe20000100600 */
[----:B------:R-:W-:Y:S02]  /*215c0*/  PRMT R185, R186, 0x7610, R185 ;  /* 0x00007610bab97816 */ /* 0x000fe400000000b9 */
[----:B--2---:R-:W-:Y:S01]  /*215d0*/  LOP3.LUT R3, R168, 0xffff, RZ, 0xc0, !PT ;  /* 0x0000ffffa8037812 */ /* 0x004fe200078ec0ff */
[----:B------:R1:W2:Y:S01]  /*215e0*/  LDL.S16 R107, [R1+0x5c] ;  /* 0x00005c00016b7983 */ /* 0x0002a20000100600 */
[----:B------:R-:W-:Y:S02]  /*215f0*/  @!P0 PRMT R0, R185, 0x5410, RZ ;  /* 0x00005410b9008816 */ /* 0x000fe400000000ff */
[C---:B------:R-:W-:Y:S01]  /*21600*/  ISETP.GE.U32.AND P0, PT, R194.reuse, R105, PT ;  /* 0x00000069c200720c */ /* 0x040fe20003f06070 */
[----:B------:R3:W-:Y:S01]  /*21610*/  @!P3 STL.S16 [R1+0x68], R184 ;  /* 0x000068b80100b387 */ /* 0x0007e20000100600 */
[----:B------:R-:W-:Y:S02]  /*21620*/  SHF.R.U32.HI R3, RZ, 0x8, R3 ;  /* 0x00000008ff037819 */ /* 0x000fe40000011603 */
[----:B------:R-:W-:Y:S01]  /*21630*/  SHF.R.U32.HI R105, RZ, 0x18, R168 ;  /* 0x00000018ff697819 */ /* 0x000fe200000116a8 */
[----:B------:R1:W-:Y:S01]  /*21640*/  ST.E.U16 [R112.64+0x60], R0 ;  /* 0x0000600070007985 */ /* 0x0003e2000c101504 */
[----:B------:R-:W-:Y:S02]  /*21650*/  LOP3.LUT R3, R3, 0xffff, RZ, 0xc0, !PT ;  /* 0x0000ffff03037812 */ /* 0x000fe400078ec0ff */
[----:B------:R-:W-:Y:S01]  /*21660*/  ISETP.GE.U32.AND P3, PT, R194, R105, PT ;  /* 0x00000069c200720c */ /* 0x000fe20003f66070 */
[----:B------:R1:W-:Y:S04]  /*21670*/  ST.E.U16 [R112.64+0x62], R104 ;  /* 0x0000626870007985 */ /* 0x0003e8000c101504 */
[----:B---3--:R2:W2:Y:S01]  /*21680*/  LDL.S16 R184, [R1+0x58] ;  /* 0x0000580001b87983 */ /* 0x0084a20000100600 */
[----:B-1----:R-:W-:Y:S04]  /*21690*/  PRMT R0, R166, 0x7632, R0 ;  /* 0x00007632a6007816 */ /* 0x002fe80000000000 */
[----:B------:R-:W-:Y:S02]  /*216a0*/  PRMT R166, R2, 0x5410, R0 ;  /* 0x0000541002a67816 */ /* 0x000fe40000000000 */
[----:B------:R-:W-:Y:S01]  /*216b0*/  LOP3.LUT R104, R162, 0xff, RZ, 0xc0, !PT ;  /* 0x000000ffa2687812 */ /* 0x000fe200078ec0ff */
[----:B----4-:R-:W-:Y:S02]  /*216c0*/  @!P1 HFMA2.BF16_V2 R167, -RZ.H0_H0, RZ.H0_H0, -R2.H0_H0 ;  /* 0x200000ffffa79231 */ /* 0x010fe40000340902 */
[----:B------:R-:W-:Y:S03]  /*216d0*/  @!P5 HFMA2.BF16_V2 R153, -RZ.H0_H0, RZ.H0_H0, -R0.H0_H0 ;  /* 0x200000ffff99d231 */ /* 0x000fe60000340900 */
[----:B------:R1:W-:Y:S01]  /*216e0*/  @!P1 STL.S16 [R1+0x64], R167 ;  /* 0x000064a701009387 */ /* 0x0003e20000100600 */
[----:B------:R-:W-:Y:S03]  /*216f0*/  PRMT R130, R167, 0x7610, R130 ;  /* 0x00007610a7827816 */ /* 0x000fe60000000082 */
[----:B------:R4:W-:Y:S01]  /*21700*/  @!P5 STL.S16 [R1+0x60], R153 ;  /* 0x000060990100d387 */ /* 0x0009e20000100600 */
[----:B------:R-:W-:Y:S02]  /*21710*/  @!P1 PRMT R2, R130, 0x5410, RZ ;  /* 0x0000541082029816 */ /* 0x000fe400000000ff */
[----:B------:R-:W-:Y:S01]  /*21720*/  ISETP.GE.U32.AND P1, PT, R194, R3, PT ;  /* 0x00000003c200720c */ /* 0x000fe20003f26070 */
[----:B------:R2:W3:Y:S01]  /*21730*/  LDL.S16 R201, [R1+0x54] ;  /* 0x0000540001c97983 */ /* 0x0004e20000100600 */
[----:B------:R-:W-:Y:S02]  /*21740*/  PRMT R3, R187, 0x7610, R3 ;  /* 0x00007610bb037816 */ /* 0x000fe40000000003 */
[----:B------:R-:W-:Y:S01]  /*21750*/  PRMT R105, R153, 0x7610, R105 ;  /* 0x0000761099697816 */ /* 0x000fe20000000069 */
[----:B------:R2:W3:Y:S01]  /*21760*/  LDL.S16 R200, [R1+0x50] ;  /* 0x0000500001c87983 */ /* 0x0004e20000100600 */
[----:B------:R-:W-:Y:S02]  /*21770*/  LOP3.LUT R130, R122, 0xffff, RZ, 0xc0, !PT ;  /* 0x0000ffff7a827812 */ /* 0x000fe400078ec0ff */
[----:B------:R-:W-:Y:S01]  /*21780*/  @!P5 PRMT R0, R105, 0x5410, RZ ;  /* 0x000054106900d816 */ /* 0x000fe200000000ff */
[----:B------:R2:W3:Y:S01]  /*21790*/  LDL.S16 R199, [R1+0x4c] ;  /* 0x00004c0001c77983 */ /* 0x0004e20000100600 */
[----:B------:R-:W-:Y:S02]  /*217a0*/  ISETP.GE.U32.AND P5, PT, R194, R104, PT ;  /* 0x00000068c200720c */ /* 0x000fe40003fa6070 */
[----:B------:R-:W-:Y:S01]  /*217b0*/  PRMT R104, R187, 0x7632, R104 ;  /* 0x00007632bb687816 */ /* 0x000fe20000000068 */
[----:B------:R2:W3:Y:S01]  /*217c0*/  LDL.S16 R186, [R1+0x48] ;  /* 0x0000480001ba7983 */ /* 0x0004e20000100600 */
[----:B------:R-:W-:Y:S02]  /*217d0*/  LOP3.LUT R105, R162, 0xffff, RZ, 0xc0, !PT ;  /* 0x0000ffffa2697812 */ /* 0x000fe400078ec0ff */
[----:B------:R-:W-:Y:S01]  /*217e0*/  PRMT R165, R3, 0x5410, R104 ;  /* 0x0000541003a57816 */ /* 0x000fe20000000068 */
[----:B------:R2:W-:Y:S01]  /*217f0*/  ST.E.U16 [R120.64+0x5e], R2 ;  /* 0x00005e0278007985 */ /* 0x0005e2000c101504 */
[----:B------:R-:W-:Y:S02]  /*21800*/  SHF.R.U32.HI R105, RZ, 0x8, R105 ;  /* 0x00000008ff697819 */ /* 0x000fe40000011669 */
[----:B-1----:R-:W-:Y:S01]  /*21810*/  LOP3.LUT R167, R122, 0xff, RZ, 0xc0, !PT ;  /* 0x000000ff7aa77812 */ /* 0x002fe200078ec0ff */
[----:B------:R1:W-:Y:S01]  /*21820*/  ST.E.U16 [R120.64+0x60], R0 ;  /* 0x0000600078007985 */ /* 0x0003e2000c101504 */
[----:B------:R-:W-:Y:S02]  /*21830*/  LOP3.LUT R105, R105, 0xffff, RZ, 0xc0, !PT ;  /* 0x0000ffff69697812 */ /* 0x000fe400078ec0ff */
[--C-:B----4-:R-:W-:Y:S02]  /*21840*/  SHF.R.U32.HI R153, RZ, 0x10, R122.reuse ;  /* 0x00000010ff997819 */ /* 0x110fe4000001167a */
[----:B------:R-:W-:Y:S02]  /*21850*/  SHF.R.U32.HI R122, RZ, 0x18, R122 ;  /* 0x00000018ff7a7819 */ /* 0x000fe4000001167a */
[----:B--2---:R-:W-:Y:S02]  /*21860*/  SHF.R.U32.HI R2, RZ, 0x10, R162 ;  /* 0x00000010ff027819 */ /* 0x004fe400000116a2 */
[----:B-1----:R-:W-:Y:S01]  /*21870*/  PRMT R0, R172, 0x7610, R0 ;  /* 0x00007610ac007816 */ /* 0x002fe20000000000 */
[----:B------:R-:W-:Y:S05]  /*21880*/  @!P0 HFMA2.BF16_V2 R107, -RZ.H0_H0, RZ.H0_H0, -R3.H0_H0 ;  /* 0x200000ffff6b8231 */ /* 0x000fea0000340903 */
[----:B------:R-:W-:Y:S01]  /*21890*/  PRMT R131, R107, 0x7610, R131 ;  /* 0x000076106b837816 */ /* 0x000fe20000000083 */
[----:B------:R1:W-:Y:S03]  /*218a0*/  @!P0 STL.S16 [R1+0x5c], R107 ;  /* 0x00005c6b01008387 */ /* 0x0003e60000100600 */
[----:B------:R-:W-:Y:S02]  /*218b0*/  @!P0 PRMT R3, R131, 0x5410, RZ ;  /* 0x0000541083038816 */ /* 0x000fe400000000ff */
[----:B------:R2:W4:Y:S01]  /*218c0*/  LDL.S16 R131, [R1+0x44] ;  /* 0x0000440001837983 */ /* 0x0005220000100600 */
[----:B------:R-:W-:Y:S02]  /*218d0*/  ISETP.GE.U32.AND P0, PT, R194, R105, PT ;  /* 0x00000069c200720c */ /* 0x000fe40003f06070 */
[----:B------:R-:W-:Y:S01]  /*218e0*/  PRMT R105, R172, 0x7632, R105 ;  /* 0x00007632ac697816 */ /* 0x000fe20000000069 */
[----:B------:R2:W-:Y:S01]  /*218f0*/  ST.E.U16 [R114.64+0x60], R3 ;  /* 0x0000600372007985 */ /* 0x0005e2000c101504 */
[----:B------:R-:W-:Y:S01]  /*21900*/  @!P6 HFMA2.BF16_V2 R184, -RZ.H0_H0, RZ.H0_H0, -R104.H0_H0 ;  /* 0x200000ffffb8e231 */ /* 0x000fe20000340968 */
[----:B-1----:R-:W-:Y:S04]  /*21910*/  LOP3.LUT R107, R129, R213, R156, 0x96, !PT ;  /* 0x000000d5816b7212 */ /* 0x002fe800078e969c */
[----:B------:R1:W-:Y:S01]  /*21920*/  @!P6 STL.S16 [R1+0x58], R184 ;  /* 0x000058b80100e387 */ /* 0x0003e20000100600 */
[----:B------:R-:W-:Y:S03]  /*21930*/  PRMT R157, R184, 0x7610, R157 ;  /* 0x00007610b89d7816 */ /* 0x000fe6000000009d */
[----:B------:R3:W4:Y:S01]  /*21940*/  LDL.S16 R185, [R1+0x40] ;  /* 0x0000400001b97983 */ /* 0x0007220000100600 */
[----:B------:R-:W-:Y:S02]  /*21950*/  @!P6 PRMT R104, R157, 0x5410, RZ ;  /* 0x000054109d68e816 */ /* 0x000fe400000000ff */
[----:B------:R-:W-:Y:S02]  /*21960*/  PRMT R157, R0, 0x5410, R105 ;  /* 0x00005410009d7816 */ /* 0x000fe40000000069 */
[----:B--2---:R-:W-:Y:S01]  /*21970*/  LOP3.LUT R3, R2, 0xff, RZ, 0xc0, !PT ;  /* 0x000000ff02037812 */ /* 0x004fe200078ec0ff */
[----:B------:R2:W-:Y:S01]  /*21980*/  ST.E.U16 [R114.64+0x62], R104 ;  /* 0x0000626872007985 */ /* 0x0005e2000c101504 */
[----:B------:R-:W-:Y:S02]  /*21990*/  PRMT R2, R164, 0x7610, R2 ;  /* 0x00007610a4027816 */ /* 0x000fe40000000002 */
[----:B------:R-:W-:Y:S01]  /*219a0*/  ISETP.GE.U32.AND P6, PT, R194, R3, PT ;  /* 0x00000003c200720c */ /* 0x000fe20003fc6070 */
[----:B------:R2:W4:Y:S01]  /*219b0*/  LDL.S16 R164, [R1+0x38] ;  /* 0x0000380001a47983 */ /* 0x0005220000100600 */
[----:B------:R-:W-:Y:S03]  /*219c0*/  SHF.R.U32.HI R3, RZ, 0x18, R162 ;  /* 0x00000018ff037819 */ /* 0x000fe600000116a2 */
[----:B-1----:R1:W4:Y:S01]  /*219d0*/  LDL.S16 R184, [R1+0x3c] ;  /* 0x00003c0001b87983 */ /* 0x0023220000100600 */
[----:B--2---:R-:W-:Y:S01]  /*219e0*/  PRMT R104, R171, 0x7610, R104 ;  /* 0x00007610ab687816 */ /* 0x004fe20000000068 */
[----:B---3--:R-:W-:Y:S02]  /*219f0*/  @!P2 HFMA2.BF16_V2 R201, -RZ.H0_H0, RZ.H0_H0, -R0.H0_H0 ;  /* 0x200000ffffc9a231 */ /* 0x008fe40000340900 */
[----:B------:R-:W-:Y:S03]  /*21a00*/  @!P1 HFMA2.BF16_V2 R200, -RZ.H0_H0, RZ.H0_H0, -R105.H0_H0 ;  /* 0x200000ffffc89231 */ /* 0x000fe60000340969 */
[----:B------:R-:W-:Y:S01]  /*21a10*/  PRMT R156, R201, 0x7610, R156 ;  /* 0x00007610c99c7816 */ /* 0x000fe2000000009c */
[----:B------:R-:W-:Y:S01]  /*21a20*/  @!P2 STL.S16 [R1+0x54], R201 ;  /* 0x000054c90100a387 */ /* 0x000fe20000100600 */
[----:B------:R-:W-:Y:S01]  /*21a30*/  @!P4 HFMA2.BF16_V2 R199, -RZ.H0_H0, RZ.H0_H0, -R2.H0_H0 ;  /* 0x200000ffffc7c231 */ /* 0x000fe20000340902 */
[----:B------:R-:W-:Y:S02]  /*21a40*/  PRMT R139, R200, 0x7610, R139 ;  /* 0x00007610c88b7816 */ /* 0x000fe4000000008b */
[----:B------:R-:W-:Y:S01]  /*21a50*/  @!P1 STL.S16 [R1+0x50], R200 ;  /* 0x000050c801009387 */ /* 0x000fe20000100600 */
[----:B------:R-:W-:Y:S01]  /*21a60*/  @!P2 PRMT R0, R156, 0x5410, RZ ;  /* 0x000054109c00a816 */ /* 0x000fe200000000ff */
[----:B------:R-:W-:Y:S01]  /*21a70*/  @!P3 HFMA2.BF16_V2 R186, -RZ.H0_H0, RZ.H0_H0, -R106.H0_H0 ;  /* 0x200000ffffbab231 */ /* 0x000fe2000034096a */
[----:B------:R-:W-:Y:S01]  /*21a80*/  @!P1 PRMT R105, R139, 0x5410, RZ ;  /* 0x000054108b699816 */ /* 0x000fe200000000ff */
[----:B------:R-:W-:Y:S01]  /*21a90*/  @!P4 STL.S16 [R1+0x4c], R199 ;  /* 0x00004cc70100c387 */ /* 0x000fe20000100600 */
[----:B------:R-:W-:Y:S02]  /*21aa0*/  PRMT R138, R199, 0x7610, R138 ;  /* 0x00007610c78a7816 */ /* 0x000fe4000000008a */
[----:B------:R-:W-:Y:S01]  /*21ab0*/  PRMT R156, R2, 0x5410, R106 ;  /* 0x00005410029c7816 */ /* 0x000fe2000000006a */
[----:B------:R2:W-:Y:S01]  /*21ac0*/  ST.E.U16 [R196.64+0x70], R0 ;  /* 0x00007000c4007985 */ /* 0x0005e2000c101504 */
[----:B------:R-:W-:Y:S02]  /*21ad0*/  @!P4 PRMT R2, R138, 0x5410, RZ ;  /* 0x000054108a02c816 */ /* 0x000fe400000000ff */
[----:B------:R-:W-:Y:S01]  /*21ae0*/  ISETP.GE.U32.AND P2, PT, R194, R3, PT ;  /* 0x00000003c200720c */ /* 0x000fe20003f46070 */
[----:B------:R-:W-:Y:S01]  /*21af0*/  ST.E.U16 [R196.64+0x72], R105 ;  /* 0x00007269c4007985 */ /* 0x000fe2000c101504 */
[----:B------:R-:W-:Y:S02]  /*21b00*/  PRMT R3, R171, 0x7632, R3 ;  /* 0x00007632ab037816 */ /* 0x000fe40000000003 */
[----:B------:R-:W-:Y:S01]  /*21b10*/  PRMT R123, R186, 0x7610, R123 ;  /* 0x00007610ba7b7816 */ /* 0x000fe2000000007b */
[----:B------:R3:W-:Y:S01]  /*21b20*/  ST.E.U16 [R112.64+0x70], R2 ;  /* 0x0000700270007985 */ /* 0x0007e2000c101504 */
[----:B------:R-:W-:Y:S02]  /*21b30*/  SHF.R.U32.HI R138, RZ, 0x18, R128 ;  /* 0x00000018ff8a7819 */ /* 0x000fe40000011680 */
[----:B------:R-:W-:Y:S01]  /*21b40*/  @!P3 PRMT R106, R123, 0x5410, RZ ;  /* 0x000054107b6ab816 */ /* 0x000fe200000000ff */
[----:B------:R-:W-:Y:S01]  /*21b50*/  @!P3 STL.S16 [R1+0x48], R186 ;  /* 0x000048ba0100b387 */ /* 0x000fe20000100600 */
[C---:B------:R-:W-:Y:S02]  /*21b60*/  LOP3.LUT R123, R128.reuse, 0xffff, RZ, 0xc0, !PT ;  /* 0x0000ffff807b7812 */ /* 0x040fe400078ec0ff */
[----:B------:R-:W-:Y:S01]  /*21b70*/  LOP3.LUT R139, R128, 0xff, RZ, 0xc0, !PT ;  /* 0x000000ff808b7812 */ /* 0x000fe200078ec0ff */
[----:B------:R-:W-:Y:S01]  /*21b80*/  ST.E.U16 [R112.64+0x72], R106 ;  /* 0x0000726a70007985 */ /* 0x000fe2000c101504 */
[----:B------:R-:W-:Y:S02]  /*21b90*/  SHF.R.U32.HI R171, RZ, 0x10, R132 ;  /* 0x00000010ffab7819 */ /* 0x000fe40000011684 */
[C---:B--2---:R-:W-:Y:S02]  /*21ba0*/  PRMT R0, R173.reuse, 0x7632, R0 ;  /* 0x00007632ad007816 */ /* 0x044fe40000000000 */
[----:B---3--:R-:W-:Y:S02]  /*21bb0*/  PRMT R2, R173, 0x7610, R2 ;  /* 0x00007610ad027816 */ /* 0x008fe40000000002 */
[----:B------:R-:W-:Y:S01]  /*21bc0*/  PRMT R173, R194, 0x7054, R194 ;  /* 0x00007054c2ad7816 */ /* 0x000fe200000000c2 */
[----:B----4-:R-:W-:Y:S05]  /*21bd0*/  @!P5 HFMA2.BF16_V2 R131, -RZ.H0_H0, RZ.H0_H0, -R104.H0_H0 ;  /* 0x200000ffff83d231 */ /* 0x010fea0000340968 */
[----:B------:R2:W-:Y:S01]  /*21be0*/  @!P5 STL.S16 [R1+0x44], R131 ;  /* 0x000044830100d387 */ /* 0x0005e20000100600 */
[----:B------:R-:W-:Y:S01]  /*21bf0*/  PRMT R172, R131, 0x7610, R172 ;  /* 0x0000761083ac7816 */ /* 0x000fe200000000ac */
[----:B------:R-:W-:Y:S01]  /*21c00*/  @!P0 HFMA2.BF16_V2 R185, -RZ.H0_H0, RZ.H0_H0, -R3.H0_H0 ;  /* 0x200000ffffb98231 */ /* 0x000fe20000340903 */
[----:B--2---:R-:W-:Y:S04]  /*21c10*/  SHF.R.U32.HI R131, RZ, 0x10, R128 ;  /* 0x00000010ff837819 */ /* 0x004fe80000011680 */
[----:B------:R-:W-:Y:S01]  /*21c20*/  @!P0 STL.S16 [R1+0x40], R185 ;  /* 0x000040b901008387 */ /* 0x000fe20000100600 */
[----:B------:R-:W-:Y:S01]  /*21c30*/  PRMT R112, R185, 0x7610, R112 ;  /* 0x00007610b9707816 */ /* 0x000fe20000000070 */
[----:B------:R-:W-:Y:S05]  /*21c40*/  @!P2 HFMA2.BF16_V2 R164, -RZ.H0_H0, RZ.H0_H0, -R0.H0_H0 ;  /* 0x200000ffffa4a231 */ /* 0x000fea0000340900 */
[----:B------:R-:W-:Y:S01]  /*21c50*/  PRMT R105, R164, 0x7610, R105 ;  /* 0x00007610a4697816 */ /* 0x000fe20000000069 */
[----:B------:R-:W-:Y:S05]  /*21c60*/  @!P6 HFMA2.BF16_V2 R184, -RZ.H0_H0, RZ.H0_H0, -R2.H0_H0 ;  /* 0x200000ffffb8e231 */ /* 0x000fea0000340902 */
[----:B------:R-:W-:Y:S01]  /*21c70*/  @!P6 STL.S16 [R1+0x3c], R184 ;  /* 0x00003cb80100e387 */ /* 0x000fe20000100600 */
[----:B------:R-:W-:Y:S03]  /*21c80*/  PRMT R106, R184, 0x7610, R106 ;  /* 0x00007610b86a7816 */ /* 0x000fe6000000006a */
[----:B------:R2:W-:Y:S02]  /*21c90*/  @!P2 STL.S16 [R1+0x38], R164 ;  /* 0x000038a40100a387 */ /* 0x0005e40000100600 */
[----:B--2---:R-:W-:Y:S02]  /*21ca0*/  PRMT R164, R104, 0x5410, R3 ;  /* 0x0000541068a47816 */ /* 0x004fe40000000003 */
[----:B------:R-:W-:Y:S02]  /*21cb0*/  @!P0 PRMT R3, R112, 0x5410, RZ ;  /* 0x0000541070038816 */ /* 0x000fe400000000ff */
[----:B------:R-:W-:Y:S02]  /*21cc0*/  @!P5 PRMT R104, R172, 0x5410, RZ ;  /* 0x00005410ac68d816 */ /* 0x000fe400000000ff */
[----:B------:R-:W-:Y:S01]  /*21cd0*/  SHF.R.U32.HI R172, RZ, 0x18, R132 ;  /* 0x00000018ffac7819 */ /* 0x000fe20000011684 */
[----:B------:R2:W-:Y:S01]  /*21ce0*/  ST.E.U16 [R120.64+0x70], R3 ;  /* 0x0000700378007985 */ /* 0x0005e2000c101504 */
[----:B------:R-:W-:Y:S03]  /*21cf0*/  IADD3 R196, P0, R196, -0x80, RZ ;  /* 0xffffff80c4c47810 */ /* 0x000fe60007f1e0ff */
[----:B------:R3:W-:Y:S01]  /*21d00*/  ST.E.U16 [R120.64+0x6e], R104 ;  /* 0x00006e6878007985 */ /* 0x0007e2000c101504 */
[----:B------:R-:W-:Y:S02]  /*21d10*/  IADD3.X R197, R197, -0x1, RZ, P0, !PT ;  /* 0xffffffffc5c57810 */ /* 0x000fe400007fe4ff */
[----:B--2---:R-:W-:Y:S02]  /*21d20*/  PRMT R3, R2, 0x5410, R0 ;  /* 0x0000541002037816 */ /* 0x004fe40000000000 */
[----:B------:R-:W-:Y:S02]  /*21d30*/  @!P2 PRMT R0, R105, 0x5410, RZ ;  /* 0x000054106900a816 */ /* 0x000fe400000000ff */
[----:B------:R-:W-:Y:S02]  /*21d40*/  @!P6 PRMT R2, R106, 0x5410, RZ ;  /* 0x000054106a02e816 */ /* 0x000fe400000000ff */
[--C-:B---3--:R-:W-:Y:S01]  /*21d50*/  SHF.R.U32.HI R104, RZ, 0x10, R127.reuse ;  /* 0x00000010ff687819 */ /* 0x108fe2000001167f */
[----:B------:R2:W-:Y:S01]  /*21d60*/  ST.E.U16 [R114.64+0x72], R0 ;  /* 0x0000720072007985 */ /* 0x0005e2000c101504 */
[----:B------:R-:W-:Y:S02]  /*21d70*/  LOP3.LUT R106, R127, 0xff, RZ, 0xc0, !PT ;  /* 0x000000ff7f6a7812 */ /* 0x000fe400078ec0ff */
[----:B------:R-:W-:Y:S01]  /*21d80*/  LOP3.LUT R105, R153, 0xff, RZ, 0xc0, !PT ;  /* 0x000000ff99697812 */ /* 0x000fe200078ec0ff */
[----:B------:R3:W-:Y:S03]  /*21d90*/  ST.E.U16 [R114.64+0x70], R2 ;  /* 0x0000700272007985 */ /* 0x0007e6000c101504 */
[----:B------:R-:W-:Y:S01]  /*21da0*/  PRMT R122, R105, 0x5410, R122 ;  /* 0x00005410697a7816 */ /* 0x000fe2000000007a */
[----:B------:R-:W4:Y:S01]  /*21db0*/  LDSM.16.MT88.4 R112, [R188+0x9000] ;  /* 0x00900000bc70783b */ /* 0x000f220000004200 */
[----:B------:R-:W-:Y:S07]  /*21dc0*/  LOP3.LUT R105, R107, 0xff, RZ, 0xc0, !PT ;  /* 0x000000ff6b697812 */ /* 0x000fee00078ec0ff */
[----:B------:R-:W-:Y:S01]  /*21dd0*/  LDSM.16.MT88.4 R184, [R190+0xbc00] ;  /* 0x00bc0000beb8783b */ /* 0x000fe20000004200 */
[----:B--2---:R-:W-:Y:S02]  /*21de0*/  LOP3.LUT R0, R127, 0xffff, RZ, 0xc0, !PT ;  /* 0x0000ffff7f007812 */ /* 0x004fe400078ec0ff */
[----:B------:R-:W-:Y:S02]  /*21df0*/  SHF.R.U32.HI R127, RZ, 0x18, R127 ;  /* 0x00000018ff7f7819 */ /* 0x000fe4000001167f */
[----:B---3--:R-:W-:Y:S02]  /*21e00*/  SHF.R.U32.HI R2, RZ, 0x8, R130 ;  /* 0x00000008ff027819 */ /* 0x008fe40000011682 */
[----:B------:R-:W-:Y:S02]  /*21e10*/  SHF.R.U32.HI R0, RZ, 0x8, R0 ;  /* 0x00000008ff007819 */ /* 0x000fe40000011600 */
[----:B------:R-:W-:Y:S02]  /*21e20*/  PRMT R129, R167, 0x5410, R2 ;  /* 0x00005410a7817816 */ /* 0x000fe40000000002 */
[----:B------:R-:W-:Y:S02]  /*21e30*/  PRMT R120, R106, 0x5410, R0 ;  /* 0x000054106a787816 */ /* 0x000fe40000000000 */
[----:B------:R-:W-:Y:S02]  /*21e40*/  LOP3.LUT R2, R104, 0xff, RZ, 0xc0, !PT ;  /* 0x000000ff68027812 */ /* 0x000fe400078ec0ff */
[----:B------:R-:W-:Y:S02]  /*21e50*/  LOP3.LUT R0, R107, 0xffff, RZ, 0xc0, !PT ;  /* 0x0000ffff6b007812 */ /* 0x000fe400078ec0ff */
[----:B------:R-:W-:Y:S02]  /*21e60*/  PRMT R127, R2, 0x5410, R127 ;  /* 0x00005410027f7816 */ /* 0x000fe4000000007f */
[----:B------:R-:W-:Y:S02]  /*21e70*/  LOP3.LUT R104, R131, 0xff, RZ, 0xc0, !PT ;  /* 0x000000ff83687812 */ /* 0x000fe400078ec0ff */
[----:B------:R-:W-:Y:S02]  /*21e80*/  SHF.R.U32.HI R2, RZ, 0x8, R0 ;  /* 0x00000008ff027819 */ /* 0x000fe40000011600 */
[----:B------:R-:W-:Y:S02]  /*21e90*/  SHF.R.U32.HI R0, RZ, 0x10, R107 ;  /* 0x00000010ff007819 */ /* 0x000fe4000001166b */
[----:B------:R-:W-:Y:S02]  /*21ea0*/  SHF.R.U32.HI R106, RZ, 0x8, R123 ;  /* 0x00000008ff6a7819 */ /* 0x000fe4000001167b */
[----:B------:R-:W-:Y:S01]  /*21eb0*/  PRMT R123, R104, 0x5410, R138 ;  /* 0x00005410687b7816 */ /* 0x000fe2000000008a */
[--C-:B------:R-:W-:Y:S01]  /*21ec0*/  HSET2.LE.AND R104, R120, R173.reuse, PT ;  /* 0x000000ad78687233 */ /* 0x100fe20003803000 */
[----:B------:R-:W-:Y:S01]  /*21ed0*/  PRMT R121, R105, 0x5410, R2 ;  /* 0x0000541069797816 */ /* 0x000fe20000000002 */
[--C-:B------:R-:W-:Y:S01]  /*21ee0*/  HSET2.LE.AND R105, R127, R173.reuse, PT ;  /* 0x000000ad7f697233 */ /* 0x100fe20003803000 */
[----:B------:R-:W-:Y:S01]  /*21ef0*/  SHF.R.U32.HI R2, RZ, 0x18, R107 ;  /* 0x00000018ff027819 */ /* 0x000fe2000001166b */
[--C-:B------:R-:W-:Y:S01]  /*21f00*/  HSET2.LE.AND R107, R122, R173.reuse, PT ;  /* 0x000000ad7a6b7233 */ /* 0x100fe20003803000 */
[----:B------:R-:W-:Y:S02]  /*21f10*/  LOP3.LUT R0, R0, 0xff, RZ, 0xc0, !PT ;  /* 0x000000ff00007812 */ /* 0x000fe400078ec0ff */
[----:B------:R-:W-:Y:S01]  /*21f20*/  PRMT R128, R139, 0x5410, R106 ;  /* 0x000054108b807816 */ /* 0x000fe2000000006a */
[--C-:B------:R-:W-:Y:S01]  /*21f30*/  HSET2.LE.AND R106, R129, R173.reuse, PT ;  /* 0x000000ad816a7233 */ /* 0x100fe20003803000 */
[----:B------:R-:W-:Y:S01]  /*21f40*/  LOP3.LUT R104, R119, R104, RZ, 0xc0, !PT ;  /* 0x0000006877687212 */ /* 0x000fe200078ec0ff */
[--C-:B------:R-:W-:Y:S01]  /*21f50*/  HSET2.LE.AND R119, R123, R173.reuse, PT ;  /* 0x000000ad7b777233 */ /* 0x100fe20003803000 */
[----:B------:R-:W-:Y:S01]  /*21f60*/  LOP3.LUT R107, R116, R107, RZ, 0xc0, !PT ;  /* 0x0000006b746b7212 */ /* 0x000fe200078ec0ff */
[--C-:B------:R-:W-:Y:S01]  /*21f70*/  HSET2.LE.AND R116, R121, R173.reuse, PT ;  /* 0x000000ad79747233 */ /* 0x100fe20003803000 */
[----:B------:R-:W-:Y:S01]  /*21f80*/  PRMT R0, R0, 0x5410, R2 ;  /* 0x0000541000007816 */ /* 0x000fe20000000002 */
[----:B------:R-:W2:Y:S01]  /*21f90*/  LDSM.16.MT88.4 R120, [R190+0x9000] ;  /* 0x00900000be78783b */ /* 0x000ea20000004200 */
[----:B------:R-:W-:Y:S01]  /*21fa0*/  LOP3.LUT R105, R118, R105, RZ, 0xc0, !PT ;  /* 0x0000006976697212 */ /* 0x000fe200078ec0ff */
[--C-:B------:R-:W-:Y:S01]  /*21fb0*/  HSET2.LE.AND R118, R128, R173.reuse, PT ;  /* 0x000000ad80767233 */ /* 0x100fe20003803000 */
[----:B------:R-:W-:Y:S01]  /*21fc0*/  LOP3.LUT R106, R117, R106, RZ, 0xc0, !PT ;  /* 0x0000006a756a7212 */ /* 0x000fe200078ec0ff */
[--C-:B------:R-:W-:Y:S01]  /*21fd0*/  HSET2.LE.AND R117, R0, R173.reuse, PT ;  /* 0x000000ad00757233 */ /* 0x100fe20003803000 */
[----:B------:R-:W-:Y:S02]  /*21fe0*/  LOP3.LUT R116, R126, R116, RZ, 0xc0, !PT ;  /* 0x000000747e747212 */ /* 0x000fe400078ec0ff */
[----:B------:R-:W-:Y:S01]  /*21ff0*/  LOP3.LUT R118, R111, R118, RZ, 0xc0, !PT ;  /* 0x000000766f767212 */ /* 0x000fe200078ec0ff */
[----:B------:R-:W-:Y:S01]  /*22000*/  LDSM.16.MT88.4 R128, [R190+0xa000] ;  /* 0x00a00000be80783b */ /* 0x000fe20000004200 */
[----:B------:R-:W-:Y:S01]  /*22010*/  LOP3.LUT R117, R125, R117, RZ, 0xc0, !PT ;  /* 0x000000757d757212 */ /* 0x000fe200078ec0ff */
[-C--:B----4-:R-:W-:Y:S01]  /*22020*/  HMMA.16816.F32.BF16 R4, R104, R112.reuse, R4 ;  /* 0x000000706804723c */ /* 0x090fe20000041804 */
[----:B------:R-:W-:Y:S02]  /*22030*/  LOP3.LUT R119, R124, R119, RZ, 0xc0, !PT ;  /* 0x000000777c777212 */ /* 0x000fe400078ec0ff */
[C---:B------:R-:W-:Y:S02]  /*22040*/  LOP3.LUT R111, R134.reuse, 0xffff, RZ, 0xc0, !PT ;  /* 0x0000ffff866f7812 */ /* 0x040fe400078ec0ff */
[-C--:B------:R-:W-:Y:S01]  /*22050*/  LOP3.LUT R0, R135, R252.reuse, R180, 0x96, !PT ;  /* 0x000000fc87007212 */ /* 0x080fe200078e96b4 */
[----:B------:R-:W3:Y:S01]  /*22060*/  LDSM.16.MT88.4 R124, [R188+0xa000] ;  /* 0x00a00000bc7c783b */ /* 0x000ee20000004200 */
[----:B------:R-:W-:Y:S01]  /*22070*/  LOP3.LUT R2, R133, R252, R170, 0x96, !PT ;  /* 0x000000fc85027212 */ /* 0x000fe200078e96aa */
[C---:B------:R-:W-:Y:S01]  /*22080*/  HMMA.16816.F32.BF16 R8, R116.reuse, R112, R8 ;  /* 0x000000707408723c */ /* 0x040fe20000041808 */
[----:B------:R-:W-:Y:S07]  /*22090*/  SHF.R.U32.HI R111, RZ, 0x8, R111 ;  /* 0x00000008ff6f7819 */ /* 0x000fee000001166f */
        /* <DEDUP_REMOVED lines=10> */
[----:B------:R-:W-:Y:S01]  /*22140*/  LOP3.LUT R124, R134, 0xff, RZ, 0xc0, !PT ;  /* 0x000000ff867c7812 */ /* 0x000fe200078ec0ff */
[-C--:B------:R-:W-:Y:S04]  /*22150*/  HMMA.16816.F32.BF16 R44, R116, R126.reuse, R44 ;  /* 0x0000007e742c723c */ /* 0x080fe8000004182c */
[----:B------:R-:W-:Y:S02]  /*22160*/  PRMT R167, R124, 0x5410, R111 ;  /* 0x000054107ca77816 */ /* 0x000fe4000000006f */
[C---:B------:R-:W-:Y:S02]  /*22170*/  LOP3.LUT R111, R0.reuse, 0xffff, RZ, 0xc0, !PT ;  /* 0x0000ffff006f7812 */ /* 0x040fe400078ec0ff */
[C---:B------:R-:W-:Y:S01]  /*22180*/  HMMA.16816.F32.BF16 R48, R104.reuse, R126, R48 ;  /* 0x0000007e6830723c */ /* 0x040fe20000041830 */
[----:B------:R-:W3:Y:S03]  /*22190*/  LDSM.16.MT88.4 R124, [R188+0x9400] ;  /* 0x00940000bc7c783b */ /* 0x000ee60000004200 */
[----:B------:R-:W-:Y:S04]  /*221a0*/  SHF.R.U32.HI R111, RZ, 0x8, R111 ;  /* 0x00000008ff6f7819 */ /* 0x000fe8000001166f */
[-C--:B------:R-:W-:Y:S08]  /*221b0*/  HMMA.16816.F32.BF16 R52, R104, R128.reuse, R52 ;  /* 0x000000806834723c */ /* 0x080ff00000041834 */
[C---:B------:R-:W-:Y:S07]  /*221c0*/  HMMA.16816.F32.BF16 R56, R116.reuse, R128, R56 ;  /* 0x000000807438723c */ /* 0x040fee0000041838 */
[----:B------:R-:W-:Y:S01]  /*221d0*/  LOP3.LUT R128, R0, 0xff, RZ, 0xc0, !PT ;  /* 0x000000ff00807812 */ /* 0x000fe200078ec0ff */
[-C--:B------:R-:W-:Y:S01]  /*221e0*/  HMMA.16816.F32.BF16 R60, R116, R130.reuse, R60 ;  /* 0x00000082743c723c */ /* 0x080fe2000004183c */
[C---:B------:R-:W-:Y:S07]  /*221f0*/  LOP3.LUT R129, R132.reuse, 0xff, RZ, 0xc0, !PT ;  /* 0x000000ff84817812 */ /* 0x040fee00078ec0ff */
[C---:B------:R-:W-:Y:S08]  /*22200*/  HMMA.16816.F32.BF16 R64, R104.reuse, R130, R64 ;  /* 0x000000826840723c */ /* 0x040ff00000041840 */
[-C--:B----4-:R-:W-:Y:S08]  /*22210*/  HMMA.16816.F32.BF16 R68, R104, R112.reuse, R68 ;  /* 0x000000706844723c */ /* 0x090ff00000041844 */
[C---:B------:R-:W-:Y:S07]  /*22220*/  HMMA.16816.F32.BF16 R72, R116.reuse, R112, R72 ;  /* 0x000000707448723c */ /* 0x040fee0000041848 */
[----:B------:R-:W-:Y:S01]  /*22230*/  LOP3.LUT R112, R132, 0xffff, RZ, 0xc0, !PT ;  /* 0x0000ffff84707812 */ /* 0x000fe200078ec0ff */
[-C--:B------:R-:W-:Y:S01]  /*22240*/  HMMA.16816.F32.BF16 R76, R116, R114.reuse, R76 ;  /* 0x00000072744c723c */ /* 0x080fe2000004184c */
[--C-:B------:R-:W-:Y:S03]  /*22250*/  SHF.R.U32.HI R113, RZ, 0x10, R134.reuse ;  /* 0x00000010ff717819 */ /* 0x100fe60000011686 */
[----:B------:R-:W-:Y:S02]  /*22260*/  SHF.R.U32.HI R134, RZ, 0x18, R134 ;  /* 0x00000018ff867819 */ /* 0x000fe40000011686 */
[----:B------:R-:W-:Y:S02]  /*22270*/  LOP3.LUT R113, R113, 0xff, RZ, 0xc0, !PT ;  /* 0x000000ff71717812 */ /* 0x000fe400078ec0ff */
[C---:B------:R-:W-:Y:S04]  /*22280*/  HMMA.16816.F32.BF16 R80, R104.reuse, R114, R80 ;  /* 0x000000726850723c */ /* 0x040fe80000041850 */
[----:B------:R-:W-:Y:S02]  /*22290*/  PRMT R153, R113, 0x5410, R134 ;  /* 0x0000541071997816 */ /* 0x000fe40000000086 */
[----:B------:R-:W-:Y:S01]  /*222a0*/  LDSM.16.MT88.4 R132, [R188+0xa400] ;  /* 0x00a40000bc84783b */ /* 0x000fe20000004200 */
[----:B------:R-:W-:Y:S01]  /*222b0*/  SHF.R.U32.HI R115, RZ, 0x8, R112 ;  /* 0x00000008ff737819 */ /* 0x000fe20000011670 */
[-C--:B--2---:R-:W-:Y:S01]  /*222c0*/  HMMA.16816.F32.BF16 R84, R104, R120.reuse, R84 ;  /* 0x000000786854723c */ /* 0x084fe20000041854 */
[--C-:B------:R-:W-:Y:S03]  /*222d0*/  SHF.R.U32.HI R112, RZ, 0x10, R0.reuse ;  /* 0x00000010ff707819 */ /* 0x100fe60000011600 */
[----:B------:R-:W-:Y:S01]  /*222e0*/  PRMT R170, R129, 0x5410, R115 ;  /* 0x0000541081aa7816 */ /* 0x000fe20000000073 */
[--C-:B------:R-:W-:Y:S01]  /*222f0*/  HSET2.LE.AND R115, R153, R173.reuse, PT ;  /* 0x000000ad99737233 */ /* 0x100fe20003803000 */
[----:B------:R-:W-:Y:S02]  /*22300*/  SHF.R.U32.HI R114, RZ, 0x18, R0 ;  /* 0x00000018ff727819 */ /* 0x000fe40000011600 */
[C---:B------:R-:W-:Y:S01]  /*22310*/  HMMA.16816.F32.BF16 R88, R116.reuse, R120, R88 ;  /* 0x000000787458723c */ /* 0x040fe20000041858 */
[----:B------:R-:W-:Y:S03]  /*22320*/  LOP3.LUT R0, R112, 0xff, RZ, 0xc0, !PT ;  /* 0x000000ff70007812 */ /* 0x000fe600078ec0ff */
[----:B------:R-:W-:Y:S02]  /*22330*/  PRMT R112, R128, 0x5410, R111 ;  /* 0x0000541080707816 */ /* 0x000fe4000000006f */
[----:B------:R-:W2:Y:S01]  /*22340*/  LDSM.16.MT88.4 R128, [R190+0x9400] ;  /* 0x00940000be80783b */ /* 0x000ea20000004200 */
[----:B------:R-:W-:Y:S01]  /*22350*/  LOP3.LUT R115, R140, R115, RZ, 0xc0, !PT ;  /* 0x000000738c737212 */ /* 0x000fe200078ec0ff */
[-C--:B------:R-:W-:Y:S01]  /*22360*/  HMMA.16816.F32.BF16 R92, R116, R122.reuse, R92 ;  /* 0x0000007a745c723c */ /* 0x080fe2000004185c */
[----:B------:R-:W-:Y:S03]  /*22370*/  SHF.R.U32.HI R111, RZ, 0x10, R2 ;  /* 0x00000010ff6f7819 */ /* 0x000fe60000011602 */
[----:B------:R-:W-:Y:S01]  /*22380*/  PRMT R113, R0, 0x5410, R114 ;  /* 0x0000541000717816 */ /* 0x000fe20000000072 */
[--C-:B------:R-:W-:Y:S01]  /*22390*/  HSET2.LE.AND R112, R112, R173.reuse, PT ;  /* 0x000000ad70707233 */ /* 0x100fe20003803000 */
[C---:B------:R-:W-:Y:S01]  /*223a0*/  LOP3.LUT R0, R2.reuse, 0xffff, RZ, 0xc0, !PT ;  /* 0x0000ffff02007812 */ /* 0x040fe200078ec0ff */
[----:B------:R-:W-:Y:S01]  /*223b0*/  LDSM.16.MT88.4 R116, [R188+0xb400] ;  /* 0x00b40000bc74783b */ /* 0x000fe20000004200 */
[----:B------:R-:W-:Y:S01]  /*223c0*/  HMMA.16816.F32.BF16 R96, R104, R122, R96 ;  /* 0x0000007a6860723c */ /* 0x000fe20000041860 */
[----:B------:R-:W-:Y:S03]  /*223d0*/  LOP3.LUT R114, R2, 0xff, RZ, 0xc0, !PT ;  /* 0x000000ff02727812 */ /* 0x000fe600078ec0ff */
[----:B------:R-:W-:Y:S01]  /*223e0*/  SHF.R.U32.HI R2, RZ, 0x18, R2 ;  /* 0x00000018ff027819 */ /* 0x000fe20000011602 */
[--C-:B------:R-:W-:Y:S01]  /*223f0*/  HSET2.LE.AND R113, R113, R173.reuse, PT ;  /* 0x000000ad71717233 */ /* 0x100fe20003803000 */
[----:B------:R-:W-:Y:S01]  /*22400*/  LOP3.LUT R111, R111, 0xff, RZ, 0xc0, !PT ;  /* 0x000000ff6f6f7812 */ /* 0x000fe200078ec0ff */
[--C-:B------:R-:W-:Y:S01]  /*22410*/  HSET2.LE.AND R106, R170, R173.reuse, PT ;  /* 0x000000adaa6a7233 */ /* 0x100fe20003803000 */
[----:B------:R-:W-:Y:S01]  /*22420*/  SHF.R.U32.HI R0, RZ, 0x8, R0 ;  /* 0x00000008ff007819 */ /* 0x000fe20000011600 */
[----:B------:R-:W-:Y:S03]  /*22430*/  LDSM.16.MT88.4 R120, [R190+0xb400] ;  /* 0x00b40000be78783b */ /* 0x000fe60000004200 */
[----:B------:R-:W-:Y:S02]  /*22440*/  PRMT R111, R111, 0x5410, R2 ;  /* 0x000054106f6f7816 */ /* 0x000fe40000000002 */
[----:B------:R-:W-:Y:S02]  /*22450*/  LOP3.LUT R2, R171, 0xff, RZ, 0xc0, !PT ;  /* 0x000000ffab027812 */ /* 0x000fe400078ec0ff */
[----:B------:R-:W-:Y:S01]  /*22460*/  PRMT R0, R114, 0x5410, R0 ;  /* 0x0000541072007816 */ /* 0x000fe20000000000 */
[--C-:B------:R-:W-:Y:S01]  /*22470*/  HSET2.LE.AND R114, R167, R173.reuse, PT ;  /* 0x000000ada7727233 */ /* 0x100fe20003803000 */
[----:B------:R-:W-:Y:S01]  /*22480*/  PRMT R107, R2, 0x5410, R172 ;  /* 0x00005410026b7816 */ /* 0x000fe200000000ac */
[--C-:B------:R-:W-:Y:S01]  /*22490*/  HSET2.LE.AND R105, R111, R173.reuse, PT ;  /* 0x000000ad6f697233 */ /* 0x100fe20003803000 */
[----:B------:R-:W-:Y:S01]  /*224a0*/  LOP3.LUT R112, R137, R112, RZ, 0xc0, !PT ;  /* 0x0000007089707212 */ /* 0x000fe200078ec0ff */
[--C-:B------:R-:W-:Y:S01]  /*224b0*/  HSET2.LE.AND R0, R0, R173.reuse, PT ;  /* 0x000000ad00007233 */ /* 0x100fe20003803000 */
[----:B------:R-:W-:Y:S01]  /*224c0*/  LOP3.LUT R113, R136, R113, RZ, 0xc0, !PT ;  /* 0x0000007188717212 */ /* 0x000fe200078ec0ff */
[--C-:B------:R-:W-:Y:S01]  /*224d0*/  HSET2.LE.AND R107, R107, R173.reuse, PT ;  /* 0x000000ad6b6b7233 */ /* 0x100fe20003803000 */
[----:B------:R-:W-:Y:S01]  /*224e0*/  LOP3.LUT R114, R141, R114, RZ, 0xc0, !PT ;  /* 0x000000728d727212 */ /* 0x000fe200078ec0ff */
[----:B------:R-:W4:Y:S01]  /*224f0*/  LDSM.16.MT88.4 R136, [R190+0xa400] ;  /* 0x00a40000be88783b */ /* 0x000f220000004200 */
[----:B------:R-:W-:Y:S02]  /*22500*/  LOP3.LUT R105, R144, R105, RZ, 0xc0, !PT ;  /* 0x0000006990697212 */ /* 0x000fe400078ec0ff */
[----:B------:R-:W-:Y:S02]  /*22510*/  LOP3.LUT R2, R155, R213, R174, 0x96, !PT ;  /* 0x000000d59b027212 */ /* 0x000fe400078e96ae */
[----:B------:R-:W-:Y:S01]  /*22520*/  LOP3.LUT R104, R143, R0, RZ, 0xc0, !PT ;  /* 0x000000008f687212 */ /* 0x000fe200078ec0ff */
[-C--:B---3--:R-:W-:Y:S01]  /*22530*/  HMMA.16816.F32.BF16 R4, R112, R124.reuse, R4 ;  /* 0x0000007c7004723c */ /* 0x088fe20000041804 */
[----:B------:R-:W-:Y:S02]  /*22540*/  LOP3.LUT R106, R142, R106, RZ, 0xc0, !PT ;  /* 0x0000006a8e6a7212 */ /* 0x000fe400078ec0ff */
[----:B------:R-:W-:Y:S02]  /*22550*/  LOP3.LUT R107, R110, R107, RZ, 0xc0, !PT ;  /* 0x0000006b6e6b7212 */ /* 0x000fe400078ec0ff */
[----:B------:R-:W-:Y:S02]  /*22560*/  LOP3.LUT R0, R161, R213, R176, 0x96, !PT ;  /* 0x000000d5a1007212 */ /* 0x000fe400078e96b0 */
[----:B------:R-:W3:Y:S01]  /*22570*/  LDL R213, [R1+0x1a0] ;  /* 0x0001a00001d57983 */ /* 0x000ee20000100800 */
[----:B------:R-:W-:Y:S02]  /*22580*/  SHF.R.U32.HI R111, RZ, 0x10, R160 ;  /* 0x00000010ff6f7819 */ /* 0x000fe400000116a0 */
[C---:B------:R-:W-:Y:S02]  /*22590*/  HMMA.16816.F32.BF16 R8, R104.reuse, R124, R8 ;  /* 0x0000007c6808723c */ /* 0x040fe40000041808 */
[----:B------:R-:W-:Y:S02]  /*225a0*/  LOP3.LUT R111, R111, 0xff, RZ, 0xc0, !PT ;  /* 0x000000ff6f6f7812 */ /* 0x000fe400078ec0ff */
[C---:B------:R-:W-:Y:S03]  /*225b0*/  LOP3.LUT R110, R0.reuse, 0xffff, RZ, 0xc0, !PT ;  /* 0x0000ffff006e7812 */ /* 0x040fe600078ec0ff */
[----:B------:R-:W-:Y:S01]  /*225c0*/  LOP3.LUT R124, R0, 0xff, RZ, 0xc0, !PT ;  /* 0x000000ff007c7812 */ /* 0x000fe200078ec0ff */
[-C--:B------:R-:W-:Y:S01]  /*225d0*/  HMMA.16816.F32.BF16 R12, R104, R126.reuse, R12 ;  /* 0x0000007e680c723c */ /* 0x080fe2000004180c */
[----:B------:R-:W-:Y:S03]  /*225e0*/  SHF.R.U32.HI R125, RZ, 0x10, R0 ;  /* 0x00000010ff7d7819 */ /* 0x000fe60000011600 */
[----:B------:R-:W-:Y:S04]  /*225f0*/  SHF.R.U32.HI R110, RZ, 0x8, R110 ;  /* 0x00000008ff6e7819 */ /* 0x000fe8000001166e */
[C---:B------:R-:W-:Y:S07]  /*22600*/  HMMA.16816.F32.BF16 R16, R112.reuse, R126, R16 ;  /* 0x0000007e7010723c */ /* 0x040fee0000041810 */
[----:B------:R-:W-:Y:S01]  /*22610*/  LOP3.LUT R126, R154, 0xffff, RZ, 0xc0, !PT ;  /* 0x0000ffff9a7e7812 */ /* 0x000fe200078ec0ff */
[-C--:B--2---:R-:W-:Y:S01]  /*22620*/  HMMA.16816.F32.BF16 R20, R112, R128.reuse, R20 ;  /* 0x000000807014723c */ /* 0x084fe20000041814 */
[--C-:B------:R-:W-:Y:S07]  /*22630*/  SHF.R.U32.HI R127, RZ, 0x10, R154.reuse ;  /* 0x00000010ff7f7819 */ /* 0x100fee000001169a */
[C---:B------:R-:W-:Y:S07]  /*22640*/  HMMA.16816.F32.BF16 R24, R104.reuse, R128, R24 ;  /* 0x000000806818723c */ /* 0x040fee0000041818 */
[----:B------:R-:W-:Y:S01]  /*22650*/  LOP3.LUT R128, R2, 0xff, RZ, 0xc0, !PT ;  /* 0x000000ff02807812 */ /* 0x000fe200078ec0ff */
[-C--:B------:R-:W-:Y:S01]  /*22660*/  HMMA.16816.F32.BF16 R28, R104, R130.reuse, R28 ;  /* 0x00000082681c723c */ /* 0x080fe2000004181c */
[----:B------:R-:W-:Y:S03]  /*22670*/  LOP3.LUT R129, R154, 0xff, RZ, 0xc0, !PT ;  /* 0x000000ff9a817812 */ /* 0x000fe600078ec0ff */
[----:B------:R-:W-:Y:S04]  /*22680*/  SHF.R.U32.HI R154, RZ, 0x18, R154 ;  /* 0x00000018ff9a7819 */ /* 0x000fe8000001169a */
[C---:B------:R-:W-:Y:S08]  /*22690*/  HMMA.16816.F32.BF16 R32, R112.reuse, R130, R32 ;  /* 0x000000827020723c */ /* 0x040ff00000041820 */
[-C--:B------:R-:W-:Y:S08]  /*226a0*/  HMMA.16816.F32.BF16 R36, R112, R132.reuse, R36 ;  /* 0x000000847024723c */ /* 0x080ff00000041824 */
[C---:B------:R-:W-:Y:S08]  /*226b0*/  HMMA.16816.F32.BF16 R40, R104.reuse, R132, R40 ;  /* 0x000000846828723c */ /* 0x040ff00000041828 */
[-C--:B------:R-:W-:Y:S08]  /*226c0*/  HMMA.16816.F32.BF16 R44, R104, R134.reuse, R44 ;  /* 0x00000086682c723c */ /* 0x080ff0000004182c */
[C---:B------:R-:W-:Y:S01]  /*226d0*/  HMMA.16816.F32.BF16 R48, R112.reuse, R134, R48 ;  /* 0x000000867030723c */ /* 0x040fe20000041830 */
[----:B------:R-:W-:Y:S07]  /*226e0*/  LDSM.16.MT88.4 R132, [R190+0xa800] ;  /* 0x00a80000be84783b */ /* 0x000fee0000004200 */
[-C--:B----4-:R-:W-:Y:S08]  /*226f0*/  HMMA.16816.F32.BF16 R52, R112, R136.reuse, R52 ;  /* 0x000000887034723c */ /* 0x090ff00000041834 */
[C---:B------:R-:W-:Y:S07]  /*22700*/  HMMA.16816.F32.BF16 R56, R104.reuse, R136, R56 ;  /* 0x000000886838723c */ /* 0x040fee0000041838 */
[----:B------:R-:W-:Y:S01]  /*22710*/  PRMT R136, R124, 0x5410, R110 ;  /* 0x000054107c887816 */ /* 0x000fe2000000006e */
[-C--:B------:R-:W-:Y:S01]  /*22720*/  HMMA.16816.F32.BF16 R60, R104, R138.reuse, R60 ;  /* 0x0000008a683c723c */ /* 0x080fe2000004183c */
[----:B------:R-:W-:Y:S07]  /*22730*/  LOP3.LUT R110, R125, 0xff, RZ, 0xc0, !PT ;  /* 0x000000ff7d6e7812 */ /* 0x000fee00078ec0ff */
[C---:B------:R-:W-:Y:S08]  /*22740*/  HMMA.16816.F32.BF16 R64, R112.reuse, R138, R64 ;  /* 0x0000008a7040723c */ /* 0x040ff00000041840 */
[-C--:B------:R-:W-:Y:S08]  /*22750*/  HMMA.16816.F32.BF16 R68, R112, R116.reuse, R68 ;  /* 0x000000747044723c */ /* 0x080ff00000041844 */
[C---:B------:R-:W-:Y:S07]  /*22760*/  HMMA.16816.F32.BF16 R72, R104.reuse, R116, R72 ;  /* 0x000000746848723c */ /* 0x040fee0000041848 */
[C---:B------:R-:W-:Y:S01]  /*22770*/  LOP3.LUT R116, R160.reuse, 0xffff, RZ, 0xc0, !PT ;  /* 0x0000ffffa0747812 */ /* 0x040fe200078ec0ff */
[-C--:B------:R-:W-:Y:S01]  /*22780*/  HMMA.16816.F32.BF16 R76, R104, R118.reuse, R76 ;  /* 0x00000076684c723c */ /* 0x080fe2000004184c */
[----:B------:R-:W-:Y:S03]  /*22790*/  LOP3.LUT R117, R160, 0xff, RZ, 0xc0, !PT ;  /* 0x000000ffa0757812 */ /* 0x000fe600078ec0ff */
[----:B------:R-:W-:Y:S02]  /*227a0*/  SHF.R.U32.HI R116, RZ, 0x8, R116 ;  /* 0x00000008ff747819 */ /* 0x000fe40000011674 */
[----:B------:R-:W-:Y:S02]  /*227b0*/  SHF.R.U32.HI R160, RZ, 0x18, R160 ;  /* 0x00000018ffa07819 */ /* 0x000fe400000116a0 */
[C---:B------:R-:W-:Y:S01]  /*227c0*/  HMMA.16816.F32.BF16 R80, R112.reuse, R118, R80 ;  /* 0x000000767050723c */ /* 0x040fe20000041850 */
[----:B------:R-:W-:Y:S02]  /*227d0*/  PRMT R140, R117, 0x5410, R116 ;  /* 0x00005410758c7816 */ /* 0x000fe40000000074 */
[----:B------:R-:W2:Y:S01]  /*227e0*/  LDSM.16.MT88.4 R116, [R188+0x9800] ;  /* 0x00980000bc74783b */ /* 0x000ea20000004200 */
[----:B------:R-:W-:Y:S02]  /*227f0*/  PRMT R160, R111, 0x5410, R160 ;  /* 0x000054106fa07816 */ /* 0x000fe400000000a0 */
[----:B------:R-:W-:Y:S02]  /*22800*/  SHF.R.U32.HI R111, RZ, 0x18, R0 ;  /* 0x00000018ff6f7819 */ /* 0x000fe40000011600 */
[-C--:B------:R-:W-:Y:S01]  /*22810*/  HMMA.16816.F32.BF16 R84, R112, R120.reuse, R84 ;  /* 0x000000787054723c */ /* 0x080fe20000041854 */
[----:B------:R-:W-:Y:S03]  /*22820*/  LOP3.LUT R0, R2, 0xffff, RZ, 0xc0, !PT ;  /* 0x0000ffff02007812 */ /* 0x000fe600078ec0ff */
[----:B------:R-:W-:Y:S02]  /*22830*/  PRMT R110, R110, 0x5410, R111 ;  /* 0x000054106e6e7816 */ /* 0x000fe4000000006f */
[----:B------:R-:W-:Y:S02]  /*22840*/  SHF.R.U32.HI R0, RZ, 0x8, R0 ;  /* 0x00000008ff007819 */ /* 0x000fe40000011600 */
[C---:B------:R-:W-:Y:S04]  /*22850*/  HMMA.16816.F32.BF16 R88, R104.reuse, R120, R88 ;  /* 0x000000786858723c */ /* 0x040fe80000041858 */
[----:B------:R-:W-:Y:S02]  /*22860*/  PRMT R111, R128, 0x5410, R0 ;  /* 0x00005410806f7816 */ /* 0x000fe40000000000 */
[----:B------:R-:W-:Y:S02]  /*22870*/  SHF.R.U32.HI R0, RZ, 0x10, R2 ;  /* 0x00000010ff007819 */ /* 0x000fe40000011602 */
[-C--:B------:R-:W-:Y:S01]  /*22880*/  HMMA.16816.F32.BF16 R92, R104, R122.reuse, R92 ;  /* 0x0000007a685c723c */ /* 0x080fe2000004185c */
[----:B------:R-:W-:Y:S03]  /*22890*/  SHF.R.U32.HI R121, RZ, 0x8, R126 ;  /* 0x00000008ff797819 */ /* 0x000fe6000001167e */
[----:B------:R-:W-:Y:S02]  /*228a0*/  LOP3.LUT R120, R127, 0xff, RZ, 0xc0, !PT ;  /* 0x000000ff7f787812 */ /* 0x000fe400078ec0ff */
[----:B------:R-:W-:Y:S01]  /*228b0*/  SHF.R.U32.HI R2, RZ, 0x18, R2 ;  /* 0x00000018ff027819 */ /* 0x000fe20000011602 */
[--C-:B------:R-:W-:Y:S01]  /*228c0*/  HSET2.LE.AND R104, R136, R173.reuse, PT ;  /* 0x000000ad88687233 */ /* 0x100fe20003803000 */
[----:B------:R-:W-:Y:S01]  /*228d0*/  HMMA.16816.F32.BF16 R96, R112, R122, R96 ;  /* 0x0000007a7060723c */ /* 0x000fe20000041860 */
[----:B------:R-:W-:Y:S01]  /*228e0*/  LOP3.LUT R0, R0, 0xff, RZ, 0xc0, !PT ;  /* 0x000000ff00007812 */ /* 0x000fe200078ec0ff */
[----:B------:R-:W4:Y:S02]  /*228f0*/  LDSM.16.MT88.4 R124, [R190+0x9800] ;  /* 0x00980000be7c783b */ /* 0x000f240000004200 */
[--C-:B------:R-:W-:Y:S01]  /*22900*/  HSET2.LE.AND R107, R160, R173.reuse, PT ;  /* 0x000000ada06b7233 */ /* 0x100fe20003803000 */
[----:B------:R-:W-:Y:S01]  /*22910*/  PRMT R121, R129, 0x5410, R121 ;  /* 0x0000541081797816 */ /* 0x000fe20000000079 */
[--C-:B------:R-:W-:Y:S01]  /*22920*/  HSET2.LE.AND R105, R110, R173.reuse, PT ;  /* 0x000000ad6e697233 */ /* 0x100fe20003803000 */
[----:B------:R-:W-:Y:S01]  /*22930*/  PRMT R120, R120, 0x5410, R154 ;  /* 0x0000541078787816 */ /* 0x000fe2000000009a */
[--C-:B------:R-:W-:Y:S01]  /*22940*/  HSET2.LE.AND R106, R140, R173.reuse, PT ;  /* 0x000000ad8c6a7233 */ /* 0x100fe20003803000 */
[----:B------:R-:W-:Y:S01]  /*22950*/  PRMT R0, R0, 0x5410, R2 ;  /* 0x0000541000007816 */ /* 0x000fe20000000002 */
[----:B------:R-:W1:Y:S02]  /*22960*/  LDSM.16.MT88.4 R128, [R188+0xa800] ;  /* 0x00a80000bc80783b */ /* 0x000e640000004200 */
[----:B------:R-:W-:Y:S01]  /*22970*/  LOP3.LUT R105, R147, R105, RZ, 0xc0, !PT ;  /* 0x0000006993697212 */ /* 0x000fe200078ec0ff */
[--C-:B------:R-:W-:Y:S01]  /*22980*/  HSET2.LE.AND R114, R121, R173.reuse, PT ;  /* 0x000000ad79727233 */ /* 0x100fe20003803000 */
[----:B------:R-:W-:Y:S01]  /*22990*/  LOP3.LUT R106, R146, R106, RZ, 0xc0, !PT ;  /* 0x0000006a926a7212 */ /* 0x000fe200078ec0ff */
[--C-:B------:R-:W-:Y:S01]  /*229a0*/  HSET2.LE.AND R115, R120, R173.reuse, PT ;  /* 0x000000ad78737233 */ /* 0x100fe20003803000 */
[----:B------:R-:W-:Y:S01]  /*229b0*/  LOP3.LUT R107, R145, R107, RZ, 0xc0, !PT ;  /* 0x0000006b916b7212 */ /* 0x000fe200078ec0ff */
[--C-:B------:R-:W-:Y:S01]  /*229c0*/  HSET2.LE.AND R112, R111, R173.reuse, PT ;  /* 0x000000ad6f707233 */ /* 0x100fe20003803000 */
[----:B------:R-:W-:Y:S01]  /*229d0*/  LOP3.LUT R104, R148, R104, RZ, 0xc0, !PT ;  /* 0x0000006894687212 */ /* 0x000fe200078ec0ff */
[--C-:B------:R-:W-:Y:S01]  /*229e0*/  HSET2.LE.AND R113, R0, R173.reuse, PT ;  /* 0x000000ad00717233 */ /* 0x100fe20003803000 */
[----:B------:R-:W1:Y:S01]  /*229f0*/  LDSM.16.MT88.4 R136, [R188+0xb800] ;  /* 0x00b80000bc88783b */ /* 0x000e620000004200 */
[----:B------:R-:W-:Y:S02]  /*22a00*/  LOP3.LUT R110, R168, 0xffff, RZ, 0xc0, !PT ;  /* 0x0000ffffa86e7812 */ /* 0x000fe400078ec0ff */
[----:B------:R-:W-:Y:S02]  /*22a10*/  LOP3.LUT R112, R152, R112, RZ, 0xc0, !PT ;  /* 0x0000007098707212 */ /* 0x000fe400078ec0ff */
[-C--:B--2---:R-:W-:Y:S01]  /*22a20*/  HMMA.16816.F32.BF16 R4, R104, R116.reuse, R4 ;  /* 0x000000746804723c */ /* 0x084fe20000041804 */
[----:B------:R-:W-:Y:S02]  /*22a30*/  LOP3.LUT R113, R151, R113, RZ, 0xc0, !PT ;  /* 0x0000007197717212 */ /* 0x000fe400078ec0ff */
[----:B------:R-:W-:Y:S01]  /*22a40*/  LOP3.LUT R114, R149, R114, RZ, 0xc0, !PT ;  /* 0x0000007295727212 */ /* 0x000fe200078ec0ff */
[----:B------:R-:W2:Y:S01]  /*22a50*/  LDSM.16.MT88.4 R120, [R190+0xb800] ;  /* 0x00b80000be78783b */ /* 0x000ea20000004200 */
[----:B------:R-:W-:Y:S02]  /*22a60*/  LOP3.LUT R115, R150, R115, RZ, 0xc0, !PT ;  /* 0x0000007396737212 */ /* 0x000fe400078ec0ff */
[-C--:B------:R-:W-:Y:S02]  /*22a70*/  LOP3.LUT R2, R169, R252.reuse, R182, 0x96, !PT ;  /* 0x000000fca9027212 */ /* 0x080fe400078e96b6 */
[----:B------:R-:W-:Y:S03]  /*22a80*/  LOP3.LUT R0, R163, R252, R178, 0x96, !PT ;  /* 0x000000fca3007212 */ /* 0x000fe600078e96b2 */
[C---:B------:R-:W-:Y:S01]  /*22a90*/  HMMA.16816.F32.BF16 R8, R112.reuse, R116, R8 ;  /* 0x000000747008723c */ /* 0x040fe20000041808 */
[----:B------:R-:W-:Y:S01]  /*22aa0*/  LDSM.16.MT88.4 R152, [R188+0xac00] ;  /* 0x00ac0000bc98783b */ /* 0x000fe20000004200 */
[----:B------:R-:W-:Y:S04]  /*22ab0*/  SHF.R.U32.HI R111, RZ, 0x10, R168 ;  /* 0x00000010ff6f7819 */ /* 0x000fe800000116a8 */
[----:B------:R-:W-:Y:S02]  /*22ac0*/  LOP3.LUT R111, R111, 0xff, RZ, 0xc0, !PT ;  /* 0x000000ff6f6f7812 */ /* 0x000fe400078ec0ff */
[-C--:B------:R-:W-:Y:S01]  /*22ad0*/  HMMA.16816.F32.BF16 R12, R112, R118.reuse, R12 ;  /* 0x00000076700c723c */ /* 0x080fe2000004180c */
[----:B------:R-:W-:Y:S03]  /*22ae0*/  LDSM.16.MT88.4 R144, [R190+0xac00] ;  /* 0x00ac0000be90783b */ /* 0x000fe60000004200 */
[C---:B------:R-:W-:Y:S02]  /*22af0*/  LOP3.LUT R116, R162.reuse, 0xffff, RZ, 0xc0, !PT ;  /* 0x0000ffffa2747812 */ /* 0x040fe400078ec0ff */
[----:B------:R-:W-:Y:S02]  /*22b00*/  SHF.R.U32.HI R117, RZ, 0x8, R110 ;  /* 0x00000008ff757819 */ /* 0x000fe4000001166e */
[C---:B------:R-:W-:Y:S01]  /*22b10*/  HMMA.16816.F32.BF16 R16, R104.reuse, R118, R16 ;  /* 0x000000766810723c */ /* 0x040fe20000041810 */
[----:B------:R-:W-:Y:S03]  /*22b20*/  LDSM.16.MT88.4 R180, [R188+0xbc00] ;  /* 0x00bc0000bcb4783b */ /* 0x000fe60000004200 */
[----:B------:R-:W-:Y:S02]  /*22b30*/  SHF.R.U32.HI R110, RZ, 0x8, R116 ;  /* 0x00000008ff6e7819 */ /* 0x000fe40000011674 */
[----:B------:R-:W-:Y:S02]  /*22b40*/  SHF.R.U32.HI R116, RZ, 0x10, R0 ;  /* 0x00000010ff747819 */ /* 0x000fe40000011600 */
[-C--:B----4-:R-:W-:Y:S01]  /*22b50*/  HMMA.16816.F32.BF16 R20, R104, R124.reuse, R20 ;  /* 0x0000007c6814723c */ /* 0x090fe20000041814 */
[----:B------:R-:W-:Y:S03]  /*22b60*/  LOP3.LUT R118, R162, 0xff, RZ, 0xc0, !PT ;  /* 0x000000ffa2767812 */ /* 0x000fe600078ec0ff */
[----:B------:R-:W-:Y:S02]  /*22b70*/  LOP3.LUT R119, R168, 0xff, RZ, 0xc0, !PT ;  /* 0x000000ffa8777812 */ /* 0x000fe400078ec0ff */
[----:B------:R-:W-:Y:S02]  /*22b80*/  SHF.R.U32.HI R168, RZ, 0x18, R168 ;  /* 0x00000018ffa87819 */ /* 0x000fe400000116a8 */
[C---:B------:R-:W-:Y:S01]  /*22b90*/  HMMA.16816.F32.BF16 R24, R112.reuse, R124, R24 ;  /* 0x0000007c7018723c */ /* 0x040fe20000041818 */
[----:B------:R-:W-:Y:S03]  /*22ba0*/  PRMT R178, R119, 0x5410, R117 ;  /* 0x0000541077b27816 */ /* 0x000fe60000000075 */
[----:B------:R-:W-:Y:S02]  /*22bb0*/  PRMT R179, R111, 0x5410, R168 ;  /* 0x000054106fb37816 */ /* 0x000fe400000000a8 */
[----:B------:R-:W4:Y:S01]  /*22bc0*/  LDSM.16.MT88.4 R168, [R188+0x9c00] ;  /* 0x009c0000bca8783b */ /* 0x000f220000004200 */
[----:B------:R-:W-:Y:S01]  /*22bd0*/  SHF.R.U32.HI R125, RZ, 0x10, R162 ;  /* 0x00000010ff7d7819 */ /* 0x000fe200000116a2 */
[-C--:B------:R-:W-:Y:S01]  /*22be0*/  HMMA.16816.F32.BF16 R28, R112, R126.reuse, R28 ;  /* 0x0000007e701c723c */ /* 0x080fe2000004181c */
[----:B------:R-:W-:Y:S03]  /*22bf0*/  PRMT R124, R118, 0x5410, R110 ;  /* 0x00005410767c7816 */ /* 0x000fe6000000006e */
[--C-:B------:R-:W-:Y:S01]  /*22c00*/  HSET2.LE.AND R178, R178, R173.reuse, PT ;  /* 0x000000adb2b27233 */ /* 0x100fe20003803000 */
[C---:B------:R-:W-:Y:S01]  /*22c10*/  LOP3.LUT R110, R2.reuse, 0xffff, RZ, 0xc0, !PT ;  /* 0x0000ffff026e7812 */ /* 0x040fe200078ec0ff */
[--C-:B------:R-:W-:Y:S01]  /*22c20*/  HSET2.LE.AND R179, R179, R173.reuse, PT ;  /* 0x000000adb3b37233 */ /* 0x100fe20003803000 */
[--C-:B------:R-:W-:Y:S01]  /*22c30*/  SHF.R.U32.HI R111, RZ, 0x10, R2.reuse ;  /* 0x00000010ff6f7819 */ /* 0x100fe20000011602 */
[C---:B------:R-:W-:Y:S01]  /*22c40*/  HMMA.16816.F32.BF16 R32, R104.reuse, R126, R32 ;  /* 0x0000007e6820723c */ /* 0x040fe20000041820 */
[----:B------:R-:W-:Y:S03]  /*22c50*/  LOP3.LUT R118, R2, 0xff, RZ, 0xc0, !PT ;  /* 0x000000ff02767812 */ /* 0x000fe600078ec0ff */
[----:B------:R-:W-:Y:S02]  /*22c60*/  SHF.R.U32.HI R117, RZ, 0x18, R2 ;  /* 0x00000018ff757819 */ /* 0x000fe40000011602 */
[----:B------:R-:W-:Y:S02]  /*22c70*/  SHF.R.U32.HI R110, RZ, 0x8, R110 ;  /* 0x00000008ff6e7819 */ /* 0x000fe4000001166e */
[-C--:B-1----:R-:W-:Y:S01]  /*22c80*/  HMMA.16816.F32.BF16 R36, R104, R128.reuse, R36 ;  /* 0x000000806824723c */ /* 0x082fe20000041824 */
[----:B------:R-:W-:Y:S02]  /*22c90*/  SHF.R.U32.HI R126, RZ, 0x18, R162 ;  /* 0x00000018ff7e7819 */ /* 0x000fe400000116a2 */
[----:B------:R-:W1:Y:S01]  /*22ca0*/  LDSM.16.MT88.4 R160, [R190+0x9c00] ;  /* 0x009c0000bea0783b */ /* 0x000e620000004200 */
[----:B------:R-:W-:Y:S02]  /*22cb0*/  LOP3.LUT R111, R111, 0xff, RZ, 0xc0, !PT ;  /* 0x000000ff6f6f7812 */ /* 0x000fe400078ec0ff */
[----:B------:R-:W-:Y:S02]  /*22cc0*/  LOP3.LUT R2, R0, 0xffff, RZ, 0xc0, !PT ;  /* 0x0000ffff00027812 */ /* 0x000fe400078ec0ff */
[C---:B------:R-:W-:Y:S01]  /*22cd0*/  HMMA.16816.F32.BF16 R40, R112.reuse, R128, R40 ;  /* 0x000000807028723c */ /* 0x040fe20000041828 */
[----:B------:R-:W-:Y:S03]  /*22ce0*/  SHF.R.U32.HI R119, RZ, 0x18, R0 ;  /* 0x00000018ff777819 */ /* 0x000fe60000011600 */
[----:B------:R-:W-:Y:S02]  /*22cf0*/  PRMT R110, R118, 0x5410, R110 ;  /* 0x00005410766e7816 */ /* 0x000fe4000000006e */
[----:B------:R-:W-:Y:S02]  /*22d00*/  PRMT R111, R111, 0x5410, R117 ;  /* 0x000054106f6f7816 */ /* 0x000fe40000000075 */
[-C--:B------:R-:W-:Y:S01]  /*22d10*/  HMMA.16816.F32.BF16 R44, R112, R130.reuse, R44 ;  /* 0x00000082702c723c */ /* 0x080fe2000004182c */
[----:B------:R-:W-:Y:S03]  /*22d20*/  SHF.R.U32.HI R2, RZ, 0x8, R2 ;  /* 0x00000008ff027819 */ /* 0x000fe60000011602 */
[--C-:B------:R-:W-:Y:S01]  /*22d30*/  HSET2.LE.AND R176, R110, R173.reuse, PT ;  /* 0x000000ad6eb07233 */ /* 0x100fe20003803000 */
[----:B------:R-:W-:Y:S01]  /*22d40*/  LOP3.LUT R178, R157, R178, RZ, 0xc0, !PT ;  /* 0x000000b29db27212 */ /* 0x000fe200078ec0ff */
[--C-:B------:R-:W-:Y:S01]  /*22d50*/  HSET2.LE.AND R177, R111, R173.reuse, PT ;  /* 0x000000ad6fb17233 */ /* 0x100fe20003803000 */
[----:B------:R-:W-:Y:S01]  /*22d60*/  LOP3.LUT R179, R156, R179, RZ, 0xc0, !PT ;  /* 0x000000b39cb37212 */ /* 0x000fe200078ec0ff */
[C---:B------:R-:W-:Y:S01]  /*22d70*/  HMMA.16816.F32.BF16 R48, R104.reuse, R130, R48 ;  /* 0x000000826830723c */ /* 0x040fe20000041830 */
[----:B------:R-:W-:Y:S03]  /*22d80*/  LOP3.LUT R176, R159, R176, RZ, 0xc0, !PT ;  /* 0x000000b09fb07212 */ /* 0x000fe600078ec0ff */
[----:B------:R-:W-:Y:S02]  /*22d90*/  LOP3.LUT R177, R158, R177, RZ, 0xc0, !PT ;  /* 0x000000b19eb17212 */ /* 0x000fe400078ec0ff */
[----:B---3--:R-:W-:Y:S02]  /*22da0*/  ISETP.GT.AND P1, PT, R234, R213, PT ;  /* 0x000000d5ea00720c */ /* 0x008fe40003f24270 */
        /* <DEDUP_REMOVED lines=10> */
[----:B------:R-:W-:Y:S01]  /*22e50*/  LOP3.LUT R120, R0, 0xff, RZ, 0xc0, !PT ;  /* 0x000000ff00787812 */ /* 0x000fe200078ec0ff */
[-C--:B------:R-:W-:Y:S01]  /*22e60*/  HMMA.16816.F32.BF16 R92, R112, R122.reuse, R92 ;  /* 0x0000007a705c723c */ /* 0x080fe2000004185c */
[----:B------:R-:W-:Y:S03]  /*22e70*/  LOP3.LUT R0, R116, 0xff, RZ, 0xc0, !PT ;  /* 0x000000ff74007812 */ /* 0x000fe600078ec0ff */
[----:B------:R-:W-:Y:S02]  /*22e80*/  PRMT R2, R120, 0x5410, R2 ;  /* 0x0000541078027816 */ /* 0x000fe40000000002 */
[----:B------:R-:W-:Y:S02]  /*22e90*/  PRMT R119, R0, 0x5410, R119 ;  /* 0x0000541000777816 */ /* 0x000fe40000000077 */
[----:B------:R-:W-:Y:S01]  /*22ea0*/  HMMA.16816.F32.BF16 R96, R104, R122, R96 ;  /* 0x0000007a6860723c */ /* 0x000fe20000041860 */
[----:B------:R-:W-:Y:S06]  /*22eb0*/  LOP3.LUT R0, R125, 0xff, RZ, 0xc0, !PT ;  /* 0x000000ff7d007812 */ /* 0x000fec00078ec0ff */
[----:B------:R-:W-:Y:S01]  /*22ec0*/  PRMT R107, R0, 0x5410, R126 ;  /* 0x00005410006b7816 */ /* 0x000fe2000000007e */
[--C-:B------:R-:W-:Y:S04]  /*22ed0*/  HSET2.LE.AND R104, R2, R173.reuse, PT ;  /* 0x000000ad02687233 */ /* 0x100fe80003803000 */
[--C-:B------:R-:W-:Y:S01]  /*22ee0*/  HSET2.LE.AND R105, R119, R173.reuse, PT ;  /* 0x000000ad77697233 */ /* 0x100fe20003803000 */
[----:B------:R-:W-:Y:S01]  /*22ef0*/  LOP3.LUT R104, R166, R104, RZ, 0xc0, !PT ;  /* 0x00000068a6687212 */ /* 0x000fe200078ec0ff */
[--C-:B------:R-:W-:Y:S02]  /*22f00*/  HSET2.LE.AND R106, R124, R173.reuse, PT ;  /* 0x000000ad7c6a7233 */ /* 0x100fe40003803000 */
[----:B------:R-:W-:Y:S01]  /*22f10*/  HSET2.LE.AND R107, R107, R173, PT ;  /* 0x000000ad6b6b7233 */ /* 0x000fe20003803000 */
[----:B------:R-:W-:Y:S01]  /*22f20*/  LOP3.LUT R105, R165, R105, RZ, 0xc0, !PT ;  /* 0x00000069a5697212 */ /* 0x000fe200078ec0ff */
[-C--:B----4-:R-:W-:Y:S01]  /*22f30*/  HMMA.16816.F32.BF16 R172, R176, R168.reuse, R4 ;  /* 0x000000a8b0ac723c */ /* 0x090fe20000041804 */
[----:B------:R-:W-:Y:S02]  /*22f40*/  LOP3.LUT R106, R164, R106, RZ, 0xc0, !PT ;  /* 0x0000006aa46a7212 */ /* 0x000fe400078ec0ff */
[----:B------:R-:W-:Y:S01]  /*22f50*/  LOP3.LUT R107, R3, R107, RZ, 0xc0, !PT ;  /* 0x0000006b036b7212 */ /* 0x000fe200078ec0ff */
[----:B------:R-:W-:Y:S06]  /*22f60*/  IMAD.MOV.U32 R3, RZ, RZ, R103 ;  /* 0x000000ffff037224 */ /* 0x000fec00078e0067 */
        /* <DEDUP_REMOVED lines=21> */
[-C--:B------:R-:W-:Y:S07]  /*230c0*/  HMMA.16816.F32.BF16 R92, R104, R186.reuse, R92 ;  /* 0x000000ba685c723c */ /* 0x080fee000004185c */
[----:B------:R-:W-:Y:S01]  /*230d0*/  IMAD.MOV.U32 R107, RZ, RZ, R234 ;  /* 0x000000ffff6b7224 */ /* 0x000fe200078e00ea */
[----:B------:R-:W-:Y:S01]  /*230e0*/  HMMA.16816.F32.BF16 R96, R176, R186, R96 ;  /* 0x000000bab060723c */ /* 0x000fe20000041860 */
[----:B------:R-:W-:Y:S03]  /*230f0*/  IMAD.MOV.U32 R106, RZ, RZ, R101 ;  /* 0x000000ffff6a7224 */ /* 0x000fe600078e0065 */
[----:B------:R-:W-:Y:S02]  /*23100*/  IMAD.MOV.U32 R105, RZ, RZ, R102 ;  /* 0x000000ffff697224 */ /* 0x000fe400078e0066 */
[----:B------:R-:W-:Y:S01]  /*23110*/  IMAD.MOV.U32 R104, RZ, RZ, R100 ;  /* 0x000000ffff687224 */ /* 0x000fe200078e0064 */
[----:B------:R-:W-:-:S05]  /*23120*/  @P1 BRA `(.L_x_821) ;  /* 0xffff7e1000001947 */ /* 0x000fca000383ffff */
.L_x_818:
[----:B-----5:R1:W5:Y:S04]  /*23130*/  LD.E R53, [R108.64+0xd8] ;  /* 0x0000d8046c357980 */ /* 0x020368000c101900 */
[----:B------:R1:W5:Y:S01]  /*23140*/  LD.E R4, [R108.64+0x17c] ;  /* 0x00017c046c047980 */ /* 0x000362000c101900 */
[----:B------:R-:W-:-:S02]  /*23150*/  MOV R8, 0x1f ;  /* 0x0000001f00087802 */ /* 0x000fc40000000f00 */
[----:B------:R-:W-:Y:S01]  /*23160*/  MOV R7, 0xffffffff ;  /* 0xffffffff00077802 */ /* 0x000fe20000000f00 */
[----:B------:R-:W-:Y:S05]  /*23170*/  BRA.DIV ~URZ, `(.L_x_822) ;  /* 0x00001fb27f007947 */ /* 0x000fea000b800000 */
[----:B------:R-:W2:Y:S04]  /*23180*/  LDL R0, [R1+0x15c] ;  /* 0x00015c0001007983 */ /* 0x000ea80000100800 */
[----:B--2---:R2:W3:Y:S02]  /*23190*/  SHFL.BFLY PT, R5, R0, 0x2, 0x1f ;  /* 0x0c401f0000057f89 */ /* 0x0044e400000e0000 */
.L_x_837:
[----:B--2---:R-:W2:Y:S02]  /*231a0*/  LDL.LU R0, [R1+0x15c] ;  /* 0x00015c0001007983 */ /* 0x004ea40000300800 */
[----:B--23--:R-:W-:Y:S01]  /*231b0*/  FADD.FTZ R5, R5, R0 ;  /* 0x0000000005057221 */ /* 0x00cfe20000010000 */
[----:B------:R-:W-:Y:S05]  /*231c0*/  BRA.DIV ~URZ, `(.L_x_823) ;  /* 0x00001fc27f007947 */ /* 0x000fea000b800000 */
[----:B------:R-:W2:Y:S04]  /*231d0*/  LDL.LU R7, [R1+0x170] ;  /* 0x0001700001077983 */ /* 0x000ea80000300800 */
[----:B------:R-:W3:Y:S04]  /*231e0*/  LDL.LU R3, [R1+0x28] ;  /* 0x0000280001037983 */ /* 0x000ee80000300800 */
[----:B------:R-:W4:Y:S04]  /*231f0*/  LDL.LU R10, [R1+0x2c] ;  /* 0x00002c00010a7983 */ /* 0x000f280000300800 */
[----:B------:R-:W1:Y:S02]  /*23200*/  SHFL.BFLY PT, R8, R5, 0x1, 0x1f ;  /* 0x0c201f0005087f89 */ /* 0x000e6400000e0000 */
[----:B-1----:R-:W-:-:S02]  /*23210*/  FADD.FTZ R57, R5, R8 ;  /* 0x0000000805397221 */ /* 0x002fc40000010000 */
[----:B--2---:R-:W1:Y:S04]  /*23220*/  SHFL.BFLY PT, R2, R7, 0x2, 0x1f ;  /* 0x0c401f0007027f89 */ /* 0x004e6800000e0000 */
[----:B---3--:R-:W2:Y:S04]  /*23230*/  SHFL.BFLY PT, R0, R3, 0x2, 0x1f ;  /* 0x0c401f0003007f89 */ /* 0x008ea800000e0000 */
[----:B----4-:R-:W3:Y:S01]  /*23240*/  SHFL.BFLY PT, R6, R10, 0x2, 0x1f ;  /* 0x0c401f000a067f89 */ /* 0x010ee200000e0000 */
[----:B-1----:R-:W-:Y:S02]  /*23250*/  FADD.FTZ R2, R2, R7 ;  /* 0x0000000702027221 */ /* 0x002fe40000010000 */
[----:B--2---:R-:W-:-:S03]  /*23260*/  FADD.FTZ R0, R0, R3 ;  /* 0x0000000300007221 */ /* 0x004fc60000010000 */
[----:B------:R-:W1:Y:S01]  /*23270*/  SHFL.BFLY PT, R7, R2, 0x1, 0x1f ;  /* 0x0c201f0002077f89 */ /* 0x000e6200000e0000 */
[----:B---3--:R-:W-:-:S03]  /*23280*/  FADD.FTZ R6, R6, R10 ;  /* 0x0000000a06067221 */ /* 0x008fc60000010000 */
[----:B------:R-:W2:Y:S04]  /*23290*/  SHFL.BFLY PT, R3, R0, 0x1, 0x1f ;  /* 0x0c201f0000037f89 */ /* 0x000ea800000e0000 */
[----:B------:R3:W4:Y:S01]  /*232a0*/  SHFL.BFLY PT, R9, R6, 0x1, 0x1f ;  /* 0x0c201f0006097f89 */ /* 0x00072200000e0000 */
[----:B-1----:R-:W-:Y:S02]  /*232b0*/  FADD.FTZ R56, R2, R7 ;  /* 0x0000000702387221 */ /* 0x002fe40000010000 */
[----:B--2---:R-:W-:Y:S02]  /*232c0*/  FADD.FTZ R55, R0, R3 ;  /* 0x0000000300377221 */ /* 0x004fe40000010000 */
.L_x_838:
[----:B------:R-:W2:Y:S01]  /*232d0*/  LDL R58, [R1+0x1d0] ;  /* 0x0001d000013a7983 */ /* 0x000ea20000100800 */
[----:B------:R-:W-:Y:S01]  /*232e0*/  FSETP.NE.FTZ.AND P5, PT, R57, RZ, PT ;  /* 0x000000ff3900720b */ /* 0x000fe20003fb5000 */
[----:B----4-:R-:W-:Y:S01]  /*232f0*/  FADD.FTZ R54, R9, R6 ;  /* 0x0000000609367221 */ /* 0x010fe20000010000 */
[----:B------:R-:W-:-:S02]  /*23300*/  FSETP.NE.FTZ.AND P4, PT, R56, RZ, PT ;  /* 0x000000ff3800720b */ /* 0x000fc40003f95000 */
[----:B------:R-:W-:Y:S02]  /*23310*/  MOV R0, 0x3f800000 ;  /* 0x3f80000000007802 */ /* 0x000fe40000000f00 */
[----:B------:R-:W-:Y:S02]  /*23320*/  MOV R3, 0x3f800000 ;  /* 0x3f80000000037802 */ /* 0x000fe40000000f00 */
[----:B------:R-:W-:Y:S02]  /*23330*/  FSETP.NE.FTZ.AND P2, PT, R54, RZ, PT ;  /* 0x000000ff3600720b */ /* 0x000fe40003f55000 */
[----:B------:R-:W-:Y:S02]  /*23340*/  FSETP.NE.FTZ.AND P3, PT, R55, RZ, PT ;  /* 0x000000ff3700720b */ /* 0x000fe40003f75000 */
[----:B------:R-:W-:Y:S01]  /*23350*/  MOV R2, 0x3f800000 ;  /* 0x3f80000000027802 */ /* 0x000fe20000000f00 */
[----:B------:R-:W1:Y:S08]  /*23360*/  @P5 MUFU.RCP R0, R57 ;  /* 0x0000003900005308 */ /* 0x000e700000001000 */
[----:B------:R-:W4:Y:S01]  /*23370*/  @P4 MUFU.RCP R3, R56 ;  /* 0x0000003800034308 */ /* 0x000f220000001000 */
[----:B-1---5:R-:W-:-:S07]  /*23380*/  FMUL.FTZ R0, R4, R0 ;  /* 0x0000000004007220 */ /* 0x022fce0000410000 */
[----:B------:R-:W1:Y:S01]  /*23390*/  @P3 MUFU.RCP R2, R55 ;  /* 0x0000003700023308 */ /* 0x000e620000001000 */
[C---:B------:R-:W-:Y:S02]  /*233a0*/  FMUL.FTZ R172, R0.reuse, R172 ;  /* 0x000000ac00ac7220 */ /* 0x040fe40000410000 */
[----:B------:R-:W-:Y:S02]  /*233b0*/  FMUL.FTZ R18, R0, R173 ;  /* 0x000000ad00127220 */ /* 0x000fe40000410000 */
[----:B----4-:R-:W-:Y:S02]  /*233c0*/  FMUL.FTZ R3, R4, R3 ;  /* 0x0000000304037220 */ /* 0x010fe40000410000 */
[----:B------:R-:W-:Y:S01]  /*233d0*/  FMUL.FTZ R168, R0, R168 ;  /* 0x000000a800a87220 */ /* 0x000fe20000410000 */
[----:B------:R-:W-:Y:S01]  /*233e0*/  F2FP.BF16.PACK_AB R18, R18, R172 ;  /* 0x000000ac1212723e */ /* 0x000fe200000010ff */
        /* <DEDUP_REMOVED lines=30> */
[----:B------:R-:W-:Y:S01]  /*235d0*/  MOV R0, 0x3f800000 ;  /* 0x3f80000000007802 */ /* 0x000fe20000000f00 */
[C---:B------:R-:W-:Y:S01]  /*235e0*/  FMUL.FTZ R28, R3.reuse, R83 ;  /* 0x00000053031c7220 */ /* 0x040fe20000410000 */
[----:B------:R-:W-:Y:S01]  /*235f0*/  F2FP.BF16.PACK_AB R26, R26, R84 ;  /* 0x000000541a1a723e */ /* 0x000fe200000010ff */
[----:B------:R-:W4:Y:S01]  /*23600*/  S2R R83, SR_TID.X ;  /* 0x0000000000537919 */ /* 0x000f220000002100 */
[----:B-1----:R-:W-:Y:S01]  /*23610*/  FMUL.FTZ R2, R4, R2 ;  /* 0x0000000204027220 */ /* 0x002fe20000410000 */
[----:B------:R-:W-:Y:S01]  /*23620*/  F2FP.BF16.PACK_AB R20, R20, R96 ;  /* 0x000000601414723e */ /* 0x000fe200000010ff */
[----:B------:R-:W1:Y:S01]  /*23630*/  @P2 MUFU.RCP R0, R54 ;  /* 0x0000003600002308 */ /* 0x000e620000001000 */
[----:B------:R-:W-:Y:S02]  /*23640*/  FMUL.FTZ R174, R3, R174 ;  /* 0x000000ae03ae7220 */ /* 0x000fe40000410000 */
[----:B------:R-:W-:-:S02]  /*23650*/  FMUL.FTZ R140, R2, R140 ;  /* 0x0000008c028c7220 */ /* 0x000fc40000410000 */
        /* <DEDUP_REMOVED lines=10> */
[----:B------:R-:W-:Y:S02]  /*23700*/  FMUL.FTZ R45, R2, R129 ;  /* 0x00000081022d7220 */ /* 0x000fe40000410000 */
[C---:B------:R-:W-:Y:S02]  /*23710*/  FMUL.FTZ R142, R0.reuse, R142 ;  /* 0x0000008e008e7220 */ /* 0x040fe40000410000 */
[C---:B------:R-:W-:Y:S01]  /*23720*/  FMUL.FTZ R143, R0.reuse, R143 ;  /* 0x0000008f008f7220 */ /* 0x040fe20000410000 */
[----:B------:R-:W-:Y:S01]  /*23730*/  F2FP.BF16.PACK_AB R45, R45, R128 ;  /* 0x000000802d2d723e */ /* 0x000fe200000010ff */
[C---:B------:R-:W-:Y:S02]  /*23740*/  FMUL.FTZ R138, R0.reuse, R138 ;  /* 0x0000008a008a7220 */ /* 0x040fe40000410000 */
[----:B------:R-:W-:-:S02]  /*23750*/  FMUL.FTZ R16, R0, R139 ;  /* 0x0000008b00107220 */ /* 0x000fc40000410000 */
[C---:B------:R-:W-:Y:S02]  /*23760*/  FMUL.FTZ R134, R0.reuse, R134 ;  /* 0x0000008600867220 */ /* 0x040fe40000410000 */
        /* <DEDUP_REMOVED lines=28> */
[----:B----4-:R-:W-:Y:S01]  /*23930*/  SHF.R.S32.HI R0, RZ, 0x1f, R83 ;  /* 0x0000001fff007819 */ /* 0x010fe20000011453 */
[C---:B------:R-:W-:Y:S02]  /*23940*/  FMUL.FTZ R124, R2.reuse, R124 ;  /* 0x0000007c027c7220 */ /* 0x040fe40000410000 */
[----:B------:R-:W-:Y:S01]  /*23950*/  FMUL.FTZ R42, R2, R125 ;  /* 0x0000007d022a7220 */ /* 0x000fe20000410000 */
[-C--:B------:R-:W-:Y:S01]  /*23960*/  LEA.HI R52, R0, R83.reuse, RZ, 0x2 ;  /* 0x0000005300347211 */ /* 0x080fe200078f10ff */
[----:B------:R-:W-:Y:S01]  /*23970*/  FMUL.FTZ R120, R2, R120 ;  /* 0x0000007802787220 */ /* 0x000fe20000410000 */
[----:B------:R-:W-:Y:S01]  /*23980*/  LEA.HI R80, R0, R83, RZ, 0x5 ;  /* 0x0000005300507211 */ /* 0x000fe200078f28ff */
[C---:B------:R-:W-:Y:S01]  /*23990*/  FMUL.FTZ R39, R2.reuse, R121 ;  /* 0x0000007902277220 */ /* 0x040fe20000410000 */
[----:B------:R-:W-:Y:S01]  /*239a0*/  SHF.R.S32.HI R81, RZ, 0x2, R52 ;  /* 0x00000002ff517819 */ /* 0x000fe20000011434 */
[----:B------:R-:W-:Y:S01]  /*239b0*/  FMUL.FTZ R116, R2, R116 ;  /* 0x0000007402747220 */ /* 0x000fe20000410000 */
[----:B------:R-:W-:Y:S01]  /*239c0*/  LOP3.LUT R5, R52, 0xfffffffc, RZ, 0xc0, !PT ;  /* 0xfffffffc34057812 */ /* 0x000fe200078ec0ff */
[C---:B------:R-:W-:Y:S01]  /*239d0*/  FMUL.FTZ R36, R2.reuse, R117 ;  /* 0x0000007502247220 */ /* 0x040fe20000410000 */
[----:B---3--:R-:W-:Y:S01]  /*239e0*/  SHF.R.S32.HI R6, RZ, 0x5, R80 ;  /* 0x00000005ff067819 */ /* 0x008fe20000011450 */
[C---:B------:R-:W-:Y:S01]  /*239f0*/  FMUL.FTZ R112, R2.reuse, R112 ;  /* 0x0000007002707220 */ /* 0x040fe20000410000 */
[----:B------:R-:W-:Y:S01]  /*23a00*/  IADD3 R5, -R5, R83, RZ ;  /* 0x0000005305057210 */ /* 0x000fe20007ffe1ff */
[----:B------:R-:W-:Y:S01]  /*23a10*/  FMUL.FTZ R33, R2, R113 ;  /* 0x0000007102217220 */ /* 0x000fe20000410000 */
[----:B------:R-:W-:Y:S01]  /*23a20*/  F2FP.BF16.PACK_AB R42, R42, R124 ;  /* 0x0000007c2a2a723e */ /* 0x000fe200000010ff */
[----:B------:R-:W-:Y:S01]  /*23a30*/  FMUL.FTZ R72, R2, R72 ;  /* 0x0000004802487220 */ /* 0x000fe20000410000 */
[----:B------:R-:W-:Y:S01]  /*23a40*/  LEA R5, R6, R5, 0x8 ;  /* 0x0000000506057211 */ /* 0x000fe200078e40ff */
[C---:B------:R-:W-:Y:S01]  /*23a50*/  FMUL.FTZ R30, R2.reuse, R73 ;  /* 0x00000049021e7220 */ /* 0x040fe20000410000 */
[----:B------:R-:W-:Y:S01]  /*23a60*/  F2FP.BF16.PACK_AB R6, R143, R142 ;  /* 0x0000008e8f06723e */ /* 0x000fe200000010ff */
[C---:B------:R-:W-:Y:S01]  /*23a70*/  FMUL.FTZ R76, R2.reuse, R76 ;  /* 0x0000004c024c7220 */ /* 0x040fe20000410000 */
[----:B------:R-:W-:Y:S01]  /*23a80*/  F2FP.BF16.PACK_AB R39, R39, R120 ;  /* 0x000000782727723e */ /* 0x000fe200000010ff */
[----:B------:R-:W-:Y:S01]  /*23a90*/  FMUL.FTZ R27, R2, R77 ;  /* 0x0000004d021b7220 */ /* 0x000fe20000410000 */
        /* <DEDUP_REMOVED lines=8> */
[----:B------:R-:W-:Y:S01]  /*23b20*/  SHF.R.S32.HI R2, RZ, 0x1f, R81 ;  /* 0x0000001fff027819 */ /* 0x000fe20000011451 */
[----:B------:R-:W-:Y:S01]  /*23b30*/  FMUL.FTZ R175, R3, R175 ;  /* 0x000000af03af7220 */ /* 0x000fe20000410000 */
[----:B------:R-:W-:Y:S01]  /*23b40*/  F2FP.BF16.PACK_AB R21, R21, R88 ;  /* 0x000000581515723e */ /* 0x000fe200000010ff */
[C---:B------:R-:W-:Y:S01]  /*23b50*/  FMUL.FTZ R170, R3.reuse, R170 ;  /* 0x000000aa03aa7220 */ /* 0x040fe20000410000 */
[----:B------:R-:W-:Y:S01]  /*23b60*/  LEA.HI R2, R2, R81, RZ, 0x3 ;  /* 0x0000005102027211 */ /* 0x000fe200078f18ff */
[----:B------:R-:W-:Y:S01]  /*23b70*/  FMUL.FTZ R22, R3, R171 ;  /* 0x000000ab03167220 */ /* 0x000fe20000410000 */
[----:B------:R-:W-:Y:S01]  /*23b80*/  F2FP.BF16.PACK_AB R4, R175, R174 ;  /* 0x000000aeaf04723e */ /* 0x000fe200000010ff */
[C---:B------:R-:W-:Y:S01]  /*23b90*/  FMUL.FTZ R166, R3.reuse, R166 ;  /* 0x000000a603a67220 */ /* 0x040fe20000410000 */
[----:B------:R-:W-:Y:S01]  /*23ba0*/  LOP3.LUT R2, R2, 0xfffffff8, RZ, 0xc0, !PT ;  /* 0xfffffff802027812 */ /* 0x000fe200078ec0ff */
[C---:B------:R-:W-:Y:S01]  /*23bb0*/  FMUL.FTZ R49, R3.reuse, R167 ;  /* 0x000000a703317220 */ /* 0x040fe20000410000 */
[----:B------:R-:W-:Y:S01]  /*23bc0*/  F2FP.BF16.PACK_AB R22, R22, R170 ;  /* 0x000000aa1616723e */ /* 0x000fe200000010ff */
[----:B------:R-:W-:Y:S01]  /*23bd0*/  FMUL.FTZ R162, R3, R162 ;  /* 0x000000a203a27220 */ /* 0x000fe20000410000 */
[----:B------:R-:W-:Y:S01]  /*23be0*/  IADD3 R2, R81, -R2, RZ ;  /* 0x8000000251027210 */ /* 0x000fe20007ffe0ff */
[----:B------:R-:W-:Y:S01]  /*23bf0*/  FMUL.FTZ R46, R3, R163 ;  /* 0x000000a3032e7220 */ /* 0x000fe20000410000 */
[----:B------:R-:W-:Y:S01]  /*23c00*/  F2FP.BF16.PACK_AB R49, R49, R166 ;  /* 0x000000a63131723e */ /* 0x000fe200000010ff */
[C---:B------:R-:W-:Y:S01]  /*23c10*/  FMUL.FTZ R158, R3.reuse, R158 ;  /* 0x0000009e039e7220 */ /* 0x040fe20000410000 */
[----:B------:R-:W-:Y:S01]  /*23c20*/  LEA.HI R0, R2, R2, RZ, 0x1 ;  /* 0x0000000202007211 */ /* 0x000fe200078f08ff */
        /* <DEDUP_REMOVED lines=19> */
[----:B------:R-:W-:Y:S01]  /*23d60*/  F2FP.BF16.PACK_AB R28, R28, R82 ;  /* 0x000000521c1c723e */ /* 0x000fe200000010ff */
[C---:B------:R-:W-:Y:S02]  /*23d70*/  FMUL.FTZ R98, R3.reuse, R98 ;  /* 0x0000006203627220 */ /* 0x040fe40000410000 */
[----:B------:R-:W-:Y:S01]  /*23d80*/  FMUL.FTZ R19, R3, R99 ;  /* 0x0000006303137220 */ /* 0x000fe20000410000 */
[----:B------:R-:W-:Y:S02]  /*23d90*/  SHF.R.S32.HI R3, RZ, 0x1, R0 ;  /* 0x00000001ff037819 */ /* 0x000fe40000011400 */
[----:B------:R-:W-:Y:S02]  /*23da0*/  LOP3.LUT R0, R0, 0x3fffffe, RZ, 0xc0, !PT ;  /* 0x03fffffe00007812 */ /* 0x000fe400078ec0ff */
[----:B------:R-:W-:-:S02]  /*23db0*/  SHF.L.U32 R7, R3, 0x6, RZ ;  /* 0x0000000603077819 */ /* 0x000fc400000006ff */
[----:B------:R-:W-:Y:S02]  /*23dc0*/  IADD3 R0, R2, -R0, RZ ;  /* 0x8000000002007210 */ /* 0x000fe40007ffe0ff */
[----:B------:R-:W-:Y:S02]  /*23dd0*/  LOP3.LUT R2, R7, 0xc0, RZ, 0xc0, !PT ;  /* 0x000000c007027812 */ /* 0x000fe400078ec0ff */
[----:B------:R-:W-:Y:S02]  /*23de0*/  LEA R0, R0, R5, 0x4 ;  /* 0x0000000500007211 */ /* 0x000fe400078e20ff */
[----:B------:R-:W-:Y:S02]  /*23df0*/  LOP3.LUT R5, R3, 0x1, RZ, 0xc0, !PT ;  /* 0x0000000103057812 */ /* 0x000fe400078ec0ff */
[----:B------:R-:W-:Y:S02]  /*23e00*/  LEA.HI R2, R2, R2, RZ, 0x1d ;  /* 0x0000000202027211 */ /* 0x000fe400078fe8ff */
[----:B------:R-:W-:-:S02]  /*23e10*/  ISETP.NE.U32.AND P1, PT, R5, 0x1, PT ;  /* 0x000000010500780c */ /* 0x000fc40003f25070 */
[----:B------:R-:W-:Y:S02]  /*23e20*/  LEA R0, R0, R2, 0x1 ;  /* 0x0000000200007211 */ /* 0x000fe400078e08ff */
[----:B------:R-:W-:Y:S02]  /*23e30*/  LOP3.LUT P0, RZ, R3, 0x2, RZ, 0xc0, !PT ;  /* 0x0000000203ff7812 */ /* 0x000fe4000780c0ff */
[----:B------:R-:W-:Y:S02]  /*23e40*/  SHF.L.U32 R0, R0, 0x1, RZ ;  /* 0x0000000100007819 */ /* 0x000fe400000006ff */
[----:B------:R-:W-:Y:S02]  /*23e50*/  MOV R3, 0x20 ;  /* 0x0000002000037802 */ /* 0x000fe40000000f00 */
[----:B------:R-:W-:Y:S01]  /*23e60*/  IADD3 R2, R0, -0x10, RZ ;  /* 0xfffffff000027810 */ /* 0x000fe20007ffe0ff */
[----:B------:R1:W-:Y:S01]  /*23e70*/  STS [R0+0x200], R4 ;  /* 0x0002000400007388 */ /* 0x0003e20000000800 */
[----:B------:R-:W-:-:S02]  /*23e80*/  SEL R3, R3, 0xffffffe0, !P0 ;  /* 0xffffffe003037807 */ /* 0x000fc40004000000 */
[C---:B------:R-:W-:Y:S01]  /*23e90*/  @P1 IADD3 R2, R0.reuse, 0x10, RZ ;  /* 0x0000001000021810 */ /* 0x040fe20007ffe0ff */
[----:B------:R-:W-:Y:S01]  /*23ea0*/  STS [R0], R18 ;  /* 0x0000001200007388 */ /* 0x000fe20000000800 */
[----:B------:R-:W-:Y:S02]  /*23eb0*/  F2FP.BF16.PACK_AB R25, R25, R86 ;  /* 0x000000561919723e */ /* 0x000fe400000010ff */
[----:B------:R-:W-:Y:S01]  /*23ec0*/  F2FP.BF16.PACK_AB R19, R19, R98 ;  /* 0x000000621313723e */ /* 0x000fe200000010ff */
[----:B------:R-:W-:Y:S01]  /*23ed0*/  STS [R2], R23 ;  /* 0x0000001702007388 */ /* 0x000fe20000000800 */
[----:B------:R-:W-:Y:S02]  /*23ee0*/  F2FP.BF16.PACK_AB R7, R91, R90 ;  /* 0x0000005a5b07723e */ /* 0x000fe400000010ff */
[----:B------:R-:W-:Y:S01]  /*23ef0*/  F2FP.BF16.PACK_AB R5, R95, R94 ;  /* 0x0000005e5f05723e */ /* 0x000fe200000010ff */
[----:B------:R-:W-:Y:S04]  /*23f00*/  STS [R2+0x200], R22 ;  /* 0x0002001602007388 */ /* 0x000fe80000000800 */
[----:B------:R-:W-:Y:S04]  /*23f10*/  STS [R0+0x1000], R24 ;  /* 0x0010001800007388 */ /* 0x000fe80000000800 */
[----:B------:R-:W-:Y:S04]  /*23f20*/  STS [R0+0x1200], R6 ;  /* 0x0012000600007388 */ /* 0x000fe80000000800 */
[----:B------:R-:W-:Y:S01]  /*23f30*/  STS [R2+0x1000], R51 ;  /* 0x0010003302007388 */ /* 0x000fe20000000800 */
[----:B-1----:R-:W-:-:S02]  /*23f40*/  IADD3 R4, R0, R3, RZ ;  /* 0x0000000300047210 */ /* 0x002fc40007ffe0ff */
[----:B------:R-:W-:Y:S01]  /*23f50*/  IADD3 R3, R3, R2, RZ ;  /* 0x0000000203037210 */ /* 0x000fe20007ffe0ff */
[----:B------:R-:W-:Y:S04]  /*23f60*/  STS [R2+0x1200], R16 ;  /* 0x0012001002007388 */ /* 0x000fe80000000800 */
[----:B------:R-:W-:Y:S04]  /*23f70*/  STS [R4], R50 ;  /* 0x0000003204007388 */ /* 0x000fe80000000800 */
[----:B------:R-:W-:Y:S04]  /*23f80*/  STS [R4+0x200], R49 ;  /* 0x0002003104007388 */ /* 0x000fe80000000800 */
[----:B------:R-:W-:Y:S01]  /*23f90*/  STS [R3], R47 ;  /* 0x0000002f03007388 */ /* 0x000fe20000000800 */
[----:B--2---:R-:W-:-:S03]  /*23fa0*/  ISETP.NE.AND P0, PT, R58, -0x1, PT ;  /* 0xffffffff3a00780c */ /* 0x004fc60003f05270 */
        /* <DEDUP_REMOVED lines=35> */
[----:B------:R3:W-:Y:S04]  /*241e0*/  STS [R3+0x5000], R17 ;  /* 0x0050001103007388 */ /* 0x0007e80000000800 */
[----:B------:R3:W-:Y:S04]  /*241f0*/  STS [R3+0x5200], R5 ;  /* 0x0052000503007388 */ /* 0x0007e80000000800 */
[----:B-1----:R-:W4:Y:S04]  /*24200*/  LD.E.U16 R0, [R108.64+0x1c8] ;  /* 0x0001c8046c007980 */ /* 0x002f28000c101500 */
[----:B--2---:R1:W5:Y:S04]  /*24210*/  LD.E.64 R18, [R108.64+0x90] ;  /* 0x000090046c127980 */ /* 0x004368000c101b00 */
[----:B---3--:R-:W2:Y:S04]  /*24220*/  @P0 LD.E.64 R6, [R108.64+0x88] ;  /* 0x000088046c060980 */ /* 0x008ea8000c101b00 */
[----:B------:R1:W5:Y:S04]  /*24230*/  LD.E.64 R16, [R108.64+0x70] ;  /* 0x000070046c107980 */ /* 0x000368000c101b00 */
[----:B------:R-:W3:Y:S01]  /*24240*/  @!P0 LD.E.64 R2, [R108.64+0x80] ;  /* 0x000080046c028980 */ /* 0x000ee2000c101b00 */
[----:B------:R-:W1:Y:S03]  /*24250*/  @P5 MUFU.LG2 R11, R57 ;  /* 0x00000039000b5308 */ /* 0x000e660000000c00 */
[----:B------:R-:W2:Y:S01]  /*24260*/  S2R R104, SR_CTAID.Y ;  /* 0x0000000000687919 */ /* 0x000ea20000002600 */
[----:B------:R-:W-:-:S04]  /*24270*/  MOV R24, 0x7f800000 ;  /* 0x7f80000000187802 */ /* 0x000fc80000000f00 */
[----:B------:R-:W2:Y:S01]  /*24280*/  @P4 MUFU.LG2 R10, R56 ;  /* 0x00000038000a4308 */ /* 0x000ea20000000c00 */
[----:B-1----:R-:W-:Y:S02]  /*24290*/  @P5 FMUL.FTZ R11, R11, 0.69314718246459960938 ;  /* 0x3f3172180b0b5820 */ /* 0x002fe40000410000 */
[-C--:B--2---:R-:W-:Y:S02]  /*242a0*/  @P0 IMAD R8, R7, R58.reuse, RZ ;  /* 0x0000003a07080224 */ /* 0x084fe400078e02ff */
[----:B------:R-:W-:Y:S02]  /*242b0*/  @P0 IMAD.WIDE.U32 R4, R6, R58, RZ ;  /* 0x0000003a06040225 */ /* 0x000fe400078e00ff */
[----:B------:R1:W5:Y:S02]  /*242c0*/  @!P0 LD.E.64 R6, [R108.64+0x88] ;  /* 0x000088046c068980 */ /* 0x000364000c101b00 */
[----:B------:R-:W-:Y:S01]  /*242d0*/  @P5 FFMA.FTZ R24, R53, R102, R11 ;  /* 0x0000006635185223 */ /* 0x000fe2000001000b */
[C---:B----4-:R-:W-:Y:S01]  /*242e0*/  PRMT R11, R0.reuse, 0x7770, RZ ;  /* 0x00007770000b7816 */ /* 0x050fe200000000ff */
[----:B------:R-:W2:Y:S01]  /*242f0*/  @P2 MUFU.LG2 R13, R54 ;  /* 0x00000036000d2308 */ /* 0x000ea20000000c00 */
[----:B------:R-:W-:-:S02]  /*24300*/  PRMT R0, R0, 0x7771, RZ ;  /* 0x0000777100007816 */ /* 0x000fc400000000ff */
[----:B------:R-:W-:-:S05]  /*24310*/  ISETP.NE.AND P1, PT, R11, RZ, PT ;  /* 0x000000ff0b00720c */ /* 0x000fca0003f25270 */
[----:B------:R-:W4:Y:S01]  /*24320*/  @P3 MUFU.LG2 R9, R55 ;  /* 0x0000003700093308 */ /* 0x000f220000000c00 */
[----:B------:R-:W-:Y:S01]  /*24330*/  ISETP.NE.OR P5, PT, R0, RZ, !P1 ;  /* 0x000000ff0000720c */ /* 0x000fe20004fa5670 */
[----:B------:R-:W-:Y:S01]  /*24340*/  @P4 FMUL.FTZ R10, R10, 0.69314718246459960938 ;  /* 0x3f3172180a0a4820 */ /* 0x000fe20000410000 */
[----:B------:R-:W-:Y:S01]  /*24350*/  @!P0 SHF.R.S32.HI R12, RZ, 0x1f, R104 ;  /* 0x0000001fff0c8819 */ /* 0x000fe20000011468 */
[----:B---3--:R-:W-:Y:S01]  /*24360*/  @!P0 IMAD R3, R3, R104, RZ ;  /* 0x0000006803038224 */ /* 0x008fe200078e02ff */
[----:B------:R-:W-:Y:S01]  /*24370*/  MOV R25, 0x7f800000 ;  /* 0x7f80000000197802 */ /* 0x000fe20000000f00 */
[----:B------:R-:W-:Y:S01]  /*24380*/  @P4 FFMA.FTZ R25, R53, R101, R10 ;  /* 0x0000006535194223 */ /* 0x000fe2000001000a */
[----:B------:R-:W-:Y:S01]  /*24390*/  @P0 MOV R22, R4 ;  /* 0x0000000400160202 */ /* 0x000fe20000000f00 */
[----:B------:R-:W-:Y:S02]  /*243a0*/  @!P0 IMAD R10, R2, R12, R3 ;  /* 0x0000000c020a8224 */ /* 0x000fe400078e0203 */
[----:B--2---:R-:W-:-:S02]  /*243b0*/  @P2 FMUL.FTZ R4, R13, 0.69314718246459960938 ;  /* 0x3f3172180d042820 */ /* 0x004fc40000410000 */
[----:B------:R-:W-:Y:S01]  /*243c0*/  @!P0 IMAD.WIDE.U32 R2, R2, R104, RZ ;  /* 0x0000006802028225 */ /* 0x000fe200078e00ff */
[----:B------:R-:W-:Y:S01]  /*243d0*/  BSSY B1, `(.L_x_824) ;  /* 0x0000017000017945 */ /* 0x000fe20003800000 */
[----:B------:R-:W-:Y:S02]  /*243e0*/  MOV R21, 0x7f800000 ;  /* 0x7f80000000157802 */ /* 0x000fe40000000f00 */
[----:B----4-:R-:W-:Y:S01]  /*243f0*/  @P3 FMUL.FTZ R9, R9, 0.69314718246459960938 ;  /* 0x3f31721809093820 */ /* 0x010fe20000410000 */
[----:B------:R-:W-:Y:S01]  /*24400*/  @P0 IADD3 R23, R5, R8, RZ ;  /* 0x0000000805170210 */ /* 0x000fe20007ffe0ff */
[C---:B------:R-:W-:Y:S01]  /*24410*/  @P2 FFMA.FTZ R21, R53.reuse, R103, R4 ;  /* 0x0000006735152223 */ /* 0x040fe20000010004 */
[----:B------:R-:W-:Y:S01]  /*24420*/  MOV R20, 0x7f800000 ;  /* 0x7f80000000147802 */ /* 0x000fe20000000f00 */
[----:B------:R-:W-:Y:S01]  /*24430*/  @P3 FFMA.FTZ R20, R53, R100, R9 ;  /* 0x0000006435143223 */ /* 0x000fe20000010009 */
[----:B------:R-:W-:Y:S01]  /*24440*/  PLOP3.LUT P4, PT, PT, PT, PT, 0x8, 0x0 ;  /* 0x000000000000781c */ /* 0x000fe20003f8e170 */
[----:B------:R-:W-:Y:S01]  /*24450*/  CS2R R4, SRZ ;  /* 0x0000000000047805 */ /* 0x000fe2000001ff00 */
[----:B------:R-:W-:-:S02]  /*24460*/  @!P0 IADD3 R23, R3, R10, RZ ;  /* 0x0000000a03178210 */ /* 0x000fc40007ffe0ff */
[----:B------:R-:W-:Y:S01]  /*24470*/  @!P0 MOV R22, R2 ;  /* 0x0000000200168202 */ /* 0x000fe20000000f00 */
[----:B------:R-:W-:Y:S05]  /*24480*/  @P5 BRA `(.L_x_825) ;  /* 0x000000b000005947 */ /* 0x000fea0003800000 */
[----:B-1----:R-:W-:Y:S01]  /*24490*/  ISETP.NE.AND P0, PT, R58, -0x1, PT ;  /* 0xffffffff3a00780c */ /* 0x002fe20003f05270 */
[----:B------:R-:W-:-:S12]  /*244a0*/  BSSY B0, `(.L_x_826) ;  /* 0x0000005000007945 */ /* 0x000fd80003800000 */
[----:B------:R-:W-:Y:S05]  /*244b0*/  @P0 BRA `(.L_x_827) ;  /* 0x0000003000000947 */ /* 0x000fea0003800000 */
[----:B------:R-:W2:Y:S02]  /*244c0*/  LD.E R0, [R108.64+0xb4] ;  /* 0x0000b4046c007980 */ /* 0x000ea4000c101900 */
[----:B--2---:R-:W-:-:S05]  /*244d0*/  IMAD R58, R0, R104, RZ ;  /* 0x00000068003a7224 */ /* 0x004fca00078e02ff */
[----:B------:R1:W-:Y:S02]  /*244e0*/  STL [R1+0x1d0], R58 ;  /* 0x0001d03a01007387 */ /* 0x0003e40000100800 */
.L_x_827:
[----:B------:R-:W-:Y:S05]  /*244f0*/  BSYNC B0 ;  /* 0x0000000000007941 */ /* 0x000fea0003800000 */
.L_x_826:
[----:B------:R-:W-:Y:S01]  /*24500*/  PLOP3.LUT P4, PT, PT, PT, PT, 0x80, 0x0 ;  /* 0x000000000000781c */ /* 0x000fe20003f8f070 */
[--C-:B------:R-:W-:Y:S01]  /*24510*/  IMAD.MOV.U32 R4, RZ, RZ, R58.reuse ;  /* 0x000000ffff047224 */ /* 0x100fe200078e003a */
[----:B------:R-:W-:Y:S02]  /*24520*/  SHF.R.S32.HI R5, RZ, 0x1f, R58 ;  /* 0x0000001fff057819 */ /* 0x000fe4000001143a */
[----:B------:R-:W-:-:S04]  /*24530*/  PRMT R0, RZ, 0x7610, R0 ;  /* 0x00007610ff007816 */ /* 0x000fc80000000000 */
.L_x_825:
[----:B-1----:R-:W-:Y:S05]  /*24540*/  BSYNC B1 ;  /* 0x0000000000017941 */ /* 0x002fea0003800000 */
.L_x_824:
[----:B------:R-:W-:Y:S01]  /*24550*/  LOP3.LUT P0, RZ, R0, 0xff, RZ, 0xc0, !PT ;  /* 0x000000ff00ff7812 */ /* 0x000fe2000780c0ff */
[----:B------:R1:W5:-:S12]  /*24560*/  LD.E.64 R2, [R108.64+0xa0] ;  /* 0x0000a0046c027980 */ /* 0x000358000c101b00 */
[----:B------:R-:W2:Y:S01]  /*24570*/  @P0 LD.E.64 R8, [R108.64+0xb0] ;  /* 0x0000b0046c080980 */ /* 0x000ea2000c101b00 */
[----:B------:R-:W-:Y:S01]  /*24580*/  @P0 MOV R10, 0x1 ;  /* 0x00000001000a0802 */ /* 0x000fe20000000f00 */
[----:B--2---:R-:W-:Y:S01]  /*24590*/  @P0 IMAD R0, R9, R8, RZ ;  /* 0x0000000809000224 */ /* 0x004fe200078e02ff */
[----:B------:R-:W-:Y:S05]  /*245a0*/  @P0 BRA `(.L_x_828) ;  /* 0x0000005000000947 */ /* 0x000fea0003800000 */
[----:B-1----:R-:W2:Y:S04]  /*245b0*/  @P1 LD.E R0, [R108.64+0xd4] ;  /* 0x0000d4046c001980 */ /* 0x002ea8000c101900 */
[----:B------:R-:W2:Y:S04]  /*245c0*/  LD.E R10, [R108.64+0x60] ;  /* 0x000060046c0a7980 */ /* 0x000ea8000c101900 */
[----:B------:R-:W2:Y:S01]  /*245d0*/  @!P1 LD.E R0, [R108.64+0xb4] ;  /* 0x0000b4046c009980 */ /* 0x000ea2000c101900 */
[----:B------:R-:W-:Y:S01]  /*245e0*/  MOV R8, 0x1 ;  /* 0x0000000100087802 */ /* 0x000fe20000000f00 */
[----:B--2---:R-:W-:-:S02]  /*245f0*/  IMAD R10, R0, R10, RZ ;  /* 0x0000000a000a7224 */ /* 0x004fc400078e02ff */
.L_x_828:
[----:B-1----:R-:W-:Y:S01]  /*24600*/  WARPSYNC 0xffffffff ;  /* 0xffffffff00007948 */ /* 0x002fe20003800000 */
[----:B------:R-:W-:Y:S01]  /*24610*/  BAR.SYNC.DEFER_BLOCKING 0x0 ;  /* 0x0000000000007b1d */ /* 0x000fe20000010000 */
[----:B------:R-:W-:Y:S01]  /*24620*/  LOP3.LUT R11, R80, 0xffffffe0, RZ, 0xc0, !PT ;  /* 0xffffffe0500b7812 */ /* 0x000fe200078ec0ff */
[----:B------:R-:W-:-:S04]  /*24630*/  IMAD R9, R104, R10, RZ ;  /* 0x0000000a68097224 */ /* 0x000fc800078e02ff */
[----:B------:R-:W1:Y:S01]  /*24640*/  S2R R27, SR_CTAID.X ;  /* 0x00000000001b7919 */ /* 0x000e620000002500 */
[----:B------:R-:W-:Y:S01]  /*24650*/  IMAD.IADD R11, R83, 0x1, -R11 ;  /* 0x00000001530b7824 */ /* 0x000fe200078e0a0b */
[----:B------:R-:W-:Y:S01]  /*24660*/  SEL R9, R9, RZ, !P4 ;  /* 0x000000ff09097207 */ /* 0x000fe20006000000 */
[----:B------:R-:W-:Y:S01]  /*24670*/  BSSY B0, `(.L_x_829) ;  /* 0x0000045000007945 */ /* 0x000fe20003800000 */
[----:B------:R-:W2:Y:S02]  /*24680*/  S2R R26, SR_CTAID.Z ;  /* 0x00000000001a7919 */ /* 0x000ea40000002700 */
[----:B------:R-:W-:Y:S02]  /*24690*/  LOP3.LUT P2, RZ, R11, 0x3, RZ, 0xc0, !PT ;  /* 0x000000030bff7812 */ /* 0x000fe4000784c0ff */
[----:B------:R3:W4:Y:S04]  /*246a0*/  LDS.128 R36, [R195] ;  /* 0x00000000c3247984 */ /* 0x0007280000000c00 */
[----:B------:R3:W3:Y:S01]  /*246b0*/  LDS.128 R48, [R195+0x800] ;  /* 0x00080000c3307984 */ /* 0x0006e20000000c00 */
[----:B-1----:R-:W-:-:S03]  /*246c0*/  IMAD R10, R27, R8, RZ ;  /* 0x000000081b0a7224 */ /* 0x002fc600078e02ff */
[----:B------:R1:W1:Y:S01]  /*246d0*/  LDS.128 R64, [R195+0x1000] ;  /* 0x00100000c3407984 */ /* 0x0002620000000c00 */
[----:B--2---:R-:W-:-:S03]  /*246e0*/  IMAD R9, R26, R0, R9 ;  /* 0x000000001a097224 */ /* 0x004fc600078e0209 */
[----:B------:R2:W1:Y:S01]  /*246f0*/  LDS.128 R76, [R195+0x1800] ;  /* 0x00180000c34c7984 */ /* 0x0004620000000c00 */
[----:B------:R-:W-:-:S03]  /*24700*/  IMAD.SHL.U32 R0, R10, 0x80, RZ ;  /* 0x000000800a007824 */ /* 0x000fc600078e00ff */
[----:B------:R2:W1:Y:S02]  /*24710*/  LDS.128 R32, [R195+0x2000] ;  /* 0x00200000c3207984 */ /* 0x0004640000000c00 */
[--C-:B------:R-:W-:Y:S02]  /*24720*/  IADD3 R13, P1, P0, R0, R4, R9.reuse ;  /* 0x00000004000d7210 */ /* 0x100fe4000783e009 */
[----:B------:R2:W1:Y:S01]  /*24730*/  LDS.128 R44, [R195+0x2800] ;  /* 0x00280000c32c7984 */ /* 0x0004620000000c00 */
[----:B------:R-:W-:Y:S02]  /*24740*/  SHF.R.S32.HI R4, RZ, 0x1f, R0 ;  /* 0x0000001fff047819 */ /* 0x000fe40000011400 */
[----:B------:R-:W-:Y:S01]  /*24750*/  SHF.R.S32.HI R0, RZ, 0x1f, R9 ;  /* 0x0000001fff007819 */ /* 0x000fe20000011409 */
[----:B------:R2:W1:Y:S03]  /*24760*/  LDS.128 R60, [R195+0x3000] ;  /* 0x00300000c33c7984 */ /* 0x0004660000000c00 */
[----:B------:R-:W-:Y:S01]  /*24770*/  IADD3.X R4, R4, R5, R0, P1, P0 ;  /* 0x0000000504047210 */ /* 0x000fe20000fe0400 */
        /* <DEDUP_REMOVED lines=21> */
[C---:B------:R-:W-:Y:S02]  /*248d0*/  IADD3 R9, R0.reuse, 0x8, RZ ;  /* 0x0000000800097810 */ /* 0x040fe40007ffe0ff */
[C---:B------:R-:W-:Y:S02]  /*248e0*/  IADD3 R5, R0.reuse, 0x40, RZ ;  /* 0x0000004000057810 */ /* 0x040fe40007ffe0ff */
[C---:B------:R-:W-:Y:S02]  /*248f0*/  IADD3 R11, R0.reuse, 0x48, RZ ;  /* 0x00000048000b7810 */ /* 0x040fe40007ffe0ff */
[-C--:B---3--:R-:W-:Y:S02]  /*24900*/  ISETP.GE.AND P6, PT, R0, R12.reuse, PT ;  /* 0x0000000c0000720c */ /* 0x088fe40003fc6270 */
[-C--:B------:R-:W-:Y:S02]  /*24910*/  ISETP.GE.AND P5, PT, R9, R12.reuse, PT ;  /* 0x0000000c0900720c */ /* 0x080fe40003fa6270 */
[----:B------:R-:W-:-:S02]  /*24920*/  ISETP.GE.AND P4, PT, R5, R12, PT ;  /* 0x0000000c0500720c */ /* 0x000fc40003f86270 */
[----:B------:R-:W-:-:S07]  /*24930*/  ISETP.GE.AND P3, PT, R11, R12, PT ;  /* 0x0000000c0b00720c */ /* 0x000fce0003f66270 */
[-C--:B------:R-:W-:Y:S02]  /*24940*/  @!P6 IMAD R0, R0, R8.reuse, RZ ;  /* 0x000000080000e224 */ /* 0x080fe400078e02ff */
[-C--:B------:R-:W-:Y:S02]  /*24950*/  @!P5 IMAD R9, R9, R8.reuse, RZ ;  /* 0x000000080909d224 */ /* 0x080fe400078e02ff */
[-C--:B------:R-:W-:Y:S01]  /*24960*/  @!P4 IMAD R14, R5, R8.reuse, RZ ;  /* 0x00000008050ec224 */ /* 0x080fe200078e02ff */
[----:B------:R-:W-:Y:S01]  /*24970*/  @!P6 IADD3 R12, P0, R0, R13, RZ ;  /* 0x0000000d000ce210 */ /* 0x000fe20007f1e0ff */
[----:B------:R-:W-:-:S03]  /*24980*/  @!P3 IMAD R5, R11, R8, RZ ;  /* 0x000000080b05b224 */ /* 0x000fc600078e02ff */
[----:B------:R-:W-:Y:S02]  /*24990*/  @!P6 LEA.HI.X.SX32 R15, R0, R4, 0x1, P0 ;  /* 0x00000004000fe211 */ /* 0x000fe400000f0eff */
[C---:B-----5:R-:W-:Y:S02]  /*249a0*/  @!P6 LEA R10, P0, R12.reuse, R2, 0x2 ;  /* 0x000000020c0ae211 */ /* 0x060fe400078010ff */
[----:B------:R-:W-:Y:S02]  /*249b0*/  @!P5 IADD3 R0, P2, R9, R13, RZ ;  /* 0x0000000d0900d210 */ /* 0x000fe40007f5e0ff */
[----:B------:R-:W-:Y:S02]  /*249c0*/  @!P6 LEA.HI.X R11, R12, R3, R15, 0x2, P0 ;  /* 0x000000030c0be211 */ /* 0x000fe400000f140f */
[-C--:B------:R-:W-:Y:S02]  /*249d0*/  @!P4 IADD3 R12, P1, R14, R13.reuse, RZ ;  /* 0x0000000d0e0cc210 */ /* 0x080fe40007f3e0ff */
[----:B------:R-:W-:Y:S01]  /*249e0*/  @!P3 IADD3 R13, P0, R5, R13, RZ ;  /* 0x0000000d050db210 */ /* 0x000fe20007f1e0ff */
[----:B------:R3:W-:Y:S01]  /*249f0*/  @!P6 ST.E [R10.64], R24 ;  /* 0x000000180a00e985 */ /* 0x0007e2000c101904 */
[----:B------:R-:W-:-:S02]  /*24a00*/  @!P5 LEA.HI.X.SX32 R9, R9, R4, 0x1, P2 ;  /* 0x000000040909d211 */ /* 0x000fc400010f0eff */
[----:B------:R-:W-:Y:S02]  /*24a10*/  @!P4 LEA.HI.X.SX32 R15, R14, R4, 0x1, P1 ;  /* 0x000000040e0fc211 */ /* 0x000fe400008f0eff */
[----:B------:R-:W-:Y:S02]  /*24a20*/  @!P5 LEA R8, P2, R0, R2, 0x2 ;  /* 0x000000020008d211 */ /* 0x000fe400078410ff */
[----:B------:R-:W-:Y:S02]  /*24a30*/  @!P3 LEA.HI.X.SX32 R14, R5, R4, 0x1, P0 ;  /* 0x00000004050eb211 */ /* 0x000fe400000f0eff */
[-C--:B------:R-:W-:Y:S02]  /*24a40*/  @!P4 LEA R4, P1, R12, R2.reuse, 0x2 ;  /* 0x000000020c04c211 */ /* 0x080fe400078210ff */
[----:B------:R-:W-:Y:S02]  /*24a50*/  @!P3 LEA R2, P0, R13, R2, 0x2 ;  /* 0x000000020d02b211 */ /* 0x000fe400078010ff */
[----:B------:R-:W-:-:S02]  /*24a60*/  @!P5 LEA.HI.X R9, R0, R3, R9, 0x2, P2 ;  /* 0x000000030009d211 */ /* 0x000fc400010f1409 */
[-C--:B------:R-:W-:Y:S02]  /*24a70*/  @!P4 LEA.HI.X R5, R12, R3.reuse, R15, 0x2, P1 ;  /* 0x000000030c05c211 */ /* 0x080fe400008f140f */
[----:B------:R-:W-:Y:S01]  /*24a80*/  @!P3 LEA.HI.X R3, R13, R3, R14, 0x2, P0 ;  /* 0x000000030d03b211 */ /* 0x000fe200000f140e */
[----:B------:R3:W-:Y:S04]  /*24a90*/  @!P5 ST.E [R8.64], R25 ;  /* 0x000000190800d985 */ /* 0x0007e8000c101904 */
[----:B------:R3:W-:Y:S04]  /*24aa0*/  @!P4 ST.E [R4.64], R20 ;  /* 0x000000140400c985 */ /* 0x0007e8000c101904 */
[----:B------:R3:W-:Y:S02]  /*24ab0*/  @!P3 ST.E [R2.64], R21 ;  /* 0x000000150200b985 */ /* 0x0007e4000c101904 */
.L_x_830:
[----:B---34-:R-:W-:Y:S05]  /*24ac0*/  BSYNC B0 ;  /* 0x0000000000007941 */ /* 0x018fea0003800000 */
.L_x_829:
[----:B------:R-:W3:Y:S04]  /*24ad0*/  LDL.LU R4, [R1+0x1dc] ;  /* 0x0001dc0001047983 */ /* 0x000ee80000300800 */
[----:B------:R-:W4:Y:S04]  /*24ae0*/  LDL R21, [R1] ;  /* 0x0000000001157983 */ /* 0x000f280000100800 */
[----:B------:R2:W5:Y:S04]  /*24af0*/  LDL.64 R24, [R1+0x1e0] ;  /* 0x0001e00001187983 */ /* 0x0005680000100a00 */
[----:B------:R2:W5:Y:S04]  /*24b00*/  LDL R20, [R1+0x30] ;  /* 0x0000300001147983 */ /* 0x0005680000100800 */
[----:B------:R2:W5:Y:S04]  /*24b10*/  LDL R15, [R1+0x34] ;  /* 0x00003400010f7983 */ /* 0x0005680000100800 */
[----:B------:R2:W5:Y:S01]  /*24b20*/  LD.E R0, [R108.64+0xc0] ;  /* 0x0000c0046c007980 */ /* 0x000562000c101900 */
[----:B------:R-:W-:Y:S01]  /*24b30*/  SHF.R.S32.HI R5, RZ, 0x1f, R26 ;  /* 0x0000001fff057819 */ /* 0x000fe2000001141a */
[----:B------:R-:W-:Y:S01]  /*24b40*/  BSSY B0, `(.L_x_831) ;  /* 0x0000018000007945 */ /* 0x000fe20003800000 */
[----:B---3--:R-:W-:Y:S01]  /*24b50*/  IMAD R14, R27, -0x80, R4 ;  /* 0xffffff801b0e7824 */ /* 0x008fe200078e0204 */
[----:B----45:R-:W-:-:S02]  /*24b60*/  IADD3 R2, P0, R21, R22, RZ ;  /* 0x0000001615027210 */ /* 0x030fc40007f1e0ff */
[----:B------:R-:W-:-:S04]  /*24b70*/  SHF.R.S32.HI R3, RZ, 0x1f, R21 ;  /* 0x0000001fff037819 */ /* 0x000fc80000011415 */
[----:B------:R-:W-:Y:S02]  /*24b80*/  IADD3.X R3, R3, R23, RZ, P0, !PT ;  /* 0x0000001703037210 */ /* 0x000fe400007fe4ff */
[----:B------:R-:W-:Y:S01]  /*24b90*/  ISETP.GE.AND P0, PT, R81, R14, PT ;  /* 0x0000000e5100720c */ /* 0x000fe20003f06270 */
[-C--:B------:R-:W-:Y:S02]  /*24ba0*/  IMAD R4, R19, R26.reuse, RZ ;  /* 0x0000001a13047224 */ /* 0x080fe400078e02ff */
[----:B------:R-:W-:-:S04]  /*24bb0*/  IMAD.WIDE.U32 R10, R18, R26, R2 ;  /* 0x0000001a120a7225 */ /* 0x000fc800078e0002 */
[----:B------:R-:W-:-:S05]  /*24bc0*/  IMAD R4, R18, R5, R4 ;  /* 0x0000000512047224 */ /* 0x000fca00078e0204 */
[----:B------:R-:W-:Y:S01]  /*24bd0*/  IADD3 R5, R11, R4, RZ ;  /* 0x000000040b057210 */ /* 0x000fe20007ffe0ff */
        /* <DEDUP_REMOVED lines=11> */
[----:B------:R2:W-:Y:S04]  /*24c90*/  @!P3 ST.E.128 [R2.64], R36 ;  /* 0x000000240200b985 */ /* 0x0005e8000c101d04 */
[----:B-1----:R2:W-:Y:S04]  /*24ca0*/  @!P2 ST.E.128 [R2.64+0x40], R32 ;  /* 0x000040200200a985 */ /* 0x0025e8000c101d04 */
[----:B------:R2:W-:Y:S02]  /*24cb0*/  @!P1 ST.E.128 [R2.64+0x80], R28 ;  /* 0x0000801c02009985 */ /* 0x0005e4000c101d04 */
.L_x_832:
[----:B--2---:R-:W-:Y:S05]  /*24cc0*/  BSYNC B0 ;  /* 0x0000000000007941 */ /* 0x004fea0003800000 */
.L_x_831:
[----:B------:R-:W-:Y:S01]  /*24cd0*/  LEA.HI.SX32 R2, R52, 0x20, 0x1e ;  /* 0x0000002034027811 */ /* 0x000fe200078ff2ff */
[----:B------:R-:W-:Y:S03]  /*24ce0*/  BSSY B0, `(.L_x_833) ;  /* 0x0000013000007945 */ /* 0x000fe60003800000 */
[----:B------:R-:W-:-:S13]  /*24cf0*/  ISETP.GE.AND P0, PT, R2, R14, PT ;  /* 0x0000000e0200720c */ /* 0x000fda0003f06270 */
[----:B------:R-:W-:Y:S05]  /*24d00*/  @P0 BRA `(.L_x_834) ;  /* 0x0000010000000947 */ /* 0x000fea0003800000 */
[----:B------:R-:W-:Y:S02]  /*24d10*/  IADD3 R12, P0, R24, 0x20, RZ ;  /* 0x00000020180c7810 */ /* 0x000fe40007f1e0ff */
[----:B------:R-:W-:Y:S02]  /*24d20*/  MOV R3, R5 ;  /* 0x0000000500037202 */ /* 0x000fe40000000f00 */
[-C--:B------:R-:W-:Y:S01]  /*24d30*/  ISETP.GE.AND P2, PT, R21, R0.reuse, PT ;  /* 0x000000001500720c */ /* 0x080fe20003f46270 */
[----:B------:R-:W-:Y:S01]  /*24d40*/  IMAD.X R2, RZ, RZ, R25, P0 ;  /* 0x000000ffff027224 */ /* 0x000fe200000e0619 */
[-C--:B------:R-:W-:Y:S02]  /*24d50*/  ISETP.GE.AND P1, PT, R20, R0.reuse, PT ;  /* 0x000000001400720c */ /* 0x080fe40003f26270 */
[----:B------:R-:W-:Y:S01]  /*24d60*/  ISETP.GE.AND P0, PT, R15, R0, PT ;  /* 0x000000000f00720c */ /* 0x000fe20003f06270 */
[----:B------:R-:W-:Y:S02]  /*24d70*/  IMAD R13, R2, R6, RZ ;  /* 0x00000006020d7224 */ /* 0x000fe400078e02ff */
[----:B------:R-:W-:-:S04]  /*24d80*/  IMAD.MOV.U32 R2, RZ, RZ, R10 ;  /* 0x000000ffff027224 */ /* 0x000fc800078e000a */
[----:B------:R-:W-:-:S04]  /*24d90*/  IMAD.WIDE.U32 R8, R6, R12, R2 ;  /* 0x0000000c06087225 */ /* 0x000fc800078e0002 */
[----:B------:R-:W-:Y:S01]  /*24da0*/  IMAD R3, R7, R12, R13 ;  /* 0x0000000c07037224 */ /* 0x000fe200078e020d */
[----:B------:R-:W-:-:S03]  /*24db0*/  LEA R2, P3, R8, R16, 0x1 ;  /* 0x0000001008027211 */ /* 0x000fc600078608ff */
[----:B------:R-:W-:-:S05]  /*24dc0*/  IMAD.IADD R3, R9, 0x1, R3 ;  /* 0x0000000109037824 */ /* 0x000fca00078e0203 */
[----:B------:R-:W-:-:S05]  /*24dd0*/  LEA.HI.X R3, R8, R17, R3, 0x1, P3 ;  /* 0x0000001108037211 */ /* 0x000fca00018f0c03 */
[----:B------:R2:W-:Y:S04]  /*24de0*/  @!P2 ST.E.128 [R2.64], R48 ;  /* 0x000000300200a985 */ /* 0x0005e8000c101d04 */
[----:B-1----:R2:W-:Y:S04]  /*24df0*/  @!P1 ST.E.128 [R2.64+0x40], R44 ;  /* 0x0000402c02009985 */ /* 0x0025e8000c101d04 */
[----:B------:R2:W-:Y:S02]  /*24e00*/  @!P0 ST.E.128 [R2.64+0x80], R40 ;  /* 0x0000802802008985 */ /* 0x0005e4000c101d04 */
.L_x_834:
[----:B------:R-:W-:Y:S05]  /*24e10*/  BSYNC B0 ;  /* 0x0000000000007941 */ /* 0x000fea0003800000 */
.L_x_833:
[----:B--2---:R-:W-:Y:S01]  /*24e20*/  LEA.HI.SX32 R2, R52, 0x40, 0x1e ;  /* 0x0000004034027811 */ /* 0x004fe200078ff2ff */
        /* <DEDUP_REMOVED lines=16> */
[----:B-1----:R1:W-:Y:S04]  /*24f30*/  @!P2 ST.E.128 [R2.64], R64 ;  /* 0x000000400200a985 */ /* 0x0023e8000c101d04 */
[----:B------:R1:W-:Y:S04]  /*24f40*/  @!P1 ST.E.128 [R2.64+0x40], R60 ;  /* 0x0000403c02009985 */ /* 0x0003e8000c101d04 */
[----:B------:R1:W-:Y:S02]  /*24f50*/  @!P0 ST.E.128 [R2.64+0x80], R56 ;  /* 0x0000803802008985 */ /* 0x0003e4000c101d04 */
.L_x_836:
[----:B------:R-:W-:Y:S05]  /*24f60*/  BSYNC B0 ;  /* 0x0000000000007941 */ /* 0x000fea0003800000 */
.L_x_835:
[----:B-1----:R-:W-:Y:S01]  /*24f70*/  LEA.HI.SX32 R2, R52, 0x60, 0x1e ;  /* 0x0000006034027811 */ /* 0x002fe200078ff2ff */
[----:B------:R-:W-:Y:S01]  /*24f80*/  IMAD.MOV.U32 R3, RZ, RZ, 0x0 ;  /* 0x00000000ff037424 */ /* 0x000fe200078e00ff */
[----:B------:R-:W-:-:S02]  /*24f90*/  MOV R12, 0x70 ;  /* 0x00000070000c7802 */ /* 0x000fc40000000f00 */
[----:B------:R-:W-:-:S03]  /*24fa0*/  ISETP.GE.AND P0, PT, R2, R14, PT ;  /* 0x0000000e0200720c */ /* 0x000fc60003f06270 */
[----:B------:R-:W-:-:S10]  /*24fb0*/  IMAD.MOV.U32 R2, RZ, RZ, R12 ;  /* 0x000000ffff027224 */ /* 0x000fd400078e000c */
[----:B------:R-:W-:Y:S05]  /*24fc0*/  @P0 RET.REL.NODEC R2 `(_ZN5flash16flash_fwd_kernelI23Flash_fwd_kernel_traitsILi96ELi128ELi64ELi4ELb0ELb0EN7cutlass10bfloat16_tE19Flash_kernel_traitsILi96ELi128ELi64ELi4ES3_EELb1ELb0ELb1ELb0ELb0ELb0ELb0ELb1EEEvNS_16Flash_fwd_paramsE) ;  /* 0xfffdb03002000950 */ /* 0x000fea0003c3ffff */
[----:B------:R-:W-:Y:S02]  /*24fd0*/  IADD3 R8, P0, R24, 0x60, RZ ;  /* 0x0000006018087810 */ /* 0x000fe40007f1e0ff */
[----:B------:R-:W-:Y:S02]  /*24fe0*/  MOV R3, R5 ;  /* 0x0000000500037202 */ /* 0x000fe40000000f00 */
[-C--:B------:R-:W-:Y:S01]  /*24ff0*/  ISETP.GE.AND P1, PT, R21, R0.reuse, PT ;  /* 0x000000001500720c */ /* 0x080fe20003f26270 */
[----:B------:R-:W-:Y:S01]  /*25000*/  IMAD.X R2, RZ, RZ, R25, P0 ;  /* 0x000000ffff027224 */ /* 0x000fe200000e0619 */
[----:B------:R-:W-:-:S03]  /*25010*/  ISETP.GE.AND P0, PT, R20, R0, PT ;  /* 0x000000001400720c */ /* 0x000fc60003f06270 */
[----:B------:R-:W-:Y:S02]  /*25020*/  IMAD R9, R2, R6, RZ ;  /* 0x0000000602097224 */ /* 0x000fe400078e02ff */
[----:B------:R-:W-:-:S04]  /*25030*/  IMAD.MOV.U32 R2, RZ, RZ, R10 ;  /* 0x000000ffff027224 */ /* 0x000fc800078e000a */
[----:B------:R-:W-:-:S04]  /*25040*/  IMAD.WIDE.U32 R4, R6, R8, R2 ;  /* 0x0000000806047225 */ /* 0x000fc800078e0002 */
[----:B------:R-:W-:Y:S01]  /*25050*/  IMAD R3, R7, R8, R9 ;  /* 0x0000000807037224 */ /* 0x000fe200078e0209 */
[----:B------:R-:W-:-:S03]  /*25060*/  LEA R2, P2, R4, R16, 0x1 ;  /* 0x0000001004027211 */ /* 0x000fc600078408ff */
[----:B------:R-:W-:Y:S02]  /*25070*/  IMAD.IADD R3, R5, 0x1, R3 ;  /* 0x0000000105037824 */ /* 0x000fe400078e0203 */
[----:B------:R-:W-:-:S03]  /*25080*/  IMAD.MOV.U32 R5, RZ, RZ, 0x0 ;  /* 0x00000000ff057424 */ /* 0x000fc600078e00ff */
[----:B------:R-:W-:Y:S02]  /*25090*/  LEA.HI.X R3, R4, R17, R3, 0x1, P2 ;  /* 0x0000001104037211 */ /* 0x000fe400010f0c03 */
[----:B------:R-:W-:-:S03]  /*250a0*/  MOV R4, R12 ;  /* 0x0000000c00047202 */ /* 0x000fc60000000f00 */
[----:B------:R1:W-:Y:S01]  /*250b0*/  @!P0 ST.E.128 [R2.64+0x40], R72 ;  /* 0x0000404802008985 */ /* 0x0003e2000c101d04 */
[----:B------:R-:W-:-:S03]  /*250c0*/  ISETP.GE.AND P0, PT, R15, R0, PT ;  /* 0x000000000f00720c */ /* 0x000fc60003f06270 */
[----:B------:R1:W-:Y:S10]  /*250d0*/  @!P1 ST.E.128 [R2.64], R76 ;  /* 0x0000004c02009985 */ /* 0x0003f4000c101d04 */
[----:B------:R-:W-:Y:S05]  /*250e0*/  @P0 RET.REL.NODEC R4 `(_ZN5flash16flash_fwd_kernelI23Flash_fwd_kernel_traitsILi96ELi128ELi64ELi4ELb0ELb0EN7cutlass10bfloat16_tE19Flash_kernel_traitsILi96ELi128ELi64ELi4ES3_EELb1ELb0ELb1ELb0ELb0ELb0ELb0ELb1EEEvNS_16Flash_fwd_paramsE) ;  /* 0xfffdaf1004000950 */ /* 0x000fea0003c3ffff */
[----:B------:R2:W-:Y:S02]  /*250f0*/  ST.E.128 [R2.64+0x80], R68 ;  /* 0x0000804402007985 */ /* 0x0005e4000c101d04 */
[----:B-12---:R-:W-:-:S02]  /*25100*/  MOV R2, R12 ;  /* 0x0000000c00027202 */ /* 0x006fc40000000f00 */
[----:B------:R-:W-:-:S04]  /*25110*/  MOV R3, 0x0 ;  /* 0x0000000000037802 */ /* 0x000fc80000000f00 */
[----:B------:R-:W-:Y:S05]  /*25120*/  RET.REL.NODEC R2 `(_ZN5flash16flash_fwd_kernelI23Flash_fwd_kernel_traitsILi96ELi128ELi64ELi4ELb0ELb0EN7cutlass10bfloat16_tE19Flash_kernel_traitsILi96ELi128ELi64ELi4ES3_EELb1ELb0ELb1ELb0ELb0ELb0ELb0ELb1EEEvNS_16Flash_fwd_paramsE) ;  /* 0xfffdaed002007950 */ /* 0x000fea0003c3ffff */
.L_x_822:
[----:B------:R2:W5:Y:S01]  /*25130*/  LDL R0, [R1+0x15c] ;  /* 0x00015c0001007983 */ /* 0x0005620000100800 */
[----:B------:R-:W-:Y:S02]  /*25140*/  MOV R3, 0x2 ;  /* 0x0000000200037802 */ /* 0x000fe40000000f00 */
[----:B------:R-:W-:Y:S02]  /*25150*/  MOV R2, 0x25170 ;  /* 0x0002517000027802 */ /* 0x000fe40000000f00 */
[----:B-12--5:R-:W-:Y:S05]  /*25160*/  CALL.REL.NOINC `($__internal_0_$__cuda_sm70_shflsync_bfly_p) ;  /* 0x0000027000007944 */ /* 0x026fea0003c00000 */
[----:B------:R-:W-:Y:S01]  /*25170*/  MOV R5, R9 ;  /* 0x0000000900057202 */ /* 0x000fe20000000f00 */
[----:B------:R-:W-:Y:S05]  /*25180*/  BRA `(.L_x_837) ;  /* 0xffffe01000007947 */ /* 0x000fea000383ffff */
.L_x_823:
[----:B------:R-:W-:Y:S01]  /*25190*/  IMAD.MOV.U32 R0, RZ, RZ, R5 ;  /* 0x000000ffff007224 */ /* 0x000fe200078e0005 */
[----:B------:R-:W-:Y:S02]  /*251a0*/  MOV R3, 0x1 ;  /* 0x0000000100037802 */ /* 0x000fe40000000f00 */
[----:B------:R-:W-:Y:S02]  /*251b0*/  MOV R2, 0x251d0 ;  /* 0x000251d000027802 */ /* 0x000fe40000000f00 */
[----:B-1---5:R-:W-:Y:S05]  /*251c0*/  CALL.REL.NOINC `($__internal_0_$__cuda_sm70_shflsync_bfly_p) ;  /* 0x0000021000007944 */ /* 0x022fea0003c00000 */
[----:B------:R1:W5:Y:S01]  /*251d0*/  LDL R0, [R1+0x170] ;  /* 0x0001700001007983 */ /* 0x0003620000100800 */
[----:B------:R-:W-:Y:S01]  /*251e0*/  FADD.FTZ R57, R5, R9 ;  /* 0x0000000905397221 */ /* 0x000fe20000010000 */
[----:B------:R-:W-:Y:S02]  /*251f0*/  MOV R3, 0x2 ;  /* 0x0000000200037802 */ /* 0x000fe40000000f00 */
[----:B------:R-:W-:-:S02]  /*25200*/  MOV R2, 0x25220 ;  /* 0x0002522000027802 */ /* 0x000fc40000000f00 */
[----:B-1---5:R-:W-:Y:S05]  /*25210*/  CALL.REL.NOINC `($__internal_0_$__cuda_sm70_shflsync_bfly_p) ;  /* 0x000001c000007944 */ /* 0x022fea0003c00000 */
[----:B------:R-:W2:Y:S01]  /*25220*/  LDL.LU R0, [R1+0x170] ;  /* 0x0001700001007983 */ /* 0x000ea20000300800 */
[----:B------:R-:W-:-:S02]  /*25230*/  MOV R3, 0x1 ;  /* 0x0000000100037802 */ /* 0x000fc40000000f00 */
[----:B------:R-:W-:Y:S01]  /*25240*/  MOV R2, 0x25270 ;  /* 0x0002527000027802 */ /* 0x000fe20000000f00 */
[----:B--2---:R-:W-:Y:S02]  /*25250*/  FADD.FTZ R0, R0, R9 ;  /* 0x0000000900007221 */ /* 0x004fe40000010000 */
[----:B------:R-:W-:Y:S05]  /*25260*/  CALL.REL.NOINC `($__internal_0_$__cuda_sm70_shflsync_bfly_p) ;  /* 0x0000017000007944 */ /* 0x000fea0003c00000 */
[----:B------:R-:W-:Y:S02]  /*25270*/  FADD.FTZ R56, R0, R9 ;  /* 0x0000000900387221 */ /* 0x000fe40000010000 */
[----:B------:R1:W5:Y:S01]  /*25280*/  LDL R0, [R1+0x28] ;  /* 0x0000280001007983 */ /* 0x0003620000100800 */
[----:B------:R-:W-:Y:S02]  /*25290*/  MOV R3, 0x2 ;  /* 0x0000000200037802 */ /* 0x000fe40000000f00 */
[----:B------:R-:W-:Y:S02]  /*252a0*/  MOV R2, 0x252c0 ;  /* 0x000252c000027802 */ /* 0x000fe40000000f00 */
[----:B-1---5:R-:W-:Y:S05]  /*252b0*/  CALL.REL.NOINC `($__internal_0_$__cuda_sm70_shflsync_bfly_p) ;  /* 0x0000012000007944 */ /* 0x022fea0003c00000 */
[----:B------:R-:W2:Y:S01]  /*252c0*/  LDL.LU R0, [R1+0x28] ;  /* 0x0000280001007983 */ /* 0x000ea20000300800 */
[----:B------:R-:W-:Y:S02]  /*252d0*/  MOV R3, 0x1 ;  /* 0x0000000100037802 */ /* 0x000fe40000000f00 */
[----:B------:R-:W-:Y:S01]  /*252e0*/  MOV R2, 0x25320 ;  /* 0x0002532000027802 */ /* 0x000fe20000000f00 */
[----:B--2---:R-:W-:-:S05]  /*252f0*/  FADD.FTZ R55, R0, R9 ;  /* 0x0000000900377221 */ /* 0x004fca0000010000 */
[----:B------:R-:W-:Y:S02]  /*25300*/  MOV R0, R55 ;  /* 0x0000003700007202 */ /* 0x000fe40000000f00 */
[----:B------:R-:W-:Y:S05]  /*25310*/  CALL.REL.NOINC `($__internal_0_$__cuda_sm70_shflsync_bfly_p) ;  /* 0x000000c000007944 */ /* 0x000fea0003c00000 */
[----:B------:R1:W5:Y:S01]  /*25320*/  LDL R0, [R1+0x2c] ;  /* 0x00002c0001007983 */ /* 0x0003620000100800 */
[----:B------:R-:W-:Y:S01]  /*25330*/  FADD.FTZ R55, R55, R9 ;  /* 0x0000000937377221 */ /* 0x000fe20000010000 */
        /* <DEDUP_REMOVED lines=9> */
[----:B------:R-:W-:Y:S05]  /*253d0*/  BRA `(.L_x_838) ;  /* 0xffffdef000007947 */ /* 0x000fea000383ffff */
        .weak           $__internal_0_$__cuda_sm70_shflsync_bfly_p
        .type           $__internal_0_$__cuda_sm70_shflsync_bfly_p,@function
        .size           $__internal_0_$__cuda_sm70_shflsync_bfly_p,(.L_x_1022 - $__internal_0_$__cuda_sm70_shflsync_bfly_p)
$__internal_0_$__cuda_sm70_shflsync_bfly_p:
[----:B------:R-:W-:Y:S04]  /*253e0*/  WARPSYNC R7 ;  /* 0x0000000700007348 */ /* 0x000fe80003800000 */
[----:B------:R1:W2:Y:S02]  /*253f0*/  SHFL.BFLY PT, R9, R0, R3, R8 ;  /* 0x0c00000300097389 */ /* 0x0002a400000e0008 */
[----:B-1----:R-:W-:-:S04]  /*25400*/  MOV R3, 0x0 ;  /* 0x0000000000037802 */ /* 0x002fc80000000f00 */
[----:B--2---:R-:W-:Y:S05]  /*25410*/  RET.REL.NODEC R2 `(_ZN5flash16flash_fwd_kernelI23Flash_fwd_kernel_traitsILi96ELi128ELi64ELi4ELb0ELb0EN7cutlass10bfloat16_tE19Flash_kernel_traitsILi96ELi128ELi64ELi4ES3_EELb1ELb0ELb1ELb0ELb0ELb0ELb0ELb1EEEvNS_16Flash_fwd_paramsE) ;  /* 0xfffdabe002007950 */ /* 0x004fea0003c3ffff */
.L_x_839:
        /* <DEDUP_REMOVED lines=14> */
.L_x_1022:


//--------------------- .text._ZN5flash16flash_fwd_kernelI23Flash_fwd_kernel_traitsILi96ELi128ELi64ELi4ELb0ELb0EN7cutlass10bfloat16_tE19Flash_kernel_traitsILi96ELi128ELi64ELi4ES3_EELb0ELb0ELb1ELb0ELb0ELb0ELb1ELb0EEEvNS_16Flash_fwd_paramsE --------------------------
	.section	.text._ZN5flash16flash_fwd_kernelI23Flash_fwd_kernel_traitsILi96ELi128ELi64ELi4ELb0ELb0EN7cutlass10bfloat16_tE19Flash_kernel_traitsILi96ELi128ELi64ELi4ES3_EELb0ELb0ELb1ELb0ELb0ELb0ELb1ELb0EEEvNS_16Flash_fwd_paramsE,"ax",@progbits
	.sectioninfo	@"SHI_REGISTERS=255"
	.align	128
        .global         _ZN5flash16flash_fwd_kernelI23Flash_fwd_kernel_traitsILi96ELi128ELi64ELi4ELb0ELb0EN7cutlass10bfloat16_tE19Flash_kernel_traitsILi96ELi128ELi64ELi4ES3_EELb0ELb0ELb1ELb0ELb0ELb0ELb1ELb0EEEvNS_16Flash_fwd_paramsE
        .type           _ZN5flash16flash_fwd_kernelI23Flash_fwd_kernel_traitsILi96ELi128ELi64ELi4ELb0ELb0EN7cutlass10bfloat16_tE19Flash_kernel_traitsILi96ELi128ELi64ELi4ES3_EELb0ELb0ELb1ELb0ELb0ELb0ELb1ELb0EEEvNS_16Flash_fwd_paramsE,@function
        .size           _ZN5flash16flash_fwd_kernelI23Flash_fwd_kernel_traitsILi96ELi128ELi64ELi4ELb0ELb0EN7cutlass10bfloat16_tE19Flash_kernel_traitsILi96ELi128ELi64ELi4ES3_EELb0ELb0ELb1ELb0ELb0ELb0ELb1ELb0EEEvNS_16Flash_fwd_paramsE,(.L_x_1047 - _ZN5flash16flash_fwd_kernelI23Flash_fwd_kernel_traitsILi96ELi128ELi64ELi4ELb0ELb0EN7cutlass10bfloat16_tE19Flash_kernel_traitsILi96ELi128ELi64ELi4ES3_EELb0ELb0ELb1ELb0ELb0ELb0ELb1ELb0EEEvNS_16Flash_fwd_paramsE)
        .other          _ZN5flash16flash_fwd_kernelI23Flash_fwd_kernel_traitsILi96ELi128ELi64ELi4ELb0ELb0EN7cutlass10bfloat16_tE19Flash_kernel_traitsILi96ELi128ELi64ELi4ES3_EELb0ELb0ELb1ELb0ELb0ELb0ELb1ELb0EEEvNS_16Flash_fwd_paramsE,@"STO_CUDA_ENTRY STV_DEFAULT"
_ZN5flash16flash_fwd_kernelI23Flash_fwd_kernel_traitsILi96ELi128ELi64ELi4ELb0ELb0EN7cutlass10bfloat16_tE19Flash_kernel_traitsILi96ELi128ELi64ELi4ES3_EELb0ELb0ELb1ELb0ELb0ELb0ELb1ELb0EEEvNS_16Flash_fwd_paramsE:
.text._ZN5flash16flash_fwd_kernelI23Flash_fwd_kernel_traitsILi96ELi128ELi64ELi4ELb0ELb0EN7cutlass10bfloat16_tE19Flash_kernel_traitsILi96ELi128ELi64ELi4ES3_EELb0ELb0ELb1ELb0ELb0ELb0ELb1ELb0EEEvNS_16Flash_fwd_paramsE:
        /* <DEDUP_REMOVED lines=36> */
.L_x_840:
[----:B----4-:R-:W-:Y:S02]  /*0240*/  MOV R0, c[0x0][0x218] ;  /* 0x0000860000007a02 */ /* 0x010fe40000000f00 */
.L_x_841:
        /* <DEDUP_REMOVED lines=29> */
[----:B------:R1:W-:Y:S01]  /*0420*/  STL [R1], R160 ;  /* 0x000000a001007387 */ /* 0x0003e20000100800 */
        /* <DEDUP_REMOVED lines=72> */
.L_x_844:
[----:B------:R-:W-:Y:S05]  /*08b0*/  BSYNC B0 ;  /* 0x0000000000007941 */ /* 0x000fea0003800000 */
.L_x_843:
        /* <DEDUP_REMOVED lines=20> */
.L_x_846:
[----:B------:R-:W-:Y:S05]  /*0a00*/  BSYNC B0 ;  /* 0x0000000000007941 */ /* 0x000fea0003800000 */
.L_x_845:
        /* <DEDUP_REMOVED lines=20> */
.L_x_848:
[----:B------:R-:W-:Y:S05]  /*0b50*/  BSYNC B0 ;  /* 0x0000000000007941 */ /* 0x000fea0003800000 */
.L_x_847:
        /* <DEDUP_REMOVED lines=20> */
.L_x_850:
[----:B------:R-:W-:Y:S05]  /*0ca0*/  BSYNC B0 ;  /* 0x0000000000007941 */ /* 0x000fea0003800000 */
.L_x_849:
        /* <DEDUP_REMOVED lines=35> */
.L_x_842:
        /* <DEDUP_REMOVED lines=27> */
.L_x_851:
        /* <DEDUP_REMOVED lines=42> */
.L_x_852:
        /* <DEDUP_REMOVED lines=109> */
.L_x_854:
[----:B------:R-:W-:Y:S05]  /*1a00*/  BSYNC B0 ;  /* 0x0000000000007941 */ /* 0x000fea0003800000 */
.L_x_853:
        /* <DEDUP_REMOVED lines=37> */
.L_x_856:
[----:B------:R-:W-:Y:S05]  /*1c60*/  BSYNC B0 ;  /* 0x0000000000007941 */ /* 0x000fea0003800000 */
.L_x_855:
        /* <DEDUP_REMOVED lines=37> */
.L_x_858:
[----:B------:R-:W-:Y:S05]  /*1ec0*/  BSYNC B0 ;  /* 0x0000000000007941 */ /* 0x000fea0003800000 */
.L_x_857:
        /* <DEDUP_REMOVED lines=40> */
.L_x_860:
[----:B------:R-:W-:Y:S05]  /*2150*/  BSYNC B0 ;  /* 0x0000000000007941 */ /* 0x000fea0003800000 */
.L_x_859:
        /* <DEDUP_REMOVED lines=42> */
.L_x_862:
[----:B------:R-:W-:Y:S05]  /*2400*/  BSYNC B0 ;  /* 0x0000000000007941 */ /* 0x000fea0003800000 */
.L_x_861:
        /* <DEDUP_REMOVED lines=37> */
.L_x_864:
[----:B------:R-:W-:Y:S05]  /*2660*/  BSYNC B0 ;  /* 0x0000000000007941 */ /* 0x000fea0003800000 */
.L_x_863:
        /* <DEDUP_REMOVED lines=90> */
.L_x_866:
[----:B------:R-:W-:Y:S05]  /*2c10*/  BSYNC B0 ;  /* 0x0000000000007941 */ /* 0x000fea0003800000 */
.L_x_865:
        /* <DEDUP_REMOVED lines=39> */
.L_x_868:
[----:B------:R-:W-:Y:S05]  /*2e90*/  BSYNC B0 ;  /* 0x0000000000007941 */ /* 0x000fea0003800000 */
.L_x_867:
[----:B------:R-:W-:Y:S01]  /*2ea0*/  IMAD.SHL.U32 R224, R3, 0x2, RZ ;  /* 0x0000000203e07824 */ /* 0x000fe200078e00ff */
[----:B------:R-:W-:Y:S01]  /*2eb0*/  IADD3 R3, R78, 0x40, RZ ;  /* 0x000000404e037810 */ /* 0x000fe20007ffe0ff */
[----:B------:R-:W-:Y:S01]  /*2ec0*/  IMAD.SHL.U32 R221, R0, 0x2, RZ ;  /* 0x0000000200dd7824 */ /* 0x000fe200078e00ff */
[----:B------:R-:W0:Y:S01]  /*2ed0*/  LDGDEPBAR ;  /* 0x00000000000079af */ /* 0x000e220000000000 */
[----:B------:R-:W-:Y:S02]  /*2ee0*/  IMAD R225, R2, 0x2, R224 ;  /* 0x0000000202e17824 */ /* 0x000fe400078e02e0 */
[----:B------:R-:W-:Y:S01]  /*2ef0*/  IMAD R223, R4, 0x2, R221 ;  /* 0x0000000204df7824 */ /* 0x000fe200078e02dd */
[----:B---3--:R-:W-:Y:S01]  /*2f00*/  LDSM.16.M88.4 R16, [R224] ;  /* 0x00000000e010783b */ /* 0x008fe20000000200 */
[C---:B------:R-:W-:Y:S01]  /*2f10*/  IADD3 R4, R78.reuse, 0x8, RZ ;  /* 0x000000084e047810 */ /* 0x040fe20007ffe0ff */
[C---:B------:R-:W-:Y:S02]  /*2f20*/  IMAD.IADD R6, R78.reuse, 0x1, R120 ;  /* 0x000000014e067824 */ /* 0x040fe400078e0278 */
[----:B-1----:R-:W1:Y:S01]  /*2f30*/  LDSM.16.M88.4 R8, [R221+0x6000] ;  /* 0x00600000dd08783b */ /* 0x002e620000000200 */
[----:B------:R-:W-:-:S02]  /*2f40*/  IMAD.IADD R7, R78, 0x1, R79 ;  /* 0x000000014e077824 */ /* 0x000fc400078e024f */
[----:B------:R-:W-:Y:S01]  /*2f50*/  IMNMX R234, R6, R77, PT ;  /* 0x0000004d06ea7217 */ /* 0x000fe20003800200 */
[----:B------:R-:W3:Y:S02]  /*2f60*/  LDSM.16.M88.4 R12, [R224+0x1000] ;  /* 0x00100000e00c783b */ /* 0x000ee40000000200 */
[----:B------:R-:W-:Y:S02]  /*2f70*/  IMNMX R230, RZ, R7, !PT ;  /* 0x00000007ffe67217 */ /* 0x000fe40007800200 */
[----:B------:R-:W5:Y:S04]  /*2f80*/  LDSM.16.M88.4 R20, [R221+0x6400] ;  /* 0x00640000dd14783b */ /* 0x000f680000000200 */
[----:B--2---:R-:W2:Y:S04]  /*2f90*/  LDSM.16.M88.4 R40, [R221+0x6800] ;  /* 0x00680000dd28783b */ /* 0x004ea80000000200 */
[----:B------:R-:W4:Y:S04]  /*2fa0*/  LDSM.16.M88.4 R24, [R221+0x6c00] ;  /* 0x006c0000dd18783b */ /* 0x000f280000000200 */
[----:B------:R-:W-:Y:S04]  /*2fb0*/  LDSM.16.M88.4 R28, [R225] ;  /* 0x00000000e11c783b */ /* 0x000fe80000000200 */
[----:B------:R-:W2:Y:S04]  /*2fc0*/  LDSM.16.M88.4 R36, [R223+0x6000] ;  /* 0x00600000df24783b */ /* 0x000ea80000000200 */
[----:B------:R-:W-:Y:S04]  /*2fd0*/  LDSM.16.M88.4 R48, [R223+0x6800] ;  /* 0x00680000df30783b */ /* 0x000fe80000000200 */
[----:B------:R-:W-:Y:S04]  /*2fe0*/  LDSM.16.M88.4 R44, [R223+0x6400] ;  /* 0x00640000df2c783b */ /* 0x000fe80000000200 */
[----:B------:R-:W-:Y:S01]  /*2ff0*/  LDSM.16.M88.4 R56, [R223+0x6c00] ;  /* 0x006c0000df38783b */ /* 0x000fe20000000200 */
[-C--:B-1----:R-:W-:Y:S03]  /*3000*/  HMMA.16816.F32.BF16 R64, R16, R8.reuse, RZ ;  /* 0x000000081040723c */ /* 0x082fe600000418ff */
[----:B------:R-:W-:Y:S04]  /*3010*/  LDSM.16.M88.4 R68, [R221+0x7000] ;  /* 0x00700000dd44783b */ /* 0x000fe80000000200 */
[----:B------:R-:W-:Y:S01]  /*3020*/  LDSM.16.M88.4 R32, [R224+0x2000] ;  /* 0x00200000e020783b */ /* 0x000fe20000000200 */
[C---:B---3--:R-:W-:Y:S08]  /*3030*/  HMMA.16816.F32.BF16 R80, R12.reuse, R8, RZ ;  /* 0x000000080c50723c */ /* 0x048ff000000418ff */
[-C--:B------:R-:W-:Y:S08]  /*3040*/  HMMA.16816.F32.BF16 R116, R12, R10.reuse, RZ ;  /* 0x0000000a0c74723c */ /* 0x080ff000000418ff */
[----:B------:R-:W-:Y:S01]  /*3050*/  HMMA.16816.F32.BF16 R112, R16, R10, RZ ;  /* 0x0000000a1070723c */ /* 0x000fe200000418ff */
[----:B------:R-:W1:Y:S07]  /*3060*/  LDSM.16.M88.4 R8, [R225+0x1000] ;  /* 0x00100000e108783b */ /* 0x000e6e0000000200 */
[C---:B-----5:R-:W-:Y:S08]  /*3070*/  HMMA.16816.F32.BF16 R60, R12.reuse, R20, RZ ;  /* 0x000000140c3c723c */ /* 0x060ff000000418ff */
[C---:B--2---:R-:W-:Y:S08]  /*3080*/  HMMA.16816.F32.BF16 R52, R12.reuse, R40, RZ ;  /* 0x000000280c34723c */ /* 0x044ff000000418ff */
[C---:B----4-:R-:W-:Y:S08]  /*3090*/  HMMA.16816.F32.BF16 R92, R12.reuse, R24, RZ ;  /* 0x000000180c5c723c */ /* 0x050ff000000418ff */
[C---:B------:R-:W-:Y:S08]  /*30a0*/  HMMA.16816.F32.BF16 R108, R12.reuse, R22, RZ ;  /* 0x000000160c6c723c */ /* 0x040ff000000418ff */
[C---:B------:R-:W-:Y:S08]  /*30b0*/  HMMA.16816.F32.BF16 R104, R12.reuse, R42, RZ ;  /* 0x0000002a0c68723c */ /* 0x040ff000000418ff */
[----:B------:R-:W-:Y:S08]  /*30c0*/  HMMA.16816.F32.BF16 R88, R12, R26, RZ ;  /* 0x0000001a0c58723c */ /* 0x000ff000000418ff */
[C---:B------:R-:W-:Y:S08]  /*30d0*/  HMMA.16816.F32.BF16 R72, R16.reuse, R40, RZ ;  /* 0x000000281048723c */ /* 0x040ff000000418ff */
[C---:B------:R-:W-:Y:S08]  /*30e0*/  HMMA.16816.F32.BF16 R100, R16.reuse, R42, RZ ;  /* 0x0000002a1064723c */ /* 0x040ff000000418ff */
[C---:B------:R-:W-:Y:S08]  /*30f0*/  HMMA.16816.F32.BF16 R40, R16.reuse, R24, RZ ;  /* 0x000000181028723c */ /* 0x040ff000000418ff */
[----:B------:R-:W-:Y:S01]  /*3100*/  HMMA.16816.F32.BF16 R124, R16, R26, RZ ;  /* 0x0000001a107c723c */ /* 0x000fe200000418ff */
[----:B------:R-:W2:Y:S07]  /*3110*/  LDSM.16.M88.4 R24, [R224+0x3000] ;  /* 0x00300000e018783b */ /* 0x000eae0000000200 */
[----:B------:R-:W-:Y:S01]  /*3120*/  HMMA.16816.F32.BF16 R12, R28, R36, R64 ;  /* 0x000000241c0c723c */ /* 0x000fe20000041840 */
[----:B------:R-:W-:Y:S07]  /*3130*/  LDSM.16.M88.4 R64, [R223+0x7000] ;  /* 0x00700000df40783b */ /* 0x000fee0000000200 */
[C---:B------:R-:W-:Y:S08]  /*3140*/  HMMA.16816.F32.BF16 R84, R16.reuse, R20, RZ ;  /* 0x000000141054723c */ /* 0x040ff000000418ff */
[----:B------:R-:W-:Y:S01]  /*3150*/  HMMA.16816.F32.BF16 R96, R16, R22, RZ ;  /* 0x000000161060723c */ /* 0x000fe200000418ff */
[----:B------:R-:W3:Y:S07]  /*3160*/  LDSM.16.M88.4 R20, [R225+0x2000] ;  /* 0x00200000e114783b */ /* 0x000eee0000000200 */
[C---:B-1----:R-:W-:Y:S08]  /*3170*/  HMMA.16816.F32.BF16 R16, R8.reuse, R36, R80 ;  /* 0x000000240810723c */ /* 0x042ff00000041850 */
[C---:B------:R-:W-:Y:S08]  /*3180*/  HMMA.16816.F32.BF16 R128, R8.reuse, R50, R104 ;  /* 0x000000320880723c */ /* 0x040ff00000041868 */
[C---:B------:R-:W-:Y:S01]  /*3190*/  HMMA.16816.F32.BF16 R144, R8.reuse, R44, R60 ;  /* 0x0000002c0890723c */ /* 0x040fe2000004183c */
[----:B------:R-:W-:Y:S07]  /*31a0*/  LDSM.16.M88.4 R60, [R221+0x7c00] ;  /* 0x007c0000dd3c783b */ /* 0x000fee0000000200 */
[C---:B------:R-:W-:Y:S01]  /*31b0*/  HMMA.16816.F32.BF16 R152, R8.reuse, R48, R52 ;  /* 0x000000300898723c */ /* 0x040fe20000041834 */
[----:B------:R-:W-:Y:S07]  /*31c0*/  LDSM.16.M88.4 R52, [R221+0x8000] ;  /* 0x00800000dd34783b */ /* 0x000fee0000000200 */
[C---:B------:R-:W-:Y:S08]  /*31d0*/  HMMA.16816.F32.BF16 R148, R8.reuse, R56, R92 ;  /* 0x000000380894723c */ /* 0x040ff0000004185c */
[C---:B------:R-:W-:Y:S08]  /*31e0*/  HMMA.16816.F32.BF16 R116, R8.reuse, R38, R116 ;  /* 0x000000260874723c */ /* 0x040ff00000041874 */
[C---:B------:R-:W-:Y:S08]  /*31f0*/  HMMA.16816.F32.BF16 R140, R8.reuse, R46, R108 ;  /* 0x0000002e088c723c */ /* 0x040ff0000004186c */
[----:B------:R-:W-:Y:S01]  /*3200*/  HMMA.16816.F32.BF16 R104, R8, R58, R88 ;  /* 0x0000003a0868723c */ /* 0x000fe20000041858 */
[----:B------:R-:W1:Y:S07]  /*3210*/  LDSM.16.M88.4 R8, [R225+0x3000] ;  /* 0x00300000e108783b */ /* 0x000e6e0000000200 */
[----:B------:R-:W-:Y:S08]  /*3220*/  HMMA.16816.F32.BF16 R12, R32, R68, R12 ;  /* 0x00000044200c723c */ /* 0x000ff0000004180c */
[C---:B------:R-:W-:Y:S01]  /*3230*/  HMMA.16816.F32.BF16 R108, R28.reuse, R56, R40 ;  /* 0x000000381c6c723c */ /* 0x040fe20000041828 */
[----:B------:R-:W4:Y:S07]  /*3240*/  LDSM.16.M88.4 R40, [R224+0x4000] ;  /* 0x00400000e028783b */ /* 0x000f2e0000000200 */
[----:B------:R-:W-:Y:S08]  /*3250*/  HMMA.16816.F32.BF16 R136, R28, R48, R72 ;  /* 0x000000301c88723c */ /* 0x000ff00000041848 */
[----:B--2---:R-:W-:Y:S01]  /*3260*/  HMMA.16816.F32.BF16 R72, R24, R68, R16 ;  /* 0x000000441848723c */ /* 0x004fe20000041810 */
[----:B------:R-:W-:Y:S07]  /*3270*/  LDSM.16.M88.4 R16, [R225+0x4000] ;  /* 0x00400000e110783b */ /* 0x000fee0000000200 */
[C---:B------:R-:W-:Y:S01]  /*3280*/  HMMA.16816.F32.BF16 R80, R28.reuse, R38, R112 ;  /* 0x000000261c50723c */ /* 0x040fe20000041870 */
[----:B------:R-:W-:Y:S07]  /*3290*/  LDSM.16.M88.4 R36, [R224+0x5000] ;  /* 0x00500000e024783b */ /* 0x000fee0000000200 */
[C---:B------:R-:W-:Y:S08]  /*32a0*/  HMMA.16816.F32.BF16 R132, R28.reuse, R44, R84 ;  /* 0x0000002c1c84723c */ /* 0x040ff00000041854 */
[C---:B------:R-:W-:Y:S01]  /*32b0*/  HMMA.16816.F32.BF16 R96, R28.reuse, R46, R96 ;  /* 0x0000002e1c60723c */ /* 0x040fe20000041860 */
[----:B------:R-:W-:Y:S07]  /*32c0*/  LDSM.16.M88.4 R44, [R221+0x7800] ;  /* 0x00780000dd2c783b */ /* 0x000fee0000000200 */
[----:B------:R-:W-:Y:S01]  /*32d0*/  HMMA.16816.F32.BF16 R100, R28, R50, R100 ;  /* 0x000000321c64723c */ /* 0x000fe20000041864 */
[----:B------:R-:W2:Y:S07]  /*32e0*/  LDSM.16.M88.4 R48, [R221+0x7400] ;  /* 0x00740000dd30783b */ /* 0x000eae0000000200 */
[----:B---3--:R-:W-:Y:S08]  /*32f0*/  HMMA.16816.F32.BF16 R12, R20, R64, R12 ;  /* 0x00000040140c723c */ /* 0x008ff0000004180c */
[----:B------:R-:W-:Y:S01]  /*3300*/  HMMA.16816.F32.BF16 R112, R28, R58, R124 ;  /* 0x0000003a1c70723c */ /* 0x000fe2000004187c */
[----:B------:R-:W3:Y:S04]  /*3310*/  LDSM.16.M88.4 R28, [R223+0x8000] ;  /* 0x00800000df1c783b */ /* 0x000ee80000000200 */
[----:B------:R-:W-:Y:S03]  /*3320*/  LDSM.16.M88.4 R56, [R223+0x7400] ;  /* 0x00740000df38783b */ /* 0x000fe60000000200 */
[----:B-1----:R-:W-:Y:S08]  /*3330*/  HMMA.16816.F32.BF16 R72, R8, R64, R72 ;  /* 0x000000400848723c */ /* 0x002ff00000041848 */
[-C--:B------:R-:W-:Y:S08]  /*3340*/  HMMA.16816.F32.BF16 R80, R32, R70.reuse, R80 ;  /* 0x000000462050723c */ /* 0x080ff00000041850 */
[----:B------:R-:W-:Y:S08]  /*3350*/  HMMA.16816.F32.BF16 R88, R24, R70, R116 ;  /* 0x000000461858723c */ /* 0x000ff00000041874 */
[----:B----4-:R-:W-:Y:S01]  /*3360*/  HMMA.16816.F32.BF16 R68, R40, R52, R12 ;  /* 0x000000342844723c */ /* 0x010fe2000004180c */
[----:B------:R-:W1:Y:S07]  /*3370*/  LDSM.16.M88.4 R12, [R225+0x5000] ;  /* 0x00500000e10c783b */ /* 0x000e6e0000000200 */
[C---:B--2---:R-:W-:Y:S08]  /*3380*/  HMMA.16816.F32.BF16 R92, R24.reuse, R48, R144 ;  /* 0x00000030185c723c */ /* 0x044ff00000041890 */
[C---:B------:R-:W-:Y:S08]  /*3390*/  HMMA.16816.F32.BF16 R152, R24.reuse, R44, R152 ;  /* 0x0000002c1898723c */ /* 0x040ff00000041898 */
[C---:B------:R-:W-:Y:S08]  /*33a0*/  HMMA.16816.F32.BF16 R148, R24.reuse, R60, R148 ;  /* 0x0000003c1894723c */ /* 0x040ff00000041894 */
[C---:B------:R-:W-:Y:S08]  /*33b0*/  HMMA.16816.F32.BF16 R140, R24.reuse, R50, R140 ;  /* 0x00000032188c723c */ /* 0x040ff0000004188c */
[C---:B------:R-:W-:Y:S08]  /*33c0*/  HMMA.16816.F32.BF16 R128, R24.reuse, R46, R128 ;  /* 0x0000002e1880723c */ /* 0x040ff00000041880 */
[----:B------:R-:W-:Y:S08]  /*33d0*/  HMMA.16816.F32.BF16 R116, R24, R62, R104 ;  /* 0x0000003e1874723c */ /* 0x000ff00000041868 */
[----:B------:R-:W-:Y:S08]  /*33e0*/  HMMA.16816.F32.BF16 R24, R36, R52, R72 ;  /* 0x000000342418723c */ /* 0x000ff00000041848 */
[----:B------:R-:W-:Y:S08]  /*33f0*/  HMMA.16816.F32.BF16 R72, R20, R66, R80 ;  /* 0x000000421448723c */ /* 0x000ff00000041850 */
[----:B---3--:R-:W-:Y:S08]  /*3400*/  HMMA.16816.F32.BF16 R84, R16, R28, R68 ;  /* 0x0000001c1054723c */ /* 0x008ff00000041844 */
[C---:B------:R-:W-:Y:S08]  /*3410*/  HMMA.16816.F32.BF16 R68, R32.reuse, R48, R132 ;  /* 0x000000302044723c */ /* 0x040ff00000041884 */
[----:B------:R-:W-:Y:S08]  /*3420*/  HMMA.16816.F32.BF16 R96, R32, R50, R96 ;  /* 0x000000322060723c */ /* 0x000ff00000041860 */
[----:B------:R-:W-:Y:S01]  /*3430*/  HMMA.16816.F32.BF16 R48, R8, R66, R88 ;  /* 0x000000420830723c */ /* 0x000fe20000041858 */
[----:B------:R-:W-:-:S04]  /*3440*/  FMUL.FTZ R0, R84, c[0x0][0x2ec] ;  /* 0x0000bb0054007a20 */ /* 0x000fc80000410000 */
[----:B------:R2:W-:Y:S03]  /*3450*/  MUFU.TANH R132, R0 ;  /* 0x0000000000847308 */ /* 0x0005e60000002400 */
[C---:B------:R-:W-:Y:S08]  /*3460*/  HMMA.16816.F32.BF16 R104, R32.reuse, R44, R136 ;  /* 0x0000002c2068723c */ /* 0x040ff00000041888 */
[----:B------:R-:W-:Y:S01]  /*3470*/  HMMA.16816.F32.BF16 R100, R32, R46, R100 ;  /* 0x0000002e2064723c */ /* 0x000fe20000041864 */
[----:B------:R-:W3:Y:S01]  /*3480*/  LDSM.16.M88.4 R44, [R221+0x8400] ;  /* 0x00840000dd2c783b */ /* 0x000ee20000000200 */
[----:B--2---:R-:W-:-:S06]  /*3490*/  FMUL.FTZ R0, R85, c[0x0][0x2ec] ;  /* 0x0000bb0055007a20 */ /* 0x004fcc0000410000 */
[----:B-1----:R-:W-:Y:S01]  /*34a0*/  HMMA.16816.F32.BF16 R80, R12, R28, R24 ;  /* 0x0000001c0c50723c */ /* 0x002fe20000041818 */
[----:B------:R1:W-:Y:S07]  /*34b0*/  MUFU.TANH R127, R0 ;  /* 0x00000000007f7308 */ /* 0x0003ee0000002400 */
[----:B------:R-:W-:Y:S08]  /*34c0*/  HMMA.16816.F32.BF16 R24, R40, R54, R72 ;  /* 0x000000362818723c */ /* 0x000ff00000041848 */
[----:B------:R-:W-:Y:S01]  /*34d0*/  HMMA.16816.F32.BF16 R64, R20, R56, R68 ;  /* 0x000000381440723c */ /* 0x000fe20000041844 */
[----:B-1----:R-:W-:-:S04]  /*34e0*/  FMUL.FTZ R0, R86, c[0x0][0x2ec] ;  /* 0x0000bb0056007a20 */ /* 0x002fc80000410000 */
[----:B------:R1:W2:Y:S03]  /*34f0*/  MUFU.TANH R126, R0 ;  /* 0x00000000007e7308 */ /* 0x0002a60000002400 */
[----:B------:R-:W-:Y:S01]  /*3500*/  HMMA.16816.F32.BF16 R68, R36, R54, R48 ;  /* 0x000000362444723c */ /* 0x000fe20000041830 */
[----:B------:R-:W4:Y:S07]  /*3510*/  LDSM.16.M88.4 R48, [R223+0x8400] ;  /* 0x00840000df30783b */ /* 0x000f2e0000000200 */
[----:B------:R-:W-:Y:S01]  /*3520*/  HMMA.16816.F32.BF16 R72, R8, R56, R92 ;  /* 0x000000380848723c */ /* 0x000fe2000004185c */
[----:B-1----:R-:W-:-:S07]  /*3530*/  FMUL.FTZ R0, R87, c[0x0][0x2ec] ;  /* 0x0000bb0057007a20 */ /* 0x002fce0000410000 */
[----:B------:R-:W-:Y:S01]  /*3540*/  HMMA.16816.F32.BF16 R84, R16, R30, R24 ;  /* 0x0000001e1054723c */ /* 0x000fe20000041818 */
[----:B------:R1:W-:Y:S01]  /*3550*/  MUFU.TANH R125, R0 ;  /* 0x00000000007d7308 */ /* 0x0003e20000002400 */
[----:B------:R-:W5:Y:S06]  /*3560*/  LDSM.16.M88.4 R24, [R223+0x7800] ;  /* 0x00780000df18783b */ /* 0x000f6c0000000200 */
[----:B---3--:R-:W-:Y:S08]  /*3570*/  HMMA.16816.F32.BF16 R64, R40, R44, R64 ;  /* 0x0000002c2840723c */ /* 0x008ff00000041840 */
[----:B------:R-:W-:Y:S01]  /*3580*/  HMMA.16816.F32.BF16 R88, R32, R62, R112 ;  /* 0x0000003e2058723c */ /* 0x000fe20000041870 */
[----:B-1----:R-:W-:-:S04]  /*3590*/  FMUL.FTZ R0, R80, c[0x0][0x2ec] ;  /* 0x0000bb0050007a20 */ /* 0x002fc80000410000 */
[----:B------:R1:W3:Y:S03]  /*35a0*/  MUFU.TANH R124, R0 ;  /* 0x00000000007c7308 */ /* 0x0002e60000002400 */
[----:B------:R-:W-:Y:S08]  /*35b0*/  HMMA.16816.F32.BF16 R108, R32, R60, R108 ;  /* 0x0000003c206c723c */ /* 0x000ff0000004186c */
[----:B------:R-:W-:Y:S01]  /*35c0*/  HMMA.16816.F32.BF16 R32, R12, R30, R68 ;  /* 0x0000001e0c20723c */ /* 0x000fe20000041844 */
[----:B------:R-:W2:Y:S01]  /*35d0*/  LDSM.16.M88.4 R28, [R223+0x7c00] ;  /* 0x007c0000df1c783b */ /* 0x000ea20000000200 */
[----:B-1----:R-:W-:-:S06]  /*35e0*/  FMUL.FTZ R0, R81, c[0x0][0x2ec] ;  /* 0x0000bb0051007a20 */ /* 0x002fcc0000410000 */
[----:B------:R-:W-:Y:S01]  /*35f0*/  HMMA.16816.F32.BF16 R52, R36, R44, R72 ;  /* 0x0000002c2434723c */ /* 0x000fe20000041848 */
[----:B------:R1:W1:Y:S07]  /*3600*/  MUFU.TANH R123, R0 ;  /* 0x00000000007b7308 */ /* 0x00026e0000002400 */
[-C--:B------:R-:W-:Y:S08]  /*3610*/  HMMA.16816.F32.BF16 R68, R8, R58.reuse, R140 ;  /* 0x0000003a0844723c */ /* 0x080ff0000004188c */
[----:B------:R-:W-:Y:S01]  /*3620*/  HMMA.16816.F32.BF16 R56, R20, R58, R96 ;  /* 0x0000003a1438723c */ /* 0x000fe20000041860 */
[----:B-1----:R-:W-:-:S04]  /*3630*/  FMUL.FTZ R0, R82, c[0x0][0x2ec] ;  /* 0x0000bb0052007a20 */ /* 0x002fc80000410000 */
[----:B------:R1:W-:Y:S03]  /*3640*/  MUFU.TANH R114, R0 ;  /* 0x0000000000727308 */ /* 0x0003e60000002400 */
[-C--:B----4-:R-:W-:Y:S08]  /*3650*/  HMMA.16816.F32.BF16 R64, R16, R48.reuse, R64 ;  /* 0x000000301040723c */ /* 0x090ff00000041840 */
[----:B------:R-:W-:Y:S01]  /*3660*/  HMMA.16816.F32.BF16 R60, R12, R48, R52 ;  /* 0x000000300c3c723c */ /* 0x000fe20000041834 */
[----:B-1----:R-:W-:-:S07]  /*3670*/  FMUL.FTZ R0, R83, c[0x0][0x2ec] ;  /* 0x0000bb0053007a20 */ /* 0x002fce0000410000 */
[----:B------:R-:W-:Y:S01]  /*3680*/  HMMA.16816.F32.BF16 R52, R40, R46, R56 ;  /* 0x0000002e2834723c */ /* 0x000fe20000041838 */
[----:B------:R1:W4:Y:S01]  /*3690*/  MUFU.TANH R115, R0 ;  /* 0x0000000000737308 */ /* 0x0003220000002400 */
[----:B------:R-:W-:Y:S06]  /*36a0*/  LDSM.16.M88.4 R56, [R223+0x8800] ;  /* 0x00880000df38783b */ /* 0x000fec0000000200 */
[C---:B-----5:R-:W-:Y:S08]  /*36b0*/  HMMA.16816.F32.BF16 R72, R8.reuse, R24, R152 ;  /* 0x000000180848723c */ /* 0x060ff00000041898 */
[----:B------:R-:W-:Y:S01]  /*36c0*/  HMMA.16816.F32.BF16 R80, R8, R26, R128 ;  /* 0x0000001a0850723c */ /* 0x000fe20000041880 */
[----:B-1----:R-:W-:-:S04]  /*36d0*/  FMUL.FTZ R0, R84, c[0x0][0x2ec] ;  /* 0x0000bb0054007a20 */ /* 0x002fc80000410000 */
[----:B------:R1:W5:Y:S03]  /*36e0*/  MUFU.TANH R113, R0 ;  /* 0x0000000000717308 */ /* 0x0003660000002400 */
[----:B--2---:R-:W-:Y:S08]  /*36f0*/  HMMA.16816.F32.BF16 R92, R8, R30, R116 ;  /* 0x0000001e085c723c */ /* 0x004ff00000041874 */
        /* <DEDUP_REMOVED lines=8> */
[----:B------:R-:W-:Y:S01]  /*3780*/  HMMA.16816.F32.BF16 R48, R12, R50, R44 ;  /* 0x000000320c30723c */ /* 0x000fe2000004182c */
[----:B-1----:R-:W-:-:S07]  /*3790*/  FMUL.FTZ R0, R87, c[0x0][0x2ec] ;  /* 0x0000bb0057007a20 */ /* 0x002fce0000410000 */
[----:B------:R-:W-:Y:S01]  /*37a0*/  HMMA.16816.F32.BF16 R84, R8, R28, R148 ;  /* 0x0000001c0854723c */ /* 0x000fe20000041894 */
[----:B------:R-:W1:Y:S01]  /*37b0*/  LDSM.16.M88.4 R8, [R221+0x8800] ;  /* 0x00880000dd08783b */ /* 0x000e620000000200 */
[----:B------:R2:W-:Y:S11]  /*37c0*/  MUFU.TANH R121, R0 ;  /* 0x0000000000797308 */ /* 0x0005f60000002400 */
[----:B------:R-:W-:Y:S03]  /*37d0*/  @!UPT UIADD3 URZ, URZ, URZ, URZ ;  /* 0x0000003f3f3ff290 */ /* 0x000fe6000fffe03f */
[----:B------:R-:W-:Y:S02]  /*37e0*/  FMUL.FTZ R6, R51, c[0x0][0x2ec] ;  /* 0x0000bb0033067a20 */ /* 0x000fe40000410000 */
[----:B--2---:R-:W-:-:S04]  /*37f0*/  FMUL.FTZ R0, R32, c[0x0][0x2ec] ;  /* 0x0000bb0020007a20 */ /* 0x004fc80000410000 */
[----:B------:R2:W1:Y:S02]  /*3800*/  MUFU.TANH R97, R0 ;  /* 0x0000000000617308 */ /* 0x0004640000002400 */
[----:B--2---:R-:W-:Y:S01]  /*3810*/  FMUL.FTZ R0, R33, c[0x0][0x2ec] ;  /* 0x0000bb0021007a20 */ /* 0x004fe20000410000 */
[----:B-1----:R-:W-:Y:S05]  /*3820*/  HMMA.16816.F32.BF16 R44, R36, R8, R72 ;  /* 0x00000008242c723c */ /* 0x002fea0000041848 */
[----:B------:R1:W-:Y:S02]  /*3830*/  MUFU.TANH R112, R0 ;  /* 0x0000000000707308 */ /* 0x0003e40000002400 */
[----:B-1----:R-:W-:-:S06]  /*3840*/  FMUL.FTZ R0, R34, c[0x0][0x2ec] ;  /* 0x0000bb0022007a20 */ /* 0x002fcc0000410000 */
[----:B------:R1:W-:Y:S02]  /*3850*/  MUFU.TANH R96, R0 ;  /* 0x0000000000607308 */ /* 0x0003e40000002400 */
[----:B-1----:R-:W-:Y:S02]  /*3860*/  FMUL.FTZ R0, R35, c[0x0][0x2ec] ;  /* 0x0000bb0023007a20 */ /* 0x002fe40000410000 */
[----:B------:R-:W-:Y:S04]  /*3870*/  HMMA.16816.F32.BF16 R32, R20, R24, R104 ;  /* 0x000000181420723c */ /* 0x000fe80000041868 */
[----:B------:R1:W2:Y:S03]  /*3880*/  MUFU.TANH R98, R0 ;  /* 0x0000000000627308 */ /* 0x0002a60000002400 */
[----:B------:R-:W-:-:S02]  /*3890*/  IMAD.IADD R24, R4, 0x1, R79 ;  /* 0x0000000104187824 */ /* 0x000fc400078e024f */
[----:B------:R-:W-:-:S03]  /*38a0*/  IMAD.IADD R4, R4, 0x1, R120 ;  /* 0x0000000104047824 */ /* 0x000fc600078e0278 */
[----:B------:R-:W-:Y:S02]  /*38b0*/  IMNMX R229, RZ, R24, !PT ;  /* 0x00000018ffe57217 */ /* 0x000fe40007800200 */
[----:B------:R-:W-:Y:S01]  /*38c0*/  IMNMX R233, R4, R77, PT ;  /* 0x0000004d04e97217 */ /* 0x000fe20003800200 */
[----:B------:R-:W-:Y:S02]  /*38d0*/  FMUL.FTZ R4, R50, c[0x0][0x2ec] ;  /* 0x0000bb0032047a20 */ /* 0x000fe40000410000 */
[----:B-1----:R-:W-:Y:S02]  /*38e0*/  FMUL.FTZ R0, R64, c[0x0][0x2ec] ;  /* 0x0000bb0040007a20 */ /* 0x002fe40000410000 */
[----:B------:R-:W-:Y:S08]  /*38f0*/  MUFU.TANH R107, R4 ;  /* 0x00000004006b7308 */ /* 0x000ff00000002400 */
[----:B------:R1:W1:Y:S02]  /*3900*/  MUFU.TANH R149, R0 ;  /* 0x0000000000957308 */ /* 0x0002640000002400 */
[----:B-1----:R-:W-:-:S06]  /*3910*/  FMUL.FTZ R0, R65, c[0x0][0x2ec] ;  /* 0x0000bb0041007a20 */ /* 0x002fcc0000410000 */
[----:B------:R1:W-:Y:S02]  /*3920*/  MUFU.TANH R148, R0 ;  /* 0x0000000000947308 */ /* 0x0003e40000002400 */
[----:B-1----:R-:W-:-:S06]  /*3930*/  FMUL.FTZ R0, R66, c[0x0][0x2ec] ;  /* 0x0000bb0042007a20 */ /* 0x002fcc0000410000 */
[----:B------:R1:W1:Y:S02]  /*3940*/  MUFU.TANH R153, R0 ;  /* 0x0000000000997308 */ /* 0x0002640000002400 */
[----:B-1----:R-:W-:Y:S02]  /*3950*/  FMUL.FTZ R0, R67, c[0x0][0x2ec] ;  /* 0x0000bb0043007a20 */ /* 0x002fe40000410000 */
[----:B------:R-:W-:Y:S04]  /*3960*/  HMMA.16816.F32.BF16 R64, R20, R26, R100 ;  /* 0x0000001a1440723c */ /* 0x000fe80000041864 */
[----:B------:R1:W-:Y:S04]  /*3970*/  MUFU.TANH R166, R0 ;  /* 0x0000000000a67308 */ /* 0x0003e80000002400 */
[----:B------:R-:W-:Y:S07]  /*3980*/  HMMA.16816.F32.BF16 R20, R40, R8, R32 ;  /* 0x000000082814723c */ /* 0x000fee0000041820 */
[----:B------:R-:W-:-:S02]  /*3990*/  FMUL.FTZ R8, R55, c[0x0][0x2ec] ;  /* 0x0000bb0037087a20 */ /* 0x000fc40000410000 */
[C---:B------:R-:W-:Y:S02]  /*39a0*/  IMAD.IADD R9, R3.reuse, 0x1, R79 ;  /* 0x0000000103097824 */ /* 0x040fe400078e024f */
[----:B-1----:R-:W-:Y:S01]  /*39b0*/  FMUL.FTZ R0, R60, c[0x0][0x2ec] ;  /* 0x0000bb003c007a20 */ /* 0x002fe20000410000 */
[----:B------:R-:W-:Y:S01]  /*39c0*/  MUFU.TANH R139, R8 ;  /* 0x00000008008b7308 */ /* 0x000fe20000002400 */
[----:B------:R-:W-:Y:S01]  /*39d0*/  IMAD.IADD R3, R3, 0x1, R120 ;  /* 0x0000000103037824 */ /* 0x000fe200078e0278 */
[----:B------:R-:W-:Y:S02]  /*39e0*/  IMNMX R228, RZ, R9, !PT ;  /* 0x00000009ffe47217 */ /* 0x000fe40007800200 */
[----:B------:R-:W-:Y:S02]  /*39f0*/  HMMA.16816.F32.BF16 R32, R40, R10, R64 ;  /* 0x0000000a2820723c */ /* 0x000fe40000041840 */
[----:B------:R-:W-:Y:S01]  /*3a00*/  IMNMX R232, R3, R77, PT ;  /* 0x0000004d03e87217 */ /* 0x000fe20003800200 */
[----:B------:R-:W-:Y:S01]  /*3a10*/  FMUL.FTZ R3, R49, c[0x0][0x2ec] ;  /* 0x0000bb0031037a20 */ /* 0x000fe20000410000 */
[----:B------:R1:W1:Y:S04]  /*3a20*/  MUFU.TANH R106, R0 ;  /* 0x00000000006a7308 */ /* 0x0002680000002400 */
[----:B------:R-:W-:Y:S07]  /*3a30*/  HMMA.16816.F32.BF16 R28, R16, R56, R20 ;  /* 0x00000038101c723c */ /* 0x000fee0000041814 */
[----:B------:R-:W-:-:S04]  /*3a40*/  FMUL.FTZ R20, R48, c[0x0][0x2ec] ;  /* 0x0000bb0030147a20 */ /* 0x000fc80000410000 */
[----:B------:R2:W-:Y:S01]  /*3a50*/  MUFU.TANH R100, R20 ;  /* 0x0000001400647308 */ /* 0x0005e20000002400 */
[----:B-1----:R-:W-:-:S07]  /*3a60*/  FMUL.FTZ R0, R61, c[0x0][0x2ec] ;  /* 0x0000bb003d007a20 */ /* 0x002fce0000410000 */
[----:B------:R1:W-:Y:S05]  /*3a70*/  MUFU.TANH R101, R0 ;  /* 0x0000000000657308 */ /* 0x0003ea0000002400 */
[----:B------:R-:W-:Y:S02]  /*3a80*/  FMUL.FTZ R4, R28, c[0x0][0x2ec] ;  /* 0x0000bb001c047a20 */ /* 0x000fe40000410000 */
[----:B------:R-:W-:Y:S01]  /*3a90*/  FMUL.FTZ R24, R29, c[0x0][0x2ec] ;  /* 0x0000bb001d187a20 */ /* 0x000fe20000410000 */
[----:B--2---:R-:W-:Y:S01]  /*3aa0*/  HMMA.16816.F32.BF16 R20, R12, R56, R44 ;  /* 0x000000380c14723c */ /* 0x004fe2000004182c */
[----:B------:R-:W-:Y:S01]  /*3ab0*/  MUFU.TANH R75, R4 ;  /* 0x00000004004b7308 */ /* 0x000fe20000002400 */
[----:B------:R-:W-:-:S02]  /*3ac0*/  FMUL.FTZ R7, R30, c[0x0][0x2ec] ;  /* 0x0000bb001e077a20 */ /* 0x000fc40000410000 */
[----:B-1----:R-:W-:-:S05]  /*3ad0*/  FMUL.FTZ R0, R62, c[0x0][0x2ec] ;  /* 0x0000bb003e007a20 */ /* 0x002fca0000410000 */
[----:B------:R-:W-:Y:S08]  /*3ae0*/  MUFU.TANH R74, R7 ;  /* 0x00000007004a7308 */ /* 0x000ff00000002400 */
[----:B------:R1:W2:Y:S02]  /*3af0*/  MUFU.TANH R137, R0 ;  /* 0x0000000000897308 */ /* 0x0002a40000002400 */
[----:B-1----:R-:W-:-:S06]  /*3b00*/  FMUL.FTZ R0, R63, c[0x0][0x2ec] ;  /* 0x0000bb003f007a20 */ /* 0x002fcc0000410000 */
[----:B------:R1:W1:Y:S02]  /*3b10*/  MUFU.TANH R136, R0 ;  /* 0x0000000000887308 */ /* 0x0002640000002400 */
[----:B-1----:R-:W-:-:S06]  /*3b20*/  FMUL.FTZ R0, R52, c[0x0][0x2ec] ;  /* 0x0000bb0034007a20 */ /* 0x002fcc0000410000 */
[----:B------:R1:W1:Y:S02]  /*3b30*/  MUFU.TANH R152, R0 ;  /* 0x0000000000987308 */ /* 0x0002640000002400 */
[----:B-1----:R-:W-:-:S06]  /*3b40*/  FMUL.FTZ R0, R53, c[0x0][0x2ec] ;  /* 0x0000bb0035007a20 */ /* 0x002fcc0000410000 */
[----:B------:R1:W-:Y:S02]  /*3b50*/  MUFU.TANH R138, R0 ;  /* 0x00000000008a7308 */ /* 0x0003e40000002400 */
[----:B-1----:R-:W-:Y:S02]  /*3b60*/  FMUL.FTZ R0, R54, c[0x0][0x2ec] ;  /* 0x0000bb0036007a20 */ /* 0x002fe40000410000 */
[----:B------:R-:W-:Y:S04]  /*3b70*/  HMMA.16816.F32.BF16 R52, R36, R10, R80 ;  /* 0x0000000a2434723c */ /* 0x000fe80000041850 */
[----:B------:R1:W1:Y:S02]  /*3b80*/  MUFU.TANH R167, R0 ;  /* 0x0000000000a77308 */ /* 0x0002640000002400 */
[----:B-1----:R-:W-:-:S05]  /*3b90*/  IADD3 R0, R78, 0x48, RZ ;  /* 0x000000484e007810 */ /* 0x002fca0007ffe0ff */
[C---:B------:R-:W-:Y:S02]  /*3ba0*/  IMAD.IADD R8, R0.reuse, 0x1, R79 ;  /* 0x0000000100087824 */ /* 0x040fe400078e024f */
[----:B------:R-:W-:Y:S01]  /*3bb0*/  IMAD.IADD R0, R0, 0x1, R120 ;  /* 0x0000000100007824 */ /* 0x000fe200078e0278 */
[----:B------:R1:W-:Y:S02]  /*3bc0*/  MUFU.TANH R79, R3 ;  /* 0x00000003004f7308 */ /* 0x0003e40000002400 */
[----:B------:R-:W-:Y:S02]  /*3bd0*/  IMNMX R227, RZ, R8, !PT ;  /* 0x00000008ffe37217 */ /* 0x000fe40007800200 */
[----:B------:R-:W2:Y:S01]  /*3be0*/  LDSM.16.M88.4 R8, [R221+0x8c00] ;  /* 0x008c0000dd08783b */ /* 0x000ea20000000200 */
[----:B------:R-:W-:Y:S01]  /*3bf0*/  IMNMX R231, R0, R77, PT ;  /* 0x0000004d00e77217 */ /* 0x000fe20003800200 */
[----:B------:R-:W-:Y:S02]  /*3c00*/  IMAD R0, R76, 0x40, R164 ;  /* 0x000000404c007824 */ /* 0x000fe400078e02a4 */
[----:B------:R3:W2:Y:S03]  /*3c10*/  MUFU.TANH R76, R6 ;  /* 0x00000006004c7308 */ /* 0x0006a60000002400 */
[----:B------:R-:W-:-:S02]  /*3c20*/  ISETP.GE.AND P2, PT, R0, R233, PT ;  /* 0x000000e90000720c */ /* 0x000fc40003f46270 */
[C---:B------:R-:W-:Y:S02]  /*3c30*/  ISETP.GE.AND P1, PT, R0.reuse, R232, PT ;  /* 0x000000e80000720c */ /* 0x040fe40003f26270 */
[C---:B------:R-:W-:Y:S01]  /*3c40*/  ISETP.LT.OR P2, PT, R0.reuse, R229, P2 ;  /* 0x000000e50000720c */ /* 0x040fe20001741670 */
[----:B------:R4:W-:Y:S01]  /*3c50*/  MUFU.TANH R77, R24 ;  /* 0x00000018004d7308 */ /* 0x0009e20000002400 */
[----:B-1----:R-:W-:Y:S02]  /*3c60*/  IADD3 R3, R0, 0x1, RZ ;  /* 0x0000000100037810 */ /* 0x002fe40007ffe0ff */
[----:B------:R-:W-:Y:S02]  /*3c70*/  FSEL R66, R126, -INF , !P2 ;  /* 0xff8000007e427808 */ /* 0x000fe40005000000 */
[C---:B------:R-:W-:Y:S02]  /*3c80*/  ISETP.GE.AND P5, PT, R3.reuse, R234, PT ;  /* 0x000000ea0300720c */ /* 0x040fe40003fa6270 */
[----:B------:R-:W-:Y:S01]  /*3c90*/  ISETP.GE.AND P3, PT, R3, R233, PT ;  /* 0x000000e90300720c */ /* 0x000fe20003f66270 */
[----:B---3--:R-:W-:Y:S01]  /*3ca0*/  FMUL.FTZ R6, R31, c[0x0][0x2ec] ;  /* 0x0000bb001f067a20 */ /* 0x008fe20000410000 */
[C---:B------:R-:W-:Y:S01]  /*3cb0*/  ISETP.GE.AND P6, PT, R3.reuse, R232, PT ;  /* 0x000000e80300720c */ /* 0x040fe20003fc6270 */
[----:B------:R-:W-:Y:S01]  /*3cc0*/  HMMA.16816.F32.BF16 R28, R16, R58, R32 ;  /* 0x0000003a101c723c */ /* 0x000fe20000041820 */
[C---:B------:R-:W-:Y:S01]  /*3cd0*/  ISETP.GE.AND P0, PT, R3.reuse, R231, PT ;  /* 0x000000e70300720c */ /* 0x040fe20003f06270 */
[----:B------:R1:W-:Y:S01]  /*3ce0*/  MUFU.TANH R78, R6 ;  /* 0x00000006004e7308 */ /* 0x0003e20000002400 */
[----:B------:R-:W-:-:S02]  /*3cf0*/  ISETP.LT.OR P5, PT, R3, R230, P5 ;  /* 0x000000e60300720c */ /* 0x000fc40002fa1670 */
[C---:B------:R-:W-:Y:S02]  /*3d00*/  ISETP.LT.OR P3, PT, R3.reuse, R229, P3 ;  /* 0x000000e50300720c */ /* 0x040fe40001f61670 */
[CC--:B------:R-:W-:Y:S01]  /*3d10*/  ISETP.LT.OR P6, PT, R3.reuse, R228.reuse, P6 ;  /* 0x000000e40300720c */ /* 0x0c0fe200037c1670 */
[----:B----4-:R-:W-:Y:S01]  /*3d20*/  HMMA.16816.F32.BF16 R24, R12, R58, R52 ;  /* 0x0000003a0c18723c */ /* 0x010fe20000041834 */
[----:B------:R-:W-:Y:S02]  /*3d30*/  ISETP.LT.OR P0, PT, R3, R227, P0 ;  /* 0x000000e30300720c */ /* 0x000fe40000701670 */
[C---:B------:R-:W-:Y:S02]  /*3d40*/  IADD3 R3, R0.reuse, 0x8, RZ ;  /* 0x0000000800037810 */ /* 0x040fe40007ffe0ff */
[----:B------:R-:W-:Y:S02]  /*3d50*/  ISETP.LT.OR P1, PT, R0, R228, P1 ;  /* 0x000000e40000720c */ /* 0x000fe40000f21670 */
[----:B------:R-:W-:-:S02]  /*3d60*/  ISETP.GE.AND P2, PT, R3, R234, PT ;  /* 0x000000ea0300720c */ /* 0x000fc40003f46270 */
[----:B------:R-:W-:Y:S01]  /*3d70*/  IADD3 R4, R0, 0x9, RZ ;  /* 0x0000000900047810 */ /* 0x000fe20007ffe0ff */
[----:B-1----:R-:W-:Y:S01]  /*3d80*/  FMUL.FTZ R6, R20, c[0x0][0x2ec] ;  /* 0x0000bb0014067a20 */ /* 0x002fe20000410000 */
[----:B------:R-:W-:Y:S01]  /*3d90*/  ISETP.LT.OR P2, PT, R3, R230, P2 ;  /* 0x000000e60300720c */ /* 0x000fe20001741670 */
[-C--:B--2---:R-:W-:Y:S01]  /*3da0*/  HMMA.16816.F32.BF16 R32, R40, R8.reuse, R68 ;  /* 0x000000082820723c */ /* 0x084fe20000041844 */
[----:B------:R-:W-:Y:S01]  /*3db0*/  ISETP.GE.AND P4, PT, R0, R234, PT ;  /* 0x000000ea0000720c */ /* 0x000fe20003f86270 */
[----:B------:R1:W2:Y:S01]  /*3dc0*/  MUFU.TANH R73, R6 ;  /* 0x0000000600497308 */ /* 0x0002a20000002400 */
[----:B------:R-:W-:Y:S02]  /*3dd0*/  FSEL R51, R124, -INF , !P1 ;  /* 0xff8000007c337808 */ /* 0x000fe40004800000 */
[----:B------:R-:W-:Y:S02]  /*3de0*/  FSEL R50, R123, -INF , !P6 ;  /* 0xff8000007b327808 */ /* 0x000fe40007000000 */
[----:B------:R-:W-:Y:S01]  /*3df0*/  FSEL R56, R115, -INF , !P0 ;  /* 0xff80000073387808 */ /* 0x000fe20004000000 */
[----:B------:R-:W-:Y:S01]  /*3e00*/  HMMA.16816.F32.BF16 R44, R36, R8, R84 ;  /* 0x00000008242c723c */ /* 0x000fe20000041854 */
[----:B-----5:R-:W-:-:S02]  /*3e10*/  FSEL R64, R113, -INF , !P2 ;  /* 0xff80000071407808 */ /* 0x020fc40005000000 */
[C---:B------:R-:W-:Y:S01]  /*3e20*/  ISETP.GE.AND P1, PT, R4.reuse, R234, PT ;  /* 0x000000ea0400720c */ /* 0x040fe20003f26270 */
[----:B------:R-:W-:Y:S01]  /*3e30*/  FMUL.FTZ R7, R25, c[0x0][0x2ec] ;  /* 0x0000bb0019077a20 */ /* 0x000fe20000410000 */
[C---:B------:R-:W-:Y:S02]  /*3e40*/  ISETP.GE.AND P6, PT, R4.reuse, R233, PT ;  /* 0x000000e90400720c */ /* 0x040fe40003fc6270 */
[C---:B------:R-:W-:Y:S01]  /*3e50*/  ISETP.GE.AND P0, PT, R4.reuse, R232, PT ;  /* 0x000000e80400720c */ /* 0x040fe20003f06270 */
[----:B------:R-:W-:Y:S01]  /*3e60*/  FMUL.FTZ R8, R27, c[0x0][0x2ec] ;  /* 0x0000bb001b087a20 */ /* 0x000fe20000410000 */
[----:B------:R-:W-:Y:S01]  /*3e70*/  ISETP.GE.AND P2, PT, R4, R231, PT ;  /* 0x000000e70400720c */ /* 0x000fe20003f46270 */
[----:B-1----:R-:W-:Y:S01]  /*3e80*/  FMUL.FTZ R6, R21, c[0x0][0x2ec] ;  /* 0x0000bb0015067a20 */ /* 0x002fe20000410000 */
[-C--:B------:R-:W-:Y:S01]  /*3e90*/  ISETP.LT.OR P4, PT, R0, R230.reuse, P4 ;  /* 0x000000e60000720c */ /* 0x080fe20002781670 */
[----:B------:R-:W-:Y:S01]  /*3ea0*/  HMMA.16816.F32.BF16 R40, R40, R10, R88 ;  /* 0x0000000a2828723c */ /* 0x000fe20000041858 */
[C---:B------:R-:W-:Y:S01]  /*3eb0*/  ISETP.LT.OR P1, PT, R4.reuse, R230, P1 ;  /* 0x000000e60400720c */ /* 0x040fe20000f21670 */
[----:B------:R1:W-:Y:S01]  /*3ec0*/  MUFU.TANH R70, R6 ;  /* 0x0000000600467308 */ /* 0x0003e20000002400 */
[----:B------:R-:W-:-:S02]  /*3ed0*/  ISETP.LT.OR P6, PT, R4, R229, P6 ;  /* 0x000000e50400720c */ /* 0x000fc400037c1670 */
[C---:B------:R-:W-:Y:S02]  /*3ee0*/  ISETP.LT.OR P0, PT, R4.reuse, R228, P0 ;  /* 0x000000e40400720c */ /* 0x040fe40000701670 */
[----:B------:R-:W-:Y:S01]  /*3ef0*/  ISETP.LT.OR P2, PT, R4, R227, P2 ;  /* 0x000000e30400720c */ /* 0x000fe20001741670 */
[----:B------:R-:W-:Y:S01]  /*3f00*/  FMUL.FTZ R4, R23, c[0x0][0x2ec] ;  /* 0x0000bb0017047a20 */ /* 0x000fe20000410000 */
[----:B------:R-:W-:Y:S01]  /*3f10*/  FSEL R61, R132, -INF , !P4 ;  /* 0xff800000843d7808 */ /* 0x000fe20006000000 */
[----:B------:R-:W-:Y:S01]  /*3f20*/  HMMA.16816.F32.BF16 R36, R36, R10, R92 ;  /* 0x0000000a2424723c */ /* 0x000fe2000004185c */
[C---:B------:R-:W-:Y:S01]  /*3f30*/  ISETP.GE.AND P4, PT, R0.reuse, R231, PT ;  /* 0x000000e70000720c */ /* 0x040fe20003f86270 */
[----:B------:R-:W-:Y:S01]  /*3f40*/  MUFU.TANH R69, R4 ;  /* 0x0000000400457308 */ /* 0x000fe20000002400 */
[----:B------:R-:W-:Y:S02]  /*3f50*/  FSEL R62, R127, -INF , !P5 ;  /* 0xff8000007f3e7808 */ /* 0x000fe40006800000 */
[----:B------:R-:W-:-:S02]  /*3f60*/  ISETP.LT.OR P4, PT, R0, R227, P4 ;  /* 0x000000e30000720c */ /* 0x000fc40002781670 */
[----:B------:R-:W-:Y:S01]  /*3f70*/  FSEL R72, R125, -INF , !P3 ;  /* 0xff8000007d487808 */ /* 0x000fe20005800000 */
[----:B-1----:R-:W-:Y:S01]  /*3f80*/  FMUL.FTZ R6, R22, c[0x0][0x2ec] ;  /* 0x0000bb0016067a20 */ /* 0x002fe20000410000 */
[----:B------:R-:W-:Y:S01]  /*3f90*/  FSEL R60, R114, -INF , !P4 ;  /* 0xff800000723c7808 */ /* 0x000fe20006000000 */
[----:B------:R-:W1:Y:S01]  /*3fa0*/  LDSM.16.M88.4 R20, [R223+0x8c00] ;  /* 0x008c0000df14783b */ /* 0x000e620000000200 */
[C---:B------:R-:W-:Y:S01]  /*3fb0*/  ISETP.GE.AND P4, PT, R3.reuse, R233, PT ;  /* 0x000000e90300720c */ /* 0x040fe20003f86270 */
[----:B------:R3:W4:Y:S01]  /*3fc0*/  MUFU.TANH R65, R6 ;  /* 0x0000000600417308 */ /* 0x0007220000002400 */
[----:B------:R-:W-:Y:S01]  /*3fd0*/  ISETP.GE.AND P5, PT, R3, R232, PT ;  /* 0x000000e80300720c */ /* 0x000fe20003fa6270 */
[----:B------:R-:W-:-:S04]  /*3fe0*/  DEPBAR.LE SB0, 0x0 ;  /* 0x000080000000791a */ /* 0x000fc80000000000 */
[C---:B------:R-:W-:Y:S02]  /*3ff0*/  ISETP.GE.AND P3, PT, R3.reuse, R231, PT ;  /* 0x000000e70300720c */ /* 0x040fe40003f66270 */
[C---:B------:R-:W-:Y:S02]  /*4000*/  ISETP.LT.OR P4, PT, R3.reuse, R229, P4 ;  /* 0x000000e50300720c */ /* 0x040fe40002781670 */
[C---:B------:R-:W-:Y:S02]  /*4010*/  ISETP.LT.OR P5, PT, R3.reuse, R228, P5 ;  /* 0x000000e40300720c */ /* 0x040fe40002fa1670 */
[----:B------:R-:W-:Y:S02]  /*4020*/  ISETP.LT.OR P3, PT, R3, R227, P3 ;  /* 0x000000e30300720c */ /* 0x000fe40001f61670 */
[----:B------:R-:W-:Y:S02]  /*4030*/  IADD3 R3, R0, 0x10, RZ ;  /* 0x0000001000037810 */ /* 0x000fe40007ffe0ff */
[----:B------:R-:W-:Y:S01]  /*4040*/  FSEL R67, R99, -INF , !P4 ;  /* 0xff80000063437808 */ /* 0x000fe20006000000 */
[----:B---3--:R-:W-:Y:S01]  /*4050*/  FMUL.FTZ R6, R29, c[0x0][0x2ec] ;  /* 0x0000bb001d067a20 */ /* 0x008fe20000410000 */
[----:B------:R-:W-:Y:S01]  /*4060*/  FSEL R49, R97, -INF , !P5 ;  /* 0xff80000061317808 */ /* 0x000fe20006800000 */
[----:B------:R1:W-:Y:S01]  /*4070*/  MUFU.TANH R29, R8 ;  /* 0x00000008001d7308 */ /* 0x0003e20000002400 */
[----:B------:R-:W-:-:S02]  /*4080*/  ISETP.GE.AND P4, PT, R3, R234, PT ;  /* 0x000000ea0300720c */ /* 0x000fc40003f86270 */
[C---:B------:R-:W-:Y:S02]  /*4090*/  ISETP.GE.AND P5, PT, R3.reuse, R233, PT ;  /* 0x000000e90300720c */ /* 0x040fe40003fa6270 */
[C---:B------:R-:W-:Y:S02]  /*40a0*/  ISETP.LT.OR P4, PT, R3.reuse, R230, P4 ;  /* 0x000000e60300720c */ /* 0x040fe40002781670 */
[----:B------:R-:W-:Y:S01]  /*40b0*/  ISETP.LT.OR P5, PT, R3, R229, P5 ;  /* 0x000000e50300720c */ /* 0x000fe20002fa1670 */
[----:B------:R3:W-:Y:S01]  /*40c0*/  MUFU.TANH R68, R6 ;  /* 0x0000000600447308 */ /* 0x0007e20000002400 */
[----:B------:R-:W-:Y:S02]  /*40d0*/  IADD3 R4, R0, 0x11, RZ ;  /* 0x0000001100047810 */ /* 0x000fe40007ffe0ff */
[----:B------:R-:W-:Y:S02]  /*40e0*/  FSEL R58, R121, -INF , !P6 ;  /* 0xff800000793a7808 */ /* 0x000fe40007000000 */
[----:B------:R-:W-:-:S02]  /*40f0*/  FSEL R52, R98, -INF , !P2 ;  /* 0xff80000062347808 */ /* 0x000fc40005000000 */
[----:B------:R-:W-:Y:S02]  /*4100*/  FSEL R149, R149, -INF , !P4 ;  /* 0xff80000095957808 */ /* 0x000fe40006000000 */
[----:B------:R-:W-:Y:S02]  /*4110*/  FSEL R153, R153, -INF , !P5 ;  /* 0xff80000099997808 */ /* 0x000fe40006800000 */
[C---:B------:R-:W-:Y:S01]  /*4120*/  ISETP.GE.AND P6, PT, R4.reuse, R234, PT ;  /* 0x000000ea0400720c */ /* 0x040fe20003fc6270 */
[----:B-1----:R-:W-:Y:S01]  /*4130*/  HMMA.16816.F32.BF16 R8, R12, R20, R44 ;  /* 0x000000140c08723c */ /* 0x002fe2000004182c */
[C---:B------:R-:W-:Y:S02]  /*4140*/  ISETP.GE.AND P2, PT, R4.reuse, R233, PT ;  /* 0x000000e90400720c */ /* 0x040fe40003f46270 */
[----:B------:R-:W-:Y:S01]  /*4150*/  ISETP.GE.AND P4, PT, R4, R232, PT ;  /* 0x000000e80400720c */ /* 0x000fe20003f86270 */
[----:B---3--:R-:W-:Y:S01]  /*4160*/  FMUL.FTZ R6, R30, c[0x0][0x2ec] ;  /* 0x0000bb001e067a20 */ /* 0x008fe20000410000 */
[----:B------:R-:W-:-:S02]  /*4170*/  ISETP.GE.AND P5, PT, R4, R231, PT ;  /* 0x000000e70400720c */ /* 0x000fc40003fa6270 */
[C---:B------:R-:W-:Y:S01]  /*4180*/  ISETP.LT.OR P6, PT, R4.reuse, R230, P6 ;  /* 0x000000e60400720c */ /* 0x040fe200037c1670 */
[----:B------:R1:W-:Y:S01]  /*4190*/  MUFU.TANH R54, R6 ;  /* 0x0000000600367308 */ /* 0x0003e20000002400 */
[C---:B------:R-:W-:Y:S01]  /*41a0*/  ISETP.LT.OR P2, PT, R4.reuse, R229, P2 ;  /* 0x000000e50400720c */ /* 0x040fe20001741670 */
[----:B------:R-:W-:Y:S01]  /*41b0*/  HMMA.16816.F32.BF16 R12, R12, R22, R36 ;  /* 0x000000160c0c723c */ /* 0x000fe20000041824 */
[C---:B------:R-:W-:Y:S02]  /*41c0*/  ISETP.LT.OR P4, PT, R4.reuse, R228, P4 ;  /* 0x000000e40400720c */ /* 0x040fe40002781670 */
[----:B------:R-:W-:Y:S01]  /*41d0*/  ISETP.LT.OR P5, PT, R4, R227, P5 ;  /* 0x000000e30400720c */ /* 0x000fe20002fa1670 */
[----:B------:R-:W-:Y:S01]  /*41e0*/  FMUL.FTZ R4, R31, c[0x0][0x2ec] ;  /* 0x0000bb001f047a20 */ /* 0x000fe20000410000 */
[----:B------:R-:W-:Y:S01]  /*41f0*/  FSEL R57, R96, -INF , !P3 ;  /* 0xff80000060397808 */ /* 0x000fe20005800000 */
[----:B------:R-:W-:Y:S01]  /*4200*/  MUFU.TANH R31, R7 ;  /* 0x00000007001f7308 */ /* 0x000fe20000002400 */
[----:B------:R-:W-:-:S02]  /*4210*/  FSEL R63, R122, -INF , !P1 ;  /* 0xff8000007a3f7808 */ /* 0x000fc40004800000 */
[C---:B------:R-:W-:Y:S02]  /*4220*/  ISETP.GE.AND P3, PT, R3.reuse, R232, PT ;  /* 0x000000e80300720c */ /* 0x040fe40003f66270 */
[C---:B------:R-:W-:Y:S02]  /*4230*/  ISETP.GE.AND P1, PT, R3.reuse, R231, PT ;  /* 0x000000e70300720c */ /* 0x040fe40003f26270 */
[C---:B------:R-:W-:Y:S01]  /*4240*/  ISETP.LT.OR P3, PT, R3.reuse, R228, P3 ;  /* 0x000000e40300720c */ /* 0x040fe20001f61670 */
[----:B------:R3:W-:Y:S01]  /*4250*/  MUFU.TANH R59, R4 ;  /* 0x00000004003b7308 */ /* 0x0007e20000002400 */
[----:B-1----:R-:W-:Y:S01]  /*4260*/  FMUL.FTZ R6, R26, c[0x0][0x2ec] ;  /* 0x0000bb001a067a20 */ /* 0x002fe20000410000 */
[----:B------:R-:W-:Y:S01]  /*4270*/  ISETP.LT.OR P1, PT, R3, R227, P1 ;  /* 0x000000e30300720c */ /* 0x000fe20000f21670 */
[----:B------:R-:W-:Y:S01]  /*4280*/  FMUL.FTZ R3, R28, c[0x0][0x2ec] ;  /* 0x0000bb001c037a20 */ /* 0x000fe20000410000 */
[----:B------:R-:W-:Y:S02]  /*4290*/  FSEL R48, R112, -INF , !P0 ;  /* 0xff80000070307808 */ /* 0x000fe40004000000 */
[----:B------:R-:W-:-:S02]  /*42a0*/  FSEL R106, R106, -INF , !P3 ;  /* 0xff8000006a6a7808 */ /* 0x000fc40005800000 */
[----:B------:R1:W5:Y:S01]  /*42b0*/  MUFU.TANH R55, R3 ;  /* 0x0000000300377308 */ /* 0x0003620000002400 */
[----:B------:R-:W-:Y:S01]  /*42c0*/  FSEL R137, R137, -INF , !P1 ;  /* 0xff80000089897808 */ /* 0x000fe20004800000 */
[----:B------:R-:W-:Y:S01]  /*42d0*/  FMUL.FTZ R12, R12, c[0x0][0x2ec] ;  /* 0x0000bb000c0c7a20 */ /* 0x000fe20000410000 */
[----:B------:R-:W-:Y:S01]  /*42e0*/  FSEL R148, R148, -INF , !P6 ;  /* 0xff80000094947808 */ /* 0x000fe20007000000 */
[----:B------:R-:W-:Y:S01]  /*42f0*/  FMUL.FTZ R13, R13, c[0x0][0x2ec] ;  /* 0x0000bb000d0d7a20 */ /* 0x000fe20000410000 */
[----:B------:R-:W-:Y:S02]  /*4300*/  FSEL R166, R166, -INF , !P2 ;  /* 0xff800000a6a67808 */ /* 0x000fe40005000000 */
[----:B------:R-:W-:Y:S01]  /*4310*/  FSEL R136, R136, -INF , !P5 ;  /* 0xff80000088887808 */ /* 0x000fe20006800000 */
[----:B---3--:R-:W-:Y:S01]  /*4320*/  FMUL.FTZ R4, R24, c[0x0][0x2ec] ;  /* 0x0000bb0018047a20 */ /* 0x008fe20000410000 */
[----:B------:R-:W-:Y:S01]  /*4330*/  FSEL R101, R101, -INF , !P4 ;  /* 0xff80000065657808 */ /* 0x000fe20006000000 */
[----:B------:R-:W-:Y:S01]  /*4340*/  HMMA.16816.F32.BF16 R24, R16, R20, R32 ;  /* 0x000000141018723c */ /* 0x000fe20000041820 */
[----:B------:R-:W-:Y:S01]  /*4350*/  MUFU.TANH R30, R6 ;  /* 0x00000006001e7308 */ /* 0x000fe20000002400 */
[----:B-1----:R-:W-:-:S06]  /*4360*/  IADD3 R3, R0, 0x18, RZ ;  /* 0x0000001800037810 */ /* 0x002fcc0007ffe0ff */
[----:B------:R-:W-:Y:S01]  /*4370*/  HMMA.16816.F32.BF16 R16, R16, R22, R40 ;  /* 0x000000161010723c */ /* 0x000fe20000041828 */
[----:B------:R1:W3:Y:S01]  /*4380*/  MUFU.TANH R53, R4 ;  /* 0x0000000400357308 */ /* 0x0002e20000002400 */
[C---:B------:R-:W-:Y:S02]  /*4390*/  ISETP.GE.AND P0, PT, R3.reuse, R234, PT ;  /* 0x000000ea0300720c */ /* 0x040fe40003f06270 */
[C---:B------:R-:W-:Y:S02]  /*43a0*/  ISETP.GE.AND P3, PT, R3.reuse, R233, PT ;  /* 0x000000e90300720c */ /* 0x040fe40003f66270 */
[C---:B------:R-:W-:Y:S02]  /*43b0*/  ISETP.LT.OR P0, PT, R3.reuse, R230, P0 ;  /* 0x000000e60300720c */ /* 0x040fe40000701670 */
[C---:B------:R-:W-:Y:S01]  /*43c0*/  ISETP.LT.OR P3, PT, R3.reuse, R229, P3 ;  /* 0x000000e50300720c */ /* 0x040fe20001f61670 */
[----:B------:R-:W-:Y:S01]  /*43d0*/  MUFU.TANH R12, R12 ;  /* 0x0000000c000c7308 */ /* 0x000fe20000002400 */
[----:B------:R-:W-:-:S02]  /*43e0*/  ISETP.GE.AND P1, PT, R3, R232, PT ;  /* 0x000000e80300720c */ /* 0x000fc40003f26270 */
[----:B------:R-:W-:Y:S02]  /*43f0*/  ISETP.GE.AND P6, PT, R3, R231, PT ;  /* 0x000000e70300720c */ /* 0x000fe40003fc6270 */
[----:B------:R-:W-:Y:S02]  /*4400*/  FSEL R152, R152, -INF , !P0 ;  /* 0xff80000098987808 */ /* 0x000fe40004000000 */
[----:B------:R-:W-:Y:S01]  /*4410*/  FSEL R167, R167, -INF , !P3 ;  /* 0xff800000a7a77808 */ /* 0x000fe20005800000 */
[----:B------:R-:W-:Y:S01]  /*4420*/  FMUL.FTZ R7, R26, c[0x0][0x2ec] ;  /* 0x0000bb001a077a20 */ /* 0x000fe20000410000 */
[----:B-1----:R-:W-:Y:S01]  /*4430*/  IADD3 R4, R0, 0x19, RZ ;  /* 0x0000001900047810 */ /* 0x002fe20007ffe0ff */
[----:B------:R-:W-:Y:S01]  /*4440*/  FMUL.FTZ R6, R27, c[0x0][0x2ec] ;  /* 0x0000bb001b067a20 */ /* 0x000fe20000410000 */
[----:B------:R-:W-:Y:S01]  /*4450*/  ISETP.LT.OR P1, PT, R3, R228, P1 ;  /* 0x000000e40300720c */ /* 0x000fe20000f21670 */
[----:B------:R1:W-:Y:S01]  /*4460*/  MUFU.TANH R20, R7 ;  /* 0x0000000700147308 */ /* 0x0003e20000002400 */
[----:B------:R-:W-:-:S02]  /*4470*/  ISETP.GE.AND P2, PT, R4, R234, PT ;  /* 0x000000ea0400720c */ /* 0x000fc40003f46270 */
[----:B------:R-:W-:Y:S01]  /*4480*/  ISETP.LT.OR P6, PT, R3, R227, P6 ;  /* 0x000000e30300720c */ /* 0x000fe200037c1670 */
[----:B------:R-:W-:Y:S01]  /*4490*/  FMUL.FTZ R18, R18, c[0x0][0x2ec] ;  /* 0x0000bb0012127a20 */ /* 0x000fe20000410000 */
[----:B------:R-:W-:Y:S01]  /*44a0*/  ISETP.GE.AND P5, PT, R4, R233, PT ;  /* 0x000000e90400720c */ /* 0x000fe20003fa6270 */
[----:B------:R-:W-:Y:S01]  /*44b0*/  FMUL.FTZ R16, R16, c[0x0][0x2ec] ;  /* 0x0000bb0010107a20 */ /* 0x000fe20000410000 */
[C---:B------:R-:W-:Y:S01]  /*44c0*/  ISETP.GE.AND P0, PT, R4.reuse, R232, PT ;  /* 0x000000e80400720c */ /* 0x040fe20003f06270 */
[----:B------:R-:W-:Y:S01]  /*44d0*/  FMUL.FTZ R17, R17, c[0x0][0x2ec] ;  /* 0x0000bb0011117a20 */ /* 0x000fe20000410000 */
[C---:B------:R-:W-:Y:S01]  /*44e0*/  ISETP.GE.AND P3, PT, R4.reuse, R231, PT ;  /* 0x000000e70400720c */ /* 0x040fe20003f66270 */
[----:B------:R-:W-:Y:S01]  /*44f0*/  MUFU.TANH R18, R18 ;  /* 0x0000001200127308 */ /* 0x000fe20000002400 */
[----:B------:R-:W-:Y:S01]  /*4500*/  ISETP.LT.OR P2, PT, R4, R230, P2 ;  /* 0x000000e60400720c */ /* 0x000fe20001741670 */
[----:B------:R-:W-:Y:S01]  /*4510*/  FMUL.FTZ R19, R19, c[0x0][0x2ec] ;  /* 0x0000bb0013137a20 */ /* 0x000fe20000410000 */
[----:B------:R-:W-:-:S02]  /*4520*/  IADD3 R3, R0, 0x20, RZ ;  /* 0x0000002000037810 */ /* 0x000fc40007ffe0ff */
[----:B------:R-:W-:Y:S01]  /*4530*/  ISETP.LT.OR P5, PT, R4, R229, P5 ;  /* 0x000000e50400720c */ /* 0x000fe20002fa1670 */
[----:B-1----:R-:W-:Y:S01]  /*4540*/  FMUL.FTZ R7, R10, c[0x0][0x2ec] ;  /* 0x0000bb000a077a20 */ /* 0x002fe20000410000 */
[C---:B------:R-:W-:Y:S01]  /*4550*/  ISETP.LT.OR P0, PT, R4.reuse, R228, P0 ;  /* 0x000000e40400720c */ /* 0x040fe20000701670 */
[----:B------:R-:W-:Y:S01]  /*4560*/  MUFU.TANH R16, R16 ;  /* 0x0000001000107308 */ /* 0x000fe20000002400 */
[----:B------:R-:W-:Y:S01]  /*4570*/  ISETP.LT.OR P3, PT, R4, R227, P3 ;  /* 0x000000e30400720c */ /* 0x000fe20001f61670 */
[----:B------:R-:W-:Y:S01]  /*4580*/  FMUL.FTZ R4, R24, c[0x0][0x2ec] ;  /* 0x0000bb0018047a20 */ /* 0x000fe20000410000 */
[----:B------:R-:W-:Y:S02]  /*4590*/  FSEL R100, R100, -INF , !P1 ;  /* 0xff80000064647808 */ /* 0x000fe40004800000 */
[----:B------:R-:W-:Y:S02]  /*45a0*/  FSEL R107, R107, -INF , !P6 ;  /* 0xff8000006b6b7808 */ /* 0x000fe40007000000 */
[----:B------:R-:W-:Y:S01]  /*45b0*/  FSEL R138, R138, -INF , !P2 ;  /* 0xff8000008a8a7808 */ /* 0x000fe20005000000 */
[----:B------:R1:W1:Y:S01]  /*45c0*/  MUFU.TANH R28, R4 ;  /* 0x00000004001c7308 */ /* 0x0002620000002400 */
[----:B------:R-:W-:-:S02]  /*45d0*/  ISETP.GE.AND P4, PT, R3, R234, PT ;  /* 0x000000ea0300720c */ /* 0x000fc40003f86270 */
[C---:B------:R-:W-:Y:S02]  /*45e0*/  ISETP.GE.AND P1, PT, R3.reuse, R233, PT ;  /* 0x000000e90300720c */ /* 0x040fe40003f26270 */
[C---:B------:R-:W-:Y:S02]  /*45f0*/  ISETP.GE.AND P6, PT, R3.reuse, R232, PT ;  /* 0x000000e80300720c */ /* 0x040fe40003fc6270 */
[C---:B------:R-:W-:Y:S01]  /*4600*/  ISETP.GE.AND P2, PT, R3.reuse, R231, PT ;  /* 0x000000e70300720c */ /* 0x040fe20003f46270 */
[----:B------:R-:W-:Y:S01]  /*4610*/  MUFU.TANH R7, R7 ;  /* 0x0000000700077308 */ /* 0x000fe20000002400 */
[C---:B------:R-:W-:Y:S02]  /*4620*/  ISETP.LT.OR P4, PT, R3.reuse, R230, P4 ;  /* 0x000000e60300720c */ /* 0x040fe40002781670 */
[C---:B------:R-:W-:Y:S02]  /*4630*/  ISETP.LT.OR P1, PT, R3.reuse, R229, P1 ;  /* 0x000000e50300720c */ /* 0x040fe40000f21670 */
[----:B------:R-:W-:-:S02]  /*4640*/  ISETP.LT.OR P6, PT, R3, R228, P6 ;  /* 0x000000e40300720c */ /* 0x000fc400037c1670 */
[----:B------:R-:W-:Y:S01]  /*4650*/  ISETP.LT.OR P2, PT, R3, R227, P2 ;  /* 0x000000e30300720c */ /* 0x000fe20001741670 */
[----:B------:R-:W-:Y:S01]  /*4660*/  FMUL.FTZ R3, R25, c[0x0][0x2ec] ;  /* 0x0000bb0019037a20 */ /* 0x000fe20000410000 */
[----:B-1----:R-:W-:Y:S01]  /*4670*/  IADD3 R4, R0, 0x21, RZ ;  /* 0x0000002100047810 */ /* 0x002fe20007ffe0ff */
[----:B------:R1:W-:Y:S01]  /*4680*/  MUFU.TANH R24, R6 ;  /* 0x0000000600187308 */ /* 0x0003e20000002400 */
[----:B------:R-:W-:Y:S02]  /*4690*/  FSEL R139, R139, -INF , !P5 ;  /* 0xff8000008b8b7808 */ /* 0x000fe40006800000 */
[----:B------:R-:W-:Y:S02]  /*46a0*/  FSEL R45, R76, -INF , !P3 ;  /* 0xff8000004c2d7808 */ /* 0x000fe40005800000 */
[----:B------:R-:W-:Y:S02]  /*46b0*/  FSEL R180, R75, -INF , !P4 ;  /* 0xff8000004bb47808 */ /* 0x000fe40006000000 */
[----:B------:R-:W-:Y:S01]  /*46c0*/  FSEL R186, R74, -INF , !P1 ;  /* 0xff8000004aba7808 */ /* 0x000fe20004800000 */
[----:B------:R2:W-:Y:S01]  /*46d0*/  MUFU.TANH R21, R3 ;  /* 0x0000000300157308 */ /* 0x0005e20000002400 */
[----:B------:R-:W-:-:S02]  /*46e0*/  ISETP.GE.AND P5, PT, R4, R234, PT ;  /* 0x000000ea0400720c */ /* 0x000fc40003fa6270 */
[C---:B------:R-:W-:Y:S02]  /*46f0*/  ISETP.GE.AND P3, PT, R4.reuse, R233, PT ;  /* 0x000000e90400720c */ /* 0x040fe40003f66270 */
[C---:B------:R-:W-:Y:S02]  /*4700*/  ISETP.GE.AND P4, PT, R4.reuse, R232, PT ;  /* 0x000000e80400720c */ /* 0x040fe40003f86270 */
[C---:B------:R-:W-:Y:S01]  /*4710*/  ISETP.GE.AND P1, PT, R4.reuse, R231, PT ;  /* 0x000000e70400720c */ /* 0x040fe20003f26270 */
[----:B-1----:R-:W-:Y:S01]  /*4720*/  FMUL.FTZ R6, R9, c[0x0][0x2ec] ;  /* 0x0000bb0009067a20 */ /* 0x002fe20000410000 */
[----:B------:R-:W-:Y:S01]  /*4730*/  FSEL R44, R79, -INF , !P0 ;  /* 0xff8000004f2c7808 */ /* 0x000fe20004000000 */
[----:B------:R-:W-:Y:S01]  /*4740*/  MUFU.TANH R17, R17 ;  /* 0x0000001100117308 */ /* 0x000fe20000002400 */
[C---:B------:R-:W-:Y:S02]  /*4750*/  ISETP.LT.OR P5, PT, R4.reuse, R230, P5 ;  /* 0x000000e60400720c */ /* 0x040fe40002fa1670 */
[----:B------:R-:W-:-:S02]  /*4760*/  ISETP.LT.OR P3, PT, R4, R229, P3 ;  /* 0x000000e50400720c */ /* 0x000fc40001f61670 */
[----:B------:R-:W-:Y:S02]  /*4770*/  ISETP.LT.OR P4, PT, R4, R228, P4 ;  /* 0x000000e40400720c */ /* 0x000fe40002781670 */
[----:B--2---:R-:W-:Y:S01]  /*4780*/  IADD3 R3, R0, 0x28, RZ ;  /* 0x0000002800037810 */ /* 0x004fe20007ffe0ff */
[----:B------:R1:W-:Y:S01]  /*4790*/  MUFU.TANH R9, R6 ;  /* 0x0000000600097308 */ /* 0x0003e20000002400 */
[----:B------:R-:W-:Y:S01]  /*47a0*/  ISETP.LT.OR P1, PT, R4, R227, P1 ;  /* 0x000000e30400720c */ /* 0x000fe20000f21670 */
[----:B------:R-:W-:Y:S01]  /*47b0*/  FMUL.FTZ R4, R8, c[0x0][0x2ec] ;  /* 0x0000bb0008047a20 */ /* 0x000fe20000410000 */
[----:B------:R-:W-:Y:S02]  /*47c0*/  FSEL R169, R73, -INF , !P6 ;  /* 0xff80000049a97808 */ /* 0x000fe40007000000 */
[C---:B------:R-:W-:Y:S02]  /*47d0*/  ISETP.GE.AND P0, PT, R3.reuse, R234, PT ;  /* 0x000000ea0300720c */ /* 0x040fe40003f06270 */
[C---:B------:R-:W-:Y:S01]  /*47e0*/  ISETP.GE.AND P6, PT, R3.reuse, R233, PT ;  /* 0x000000e90300720c */ /* 0x040fe20003fc6270 */
[----:B------:R2:W2:Y:S01]  /*47f0*/  MUFU.TANH R8, R4 ;  /* 0x0000000400087308 */ /* 0x0004a20000002400 */
[----:B------:R-:W-:-:S02]  /*4800*/  ISETP.LT.OR P0, PT, R3, R230, P0 ;  /* 0x000000e60300720c */ /* 0x000fc40000701670 */
[----:B------:R-:W-:Y:S02]  /*4810*/  ISETP.LT.OR P6, PT, R3, R229, P6 ;  /* 0x000000e50300720c */ /* 0x000fe400037c1670 */
[----:B----4-:R-:W-:Y:S02]  /*4820*/  FSEL R175, R65, -INF , !P2 ;  /* 0xff80000041af7808 */ /* 0x010fe40005000000 */
[----:B------:R-:W-:Y:S01]  /*4830*/  FSEL R179, R77, -INF , !P5 ;  /* 0xff8000004db37808 */ /* 0x000fe20006800000 */
[----:B-1----:R-:W-:Y:S01]  /*4840*/  FMUL.FTZ R6, R11, c[0x0][0x2ec] ;  /* 0x0000bb000b067a20 */ /* 0x002fe20000410000 */
[----:B------:R-:W-:Y:S01]  /*4850*/  FSEL R182, R78, -INF , !P3 ;  /* 0xff8000004eb67808 */ /* 0x000fe20005800000 */
[----:B------:R-:W-:Y:S01]  /*4860*/  MUFU.TANH R19, R19 ;  /* 0x0000001300137308 */ /* 0x000fe20000002400 */
[----:B------:R-:W-:Y:S02]  /*4870*/  FSEL R174, R69, -INF , !P1 ;  /* 0xff80000045ae7808 */ /* 0x000fe40004800000 */
[----:B-----5:R-:W-:-:S02]  /*4880*/  FSEL R177, R55, -INF , !P0 ;  /* 0xff80000037b17808 */ /* 0x020fc40004000000 */
[----:B------:R-:W-:Y:S02]  /*4890*/  FSEL R181, R54, -INF , !P6 ;  /* 0xff80000036b57808 */ /* 0x000fe40007000000 */
[----:B--2---:R-:W-:Y:S01]  /*48a0*/  IADD3 R4, R0, 0x29, RZ ;  /* 0x0000002900047810 */ /* 0x004fe20007ffe0ff */
[----:B------:R-:W1:Y:S01]  /*48b0*/  MUFU.TANH R6, R6 ;  /* 0x0000000600067308 */ /* 0x000e620000002400 */
[C---:B------:R-:W-:Y:S02]  /*48c0*/  ISETP.GE.AND P2, PT, R3.reuse, R232, PT ;  /* 0x000000e80300720c */ /* 0x040fe40003f46270 */
[----:B------:R-:W-:Y:S02]  /*48d0*/  ISETP.GE.AND P5, PT, R3, R231, PT ;  /* 0x000000e70300720c */ /* 0x000fe40003fa6270 */
[C---:B------:R-:W-:Y:S02]  /*48e0*/  ISETP.GE.AND P3, PT, R4.reuse, R234, PT ;  /* 0x000000ea0400720c */ /* 0x040fe40003f66270 */
[C---:B------:R-:W-:Y:S01]  /*48f0*/  ISETP.GE.AND P1, PT, R4.reuse, R233, PT ;  /* 0x000000e90400720c */ /* 0x040fe20003f26270 */
[----:B------:R-:W-:Y:S01]  /*4900*/  MUFU.TANH R13, R13 ;  /* 0x0000000d000d7308 */ /* 0x000fe20000002400 */
[----:B------:R-:W-:Y:S01]  /*4910*/  BAR.SYNC.DEFER_BLOCKING 0x0 ;  /* 0x0000000000007b1d */ /* 0x000fe20000010000 */
[----:B------:R-:W-:-:S02]  /*4920*/  ISETP.GE.AND P0, PT, R4, R232, PT ;  /* 0x000000e80400720c */ /* 0x000fc40003f06270 */
[C---:B------:R-:W-:Y:S02]  /*4930*/  ISETP.GE.AND P6, PT, R4.reuse, R231, PT ;  /* 0x000000e70400720c */ /* 0x040fe40003fc6270 */
        /* <DEDUP_REMOVED lines=9> */
[----:B---3--:R-:W-:Y:S02]  /*49d0*/  FSEL R165, R53, -INF , !P2 ;  /* 0xff80000035a57808 */ /* 0x008fe40005000000 */
        /* <DEDUP_REMOVED lines=20> */
[----:B------:R-:W-:Y:S02]  /*4b20*/  FSEL R192, R21, -INF , !P1 ;  /* 0xff80000015c07808 */ /* 0x000fe40004800000 */
[----:B------:R-:W-:Y:S02]  /*4b30*/  ISETP.GE.AND P0, PT, R3, R234, PT ;  /* 0x000000ea0300720c */ /* 0x000fe40003f06270 */
[C---:B------:R-:W-:Y:S02]  /*4b40*/  ISETP.GE.AND P6, PT, R4.reuse, R233, PT ;  /* 0x000000e90400720c */ /* 0x040fe40003fc6270 */
[C---:B------:R-:W-:Y:S02]  /*4b50*/  ISETP.GE.AND P4, PT, R4.reuse, R232, PT ;  /* 0x000000e80400720c */ /* 0x040fe40003f86270 */
[----:B------:R-:W-:-:S02]  /*4b60*/  ISETP.GE.AND P2, PT, R4, R231, PT ;  /* 0x000000e70400720c */ /* 0x000fc40003f46270 */
[C---:B------:R-:W-:Y:S02]  /*4b70*/  ISETP.GE.AND P5, PT, R3.reuse, R233, PT ;  /* 0x000000e90300720c */ /* 0x040fe40003fa6270 */
[C---:B------:R-:W-:Y:S02]  /*4b80*/  ISETP.GE.AND P3, PT, R3.reuse, R232, PT ;  /* 0x000000e80300720c */ /* 0x040fe40003f66270 */
[C---:B------:R-:W-:Y:S02]  /*4b90*/  ISETP.GE.AND P1, PT, R3.reuse, R231, PT ;  /* 0x000000e70300720c */ /* 0x040fe40003f26270 */
[C---:B------:R-:W-:Y:S02]  /*4ba0*/  ISETP.LT.OR P6, PT, R4.reuse, R229, P6 ;  /* 0x000000e50400720c */ /* 0x040fe400037c1670 */
[C---:B------:R-:W-:Y:S02]  /*4bb0*/  ISETP.LT.OR P4, PT, R4.reuse, R228, P4 ;  /* 0x000000e40400720c */ /* 0x040fe40002781670 */
[----:B------:R-:W-:Y:S01]  /*4bc0*/  ISETP.LT.OR P2, PT, R4, R227, P2 ;  /* 0x000000e30400720c */ /* 0x000fe20001741670 */
[----:B------:R-:W-:Y:S01]  /*4bd0*/  FMUL.FTZ R4, R14, c[0x0][0x2ec] ;  /* 0x0000bb000e047a20 */ /* 0x000fe20000410000 */
[----:B------:R-:W-:-:S02]  /*4be0*/  ISETP.LT.OR P0, PT, R3, R230, P0 ;  /* 0x000000e60300720c */ /* 0x000fc40000701670 */
[C---:B------:R-:W-:Y:S02]  /*4bf0*/  ISETP.LT.OR P5, PT, R3.reuse, R229, P5 ;  /* 0x000000e50300720c */ /* 0x040fe40002fa1670 */
[C---:B------:R-:W-:Y:S01]  /*4c00*/  ISETP.LT.OR P3, PT, R3.reuse, R228, P3 ;  /* 0x000000e40300720c */ /* 0x040fe20001f61670 */
[----:B------:R-:W2:Y:S01]  /*4c10*/  MUFU.TANH R4, R4 ;  /* 0x0000000400047308 */ /* 0x000ea20000002400 */
[----:B------:R-:W-:Y:S01]  /*4c20*/  ISETP.LT.OR P1, PT, R3, R227, P1 ;  /* 0x000000e30300720c */ /* 0x000fe20000f21670 */
[----:B------:R-:W-:Y:S01]  /*4c30*/  FMUL.FTZ R3, R15, c[0x0][0x2ec] ;  /* 0x0000bb000f037a20 */ /* 0x000fe20000410000 */
[----:B------:R-:W-:Y:S02]  /*4c40*/  FSEL R196, R18, -INF , !P5 ;  /* 0xff80000012c47808 */ /* 0x000fe40006800000 */
[----:B------:R-:W-:Y:S02]  /*4c50*/  ISETP.GT.AND P5, PT, R236, R161, PT ;  /* 0x000000a1ec00720c */ /* 0x000fe40003fa4270 */
[----:B------:R-:W-:Y:S01]  /*4c60*/  IADD3 R0, R0, 0x39, RZ ;  /* 0x0000003900007810 */ /* 0x000fe20007ffe0ff */
[----:B------:R-:W3:Y:S01]  /*4c70*/  MUFU.TANH R3, R3 ;  /* 0x0000000300037308 */ /* 0x000ee20000002400 */
[----:B------:R-:W-:-:S02]  /*4c80*/  FSEL R197, R24, -INF , !P6 ;  /* 0xff80000018c57808 */ /* 0x000fc40007000000 */
[----:B------:R-:W-:Y:S02]  /*4c90*/  FSEL R185, R9, -INF , !P4 ;  /* 0xff80000009b97808 */ /* 0x000fe40006000000 */
[----:B-1----:R-:W-:Y:S02]  /*4ca0*/  FSEL R189, R6, -INF , !P2 ;  /* 0xff80000006bd7808 */ /* 0x002fe40005000000 */
        /* <DEDUP_REMOVED lines=9> */
[----:B------:R-:W-:-:S02]  /*4d40*/  FSEL R183, R12, -INF , !P3 ;  /* 0xff8000000cb77808 */ /* 0x000fc40005800000 */
[----:B--2---:R-:W-:Y:S02]  /*4d50*/  FSEL R188, R4, -INF , !P1 ;  /* 0xff80000004bc7808 */ /* 0x004fe40004800000 */
[----:B------:R-:W-:Y:S02]  /*4d60*/  FSEL R194, R17, -INF , !P6 ;  /* 0xff80000011c27808 */ /* 0x000fe40007000000 */
[----:B------:R-:W-:Y:S02]  /*4d70*/  FSEL R198, R19, -INF , !P4 ;  /* 0xff80000013c67808 */ /* 0x000fe40006000000 */
[----:B------:R-:W-:Y:S02]  /*4d80*/  FSEL R184, R13, -INF , !P2 ;  /* 0xff8000000db87808 */ /* 0x000fe40005000000 */
[----:B---3--:R-:W-:Y:S01]  /*4d90*/  FSEL R190, R3, -INF , !P0 ;  /* 0xff80000003be7808 */ /* 0x008fe20004000000 */
        /* <DEDUP_REMOVED lines=58> */
.L_x_871:
[----:B------:R-:W-:Y:S05]  /*5140*/  BSYNC B0 ;  /* 0x0000000000007941 */ /* 0x000fea0003800000 */
.L_x_870:
[----:B------:R-:W0:Y:S02]  /*5150*/  LDGDEPBAR ;  /* 0x00000000000079af */ /* 0x000e240000000000 */
.L_x_869:
        /* <DEDUP_REMOVED lines=105> */
[----:B-----5:R-:W-:-:S03]  /*57f0*/  FFMA.FTZ R5, R52, c[0x0][0x23c], -R0 ;  /* 0x00008f0034057a23 */ /* 0x020fc60000010800 */
[----:B------:R-:W-:Y:S01]  /*5800*/  MUFU.EX2 R37, R7 ;  /* 0x0000000700257308 */ /* 0x000fe20000000800 */
[----:B------:R-:W-:Y:S01]  /*5810*/  FMUL.FTZ R8, R105, c[0x0][0x23c] ;  /* 0x00008f0069087a20 */ /* 0x000fe20000410000 */
[----:B---3--:R-:W-:Y:S01]  /*5820*/  F2FP.BF16.PACK_AB R6, R13, R36 ;  /* 0x000000240d06723e */ /* 0x008fe200000010ff */
[----:B------:R-:W-:-:S05]  /*5830*/  FMUL.FTZ R2, R104, c[0x0][0x23c] ;  /* 0x00008f0068027a20 */ /* 0x000fca0000410000 */
[----:B------:R1:W2:Y:S01]  /*5840*/  MUFU.EX2 R252, R5 ;  /* 0x0000000500fc7308 */ /* 0x0002a20000000800 */
[----:B------:R-:W-:Y:S02]  /*5850*/  FSEL R2, R2, RZ, P0 ;  /* 0x000000ff02027208 */ /* 0x000fe40000000000 */
[----:B------:R-:W-:-:S03]  /*5860*/  FSETP.NEU.FTZ.AND P0, PT, R105, -INF , PT ;  /* 0xff8000006900780b */ /* 0x000fc60003f1d000 */
[--C-:B------:R-:W-:Y:S01]  /*5870*/  FFMA.FTZ R9, R64, c[0x0][0x23c], -R2.reuse ;  /* 0x00008f0040097a23 */ /* 0x100fe20000010802 */
[----:B------:R-:W-:Y:S01]  /*5880*/  FSEL R12, R8, RZ, P0 ;  /* 0x000000ff080c7208 */ /* 0x000fe20000000000 */
[--C-:B------:R-:W-:Y:S02]  /*5890*/  FFMA.FTZ R8, R63, c[0x0][0x23c], -R2.reuse ;  /* 0x00008f003f087a23 */ /* 0x100fe40000010802 */
[----:B------:R-:W-:Y:S01]  /*58a0*/  MUFU.EX2 R248, R9 ;  /* 0x0000000900f87308 */ /* 0x000fe20000000800 */
[----:B-1----:R-:W-:Y:S01]  /*58b0*/  FFMA.FTZ R5, R61, c[0x0][0x23c], -R2 ;  /* 0x00008f003d057a23 */ /* 0x002fe20000010802 */
[----:B--2---:R-:W-:-:S06]  /*58c0*/  F2FP.BF16.PACK_AB R7, R252, R250 ;  /* 0x000000fafc07723e */ /* 0x004fcc00000010ff */
[----:B------:R1:W-:Y:S08]  /*58d0*/  MUFU.EX2 R247, R5 ;  /* 0x0000000500f77308 */ /* 0x0003f00000000800 */
[----:B------:R2:W3:Y:S01]  /*58e0*/  MUFU.EX2 R249, R8 ;  /* 0x0000000800f97308 */ /* 0x0004e20000000800 */
[----:B-1----:R-:W-:-:S07]  /*58f0*/  FFMA.FTZ R5, R62, c[0x0][0x23c], -R2 ;  /* 0x00008f003e057a23 */ /* 0x002fce0000010802 */
[----:B------:R1:W-:Y:S01]  /*5900*/  MUFU.EX2 R242, R5 ;  /* 0x0000000500f27308 */ /* 0x0003e20000000800 */
[----:B--2---:R-:W-:Y:S01]  /*5910*/  FFMA.FTZ R8, R66, c[0x0][0x23c], -R12 ;  /* 0x00008f0042087a23 */ /* 0x004fe2000001080c */
[----:B---3--:R-:W-:-:S06]  /*5920*/  F2FP.BF16.PACK_AB R10, R249, R248 ;  /* 0x000000f8f90a723e */ /* 0x008fcc00000010ff */
[----:B------:R2:W-:Y:S01]  /*5930*/  MUFU.EX2 R239, R8 ;  /* 0x0000000800ef7308 */ /* 0x0005e20000000800 */
[----:B-1----:R-:W-:-:S07]  /*5940*/  F2FP.BF16.PACK_AB R5, R251, R37 ;  /* 0x00000025fb05723e */ /* 0x002fce00000010ff */
[----:B------:R-:W-:Y:S01]  /*5950*/  HMMA.16816.F32.BF16 R120, R4, R24, RZ ;  /* 0x000000180478723c */ /* 0x000fe200000418ff */
[----:B--2---:R-:W-:-:S04]  /*5960*/  FFMA.FTZ R8, R72, c[0x0][0x23c], -R12 ;  /* 0x00008f0048087a23 */ /* 0x004fc8000001080c */
        /* <DEDUP_REMOVED lines=31> */
[----:B------:R-:W-:Y:S07]  /*5b60*/  LDSM.16.MT88.4 R16, [R222+0x9400] ;  /* 0x00940000de10783b */ /* 0x000fee0000004200 */
[----:B------:R-:W-:Y:S01]  /*5b70*/  HMMA.16816.F32.BF16 R56, R8, R20, RZ ;  /* 0x000000140838723c */ /* 0x000fe200000418ff */
[----:B-1----:R-:W-:-:S07]  /*5b80*/  FFMA.FTZ R4, R100, c[0x0][0x23c], -R3 ;  /* 0x00008f0064047a23 */ /* 0x002fce0000010803 */
[----:B------:R-:W-:Y:S01]  /*5b90*/  HMMA.16816.F32.BF16 R124, R8, R22, RZ ;  /* 0x00000016087c723c */ /* 0x000fe200000418ff */
[----:B------:R-:W1:Y:S01]  /*5ba0*/  LDSM.16.MT88.4 R20, [R220+0x9400] ;  /* 0x00940000dc14783b */ /* 0x000e620000004200 */
[----:B------:R-:W-:Y:S01]  /*5bb0*/  MOV R100, R13 ;  /* 0x0000000d00647202 */ /* 0x000fe20000000f00 */
[----:B------:R2:W-:Y:S01]  /*5bc0*/  MUFU.EX2 R244, R4 ;  /* 0x0000000400f47308 */ /* 0x0005e20000000800 */
[----:B------:R-:W-:-:S04]  /*5bd0*/  FFMA.FTZ R13, R173, c[0x0][0x23c], -R0 ;  /* 0x00008f00ad0d7a23 */ /* 0x000fc80000010800 */
[C---:B------:R-:W-:Y:S03]  /*5be0*/  HMMA.16816.F32.BF16 R52, R8.reuse, R28, RZ ;  /* 0x0000001c0834723c */ /* 0x040fe600000418ff */
[----:B------:R3:W-:Y:S05]  /*5bf0*/  MUFU.EX2 R202, R13 ;  /* 0x0000000d00ca7308 */ /* 0x0007ea0000000800 */
[----:B------:R-:W-:Y:S01]  /*5c00*/  HMMA.16816.F32.BF16 R140, R8, R30, RZ ;  /* 0x0000001e088c723c */ /* 0x000fe200000418ff */
[----:B------:R-:W4:Y:S01]  /*5c10*/  LDSM.16.MT88.4 R28, [R222+0xa400] ;  /* 0x00a40000de1c783b */ /* 0x000f220000004200 */
[----:B--2---:R-:W-:-:S04]  /*5c20*/  FFMA.FTZ R4, R44, c[0x0][0x23c], -R3 ;  /* 0x00008f002c047a23 */ /* 0x004fc80000010803 */
[----:B------:R2:W5:Y:S02]  /*5c30*/  MUFU.EX2 R243, R4 ;  /* 0x0000000400f37308 */ /* 0x0005640000000800 */
[----:B------:R-:W-:Y:S01]  /*5c40*/  HMMA.16816.F32.BF16 R48, R8, R32, RZ ;  /* 0x000000200830723c */ /* 0x000fe200000418ff */
[----:B---3--:R-:W-:-:S05]  /*5c50*/  FFMA.FTZ R13, R172, c[0x0][0x23c], -R0 ;  /* 0x00008f00ac0d7a23 */ /* 0x008fca0000010800 */
[----:B------:R3:W-:Y:S02]  /*5c60*/  MUFU.EX2 R203, R13 ;  /* 0x0000000d00cb7308 */ /* 0x0007e40000000800 */
[----:B------:R-:W-:Y:S01]  /*5c70*/  HMMA.16816.F32.BF16 R144, R8, R34, RZ ;  /* 0x000000220890723c */ /* 0x000fe200000418ff */
[----:B------:R-:W1:Y:S01]  /*5c80*/  LDSM.16.MT88.4 R32, [R220+0xb400] ;  /* 0x00b40000dc20783b */ /* 0x000e620000004200 */
[----:B--2---:R-:W-:Y:S01]  /*5c90*/  FFMA.FTZ R4, R137, c[0x0][0x23c], -R0 ;  /* 0x00008f0089047a23 */ /* 0x004fe20000010800 */
[----:B-----5:R-:W-:-:S03]  /*5ca0*/  F2FP.BF16.PACK_AB R6, R243, R244 ;  /* 0x000000f4f306723e */ /* 0x020fc600000010ff */
[----:B------:R2:W-:Y:S01]  /*5cb0*/  MUFU.EX2 R218, R4 ;  /* 0x0000000400da7308 */ /* 0x0005e20000000800 */
[----:B---3--:R-:W-:-:S07]  /*5cc0*/  FFMA.FTZ R13, R180, c[0x0][0x23c], -R2 ;  /* 0x00008f00b40d7a23 */ /* 0x008fce0000010802 */
[----:B------:R3:W-:Y:S01]  /*5cd0*/  MUFU.EX2 R201, R13 ;  /* 0x0000000d00c97308 */ /* 0x0007e20000000800 */
[----:B--2---:R-:W-:-:S07]  /*5ce0*/  FFMA.FTZ R4, R136, c[0x0][0x23c], -R0 ;  /* 0x00008f0088047a23 */ /* 0x004fce0000010800 */
[----:B------:R2:W5:Y:S01]  /*5cf0*/  MUFU.EX2 R237, R4 ;  /* 0x0000000400ed7308 */ /* 0x0005620000000800 */
[----:B---3--:R-:W-:-:S07]  /*5d00*/  FFMA.FTZ R13, R179, c[0x0][0x23c], -R2 ;  /* 0x00008f00b30d7a23 */ /* 0x008fce0000010802 */
[----:B------:R3:W-:Y:S01]  /*5d10*/  MUFU.EX2 R200, R13 ;  /* 0x0000000d00c87308 */ /* 0x0007e20000000800 */
[----:B--2---:R-:W-:Y:S01]  /*5d20*/  FFMA.FTZ R4, R107, c[0x0][0x23c], -R0 ;  /* 0x00008f006b047a23 */ /* 0x004fe20000010800 */
[----:B-----5:R-:W-:-:S06]  /*5d30*/  F2FP.BF16.PACK_AB R5, R237, R218 ;  /* 0x000000daed05723e */ /* 0x020fcc00000010ff */
[----:B------:R2:W-:Y:S01]  /*5d40*/  MUFU.EX2 R235, R4 ;  /* 0x0000000400eb7308 */ /* 0x0005e20000000800 */
[----:B---3--:R-:W-:-:S07]  /*5d50*/  FFMA.FTZ R13, R177, c[0x0][0x23c], -R2 ;  /* 0x00008f00b10d7a23 */ /* 0x008fce0000010802 */
[----:B------:R3:W-:Y:S01]  /*5d60*/  MUFU.EX2 R180, R13 ;  /* 0x0000000d00b47308 */ /* 0x0007e20000000800 */
[----:B--2---:R-:W-:Y:S02]  /*5d70*/  FFMA.FTZ R4, R45, c[0x0][0x23c], -R0 ;  /* 0x00008f002d047a23 */ /* 0x004fe40000010800 */
[----:B------:R-:W-:Y:S05]  /*5d80*/  HMMA.16816.F32.BF16 R44, R8, R40, RZ ;  /* 0x00000028082c723c */ /* 0x000fea00000418ff */
[----:B------:R2:W5:Y:S01]  /*5d90*/  MUFU.EX2 R219, R4 ;  /* 0x0000000400db7308 */ /* 0x0005620000000800 */
[----:B---3--:R-:W-:-:S07]  /*5da0*/  FFMA.FTZ R13, R176, c[0x0][0x23c], -R2 ;  /* 0x00008f00b00d7a23 */ /* 0x008fce0000010802 */
[----:B------:R3:W-:Y:S01]  /*5db0*/  MUFU.EX2 R179, R13 ;  /* 0x0000000d00b37308 */ /* 0x0007e20000000800 */
[----:B--2---:R-:W-:Y:S01]  /*5dc0*/  FFMA.FTZ R4, R149, c[0x0][0x23c], -R2 ;  /* 0x00008f0095047a23 */ /* 0x004fe20000010802 */
[----:B-----5:R-:W-:-:S06]  /*5dd0*/  F2FP.BF16.PACK_AB R7, R219, R235 ;  /* 0x000000ebdb07723e */ /* 0x020fcc00000010ff */
[----:B------:R2:W-:Y:S01]  /*5de0*/  MUFU.EX2 R217, R4 ;  /* 0x0000000400d97308 */ /* 0x0005e20000000800 */
[----:B---3--:R-:W-:Y:S01]  /*5df0*/  FFMA.FTZ R13, R186, c[0x0][0x23c], -R12 ;  /* 0x00008f00ba0d7a23 */ /* 0x008fe2000001080c */
[----:B------:R-:W-:-:S06]  /*5e00*/  MOV R186, R100 ;  /* 0x0000006400ba7202 */ /* 0x000fcc0000000f00 */
[----:B------:R3:W-:Y:S01]  /*5e10*/  MUFU.EX2 R177, R13 ;  /* 0x0000000d00b17308 */ /* 0x0007e20000000800 */
[----:B--2---:R-:W-:Y:S02]  /*5e20*/  FFMA.FTZ R4, R148, c[0x0][0x23c], -R2 ;  /* 0x00008f0094047a23 */ /* 0x004fe40000010802 */
[----:B------:R-:W-:Y:S05]  /*5e30*/  HMMA.16816.F32.BF16 R148, R8, R42, RZ ;  /* 0x0000002a0894723c */ /* 0x000fea00000418ff */
[----:B------:R2:W5:Y:S01]  /*5e40*/  MUFU.EX2 R216, R4 ;  /* 0x0000000400d87308 */ /* 0x0005620000000800 */
[----:B---3--:R-:W-:Y:S01]  /*5e50*/  FFMA.FTZ R13, R182, c[0x0][0x23c], -R12 ;  /* 0x00008f00b60d7a23 */ /* 0x008fe2000001080c */
[----:B------:R-:W-:Y:S01]  /*5e60*/  MOV R182, R101 ;  /* 0x0000006500b67202 */ /* 0x000fe20000000f00 */
[----:B------:R-:W-:-:S05]  /*5e70*/  FFMA.FTZ R8, R152, c[0x0][0x23c], -R2 ;  /* 0x00008f0098087a23 */ /* 0x000fca0000010802 */
[----:B------:R3:W-:Y:S08]  /*5e80*/  MUFU.EX2 R176, R13 ;  /* 0x0000000d00b07308 */ /* 0x0007f00000000800 */
[----:B------:R4:W-:Y:S01]  /*5e90*/  MUFU.EX2 R215, R8 ;  /* 0x0000000800d77308 */ /* 0x0009e20000000800 */
[----:B--2---:R-:W-:-:S07]  /*5ea0*/  F2FP.BF16.PACK_AB R4, R245, R240 ;  /* 0x000000f0f504723e */ /* 0x004fce00000010ff */
[----:B-1----:R-:W-:Y:S01]  /*5eb0*/  HMMA.16816.F32.BF16 R160, R4, R20, R120 ;  /* 0x0000001404a0723c */ /* 0x002fe20000041878 */
[----:B---3--:R-:W-:Y:S01]  /*5ec0*/  FFMA.FTZ R13, R181, c[0x0][0x23c], -R12 ;  /* 0x00008f00b50d7a23 */ /* 0x008fe2000001080c */
[----:B------:R-:W-:-:S03]  /*5ed0*/  MOV R181, R106 ;  /* 0x0000006a00b57202 */ /* 0x000fc60000000f00 */
[----:B------:R1:W-:Y:S01]  /*5ee0*/  MUFU.EX2 R107, R13 ;  /* 0x0000000d006b7308 */ /* 0x0003e20000000800 */
[----:B----4-:R-:W-:Y:S02]  /*5ef0*/  FFMA.FTZ R8, R138, c[0x0][0x23c], -R2 ;  /* 0x00008f008a087a23 */ /* 0x010fe40000010802 */
[C---:B------:R-:W-:Y:S05]  /*5f00*/  HMMA.16816.F32.BF16 R120, R4.reuse, R22, R88 ;  /* 0x000000160478723c */ /* 0x040fea0000041858 */
[----:B------:R2:W-:Y:S03]  /*5f10*/  MUFU.EX2 R214, R8 ;  /* 0x0000000800d67308 */ /* 0x0005e60000000800 */
[----:B------:R-:W-:Y:S01]  /*5f20*/  HMMA.16816.F32.BF16 R156, R4, R16, R116 ;  /* 0x00000010049c723c */ /* 0x000fe20000041874 */
[----:B-1----:R-:W-:Y:S01]  /*5f30*/  FFMA.FTZ R13, R178, c[0x0][0x23c], -R12 ;  /* 0x00008f00b20d7a23 */ /* 0x002fe2000001080c */
[----:B------:R-:W-:-:S06]  /*5f40*/  MOV R178, R15 ;  /* 0x0000000f00b27202 */ /* 0x000fcc0000000f00 */
[----:B------:R-:W-:Y:S01]  /*5f50*/  HMMA.16816.F32.BF16 R88, R4, R30, R76 ;  /* 0x0000001e0458723c */ /* 0x000fe2000004184c */
[----:B------:R-:W-:Y:S01]  /*5f60*/  MUFU.EX2 R106, R13 ;  /* 0x0000000d006a7308 */ /* 0x000fe20000000800 */
[----:B--2---:R-:W-:-:S06]  /*5f70*/  FFMA.FTZ R8, R153, c[0x0][0x23c], -R12 ;  /* 0x00008f0099087a23 */ /* 0x004fcc000001080c */
        /* <DEDUP_REMOVED lines=8> */
[----:B-1----:R-:W-:-:S07]  /*6000*/  FFMA.FTZ R8, R167, c[0x0][0x23c], -R12 ;  /* 0x00008f00a7087a23 */ /* 0x002fce000001080c */
[----:B------:R-:W-:Y:S01]  /*6010*/  HMMA.16816.F32.BF16 R80, R4, R38, R64 ;  /* 0x000000260450723c */ /* 0x000fe20000041840 */
[----:B------:R1:W-:Y:S02]  /*6020*/  MUFU.EX2 R211, R8 ;  /* 0x0000000800d37308 */ /* 0x0003e40000000800 */
[----:B-1----:R-:W-:-:S05]  /*6030*/  FFMA.FTZ R8, R139, c[0x0][0x23c], -R12 ;  /* 0x00008f008b087a23 */ /* 0x002fca000001080c */
[C---:B------:R-:W-:Y:S01]  /*6040*/  HMMA.16816.F32.BF16 R136, R4.reuse, R18, R84 ;  /* 0x000000120488723c */ /* 0x040fe20000041854 */
[----:B------:R1:W3:Y:S07]  /*6050*/  MUFU.EX2 R210, R8 ;  /* 0x0000000800d27308 */ /* 0x0002ee0000000800 */
[----:B------:R-:W-:Y:S07]  /*6060*/  HMMA.16816.F32.BF16 R84, R4, R34, R72 ;  /* 0x000000220454723c */ /* 0x000fee0000041848 */
[----:B-----5:R-:W-:-:S02]  /*6070*/  F2FP.BF16.PACK_AB R4, R216, R217 ;  /* 0x000000d9d804723e */ /* 0x020fc400000010ff */
[----:B--2---:R-:W-:Y:S01]  /*6080*/  F2FP.BF16.PACK_AB R5, R213, R212 ;  /* 0x000000d4d505723e */ /* 0x004fe200000010ff */
[--C-:B-1----:R-:W-:Y:S01]  /*6090*/  FFMA.FTZ R8, R169, c[0x0][0x23c], -R3.reuse ;  /* 0x00008f00a9087a23 */ /* 0x102fe20000010803 */
[----:B------:R-:W-:Y:S02]  /*60a0*/  F2FP.BF16.PACK_AB R6, R214, R215 ;  /* 0x000000d7d606723e */ /* 0x000fe400000010ff */
[----:B---3--:R-:W-:Y:S01]  /*60b0*/  F2FP.BF16.PACK_AB R7, R210, R211 ;  /* 0x000000d3d207723e */ /* 0x008fe200000010ff */
[----:B------:R1:W-:Y:S06]  /*60c0*/  MUFU.EX2 R209, R8 ;  /* 0x0000000800d17308 */ /* 0x0003ec0000000800 */
        /* <DEDUP_REMOVED lines=9> */
[C---:B------:R-:W-:Y:S01]  /*6160*/  HMMA.16816.F32.BF16 R48, R4.reuse, R18, R128 ;  /* 0x000000120430723c */ /* 0x040fe20000041880 */
[----:B------:R-:W3:Y:S07]  /*6170*/  LDSM.16.MT88.4 R16, [R220+0x9800] ;  /* 0x00980000dc10783b */ /* 0x000eee0000004200 */
[----:B------:R-:W-:Y:S01]  /*6180*/  HMMA.16816.F32.BF16 R168, R4, R36, R44 ;  /* 0x0000002404a8723c */ /* 0x000fe2000004182c */
[----:B-1----:R-:W-:-:S04]  /*6190*/  FFMA.FTZ R8, R164, c[0x0][0x23c], -R3 ;  /* 0x00008f00a4087a23 */ /* 0x002fc80000010803 */
[----:B------:R1:W4:Y:S03]  /*61a0*/  MUFU.EX2 R206, R8 ;  /* 0x0000000800ce7308 */ /* 0x0003260000000800 */
        /* <DEDUP_REMOVED lines=10> */
[----:B------:R-:W-:Y:S04]  /*6250*/  LDSM.16.MT88.4 R24, [R222+0xa800] ;  /* 0x00a80000de18783b */ /* 0x000fe80000004200 */
[----:B------:R-:W-:Y:S03]  /*6260*/  LDSM.16.MT88.4 R124, [R220+0x9c00] ;  /* 0x009c0000dc7c783b */ /* 0x000fe60000004200 */
        /* <DEDUP_REMOVED lines=234> */
[----:B------:R-:W-:Y:S04]  /*7110*/  LDSM.16.M88.4 R32, [R221+0x6000] ;  /* 0x00600000dd20783b */ /* 0x000fe80000000200 */
[----:B--2---:R-:W2:Y:S04]  /*7120*/  LDSM.16.M88.4 R8, [R224+0x1000] ;  /* 0x00100000e008783b */ /* 0x004ea80000000200 */
[----:B------:R-:W5:Y:S04]  /*7130*/  LDSM.16.M88.4 R28, [R221+0x6400] ;  /* 0x00640000dd1c783b */ /* 0x000f680000000200 */
[----:B------:R-:W4:Y:S04]  /*7140*/  LDSM.16.M88.4 R24, [R221+0x6800] ;  /* 0x00680000dd18783b */ /* 0x000f280000000200 */
[----:B------:R-:W4:Y:S04]  /*7150*/  LDSM.16.M88.4 R20, [R221+0x6c00] ;  /* 0x006c0000dd14783b */ /* 0x000f280000000200 */
[----:B-1----:R-:W1:Y:S04]  /*7160*/  LDSM.16.M88.4 R12, [R224] ;  /* 0x00000000e00c783b */ /* 0x002e680000000200 */
[----:B---3--:R-:W-:Y:S04]  /*7170*/  LDSM.16.M88.4 R4, [R225+0x1000] ;  /* 0x00100000e104783b */ /* 0x008fe80000000200 */
[----:B------:R-:W3:Y:S04]  /*7180*/  LDSM.16.M88.4 R52, [R223+0x6400] ;  /* 0x00640000df34783b */ /* 0x000ee80000000200 */
[----:B------:R-:W1:Y:S04]  /*7190*/  LDSM.16.M88.4 R44, [R223+0x6c00] ;  /* 0x006c0000df2c783b */ /* 0x000e680000000200 */
[----:B------:R-:W1:Y:S04]  /*71a0*/  LDSM.16.M88.4 R16, [R225] ;  /* 0x00000000e110783b */ /* 0x000e680000000200 */
[----:B------:R-:W1:Y:S01]  /*71b0*/  LDSM.16.M88.4 R40, [R223+0x6000] ;  /* 0x00600000df28783b */ /* 0x000e620000000200 */
[----:B--2---:R-:W-:Y:S03]  /*71c0*/  HMMA.16816.F32.BF16 R176, R8, R32, RZ ;  /* 0x0000002008b0723c */ /* 0x004fe600000418ff */
[----:B------:R-:W2:Y:S01]  /*71d0*/  LDSM.16.M88.4 R48, [R223+0x6800] ;  /* 0x00680000df30783b */ /* 0x000ea20000000200 */
[----:B------:R-:W-:-:S03]  /*71e0*/  IMAD.MOV.U32 R252, RZ, RZ, R186 ;  /* 0x000000fffffc7224 */ /* 0x000fc600078e00ba */
[----:B------:R-:W0:Y:S01]  /*71f0*/  LDGDEPBAR ;  /* 0x00000000000079af */ /* 0x000e220000000000 */
[C---:B-----5:R-:W-:Y:S08]  /*7200*/  HMMA.16816.F32.BF16 R64, R8.reuse, R28, RZ ;  /* 0x0000001c0840723c */ /* 0x060ff000000418ff */
[C---:B----4-:R-:W-:Y:S08]  /*7210*/  HMMA.16816.F32.BF16 R56, R8.reuse, R24, RZ ;  /* 0x000000180838723c */ /* 0x050ff000000418ff */
[C---:B------:R-:W-:Y:S08]  /*7220*/  HMMA.16816.F32.BF16 R36, R8.reuse, R20, RZ ;  /* 0x000000140824723c */ /* 0x040ff000000418ff */
[C---:B------:R-:W-:Y:S08]  /*7230*/  HMMA.16816.F32.BF16 R108, R8.reuse, R34, RZ ;  /* 0x00000022086c723c */ /* 0x040ff000000418ff */
[C---:B------:R-:W-:Y:S08]  /*7240*/  HMMA.16816.F32.BF16 R60, R8.reuse, R30, RZ ;  /* 0x0000001e083c723c */ /* 0x040ff000000418ff */
[C---:B------:R-:W-:Y:S08]  /*7250*/  HMMA.16816.F32.BF16 R180, R8.reuse, R26, RZ ;  /* 0x0000001a08b4723c */ /* 0x040ff000000418ff */
[----:B------:R-:W-:Y:S08]  /*7260*/  HMMA.16816.F32.BF16 R8, R8, R22, RZ ;  /* 0x000000160808723c */ /* 0x000ff000000418ff */
[C---:B-1----:R-:W-:Y:S08]  /*7270*/  HMMA.16816.F32.BF16 R188, R12.reuse, R20, RZ ;  /* 0x000000140cbc723c */ /* 0x042ff000000418ff */
[C---:B------:R-:W-:Y:S08]  /*7280*/  HMMA.16816.F32.BF16 R196, R12.reuse, R24, RZ ;  /* 0x000000180cc4723c */ /* 0x040ff000000418ff */
[----:B------:R-:W-:Y:S08]  /*7290*/  HMMA.16816.F32.BF16 R236, R12, R26, RZ ;  /* 0x0000001a0cec723c */ /* 0x000ff000000418ff */
[----:B---3--:R-:W-:Y:S08]  /*72a0*/  HMMA.16816.F32.BF16 R24, R4, R54, R60 ;  /* 0x000000360418723c */ /* 0x008ff0000004183c */
[----:B------:R-:W-:Y:S08]  /*72b0*/  HMMA.16816.F32.BF16 R184, R12, R32, RZ ;  /* 0x000000200cb8723c */ /* 0x000ff000000418ff */
[----:B------:R-:W-:Y:S08]  /*72c0*/  HMMA.16816.F32.BF16 R60, R4, R46, R8 ;  /* 0x0000002e043c723c */ /* 0x000ff00000041808 */
[----:B------:R-:W-:Y:S08]  /*72d0*/  HMMA.16816.F32.BF16 R8, R16, R44, R188 ;  /* 0x0000002c1008723c */ /* 0x000ff000000418bc */
[C---:B------:R-:W-:Y:S08]  /*72e0*/  HMMA.16816.F32.BF16 R216, R12.reuse, R22, RZ ;  /* 0x000000160cd8723c */ /* 0x040ff000000418ff */
[----:B------:R-:W-:Y:S01]  /*72f0*/  HMMA.16816.F32.BF16 R244, R12, R34, RZ ;  /* 0x000000220cf4723c */ /* 0x000fe200000418ff */
[----:B------:R-:W-:Y:S07]  /*7300*/  LDSM.16.M88.4 R32, [R221+0x7400] ;  /* 0x00740000dd20783b */ /* 0x000fee0000000200 */
[C---:B------:R-:W-:Y:S08]  /*7310*/  HMMA.16816.F32.BF16 R212, R4.reuse, R40, R176 ;  /* 0x0000002804d4723c */ /* 0x040ff000000418b0 */
[C---:B------:R-:W-:Y:S08]  /*7320*/  HMMA.16816.F32.BF16 R208, R4.reuse, R52, R64 ;  /* 0x0000003404d0723c */ /* 0x040ff00000041840 */
[C---:B--2---:R-:W-:Y:S08]  /*7330*/  HMMA.16816.F32.BF16 R200, R4.reuse, R48, R56 ;  /* 0x0000003004c8723c */ /* 0x044ff00000041838 */
[C---:B------:R-:W-:Y:S01]  /*7340*/  HMMA.16816.F32.BF16 R192, R4.reuse, R44, R36 ;  /* 0x0000002c04c0723c */ /* 0x040fe20000041824 */
[----:B------:R-:W-:Y:S07]  /*7350*/  LDSM.16.M88.4 R36, [R221+0x7000] ;  /* 0x00700000dd24783b */ /* 0x000fee0000000200 */
[----:B------:R-:W-:Y:S01]  /*7360*/  HMMA.16816.F32.BF16 R108, R4, R42, R108 ;  /* 0x0000002a046c723c */ /* 0x000fe2000004186c */
[----:B------:R-:W-:-:S07]  /*7370*/  IMAD.MOV.U32 R45, RZ, RZ, R9 ;  /* 0x000000ffff2d7224 */ /* 0x000fce00078e0009 */
[----:B------:R-:W-:Y:S01]  /*7380*/  HMMA.16816.F32.BF16 R20, R4, R50, R180 ;  /* 0x000000320414723c */ /* 0x000fe200000418b4 */
[----:B------:R-:W1:Y:S01]  /*7390*/  LDSM.16.M88.4 R4, [R224+0x3000] ;  /* 0x00300000e004783b */ /* 0x000e620000000200 */
[----:B------:R-:W-:-:S06]  /*73a0*/  IMAD.MOV.U32 R44, RZ, RZ, R10 ;  /* 0x000000ffff2c7224 */ /* 0x000fcc00078e000a */
[C---:B------:R-:W-:Y:S08]  /*73b0*/  HMMA.16816.F32.BF16 R204, R12.reuse, R28, RZ ;  /* 0x0000001c0ccc723c */ /* 0x040ff000000418ff */
[----:B------:R-:W-:Y:S01]  /*73c0*/  HMMA.16816.F32.BF16 R240, R12, R30, RZ ;  /* 0x0000001e0cf0723c */ /* 0x000fe200000418ff */
[----:B------:R-:W2:Y:S04]  /*73d0*/  LDSM.16.M88.4 R28, [R221+0x7800] ;  /* 0x00780000dd1c783b */ /* 0x000ea80000000200 */
[----:B------:R-:W3:Y:S03]  /*73e0*/  LDSM.16.M88.4 R12, [R221+0x7c00] ;  /* 0x007c0000dd0c783b */ /* 0x000ee60000000200 */
[C---:B------:R-:W-:Y:S07]  /*73f0*/  HMMA.16816.F32.BF16 R248, R16.reuse, R40, R184 ;  /* 0x0000002810f8723c */ /* 0x040fee00000418b8 */
[----:B------:R-:W-:Y:S01]  /*7400*/  IMAD.MOV.U32 R41, RZ, RZ, R11 ;  /* 0x000000ffff297224 */ /* 0x000fe200078e000b */
[----:B------:R-:W-:Y:S07]  /*7410*/  HMMA.16816.F32.BF16 R196, R16, R48, R196 ;  /* 0x0000003010c4723c */ /* 0x000fee00000418c4 */
[----:B------:R-:W-:-:S02]  /*7420*/  IMAD.MOV.U32 R48, RZ, RZ, R8 ;  /* 0x000000ffff307224 */ /* 0x000fc400078e0008 */
[----:B------:R-:W4:Y:S01]  /*7430*/  LDSM.16.M88.4 R8, [R224+0x2000] ;  /* 0x00200000e008783b */ /* 0x000f220000000200 */
[C---:B------:R-:W-:Y:S07]  /*7440*/  HMMA.16816.F32.BF16 R56, R16.reuse, R42, R244 ;  /* 0x0000002a1038723c */ /* 0x040fee00000418f4 */
[----:B------:R-:W-:Y:S01]  /*7450*/  IMAD.MOV.U32 R247, RZ, RZ, R41 ;  /* 0x000000fffff77224 */ /* 0x000fe200078e0029 */
[----:B------:R-:W-:Y:S06]  /*7460*/  HMMA.16816.F32.BF16 R204, R16, R52, R204 ;  /* 0x0000003410cc723c */ /* 0x000fec00000418cc */
[----:B------:R-:W-:-:S02]  /*7470*/  IMAD.MOV.U32 R40, RZ, RZ, R196 ;  /* 0x000000ffff287224 */ /* 0x000fc400078e00c4 */
[C---:B------:R-:W-:Y:S07]  /*7480*/  HMMA.16816.F32.BF16 R64, R16.reuse, R54, R240 ;  /* 0x000000361040723c */ /* 0x040fee00000418f0 */
[----:B------:R-:W-:Y:S01]  /*7490*/  IMAD.MOV.U32 R240, RZ, RZ, R40 ;  /* 0x000000fffff07224 */ /* 0x000fe200078e0028 */
[C---:B------:R-:W-:Y:S01]  /*74a0*/  HMMA.16816.F32.BF16 R176, R16.reuse, R50, R236 ;  /* 0x0000003210b0723c */ /* 0x040fe200000418ec */
[----:B------:R-:W-:Y:S07]  /*74b0*/  LDSM.16.M88.4 R40, [R223+0x7000] ;  /* 0x00700000df28783b */ /* 0x000fee0000000200 */
[----:B------:R-:W-:Y:S01]  /*74c0*/  HMMA.16816.F32.BF16 R16, R16, R46, R216 ;  /* 0x0000002e1010723c */ /* 0x000fe200000418d8 */
[----:B------:R-:W-:-:S07]  /*74d0*/  IMAD.MOV.U32 R244, RZ, RZ, R48 ;  /* 0x000000fffff47224 */ /* 0x000fce00078e0030 */
[C---:B-1----:R-:W-:Y:S01]  /*74e0*/  HMMA.16816.F32.BF16 R188, R4.reuse, R34, R24 ;  /* 0x0000002204bc723c */ /* 0x042fe20000041818 */
[----:B------:R-:W1:Y:S01]  /*74f0*/  LDSM.16.M88.4 R24, [R225+0x2000] ;  /* 0x00200000e118783b */ /* 0x000e620000000200 */
[----:B------:R-:W-:Y:S02]  /*7500*/  IMAD.MOV.U32 R245, RZ, RZ, R45 ;  /* 0x000000fffff57224 */ /* 0x000fe400078e002d */
[----:B------:R-:W-:Y:S01]  /*7510*/  IMAD.MOV.U32 R246, RZ, RZ, R44 ;  /* 0x000000fffff67224 */ /* 0x000fe200078e002c */
[----:B------:R-:W-:Y:S03]  /*7520*/  LDSM.16.M88.4 R48, [R223+0x7800] ;  /* 0x00780000df30783b */ /* 0x000fe60000000200 */
[C---:B------:R-:W-:Y:S01]  /*7530*/  HMMA.16816.F32.BF16 R52, R4.reuse, R36, R212 ;  /* 0x000000240434723c */ /* 0x040fe200000418d4 */
[----:B------:R-:W-:Y:S07]  /*7540*/  LDSM.16.M88.4 R44, [R223+0x7c00] ;  /* 0x007c0000df2c783b */ /* 0x000fee0000000200 */
[----:B------:R-:W-:Y:S01]  /*7550*/  HMMA.16816.F32.BF16 R184, R4, R32, R208 ;  /* 0x0000002004b8723c */ /* 0x000fe200000418d0 */
[----:B------:R-:W-:-:S07]  /*7560*/  IMAD.MOV.U32 R3, RZ, RZ, R197 ;  /* 0x000000ffff037224 */ /* 0x000fce00078e00c5 */
[----:B--2---:R-:W-:Y:S01]  /*7570*/  HMMA.16816.F32.BF16 R200, R4, R28, R200 ;  /* 0x0000001c04c8723c */ /* 0x004fe200000418c8 */
[----:B------:R-:W-:-:S07]  /*7580*/  IMAD.MOV.U32 R2, RZ, RZ, R198 ;  /* 0x000000ffff027224 */ /* 0x000fce00078e00c6 */
[----:B---3--:R-:W-:Y:S01]  /*7590*/  HMMA.16816.F32.BF16 R192, R4, R12, R192 ;  /* 0x0000000c04c0723c */ /* 0x008fe200000418c0 */
[----:B------:R-:W-:-:S07]  /*75a0*/  IMAD.MOV.U32 R0, RZ, RZ, R199 ;  /* 0x000000ffff007224 */ /* 0x000fce00078e00c7 */
[C---:B------:R-:W-:Y:S08]  /*75b0*/  HMMA.16816.F32.BF16 R108, R4.reuse, R38, R108 ;  /* 0x00000026046c723c */ /* 0x040ff0000004186c */
[C---:B------:R-:W-:Y:S01]  /*75c0*/  HMMA.16816.F32.BF16 R180, R4.reuse, R30, R20 ;  /* 0x0000001e04b4723c */ /* 0x040fe20000041814 */
[----:B------:R-:W2:Y:S07]  /*75d0*/  LDSM.16.M88.4 R20, [R225+0x3000] ;  /* 0x00300000e114783b */ /* 0x000eae0000000200 */
[----:B------:R-:W-:Y:S08]  /*75e0*/  HMMA.16816.F32.BF16 R60, R4, R14, R60 ;  /* 0x0000000e043c723c */ /* 0x000ff0000004183c */
[C---:B----4-:R-:W-:Y:S08]  /*75f0*/  HMMA.16816.F32.BF16 R4, R8.reuse, R36, R248 ;  /* 0x000000240804723c */ /* 0x050ff000000418f8 */
[----:B------:R-:W-:Y:S01]  /*7600*/  HMMA.16816.F32.BF16 R56, R8, R38, R56 ;  /* 0x000000260838723c */ /* 0x000fe20000041838 */
[----:B------:R-:W3:Y:S01]  /*7610*/  LDSM.16.M88.4 R36, [R223+0x7400] ;  /* 0x00740000df24783b */ /* 0x000ee20000000200 */
[----:B------:R-:W-:-:S02]  /*7620*/  IMAD.MOV.U32 R241, RZ, RZ, R3 ;  /* 0x000000fffff17224 */ /* 0x000fc400078e0003 */
[----:B------:R-:W-:Y:S02]  /*7630*/  IMAD.MOV.U32 R242, RZ, RZ, R2 ;  /* 0x000000fffff27224 */ /* 0x000fe400078e0002 */
[----:B------:R-:W-:Y:S02]  /*7640*/  IMAD.MOV.U32 R243, RZ, RZ, R0 ;  /* 0x000000fffff37224 */ /* 0x000fe400078e0000 */
[C---:B------:R-:W-:Y:S08]  /*7650*/  HMMA.16816.F32.BF16 R196, R8.reuse, R32, R204 ;  /* 0x0000002008c4723c */ /* 0x040ff000000418cc */
[C---:B------:R-:W-:Y:S08]  /*7660*/  HMMA.16816.F32.BF16 R204, R8.reuse, R28, R240 ;  /* 0x0000001c08cc723c */ /* 0x040ff000000418f0 */
[C---:B------:R-:W-:Y:S01]  /*7670*/  HMMA.16816.F32.BF16 R216, R8.reuse, R30, R176 ;  /* 0x0000001e08d8723c */ /* 0x040fe200000418b0 */
[----:B------:R-:W-:Y:S07]  /*7680*/  LDSM.16.M88.4 R28, [R221+0x8000] ;  /* 0x00800000dd1c783b */ /* 0x000fee0000000200 */
[----:B------:R-:W-:Y:S01]  /*7690*/  HMMA.16816.F32.BF16 R208, R8, R14, R16 ;  /* 0x0000000e08d0723c */ /* 0x000fe20000041810 */
[----:B------:R-:W4:Y:S07]  /*76a0*/  LDSM.16.M88.4 R16, [R224+0x4000] ;  /* 0x00400000e010783b */ /* 0x000f2e0000000200 */
[----:B-1----:R-:W-:Y:S08]  /*76b0*/  HMMA.16816.F32.BF16 R4, R24, R40, R4 ;  /* 0x000000281804723c */ /* 0x002ff00000041804 */
[C---:B------:R-:W-:Y:S01]  /*76c0*/  HMMA.16816.F32.BF16 R212, R8.reuse, R12, R244 ;  /* 0x0000000c08d4723c */ /* 0x040fe200000418f4 */
[----:B------:R-:W1:Y:S07]  /*76d0*/  LDSM.16.M88.4 R12, [R224+0x5000] ;  /* 0x00500000e00c783b */ /* 0x000e6e0000000200 */
[----:B------:R-:W-:Y:S01]  /*76e0*/  HMMA.16816.F32.BF16 R64, R8, R34, R64 ;  /* 0x000000220840723c */ /* 0x000fe20000041840 */
[----:B------:R-:W-:Y:S04]  /*76f0*/  LDSM.16.M88.4 R8, [R225+0x4000] ;  /* 0x00400000e108783b */ /* 0x000fe80000000200 */
[----:B------:R-:W-:Y:S03]  /*7700*/  LDSM.16.M88.4 R32, [R221+0x8400] ;  /* 0x00840000dd20783b */ /* 0x000fe60000000200 */
[C---:B--2---:R-:W-:Y:S08]  /*7710*/  HMMA.16816.F32.BF16 R52, R20.reuse, R40, R52 ;  /* 0x000000281434723c */ /* 0x044ff00000041834 */
[C---:B------:R-:W-:Y:S08]  /*7720*/  HMMA.16816.F32.BF16 R108, R20.reuse, R42, R108 ;  /* 0x0000002a146c723c */ /* 0x040ff0000004186c */
[C---:B---3--:R-:W-:Y:S08]  /*7730*/  HMMA.16816.F32.BF16 R184, R20.reuse, R36, R184 ;  /* 0x0000002414b8723c */ /* 0x048ff000000418b8 */
[C---:B------:R-:W-:Y:S08]  /*7740*/  HMMA.16816.F32.BF16 R188, R20.reuse, R38, R188 ;  /* 0x0000002614bc723c */ /* 0x040ff000000418bc */
[C---:B------:R-:W-:Y:S08]  /*7750*/  HMMA.16816.F32.BF16 R200, R20.reuse, R48, R200 ;  /* 0x0000003014c8723c */ /* 0x040ff000000418c8 */
[C---:B------:R-:W-:Y:S08]  /*7760*/  HMMA.16816.F32.BF16 R180, R20.reuse, R50, R180 ;  /* 0x0000003214b4723c */ /* 0x040ff000000418b4 */
[C---:B------:R-:W-:Y:S08]  /*7770*/  HMMA.16816.F32.BF16 R192, R20.reuse, R44, R192 ;  /* 0x0000002c14c0723c */ /* 0x040ff000000418c0 */
[----:B------:R-:W-:Y:S01]  /*7780*/  HMMA.16816.F32.BF16 R236, R20, R46, R60 ;  /* 0x0000002e14ec723c */ /* 0x000fe2000004183c */
[----:B------:R-:W2:Y:S07]  /*7790*/  LDSM.16.M88.4 R20, [R223+0x8000] ;  /* 0x00800000df14783b */ /* 0x000eae0000000200 */
[----:B------:R-:W-:Y:S08]  /*77a0*/  HMMA.16816.F32.BF16 R56, R24, R42, R56 ;  /* 0x0000002a1838723c */ /* 0x000ff00000041838 */
[-C--:B----4-:R-:W-:Y:S01]  /*77b0*/  HMMA.16816.F32.BF16 R40, R16, R28.reuse, R4 ;  /* 0x0000001c1028723c */ /* 0x090fe20000041804 */
[----:B------:R-:W3:Y:S07]  /*77c0*/  LDSM.16.M88.4 R4, [R225+0x5000] ;  /* 0x00500000e104783b */ /* 0x000eee0000000200 */
[----:B-1----:R-:W-:Y:S11]  /*77d0*/  HMMA.16816.F32.BF16 R52, R12, R28, R52 ;  /* 0x0000001c0c34723c */ /* 0x002ff60000041834 */
[----:B------:R-:W-:Y:S05]  /*77e0*/  @!UPT UIADD3 URZ, URZ, URZ, URZ ;  /* 0x0000003f3f3ff290 */ /* 0x000fea000fffe03f */
[----:B--2---:R-:W-:Y:S08]  /*77f0*/  HMMA.16816.F32.BF16 R60, R8, R20, R40 ;  /* 0x00000014083c723c */ /* 0x004ff00000041828 */
[C---:B------:R-:W-:Y:S08]  /*7800*/  HMMA.16816.F32.BF16 R40, R24.reuse, R36, R196 ;  /* 0x000000241828723c */ /* 0x040ff000000418c4 */
[----:B------:R-:W-:Y:S08]  /*7810*/  HMMA.16816.F32.BF16 R176, R24, R38, R64 ;  /* 0x0000002618b0723c */ /* 0x000ff00000041840 */
[----:B------:R-:W-:Y:S01]  /*7820*/  HMMA.16816.F32.BF16 R36, R16, R30, R56 ;  /* 0x0000001e1024723c */ /* 0x000fe20000041838 */
[----:B------:R-:W-:-:S07]  /*7830*/  FMUL.FTZ R0, R60, c[0x0][0x2ec] ;  /* 0x0000bb003c007a20 */ /* 0x000fce0000410000 */
[----:B---3--:R-:W-:Y:S01]  /*7840*/  HMMA.16816.F32.BF16 R64, R4, R20, R52 ;  /* 0x000000140440723c */ /* 0x008fe20000041834 */
[----:B------:R1:W2:Y:S07]  /*7850*/  MUFU.TANH R106, R0 ;  /* 0x00000000006a7308 */ /* 0x0002ae0000002400 */
[----:B------:R-:W-:Y:S01]  /*7860*/  HMMA.16816.F32.BF16 R108, R12, R30, R108 ;  /* 0x0000001e0c6c723c */ /* 0x000fe2000004186c */
[----:B------:R-:W3:Y:S01]  /*7870*/  LDSM.16.M88.4 R28, [R223+0x8400] ;  /* 0x00840000df1c783b */ /* 0x000ee20000000200 */
[----:B-1----:R-:W-:-:S04]  /*7880*/  FMUL.FTZ R0, R61, c[0x0][0x2ec] ;  /* 0x0000bb003d007a20 */ /* 0x002fc80000410000 */
[----:B------:R1:W-:Y:S02]  /*7890*/  MUFU.TANH R246, R0 ;  /* 0x0000000000f67308 */ /* 0x0003e40000002400 */
[----:B------:R-:W-:Y:S08]  /*78a0*/  HMMA.16816.F32.BF16 R56, R12, R32, R184 ;  /* 0x000000200c38723c */ /* 0x000ff000000418b8 */
[----:B------:R-:W-:Y:S01]  /*78b0*/  HMMA.16816.F32.BF16 R36, R8, R22, R36 ;  /* 0x000000160824723c */ /* 0x000fe20000041824 */
[----:B-1----:R-:W-:-:S04]  /*78c0*/  FMUL.FTZ R0, R62, c[0x0][0x2ec] ;  /* 0x0000bb003e007a20 */ /* 0x002fc80000410000 */
[----:B------:R1:W4:Y:S02]  /*78d0*/  MUFU.TANH R185, R0 ;  /* 0x0000000000b97308 */ /* 0x0003240000002400 */
[----:B-1----:R-:W-:-:S06]  /*78e0*/  FMUL.FTZ R0, R63, c[0x0][0x2ec] ;  /* 0x0000bb003f007a20 */ /* 0x002fcc0000410000 */
[----:B------:R1:W-:Y:S01]  /*78f0*/  MUFU.TANH R242, R0 ;  /* 0x0000000000f27308 */ /* 0x0003e20000002400 */
[----:B------:R-:W-:Y:S01]  /*7900*/  HMMA.16816.F32.BF16 R52, R16, R32, R40 ;  /* 0x000000201034723c */ /* 0x000fe20000041828 */
[----:B-1----:R-:W-:-:S06]  /*7910*/  FMUL.FTZ R0, R64, c[0x0][0x2ec] ;  /* 0x0000bb0040007a20 */ /* 0x002fcc0000410000 */
[----:B------:R1:W5:Y:S01]  /*7920*/  MUFU.TANH R101, R0 ;  /* 0x0000000000657308 */ /* 0x0003620000002400 */
[----:B------:R-:W-:Y:S01]  /*7930*/  HMMA.16816.F32.BF16 R40, R4, R22, R108 ;  /* 0x000000160428723c */ /* 0x000fe2000004186c */
[----:B-1----:R-:W-:-:S06]  /*7940*/  FMUL.FTZ R0, R65, c[0x0][0x2ec] ;  /* 0x0000bb0041007a20 */ /* 0x002fcc0000410000 */
[----:B------:R1:W-:Y:S02]  /*7950*/  MUFU.TANH R184, R0 ;  /* 0x0000000000b87308 */ /* 0x0003e40000002400 */
[----:B-1----:R-:W-:-:S06]  /*7960*/  FMUL.FTZ R0, R66, c[0x0][0x2ec] ;  /* 0x0000bb0042007a20 */ /* 0x002fcc0000410000 */
[----:B------:R1:W1:Y:S02]  /*7970*/  MUFU.TANH R100, R0 ;  /* 0x0000000000647308 */ /* 0x0002640000002400 */
[----:B-1----:R-:W-:-:S06]  /*7980*/  FMUL.FTZ R0, R67, c[0x0][0x2ec] ;  /* 0x0000bb0043007a20 */ /* 0x002fcc0000410000 */
[----:B------:R1:W1:Y:S01]  /*7990*/  MUFU.TANH R109, R0 ;  /* 0x00000000006d7308 */ /* 0x0002620000002400 */
[----:B------:R-:W-:Y:S02]  /*79a0*/  IMAD.MOV.U32 R2, RZ, RZ, R235 ;  /* 0x000000ffff027224 */ /* 0x000fe400078e00eb */
[----:B-1----:R-:W-:-:S05]  /*79b0*/  FMUL.FTZ R0, R36, c[0x0][0x2ec] ;  /* 0x0000bb0024007a20 */ /* 0x002fca0000410000 */
[----:B------:R1:W1:Y:S01]  /*79c0*/  MUFU.TANH R241, R0 ;  /* 0x0000000000f17308 */ /* 0x0002620000002400 */
[----:B---3--:R-:W-:Y:S01]  /*79d0*/  HMMA.16816.F32.BF16 R20, R8, R28, R52 ;  /* 0x0000001c0814723c */ /* 0x008fe20000041834 */
[----:B-1----:R-:W-:-:S06]  /*79e0*/  FMUL.FTZ R0, R37, c[0x0][0x2ec] ;  /* 0x0000bb0025007a20 */ /* 0x002fcc0000410000 */
[----:B------:R1:W-:Y:S02]  /*79f0*/  MUFU.TANH R247, R0 ;  /* 0x0000000000f77308 */ /* 0x0003e40000002400 */
[----:B-1----:R-:W-:-:S06]  /*7a00*/  FMUL.FTZ R0, R38, c[0x0][0x2ec] ;  /* 0x0000bb0026007a20 */ /* 0x002fcc0000410000 */
[----:B------:R1:W3:Y:S02]  /*7a10*/  MUFU.TANH R235, R0 ;  /* 0x0000000000eb7308 */ /* 0x0002e40000002400 */
[----:B-1----:R-:W-:-:S06]  /*7a20*/  FMUL.FTZ R0, R39, c[0x0][0x2ec] ;  /* 0x0000bb0027007a20 */ /* 0x002fcc0000410000 */
[----:B------:R1:W-:Y:S02]  /*7a30*/  MUFU.TANH R245, R0 ;  /* 0x0000000000f57308 */ /* 0x0003e40000002400 */
[----:B-1----:R-:W-:-:S06]  /*7a40*/  FMUL.FTZ R0, R40, c[0x0][0x2ec] ;  /* 0x0000bb0028007a20 */ /* 0x002fcc0000410000 */
[----:B------:R1:W1:Y:S01]  /*7a50*/  MUFU.TANH R107, R0 ;  /* 0x00000000006b7308 */ /* 0x0002620000002400 */
[----:B------:R-:W-:Y:S01]  /*7a60*/  HMMA.16816.F32.BF16 R36, R12, R34, R188 ;  /* 0x000000220c24723c */ /* 0x000fe200000418bc */
[----:B-1----:R-:W-:-:S06]  /*7a70*/  FMUL.FTZ R0, R41, c[0x0][0x2ec] ;  /* 0x0000bb0029007a20 */ /* 0x002fcc0000410000 */
[----:B------:R1:W-:Y:S01]  /*7a80*/  MUFU.TANH R244, R0 ;  /* 0x0000000000f47308 */ /* 0x0003e20000002400 */
[----:B------:R-:W-:Y:S01]  /*7a90*/  HMMA.16816.F32.BF16 R52, R4, R28, R56 ;  /* 0x0000001c0434723c */ /* 0x000fe20000041838 */
[----:B-1----:R-:W-:-:S06]  /*7aa0*/  FMUL.FTZ R0, R42, c[0x0][0x2ec] ;  /* 0x0000bb002a007a20 */ /* 0x002fcc0000410000 */
[----:B------:R1:W1:Y:S02]  /*7ab0*/  MUFU.TANH R199, R0 ;  /* 0x0000000000c77308 */ /* 0x0002640000002400 */
[----:B-1----:R-:W-:Y:S02]  /*7ac0*/  FMUL.FTZ R0, R43, c[0x0][0x2ec] ;  /* 0x0000bb002b007a20 */ /* 0x002fe40000410000 */
[----:B------:R-:W-:Y:S01]  /*7ad0*/  HMMA.16816.F32.BF16 R40, R16, R34, R176 ;  /* 0x000000221028723c */ /* 0x000fe200000418b0 */
[----:B------:R-:W1:Y:S03]  /*7ae0*/  LDSM.16.M88.4 R32, [R221+0x8800] ;  /* 0x00880000dd20783b */ /* 0x000e660000000200 */
[----:B------:R2:W1:Y:S04]  /*7af0*/  MUFU.TANH R240, R0 ;  /* 0x0000000000f07308 */ /* 0x0004680000002400 */
[----:B------:R-:W-:Y:S01]  /*7b00*/  HMMA.16816.F32.BF16 R56, R24, R48, R204 ;  /* 0x000000301838723c */ /* 0x000fe200000418cc */
[----:B--2---:R-:W-:-:S04]  /*7b10*/  FMUL.FTZ R0, R20, c[0x0][0x2ec] ;  /* 0x0000bb0014007a20 */ /* 0x004fc80000410000 */
[----:B------:R2:W-:Y:S11]  /*7b20*/  MUFU.TANH R243, R0 ;  /* 0x0000000000f37308 */ /* 0x0005f60000002400 */
[----:B------:R-:W-:Y:S01]  /*7b30*/  HMMA.16816.F32.BF16 R40, R8, R30, R40 ;  /* 0x0000001e0828723c */ /* 0x000fe20000041828 */
[----:B--2---:R-:W-:-:S04]  /*7b40*/  FMUL.FTZ R0, R21, c[0x0][0x2ec] ;  /* 0x0000bb0015007a20 */ /* 0x004fc80000410000 */
[----:B------:R2:W-:Y:S02]  /*7b50*/  MUFU.TANH R205, R0 ;  /* 0x0000000000cd7308 */ /* 0x0005e40000002400 */
[----:B--2---:R-:W-:-:S06]  /*7b60*/  FMUL.FTZ R0, R22, c[0x0][0x2ec] ;  /* 0x0000bb0016007a20 */ /* 0x004fcc0000410000 */
[----:B------:R2:W1:Y:S01]  /*7b70*/  MUFU.TANH R197, R0 ;  /* 0x0000000000c57308 */ /* 0x0004620000002400 */
[----:B------:R-:W1:Y:S01]  /*7b80*/  S2R R3, SR_TID.X ;  /* 0x0000000000037919 */ /* 0x000e620000002100 */
[----:B--2---:R-:W-:-:S03]  /*7b90*/  FMUL.FTZ R0, R23, c[0x0][0x2ec] ;  /* 0x0000bb0017007a20 */ /* 0x004fc60000410000 */
[----:B------:R-:W2:Y:S03]  /*7ba0*/  LDSM.16.M88.4 R20, [R223+0x8800] ;  /* 0x00880000df14783b */ /* 0x000ea60000000200 */
[----:B------:R1:W-:Y:S01]  /*7bb0*/  MUFU.TANH R204, R0 ;  /* 0x0000000000cc7308 */ /* 0x0003e20000002400 */
[----:B------:R-:W-:Y:S01]  /*7bc0*/  HMMA.16816.F32.BF16 R48, R24, R50, R216 ;  /* 0x000000321830723c */ /* 0x000fe200000418d8 */
[----:B-1----:R-:W-:-:S06]  /*7bd0*/  FMUL.FTZ R0, R52, c[0x0][0x2ec] ;  /* 0x0000bb0034007a20 */ /* 0x002fcc0000410000 */
[----:B------:R1:W1:Y:S01]  /*7be0*/  MUFU.TANH R178, R0 ;  /* 0x0000000000b27308 */ /* 0x0002620000002400 */
[C---:B------:R-:W-:Y:S08]  /*7bf0*/  HMMA.16816.F32.BF16 R60, R24.reuse, R44, R212 ;  /* 0x0000002c183c723c */ /* 0x040ff000000418d4 */
[----:B------:R-:W-:Y:S01]  /*7c00*/  HMMA.16816.F32.BF16 R64, R24, R46, R208 ;  /* 0x0000002e1840723c */ /* 0x000fe200000418d0 */
[----:B-1----:R-:W-:-:S04]  /*7c10*/  FMUL.FTZ R0, R53, c[0x0][0x2ec] ;  /* 0x0000bb0035007a20 */ /* 0x002fc80000410000 */
[----:B------:R1:W-:Y:S03]  /*7c20*/  MUFU.TANH R198, R0 ;  /* 0x0000000000c67308 */ /* 0x0003e60000002400 */
[----:B------:R-:W-:Y:S01]  /*7c30*/  HMMA.16816.F32.BF16 R24, R16, R32, R56 ;  /* 0x000000201018723c */ /* 0x000fe20000041838 */
[----:B-1----:R-:W-:-:S04]  /*7c40*/  FMUL.FTZ R0, R54, c[0x0][0x2ec] ;  /* 0x0000bb0036007a20 */ /* 0x002fc80000410000 */
[----:B------:R1:W1:Y:S03]  /*7c50*/  MUFU.TANH R190, R0 ;  /* 0x0000000000be7308 */ /* 0x0002660000002400 */
[----:B------:R-:W-:Y:S01]  /*7c60*/  HMMA.16816.F32.BF16 R28, R4, R30, R36 ;  /* 0x0000001e041c723c */ /* 0x000fe20000041824 */
[----:B-1----:R-:W-:-:S04]  /*7c70*/  FMUL.FTZ R0, R55, c[0x0][0x2ec] ;  /* 0x0000bb0037007a20 */ /* 0x002fc80000410000 */
[----:B------:R1:W1:Y:S01]  /*7c80*/  MUFU.TANH R191, R0 ;  /* 0x0000000000bf7308 */ /* 0x0002620000002400 */
[----:B------:R-:W-:Y:S02]  /*7c90*/  IMAD.SHL.U32 R3, R3, 0x2, RZ ;  /* 0x0000000203037824 */ /* 0x000fe400078e00ff */
[----:B-1----:R-:W-:-:S05]  /*7ca0*/  FMUL.FTZ R0, R40, c[0x0][0x2ec] ;  /* 0x0000bb0028007a20 */ /* 0x002fca0000410000 */
[----:B------:R1:W1:Y:S01]  /*7cb0*/  MUFU.TANH R189, R0 ;  /* 0x0000000000bd7308 */ /* 0x0002620000002400 */
[----:B------:R-:W-:Y:S01]  /*7cc0*/  HMMA.16816.F32.BF16 R36, R12, R32, R200 ;  /* 0x000000200c24723c */ /* 0x000fe200000418c8 */
[----:B------:R-:W-:Y:S01]  /*7cd0*/  LOP3.LUT R3, R3, 0x6, RZ, 0xc0, !PT ;  /* 0x0000000603037812 */ /* 0x000fe200078ec0ff */
[----:B-1----:R-:W-:-:S05]  /*7ce0*/  FMUL.FTZ R0, R41, c[0x0][0x2ec] ;  /* 0x0000bb0029007a20 */ /* 0x002fca0000410000 */
[----:B------:R1:W-:Y:S01]  /*7cf0*/  MUFU.TANH R196, R0 ;  /* 0x0000000000c47308 */ /* 0x0003e20000002400 */
[----:B------:R-:W-:Y:S01]  /*7d00*/  HMMA.16816.F32.BF16 R52, R12, R34, R180 ;  /* 0x000000220c34723c */ /* 0x000fe200000418b4 */
[----:B------:R-:W-:Y:S01]  /*7d10*/  IADD3 R208, R2, -0x2, RZ ;  /* 0xfffffffe02d07810 */ /* 0x000fe20007ffe0ff */
[----:B-1----:R-:W-:-:S05]  /*7d20*/  FMUL.FTZ R0, R42, c[0x0][0x2ec] ;  /* 0x0000bb002a007a20 */ /* 0x002fca0000410000 */
[----:B------:R1:W1:Y:S01]  /*7d30*/  MUFU.TANH R206, R0 ;  /* 0x0000000000ce7308 */ /* 0x0002620000002400 */
[----:B------:R-:W-:Y:S02]  /*7d40*/  FMUL.FTZ R2, R28, c[0x0][0x2ec] ;  /* 0x0000bb001c027a20 */ /* 0x000fe40000410000 */
[----:B-1----:R-:W-:Y:S02]  /*7d50*/  FMUL.FTZ R0, R43, c[0x0][0x2ec] ;  /* 0x0000bb002b007a20 */ /* 0x002fe40000410000 */
[----:B------:R-:W-:Y:S03]  /*7d60*/  HMMA.16816.F32.BF16 R40, R16, R34, R48 ;  /* 0x000000221028723c */ /* 0x000fe60000041830 */
[----:B------:R1:W-:Y:S05]  /*7d70*/  MUFU.TANH R202, R0 ;  /* 0x0000000000ca7308 */ /* 0x0003ea0000002400 */
[----:B--2---:R-:W-:Y:S01]  /*7d80*/  HMMA.16816.F32.BF16 R32, R8, R20, R24 ;  /* 0x000000140820723c */ /* 0x004fe20000041818 */
[----:B------:R-:W2:Y:S02]  /*7d90*/  LDSM.16.M88.4 R24, [R221+0x8c00] ;  /* 0x008c0000dd18783b */ /* 0x000ea40000000200 */
[----:B------:R3:W2:Y:S01]  /*7da0*/  MUFU.TANH R183, R2 ;  /* 0x0000000200b77308 */ /* 0x0006a20000002400 */
[----:B-1----:R-:W-:-:S05]  /*7db0*/  IMAD R0, R208, 0x40, R3 ;  /* 0x00000040d0007824 */ /* 0x002fca00078e0203 */
[C---:B------:R-:W-:Y:S02]  /*7dc0*/  ISETP.GE.AND P1, PT, R0.reuse, R234, PT ;  /* 0x000000ea0000720c */ /* 0x040fe40003f26270 */
[C---:B------:R-:W-:Y:S01]  /*7dd0*/  ISETP.GE.AND P6, PT, R0.reuse, R233, PT ;  /* 0x000000e90000720c */ /* 0x040fe20003fc6270 */
[----:B---3--:R-:W-:Y:S01]  /*7de0*/  FMUL.FTZ R2, R29, c[0x0][0x2ec] ;  /* 0x0000bb001d027a20 */ /* 0x008fe20000410000 */
[C---:B------:R-:W-:Y:S02]  /*7df0*/  ISETP.GE.AND P5, PT, R0.reuse, R232, PT ;  /* 0x000000e80000720c */ /* 0x040fe40003fa6270 */
[C---:B------:R-:W-:Y:S01]  /*7e00*/  ISETP.GE.AND P0, PT, R0.reuse, R231, PT ;  /* 0x000000e70000720c */ /* 0x040fe20003f06270 */
[----:B------:R1:W-:Y:S01]  /*7e10*/  MUFU.TANH R187, R2 ;  /* 0x0000000200bb7308 */ /* 0x0003e20000002400 */
[C---:B------:R-:W-:Y:S02]  /*7e20*/  ISETP.LT.OR P1, PT, R0.reuse, R230, P1 ;  /* 0x000000e60000720c */ /* 0x040fe40000f21670 */
[----:B------:R-:W-:-:S02]  /*7e30*/  ISETP.LT.OR P6, PT, R0, R229, P6 ;  /* 0x000000e50000720c */ /* 0x000fc400037c1670 */
[C---:B------:R-:W-:Y:S02]  /*7e40*/  ISETP.LT.OR P5, PT, R0.reuse, R228, P5 ;  /* 0x000000e40000720c */ /* 0x040fe40002fa1670 */
[----:B------:R-:W-:Y:S02]  /*7e50*/  ISETP.LT.OR P0, PT, R0, R227, P0 ;  /* 0x000000e30000720c */ /* 0x000fe40000701670 */
[----:B------:R-:W-:Y:S02]  /*7e60*/  FSEL R106, R106, -INF , !P1 ;  /* 0xff8000006a6a7808 */ /* 0x000fe40004800000 */
[----:B----4-:R-:W-:Y:S02]  /*7e70*/  FSEL R110, R185, -INF , !P6 ;  /* 0xff800000b96e7808 */ /* 0x010fe40007000000 */
[----:B-----5:R-:W-:Y:S02]  /*7e80*/  FSEL R49, R101, -INF , !P5 ;  /* 0xff80000065317808 */ /* 0x020fe40006800000 */
[----:B-1----:R-:W-:-:S02]  /*7e90*/  IADD3 R2, R0, 0x1, RZ ;  /* 0x0000000100027810 */ /* 0x002fc40007ffe0ff */
[----:B------:R-:W-:Y:S02]  /*7ea0*/  FSEL R58, R100, -INF , !P0 ;  /* 0xff800000643a7808 */ /* 0x000fe40004000000 */
[C---:B------:R-:W-:Y:S02]  /*7eb0*/  ISETP.GE.AND P1, PT, R2.reuse, R234, PT ;  /* 0x000000ea0200720c */ /* 0x040fe40003f26270 */
[C---:B------:R-:W-:Y:S02]  /*7ec0*/  ISETP.GE.AND P6, PT, R2.reuse, R233, PT ;  /* 0x000000e90200720c */ /* 0x040fe40003fc6270 */
[C---:B------:R-:W-:Y:S02]  /*7ed0*/  ISETP.GE.AND P5, PT, R2.reuse, R232, PT ;  /* 0x000000e80200720c */ /* 0x040fe40003fa6270 */
[C---:B------:R-:W-:Y:S01]  /*7ee0*/  ISETP.GE.AND P0, PT, R2.reuse, R231, PT ;  /* 0x000000e70200720c */ /* 0x040fe20003f06270 */
[----:B------:R-:W-:Y:S01]  /*7ef0*/  FMUL.FTZ R31, R31, c[0x0][0x2ec] ;  /* 0x0000bb001f1f7a20 */ /* 0x000fe20000410000 */
[----:B------:R-:W-:-:S02]  /*7f00*/  ISETP.LT.OR P1, PT, R2, R230, P1 ;  /* 0x000000e60200720c */ /* 0x000fc40000f21670 */
[C---:B------:R-:W-:Y:S02]  /*7f10*/  ISETP.LT.OR P6, PT, R2.reuse, R229, P6 ;  /* 0x000000e50200720c */ /* 0x040fe400037c1670 */
[C---:B------:R-:W-:Y:S02]  /*7f20*/  ISETP.LT.OR P5, PT, R2.reuse, R228, P5 ;  /* 0x000000e40200720c */ /* 0x040fe40002fa1670 */
[----:B------:R-:W-:Y:S01]  /*7f30*/  ISETP.LT.OR P0, PT, R2, R227, P0 ;  /* 0x000000e30200720c */ /* 0x000fe20000701670 */
[----:B------:R-:W-:Y:S01]  /*7f40*/  FMUL.FTZ R3, R30, c[0x0][0x2ec] ;  /* 0x0000bb001e037a20 */ /* 0x000fe20000410000 */
[----:B------:R-:W-:Y:S01]  /*7f50*/  IADD3 R2, R0, 0x8, RZ ;  /* 0x0000000800027810 */ /* 0x000fe20007ffe0ff */
[----:B------:R1:W-:Y:S01]  /*7f60*/  MUFU.TANH R186, R31 ;  /* 0x0000001f00ba7308 */ /* 0x0003e20000002400 */
[----:B------:R-:W-:Y:S02]  /*7f70*/  FSEL R108, R246, -INF , !P1 ;  /* 0xff800000f66c7808 */ /* 0x000fe40004800000 */
[----:B------:R-:W-:-:S02]  /*7f80*/  FSEL R111, R242, -INF , !P6 ;  /* 0xff800000f26f7808 */ /* 0x000fc40007000000 */
[----:B------:R-:W-:Y:S02]  /*7f90*/  FSEL R56, R184, -INF , !P5 ;  /* 0xff800000b8387808 */ /* 0x000fe40006800000 */
[----:B------:R-:W-:Y:S01]  /*7fa0*/  FSEL R59, R109, -INF , !P0 ;  /* 0xff8000006d3b7808 */ /* 0x000fe20004000000 */
[----:B------:R3:W4:Y:S01]  /*7fb0*/  MUFU.TANH R179, R3 ;  /* 0x0000000300b37308 */ /* 0x0007220000002400 */
[C---:B------:R-:W-:Y:S02]  /*7fc0*/  ISETP.GE.AND P1, PT, R2.reuse, R234, PT ;  /* 0x000000ea0200720c */ /* 0x040fe40003f26270 */
[C---:B------:R-:W-:Y:S02]  /*7fd0*/  ISETP.GE.AND P6, PT, R2.reuse, R233, PT ;  /* 0x000000e90200720c */ /* 0x040fe40003fc6270 */
[C---:B------:R-:W-:Y:S01]  /*7fe0*/  ISETP.GE.AND P5, PT, R2.reuse, R232, PT ;  /* 0x000000e80200720c */ /* 0x040fe20003fa6270 */
[----:B-1----:R-:W-:Y:S01]  /*7ff0*/  HMMA.16816.F32.BF16 R28, R4, R20, R36 ;  /* 0x00000014041c723c */ /* 0x002fe20000041824 */
[----:B------:R-:W-:-:S02]  /*8000*/  ISETP.GE.AND P0, PT, R2, R231, PT ;  /* 0x000000e70200720c */ /* 0x000fc40003f06270 */
[C---:B------:R-:W-:Y:S02]  /*8010*/  ISETP.LT.OR P1, PT, R2.reuse, R230, P1 ;  /* 0x000000e60200720c */ /* 0x040fe40000f21670 */
[----:B------:R-:W-:Y:S01]  /*8020*/  ISETP.LT.OR P6, PT, R2, R229, P6 ;  /* 0x000000e50200720c */ /* 0x000fe200037c1670 */
[----:B---3--:R-:W-:Y:S01]  /*8030*/  FMUL.FTZ R3, R32, c[0x0][0x2ec] ;  /* 0x0000bb0020037a20 */ /* 0x008fe20000410000 */
[C---:B------:R-:W-:Y:S02]  /*8040*/  ISETP.LT.OR P5, PT, R2.reuse, R228, P5 ;  /* 0x000000e40200720c */ /* 0x040fe40002fa1670 */
[----:B------:R-:W-:Y:S01]  /*8050*/  ISETP.LT.OR P0, PT, R2, R227, P0 ;  /* 0x000000e30200720c */ /* 0x000fe20000701670 */
[----:B------:R1:W3:Y:S01]  /*8060*/  MUFU.TANH R185, R3 ;  /* 0x0000000300b97308 */ /* 0x0002e20000002400 */
[----:B------:R-:W-:Y:S02]  /*8070*/  IADD3 R2, R0, 0x9, RZ ;  /* 0x0000000900027810 */ /* 0x000fe40007ffe0ff */
[----:B------:R-:W-:-:S02]  /*8080*/  FSEL R109, R241, -INF , !P1 ;  /* 0xff800000f16d7808 */ /* 0x000fc40004800000 */
[----:B------:R-:W-:Y:S02]  /*8090*/  FSEL R177, R235, -INF , !P6 ;  /* 0xff800000ebb17808 */ /* 0x000fe40007000000 */
[----:B------:R-:W-:Y:S02]  /*80a0*/  FSEL R51, R107, -INF , !P5 ;  /* 0xff8000006b337808 */ /* 0x000fe40006800000 */
[----:B------:R-:W-:Y:S01]  /*80b0*/  FSEL R57, R199, -INF , !P0 ;  /* 0xff800000c7397808 */ /* 0x000fe20004000000 */
[----:B------:R-:W-:Y:S01]  /*80c0*/  HMMA.16816.F32.BF16 R36, R8, R22, R40 ;  /* 0x000000160824723c */ /* 0x000fe20000041828 */
[C---:B------:R-:W-:Y:S02]  /*80d0*/  ISETP.GE.AND P1, PT, R2.reuse, R234, PT ;  /* 0x000000ea0200720c */ /* 0x040fe40003f26270 */
[C---:B------:R-:W-:Y:S01]  /*80e0*/  ISETP.GE.AND P6, PT, R2.reuse, R233, PT ;  /* 0x000000e90200720c */ /* 0x040fe20003fc6270 */
[----:B-1----:R-:W-:Y:S01]  /*80f0*/  FMUL.FTZ R3, R33, c[0x0][0x2ec] ;  /* 0x0000bb0021037a20 */ /* 0x002fe20000410000 */
[----:B------:R-:W-:-:S02]  /*8100*/  ISETP.GE.AND P5, PT, R2, R232, PT ;  /* 0x000000e80200720c */ /* 0x000fc40003fa6270 */
[C---:B------:R-:W-:Y:S01]  /*8110*/  ISETP.GE.AND P0, PT, R2.reuse, R231, PT ;  /* 0x000000e70200720c */ /* 0x040fe20003f06270 */
[----:B------:R1:W-:Y:S01]  /*8120*/  MUFU.TANH R188, R3 ;  /* 0x0000000300bc7308 */ /* 0x0003e20000002400 */
[----:B--2---:R-:W-:Y:S01]  /*8130*/  HMMA.16816.F32.BF16 R44, R12, R24, R192 ;  /* 0x000000180c2c723c */ /* 0x004fe200000418c0 */
[C---:B------:R-:W-:Y:S02]  /*8140*/  ISETP.LT.OR P1, PT, R2.reuse, R230, P1 ;  /* 0x000000e60200720c */ /* 0x040fe40000f21670 */
[C---:B------:R-:W-:Y:S02]  /*8150*/  ISETP.LT.OR P6, PT, R2.reuse, R229, P6 ;  /* 0x000000e50200720c */ /* 0x040fe400037c1670 */
[----:B------:R-:W-:-:S03]  /*8160*/  ISETP.LT.OR P5, PT, R2, R228, P5 ;  /* 0x000000e40200720c */ /* 0x000fc60002fa1670 */
[----:B------:R-:W-:Y:S01]  /*8170*/  HMMA.16816.F32.BF16 R40, R12, R26, R236 ;  /* 0x0000001a0c28723c */ /* 0x000fe200000418ec */
[----:B------:R-:W2:Y:S01]  /*8180*/  LDSM.16.M88.4 R12, [R223+0x8c00] ;  /* 0x008c0000df0c783b */ /* 0x000ea20000000200 */
[----:B------:R-:W-:Y:S01]  /*8190*/  ISETP.LT.OR P0, PT, R2, R227, P0 ;  /* 0x000000e30200720c */ /* 0x000fe20000701670 */
[----:B------:R-:W-:Y:S01]  /*81a0*/  FMUL.FTZ R30, R30, c[0x0][0x2ec] ;  /* 0x0000bb001e1e7a20 */ /* 0x000fe20000410000 */
[----:B------:R-:W-:Y:S01]  /*81b0*/  IADD3 R2, R0, 0x10, RZ ;  /* 0x0000001000027810 */ /* 0x000fe20007ffe0ff */
[----:B------:R-:W-:Y:S02]  /*81c0*/  FMUL.FTZ R31, R31, c[0x0][0x2ec] ;  /* 0x0000bb001f1f7a20 */ /* 0x000fe40000410000 */
[----:B-1----:R-:W-:Y:S01]  /*81d0*/  FMUL.FTZ R3, R34, c[0x0][0x2ec] ;  /* 0x0000bb0022037a20 */ /* 0x002fe20000410000 */
[----:B------:R-:W-:Y:S01]  /*81e0*/  FSEL R107, R247, -INF , !P1 ;  /* 0xff800000f76b7808 */ /* 0x000fe20004800000 */
[----:B------:R-:W-:Y:S01]  /*81f0*/  FMUL.FTZ R36, R36, c[0x0][0x2ec] ;  /* 0x0000bb0024247a20 */ /* 0x000fe20000410000 */
[----:B------:R-:W-:Y:S01]  /*8200*/  FSEL R176, R245, -INF , !P6 ;  /* 0xff800000f5b07808 */ /* 0x000fe20007000000 */
[----:B------:R1:W5:Y:S01]  /*8210*/  MUFU.TANH R182, R3 ;  /* 0x0000000300b67308 */ /* 0x0003620000002400 */
[----:B------:R-:W-:Y:S01]  /*8220*/  FSEL R48, R244, -INF , !P5 ;  /* 0xff800000f4307808 */ /* 0x000fe20006800000 */
[----:B------:R-:W-:Y:S01]  /*8230*/  FMUL.FTZ R38, R38, c[0x0][0x2ec] ;  /* 0x0000bb0026267a20 */ /* 0x000fe20000410000 */
[----:B------:R-:W-:Y:S01]  /*8240*/  FSEL R50, R240, -INF , !P0 ;  /* 0xff800000f0327808 */ /* 0x000fe20004000000 */
[----:B------:R-:W-:Y:S01]  /*8250*/  FMUL.FTZ R37, R37, c[0x0][0x2ec] ;  /* 0x0000bb0025257a20 */ /* 0x000fe20000410000 */
[C---:B------:R-:W-:Y:S01]  /*8260*/  ISETP.GE.AND P1, PT, R2.reuse, R234, PT ;  /* 0x000000ea0200720c */ /* 0x040fe20003f26270 */
[----:B------:R-:W-:Y:S01]  /*8270*/  FMUL.FTZ R39, R39, c[0x0][0x2ec] ;  /* 0x0000bb0027277a20 */ /* 0x000fe20000410000 */
[C---:B------:R-:W-:Y:S01]  /*8280*/  ISETP.GE.AND P6, PT, R2.reuse, R233, PT ;  /* 0x000000e90200720c */ /* 0x040fe20003fc6270 */
[----:B------:R-:W-:Y:S01]  /*8290*/  IMAD.MOV.U32 R246, RZ, RZ, R252 ;  /* 0x000000fffff67224 */ /* 0x000fe200078e00fc */
[----:B------:R-:W-:Y:S01]  /*82a0*/  ISETP.GE.AND P5, PT, R2, R232, PT ;  /* 0x000000e80200720c */ /* 0x000fe20003fa6270 */
[----:B------:R-:W-:-:S04]  /*82b0*/  DEPBAR.LE SB0, 0x0 ;  /* 0x000080000000791a */ /* 0x000fc80000000000 */
[C---:B------:R-:W-:Y:S01]  /*82c0*/  ISETP.GE.AND P0, PT, R2.reuse, R231, PT ;  /* 0x000000e70200720c */ /* 0x040fe20003f06270 */
[----:B-1----:R-:W-:Y:S01]  /*82d0*/  FMUL.FTZ R3, R35, c[0x0][0x2ec] ;  /* 0x0000bb0023037a20 */ /* 0x002fe20000410000 */
[C---:B------:R-:W-:Y:S02]  /*82e0*/  ISETP.LT.OR P1, PT, R2.reuse, R230, P1 ;  /* 0x000000e60200720c */ /* 0x040fe40000f21670 */
[C---:B------:R-:W-:Y:S01]  /*82f0*/  ISETP.LT.OR P6, PT, R2.reuse, R229, P6 ;  /* 0x000000e50200720c */ /* 0x040fe200037c1670 */
[----:B------:R1:W-:Y:S01]  /*8300*/  MUFU.TANH R184, R3 ;  /* 0x0000000300b87308 */ /* 0x0003e20000002400 */
[C---:B------:R-:W-:Y:S02]  /*8310*/  ISETP.LT.OR P5, PT, R2.reuse, R228, P5 ;  /* 0x000000e40200720c */ /* 0x040fe40002fa1670 */
[----:B------:R-:W-:Y:S02]  /*8320*/  ISETP.LT.OR P0, PT, R2, R227, P0 ;  /* 0x000000e30200720c */ /* 0x000fe40000701670 */
[----:B------:R-:W-:Y:S01]  /*8330*/  IADD3 R2, R0, 0x11, RZ ;  /* 0x0000001100027810 */ /* 0x000fe20007ffe0ff */
[----:B------:R-:W-:Y:S01]  /*8340*/  HMMA.16816.F32.BF16 R32, R4, R22, R52 ;  /* 0x000000160420723c */ /* 0x000fe20000041834 */
[----:B------:R-:W-:-:S02]  /*8350*/  FSEL R210, R197, -INF , !P6 ;  /* 0xff800000c5d27808 */ /* 0x000fc40007000000 */
[----:B------:R-:W-:Y:S02]  /*8360*/  FSEL R178, R178, -INF , !P5 ;  /* 0xff800000b2b27808 */ /* 0x000fe40006800000 */
[----:B------:R-:W-:Y:S01]  /*8370*/  FSEL R193, R190, -INF , !P0 ;  /* 0xff800000bec17808 */ /* 0x000fe20004000000 */
[----:B-1----:R-:W-:Y:S01]  /*8380*/  FMUL.FTZ R3, R28, c[0x0][0x2ec] ;  /* 0x0000bb001c037a20 */ /* 0x002fe20000410000 */
[----:B------:R-:W-:Y:S01]  /*8390*/  FSEL R53, R243, -INF , !P1 ;  /* 0xff800000f3357808 */ /* 0x000fe20004800000 */
[----:B------:R-:W-:Y:S01]  /*83a0*/  HMMA.16816.F32.BF16 R20, R16, R24, R60 ;  /* 0x000000181014723c */ /* 0x000fe2000004183c */
[C---:B------:R-:W-:Y:S01]  /*83b0*/  ISETP.GE.AND P1, PT, R2.reuse, R234, PT ;  /* 0x000000ea0200720c */ /* 0x040fe20003f26270 */
[----:B------:R1:W1:Y:S01]  /*83c0*/  MUFU.TANH R181, R3 ;  /* 0x0000000300b57308 */ /* 0x0002620000002400 */
[C---:B------:R-:W-:Y:S02]  /*83d0*/  ISETP.GE.AND P6, PT, R2.reuse, R233, PT ;  /* 0x000000e90200720c */ /* 0x040fe40003fc6270 */
[----:B------:R-:W-:-:S02]  /*83e0*/  ISETP.GE.AND P5, PT, R2, R232, PT ;  /* 0x000000e80200720c */ /* 0x000fc40003fa6270 */
[C---:B------:R-:W-:Y:S02]  /*83f0*/  ISETP.GE.AND P0, PT, R2.reuse, R231, PT ;  /* 0x000000e70200720c */ /* 0x040fe40003f06270 */
[C---:B------:R-:W-:Y:S02]  /*8400*/  ISETP.LT.OR P1, PT, R2.reuse, R230, P1 ;  /* 0x000000e60200720c */ /* 0x040fe40000f21670 */
[C---:B------:R-:W-:Y:S02]  /*8410*/  ISETP.LT.OR P6, PT, R2.reuse, R229, P6 ;  /* 0x000000e50200720c */ /* 0x040fe400037c1670 */
[C---:B------:R-:W-:Y:S01]  /*8420*/  ISETP.LT.OR P5, PT, R2.reuse, R228, P5 ;  /* 0x000000e40200720c */ /* 0x040fe20002fa1670 */
[----:B-1----:R-:W-:Y:S01]  /*8430*/  FMUL.FTZ R3, R29, c[0x0][0x2ec] ;  /* 0x0000bb001d037a20 */ /* 0x002fe20000410000 */
[----:B------:R-:W-:-:S03]  /*8440*/  ISETP.LT.OR P0, PT, R2, R227, P0 ;  /* 0x000000e30200720c */ /* 0x000fc60000701670 */
[----:B------:R1:W-:Y:S01]  /*8450*/  MUFU.TANH R180, R3 ;  /* 0x0000000300b47308 */ /* 0x0003e20000002400 */
[----:B------:R-:W-:Y:S02]  /*8460*/  FSEL R195, R205, -INF , !P1 ;  /* 0xff800000cdc37808 */ /* 0x000fe40004800000 */
[----:B------:R-:W-:Y:S02]  /*8470*/  FSEL R204, R204, -INF , !P6 ;  /* 0xff800000cccc7808 */ /* 0x000fe40007000000 */
[----:B------:R-:W-:Y:S02]  /*8480*/  FSEL R55, R198, -INF , !P5 ;  /* 0xff800000c6377808 */ /* 0x000fe40006800000 */
[----:B------:R-:W-:Y:S02]  /*8490*/  FSEL R192, R191, -INF , !P0 ;  /* 0xff800000bfc07808 */ /* 0x000fe40004000000 */
[----:B-1----:R-:W-:-:S04]  /*84a0*/  IADD3 R3, R0, 0x18, RZ ;  /* 0x0000001800037810 */ /* 0x002fc80007ffe0ff */
        /* <DEDUP_REMOVED lines=10> */
[----:B------:R-:W-:Y:S02]  /*8550*/  FSEL R206, R206, -INF , !P6 ;  /* 0xff800000cece7808 */ /* 0x000fe40007000000 */
[----:B------:R-:W-:-:S02]  /*8560*/  FSEL R54, R183, -INF , !P5 ;  /* 0xff800000b7367808 */ /* 0x000fc40006800000 */
[----:B----4-:R-:W-:Y:S01]  /*8570*/  FSEL R194, R179, -INF , !P0 ;  /* 0xff800000b3c27808 */ /* 0x010fe20004000000 */
[----:B------:R-:W1:Y:S01]  /*8580*/  MUFU.TANH R100, R30 ;  /* 0x0000001e00647308 */ /* 0x000e620000002400 */
        /* <DEDUP_REMOVED lines=8> */
[----:B------:R-:W-:Y:S01]  /*8610*/  ISETP.LT.OR P0, PT, R2, R227, P0 ;  /* 0x000000e30200720c */ /* 0x000fe20000701670 */
[----:B------:R2:W4:Y:S01]  /*8620*/  MUFU.TANH R101, R31 ;  /* 0x0000001f00657308 */ /* 0x0005220000002400 */
[----:B------:R-:W-:Y:S02]  /*8630*/  IADD3 R2, R0, 0x20, RZ ;  /* 0x0000002000027810 */ /* 0x000fe40007ffe0ff */
[----:B------:R-:W-:Y:S02]  /*8640*/  FSEL R200, R196, -INF , !P1 ;  /* 0xff800000c4c87808 */ /* 0x000fe40004800000 */
[----:B------:R-:W-:-:S02]  /*8650*/  FSEL R202, R202, -INF , !P6 ;  /* 0xff800000caca7808 */ /* 0x000fc40007000000 */
[----:B------:R-:W-:Y:S02]  /*8660*/  FSEL R52, R187, -INF , !P5 ;  /* 0xff800000bb347808 */ /* 0x000fe40006800000 */
[----:B------:R-:W-:Y:S02]  /*8670*/  FSEL R179, R186, -INF , !P0 ;  /* 0xff800000bab37808 */ /* 0x000fe40004000000 */
[C---:B------:R-:W-:Y:S02]  /*8680*/  ISETP.GE.AND P1, PT, R2.reuse, R234, PT ;  /* 0x000000ea0200720c */ /* 0x040fe40003f26270 */
[C---:B------:R-:W-:Y:S01]  /*8690*/  ISETP.GE.AND P6, PT, R2.reuse, R233, PT ;  /* 0x000000e90200720c */ /* 0x040fe20003fc6270 */
[-C--:B--2---:R-:W-:Y:S01]  /*86a0*/  HMMA.16816.F32.BF16 R28, R8, R12.reuse, R20 ;  /* 0x0000000c081c723c */ /* 0x084fe20000041814 */
[C---:B------:R-:W-:Y:S02]  /*86b0*/  ISETP.GE.AND P5, PT, R2.reuse, R232, PT ;  /* 0x000000e80200720c */ /* 0x040fe40003fa6270 */
[----:B------:R-:W-:Y:S01]  /*86c0*/  ISETP.GE.AND P0, PT, R2, R231, PT ;  /* 0x000000e70200720c */ /* 0x000fe20003f06270 */
[----:B------:R-:W-:Y:S01]  /*86d0*/  FMUL.FTZ R32, R32, c[0x0][0x2ec] ;  /* 0x0000bb0020207a20 */ /* 0x000fe20000410000 */
[----:B------:R-:W-:Y:S01]  /*86e0*/  ISETP.LT.OR P1, PT, R2, R230, P1 ;  /* 0x000000e60200720c */ /* 0x000fe20000f21670 */
[----:B------:R-:W-:Y:S01]  /*86f0*/  FMUL.FTZ R34, R34, c[0x0][0x2ec] ;  /* 0x0000bb0022227a20 */ /* 0x000fe20000410000 */
[C---:B------:R-:W-:Y:S01]  /*8700*/  ISETP.LT.OR P6, PT, R2.reuse, R229, P6 ;  /* 0x000000e50200720c */ /* 0x040fe200037c1670 */
[----:B------:R-:W-:Y:S01]  /*8710*/  HMMA.16816.F32.BF16 R20, R4, R12, R44 ;  /* 0x0000000c0414723c */ /* 0x000fe2000004182c */
[----:B------:R-:W-:-:S02]  /*8720*/  ISETP.LT.OR P5, PT, R2, R228, P5 ;  /* 0x000000e40200720c */ /* 0x000fc40002fa1670 */
[----:B------:R-:W-:Y:S02]  /*8730*/  ISETP.LT.OR P0, PT, R2, R227, P0 ;  /* 0x000000e30200720c */ /* 0x000fe40000701670 */
[----:B------:R-:W-:Y:S02]  /*8740*/  IADD3 R2, R0, 0x21, RZ ;  /* 0x0000002100027810 */ /* 0x000fe40007ffe0ff */
[----:B---3--:R-:W-:Y:S02]  /*8750*/  FSEL R218, R185, -INF , !P1 ;  /* 0xff800000b9da7808 */ /* 0x008fe40004800000 */
[----:B-----5:R-:W-:Y:S02]  /*8760*/  FSEL R244, R182, -INF , !P6 ;  /* 0xff800000b6f47808 */ /* 0x020fe40007000000 */
[----:B------:R-:W-:Y:S02]  /*8770*/  FSEL R211, R181, -INF , !P5 ;  /* 0xff800000b5d37808 */ /* 0x000fe40006800000 */
[----:B-1----:R-:W-:Y:S01]  /*8780*/  FSEL R214, R100, -INF , !P0 ;  /* 0xff80000064d67808 */ /* 0x002fe20004000000 */
[----:B------:R-:W1:Y:S01]  /*8790*/  MUFU.TANH R36, R36 ;  /* 0x0000002400247308 */ /* 0x000e620000002400 */
[----:B------:R-:W-:-:S02]  /*87a0*/  ISETP.GE.AND P1, PT, R2, R234, PT ;  /* 0x000000ea0200720c */ /* 0x000fc40003f26270 */
[C---:B------:R-:W-:Y:S02]  /*87b0*/  ISETP.GE.AND P6, PT, R2.reuse, R233, PT ;  /* 0x000000e90200720c */ /* 0x040fe40003fc6270 */
[C---:B------:R-:W-:Y:S02]  /*87c0*/  ISETP.GE.AND P5, PT, R2.reuse, R232, PT ;  /* 0x000000e80200720c */ /* 0x040fe40003fa6270 */
[C---:B------:R-:W-:Y:S01]  /*87d0*/  ISETP.GE.AND P0, PT, R2.reuse, R231, PT ;  /* 0x000000e70200720c */ /* 0x040fe20003f06270 */
[----:B------:R-:W2:Y:S01]  /*87e0*/  MUFU.TANH R38, R38 ;  /* 0x0000002600267308 */ /* 0x000ea20000002400 */
[C---:B------:R-:W-:Y:S02]  /*87f0*/  ISETP.LT.OR P1, PT, R2.reuse, R230, P1 ;  /* 0x000000e60200720c */ /* 0x040fe40000f21670 */
[C---:B------:R-:W-:Y:S02]  /*8800*/  ISETP.LT.OR P6, PT, R2.reuse, R229, P6 ;  /* 0x000000e50200720c */ /* 0x040fe400037c1670 */
[----:B------:R-:W-:-:S03]  /*8810*/  ISETP.LT.OR P5, PT, R2, R228, P5 ;  /* 0x000000e40200720c */ /* 0x000fc60002fa1670 */
[----:B------:R-:W3:Y:S01]  /*8820*/  MUFU.TANH R32, R32 ;  /* 0x0000002000207308 */ /* 0x000ee20000002400 */
[----:B------:R-:W-:Y:S02]  /*8830*/  ISETP.LT.OR P0, PT, R2, R227, P0 ;  /* 0x000000e30200720c */ /* 0x000fe40000701670 */
[----:B------:R-:W-:-:S05]  /*8840*/  IADD3 R2, R0, 0x28, RZ ;  /* 0x0000002800027810 */ /* 0x000fca0007ffe0ff */
[----:B------:R-:W5:Y:S01]  /*8850*/  MUFU.TANH R34, R34 ;  /* 0x0000002200227308 */ /* 0x000f620000002400 */
[----:B------:R-:W-:Y:S01]  /*8860*/  FSEL R217, R188, -INF , !P1 ;  /* 0xff800000bcd97808 */ /* 0x000fe20004800000 */
[----:B------:R-:W-:Y:S01]  /*8870*/  HMMA.16816.F32.BF16 R8, R8, R14, R16 ;  /* 0x0000000e0808723c */ /* 0x000fe20000041810 */
[----:B------:R-:W-:Y:S02]  /*8880*/  FSEL R236, R184, -INF , !P6 ;  /* 0xff800000b8ec7808 */ /* 0x000fe40007000000 */
[----:B------:R-:W-:Y:S02]  /*8890*/  FSEL R207, R180, -INF , !P5 ;  /* 0xff800000b4cf7808 */ /* 0x000fe40006800000 */
[----:B----4-:R-:W-:Y:S01]  /*88a0*/  FSEL R213, R101, -INF , !P0 ;  /* 0xff80000065d57808 */ /* 0x010fe20004000000 */
[----:B------:R-:W4:Y:S01]  /*88b0*/  MUFU.TANH R37, R37 ;  /* 0x0000002500257308 */ /* 0x000f220000002400 */
[C---:B------:R-:W-:Y:S01]  /*88c0*/  ISETP.GE.AND P1, PT, R2.reuse, R234, PT ;  /* 0x000000ea0200720c */ /* 0x040fe20003f26270 */
[----:B------:R-:W-:Y:S01]  /*88d0*/  FMUL.FTZ R33, R33, c[0x0][0x2ec] ;  /* 0x0000bb0021217a20 */ /* 0x000fe20000410000 */
[C---:B------:R-:W-:Y:S01]  /*88e0*/  ISETP.GE.AND P6, PT, R2.reuse, R233, PT ;  /* 0x000000e90200720c */ /* 0x040fe20003fc6270 */
[----:B------:R-:W-:Y:S01]  /*88f0*/  FMUL.FTZ R35, R35, c[0x0][0x2ec] ;  /* 0x0000bb0023237a20 */ /* 0x000fe20000410000 */
[----:B------:R-:W-:-:S02]  /*8900*/  ISETP.GE.AND P5, PT, R2, R232, PT ;  /* 0x000000e80200720c */ /* 0x000fc40003fa6270 */
[----:B------:R-:W-:Y:S01]  /*8910*/  ISETP.GE.AND P0, PT, R2, R231, PT ;  /* 0x000000e70200720c */ /* 0x000fe20003f06270 */
[----:B------:R-:W-:Y:S01]  /*8920*/  FMUL.FTZ R28, R28, c[0x0][0x2ec] ;  /* 0x0000bb001c1c7a20 */ /* 0x000fe20000410000 */
[C---:B------:R-:W-:Y:S02]  /*8930*/  ISETP.LT.OR P1, PT, R2.reuse, R230, P1 ;  /* 0x000000e60200720c */ /* 0x040fe40000f21670 */
[C---:B------:R-:W-:Y:S02]  /*8940*/  ISETP.LT.OR P6, PT, R2.reuse, R229, P6 ;  /* 0x000000e50200720c */ /* 0x040fe400037c1670 */
[C---:B------:R-:W-:Y:S02]  /*8950*/  ISETP.LT.OR P5, PT, R2.reuse, R228, P5 ;  /* 0x000000e40200720c */ /* 0x040fe40002fa1670 */
[----:B------:R-:W-:Y:S02]  /*8960*/  ISETP.LT.OR P0, PT, R2, R227, P0 ;  /* 0x000000e30200720c */ /* 0x000fe40000701670 */
[----:B------:R-:W-:Y:S01]  /*8970*/  IADD3 R2, R0, 0x29, RZ ;  /* 0x0000002900027810 */ /* 0x000fe20007ffe0ff */
[----:B------:R-:W4:Y:S01]  /*8980*/  MUFU.TANH R39, R39 ;  /* 0x0000002700277308 */ /* 0x000f220000002400 */
[----:B-1----:R-:W-:Y:S01]  /*8990*/  FSEL R216, R36, -INF , !P1 ;  /* 0xff80000024d87808 */ /* 0x002fe20004800000 */
[----:B------:R-:W-:Y:S01]  /*89a0*/  HMMA.16816.F32.BF16 R4, R4, R14, R40 ;  /* 0x0000000e0404723c */ /* 0x000fe20000041828 */
[----:B--2---:R-:W-:-:S02]  /*89b0*/  FSEL R235, R38, -INF , !P6 ;  /* 0xff80000026eb7808 */ /* 0x004fc40007000000 */
[----:B---3--:R-:W-:Y:S02]  /*89c0*/  FSEL R205, R32, -INF , !P5 ;  /* 0xff80000020cd7808 */ /* 0x008fe40006800000 */
[----:B-----5:R-:W-:Y:S01]  /*89d0*/  FSEL R212, R34, -INF , !P0 ;  /* 0xff80000022d47808 */ /* 0x020fe20004000000 */
[----:B------:R-:W1:Y:S01]  /*89e0*/  MUFU.TANH R33, R33 ;  /* 0x0000002100217308 */ /* 0x000e620000002400 */
[----:B------:R-:W-:Y:S01]  /*89f0*/  ISETP.GE.AND P1, PT, R2, R234, PT ;  /* 0x000000ea0200720c */ /* 0x000fe20003f26270 */
[----:B------:R-:W-:Y:S01]  /*8a00*/  FMUL.FTZ R30, R30, c[0x0][0x2ec] ;  /* 0x0000bb001e1e7a20 */ /* 0x000fe20000410000 */
[----:B------:R-:W-:Y:S01]  /*8a10*/  ISETP.GE.AND P6, PT, R2, R233, PT ;  /* 0x000000e90200720c */ /* 0x000fe20003fc6270 */
[----:B------:R-:W-:Y:S01]  /*8a20*/  FMUL.FTZ R20, R20, c[0x0][0x2ec] ;  /* 0x0000bb0014147a20 */ /* 0x000fe20000410000 */
[----:B------:R-:W-:-:S03]  /*8a30*/  ISETP.GE.AND P5, PT, R2, R232, PT ;  /* 0x000000e80200720c */ /* 0x000fc60003fa6270 */
[----:B------:R-:W2:Y:S01]  /*8a40*/  MUFU.TANH R35, R35 ;  /* 0x0000002300237308 */ /* 0x000ea20000002400 */
[----:B------:R-:W-:Y:S01]  /*8a50*/  ISETP.GE.AND P0, PT, R2, R231, PT ;  /* 0x000000e70200720c */ /* 0x000fe20003f06270 */
[----:B------:R-:W-:Y:S01]  /*8a60*/  FMUL.FTZ R22, R22, c[0x0][0x2ec] ;  /* 0x0000bb0016167a20 */ /* 0x000fe20000410000 */
[C---:B------:R-:W-:Y:S01]  /*8a70*/  ISETP.LT.OR P1, PT, R2.reuse, R230, P1 ;  /* 0x000000e60200720c */ /* 0x040fe20000f21670 */
[----:B------:R-:W-:Y:S01]  /*8a80*/  FMUL.FTZ R29, R29, c[0x0][0x2ec] ;  /* 0x0000bb001d1d7a20 */ /* 0x000fe20000410000 */
[----:B------:R-:W-:-:S03]  /*8a90*/  ISETP.LT.OR P6, PT, R2, R229, P6 ;  /* 0x000000e50200720c */ /* 0x000fc600037c1670 */
[----:B------:R-:W3:Y:S01]  /*8aa0*/  MUFU.TANH R28, R28 ;  /* 0x0000001c001c7308 */ /* 0x000ee20000002400 */
[C---:B------:R-:W-:Y:S02]  /*8ab0*/  ISETP.LT.OR P5, PT, R2.reuse, R228, P5 ;  /* 0x000000e40200720c */ /* 0x040fe40002fa1670 */
[----:B------:R-:W-:Y:S02]  /*8ac0*/  ISETP.LT.OR P0, PT, R2, R227, P0 ;  /* 0x000000e30200720c */ /* 0x000fe40000701670 */
[----:B------:R-:W-:Y:S02]  /*8ad0*/  IADD3 R2, R0, 0x30, RZ ;  /* 0x0000003000027810 */ /* 0x000fe40007ffe0ff */
[----:B----4-:R-:W-:Y:S01]  /*8ae0*/  FSEL R215, R37, -INF , !P1 ;  /* 0xff80000025d77808 */ /* 0x010fe20004800000 */
[----:B------:R-:W4:Y:S01]  /*8af0*/  MUFU.TANH R30, R30 ;  /* 0x0000001e001e7308 */ /* 0x000f220000002400 */
[----:B------:R-:W-:Y:S01]  /*8b00*/  ISETP.GE.AND P1, PT, R2, R234, PT ;  /* 0x000000ea0200720c */ /* 0x000fe20003f26270 */
[----:B------:R-:W-:-:S02]  /*8b10*/  FMUL.FTZ R31, R31, c[0x0][0x2ec] ;  /* 0x0000bb001f1f7a20 */ /* 0x000fc40000410000 */
[----:B------:R-:W-:-:S04]  /*8b20*/  FMUL.FTZ R21, R21, c[0x0][0x2ec] ;  /* 0x0000bb0015157a20 */ /* 0x000fc80000410000 */
[----:B------:R-:W5:Y:S01]  /*8b30*/  MUFU.TANH R20, R20 ;  /* 0x0000001400147308 */ /* 0x000f620000002400 */
[----:B------:R-:W-:Y:S01]  /*8b40*/  FMUL.FTZ R12, R23, c[0x0][0x2ec] ;  /* 0x0000bb00170c7a20 */ /* 0x000fe20000410000 */
[----:B------:R-:W-:-:S06]  /*8b50*/  ISETP.LT.OR P1, PT, R2, R230, P1 ;  /* 0x000000e60200720c */ /* 0x000fcc0000f21670 */
[----:B------:R-:W3:Y:S01]  /*8b60*/  MUFU.TANH R22, R22 ;  /* 0x0000001600167308 */ /* 0x000ee20000002400 */
[----:B------:R-:W-:Y:S01]  /*8b70*/  FSEL R219, R39, -INF , !P6 ;  /* 0xff80000027db7808 */ /* 0x000fe20007000000 */
[----:B------:R-:W-:Y:S01]  /*8b80*/  FMUL.FTZ R8, R8, c[0x0][0x2ec] ;  /* 0x0000bb0008087a20 */ /* 0x000fe20000410000 */
[----:B-1----:R-:W-:-:S05]  /*8b90*/  FSEL R203, R33, -INF , !P5 ;  /* 0xff80000021cb7808 */ /* 0x002fca0006800000 */
[----:B------:R-:W1:Y:S01]  /*8ba0*/  MUFU.TANH R29, R29 ;  /* 0x0000001d001d7308 */ /* 0x000e620000002400 */
[----:B--2---:R-:W-:Y:S02]  /*8bb0*/  FSEL R209, R35, -INF , !P0 ;  /* 0xff80000023d17808 */ /* 0x004fe40004000000 */
[----:B------:R-:W-:Y:S02]  /*8bc0*/  IADD3 R3, R0, 0x31, RZ ;  /* 0x0000003100037810 */ /* 0x000fe40007ffe0ff */
[C---:B------:R-:W-:Y:S02]  /*8bd0*/  ISETP.GE.AND P6, PT, R2.reuse, R233, PT ;  /* 0x000000e90200720c */ /* 0x040fe40003fc6270 */
[C---:B------:R-:W-:Y:S01]  /*8be0*/  ISETP.GE.AND P5, PT, R2.reuse, R232, PT ;  /* 0x000000e80200720c */ /* 0x040fe20003fa6270 */
[----:B------:R-:W2:Y:S01]  /*8bf0*/  MUFU.TANH R31, R31 ;  /* 0x0000001f001f7308 */ /* 0x000ea20000002400 */
[----:B------:R-:W-:Y:S02]  /*8c00*/  ISETP.GE.AND P0, PT, R2, R231, PT ;  /* 0x000000e70200720c */ /* 0x000fe40003f06270 */
[----:B---3--:R-:W-:-:S02]  /*8c10*/  FSEL R252, R28, -INF , !P1 ;  /* 0xff8000001cfc7808 */ /* 0x008fc40004800000 */
[----:B------:R-:W-:-:S03]  /*8c20*/  ISETP.GE.AND P1, PT, R3, R234, PT ;  /* 0x000000ea0300720c */ /* 0x000fc60003f26270 */
[----:B------:R-:W3:Y:S01]  /*8c30*/  MUFU.TANH R21, R21 ;  /* 0x0000001500157308 */ /* 0x000ee20000002400 */
[C---:B------:R-:W-:Y:S02]  /*8c40*/  ISETP.LT.OR P6, PT, R2.reuse, R229, P6 ;  /* 0x000000e50200720c */ /* 0x040fe400037c1670 */
[C---:B------:R-:W-:Y:S02]  /*8c50*/  ISETP.LT.OR P5, PT, R2.reuse, R228, P5 ;  /* 0x000000e40200720c */ /* 0x040fe40002fa1670 */
[----:B------:R-:W-:-:S03]  /*8c60*/  ISETP.LT.OR P0, PT, R2, R227, P0 ;  /* 0x000000e30200720c */ /* 0x000fc60000701670 */
[----:B------:R-:W1:Y:S01]  /*8c70*/  MUFU.TANH R12, R12 ;  /* 0x0000000c000c7308 */ /* 0x000e620000002400 */
[----:B------:R-:W-:Y:S01]  /*8c80*/  ISETP.LT.OR P1, PT, R3, R230, P1 ;  /* 0x000000e60300720c */ /* 0x000fe20000f21670 */
[----:B------:R-:W-:Y:S01]  /*8c90*/  FMUL.FTZ R9, R9, c[0x0][0x2ec] ;  /* 0x0000bb0009097a20 */ /* 0x000fe20000410000 */
[----:B------:R-:W-:-:S05]  /*8ca0*/  IADD3 R2, R0, 0x38, RZ ;  /* 0x0000003800027810 */ /* 0x000fca0007ffe0ff */
[----:B------:R-:W2:Y:S01]  /*8cb0*/  MUFU.TANH R14, R8 ;  /* 0x00000008000e7308 */ /* 0x000ea20000002400 */
[----:B----4-:R-:W-:Y:S01]  /*8cc0*/  FSEL R47, R30, -INF , !P6 ;  /* 0xff8000001e2f7808 */ /* 0x010fe20007000000 */
[----:B------:R-:W-:Y:S01]  /*8cd0*/  FMUL.FTZ R4, R4, c[0x0][0x2ec] ;  /* 0x0000bb0004047a20 */ /* 0x000fe20000410000 */
[----:B-----5:R-:W-:Y:S02]  /*8ce0*/  FSEL R245, R20, -INF , !P5 ;  /* 0xff80000014f57808 */ /* 0x020fe40006800000 */
[----:B------:R-:W-:Y:S02]  /*8cf0*/  FSEL R249, R22, -INF , !P0 ;  /* 0xff80000016f97808 */ /* 0x000fe40004000000 */
[C---:B------:R-:W-:Y:S02]  /*8d00*/  ISETP.GE.AND P6, PT, R3.reuse, R233, PT ;  /* 0x000000e90300720c */ /* 0x040fe40003fc6270 */
[C---:B------:R-:W-:Y:S02]  /*8d10*/  ISETP.GE.AND P5, PT, R3.reuse, R232, PT ;  /* 0x000000e80300720c */ /* 0x040fe40003fa6270 */
[----:B------:R-:W-:-:S02]  /*8d20*/  ISETP.GE.AND P0, PT, R3, R231, PT ;  /* 0x000000e70300720c */ /* 0x000fc40003f06270 */
[----:B-1----:R-:W-:Y:S01]  /*8d30*/  FSEL R250, R29, -INF , !P1 ;  /* 0xff8000001dfa7808 */ /* 0x002fe20004800000 */
[----:B------:R1:W4:Y:S01]  /*8d40*/  MUFU.TANH R13, R9 ;  /* 0x00000009000d7308 */ /* 0x0003220000002400 */
[C---:B------:R-:W-:Y:S02]  /*8d50*/  ISETP.GE.AND P1, PT, R2.reuse, R234, PT ;  /* 0x000000ea0200720c */ /* 0x040fe40003f26270 */
[C---:B------:R-:W-:Y:S02]  /*8d60*/  ISETP.LT.OR P6, PT, R3.reuse, R229, P6 ;  /* 0x000000e50300720c */ /* 0x040fe400037c1670 */
[C---:B------:R-:W-:Y:S02]  /*8d70*/  ISETP.LT.OR P5, PT, R3.reuse, R228, P5 ;  /* 0x000000e40300720c */ /* 0x040fe40002fa1670 */
[----:B------:R-:W-:Y:S01]  /*8d80*/  ISETP.LT.OR P0, PT, R3, R227, P0 ;  /* 0x000000e30300720c */ /* 0x000fe20000701670 */
[----:B------:R5:W-:Y:S01]  /*8d90*/  MUFU.TANH R8, R4 ;  /* 0x0000000400087308 */ /* 0x000be20000002400 */
[----:B------:R-:W-:-:S02]  /*8da0*/  ISETP.LT.OR P1, PT, R2, R230, P1 ;  /* 0x000000e60200720c */ /* 0x000fc40000f21670 */
[----:B--2---:R-:W-:Y:S02]  /*8db0*/  FSEL R45, R31, -INF , !P6 ;  /* 0xff8000001f2d7808 */ /* 0x004fe40007000000 */
[----:B---3--:R-:W-:Y:S01]  /*8dc0*/  FSEL R243, R21, -INF , !P5 ;  /* 0xff80000015f37808 */ /* 0x008fe20006800000 */
[----:B-1----:R-:W-:Y:S01]  /*8dd0*/  FMUL.FTZ R9, R10, c[0x0][0x2ec] ;  /* 0x0000bb000a097a20 */ /* 0x002fe20000410000 */
[----:B------:R-:W-:Y:S02]  /*8de0*/  FSEL R248, R12, -INF , !P0 ;  /* 0xff8000000cf87808 */ /* 0x000fe40004000000 */
[----:B------:R-:W-:Y:S01]  /*8df0*/  IADD3 R0, R0, 0x39, RZ ;  /* 0x0000003900007810 */ /* 0x000fe20007ffe0ff */
[----:B-----5:R-:W-:Y:S01]  /*8e00*/  FMUL.FTZ R4, R6, c[0x0][0x2ec] ;  /* 0x0000bb0006047a20 */ /* 0x020fe20000410000 */
[C---:B------:R-:W-:Y:S02]  /*8e10*/  ISETP.GE.AND P6, PT, R2.reuse, R233, PT ;  /* 0x000000e90200720c */ /* 0x040fe40003fc6270 */
[----:B------:R-:W-:-:S02]  /*8e20*/  ISETP.GE.AND P5, PT, R2, R232, PT ;  /* 0x000000e80200720c */ /* 0x000fc40003fa6270 */
[----:B------:R-:W-:Y:S01]  /*8e30*/  ISETP.GE.AND P0, PT, R2, R231, PT ;  /* 0x000000e70200720c */ /* 0x000fe20003f06270 */
[----:B------:R-:W1:Y:S01]  /*8e40*/  MUFU.TANH R9, R9 ;  /* 0x0000000900097308 */ /* 0x000e620000002400 */
[----:B------:R-:W-:Y:S01]  /*8e50*/  FSEL R46, R14, -INF , !P1 ;  /* 0xff8000000e2e7808 */ /* 0x000fe20004800000 */
[----:B------:R-:W-:Y:S01]  /*8e60*/  BAR.SYNC.DEFER_BLOCKING 0x0 ;  /* 0x0000000000007b1d */ /* 0x000fe20000010000 */
[----:B------:R-:W-:Y:S01]  /*8e70*/  ISETP.GE.AND P1, PT, R0, R234, PT ;  /* 0x000000ea0000720c */ /* 0x000fe20003f26270 */
[----:B------:R-:W-:Y:S01]  /*8e80*/  FMUL.FTZ R11, R11, c[0x0][0x2ec] ;  /* 0x0000bb000b0b7a20 */ /* 0x000fe20000410000 */
[----:B------:R-:W-:-:S03]  /*8e90*/  ISETP.LT.OR P6, PT, R2, R229, P6 ;  /* 0x000000e50200720c */ /* 0x000fc600037c1670 */
[----:B------:R-:W2:Y:S01]  /*8ea0*/  MUFU.TANH R4, R4 ;  /* 0x0000000400047308 */ /* 0x000ea20000002400 */
[C---:B------:R-:W-:Y:S01]  /*8eb0*/  ISETP.LT.OR P5, PT, R2.reuse, R228, P5 ;  /* 0x000000e40200720c */ /* 0x040fe20002fa1670 */
[----:B------:R-:W-:Y:S01]  /*8ec0*/  FMUL.FTZ R3, R5, c[0x0][0x2ec] ;  /* 0x0000bb0005037a20 */ /* 0x000fe20000410000 */
[----:B------:R-:W-:Y:S01]  /*8ed0*/  ISETP.LT.OR P0, PT, R2, R227, P0 ;  /* 0x000000e30200720c */ /* 0x000fe20000701670 */
[----:B------:R-:W-:Y:S01]  /*8ee0*/  FMUL.FTZ R2, R7, c[0x0][0x2ec] ;  /* 0x0000bb0007027a20 */ /* 0x000fe20000410000 */
[----:B------:R-:W-:-:S03]  /*8ef0*/  ISETP.LT.OR P1, PT, R0, R230, P1 ;  /* 0x000000e60000720c */ /* 0x000fc60000f21670 */
[----:B------:R-:W3:Y:S01]  /*8f00*/  MUFU.TANH R11, R11 ;  /* 0x0000000b000b7308 */ /* 0x000ee20000002400 */
[----:B----4-:R-:W-:Y:S02]  /*8f10*/  FSEL R251, R13, -INF , !P1 ;  /* 0xff8000000dfb7808 */ /* 0x010fe40004800000 */
[----:B------:R-:W-:-:S05]  /*8f20*/  ISETP.GT.AND P1, PT, R208, R246, PT ;  /* 0x000000f6d000720c */ /* 0x000fca0003f24270 */
[----:B------:R-:W4:Y:S01]  /*8f30*/  MUFU.TANH R3, R3 ;  /* 0x0000000300037308 */ /* 0x000f220000002400 */
[----:B-1----:R-:W-:-:S07]  /*8f40*/  FSEL R44, R9, -INF , !P6 ;  /* 0xff800000092c7808 */ /* 0x002fce0007000000 */
[----:B------:R-:W1:Y:S01]  /*8f50*/  MUFU.TANH R2, R2 ;  /* 0x0000000200027308 */ /* 0x000e620000002400 */
[----:B------:R-:W-:Y:S02]  /*8f60*/  FSEL R242, R8, -INF , !P5 ;  /* 0xff80000008f27808 */ /* 0x000fe40006800000 */
[----:B--2---:R-:W-:Y:S02]  /*8f70*/  FSEL R247, R4, -INF , !P0 ;  /* 0xff80000004f77808 */ /* 0x004fe40004000000 */
[C---:B------:R-:W-:Y:S02]  /*8f80*/  ISETP.GE.AND P6, PT, R0.reuse, R233, PT ;  /* 0x000000e90000720c */ /* 0x040fe40003fc6270 */
[C---:B------:R-:W-:Y:S02]  /*8f90*/  ISETP.GE.AND P5, PT, R0.reuse, R232, PT ;  /* 0x000000e80000720c */ /* 0x040fe40003fa6270 */
[C---:B------:R-:W-:Y:S02]  /*8fa0*/  ISETP.GE.AND P0, PT, R0.reuse, R231, PT ;  /* 0x000000e70000720c */ /* 0x040fe40003f06270 */
[----:B------:R-:W-:-:S02]  /*8fb0*/  ISETP.LT.OR P6, PT, R0, R229, P6 ;  /* 0x000000e50000720c */ /* 0x000fc400037c1670 */
[C---:B------:R-:W-:Y:S02]  /*8fc0*/  ISETP.LT.OR P5, PT, R0.reuse, R228, P5 ;  /* 0x000000e40000720c */ /* 0x040fe40002fa1670 */
[----:B------:R-:W-:Y:S02]  /*8fd0*/  ISETP.LT.OR P0, PT, R0, R227, P0 ;  /* 0x000000e30000720c */ /* 0x000fe40000701670 */
[----:B---3--:R-:W-:Y:S02]  /*8fe0*/  FSEL R37, R11, -INF , !P6 ;  /* 0xff8000000b257808 */ /* 0x008fe40007000000 */
[----:B----4-:R-:W-:Y:S02]  /*8ff0*/  FSEL R241, R3, -INF , !P5 ;  /* 0xff80000003f17808 */ /* 0x010fe40006800000 */
[----:B-1----:R-:W-:Y:S01]  /*9000*/  FSEL R246, R2, -INF , !P0 ;  /* 0xff80000002f67808 */ /* 0x002fe20004000000 */
[----:B------:R-:W-:Y:S05]  /*9010*/  @!P1 BRA `(.L_x_873) ;  /* 0x000003d000009947 */ /* 0x000fea0003800000 */
[----:B------:R-:W2:Y:S04]  /*9020*/  LDL R199, [R1] ;  /* 0x0000000001c77983 */ /* 0x000ea80000100800 */
[----:B------:R-:W3:Y:S04]  /*9030*/  LDL.64 R62, [R1+0x38] ;  /* 0x00003800013e7983 */ /* 0x000ee80000100a00 */
[----:B------:R-:W4:Y:S04]  /*9040*/  LDL.64 R238, [R1+0x30] ;  /* 0x0000300001ee7983 */ /* 0x000f280000100a00 */
[----:B------:R1:W-:Y:S04]  /*9050*/  @P4 STS [R226+0x6000], RZ ;  /* 0x006000ffe2004388 */ /* 0x0003e80000000800 */
[----:B------:R1:W-:Y:S04]  /*9060*/  @P4 STS [R226+0x6004], RZ ;  /* 0x006004ffe2004388 */ /* 0x0003e80000000800 */
[----:B------:R1:W-:Y:S01]  /*9070*/  @P4 STS.64 [R226+0x6008], RZ ;  /* 0x006008ffe2004388 */ /* 0x0003e20000000a00 */
[----:B------:R-:W-:Y:S01]  /*9080*/  BSSY B0, `(.L_x_874) ;  /* 0x0000035000007945 */ /* 0x000fe20003800000 */
[----:B--2---:R-:W-:-:S04]  /*9090*/  IADD3 R0, R199, -0x3, RZ ;  /* 0xfffffffdc7007810 */ /* 0x004fc80007ffe0ff */
[----:B------:R-:W-:Y:S01]  /*90a0*/  SHF.R.S32.HI R4, RZ, 0x1f, R0 ;  /* 0x0000001fff047819 */ /* 0x000fe20000011400 */
[----:B------:R-:W-:-:S04]  /*90b0*/  IMAD.WIDE.U32 R2, R0, c[0x0][0x198], RZ ;  /* 0x0000660000027a25 */ /* 0x000fc800078e00ff */
[----:B------:R-:W-:-:S04]  /*90c0*/  IMAD R4, R4, c[0x0][0x198], RZ ;  /* 0x0000660004047a24 */ /* 0x000fc800078e02ff */
[----:B------:R-:W-:Y:S01]  /*90d0*/  IMAD R4, R0, c[0x0][0x19c], R4 ;  /* 0x0000670000047a24 */ /* 0x000fe200078e0204 */
[----:B---3--:R-:W-:-:S03]  /*90e0*/  LEA R0, P5, R2, R62, 0x6 ;  /* 0x0000003e02007211 */ /* 0x008fc600078a30ff */
[----:B------:R-:W-:Y:S01]  /*90f0*/  IMAD.IADD R3, R3, 0x1, R4 ;  /* 0x0000000103037824 */ /* 0x000fe200078e0204 */
[----:B------:R-:W-:-:S04]  /*9100*/  @!P4 LEA R12, P0, R0, c[0x0][0x168], 0x1 ;  /* 0x00005a00000cca11 */ /* 0x000fc800078008ff */
[----:B----4-:R-:W-:Y:S02]  /*9110*/  LEA.HI.X R3, R2, R239, R3, 0x6, P5 ;  /* 0x000000ef02037211 */ /* 0x010fe400028f3403 */
        /* <DEDUP_REMOVED lines=9> */
[----:B------:R-:W-:Y:S02]  /*91b0*/  @!P2 LEA.HI.X R7, R0, c[0x0][0x16c], R3, 0x1, P0 ;  /* 0x00005b000007aa11 */ /* 0x000fe400000f0c03 */
[C---:B------:R-:W-:Y:S02]  /*91c0*/  @!P4 LEA R10, P5, R2.reuse, c[0x0][0x168], 0x1 ;  /* 0x00005a00020aca11 */ /* 0x040fe400078a08ff */
[----:B------:R-:W-:Y:S02]  /*91d0*/  IADD3.X R3, R3, UR6, RZ, P6, !PT ;  /* 0x0000000603037c10 */ /* 0x000fe4000b7fe4ff */
[C---:B------:R-:W-:Y:S01]  /*91e0*/  @!P3 LEA R4, P0, R2.reuse, c[0x0][0x168], 0x1 ;  /* 0x00005a000204ba11 */ /* 0x040fe200078008ff */
        /* <DEDUP_REMOVED lines=30> */
.L_x_875:
[----:B------:R-:W-:Y:S05]  /*93d0*/  BSYNC B0 ;  /* 0x0000000000007941 */ /* 0x000fea0003800000 */
.L_x_874:
[----:B------:R-:W0:Y:S02]  /*93e0*/  LDGDEPBAR ;  /* 0x00000000000079af */ /* 0x000e240000000000 */
.L_x_873:
[----:B-1----:R-:W2:Y:S04]  /*93f0*/  LDL.LU R9, [R1+0xc] ;  /* 0x00000c0001097983 */ /* 0x002ea80000300800 */
[----:B------:R-:W3:Y:S04]  /*9400*/  LDL.LU R10, [R1+0x10] ;  /* 0x00001000010a7983 */ /* 0x000ee80000300800 */
[----:B------:R-:W4:Y:S04]  /*9410*/  LDL.LU R11, [R1+0x8] ;  /* 0x00000800010b7983 */ /* 0x000f280000300800 */
[----:B------:R-:W4:Y:S01]  /*9420*/  LDL.LU R12, [R1+0x4] ;  /* 0x00000400010c7983 */ /* 0x000f220000300800 */
        /* <DEDUP_REMOVED lines=11> */
[----:B------:R-:W-:Y:S01]  /*94e0*/  STL [R1+0x60], R221 ;  /* 0x000060dd01007387 */ /* 0x000fe20000100800 */
        /* <DEDUP_REMOVED lines=51> */
[----:B------:R-:W-:-:S02]  /*9820*/  FMNMX.FTZ R239, R0, R6, !PT ;  /* 0x0000000600ef7209 */ /* 0x000fc40007810000 */
[----:B------:R-:W-:Y:S01]  /*9830*/  FMNMX.FTZ R4, R215, R4, !PT ;  /* 0x00000004d7047209 */ /* 0x000fe20007810000 */
[----:B------:R-:W1:Y:S01]  /*9840*/  SHFL.BFLY PT, R6, R3, 0x1, 0x1f ;  /* 0x0c201f0003067f89 */ /* 0x000e6200000e0000 */
[----:B------:R-:W-:Y:S02]  /*9850*/  FMNMX.FTZ R0, R236, R2, !PT ;  /* 0x00000002ec007209 */ /* 0x000fe40007810000 */
[----:B------:R-:W-:Y:S02]  /*9860*/  FMNMX.FTZ R2, R252, R4, !PT ;  /* 0x00000004fc027209 */ /* 0x000fe40007810000 */
[----:B------:R-:W-:Y:S02]  /*9870*/  FMNMX.FTZ R0, R235, R0, !PT ;  /* 0x00000000eb007209 */ /* 0x000fe40007810000 */
[----:B------:R-:W-:Y:S01]  /*9880*/  FMNMX.FTZ R4, R250, R2, !PT ;  /* 0x00000002fa047209 */ /* 0x000fe20007810000 */
[C---:B------:R-:W-:Y:S01]  /*9890*/  FMUL.FTZ R2, R239.reuse, c[0x0][0x23c] ;  /* 0x00008f00ef027a20 */ /* 0x040fe20000410000 */
[----:B------:R-:W-:-:S02]  /*98a0*/  FSETP.NEU.FTZ.AND P5, PT, R239, -INF , PT ;  /* 0xff800000ef00780b */ /* 0x000fc40003fbd000 */
[----:B------:R-:W-:Y:S02]  /*98b0*/  FMNMX.FTZ R4, R46, R4, !PT ;  /* 0x000000042e047209 */ /* 0x000fe40007810000 */
[----:B------:R-:W-:Y:S02]  /*98c0*/  FMNMX.FTZ R0, R219, R0, !PT ;  /* 0x00000000db007209 */ /* 0x000fe40007810000 */
[----:B------:R-:W-:Y:S02]  /*98d0*/  FSEL R2, R2, RZ, P5 ;  /* 0x000000ff02027208 */ /* 0x000fe40002800000 */
[----:B------:R-:W-:Y:S02]  /*98e0*/  FMNMX.FTZ R4, R251, R4, !PT ;  /* 0x00000004fb047209 */ /* 0x000fe40007810000 */
[----:B------:R-:W-:Y:S01]  /*98f0*/  FMNMX.FTZ R5, R47, R0, !PT ;  /* 0x000000002f057209 */ /* 0x000fe20007810000 */
[--C-:B------:R-:W-:Y:S02]  /*9900*/  FFMA.FTZ R0, R49, c[0x0][0x23c], -R2.reuse ;  /* 0x00008f0031007a23 */ /* 0x100fe40000010802 */
[----:B------:R-:W1:Y:S01]  /*9910*/  SHFL.BFLY PT, R7, R4, 0x2, 0x1f ;  /* 0x0c401f0004077f89 */ /* 0x000e6200000e0000 */
[----:B------:R-:W-:Y:S01]  /*9920*/  FMNMX.FTZ R5, R45, R5, !PT ;  /* 0x000000052d057209 */ /* 0x000fe20007810000 */
[----:B------:R1:W-:Y:S02]  /*9930*/  MUFU.EX2 R13, R0 ;  /* 0x00000000000d7308 */ /* 0x0003e40000000800 */
[----:B-1----:R-:W-:Y:S01]  /*9940*/  FMNMX.FTZ R238, R3, R6, !PT ;  /* 0x0000000603ee7209 */ /* 0x002fe20007810000 */
[----:B------:R-:W-:Y:S01]  /*9950*/  FFMA.FTZ R3, R51, c[0x0][0x23c], -R2 ;  /* 0x00008f0033037a23 */ /* 0x000fe20000010802 */
[----:B------:R-:W-:-:S02]  /*9960*/  FMNMX.FTZ R5, R44, R5, !PT ;  /* 0x000000052c057209 */ /* 0x000fc40007810000 */
[----:B------:R-:W-:Y:S02]  /*9970*/  FSETP.NEU.FTZ.AND P0, PT, R238, -INF , PT ;  /* 0xff800000ee00780b */ /* 0x000fe40003f1d000 */
[----:B------:R-:W-:Y:S01]  /*9980*/  FMNMX.FTZ R5, R37, R5, !PT ;  /* 0x0000000525057209 */ /* 0x000fe20007810000 */
[----:B------:R1:W1:Y:S04]  /*9990*/  MUFU.EX2 R15, R3 ;  /* 0x00000003000f7308 */ /* 0x0002680000000800 */
[----:B------:R-:W-:Y:S01]  /*99a0*/  SHFL.BFLY PT, R6, R5, 0x2, 0x1f ;  /* 0x0c401f0005067f89 */ /* 0x000fe200000e0000 */
[----:B------:R-:W-:-:S04]  /*99b0*/  FFMA.FTZ R0, R56, c[0x0][0x23c], -R2 ;  /* 0x00008f0038007a23 */ /* 0x000fc80000010802 */
[----:B------:R1:W-:Y:S01]  /*99c0*/  MUFU.EX2 R36, R0 ;  /* 0x0000000000247308 */ /* 0x0003e20000000800 */
[----:B------:R-:W-:Y:S01]  /*99d0*/  FMNMX.FTZ R4, R4, R7, !PT ;  /* 0x0000000704047209 */ /* 0x000fe20007810000 */
[----:B-1----:R-:W-:-:S04]  /*99e0*/  FFMA.FTZ R3, R48, c[0x0][0x23c], -R2 ;  /* 0x00008f0030037a23 */ /* 0x002fc80000010802 */
[----:B------:R-:W1:Y:S02]  /*99f0*/  SHFL.BFLY PT, R8, R4, 0x1, 0x1f ;  /* 0x0c201f0004087f89 */ /* 0x000e6400000e0000 */
[----:B------:R1:W-:Y:S01]  /*9a00*/  MUFU.EX2 R56, R3 ;  /* 0x0000000300387308 */ /* 0x0003e20000000800 */
[----:B------:R-:W-:-:S05]  /*9a10*/  FMUL.FTZ R0, R238, c[0x0][0x23c] ;  /* 0x00008f00ee007a20 */ /* 0x000fca0000410000 */
[----:B------:R-:W-:-:S05]  /*9a20*/  FSEL R0, R0, RZ, P0 ;  /* 0x000000ff00007208 */ /* 0x000fca0000000000 */
[----:B-1----:R-:W-:-:S04]  /*9a30*/  FFMA.FTZ R3, R58, c[0x0][0x23c], -R0 ;  /* 0x00008f003a037a23 */ /* 0x002fc80000010800 */
[----:B------:R1:W-:Y:S01]  /*9a40*/  MUFU.EX2 R14, R3 ;  /* 0x00000003000e7308 */ /* 0x0003e20000000800 */
[----:B------:R-:W-:Y:S01]  /*9a50*/  FMNMX.FTZ R237, R4, R8, !PT ;  /* 0x0000000804ed7209 */ /* 0x000fe20007810000 */
[----:B-1----:R-:W-:Y:S01]  /*9a60*/  FFMA.FTZ R3, R59, c[0x0][0x23c], -R0 ;  /* 0x00008f003b037a23 */ /* 0x002fe20000010800 */
[----:B------:R-:W-:-:S05]  /*9a70*/  MOV R59, R15 ;  /* 0x0000000f003b7202 */ /* 0x000fca0000000f00 */
[----:B------:R1:W1:Y:S02]  /*9a80*/  MUFU.EX2 R7, R3 ;  /* 0x0000000300077308 */ /* 0x0002640000000800 */
[----:B-1----:R-:W-:Y:S01]  /*9a90*/  FMNMX.FTZ R3, R5, R6, !PT ;  /* 0x0000000605037209 */ /* 0x002fe20007810000 */
[----:B------:R-:W-:Y:S01]  /*9aa0*/  FFMA.FTZ R5, R57, c[0x0][0x23c], -R0 ;  /* 0x00008f0039057a23 */ /* 0x000fe20000010800 */
[----:B------:R-:W-:Y:S02]  /*9ab0*/  MOV R57, R7 ;  /* 0x0000000700397202 */ /* 0x000fe40000000f00 */
[----:B------:R-:W-:Y:S02]  /*9ac0*/  FSEL R6, R239, RZ, P5 ;  /* 0x000000ffef067208 */ /* 0x000fe40002800000 */
[----:B------:R1:W-:Y:S01]  /*9ad0*/  MUFU.EX2 R58, R5 ;  /* 0x00000005003a7308 */ /* 0x0003e20000000800 */
[----:B------:R-:W1:Y:S02]  /*9ae0*/  SHFL.BFLY PT, R7, R3, 0x1, 0x1f ;  /* 0x0c201f0003077f89 */ /* 0x000e6400000e0000 */
[----:B------:R-:W-:Y:S01]  /*9af0*/  FADD.FTZ R6, R103, -R6 ;  /* 0x8000000667067221 */ /* 0x000fe20000010000 */
[----:B------:R-:W-:-:S03]  /*9b00*/  MOV R103, R13 ;  /* 0x0000000d00677202 */ /* 0x000fc60000000f00 */
[----:B------:R-:W-:-:S04]  /*9b10*/  FMUL.FTZ R6, R6, c[0x0][0x23c] ;  /* 0x00008f0006067a20 */ /* 0x000fc80000410000 */
[----:B------:R1:W1:Y:S02]  /*9b20*/  MUFU.EX2 R101, R6 ;  /* 0x0000000600657308 */ /* 0x0002640000000800 */
[----:B-1----:R-:W-:Y:S01]  /*9b30*/  FFMA.FTZ R5, R50, c[0x0][0x23c], -R0 ;  /* 0x00008f0032057a23 */ /* 0x002fe20000010800 */
[----:B------:R-:W-:-:S05]  /*9b40*/  MOV R50, R14 ;  /* 0x0000000e00327202 */ /* 0x000fca0000000f00 */
[----:B------:R1:W1:Y:S01]  /*9b50*/  MUFU.EX2 R49, R5 ;  /* 0x0000000500317308 */ /* 0x0002620000000800 */
[----:B------:R-:W-:Y:S02]  /*9b60*/  FMNMX.FTZ R240, R3, R7, !PT ;  /* 0x0000000703f07209 */ /* 0x000fe40007810000 */
[----:B------:R-:W-:Y:S01]  /*9b70*/  F2FP.BF16.PACK_AB R6, R56, R59 ;  /* 0x0000003b3806723e */ /* 0x000fe200000010ff */
[-C--:B------:R-:W-:Y:S02]  /*9b80*/  FMUL.FTZ R116, R116, R101.reuse ;  /* 0x0000006574747220 */ /* 0x080fe40000410000 */
[-C--:B------:R-:W-:Y:S02]  /*9b90*/  FMUL.FTZ R117, R117, R101.reuse ;  /* 0x0000006575757220 */ /* 0x080fe40000410000 */
        /* <DEDUP_REMOVED lines=11> */
[----:B------:R-:W-:Y:S01]  /*9c50*/  FMUL.FTZ R4, R237, c[0x0][0x23c] ;  /* 0x00008f00ed047a20 */ /* 0x000fe20000410000 */
[----:B--2---:R-:W-:Y:S01]  /*9c60*/  MOV R38, R9 ;  /* 0x0000000900267202 */ /* 0x004fe20000000f00 */
[----:B------:R-:W-:Y:S01]  /*9c70*/  FADD.FTZ R28, R104, -R5 ;  /* 0x80000005681c7221 */ /* 0x000fe20000010000 */
[----:B------:R-:W-:Y:S01]  /*9c80*/  F2FP.BF16.PACK_AB R5, R57, R50 ;  /* 0x000000323905723e */ /* 0x000fe200000010ff */
[----:B------:R-:W1:Y:S01]  /*9c90*/  MUFU.EX2 R100, R100 ;  /* 0x0000006400647308 */ /* 0x000e620000000800 */
[----:B------:R-:W-:Y:S01]  /*9ca0*/  FSEL R8, R4, RZ, P0 ;  /* 0x000000ff04087208 */ /* 0x000fe20000000000 */
[----:B------:R-:W-:Y:S01]  /*9cb0*/  FMUL.FTZ R28, R28, c[0x0][0x23c] ;  /* 0x00008f001c1c7a20 */ /* 0x000fe20000410000 */
[----:B------:R-:W-:Y:S01]  /*9cc0*/  FSETP.NEU.FTZ.AND P0, PT, R240, -INF , PT ;  /* 0xff800000f000780b */ /* 0x000fe20003f1d000 */
[----:B------:R-:W-:Y:S01]  /*9cd0*/  FMUL.FTZ R93, R93, R101 ;  /* 0x000000655d5d7220 */ /* 0x000fe20000410000 */
[----:B---3--:R-:W-:Y:S01]  /*9ce0*/  MOV R31, R10 ;  /* 0x0000000a001f7202 */ /* 0x008fe20000000f00 */
[--C-:B------:R-:W-:Y:S01]  /*9cf0*/  FFMA.FTZ R3, R106, c[0x0][0x23c], -R8.reuse ;  /* 0x00008f006a037a23 */ /* 0x100fe20000010808 */
[----:B------:R-:W-:Y:S01]  /*9d00*/  FSEL R10, R240, RZ, P0 ;  /* 0x000000fff00a7208 */ /* 0x000fe20000000000 */
[----:B------:R-:W-:Y:S01]  /*9d10*/  FFMA.FTZ R9, R108, c[0x0][0x23c], -R8 ;  /* 0x00008f006c097a23 */ /* 0x000fe20000010808 */
[----:B----4-:R-:W-:Y:S01]  /*9d20*/  MOV R29, R12 ;  /* 0x0000000c001d7202 */ /* 0x010fe20000000f00 */
[----:B------:R2:W-:Y:S01]  /*9d30*/  MUFU.EX2 R61, R3 ;  /* 0x00000003003d7308 */ /* 0x0005e20000000800 */
[----:B------:R-:W3:Y:S01]  /*9d40*/  LDSM.16.MT88.4 R12, [R222+0xb000] ;  /* 0x00b00000de0c783b */ /* 0x000ee20000004200 */
[----:B------:R-:W-:Y:S01]  /*9d50*/  MOV R30, R11 ;  /* 0x0000000b001e7202 */ /* 0x000fe20000000f00 */
[----:B------:R-:W-:Y:S01]  /*9d60*/  FADD.FTZ R11, R105, -R10 ;  /* 0x8000000a690b7221 */ /* 0x000fe20000010000 */
[----:B------:R-:W-:Y:S01]  /*9d70*/  F2FP.BF16.PACK_AB R4, R36, R103 ;  /* 0x000000672404723e */ /* 0x000fe200000010ff */
[----:B------:R-:W-:Y:S01]  /*9d80*/  FMUL.FTZ R120, R120, R101 ;  /* 0x0000006578787220 */ /* 0x000fe20000410000 */
[----:B------:R-:W-:Y:S01]  /*9d90*/  MOV R102, R38 ;  /* 0x0000002600667202 */ /* 0x000fe20000000f00 */
[-C--:B-1----:R-:W-:Y:S01]  /*9da0*/  FMUL.FTZ R118, R118, R100.reuse ;  /* 0x0000006476767220 */ /* 0x082fe20000410000 */
[----:B------:R1:W4:Y:S01]  /*9db0*/  MUFU.EX2 R60, R9 ;  /* 0x00000009003c7308 */ /* 0x0003220000000800 */
[----:B------:R-:W-:-:S02]  /*9dc0*/  FMUL.FTZ R119, R119, R100 ;  /* 0x0000006477777220 */ /* 0x000fc40000410000 */
[-C--:B------:R-:W-:Y:S02]  /*9dd0*/  FMUL.FTZ R166, R166, R100.reuse ;  /* 0x00000064a6a67220 */ /* 0x080fe40000410000 */
[-C--:B------:R-:W-:Y:S02]  /*9de0*/  FMUL.FTZ R167, R167, R100.reuse ;  /* 0x00000064a7a77220 */ /* 0x080fe40000410000 */
[-C--:B------:R-:W-:Y:S01]  /*9df0*/  FMUL.FTZ R74, R74, R100.reuse ;  /* 0x000000644a4a7220 */ /* 0x080fe20000410000 */
[C---:B------:R-:W-:Y:S01]  /*9e00*/  HMMA.16816.F32.BF16 R196, R4.reuse, R16, R116 ;  /* 0x0000001004c4723c */ /* 0x040fe20000041874 */
[----:B--2---:R-:W-:Y:S02]  /*9e10*/  FMUL.FTZ R3, R240, c[0x0][0x23c] ;  /* 0x00008f00f0037a20 */ /* 0x004fe40000410000 */
[-C--:B------:R-:W-:Y:S02]  /*9e20*/  FMUL.FTZ R75, R75, R100.reuse ;  /* 0x000000644b4b7220 */ /* 0x080fe40000410000 */
[-C--:B------:R-:W-:Y:S01]  /*9e30*/  FMUL.FTZ R94, R94, R100.reuse ;  /* 0x000000645e5e7220 */ /* 0x080fe20000410000 */
[----:B------:R-:W-:Y:S01]  /*9e40*/  FSEL R3, R3, RZ, P0 ;  /* 0x000000ff03037208 */ /* 0x000fe20000000000 */
[----:B------:R-:W-:Y:S01]  /*9e50*/  FMUL.FTZ R95, R95, R100 ;  /* 0x000000645f5f7220 */ /* 0x000fe20000410000 */
[----:B------:R-:W-:Y:S01]  /*9e60*/  HMMA.16816.F32.BF16 R116, R4, R40, R164 ;  /* 0x000000280474723c */ /* 0x000fe200000418a4 */
[----:B-1----:R-:W-:-:S02]  /*9e70*/  FFMA.FTZ R9, R109, c[0x0][0x23c], -R8 ;  /* 0x00008f006d097a23 */ /* 0x002fc40000010808 */
[----:B------:R-:W-:Y:S01]  /*9e80*/  FFMA.FTZ R10, R177, c[0x0][0x23c], -R3 ;  /* 0x00008f00b10a7a23 */ /* 0x000fe20000010803 */
[----:B----4-:R-:W-:Y:S01]  /*9e90*/  MOV R177, R60 ;  /* 0x0000003c00b17202 */ /* 0x010fe20000000f00 */
[----:B------:R1:W-:Y:S01]  /*9ea0*/  MUFU.EX2 R39, R9 ;  /* 0x0000000900277308 */ /* 0x0003e20000000800 */
[----:B------:R-:W-:Y:S01]  /*9eb0*/  FMUL.FTZ R121, R121, R101 ;  /* 0x0000006579797220 */ /* 0x000fe20000410000 */
[----:B------:R-:W-:Y:S01]  /*9ec0*/  MOV R166, R61 ;  /* 0x0000003d00a67202 */ /* 0x000fe20000000f00 */
[----:B------:R-:W-:Y:S01]  /*9ed0*/  FMUL.FTZ R122, R122, R100 ;  /* 0x000000647a7a7220 */ /* 0x000fe20000410000 */
[----:B------:R-:W-:Y:S01]  /*9ee0*/  MOV R164, R30 ;  /* 0x0000001e00a47202 */ /* 0x000fe20000000f00 */
[----:B------:R-:W-:Y:S01]  /*9ef0*/  FMUL.FTZ R123, R123, R100 ;  /* 0x000000647b7b7220 */ /* 0x000fe20000410000 */
[----:B------:R-:W-:Y:S01]  /*9f00*/  MOV R165, R29 ;  /* 0x0000001d00a57202 */ /* 0x000fe20000000f00 */
[-C--:B------:R-:W-:Y:S01]  /*9f10*/  FMUL.FTZ R148, R148, R101.reuse ;  /* 0x0000006594947220 */ /* 0x080fe20000410000 */
[----:B------:R2:W-:Y:S01]  /*9f20*/  MUFU.EX2 R60, R10 ;  /* 0x0000000a003c7308 */ /* 0x0005e20000000800 */
[----:B------:R-:W-:-:S02]  /*9f30*/  FMUL.FTZ R149, R149, R101 ;  /* 0x0000006595957220 */ /* 0x000fc40000410000 */
[-C--:B------:R-:W-:Y:S01]  /*9f40*/  FMUL.FTZ R150, R150, R100.reuse ;  /* 0x0000006496967220 */ /* 0x080fe20000410000 */
[C---:B------:R-:W-:Y:S01]  /*9f50*/  HMMA.16816.F32.BF16 R188, R4.reuse, R18, R120 ;  /* 0x0000001204bc723c */ /* 0x040fe20000041878 */
[-C--:B------:R-:W-:Y:S02]  /*9f60*/  FMUL.FTZ R151, R151, R100.reuse ;  /* 0x0000006497977220 */ /* 0x080fe40000410000 */
[-C--:B------:R-:W-:Y:S02]  /*9f70*/  FMUL.FTZ R132, R132, R101.reuse ;  /* 0x0000006584847220 */ /* 0x080fe40000410000 */
[----:B-1----:R-:W-:Y:S02]  /*9f80*/  FFMA.FTZ R9, R107, c[0x0][0x23c], -R8 ;  /* 0x00008f006b097a23 */ /* 0x002fe40000010808 */
[----:B------:R-:W-:Y:S01]  /*9f90*/  FMUL.FTZ R133, R133, R101 ;  /* 0x0000006585857220 */ /* 0x000fe20000410000 */
[----:B------:R-:W-:Y:S01]  /*9fa0*/  HMMA.16816.F32.BF16 R180, R4, R24, R148 ;  /* 0x0000001804b4723c */ /* 0x000fe20000041894 */
[----:B------:R1:W-:Y:S01]  /*9fb0*/  MUFU.EX2 R51, R9 ;  /* 0x0000000900337308 */ /* 0x0003e20000000800 */
[----:B------:R-:W-:-:S02]  /*9fc0*/  FMUL.FTZ R134, R134, R100 ;  /* 0x0000006486867220 */ /* 0x000fc40000410000 */
[----:B--2---:R-:W-:Y:S02]  /*9fd0*/  FMUL.FTZ R10, R11, c[0x0][0x23c] ;  /* 0x00008f000b0a7a20 */ /* 0x004fe40000410000 */
[-C--:B------:R-:W-:Y:S02]  /*9fe0*/  FMUL.FTZ R135, R135, R100.reuse ;  /* 0x0000006487877220 */ /* 0x080fe40000410000 */
[-C--:B------:R-:W-:Y:S01]  /*9ff0*/  FMUL.FTZ R136, R136, R101.reuse ;  /* 0x0000006588887220 */ /* 0x080fe20000410000 */
[----:B------:R-:W-:Y:S01]  /*a000*/  MUFU.EX2 R11, R28 ;  /* 0x0000001c000b7308 */ /* 0x000fe20000000800 */
[----:B------:R-:W-:Y:S02]  /*a010*/  FMUL.FTZ R137, R137, R101 ;  /* 0x0000006589897220 */ /* 0x000fe40000410000 */
[-C--:B------:R-:W-:Y:S01]  /*a020*/  FMUL.FTZ R138, R138, R100.reuse ;  /* 0x000000648a8a7220 */ /* 0x080fe20000410000 */
[----:B------:R-:W-:Y:S01]  /*a030*/  HMMA.16816.F32.BF16 R132, R4, R20, R132 ;  /* 0x000000140484723c */ /* 0x000fe20000041884 */
[----:B------:R-:W-:-:S02]  /*a040*/  FMUL.FTZ R139, R139, R100 ;  /* 0x000000648b8b7220 */ /* 0x000fc40000410000 */
[-C--:B------:R-:W-:Y:S01]  /*a050*/  FMUL.FTZ R152, R152, R101.reuse ;  /* 0x0000006598987220 */ /* 0x080fe20000410000 */
[----:B------:R-:W-:Y:S01]  /*a060*/  MUFU.EX2 R10, R10 ;  /* 0x0000000a000a7308 */ /* 0x000fe20000000800 */
[----:B-1----:R-:W-:Y:S02]  /*a070*/  FFMA.FTZ R9, R110, c[0x0][0x23c], -R3 ;  /* 0x00008f006e097a23 */ /* 0x002fe40000010803 */
[-C--:B------:R-:W-:Y:S01]  /*a080*/  FMUL.FTZ R153, R153, R101.reuse ;  /* 0x0000006599997220 */ /* 0x080fe20000410000 */
[----:B------:R-:W-:Y:S01]  /*a090*/  HMMA.16816.F32.BF16 R184, R4, R22, R136 ;  /* 0x0000001604b8723c */ /* 0x000fe20000041888 */
[-C--:B------:R-:W-:Y:S02]  /*a0a0*/  FMUL.FTZ R154, R154, R100.reuse ;  /* 0x000000649a9a7220 */ /* 0x080fe40000410000 */
[----:B------:R-:W-:Y:S01]  /*a0b0*/  FMUL.FTZ R155, R155, R100 ;  /* 0x000000649b9b7220 */ /* 0x000fe20000410000 */
[----:B------:R-:W1:Y:S01]  /*a0c0*/  MUFU.EX2 R48, R9 ;  /* 0x0000000900307308 */ /* 0x000e620000000800 */
[----:B------:R-:W-:-:S02]  /*a0d0*/  FMUL.FTZ R168, R168, R101 ;  /* 0x00000065a8a87220 */ /* 0x000fc40000410000 */
[----:B------:R-:W-:Y:S01]  /*a0e0*/  FMUL.FTZ R169, R169, R101 ;  /* 0x00000065a9a97220 */ /* 0x000fe20000410000 */
[----:B------:R-:W-:Y:S01]  /*a0f0*/  MOV R139, R37 ;  /* 0x00000025008b7202 */ /* 0x000fe20000000f00 */
[-C--:B------:R-:W-:Y:S01]  /*a100*/  FMUL.FTZ R170, R170, R100.reuse ;  /* 0x00000064aaaa7220 */ /* 0x080fe20000410000 */
[C---:B------:R-:W-:Y:S01]  /*a110*/  HMMA.16816.F32.BF16 R120, R4.reuse, R26, R152 ;  /* 0x0000001a0478723c */ /* 0x040fe20000041898 */
[----:B------:R-:W-:Y:S01]  /*a120*/  FMUL.FTZ R171, R171, R100 ;  /* 0x00000064abab7220 */ /* 0x000fe20000410000 */
[----:B------:R-:W-:Y:S01]  /*a130*/  MOV R138, R36 ;  /* 0x00000024008a7202 */ /* 0x000fe20000000f00 */
[-C--:B------:R-:W-:Y:S02]  /*a140*/  FMUL.FTZ R76, R76, R101.reuse ;  /* 0x000000654c4c7220 */ /* 0x080fe40000410000 */
[----:B------:R-:W-:Y:S02]  /*a150*/  FMUL.FTZ R77, R77, R101 ;  /* 0x000000654d4d7220 */ /* 0x000fe40000410000 */
[-C--:B------:R-:W-:Y:S01]  /*a160*/  FMUL.FTZ R78, R78, R100.reuse ;  /* 0x000000644e4e7220 */ /* 0x080fe20000410000 */
[C---:B------:R-:W-:Y:S01]  /*a170*/  HMMA.16816.F32.BF16 R168, R4.reuse, R42, R168 ;  /* 0x0000002a04a8723c */ /* 0x040fe200000418a8 */
[----:B------:R-:W-:Y:S01]  /*a180*/  FMUL.FTZ R79, R79, R100 ;  /* 0x000000644f4f7220 */ /* 0x000fe20000410000 */
[----:B-1----:R-:W-:Y:S01]  /*a190*/  MOV R167, R48 ;  /* 0x0000003000a77202 */ /* 0x002fe20000000f00 */
[----:B------:R-:W-:Y:S01]  /*a1a0*/  FFMA.FTZ R9, R111, c[0x0][0x23c], -R3 ;  /* 0x00008f006f097a23 */ /* 0x000fe20000010803 */
[----:B------:R-:W-:Y:S01]  /*a1b0*/  MOV R154, R103 ;  /* 0x00000067009a7202 */ /* 0x000fe20000000f00 */
[-C--:B------:R-:W-:Y:S01]  /*a1c0*/  FMUL.FTZ R88, R88, R101.reuse ;  /* 0x0000006558587220 */ /* 0x080fe20000410000 */
[----:B------:R-:W-:Y:S01]  /*a1d0*/  MOV R153, R102 ;  /* 0x0000006600997202 */ /* 0x000fe20000000f00 */
[----:B------:R1:W2:Y:S01]  /*a1e0*/  MUFU.EX2 R221, R9 ;  /* 0x0000000900dd7308 */ /* 0x0002a20000000800 */
[----:B------:R-:W-:Y:S01]  /*a1f0*/  FMUL.FTZ R89, R89, R101 ;  /* 0x0000006559597220 */ /* 0x000fe20000410000 */
        /* <DEDUP_REMOVED lines=8> */
[----:B---3--:R-:W-:Y:S01]  /*a280*/  HMMA.16816.F32.BF16 R72, R4, R14, R92 ;  /* 0x0000000e0448723c */ /* 0x008fe2000004185c */
[----:B------:R-:W-:-:S02]  /*a290*/  FMUL.FTZ R146, R146, R10 ;  /* 0x0000000a92927220 */ /* 0x000fc40000410000 */
[----:B------:R-:W-:Y:S02]  /*a2a0*/  FMUL.FTZ R147, R147, R10 ;  /* 0x0000000a93937220 */ /* 0x000fe40000410000 */
[----:B------:R-:W-:Y:S02]  /*a2b0*/  FMUL.FTZ R160, R160, R11 ;  /* 0x0000000ba0a07220 */ /* 0x000fe40000410000 */
[----:B-1----:R-:W-:Y:S01]  /*a2c0*/  FFMA.FTZ R9, R176, c[0x0][0x23c], -R3 ;  /* 0x00008f00b0097a23 */ /* 0x002fe20000010803 */
[----:B------:R-:W-:Y:S01]  /*a2d0*/  MOV R92, R60 ;  /* 0x0000003c005c7202 */ /* 0x000fe20000000f00 */
[C---:B------:R-:W-:Y:S01]  /*a2e0*/  HMMA.16816.F32.BF16 R104, R4.reuse, R34, R76 ;  /* 0x000000220468723c */ /* 0x040fe2000004184c */
[----:B------:R-:W-:Y:S01]  /*a2f0*/  MOV R93, R39 ;  /* 0x00000027005d7202 */ /* 0x000fe20000000f00 */
[----:B------:R1:W3:Y:S01]  /*a300*/  MUFU.EX2 R48, R9 ;  /* 0x0000000900307308 */ /* 0x0002e20000000800 */
[----:B------:R-:W-:Y:S01]  /*a310*/  FMUL.FTZ R161, R161, R11 ;  /* 0x0000000ba1a17220 */ /* 0x000fe20000410000 */
[----:B------:R-:W-:Y:S01]  /*a320*/  MOV R176, R31 ;  /* 0x0000001f00b07202 */ /* 0x000fe20000000f00 */
[----:B------:R-:W-:Y:S01]  /*a330*/  FMUL.FTZ R162, R162, R10 ;  /* 0x0000000aa2a27220 */ /* 0x000fe20000410000 */
[----:B------:R-:W-:Y:S01]  /*a340*/  MOV R95, R138 ;  /* 0x0000008a005f7202 */ /* 0x000fe20000000f00 */
[----:B------:R-:W-:Y:S01]  /*a350*/  FMUL.FTZ R163, R163, R10 ;  /* 0x0000000aa3a37220 */ /* 0x000fe20000410000 */
[----:B------:R-:W-:Y:S01]  /*a360*/  HMMA.16816.F32.BF16 R148, R4, R12, R88 ;  /* 0x0000000c0494723c */ /* 0x000fe20000041858 */
[----:B------:R-:W-:-:S02]  /*a370*/  FMUL.FTZ R140, R140, R11 ;  /* 0x0000000b8c8c7220 */ /* 0x000fc40000410000 */
[----:B------:R-:W-:Y:S02]  /*a380*/  FMUL.FTZ R141, R141, R11 ;  /* 0x0000000b8d8d7220 */ /* 0x000fe40000410000 */
[----:B------:R-:W-:Y:S02]  /*a390*/  FMUL.FTZ R142, R142, R10 ;  /* 0x0000000a8e8e7220 */ /* 0x000fe40000410000 */
[----:B------:R-:W-:Y:S01]  /*a3a0*/  F2FP.BF16.PACK_AB R4, R177, R166 ;  /* 0x000000a6b104723e */ /* 0x000fe200000010ff */
[----:B------:R-:W-:Y:S01]  /*a3b0*/  FMUL.FTZ R143, R143, R10 ;  /* 0x0000000a8f8f7220 */ /* 0x000fe20000410000 */
[----:B--2---:R-:W-:Y:S01]  /*a3c0*/  F2FP.BF16.PACK_AB R5, R221, R167 ;  /* 0x000000a7dd05723e */ /* 0x004fe200000010ff */
[----:B-1----:R-:W-:Y:S01]  /*a3d0*/  FFMA.FTZ R9, R53, c[0x0][0x23c], -R8 ;  /* 0x00008f0035097a23 */ /* 0x002fe20000010808 */
[----:B------:R-:W-:Y:S01]  /*a3e0*/  F2FP.BF16.PACK_AB R6, R51, R93 ;  /* 0x0000005d3306723e */ /* 0x000fe200000010ff */
[-C--:B------:R-:W-:Y:S01]  /*a3f0*/  FMUL.FTZ R128, R128, R11.reuse ;  /* 0x0000000b80807220 */ /* 0x080fe20000410000 */
[----:B---3--:R-:W-:Y:S01]  /*a400*/  F2FP.BF16.PACK_AB R7, R48, R92 ;  /* 0x0000005c3007723e */ /* 0x008fe200000010ff */
[----:B------:R-:W1:Y:S01]  /*a410*/  MUFU.EX2 R28, R9 ;  /* 0x00000009001c7308 */ /* 0x000e620000000800 */
[----:B------:R-:W-:-:S02]  /*a420*/  FMUL.FTZ R129, R129, R11 ;  /* 0x0000000b81817220 */ /* 0x000fc40000410000 */
[-C--:B------:R-:W-:Y:S02]  /*a430*/  FMUL.FTZ R130, R130, R10.reuse ;  /* 0x0000000a82827220 */ /* 0x080fe40000410000 */
[-C--:B------:R-:W-:Y:S01]  /*a440*/  FMUL.FTZ R131, R131, R10.reuse ;  /* 0x0000000a83837220 */ /* 0x080fe20000410000 */
[C---:B------:R-:W-:Y:S01]  /*a450*/  HMMA.16816.F32.BF16 R60, R4.reuse, R24, R144 ;  /* 0x00000018043c723c */ /* 0x040fe20000041890 */
[-C--:B------:R-:W-:Y:S02]  /*a460*/  FMUL.FTZ R112, R112, R11.reuse ;  /* 0x0000000b70707220 */ /* 0x080fe40000410000 */
[-C--:B------:R-:W-:Y:S02]  /*a470*/  FMUL.FTZ R113, R113, R11.reuse ;  /* 0x0000000b71717220 */ /* 0x080fe40000410000 */
[-C--:B------:R-:W-:Y:S02]  /*a480*/  FMUL.FTZ R114, R114, R10.reuse ;  /* 0x0000000a72727220 */ /* 0x080fe40000410000 */
[----:B------:R-:W-:Y:S01]  /*a490*/  FMUL.FTZ R115, R115, R10 ;  /* 0x0000000a73737220 */ /* 0x000fe20000410000 */
[----:B------:R-:W-:Y:S01]  /*a4a0*/  HMMA.16816.F32.BF16 R64, R4, R22, R140 ;  /* 0x000000160440723c */ /* 0x000fe2000004188c */
[-C--:B------:R-:W-:Y:S01]  /*a4b0*/  FMUL.FTZ R124, R124, R11.reuse ;  /* 0x0000000b7c7c7220 */ /* 0x080fe20000410000 */
[----:B-1----:R-:W-:Y:S01]  /*a4c0*/  MOV R144, R28 ;  /* 0x0000001c00907202 */ /* 0x002fe20000000f00 */
[----:B------:R-:W-:Y:S01]  /*a4d0*/  FFMA.FTZ R9, R178, c[0x0][0x23c], -R2 ;  /* 0x00008f00b2097a23 */ /* 0x000fe20000010802 */
[----:B------:R-:W1:Y:S01]  /*a4e0*/  LDSM.16.MT88.4 R28, [R220+0x9400] ;  /* 0x00940000dc1c783b */ /* 0x000e620000004200 */
[----:B------:R-:W-:-:S02]  /*a4f0*/  FMUL.FTZ R125, R125, R11 ;  /* 0x0000000b7d7d7220 */ /* 0x000fc40000410000 */
[----:B------:R-:W2:Y:S01]  /*a500*/  MUFU.EX2 R94, R9 ;  /* 0x00000009005e7308 */ /* 0x000ea20000000800 */
[-C--:B------:R-:W-:Y:S01]  /*a510*/  FMUL.FTZ R126, R126, R10.reuse ;  /* 0x0000000a7e7e7220 */ /* 0x080fe20000410000 */
[C---:B------:R-:W-:Y:S01]  /*a520*/  HMMA.16816.F32.BF16 R36, R4.reuse, R20, R128 ;  /* 0x000000140424723c */ /* 0x040fe20000041880 */
[-C--:B------:R-:W-:Y:S01]  /*a530*/  FMUL.FTZ R127, R127, R10.reuse ;  /* 0x0000000a7f7f7220 */ /* 0x080fe20000410000 */
[----:B------:R-:W3:Y:S01]  /*a540*/  LDSM.16.MT88.4 R20, [R220+0xa400] ;  /* 0x00a40000dc14783b */ /* 0x000ee20000004200 */
[-C--:B------:R-:W-:Y:S02]  /*a550*/  FMUL.FTZ R156, R156, R11.reuse ;  /* 0x0000000b9c9c7220 */ /* 0x080fe40000410000 */
[----:B------:R-:W-:Y:S02]  /*a560*/  FMUL.FTZ R157, R157, R11 ;  /* 0x0000000b9d9d7220 */ /* 0x000fe40000410000 */
[-C--:B------:R-:W-:Y:S01]  /*a570*/  FMUL.FTZ R158, R158, R10.reuse ;  /* 0x0000000a9e9e7220 */ /* 0x080fe20000410000 */
[----:B------:R-:W-:Y:S01]  /*a580*/  HMMA.16816.F32.BF16 R88, R4, R16, R112 ;  /* 0x000000100458723c */ /* 0x000fe20000041870 */
[----:B------:R-:W-:Y:S01]  /*a590*/  FMUL.FTZ R159, R159, R10 ;  /* 0x0000000a9f9f7220 */ /* 0x000fe20000410000 */
[----:B------:R-:W-:Y:S01]  /*a5a0*/  MOV R131, R47 ;  /* 0x0000002f00837202 */ /* 0x000fe20000000f00 */
[----:B------:R-:W-:-:S02]  /*a5b0*/  FMUL.FTZ R172, R172, R11 ;  /* 0x0000000bacac7220 */ /* 0x000fc40000410000 */
[----:B------:R-:W-:Y:S01]  /*a5c0*/  FMUL.FTZ R173, R173, R11 ;  /* 0x0000000badad7220 */ /* 0x000fe20000410000 */
[----:B--2---:R-:W-:Y:S01]  /*a5d0*/  MOV R145, R94 ;  /* 0x0000005e00917202 */ /* 0x004fe20000000f00 */
[--C-:B------:R-:W-:Y:S01]  /*a5e0*/  FFMA.FTZ R9, R55, c[0x0][0x23c], -R2.reuse ;  /* 0x00008f0037097a23 */ /* 0x100fe20000010802 */
[C---:B------:R-:W-:Y:S01]  /*a5f0*/  HMMA.16816.F32.BF16 R76, R4.reuse, R18, R124 ;  /* 0x00000012044c723c */ /* 0x040fe2000004187c */
[----:B------:R-:W-:Y:S01]  /*a600*/  MOV R94, R57 ;  /* 0x00000039005e7202 */ /* 0x000fe20000000f00 */
[-C--:B------:R-:W-:Y:S01]  /*a610*/  FMUL.FTZ R174, R174, R10.reuse ;  /* 0x0000000aaeae7220 */ /* 0x080fe20000410000 */
[----:B------:R2:W4:Y:S01]  /*a620*/  MUFU.EX2 R147, R9 ;  /* 0x0000000900937308 */ /* 0x0005220000000800 */
[----:B------:R-:W-:Y:S01]  /*a630*/  MOV R115, R59 ;  /* 0x0000003b00737202 */ /* 0x000fe20000000f00 */
[----:B------:R-:W-:Y:S01]  /*a640*/  FMUL.FTZ R175, R175, R10 ;  /* 0x0000000aafaf7220 */ /* 0x000fe20000410000 */
[----:B------:R-:W-:Y:S01]  /*a650*/  MOV R114, R58 ;  /* 0x0000003a00727202 */ /* 0x000fe20000000f00 */
[-C--:B------:R-:W-:Y:S01]  /*a660*/  FMUL.FTZ R68, R68, R11.reuse ;  /* 0x0000000b44447220 */ /* 0x080fe20000410000 */
[----:B------:R-:W-:Y:S01]  /*a670*/  MOV R127, R56 ;  /* 0x00000038007f7202 */ /* 0x000fe20000000f00 */
[----:B------:R-:W-:Y:S01]  /*a680*/  FMUL.FTZ R69, R69, R11 ;  /* 0x0000000b45457220 */ /* 0x000fe20000410000 */
[C---:B------:R-:W-:Y:S01]  /*a690*/  HMMA.16816.F32.BF16 R56, R4.reuse, R26, R156 ;  /* 0x0000001a0438723c */ /* 0x040fe2000004189c */
[----:B------:R-:W1:Y:S01]  /*a6a0*/  LDSM.16.MT88.4 R24, [R222+0x9400] ;  /* 0x00940000de18783b */ /* 0x000e620000004200 */
[-C--:B------:R-:W-:Y:S01]  /*a6b0*/  FMUL.FTZ R70, R70, R10.reuse ;  /* 0x0000000a46467220 */ /* 0x080fe20000410000 */
[----:B------:R-:W-:Y:S01]  /*a6c0*/  MOV R113, R51 ;  /* 0x0000003300717202 */ /* 0x000fe20000000f00 */
[----:B------:R-:W-:Y:S01]  /*a6d0*/  FMUL.FTZ R71, R71, R10 ;  /* 0x0000000a47477220 */ /* 0x000fe20000410000 */
[----:B------:R-:W-:Y:S01]  /*a6e0*/  MOV R112, R48 ;  /* 0x0000003000707202 */ /* 0x000fe20000000f00 */
[----:B------:R-:W-:Y:S01]  /*a6f0*/  FMUL.FTZ R80, R80, R11 ;  /* 0x0000000b50507220 */ /* 0x000fe20000410000 */
[----:B------:R-:W-:Y:S01]  /*a700*/  MOV R126, R49 ;  /* 0x00000031007e7202 */ /* 0x000fe20000000f00 */
[----:B------:R-:W-:Y:S01]  /*a710*/  FMUL.FTZ R81, R81, R11 ;  /* 0x0000000b51517220 */ /* 0x000fe20000410000 */
[----:B------:R-:W-:Y:S01]  /*a720*/  MOV R125, R44 ;  /* 0x0000002c007d7202 */ /* 0x000fe20000000f00 */
[--C-:B--2---:R-:W-:Y:S01]  /*a730*/  FFMA.FTZ R9, R54, c[0x0][0x23c], -R2.reuse ;  /* 0x00008f0036097a23 */ /* 0x104fe20000010802 */
[----:B------:R-:W-:Y:S01]  /*a740*/  MOV R124, R45 ;  /* 0x0000002d007c7202 */ /* 0x000fe20000000f00 */
[-C--:B------:R-:W-:Y:S01]  /*a750*/  FMUL.FTZ R82, R82, R10.reuse ;  /* 0x0000000a52527220 */ /* 0x080fe20000410000 */
[C---:B------:R-:W-:Y:S01]  /*a760*/  HMMA.16816.F32.BF16 R48, R4.reuse, R32, R68 ;  /* 0x000000200430723c */ /* 0x040fe20000041844 */
[----:B------:R2:W-:Y:S01]  /*a770*/  MUFU.EX2 R103, R9 ;  /* 0x0000000900677308 */ /* 0x0005e20000000800 */
[----:B------:R-:W-:Y:S01]  /*a780*/  FMUL.FTZ R83, R83, R10 ;  /* 0x0000000a53537220 */ /* 0x000fe20000410000 */
[----:B------:R-:W1:Y:S01]  /*a790*/  LDSM.16.MT88.4 R16, [R222+0xa400] ;  /* 0x00a40000de10783b */ /* 0x000e620000004200 */
[----:B------:R-:W-:Y:S01]  /*a7a0*/  FMUL.FTZ R84, R84, R11 ;  /* 0x0000000b54547220 */ /* 0x000fe20000410000 */
[----:B------:R-:W-:Y:S01]  /*a7b0*/  MOV R178, R131 ;  /* 0x0000008300b27202 */ /* 0x000fe20000000f00 */
[-C--:B------:R-:W-:Y:S01]  /*a7c0*/  FMUL.FTZ R85, R85, R11.reuse ;  /* 0x0000000b55557220 */ /* 0x080fe20000410000 */
[----:B------:R-:W-:Y:S01]  /*a7d0*/  MOV R143, R124 ;  /* 0x0000007c008f7202 */ /* 0x000fe20000000f00 */
[-C--:B------:R-:W-:Y:S01]  /*a7e0*/  FMUL.FTZ R86, R86, R10.reuse ;  /* 0x0000000a56567220 */ /* 0x080fe20000410000 */
[C---:B------:R-:W-:Y:S01]  /*a7f0*/  HMMA.16816.F32.BF16 R80, R4.reuse, R34, R80 ;  /* 0x000000220450723c */ /* 0x040fe20000041850 */
[----:B------:R-:W-:Y:S01]  /*a800*/  FMUL.FTZ R87, R87, R10 ;  /* 0x0000000a57577220 */ /* 0x000fe20000410000 */
[----:B------:R-:W-:Y:S01]  /*a810*/  LDSM.16.MT88.4 R32, [R222+0xb400] ;  /* 0x00b40000de20783b */ /* 0x000fe20000004200 */
[----:B------:R-:W-:Y:S01]  /*a820*/  FMUL.FTZ R96, R96, R11 ;  /* 0x0000000b60607220 */ /* 0x000fe20000410000 */
[----:B------:R-:W-:Y:S01]  /*a830*/  MOV R142, R125 ;  /* 0x0000007d008e7202 */ /* 0x000fe20000000f00 */
[----:B------:R-:W-:Y:S01]  /*a840*/  FMUL.FTZ R97, R97, R11 ;  /* 0x0000000b61617220 */ /* 0x000fe20000410000 */
[----:B------:R-:W-:Y:S01]  /*a850*/  MOV R159, R126 ;  /* 0x0000007e009f7202 */ /* 0x000fe20000000f00 */
[-C--:B------:R-:W-:Y:S01]  /*a860*/  FMUL.FTZ R98, R98, R10.reuse ;  /* 0x0000000a62627220 */ /* 0x080fe20000410000 */
[----:B------:R-:W-:Y:S01]  /*a870*/  HMMA.16816.F32.BF16 R44, R4, R12, R84 ;  /* 0x0000000c042c723c */ /* 0x000fe20000041854 */
[----:B--2---:R-:W-:Y:S01]  /*a880*/  FFMA.FTZ R9, R52, c[0x0][0x23c], -R2 ;  /* 0x00008f0034097a23 */ /* 0x004fe20000010802 */
[----:B------:R-:W-:Y:S01]  /*a890*/  MOV R158, R127 ;  /* 0x0000007f009e7202 */ /* 0x000fe20000000f00 */
[----:B------:R-:W-:Y:S01]  /*a8a0*/  FMUL.FTZ R99, R99, R10 ;  /* 0x0000000a63637220 */ /* 0x000fe20000410000 */
[----:B------:R-:W-:-:S02]  /*a8b0*/  MOV R157, R112 ;  /* 0x00000070009d7202 */ /* 0x000fc40000000f00 */
[----:B------:R-:W-:Y:S02]  /*a8c0*/  MOV R156, R113 ;  /* 0x00000071009c7202 */ /* 0x000fe40000000f00 */
[C---:B------:R-:W-:Y:S01]  /*a8d0*/  HMMA.16816.F32.BF16 R52, R4.reuse, R40, R160 ;  /* 0x000000280434723c */ /* 0x040fe200000418a0 */
[----:B------:R2:W1:Y:S06]  /*a8e0*/  MUFU.EX2 R160, R9 ;  /* 0x0000000900a07308 */ /* 0x00046c0000000800 */
[----:B------:R-:W-:Y:S01]  /*a8f0*/  MOV R163, R114 ;  /* 0x0000007200a37202 */ /* 0x000fe20000000f00 */
[----:B------:R-:W-:Y:S01]  /*a900*/  HMMA.16816.F32.BF16 R40, R4, R42, R172 ;  /* 0x0000002a0428723c */ /* 0x000fe200000418ac */
[----:B------:R-:W-:-:S06]  /*a910*/  MOV R162, R115 ;  /* 0x0000007300a27202 */ /* 0x000fcc0000000f00 */
[----:B------:R-:W-:Y:S01]  /*a920*/  MOV R175, R92 ;  /* 0x0000005c00af7202 */ /* 0x000fe20000000f00 */
[----:B------:R-:W-:Y:S01]  /*a930*/  HMMA.16816.F32.BF16 R96, R4, R14, R96 ;  /* 0x0000000e0460723c */ /* 0x000fe20000041860 */
[----:B--2---:R-:W-:Y:S01]  /*a940*/  FFMA.FTZ R9, R193, c[0x0][0x23c], -R0 ;  /* 0x00008f00c1097a23 */ /* 0x004fe20000010800 */
[----:B------:R-:W2:Y:S01]  /*a950*/  LDSM.16.MT88.4 R12, [R220+0xb400] ;  /* 0x00b40000dc0c783b */ /* 0x000ea20000004200 */
[----:B------:R-:W-:Y:S02]  /*a960*/  MOV R174, R93 ;  /* 0x0000005d00ae7202 */ /* 0x000fe40000000f00 */
[----:B------:R3:W-:Y:S01]  /*a970*/  MUFU.EX2 R146, R9 ;  /* 0x0000000900927308 */ /* 0x0007e20000000800 */
[----:B------:R-:W-:Y:S02]  /*a980*/  MOV R173, R94 ;  /* 0x0000005e00ad7202 */ /* 0x000fe40000000f00 */
[----:B----4-:R-:W-:Y:S02]  /*a990*/  F2FP.BF16.PACK_AB R4, R147, R145 ;  /* 0x000000919304723e */ /* 0x010fe400000010ff */
[----:B-1----:R-:W-:-:S02]  /*a9a0*/  F2FP.BF16.PACK_AB R6, R160, R103 ;  /* 0x00000067a006723e */ /* 0x002fc400000010ff */
[----:B------:R-:W-:Y:S01]  /*a9b0*/  MOV R172, R95 ;  /* 0x0000005f00ac7202 */ /* 0x000fe20000000f00 */
[----:B---3--:R-:W-:-:S04]  /*a9c0*/  FFMA.FTZ R9, R192, c[0x0][0x23c], -R0 ;  /* 0x00008f00c0097a23 */ /* 0x008fc80000010800 */
[----:B------:R1:W3:Y:S02]  /*a9d0*/  MUFU.EX2 R140, R9 ;  /* 0x00000009008c7308 */ /* 0x0002e40000000800 */
[----:B-1----:R-:W-:Y:S01]  /*a9e0*/  FFMA.FTZ R9, R194, c[0x0][0x23c], -R0 ;  /* 0x00008f00c2097a23 */ /* 0x002fe20000010800 */
[----:B---3--:R-:W-:-:S05]  /*a9f0*/  F2FP.BF16.PACK_AB R5, R140, R146 ;  /* 0x000000928c05723e */ /* 0x008fca00000010ff */
[----:B------:R1:W-:Y:S02]  /*aa00*/  MUFU.EX2 R141, R9 ;  /* 0x00000009008d7308 */ /* 0x0003e40000000800 */
[----:B-1----:R-:W-:-:S06]  /*aa10*/  FFMA.FTZ R9, R179, c[0x0][0x23c], -R0 ;  /* 0x00008f00b3097a23 */ /* 0x002fcc0000010800 */
[----:B------:R1:W3:Y:S02]  /*aa20*/  MUFU.EX2 R161, R9 ;  /* 0x0000000900a17308 */ /* 0x0002e40000000800 */
[----:B-1----:R-:W-:Y:S01]  /*aa30*/  FFMA.FTZ R9, R195, c[0x0][0x23c], -R8 ;  /* 0x00008f00c3097a23 */ /* 0x002fe20000010808 */
[----:B---3--:R-:W-:-:S05]  /*aa40*/  F2FP.BF16.PACK_AB R7, R161, R141 ;  /* 0x0000008da107723e */ /* 0x008fca00000010ff */
[----:B------:R1:W3:Y:S02]  /*aa50*/  MUFU.EX2 R128, R9 ;  /* 0x0000000900807308 */ /* 0x0002e40000000800 */
[C---:B------:R-:W-:Y:S08]  /*aa60*/  HMMA.16816.F32.BF16 R136, R4.reuse, R30, R188 ;  /* 0x0000001e0488723c */ /* 0x040ff000000418bc */
[----:B------:R-:W-:Y:S01]  /*aa70*/  HMMA.16816.F32.BF16 R124, R4, R20, R180 ;  /* 0x00000014047c723c */ /* 0x000fe200000418b4 */
[----:B-1----:R-:W-:-:S04]  /*aa80*/  FFMA.FTZ R9, R201, c[0x0][0x23c], -R8 ;  /* 0x00008f00c9097a23 */ /* 0x002fc80000010808 */
[----:B------:R1:W-:Y:S03]  /*aa90*/  MUFU.EX2 R201, R9 ;  /* 0x0000000900c97308 */ /* 0x0003e60000000800 */
[C---:B------:R-:W-:Y:S07]  /*aaa0*/  HMMA.16816.F32.BF16 R84, R4.reuse, R28, R196 ;  /* 0x0000001c0454723c */ /* 0x040fee00000418c4 */
[----:B------:R-:W-:Y:S01]  /*aab0*/  MOV R196, R103 ;  /* 0x0000006700c47202 */ /* 0x000fe20000000f00 */
[----:B------:R-:W-:Y:S01]  /*aac0*/  HMMA.16816.F32.BF16 R132, R4, R24, R132 ;  /* 0x000000180484723c */ /* 0x000fe20000041884 */
[----:B------:R-:W-:-:S02]  /*aad0*/  MOV R198, R153 ;  /* 0x0000009900c67202 */ /* 0x000fc40000000f00 */
[----:B------:R-:W-:Y:S02]  /*aae0*/  MOV R199, R154 ;  /* 0x0000009a00c77202 */ /* 0x000fe40000000f00 */
[----:B------:R-:W-:Y:S01]  /*aaf0*/  MOV R197, R141 ;  /* 0x0000008d00c57202 */ /* 0x000fe20000000f00 */
[----:B-1----:R-:W-:Y:S02]  /*ab00*/  FFMA.FTZ R9, R200, c[0x0][0x23c], -R8 ;  /* 0x00008f00c8097a23 */ /* 0x002fe40000010808 */
[----:B------:R-:W-:Y:S01]  /*ab10*/  HMMA.16816.F32.BF16 R120, R4, R22, R120 ;  /* 0x000000160478723c */ /* 0x000fe20000041878 */
[----:B------:R-:W-:Y:S01]  /*ab20*/  MOV R200, R140 ;  /* 0x0000008c00c87202 */ /* 0x000fe20000000f00 */
[----:B------:R1:W-:Y:S01]  /*ab30*/  MUFU.EX2 R195, R9 ;  /* 0x0000000900c37308 */ /* 0x0003e20000000800 */
[----:B------:R-:W-:Y:S02]  /*ab40*/  MOV R140, R143 ;  /* 0x0000008f008c7202 */ /* 0x000fe40000000f00 */
[----:B------:R-:W-:-:S03]  /*ab50*/  MOV R143, R176 ;  /* 0x000000b0008f7202 */ /* 0x000fc60000000f00 */
[C---:B------:R-:W-:Y:S08]  /*ab60*/  HMMA.16816.F32.BF16 R116, R4.reuse, R16, R116 ;  /* 0x000000100474723c */ /* 0x040ff00000041874 */
[----:B------:R-:W-:Y:S01]  /*ab70*/  HMMA.16816.F32.BF16 R112, R4, R18, R168 ;  /* 0x000000120470723c */ /* 0x000fe200000418a8 */
[----:B-1----:R-:W-:Y:S01]  /*ab80*/  FFMA.FTZ R9, R210, c[0x0][0x23c], -R3 ;  /* 0x00008f00d2097a23 */ /* 0x002fe20000010803 */
[----:B------:R-:W-:-:S03]  /*ab90*/  MOV R210, R147 ;  /* 0x0000009300d27202 */ /* 0x000fc60000000f00 */
[----:B------:R1:W-:Y:S03]  /*aba0*/  MUFU.EX2 R194, R9 ;  /* 0x0000000900c27308 */ /* 0x0003e60000000800 */
[C---:B--2---:R-:W-:Y:S08]  /*abb0*/  HMMA.16816.F32.BF16 R108, R4.reuse, R12, R108 ;  /* 0x0000000c046c723c */ /* 0x044ff0000004186c */
[----:B------:R-:W-:Y:S01]  /*abc0*/  HMMA.16816.F32.BF16 R104, R4, R14, R104 ;  /* 0x0000000e0468723c */ /* 0x000fe20000041868 */
[----:B-1----:R-:W-:Y:S01]  /*abd0*/  FFMA.FTZ R9, R204, c[0x0][0x23c], -R3 ;  /* 0x00008f00cc097a23 */ /* 0x002fe20000010803 */
[----:B---3--:R-:W-:-:S06]  /*abe0*/  MOV R204, R128 ;  /* 0x0000008000cc7202 */ /* 0x008fcc0000000f00 */
[C---:B------:R-:W-:Y:S01]  /*abf0*/  HMMA.16816.F32.BF16 R92, R4.reuse, R32, R148 ;  /* 0x00000020045c723c */ /* 0x040fe20000041894 */
[----:B------:R1:W2:Y:S07]  /*ac00*/  MUFU.EX2 R193, R9 ;  /* 0x0000000900c17308 */ /* 0x0002ae0000000800 */
[C---:B------:R-:W-:Y:S08]  /*ac10*/  HMMA.16816.F32.BF16 R128, R4.reuse, R26, R184 ;  /* 0x0000001a0480723c */ /* 0x040ff000000418b8 */
[----:B------:R-:W-:Y:S01]  /*ac20*/  HMMA.16816.F32.BF16 R72, R4, R34, R72 ;  /* 0x000000220448723c */ /* 0x000fe20000041848 */
[----:B-1----:R-:W-:Y:S01]  /*ac30*/  FFMA.FTZ R9, R206, c[0x0][0x23c], -R3 ;  /* 0x00008f00ce097a23 */ /* 0x002fe20000010803 */
[----:B------:R-:W-:-:S03]  /*ac40*/  MOV R206, R146 ;  /* 0x0000009200ce7202 */ /* 0x000fc60000000f00 */
[----:B------:R1:W-:Y:S02]  /*ac50*/  MUFU.EX2 R192, R9 ;  /* 0x0000000900c07308 */ /* 0x0003e40000000800 */
[----:B------:R-:W-:Y:S02]  /*ac60*/  F2FP.BF16.PACK_AB R4, R204, R144 ;  /* 0x00000090cc04723e */ /* 0x000fe400000010ff */
        /* <DEDUP_REMOVED lines=13> */
[----:B------:R-:W-:-:S02]  /*ad40*/  MOV R207, R159 ;  /* 0x0000009f00cf7202 */ /* 0x000fc40000000f00 */
[----:B------:R-:W-:Y:S01]  /*ad50*/  MOV R159, R142 ;  /* 0x0000008e009f7202 */ /* 0x000fe20000000f00 */
[----:B------:R1:W3:Y:S03]  /*ad60*/  MUFU.EX2 R189, R9 ;  /* 0x0000000900bd7308 */ /* 0x0002e60000000800 */
[----:B------:R-:W-:Y:S01]  /*ad70*/  HMMA.16816.F32.BF16 R76, R4, R30, R76 ;  /* 0x0000001e044c723c */ /* 0x000fe2000004184c */
[----:B------:R-:W4:Y:S01]  /*ad80*/  LDSM.16.MT88.4 R28, [R222+0x9800] ;  /* 0x00980000de1c783b */ /* 0x000f220000004200 */
[----:B------:R-:W-:-:S06]  /*ad90*/  MOV R142, R178 ;  /* 0x000000b2008e7202 */ /* 0x000fcc0000000f00 */
[----:B------:R-:W-:Y:S01]  /*ada0*/  HMMA.16816.F32.BF16 R64, R4, R26, R64 ;  /* 0x0000001a0440723c */ /* 0x000fe20000041840 */
[----:B------:R-:W-:Y:S01]  /*adb0*/  LDSM.16.MT88.4 R24, [R220+0xa800] ;  /* 0x00a80000dc18783b */ /* 0x000fe20000004200 */
[----:B-1----:R-:W-:-:S06]  /*adc0*/  FFMA.FTZ R9, R205, c[0x0][0x23c], -R2 ;  /* 0x00008f00cd097a23 */ /* 0x002fcc0000010802 */
[C---:B------:R-:W-:Y:S01]  /*add0*/  HMMA.16816.F32.BF16 R48, R4.reuse, R12, R48 ;  /* 0x0000000c0430723c */ /* 0x040fe20000041830 */
[----:B------:R-:W-:Y:S01]  /*ade0*/  MOV R205, R158 ;  /* 0x0000009e00cd7202 */ /* 0x000fe20000000f00 */
[----:B------:R1:W-:Y:S06]  /*adf0*/  MUFU.EX2 R188, R9 ;  /* 0x0000000900bc7308 */ /* 0x0003ec0000000800 */
[C---:B------:R-:W-:Y:S01]  /*ae00*/  HMMA.16816.F32.BF16 R80, R4.reuse, R14, R80 ;  /* 0x0000000e0450723c */ /* 0x040fe20000041850 */
[----:B------:R-:W2:Y:S07]  /*ae10*/  LDSM.16.MT88.4 R12, [R220+0xb800] ;  /* 0x00b80000dc0c783b */ /* 0x000eae0000004200 */
        /* <DEDUP_REMOVED lines=11> */
[----:B------:R2:W-:Y:S05]  /*aed0*/  MUFU.EX2 R186, R9 ;  /* 0x0000000900ba7308 */ /* 0x0005ea0000000800 */
[C---:B------:R-:W-:Y:S08]  /*aee0*/  HMMA.16816.F32.BF16 R44, R4.reuse, R32, R44 ;  /* 0x00000020042c723c */ /* 0x040ff0000004182c */
[----:B------:R-:W-:Y:S01]  /*aef0*/  HMMA.16816.F32.BF16 R32, R4, R34, R96 ;  /* 0x000000220420723c */ /* 0x000fe20000041860 */
[----:B--2---:R-:W-:Y:S01]  /*af00*/  FFMA.FTZ R9, R213, c[0x0][0x23c], -R0 ;  /* 0x00008f00d5097a23 */ /* 0x004fe20000010800 */
[----:B------:R-:W-:-:S02]  /*af10*/  MOV R213, R163 ;  /* 0x000000a300d57202 */ /* 0x000fc40000000f00 */
[----:B------:R-:W-:Y:S01]  /*af20*/  MOV R163, R177 ;  /* 0x000000b100a37202 */ /* 0x000fe20000000f00 */
[----:B------:R2:W2:Y:S02]  /*af30*/  MUFU.EX2 R185, R9 ;  /* 0x0000000900b97308 */ /* 0x0004a40000000800 */
[----:B---3--:R-:W-:Y:S02]  /*af40*/  F2FP.BF16.PACK_AB R4, R189, R190 ;  /* 0x000000bebd04723e */ /* 0x008fe400000010ff */
[----:B------:R-:W-:Y:S01]  /*af50*/  F2FP.BF16.PACK_AB R6, R187, R188 ;  /* 0x000000bcbb06723e */ /* 0x000fe200000010ff */
[--C-:B--2---:R-:W-:Y:S01]  /*af60*/  FFMA.FTZ R9, R212, c[0x0][0x23c], -R0.reuse ;  /* 0x00008f00d4097a23 */ /* 0x104fe20000010800 */
[----:B------:R-:W-:Y:S02]  /*af70*/  F2FP.BF16.PACK_AB R5, R185, R186 ;  /* 0x000000bab905723e */ /* 0x000fe400000010ff */
[----:B------:R-:W-:Y:S01]  /*af80*/  MOV R212, R162 ;  /* 0x000000a200d47202 */ /* 0x000fe20000000f00 */
[----:B------:R2:W-:Y:S01]  /*af90*/  MUFU.EX2 R184, R9 ;  /* 0x0000000900b87308 */ /* 0x0005e20000000800 */
[----:B------:R-:W-:Y:S01]  /*afa0*/  MOV R162, R155 ;  /* 0x0000009b00a27202 */ /* 0x000fe20000000f00 */
[----:B--2---:R-:W-:Y:S01]  /*afb0*/  FFMA.FTZ R9, R209, c[0x0][0x23c], -R0 ;  /* 0x00008f00d1097a23 */ /* 0x004fe20000010800 */
[----:B------:R-:W-:-:S05]  /*afc0*/  MOV R209, R175 ;  /* 0x000000af00d17202 */ /* 0x000fca0000000f00 */
[----:B------:R2:W3:Y:S02]  /*afd0*/  MUFU.EX2 R183, R9 ;  /* 0x0000000900b77308 */ /* 0x0004e40000000800 */
[----:B--2---:R-:W-:Y:S01]  /*afe0*/  FFMA.FTZ R9, R218, c[0x0][0x23c], -R8 ;  /* 0x00008f00da097a23 */ /* 0x004fe20000010808 */
[----:B---3--:R-:W-:Y:S02]  /*aff0*/  F2FP.BF16.PACK_AB R7, R183, R184 ;  /* 0x000000b8b707723e */ /* 0x008fe400000010ff */
[----:B------:R-:W-:-:S03]  /*b000*/  MOV R218, R174 ;  /* 0x000000ae00da7202 */ /* 0x000fc60000000f00 */
[----:B------:R2:W-:Y:S02]  /*b010*/  MUFU.EX2 R182, R9 ;  /* 0x0000000900b67308 */ /* 0x0005e40000000800 */
[C---:B------:R-:W-:Y:S08]  /*b020*/  HMMA.16816.F32.BF16 R144, R4.reuse, R38, R136 ;  /* 0x000000260490723c */ /* 0x040ff00000041888 */
[----:B----4-:R-:W-:Y:S01]  /*b030*/  HMMA.16816.F32.BF16 R136, R4, R30, R128 ;  /* 0x0000001e0488723c */ /* 0x010fe20000041880 */
[----:B--2---:R-:W-:Y:S01]  /*b040*/  FFMA.FTZ R9, R217, c[0x0][0x23c], -R8 ;  /* 0x00008f00d9097a23 */ /* 0x004fe20000010808 */
[----:B------:R-:W-:-:S03]  /*b050*/  MOV R217, R173 ;  /* 0x000000ad00d97202 */ /* 0x000fc60000000f00 */
[----:B------:R2:W3:Y:S03]  /*b060*/  MUFU.EX2 R180, R9 ;  /* 0x0000000900b47308 */ /* 0x0004e60000000800 */
[C---:B------:R-:W-:Y:S08]  /*b070*/  HMMA.16816.F32.BF16 R128, R4.reuse, R12, R108 ;  /* 0x0000000c0480723c */ /* 0x040ff0000004186c */
[----:B------:R-:W-:Y:S01]  /*b080*/  HMMA.16816.F32.BF16 R96, R4, R36, R84 ;  /* 0x000000240460723c */ /* 0x000fe20000041854 */
[----:B--2---:R-:W-:-:S07]  /*b090*/  FFMA.FTZ R9, R216, c[0x0][0x23c], -R8 ;  /* 0x00008f00d8097a23 */ /* 0x004fce0000010808 */
[C---:B------:R-:W-:Y:S01]  /*b0a0*/  HMMA.16816.F32.BF16 R108, R4.reuse, R14, R104 ;  /* 0x0000000e046c723c */ /* 0x040fe20000041868 */
[----:B------:R-:W-:Y:S01]  /*b0b0*/  MOV R216, R172 ;  /* 0x000000ac00d87202 */ /* 0x000fe20000000f00 */
[----:B------:R2:W-:Y:S01]  /*b0c0*/  MUFU.EX2 R181, R9 ;  /* 0x0000000900b57308 */ /* 0x0005e20000000800 */
[----:B------:R-:W-:Y:S05]  /*b0d0*/  LDSM.16.MT88.4 R172, [R222+0xac00] ;  /* 0x00ac0000deac783b */ /* 0x000fea0000004200 */
[C---:B------:R-:W-:Y:S08]  /*b0e0*/  HMMA.16816.F32.BF16 R132, R4.reuse, R28, R132 ;  /* 0x0000001c0484723c */ /* 0x040ff00000041884 */
[----:B------:R-:W-:Y:S01]  /*b0f0*/  HMMA.16816.F32.BF16 R148, R4, R24, R124 ;  /* 0x000000180494723c */ /* 0x000fe2000004187c */
[----:B------:R-:W4:Y:S01]  /*b100*/  LDSM.16.MT88.4 R124, [R220+0x9c00] ;  /* 0x009c0000dc7c783b */ /* 0x000f220000004200 */
[----:B--2---:R-:W-:Y:S01]  /*b110*/  FFMA.FTZ R9, R215, c[0x0][0x23c], -R8 ;  /* 0x00008f00d7097a23 */ /* 0x004fe20000010808 */
[----:B------:R-:W-:-:S03]  /*b120*/  MOV R215, R152 ;  /* 0x0000009800d77202 */ /* 0x000fc60000000f00 */
[----:B------:R2:W-:Y:S02]  /*b130*/  MUFU.EX2 R179, R9 ;  /* 0x0000000900b37308 */ /* 0x0005e40000000800 */
[C---:B------:R-:W-:Y:S07]  /*b140*/  HMMA.16816.F32.BF16 R152, R4.reuse, R26, R120 ;  /* 0x0000001a0498723c */ /* 0x040fee0000041878 */
[----:B------:R-:W-:Y:S01]  /*b150*/  MOV R120, R164 ;  /* 0x000000a400787202 */ /* 0x000fe20000000f00 */
[----:B-1----:R-:W-:Y:S01]  /*b160*/  HMMA.16816.F32.BF16 R168, R4, R18, R112 ;  /* 0x0000001204a8723c */ /* 0x002fe20000041870 */
[----:B------:R-:W-:-:S02]  /*b170*/  MOV R121, R142 ;  /* 0x0000008e00797202 */ /* 0x000fc40000000f00 */
[----:B------:R-:W-:Y:S02]  /*b180*/  MOV R123, R159 ;  /* 0x0000009f007b7202 */ /* 0x000fe40000000f00 */
[----:B------:R-:W-:Y:S01]  /*b190*/  MOV R122, R140 ;  /* 0x0000008c007a7202 */ /* 0x000fe20000000f00 */
[----:B------:R-:W-:Y:S01]  /*b1a0*/  LDSM.16.MT88.4 R156, [R220+0xac00] ;  /* 0x00ac0000dc9c783b */ /* 0x000fe20000004200 */
[----:B--2---:R-:W-:Y:S01]  /*b1b0*/  FFMA.FTZ R9, R244, c[0x0][0x23c], -R3 ;  /* 0x00008f00f4097a23 */ /* 0x004fe20000010803 */
[----:B------:R-:W-:Y:S01]  /*b1c0*/  MOV R244, R167 ;  /* 0x000000a700f47202 */ /* 0x000fe20000000f00 */
[C---:B------:R-:W-:Y:S02]  /*b1d0*/  HMMA.16816.F32.BF16 R104, R4.reuse, R20, R92 ;  /* 0x000000140468723c */ /* 0x040fe4000004185c */
[----:B------:R1:W-:Y:S06]  /*b1e0*/  MUFU.EX2 R178, R9 ;  /* 0x0000000900b27308 */ /* 0x0003ec0000000800 */
[----:B------:R-:W-:Y:S07]  /*b1f0*/  HMMA.16816.F32.BF16 R84, R4, R22, R72 ;  /* 0x000000160454723c */ /* 0x000fee0000041848 */
[----:B------:R-:W-:-:S02]  /*b200*/  MOV R72, R122 ;  /* 0x0000007a00487202 */ /* 0x000fc40000000f00 */
[----:B------:R-:W-:Y:S01]  /*b210*/  MOV R73, R123 ;  /* 0x0000007b00497202 */ /* 0x000fe20000000f00 */
[----:B-1----:R-:W-:Y:S01]  /*b220*/  FFMA.FTZ R9, R236, c[0x0][0x23c], -R3 ;  /* 0x00008f00ec097a23 */ /* 0x002fe20000010803 */
[----:B------:R-:W-:Y:S02]  /*b230*/  MOV R236, R143 ;  /* 0x0000008f00ec7202 */ /* 0x000fe40000000f00 */
[----:B------:R-:W1:Y:S01]  /*b240*/  LDSM.16.MT88.4 R140, [R222+0x9c00] ;  /* 0x009c0000de8c783b */ /* 0x000e620000004200 */
[----:B------:R2:W1:Y:S01]  /*b250*/  MUFU.EX2 R177, R9 ;  /* 0x0000000900b17308 */ /* 0x0004620000000800 */
[----:B------:R-:W-:Y:S02]  /*b260*/  MOV R74, R215 ;  /* 0x000000d7004a7202 */ /* 0x000fe40000000f00 */
[----:B------:R-:W-:Y:S02]  /*b270*/  MOV R75, R120 ;  /* 0x00000078004b7202 */ /* 0x000fe40000000f00 */
[----:B------:R-:W-:-:S02]  /*b280*/  MOV R215, R221 ;  /* 0x000000dd00d77202 */ /* 0x000fc40000000f00 */
[----:B------:R1:W5:Y:S01]  /*b290*/  LDL.LU R221, [R1+0x60] ;  /* 0x0000600001dd7983 */ /* 0x0003620000300800 */
[----:B--2---:R-:W-:Y:S01]  /*b2a0*/  FFMA.FTZ R9, R235, c[0x0][0x23c], -R3 ;  /* 0x00008f00eb097a23 */ /* 0x004fe20000010803 */
[----:B------:R-:W-:-:S03]  /*b2b0*/  MOV R235, R166 ;  /* 0x000000a600eb7202 */ /* 0x000fc60000000f00 */
[----:B------:R2:W-:Y:S02]  /*b2c0*/  MUFU.EX2 R176, R9 ;  /* 0x0000000900b07308 */ /* 0x0005e40000000800 */
[----:B--2---:R-:W-:Y:S01]  /*b2d0*/  FFMA.FTZ R9, R219, c[0x0][0x23c], -R3 ;  /* 0x00008f00db097a23 */ /* 0x004fe20000010803 */
[----:B------:R-:W-:Y:S02]  /*b2e0*/  MOV R219, R165 ;  /* 0x000000a500db7202 */ /* 0x000fe40000000f00 */
[----:B------:R-:W-:Y:S03]  /*b2f0*/  HMMA.16816.F32.BF16 R164, R4, R16, R116 ;  /* 0x0000001004a4723c */ /* 0x000fe60000041874 */
[----:B------:R2:W2:Y:S04]  /*b300*/  MUFU.EX2 R103, R9 ;  /* 0x0000000900677308 */ /* 0x0004a80000000800 */
[----:B---3--:R-:W-:-:S02]  /*b310*/  F2FP.BF16.PACK_AB R4, R180, R182 ;  /* 0x000000b6b404723e */ /* 0x008fc400000010ff */
[----:B-1----:R-:W-:Y:S02]  /*b320*/  F2FP.BF16.PACK_AB R5, R177, R178 ;  /* 0x000000b2b105723e */ /* 0x002fe400000010ff */
[----:B------:R-:W-:Y:S02]  /*b330*/  F2FP.BF16.PACK_AB R6, R179, R181 ;  /* 0x000000b5b306723e */ /* 0x000fe400000010ff */
[----:B------:R-:W-:Y:S01]  /*b340*/  MOV R119, R102 ;  /* 0x0000006600777202 */ /* 0x000fe20000000f00 */
[----:B--2---:R-:W-:Y:S01]  /*b350*/  FFMA.FTZ R9, R245, c[0x0][0x23c], -R2 ;  /* 0x00008f00f5097a23 */ /* 0x004fe20000010802 */
[----:B------:R-:W-:-:S03]  /*b360*/  F2FP.BF16.PACK_AB R7, R103, R176 ;  /* 0x000000b06707723e */ /* 0x000fc600000010ff */
        /* <DEDUP_REMOVED lines=10> */
[----:B--2---:R-:W-:Y:S01]  /*b410*/  F2FP.BF16.PACK_AB R92, R30, R102 ;  /* 0x000000661e5c723e */ /* 0x004fe200000010ff */
[----:B------:R-:W-:Y:S05]  /*b420*/  MUFU.EX2 R29, R9 ;  /* 0x00000009001d7308 */ /* 0x000fea0000000800 */
[C---:B------:R-:W-:Y:S03]  /*b430*/  HMMA.16816.F32.BF16 R112, R4.reuse, R36, R88 ;  /* 0x000000240470723c */ /* 0x040fe60000041858 */
[----:B------:R1:W2:Y:S04]  /*b440*/  MUFU.EX2 R28, R2 ;  /* 0x00000002001c7308 */ /* 0x0002a80000000800 */
[----:B------:R-:W-:Y:S01]  /*b450*/  MOV R91, R121 ;  /* 0x00000079005b7202 */ /* 0x000fe20000000f00 */
        /* <DEDUP_REMOVED lines=11> */
[----:B------:R-:W-:Y:S01]  /*b510*/  HMMA.16816.F32.BF16 R44, R4, R20, R44 ;  /* 0x00000014042c723c */ /* 0x000fe2000004182c */
[----:B------:R-:W1:Y:S01]  /*b520*/  LDSM.16.MT88.4 R4, [R222+0xbc00] ;  /* 0x00bc0000de04783b */ /* 0x000e620000004200 */
[--C-:B--2---:R-:W-:Y:S01]  /*b530*/  FFMA.FTZ R2, R247, c[0x0][0x23c], -R0.reuse ;  /* 0x00008f00f7027a23 */ /* 0x104fe20000010800 */
[----:B---3--:R-:W-:Y:S01]  /*b540*/  F2FP.BF16.PACK_AB R93, R26, R27 ;  /* 0x0000001b1a5d723e */ /* 0x008fe200000010ff */
[----:B------:R-:W-:-:S02]  /*b550*/  FFMA.FTZ R0, R246, c[0x0][0x23c], -R0 ;  /* 0x00008f00f6007a23 */ /* 0x000fc40000010800 */
[----:B------:R2:W-:Y:S08]  /*b560*/  MUFU.EX2 R25, R2 ;  /* 0x0000000200197308 */ /* 0x0005f00000000800 */
[----:B------:R3:W3:Y:S01]  /*b570*/  MUFU.EX2 R24, R0 ;  /* 0x0000000000187308 */ /* 0x0006e20000000800 */
[----:B--2---:R-:W-:-:S07]  /*b580*/  FFMA.FTZ R2, R252, c[0x0][0x23c], -R8 ;  /* 0x00008f00fc027a23 */ /* 0x004fce0000010808 */
[----:B------:R-:W-:Y:S01]  /*b590*/  MUFU.EX2 R21, R2 ;  /* 0x0000000200157308 */ /* 0x000fe20000000800 */
[----:B---3--:R-:W-:Y:S01]  /*b5a0*/  FFMA.FTZ R0, R250, c[0x0][0x23c], -R8 ;  /* 0x00008f00fa007a23 */ /* 0x008fe20000010808 */
[----:B------:R-:W-:-:S06]  /*b5b0*/  F2FP.BF16.PACK_AB R95, R24, R25 ;  /* 0x00000019185f723e */ /* 0x000fcc00000010ff */
[----:B------:R2:W3:Y:S02]  /*b5c0*/  MUFU.EX2 R23, R0 ;  /* 0x0000000000177308 */ /* 0x0004e40000000800 */
[----:B--2---:R-:W-:-:S06]  /*b5d0*/  FFMA.FTZ R0, R119, c[0x0][0x23c], -R8 ;  /* 0x00008f0077007a23 */ /* 0x004fcc0000010808 */
[----:B------:R2:W-:Y:S02]  /*b5e0*/  MUFU.EX2 R22, R0 ;  /* 0x0000000000167308 */ /* 0x0005e40000000800 */
[----:B--2---:R-:W-:-:S06]  /*b5f0*/  FFMA.FTZ R0, R251, c[0x0][0x23c], -R8 ;  /* 0x00008f00fb007a23 */ /* 0x004fcc0000010808 */
[----:B------:R2:W-:Y:S02]  /*b600*/  MUFU.EX2 R20, R0 ;  /* 0x0000000000147308 */ /* 0x0005e40000000800 */
[----:B--2---:R-:W-:-:S06]  /*b610*/  FFMA.FTZ R0, R91, c[0x0][0x23c], -R3 ;  /* 0x00008f005b007a23 */ /* 0x004fcc0000010803 */
[----:B------:R2:W-:Y:S02]  /*b620*/  MUFU.EX2 R19, R0 ;  /* 0x0000000000137308 */ /* 0x0005e40000000800 */
[----:B--2---:R-:W-:-:S06]  /*b630*/  FFMA.FTZ R0, R72, c[0x0][0x23c], -R3 ;  /* 0x00008f0048007a23 */ /* 0x004fcc0000010803 */
[----:B------:R2:W1:Y:S01]  /*b640*/  MUFU.EX2 R18, R0 ;  /* 0x0000000000127308 */ /* 0x0004620000000800 */
[----:B------:R-:W-:Y:S02]  /*b650*/  MOV R242, R219 ;  /* 0x000000db00f27202 */ /* 0x000fe40000000f00 */
[----:B------:R-:W-:Y:S01]  /*b660*/  MOV R9, R235 ;  /* 0x000000eb00097202 */ /* 0x000fe20000000f00 */
[--C-:B--2---:R-:W-:Y:S02]  /*b670*/  FFMA.FTZ R0, R73, c[0x0][0x23c], -R3.reuse ;  /* 0x00008f0049007a23 */ /* 0x104fe40000010803 */
[----:B------:R-:W-:Y:S02]  /*b680*/  FFMA.FTZ R3, R74, c[0x0][0x23c], -R3 ;  /* 0x00008f004a037a23 */ /* 0x000fe40000010803 */
[----:B------:R-:W-:Y:S08]  /*b690*/  MUFU.EX2 R17, R0 ;  /* 0x0000000000117308 */ /* 0x000ff00000000800 */
[----:B------:R2:W1:Y:S01]  /*b6a0*/  MUFU.EX2 R16, R3 ;  /* 0x0000000300107308 */ /* 0x0004620000000800 */
[----:B------:R-:W-:-:S02]  /*b6b0*/  MOV R31, R75 ;  /* 0x0000004b001f7202 */ /* 0x000fc40000000f00 */
[----:B------:R-:W-:Y:S02]  /*b6c0*/  MOV R243, R244 ;  /* 0x000000f400f37202 */ /* 0x000fe40000000f00 */
[----:B------:R-:W-:Y:S02]  /*b6d0*/  MOV R219, R198 ;  /* 0x000000c600db7202 */ /* 0x000fe40000000f00 */
[----:B------:R-:W-:Y:S02]  /*b6e0*/  MOV R245, R199 ;  /* 0x000000c700f57202 */ /* 0x000fe40000000f00 */
[----:B------:R-:W-:Y:S01]  /*b6f0*/  MOV R235, R162 ;  /* 0x000000a200eb7202 */ /* 0x000fe20000000f00 */
[----:B------:R-:W-:Y:S01]  /*b700*/  FFMA.FTZ R8, R242, R11, R9 ;  /* 0x0000000bf2087223 */ /* 0x000fe20000010009 */
[----:B------:R-:W-:Y:S01]  /*b710*/  MOV R244, R163 ;  /* 0x000000a300f47202 */ /* 0x000fe20000000f00 */
[----:B----4-:R-:W-:Y:S01]  /*b720*/  HMMA.16816.F32.BF16 R116, R92, R124, R96 ;  /* 0x0000007c5c74723c */ /* 0x010fe20000041860 */
[----:B------:R-:W-:-:S02]  /*b730*/  FFMA.FTZ R2, R219, R101, R245 ;  /* 0x00000065db027223 */ /* 0x000fc400000100f5 */
[----:B--2---:R-:W-:Y:S02]  /*b740*/  FFMA.FTZ R3, R31, R10, R243 ;  /* 0x0000000a1f037223 */ /* 0x004fe400000100f3 */
[----:B------:R-:W-:Y:S02]  /*b750*/  FFMA.FTZ R0, R236, R100, R235 ;  /* 0x00000064ec007223 */ /* 0x000fe400000100eb */
[----:B---3--:R-:W-:Y:S01]  /*b760*/  F2FP.BF16.PACK_AB R96, R23, R21 ;  /* 0x000000151760723e */ /* 0x008fe200000010ff */
[----:B------:R-:W-:Y:S01]  /*b770*/  FADD.FTZ R8, R244, R8 ;  /* 0x00000008f4087221 */ /* 0x000fe20000010000 */
[----:B-1----:R-:W-:Y:S02]  /*b780*/  F2FP.BF16.PACK_AB R97, R18, R19 ;  /* 0x000000131261723e */ /* 0x002fe400000010ff */
[----:B------:R-:W-:Y:S02]  /*b790*/  F2FP.BF16.PACK_AB R98, R20, R22 ;  /* 0x000000161462723e */ /* 0x000fe400000010ff */
[----:B------:R-:W-:Y:S01]  /*b7a0*/  F2FP.BF16.PACK_AB R99, R16, R17 ;  /* 0x000000111063723e */ /* 0x000fe200000010ff */
[----:B------:R-:W-:-:S02]  /*b7b0*/  FADD.FTZ R11, R215, R3 ;  /* 0x00000003d70b7221 */ /* 0x000fc40000010000 */
[----:B------:R-:W-:Y:S01]  /*b7c0*/  FADD.FTZ R10, R216, R2 ;  /* 0x00000002d80a7221 */ /* 0x000fe20000010000 */
        /* <DEDUP_REMOVED lines=28> */
[----:B------:R-:W-:Y:S01]  /*b990*/  FADD.FTZ R4, R200, R4 ;  /* 0x00000004c8047221 */ /* 0x000fe20000010000 */
[----:B------:R-:W-:Y:S01]  /*b9a0*/  MOV R198, R160 ;  /* 0x000000a000c67202 */ /* 0x000fe20000000f00 */
[----:B------:R-:W-:Y:S01]  /*b9b0*/  FADD.FTZ R5, R201, R3 ;  /* 0x00000003c9057221 */ /* 0x000fe20000010000 */
[----:B------:R-:W-:Y:S01]  /*b9c0*/  MOV R199, R161 ;  /* 0x000000a100c77202 */ /* 0x000fe20000000f00 */
        /* <DEDUP_REMOVED lines=60> */
[----:B-1----:R-:W2:Y:S01]  /*bd90*/  LDL R198, [R1] ;  /* 0x0000000001c67983 */ /* 0x002ea20000100800 */
        /* <DEDUP_REMOVED lines=13> */
[----:B---3--:R-:W-:-:S04]  /*be70*/  LEA R0, P0, R2, R210, 0x6 ;  /* 0x000000d202007211 */ /* 0x008fc800078030ff */
[----:B------:R-:W-:Y:S02]  /*be80*/  IADD3 R3, R3, R4, RZ ;  /* 0x0000000403037210 */ /* 0x000fe40007ffe0ff */
[----:B------:R-:W-:Y:S02]  /*be90*/  @!P4 LEA R14, P5, R0, c[0x0][0x170], 0x1 ;  /* 0x00005c00000eca11 */ /* 0x000fe400078a08ff */
[----:B----4-:R-:W-:Y:S02]  /*bea0*/  LEA.HI.X R3, R2, R197, R3, 0x6, P0 ;  /* 0x000000c502037211 */ /* 0x010fe400000f3403 */
[C---:B------:R-:W-:Y:S02]  /*beb0*/  @!P3 LEA R10, P1, R0.reuse, c[0x0][0x170], 0x1 ;  /* 0x00005c00000aba11 */ /* 0x040fe400078208ff */
[C---:B------:R-:W-:Y:S02]  /*bec0*/  @!P2 LEA R8, P0, R0.reuse, c[0x0][0x170], 0x1 ;  /* 0x00005c000008aa11 */ /* 0x040fe400078008ff */
[----:B------:R-:W-:-:S02]  /*bed0*/  IADD3 R2, P6, R0, UR15, RZ ;  /* 0x0000000f00027c10 */ /* 0x000fc4000ffde0ff */
[C-C-:B------:R-:W-:Y:S02]  /*bee0*/  @!P4 LEA.HI.X R15, R0.reuse, c[0x0][0x174], R3.reuse, 0x1, P5 ;  /* 0x00005d00000fca11 */ /* 0x140fe400028f0c03 */
        /* <DEDUP_REMOVED lines=40> */
[----:B------:R-:W4:Y:S04]  /*c170*/  LDSM.16.M88.4 R32, [R221+0x6400] ;  /* 0x00640000dd20783b */ /* 0x000f280000000200 */
[----:B------:R-:W4:Y:S04]  /*c180*/  LDSM.16.M88.4 R28, [R221+0x6800] ;  /* 0x00680000dd1c783b */ /* 0x000f280000000200 */
[----:B------:R-:W4:Y:S04]  /*c190*/  LDSM.16.M88.4 R24, [R221+0x6c00] ;  /* 0x006c0000dd18783b */ /* 0x000f280000000200 */
[----:B-1----:R-:W1:Y:S04]  /*c1a0*/  LDSM.16.M88.4 R12, [R224] ;  /* 0x00000000e00c783b */ /* 0x002e680000000200 */
[----:B------:R-:W-:Y:S04]  /*c1b0*/  LDSM.16.M88.4 R48, [R223+0x6c00] ;  /* 0x006c0000df30783b */ /* 0x000fe80000000200 */
[----:B------:R-:W1:Y:S04]  /*c1c0*/  LDSM.16.M88.4 R16, [R225] ;  /* 0x00000000e110783b */ /* 0x000e680000000200 */
[----:B---3--:R-:W-:Y:S04]  /*c1d0*/  LDSM.16.M88.4 R4, [R225+0x1000] ;  /* 0x00100000e104783b */ /* 0x008fe80000000200 */
[----:B------:R-:W3:Y:S04]  /*c1e0*/  LDSM.16.M88.4 R44, [R223+0x6800] ;  /* 0x00680000df2c783b */ /* 0x000ee80000000200 */
[----:B------:R-:W1:Y:S04]  /*c1f0*/  LDSM.16.M88.4 R40, [R223+0x6400] ;  /* 0x00640000df28783b */ /* 0x000e680000000200 */
[----:B------:R-:W1:Y:S01]  /*c200*/  LDSM.16.M88.4 R20, [R223+0x6000] ;  /* 0x00600000df14783b */ /* 0x000e620000000200 */
[----:B--2---:R-:W-:Y:S01]  /*c210*/  HMMA.16816.F32.BF16 R184, R8, R36, RZ ;  /* 0x0000002408b8723c */ /* 0x004fe200000418ff */
[----:B------:R-:W-:-:S02]  /*c220*/  MOV R3, R199 ;  /* 0x000000c700037202 */ /* 0x000fc40000000f00 */
[----:B------:R-:W0:Y:S05]  /*c230*/  LDGDEPBAR ;  /* 0x00000000000079af */ /* 0x000e2a0000000000 */
[C---:B----4-:R-:W-:Y:S08]  /*c240*/  HMMA.16816.F32.BF16 R176, R8.reuse, R32, RZ ;  /* 0x0000002008b0723c */ /* 0x050ff000000418ff */
[C---:B------:R-:W-:Y:S08]  /*c250*/  HMMA.16816.F32.BF16 R104, R8.reuse, R28, RZ ;  /* 0x0000001c0868723c */ /* 0x040ff000000418ff */
[C---:B------:R-:W-:Y:S08]  /*c260*/  HMMA.16816.F32.BF16 R64, R8.reuse, R24, RZ ;  /* 0x000000180840723c */ /* 0x040ff000000418ff */
[C---:B------:R-:W-:Y:S08]  /*c270*/  HMMA.16816.F32.BF16 R180, R8.reuse, R38, RZ ;  /* 0x0000002608b4723c */ /* 0x040ff000000418ff */
[C---:B------:R-:W-:Y:S08]  /*c280*/  HMMA.16816.F32.BF16 R108, R8.reuse, R34, RZ ;  /* 0x00000022086c723c */ /* 0x040ff000000418ff */
[C---:B------:R-:W-:Y:S08]  /*c290*/  HMMA.16816.F32.BF16 R100, R8.reuse, R30, RZ ;  /* 0x0000001e0864723c */ /* 0x040ff000000418ff */
[----:B------:R-:W-:Y:S08]  /*c2a0*/  HMMA.16816.F32.BF16 R60, R8, R26, RZ ;  /* 0x0000001a083c723c */ /* 0x000ff000000418ff */
[C---:B-1----:R-:W-:Y:S08]  /*c2b0*/  HMMA.16816.F32.BF16 R8, R12.reuse, R24, RZ ;  /* 0x000000180c08723c */ /* 0x042ff000000418ff */
        /* <DEDUP_REMOVED lines=72> */
[----:B------:R-:W2:Y:S01]  /*c740*/  LDSM.16.M88.4 R28, [R223+0x8400] ;  /* 0x00840000df1c783b */ /* 0x000ea20000000200 */
        /* <DEDUP_REMOVED lines=33> */
[----:B------:R-:W3:Y:S01]  /*c960*/  LDSM.16.M88.4 R32, [R221+0x8800] ;  /* 0x00880000dd20783b */ /* 0x000ee20000000200 */
        /* <DEDUP_REMOVED lines=21> */
[----:B---3--:R-:W-:Y:S01]  /*cac0*/  HMMA.16816.F32.BF16 R48, R16, R32, R44 ;  /* 0x000000201030723c */ /* 0x008fe2000004182c */
[----:B--2---:R-:W-:-:S06]  /*cad0*/  FMUL.FTZ R0, R37, c[0x0][0x2ec] ;  /* 0x0000bb0025007a20 */ /* 0x004fcc0000410000 */
[----:B------:R2:W3:Y:S02]  /*cae0*/  MUFU.TANH R177, R0 ;  /* 0x0000000000b17308 */ /* 0x0004e40000002400 */
[----:B--2---:R-:W-:-:S06]  /*caf0*/  FMUL.FTZ R0, R38, c[0x0][0x2ec] ;  /* 0x0000bb0026007a20 */ /* 0x004fcc0000410000 */
[----:B------:R2:W1:Y:S02]  /*cb00*/  MUFU.TANH R106, R0 ;  /* 0x00000000006a7308 */ /* 0x0004640000002400 */
[----:B--2---:R-:W-:Y:S01]  /*cb10*/  FMUL.FTZ R0, R39, c[0x0][0x2ec] ;  /* 0x0000bb0027007a20 */ /* 0x004fe20000410000 */
[-C--:B------:R-:W-:Y:S01]  /*cb20*/  HMMA.16816.F32.BF16 R60, R20, R42.reuse, R200 ;  /* 0x0000002a143c723c */ /* 0x080fe200000418c8 */
[----:B------:R-:W2:Y:S04]  /*cb30*/  LDSM.16.M88.4 R36, [R223+0x7c00] ;  /* 0x007c0000df24783b */ /* 0x000ea80000000200 */
[----:B------:R1:W1:Y:S03]  /*cb40*/  MUFU.TANH R176, R0 ;  /* 0x0000000000b07308 */ /* 0x0002660000002400 */
[----:B------:R-:W-:Y:S01]  /*cb50*/  HMMA.16816.F32.BF16 R44, R24, R42, R192 ;  /* 0x0000002a182c723c */ /* 0x000fe200000418c0 */
[----:B-1----:R-:W-:-:S04]  /*cb60*/  FMUL.FTZ R0, R52, c[0x0][0x2ec] ;  /* 0x0000bb0034007a20 */ /* 0x002fc80000410000 */
[----:B------:R1:W1:Y:S03]  /*cb70*/  MUFU.TANH R107, R0 ;  /* 0x00000000006b7308 */ /* 0x0002660000002400 */
[----:B------:R-:W-:Y:S01]  /*cb80*/  HMMA.16816.F32.BF16 R40, R12, R32, R56 ;  /* 0x000000200c28723c */ /* 0x000fe20000041838 */
[----:B-1----:R-:W-:-:S04]  /*cb90*/  FMUL.FTZ R0, R53, c[0x0][0x2ec] ;  /* 0x0000bb0035007a20 */ /* 0x002fc80000410000 */
[----:B------:R1:W1:Y:S02]  /*cba0*/  MUFU.TANH R111, R0 ;  /* 0x00000000006f7308 */ /* 0x0002640000002400 */
[----:B-1----:R-:W-:-:S06]  /*cbb0*/  FMUL.FTZ R0, R54, c[0x0][0x2ec] ;  /* 0x0000bb0036007a20 */ /* 0x002fcc0000410000 */
[----:B------:R1:W1:Y:S02]  /*cbc0*/  MUFU.TANH R109, R0 ;  /* 0x00000000006d7308 */ /* 0x0002640000002400 */
[----:B-1----:R-:W-:Y:S02]  /*cbd0*/  FMUL.FTZ R0, R55, c[0x0][0x2ec] ;  /* 0x0000bb0037007a20 */ /* 0x002fe40000410000 */
[----:B------:R-:W-:Y:S04]  /*cbe0*/  HMMA.16816.F32.BF16 R52, R8, R28, R48 ;  /* 0x0000001c0834723c */ /* 0x000fe80000041830 */
[----:B------:R1:W1:Y:S02]  /*cbf0*/  MUFU.TANH R110, R0 ;  /* 0x00000000006e7308 */ /* 0x0002640000002400 */
[----:B-1----:R-:W-:-:S06]  /*cc00*/  FMUL.FTZ R0, R64, c[0x0][0x2ec] ;  /* 0x0000bb0040007a20 */ /* 0x002fcc0000410000 */
[----:B------:R1:W1:Y:S01]  /*cc10*/  MUFU.TANH R108, R0 ;  /* 0x00000000006c7308 */ /* 0x0002620000002400 */
[----:B------:R-:W-:Y:S01]  /*cc20*/  HMMA.16816.F32.BF16 R60, R12, R34, R60 ;  /* 0x000000220c3c723c */ /* 0x000fe2000004183c */
[----:B-1----:R-:W-:-:S06]  /*cc30*/  FMUL.FTZ R0, R65, c[0x0][0x2ec] ;  /* 0x0000bb0041007a20 */ /* 0x002fcc0000410000 */
[----:B------:R1:W1:Y:S01]  /*cc40*/  MUFU.TANH R105, R0 ;  /* 0x0000000000697308 */ /* 0x0002620000002400 */
[----:B------:R-:W-:Y:S01]  /*cc50*/  HMMA.16816.F32.BF16 R48, R16, R34, R44 ;  /* 0x000000221030723c */ /* 0x000fe2000004182c */
[----:B------:R-:W3:Y:S07]  /*cc60*/  LDSM.16.M88.4 R32, [R221+0x8c00] ;  /* 0x008c0000dd20783b */ /* 0x000eee0000000200 */
        /* <DEDUP_REMOVED lines=20> */
[----:B------:R-:W-:Y:S01]  /*cdb0*/  ISETP.GT.AND P0, PT, R235, R3, PT ;  /* 0x00000003eb00720c */ /* 0x000fe20003f04270 */
        /* <DEDUP_REMOVED lines=8> */
[-C--:B---3--:R-:W-:Y:S08]  /*ce40*/  HMMA.16816.F32.BF16 R40, R16, R32.reuse, R44 ;  /* 0x000000201028723c */ /* 0x088ff0000004182c */
[----:B------:R-:W-:Y:S08]  /*ce50*/  HMMA.16816.F32.BF16 R44, R12, R32, R56 ;  /* 0x000000200c2c723c */ /* 0x000ff00000041838 */
[-C--:B------:R-:W-:Y:S08]  /*ce60*/  HMMA.16816.F32.BF16 R16, R16, R34.reuse, R24 ;  /* 0x000000221010723c */ /* 0x080ff00000041818 */
[----:B------:R-:W-:Y:S01]  /*ce70*/  HMMA.16816.F32.BF16 R12, R12, R34, R20 ;  /* 0x000000220c0c723c */ /* 0x000fe20000041814 */
[----:B------:R2:W3:Y:S07]  /*ce80*/  MUFU.TANH R62, R0 ;  /* 0x00000000003e7308 */ /* 0x0004ee0000002400 */
[-C--:B-1----:R-:W-:Y:S08]  /*ce90*/  HMMA.16816.F32.BF16 R24, R4, R28.reuse, R44 ;  /* 0x0000001c0418723c */ /* 0x082ff0000004182c */
[----:B------:R-:W-:Y:S01]  /*cea0*/  HMMA.16816.F32.BF16 R40, R8, R28, R40 ;  /* 0x0000001c0828723c */ /* 0x000fe20000041828 */
[----:B--2---:R-:W-:-:S04]  /*ceb0*/  FMUL.FTZ R0, R48, c[0x0][0x2ec] ;  /* 0x0000bb0030007a20 */ /* 0x004fc80000410000 */
[----:B------:R1:W2:Y:S03]  /*cec0*/  MUFU.TANH R60, R0 ;  /* 0x00000000003c7308 */ /* 0x0002a60000002400 */
[-C--:B------:R-:W-:Y:S08]  /*ced0*/  HMMA.16816.F32.BF16 R8, R8, R30.reuse, R16 ;  /* 0x0000001e0808723c */ /* 0x080ff00000041810 */
[----:B------:R-:W-:Y:S01]  /*cee0*/  HMMA.16816.F32.BF16 R4, R4, R30, R12 ;  /* 0x0000001e0404723c */ /* 0x000fe2000004180c */
[----:B-1----:R-:W-:-:S04]  /*cef0*/  FMUL.FTZ R0, R49, c[0x0][0x2ec] ;  /* 0x0000bb0031007a20 */ /* 0x002fc80000410000 */
[----:B------:R1:W1:Y:S01]  /*cf00*/  MUFU.TANH R104, R0 ;  /* 0x0000000000687308 */ /* 0x0002620000002400 */
        /* <DEDUP_REMOVED lines=16> */
[----:B-1----:R-:W-:Y:S02]  /*d010*/  FMUL.FTZ R0, R52, c[0x0][0x2ec] ;  /* 0x0000bb0034007a20 */ /* 0x002fe40000410000 */
[----:B------:R-:W-:Y:S02]  /*d020*/  FMUL.FTZ R10, R10, c[0x0][0x2ec] ;  /* 0x0000bb000a0a7a20 */ /* 0x000fe40000410000 */
[----:B------:R1:W1:Y:S01]  /*d030*/  MUFU.TANH R50, R0 ;  /* 0x0000000000327308 */ /* 0x0002620000002400 */
[----:B------:R-:W-:Y:S02]  /*d040*/  FMUL.FTZ R11, R11, c[0x0][0x2ec] ;  /* 0x0000bb000b0b7a20 */ /* 0x000fe40000410000 */
[----:B------:R-:W-:Y:S02]  /*d050*/  FMUL.FTZ R4, R4, c[0x0][0x2ec] ;  /* 0x0000bb0004047a20 */ /* 0x000fe40000410000 */
[----:B------:R-:W-:Y:S02]  /*d060*/  FMUL.FTZ R5, R5, c[0x0][0x2ec] ;  /* 0x0000bb0005057a20 */ /* 0x000fe40000410000 */
[----:B------:R-:W-:-:S02]  /*d070*/  FMUL.FTZ R6, R6, c[0x0][0x2ec] ;  /* 0x0000bb0006067a20 */ /* 0x000fc40000410000 */
[----:B------:R-:W-:Y:S01]  /*d080*/  FMUL.FTZ R7, R7, c[0x0][0x2ec] ;  /* 0x0000bb0007077a20 */ /* 0x000fe20000410000 */
[----:B------:R-:W2:Y:S01]  /*d090*/  MUFU.TANH R48, R48 ;  /* 0x0000003000307308 */ /* 0x000ea20000002400 */
[----:B-1----:R-:W-:-:S07]  /*d0a0*/  FMUL.FTZ R0, R53, c[0x0][0x2ec] ;  /* 0x0000bb0035007a20 */ /* 0x002fce0000410000 */
[----:B------:R-:W1:Y:S08]  /*d0b0*/  MUFU.TANH R55, R55 ;  /* 0x0000003700377308 */ /* 0x000e700000002400 */
[----:B------:R1:W1:Y:S08]  /*d0c0*/  MUFU.TANH R49, R0 ;  /* 0x0000000000317308 */ /* 0x0002700000002400 */
[----:B------:R1:W1:Y:S08]  /*d0d0*/  MUFU.TANH R45, R40 ;  /* 0x00000028002d7308 */ /* 0x0002700000002400 */
[----:B------:R1:W1:Y:S08]  /*d0e0*/  MUFU.TANH R47, R41 ;  /* 0x00000029002f7308 */ /* 0x0002700000002400 */
[----:B------:R1:W1:Y:S08]  /*d0f0*/  MUFU.TANH R46, R42 ;  /* 0x0000002a002e7308 */ /* 0x0002700000002400 */
[----:B------:R1:W1:Y:S08]  /*d100*/  MUFU.TANH R44, R43 ;  /* 0x0000002b002c7308 */ /* 0x0002700000002400 */
        /* <DEDUP_REMOVED lines=15> */
[----:B------:R-:W3:Y:S04]  /*d200*/  LDL.64 R198, [R1+0x30] ;  /* 0x0000300001c67983 */ /* 0x000ee80000100a00 */
[----:B------:R-:W4:Y:S01]  /*d210*/  LDL.LU R3, [R1] ;  /* 0x0000000001037983 */ /* 0x000f220000300800 */
[----:B------:R-:W-:Y:S03]  /*d220*/  BSSY B0, `(.L_x_877) ;  /* 0x0000038000007945 */ /* 0x000fe60003800000 */
[----:B------:R1:W-:Y:S04]  /*d230*/  @P4 STS [R226+0x6000], RZ ;  /* 0x006000ffe2004388 */ /* 0x0003e80000000800 */
[----:B------:R1:W-:Y:S04]  /*d240*/  @P4 STS [R226+0x6004], RZ ;  /* 0x006004ffe2004388 */ /* 0x0003e80000000800 */
[----:B------:R1:W-:Y:S02]  /*d250*/  @P4 STS.64 [R226+0x6008], RZ ;  /* 0x006008ffe2004388 */ /* 0x0003e40000000a00 */
[----:B-1--4-:R-:W-:-:S04]  /*d260*/  IADD3 R0, R3, -0x4, RZ ;  /* 0xfffffffc03007810 */ /* 0x012fc80007ffe0ff */
[----:B------:R-:W-:Y:S01]  /*d270*/  SHF.R.S32.HI R4, RZ, 0x1f, R0 ;  /* 0x0000001fff047819 */ /* 0x000fe20000011400 */
[----:B------:R-:W-:-:S04]  /*d280*/  IMAD.WIDE.U32 R2, R0, c[0x0][0x198], RZ ;  /* 0x0000660000027a25 */ /* 0x000fc800078e00ff */
[----:B------:R-:W-:-:S04]  /*d290*/  IMAD R4, R4, c[0x0][0x198], RZ ;  /* 0x0000660004047a24 */ /* 0x000fc800078e02ff */
[----:B------:R-:W-:Y:S01]  /*d2a0*/  IMAD R4, R0, c[0x0][0x19c], R4 ;  /* 0x0000670000047a24 */ /* 0x000fe200078e0204 */
[----:B--2---:R-:W-:-:S03]  /*d2b0*/  LEA R0, P0, R2, R196, 0x6 ;  /* 0x000000c402007211 */ /* 0x004fc600078030ff */
[----:B------:R-:W-:Y:S01]  /*d2c0*/  IMAD.IADD R3, R3, 0x1, R4 ;  /* 0x0000000103037824 */ /* 0x000fe200078e0204 */
[C---:B------:R-:W-:Y:S02]  /*d2d0*/  @!P4 LEA R12, P5, R0.reuse, c[0x0][0x168], 0x1 ;  /* 0x00005a00000cca11 */ /* 0x040fe400078a08ff */
[----:B------:R-:W-:Y:S02]  /*d2e0*/  @!P2 LEA R6, P1, R0, c[0x0][0x168], 0x1 ;  /* 0x00005a000006aa11 */ /* 0x000fe400078208ff */
[----:B---3--:R-:W-:Y:S02]  /*d2f0*/  LEA.HI.X R3, R2, R199, R3, 0x6, P0 ;  /* 0x000000c702037211 */ /* 0x008fe400000f3403 */
        /* <DEDUP_REMOVED lines=42> */
.L_x_878:
[----:B------:R-:W-:Y:S05]  /*d5a0*/  BSYNC B0 ;  /* 0x0000000000007941 */ /* 0x000fea0003800000 */
.L_x_877:
[----:B------:R-:W0:Y:S02]  /*d5b0*/  LDGDEPBAR ;  /* 0x00000000000079af */ /* 0x000e240000000000 */
.L_x_876:
[----:B-1234-:R-:W1:Y:S01]  /*d5c0*/  S2R R0, SR_TID.X ;  /* 0x0000000000007919 */ /* 0x01ee620000002100 */
[----:B------:R-:W-:Y:S02]  /*d5d0*/  IMAD.MOV.U32 R57, RZ, RZ, R243 ;  /* 0x000000ffff397224 */ /* 0x000fe400078e00f3 */
[----:B------:R-:W-:Y:S02]  /*d5e0*/  IMAD.MOV.U32 R203, RZ, RZ, R242 ;  /* 0x000000ffffcb7224 */ /* 0x000fe400078e00f2 */
[----:B------:R-:W-:Y:S02]  /*d5f0*/  IMAD.MOV.U32 R58, RZ, RZ, R252 ;  /* 0x000000ffff3a7224 */ /* 0x000fe400078e00fc */
[----:B-1----:R-:W-:-:S05]  /*d600*/  IMAD.SHL.U32 R0, R0, 0x2, RZ ;  /* 0x0000000200007824 */ /* 0x002fca00078e00ff */
[----:B------:R-:W-:-:S05]  /*d610*/  LOP3.LUT R0, R0, 0x6, RZ, 0xc0, !PT ;  /* 0x0000000600007812 */ /* 0x000fca00078ec0ff */
[----:B------:R-:W-:-:S05]  /*d620*/  IMAD R0, R235, 0x40, R0 ;  /* 0x00000040eb007824 */ /* 0x000fca00078e0200 */
[C---:B------:R-:W-:Y:S02]  /*d630*/  ISETP.GE.AND P3, PT, R0.reuse, R234, PT ;  /* 0x000000ea0000720c */ /* 0x040fe40003f66270 */
[C---:B------:R-:W-:Y:S02]  /*d640*/  IADD3 R2, R0.reuse, 0x1, RZ ;  /* 0x0000000100027810 */ /* 0x040fe40007ffe0ff */
        /* <DEDUP_REMOVED lines=90> */
[----:B------:R-:W-:Y:S02]  /*dbf0*/  ISETP.LT.OR P1, PT, R3, R229, P1 ;  /* 0x000000e50300720c */ /* 0x000fe40000f21670 */
        /* <DEDUP_REMOVED lines=27> */
[----:B------:R-:W-:Y:S01]  /*ddb0*/  FSEL R248, R66, -INF , !P0 ;  /* 0xff80000042f87808 */ /* 0x000fe20004000000 */
[----:B------:R-:W-:Y:S01]  /*ddc0*/  IMAD.MOV.U32 R66, RZ, RZ, R241 ;  /* 0x000000ffff427224 */ /* 0x000fe200078e00f1 */
        /* <DEDUP_REMOVED lines=31> */
[----:B------:R-:W-:Y:S02]  /*dfc0*/  ISETP.LT.OR P2, PT, R2, R228, P2 ;  /* 0x000000e40200720c */ /* 0x000fe40001741670 */
        /* <DEDUP_REMOVED lines=22> */
[-C--:B------:R-:W-:Y:S02]  /*e130*/  ISETP.GE.AND P1, PT, R2, R232.reuse, PT ;  /* 0x000000e80200720c */ /* 0x080fe40003f26270 */
[----:B------:R-:W-:Y:S02]  /*e140*/  FMNMX.FTZ R103, R190, R103, !PT ;  /* 0x00000067be677209 */ /* 0x000fe40007810000 */
[----:B------:R-:W-:Y:S02]  /*e150*/  FSEL R61, R23, -INF , !P2 ;  /* 0xff800000173d7808 */ /* 0x000fe40005000000 */
[----:B------:R-:W-:Y:S02]  /*e160*/  FMNMX.FTZ R5, R42, R5, !PT ;  /* 0x000000052a057209 */ /* 0x000fe40007810000 */
[----:B------:R-:W-:-:S02]  /*e170*/  ISETP.GE.AND P2, PT, R0, R232, PT ;  /* 0x000000e80000720c */ /* 0x000fc40003f46270 */
[-C--:B------:R-:W-:Y:S02]  /*e180*/  ISETP.LT.OR P1, PT, R2, R228.reuse, P1 ;  /* 0x000000e40200720c */ /* 0x080fe40000f21670 */
[----:B------:R-:W-:Y:S02]  /*e190*/  FMNMX.FTZ R103, R30, R103, !PT ;  /* 0x000000671e677209 */ /* 0x000fe40007810000 */
[----:B------:R-:W-:Y:S02]  /*e1a0*/  FMNMX.FTZ R5, R43, R5, !PT ;  /* 0x000000052b057209 */ /* 0x000fe40007810000 */
[----:B------:R-:W-:Y:S02]  /*e1b0*/  ISETP.LT.OR P2, PT, R0, R228, P2 ;  /* 0x000000e40000720c */ /* 0x000fe40001741670 */
[----:B------:R-:W-:Y:S02]  /*e1c0*/  FSEL R212, R17, -INF , !P1 ;  /* 0xff80000011d47808 */ /* 0x000fe40004800000 */
[----:B------:R-:W-:-:S02]  /*e1d0*/  FMNMX.FTZ R103, R61, R103, !PT ;  /* 0x000000673d677209 */ /* 0x000fc40007810000 */
[----:B------:R-:W-:Y:S01]  /*e1e0*/  FSEL R213, R55, -INF , !P0 ;  /* 0xff80000037d57808 */ /* 0x000fe20004000000 */
[----:B------:R-:W-:Y:S01]  /*e1f0*/  IMAD.MOV.U32 R55, RZ, RZ, R30 ;  /* 0x000000ffff377224 */ /* 0x000fe200078e001e */
        /* <DEDUP_REMOVED lines=41> */
[----:B-1----:R-:W-:Y:S02]  /*e490*/  FMNMX.FTZ R103, R103, R5, !PT ;  /* 0x0000000567677209 */ /* 0x002fe40007810000 */
[----:B------:R-:W-:-:S02]  /*e4a0*/  FMNMX.FTZ R4, R106, R4, !PT ;  /* 0x000000046a047209 */ /* 0x000fc40007810000 */
[----:B------:R-:W-:Y:S01]  /*e4b0*/  FSEL R242, R101, -INF , !P4 ;  /* 0xff80000065f27808 */ /* 0x000fe20006000000 */
[----:B------:R-:W1:Y:S01]  /*e4c0*/  SHFL.BFLY PT, R6, R103, 0x1, 0x1f ;  /* 0x0c201f0067067f89 */ /* 0x000e6200000e0000 */
        /* <DEDUP_REMOVED lines=13> */
[----:B------:R-:W-:Y:S02]  /*e5a0*/  FMNMX.FTZ R3, R243, R3, !PT ;  /* 0x00000003f3037209 */ /* 0x000fe40007810000 */
[----:B------:R-:W-:Y:S01]  /*e5b0*/  FSEL R241, R51, -INF , !P3 ;  /* 0xff80000033f17808 */ /* 0x000fe20005800000 */
[----:B------:R-:W2:Y:S01]  /*e5c0*/  SHFL.BFLY PT, R5, R102, 0x2, 0x1f ;  /* 0x0c401f0066057f89 */ /* 0x000ea200000e0000 */
[----:B------:R-:W-:Y:S02]  /*e5d0*/  FSEL R208, R45, -INF , !P5 ;  /* 0xff8000002dd07808 */ /* 0x000fe40006800000 */
        /* <DEDUP_REMOVED lines=8> */
[----:B------:R-:W-:-:S02]  /*e660*/  FMNMX.FTZ R2, R245, R3, !PT ;  /* 0x00000003f5027209 */ /* 0x000fc40007810000 */
[----:B------:R-:W-:Y:S02]  /*e670*/  FMNMX.FTZ R0, R249, R0, !PT ;  /* 0x00000000f9007209 */ /* 0x000fe40007810000 */
[----:B------:R-:W-:Y:S02]  /*e680*/  FMNMX.FTZ R2, R218, R2, !PT ;  /* 0x00000002da027209 */ /* 0x000fe40007810000 */
[----:B------:R-:W-:Y:S02]  /*e690*/  FMNMX.FTZ R0, R242, R0, !PT ;  /* 0x00000000f2007209 */ /* 0x000fe40007810000 */
[----:B------:R-:W-:Y:S02]  /*e6a0*/  FSEL R236, R47, -INF , !P1 ;  /* 0xff8000002fec7808 */ /* 0x000fe40004800000 */
[----:B------:R-:W-:Y:S02]  /*e6b0*/  FMNMX.FTZ R2, R208, R2, !PT ;  /* 0x00000002d0027209 */ /* 0x000fe40007810000 */
[----:B-1----:R-:W-:-:S02]  /*e6c0*/  FMNMX.FTZ R103, R103, R6, !PT ;  /* 0x0000000667677209 */ /* 0x002fc40007810000 */
[----:B------:R-:W-:Y:S02]  /*e6d0*/  FSEL R216, R46, -INF , !P2 ;  /* 0xff8000002ed87808 */ /* 0x000fe40005000000 */
[----:B------:R-:W-:Y:S02]  /*e6e0*/  FMNMX.FTZ R0, R241, R0, !PT ;  /* 0x00000000f1007209 */ /* 0x000fe40007810000 */
[----:B------:R-:W-:Y:S02]  /*e6f0*/  FSEL R59, R28, -INF , !P4 ;  /* 0xff8000001c3b7808 */ /* 0x000fe40006000000 */
[----:B------:R-:W-:Y:S01]  /*e700*/  FMNMX.FTZ R3, R236, R2, !PT ;  /* 0x00000002ec037209 */ /* 0x000fe20007810000 */
[----:B------:R-:W-:Y:S01]  /*e710*/  FMUL.FTZ R2, R103, c[0x0][0x23c] ;  /* 0x00008f0067027a20 */ /* 0x000fe20000410000 */
[----:B------:R-:W-:Y:S02]  /*e720*/  FSEL R44, R44, -INF , !P0 ;  /* 0xff8000002c2c7808 */ /* 0x000fe40004000000 */
[----:B------:R-:W-:-:S02]  /*e730*/  FMNMX.FTZ R0, R216, R0, !PT ;  /* 0x00000000d8007209 */ /* 0x000fc40007810000 */
[----:B------:R-:W-:Y:S02]  /*e740*/  FSETP.NEU.FTZ.AND P0, PT, R103, -INF , PT ;  /* 0xff8000006700780b */ /* 0x000fe40003f1d000 */
[----:B------:R-:W-:Y:S02]  /*e750*/  FSEL R209, R26, -INF , !P3 ;  /* 0xff8000001ad17808 */ /* 0x000fe40005800000 */
[----:B------:R-:W-:Y:S02]  /*e760*/  FMNMX.FTZ R3, R59, R3, !PT ;  /* 0x000000033b037209 */ /* 0x000fe40007810000 */
[----:B------:R-:W-:Y:S02]  /*e770*/  FSEL R63, R27, -INF , !P6 ;  /* 0xff8000001b3f7808 */ /* 0x000fe40007000000 */
[----:B------:R-:W-:Y:S01]  /*e780*/  FMNMX.FTZ R0, R44, R0, !PT ;  /* 0x000000002c007209 */ /* 0x000fe20007810000 */
[----:B------:R-:W-:Y:S01]  /*e790*/  LDSM.16.MT88.4 R24, [R222+0x9000] ;  /* 0x00900000de18783b */ /* 0x000fe20000004200 */
[----:B------:R-:W-:-:S02]  /*e7a0*/  FSEL R2, R2, RZ, P0 ;  /* 0x000000ff02027208 */ /* 0x000fc40000000000 */
[----:B------:R-:W-:Y:S02]  /*e7b0*/  FMNMX.FTZ R3, R209, R3, !PT ;  /* 0x00000003d1037209 */ /* 0x000fe40007810000 */
        /* <DEDUP_REMOVED lines=8> */
[----:B------:R-:W4:Y:S01]  /*e840*/  SHFL.BFLY PT, R6, R4, 0x2, 0x1f ;  /* 0x0c401f0004067f89 */ /* 0x000f2200000e0000 */
[----:B--2---:R-:W-:-:S04]  /*e850*/  FFMA.FTZ R0, R8, c[0x0][0x23c], -R2 ;  /* 0x00008f0008007a23 */ /* 0x004fc80000010802 */
[----:B------:R2:W-:Y:S01]  /*e860*/  MUFU.EX2 R31, R0 ;  /* 0x00000000001f7308 */ /* 0x0005e20000000800 */
        /* <DEDUP_REMOVED lines=20> */
[----:B--2---:R-:W-:Y:S01]  /*e9b0*/  FMNMX.FTZ R105, R4, R7, !PT ;  /* 0x0000000704697209 */ /* 0x004fe20007810000 */
[----:B---3--:R-:W-:Y:S02]  /*e9c0*/  FMUL.FTZ R76, R76, R101 ;  /* 0x000000654c4c7220 */ /* 0x008fe40000410000 */
[----:B------:R-:W-:-:S02]  /*e9d0*/  FFMA.FTZ R9, R15, c[0x0][0x23c], -R8 ;  /* 0x00008f000f097a23 */ /* 0x000fc40000010808 */
[----:B------:R-:W-:Y:S02]  /*e9e0*/  FMUL.FTZ R3, R105, c[0x0][0x23c] ;  /* 0x00008f0069037a20 */ /* 0x000fe40000410000 */
[----:B------:R-:W-:Y:S02]  /*e9f0*/  FMUL.FTZ R77, R77, R101 ;  /* 0x000000654d4d7220 */ /* 0x000fe40000410000 */
[----:B-1----:R-:W-:Y:S01]  /*ea00*/  FFMA.FTZ R5, R10, c[0x0][0x23c], -R0 ;  /* 0x00008f000a057a23 */ /* 0x002fe20000010800 */
[----:B----4-:R-:W-:Y:S01]  /*ea10*/  F2FP.BF16.PACK_AB R6, R62, R219 ;  /* 0x000000db3e06723e */ /* 0x010fe200000010ff */
[----:B------:R1:W2:Y:S01]  /*ea20*/  MUFU.EX2 R10, R9 ;  /* 0x00000009000a7308 */ /* 0x0002a20000000800 */
[-C--:B------:R-:W-:Y:S02]  /*ea30*/  FMUL.FTZ R92, R92, R101.reuse ;  /* 0x000000655c5c7220 */ /* 0x080fe40000410000 */
[-C--:B------:R-:W-:Y:S02]  /*ea40*/  FMUL.FTZ R93, R93, R101.reuse ;  /* 0x000000655d5d7220 */ /* 0x080fe40000410000 */
[----:B------:R-:W-:-:S02]  /*ea50*/  FMUL.FTZ R116, R116, R101 ;  /* 0x0000006574747220 */ /* 0x000fc40000410000 */
[-C--:B------:R-:W-:Y:S01]  /*ea60*/  FMUL.FTZ R117, R117, R101.reuse ;  /* 0x0000006575757220 */ /* 0x080fe20000410000 */
[----:B------:R3:W-:Y:S01]  /*ea70*/  MUFU.EX2 R67, R5 ;  /* 0x0000000500437308 */ /* 0x0007e20000000800 */
[-C--:B------:R-:W-:Y:S02]  /*ea80*/  FMUL.FTZ R120, R120, R101.reuse ;  /* 0x0000006578787220 */ /* 0x080fe40000410000 */
[-C--:B------:R-:W-:Y:S02]  /*ea90*/  FMUL.FTZ R121, R121, R101.reuse ;  /* 0x0000006579797220 */ /* 0x080fe40000410000 */
[-C--:B------:R-:W-:Y:S02]  /*eaa0*/  FMUL.FTZ R132, R132, R101.reuse ;  /* 0x0000006584847220 */ /* 0x080fe40000410000 */
[----:B------:R-:W-:Y:S02]  /*eab0*/  FMUL.FTZ R133, R133, R101 ;  /* 0x0000006585857220 */ /* 0x000fe40000410000 */
[----:B-1----:R-:W-:-:S02]  /*eac0*/  FFMA.FTZ R9, R16, c[0x0][0x23c], -R8 ;  /* 0x00008f0010097a23 */ /* 0x002fc40000010808 */
[-C--:B------:R-:W-:Y:S02]  /*ead0*/  FMUL.FTZ R164, R164, R101.reuse ;  /* 0x00000065a4a47220 */ /* 0x080fe40000410000 */
[----:B------:R1:W-:Y:S01]  /*eae0*/  MUFU.EX2 R252, R9 ;  /* 0x0000000900fc7308 */ /* 0x0003e20000000800 */
[-C--:B------:R-:W-:Y:S02]  /*eaf0*/  FMUL.FTZ R165, R165, R101.reuse ;  /* 0x00000065a5a57220 */ /* 0x080fe40000410000 */
[----:B---3--:R-:W-:Y:S02]  /*eb00*/  FFMA.FTZ R5, R12, c[0x0][0x23c], -R0 ;  /* 0x00008f000c057a23 */ /* 0x008fe40000010800 */
[-C--:B------:R-:W-:Y:S02]  /*eb10*/  FMUL.FTZ R168, R168, R101.reuse ;  /* 0x00000065a8a87220 */ /* 0x080fe40000410000 */
[-C--:B------:R-:W-:Y:S01]  /*eb20*/  FMUL.FTZ R169, R169, R101.reuse ;  /* 0x00000065a9a97220 */ /* 0x080fe20000410000 */
[----:B------:R3:W-:Y:S01]  /*eb30*/  MUFU.EX2 R202, R5 ;  /* 0x0000000500ca7308 */ /* 0x0007e20000000800 */
[----:B------:R-:W-:-:S02]  /*eb40*/  FMUL.FTZ R136, R136, R101 ;  /* 0x0000006588887220 */ /* 0x000fc40000410000 */
[-C--:B------:R-:W-:Y:S02]  /*eb50*/  FMUL.FTZ R137, R137, R101.reuse ;  /* 0x0000006589897220 */ /* 0x080fe40000410000 */
[-C--:B------:R-:W-:Y:S02]  /*eb60*/  FMUL.FTZ R148, R148, R101.reuse ;  /* 0x0000006594947220 */ /* 0x080fe40000410000 */
[-C--:B------:R-:W-:Y:S02]  /*eb70*/  FMUL.FTZ R149, R149, R101.reuse ;  /* 0x0000006595957220 */ /* 0x080fe40000410000 */
[----:B-1----:R-:W-:Y:S02]  /*eb80*/  FFMA.FTZ R9, R18, c[0x0][0x23c], -R8 ;  /* 0x00008f0012097a23 */ /* 0x002fe40000010808 */
[----:B--2---:R-:W-:Y:S02]  /*eb90*/  IMAD.MOV.U32 R18, RZ, RZ, R10 ;  /* 0x000000ffff127224 */ /* 0x004fe400078e000a */
[----:B------:R1:W-:Y:S01]  /*eba0*/  MUFU.EX2 R251, R9 ;  /* 0x0000000900fb7308 */ /* 0x0003e20000000800 */
[----:B------:R-:W-:-:S02]  /*ebb0*/  FMUL.FTZ R152, R152, R101 ;  /* 0x0000006598987220 */ /* 0x000fc40000410000 */
[----:B---3--:R-:W-:Y:S02]  /*ebc0*/  FFMA.FTZ R5, R13, c[0x0][0x23c], -R0 ;  /* 0x00008f000d057a23 */ /* 0x008fe40000010800 */
[-C--:B------:R-:W-:Y:S02]  /*ebd0*/  FMUL.FTZ R153, R153, R101.reuse ;  /* 0x0000006599997220 */ /* 0x080fe40000410000 */
[-C--:B------:R-:W-:Y:S01]  /*ebe0*/  FMUL.FTZ R72, R72, R101.reuse ;  /* 0x0000006548487220 */ /* 0x080fe20000410000 */
[----:B------:R2:W-:Y:S01]  /*ebf0*/  MUFU.EX2 R60, R5 ;  /* 0x00000005003c7308 */ /* 0x0005e20000000800 */
[-C--:B------:R-:W-:Y:S02]  /*ec00*/  FMUL.FTZ R73, R73, R101.reuse ;  /* 0x0000006549497220 */ /* 0x080fe40000410000 */
[-C--:B------:R-:W-:Y:S02]  /*ec10*/  FMUL.FTZ R88, R88, R101.reuse ;  /* 0x0000006558587220 */ /* 0x080fe40000410000 */
[----:B------:R-:W-:-:S02]  /*ec20*/  FMUL.FTZ R89, R89, R101 ;  /* 0x0000006559597220 */ /* 0x000fc40000410000 */
[----:B-1----:R-:W-:Y:S02]  /*ec30*/  FFMA.FTZ R9, R32, c[0x0][0x23c], -R8 ;  /* 0x00008f0020097a23 */ /* 0x002fe40000010808 */
[----:B------:R-:W-:Y:S02]  /*ec40*/  IMAD.MOV.U32 R32, RZ, RZ, R61 ;  /* 0x000000ffff207224 */ /* 0x000fe400078e003d */
[----:B------:R-:W-:Y:S01]  /*ec50*/  MUFU.EX2 R250, R9 ;  /* 0x0000000900fa7308 */ /* 0x000fe20000000800 */
[----:B--2---:R-:W-:Y:S02]  /*ec60*/  FFMA.FTZ R5, R14, c[0x0][0x23c], -R0 ;  /* 0x00008f000e057a23 */ /* 0x004fe40000010800 */
[----:B------:R-:W1:Y:S05]  /*ec70*/  LDSM.16.MT88.4 R12, [R222+0xb000] ;  /* 0x00b00000de0c783b */ /* 0x000e6a0000004200 */
[----:B------:R2:W3:Y:S02]  /*ec80*/  MUFU.EX2 R201, R5 ;  /* 0x0000000500c97308 */ /* 0x0004e40000000800 */
[----:B--2---:R-:W-:-:S02]  /*ec90*/  FSEL R5, R102, RZ, P1 ;  /* 0x000000ff66057208 */ /* 0x004fc40000800000 */
[----:B---3--:R-:W-:-:S03]  /*eca0*/  F2FP.BF16.PACK_AB R7, R201, R60 ;  /* 0x0000003cc907723e */ /* 0x008fc600000010ff */
[----:B------:R-:W-:Y:S01]  /*ecb0*/  FADD.FTZ R5, R238, -R5 ;  /* 0x80000005ee057221 */ /* 0x000fe20000010000 */
[----:B------:R-:W-:Y:S02]  /*ecc0*/  MOV R238, R44 ;  /* 0x0000002c00ee7202 */ /* 0x000fe40000000f00 */
[----:B------:R-:W2:Y:S01]  /*ecd0*/  LDSM.16.MT88.4 R44, [R222+0xa000] ;  /* 0x00a00000de2c783b */ /* 0x000ea20000004200 */
[----:B------:R-:W-:-:S04]  /*ece0*/  FMUL.FTZ R5, R5, c[0x0][0x23c] ;  /* 0x00008f0005057a20 */ /* 0x000fc80000410000 */
[----:B------:R3:W4:Y:S02]  /*ecf0*/  MUFU.EX2 R100, R5 ;  /* 0x0000000500647308 */ /* 0x0007240000000800 */
[----:B---3--:R-:W-:Y:S01]  /*ed00*/  FSEL R5, R104, RZ, P0 ;  /* 0x000000ff68057208 */ /* 0x008fe20000000000 */
[-C--:B----4-:R-:W-:Y:S01]  /*ed10*/  FMUL.FTZ R78, R78, R100.reuse ;  /* 0x000000644e4e7220 */ /* 0x090fe20000410000 */
[----:B------:R-:W-:Y:S01]  /*ed20*/  FSETP.NEU.FTZ.AND P0, PT, R105, -INF , PT ;  /* 0xff8000006900780b */ /* 0x000fe20003f1d000 */
[----:B------:R-:W-:Y:S02]  /*ed30*/  FMUL.FTZ R79, R79, R100 ;  /* 0x000000644f4f7220 */ /* 0x000fe40000410000 */
[----:B------:R-:W-:Y:S01]  /*ed40*/  FADD.FTZ R17, R237, -R5 ;  /* 0x80000005ed117221 */ /* 0x000fe20000010000 */
[----:B------:R-:W-:Y:S01]  /*ed50*/  FSEL R10, R105, RZ, P0 ;  /* 0x000000ff690a7208 */ /* 0x000fe20000000000 */
[----:B------:R-:W-:Y:S01]  /*ed60*/  IMAD.MOV.U32 R237, RZ, RZ, R31 ;  /* 0x000000ffffed7224 */ /* 0x000fe200078e001f */
[----:B------:R-:W-:Y:S01]  /*ed70*/  FSEL R3, R3, RZ, P0 ;  /* 0x000000ff03037208 */ /* 0x000fe20000000000 */
[----:B------:R-:W3:Y:S01]  /*ed80*/  LDSM.16.MT88.4 R28, [R220+0xa000] ;  /* 0x00a00000dc1c783b */ /* 0x000ee20000004200 */
[----:B------:R-:W-:Y:S01]  /*ed90*/  F2FP.BF16.PACK_AB R5, R202, R67 ;  /* 0x00000043ca05723e */ /* 0x000fe200000010ff */
[----:B------:R-:W-:Y:S01]  /*eda0*/  FADD.FTZ R16, R240, -R10 ;  /* 0x8000000af0107221 */ /* 0x000fe20000010000 */
[----:B------:R-:W-:Y:S01]  /*edb0*/  F2FP.BF16.PACK_AB R4, R237, R64 ;  /* 0x00000040ed04723e */ /* 0x000fe200000010ff */
[--C-:B------:R-:W-:Y:S01]  /*edc0*/  FFMA.FTZ R11, R34, c[0x0][0x23c], -R3.reuse ;  /* 0x00008f00220b7a23 */ /* 0x100fe20000010803 */
[----:B------:R-:W-:Y:S01]  /*edd0*/  MOV R34, R60 ;  /* 0x0000003c00227202 */ /* 0x000fe20000000f00 */
[----:B------:R-:W-:-:S02]  /*ede0*/  FFMA.FTZ R10, R35, c[0x0][0x23c], -R3 ;  /* 0x00008f00230a7a23 */ /* 0x000fc40000010803 */
[----:B------:R-:W-:Y:S01]  /*edf0*/  FFMA.FTZ R9, R33, c[0x0][0x23c], -R3 ;  /* 0x00008f0021097a23 */ /* 0x000fe20000010803 */
[----:B------:R4:W-:Y:S01]  /*ee00*/  MUFU.EX2 R246, R11 ;  /* 0x0000000b00f67308 */ /* 0x0009e20000000800 */
[-C--:B------:R-:W-:Y:S01]  /*ee10*/  FMUL.FTZ R94, R94, R100.reuse ;  /* 0x000000645e5e7220 */ /* 0x080fe20000410000 */
[C---:B------:R-:W-:Y:S01]  /*ee20*/  HMMA.16816.F32.BF16 R108, R4.reuse, R50, R76 ;  /* 0x00000032046c723c */ /* 0x040fe2000004184c */
[-C--:B------:R-:W-:Y:S02]  /*ee30*/  FMUL.FTZ R95, R95, R100.reuse ;  /* 0x000000645f5f7220 */ /* 0x080fe40000410000 */
[----:B------:R-:W-:Y:S02]  /*ee40*/  IMAD.MOV.U32 R35, RZ, RZ, R238 ;  /* 0x000000ffff237224 */ /* 0x000fe400078e00ee */
[-C--:B------:R-:W-:Y:S01]  /*ee50*/  FMUL.FTZ R118, R118, R100.reuse ;  /* 0x0000006476767220 */ /* 0x080fe20000410000 */
[----:B------:R5:W-:Y:S01]  /*ee60*/  MUFU.EX2 R240, R10 ;  /* 0x0000000a00f07308 */ /* 0x000be20000000800 */
[-C--:B------:R-:W-:Y:S01]  /*ee70*/  FMUL.FTZ R119, R119, R100.reuse ;  /* 0x0000006477777220 */ /* 0x080fe20000410000 */
[----:B-1----:R-:W-:Y:S01]  /*ee80*/  HMMA.16816.F32.BF16 R76, R4, R14, R92 ;  /* 0x0000000e044c723c */ /* 0x002fe2000004185c */
[----:B------:R-:W-:-:S02]  /*ee90*/  FMUL.FTZ R122, R122, R100 ;  /* 0x000000647a7a7220 */ /* 0x000fc40000410000 */
[-C--:B------:R-:W-:Y:S02]  /*eea0*/  FMUL.FTZ R123, R123, R100.reuse ;  /* 0x000000647b7b7220 */ /* 0x080fe40000410000 */
[-C--:B------:R-:W-:Y:S01]  /*eeb0*/  FMUL.FTZ R134, R134, R100.reuse ;  /* 0x0000006486867220 */ /* 0x080fe20000410000 */
[----:B------:R1:W-:Y:S01]  /*eec0*/  MUFU.EX2 R247, R9 ;  /* 0x0000000900f77308 */ /* 0x0003e20000000800 */
[----:B----4-:R-:W-:Y:S01]  /*eed0*/  FMUL.FTZ R11, R17, c[0x0][0x23c] ;  /* 0x00008f00110b7a20 */ /* 0x010fe20000410000 */
[C---:B------:R-:W-:Y:S01]  /*eee0*/  HMMA.16816.F32.BF16 R204, R4.reuse, R20, R116 ;  /* 0x0000001404cc723c */ /* 0x040fe20000041874 */
[-C--:B------:R-:W-:Y:S02]  /*eef0*/  FMUL.FTZ R135, R135, R100.reuse ;  /* 0x0000006487877220 */ /* 0x080fe40000410000 */
[-C--:B------:R-:W-:Y:S02]  /*ef00*/  FMUL.FTZ R166, R166, R100.reuse ;  /* 0x00000064a6a67220 */ /* 0x080fe40000410000 */
[-C--:B------:R-:W-:Y:S01]  /*ef10*/  FMUL.FTZ R167, R167, R100.reuse ;  /* 0x00000064a7a77220 */ /* 0x080fe20000410000 */
[----:B------:R-:W4:Y:S01]  /*ef20*/  MUFU.EX2 R11, R11 ;  /* 0x0000000b000b7308 */ /* 0x000f220000000800 */
[----:B-----5:R-:W-:Y:S01]  /*ef30*/  FMUL.FTZ R10, R16, c[0x0][0x23c] ;  /* 0x00008f00100a7a20 */ /* 0x020fe20000410000 */
[----:B------:R-:W-:Y:S01]  /*ef40*/  HMMA.16816.F32.BF16 R196, R4, R22, R120 ;  /* 0x0000001604c4723c */ /* 0x000fe20000041878 */
[----:B------:R-:W-:-:S02]  /*ef50*/  FMUL.FTZ R170, R170, R100 ;  /* 0x00000064aaaa7220 */ /* 0x000fc40000410000 */
[-C--:B------:R-:W-:Y:S02]  /*ef60*/  FMUL.FTZ R171, R171, R100.reuse ;  /* 0x00000064abab7220 */ /* 0x080fe40000410000 */
[-C--:B------:R-:W-:Y:S01]  /*ef70*/  FMUL.FTZ R138, R138, R100.reuse ;  /* 0x000000648a8a7220 */ /* 0x080fe20000410000 */
[----:B------:R-:W5:Y:S01]  /*ef80*/  MUFU.EX2 R10, R10 ;  /* 0x0000000a000a7308 */ /* 0x000f620000000800 */
[----:B-1----:R-:W-:Y:S01]  /*ef90*/  FFMA.FTZ R9, R36, c[0x0][0x23c], -R3 ;  /* 0x00008f0024097a23 */ /* 0x002fe20000010803 */
[C---:B------:R-:W-:Y:S01]  /*efa0*/  HMMA.16816.F32.BF16 R192, R4.reuse, R24, R132 ;  /* 0x0000001804c0723c */ /* 0x040fe20000041884 */
[-C--:B------:R-:W-:Y:S02]  /*efb0*/  FMUL.FTZ R139, R139, R100.reuse ;  /* 0x000000648b8b7220 */ /* 0x080fe40000410000 */
[-C--:B------:R-:W-:Y:S02]  /*efc0*/  FMUL.FTZ R150, R150, R100.reuse ;  /* 0x0000006496967220 */ /* 0x080fe40000410000 */
[-C--:B------:R-:W-:Y:S01]  /*efd0*/  FMUL.FTZ R151, R151, R100.reuse ;  /* 0x0000006497977220 */ /* 0x080fe20000410000 */
[----:B------:R1:W1:Y:S01]  /*efe0*/  MUFU.EX2 R239, R9 ;  /* 0x0000000900ef7308 */ /* 0x0002620000000800 */
[-C--:B------:R-:W-:Y:S01]  /*eff0*/  FMUL.FTZ R154, R154, R100.reuse ;  /* 0x000000649a9a7220 */ /* 0x080fe20000410000 */
[----:B--2---:R-:W-:Y:S01]  /*f000*/  HMMA.16816.F32.BF16 R120, R4, R44, R164 ;  /* 0x0000002c0478723c */ /* 0x004fe200000418a4 */
[----:B------:R-:W-:-:S02]  /*f010*/  FMUL.FTZ R155, R155, R100 ;  /* 0x000000649b9b7220 */ /* 0x000fc40000410000 */
[-C--:B------:R-:W-:Y:S02]  /*f020*/  FMUL.FTZ R74, R74, R100.reuse ;  /* 0x000000644a4a7220 */ /* 0x080fe40000410000 */
[-C--:B------:R-:W-:Y:S02]  /*f030*/  FMUL.FTZ R75, R75, R100.reuse ;  /* 0x000000644b4b7220 */ /* 0x080fe40000410000 */
[-C--:B------:R-:W-:Y:S01]  /*f040*/  FMUL.FTZ R90, R90, R100.reuse ;  /* 0x000000645a5a7220 */ /* 0x080fe20000410000 */
[C---:B------:R-:W-:Y:S01]  /*f050*/  HMMA.16816.F32.BF16 R116, R4.reuse, R46, R168 ;  /* 0x0000002e0474723c */ /* 0x040fe200000418a8 */
[----:B------:R-:W-:Y:S02]  /*f060*/  FMUL.FTZ R91, R91, R100 ;  /* 0x000000645b5b7220 */ /* 0x000fe40000410000 */
[----:B------:R-:W-:Y:S02]  /*f070*/  IMAD.MOV.U32 R36, RZ, RZ, R237 ;  /* 0x000000ffff247224 */ /* 0x000fe400078e00ed */
[----:B------:R-:W-:Y:S01]  /*f080*/  IMAD.MOV.U32 R93, RZ, RZ, R18 ;  /* 0x000000ffff5d7224 */ /* 0x000fe200078e0012 */
[----:B------:R-:W-:Y:S01]  /*f090*/  MOV R18, R64 ;  /* 0x0000004000127202 */ /* 0x000fe20000000f00 */
[----:B-1----:R-:W-:Y:S01]  /*f0a0*/  FFMA.FTZ R9, R37, c[0x0][0x23c], -R8 ;  /* 0x00008f0025097a23 */ /* 0x002fe20000010808 */
[----:B------:R-:W-:Y:S01]  /*f0b0*/  HMMA.16816.F32.BF16 R132, R4, R26, R136 ;  /* 0x0000001a0484723c */ /* 0x000fe20000041888 */
[----:B------:R-:W-:-:S02]  /*f0c0*/  IMAD.MOV.U32 R17, RZ, RZ, R236 ;  /* 0x000000ffff117224 */ /* 0x000fc400078e00ec */
[----:B------:R1:W-:Y:S01]  /*f0d0*/  MUFU.EX2 R238, R9 ;  /* 0x0000000900ee7308 */ /* 0x0003e20000000800 */
[-C--:B----4-:R-:W-:Y:S02]  /*f0e0*/  FMUL.FTZ R112, R112, R11.reuse ;  /* 0x0000000b70707220 */ /* 0x090fe40000410000 */
[----:B------:R-:W-:Y:S02]  /*f0f0*/  FMUL.FTZ R113, R113, R11 ;  /* 0x0000000b71717220 */ /* 0x000fe40000410000 */
[----:B---3--:R-:W-:Y:S01]  /*f100*/  HMMA.16816.F32.BF16 R184, R4, R28, R148 ;  /* 0x0000001c04b8723c */ /* 0x008fe20000041894 */
[-C--:B-----5:R-:W-:Y:S02]  /*f110*/  FMUL.FTZ R114, R114, R10.reuse ;  /* 0x0000000a72727220 */ /* 0x0a0fe40000410000 */
[----:B------:R-:W-:Y:S02]  /*f120*/  FMUL.FTZ R115, R115, R10 ;  /* 0x0000000a73737220 */ /* 0x000fe40000410000 */
[----:B------:R-:W-:-:S02]  /*f130*/  IMAD.MOV.U32 R95, RZ, RZ, R216 ;  /* 0x000000ffff5f7224 */ /* 0x000fc400078e00d8 */
[----:B------:R-:W-:Y:S01]  /*f140*/  IMAD.MOV.U32 R16, RZ, RZ, R219 ;  /* 0x000000ffff107224 */ /* 0x000fe200078e00db */
[C---:B------:R-:W-:Y:S01]  /*f150*/  HMMA.16816.F32.BF16 R176, R4.reuse, R30, R152 ;  /* 0x0000001e04b0723c */ /* 0x040fe20000041898 */
[----:B------:R-:W-:Y:S02]  /*f160*/  IMAD.MOV.U32 R216, RZ, RZ, R57 ;  /* 0x000000ffffd87224 */ /* 0x000fe400078e0039 */
[----:B-1----:R-:W-:Y:S02]  /*f170*/  FFMA.FTZ R9, R38, c[0x0][0x23c], -R2 ;  /* 0x00008f0026097a23 */ /* 0x002fe40000010802 */
[-C--:B------:R-:W-:Y:S02]  /*f180*/  FMUL.FTZ R144, R144, R11.reuse ;  /* 0x0000000b90907220 */ /* 0x080fe40000410000 */
[----:B------:R1:W-:Y:S01]  /*f190*/  MUFU.EX2 R237, R9 ;  /* 0x0000000900ed7308 */ /* 0x0003e20000000800 */
[----:B------:R-:W-:Y:S01]  /*f1a0*/  HMMA.16816.F32.BF16 R168, R4, R48, R72 ;  /* 0x0000003004a8723c */ /* 0x000fe20000041848 */
[----:B------:R-:W-:-:S02]  /*f1b0*/  FMUL.FTZ R145, R145, R11 ;  /* 0x0000000b91917220 */ /* 0x000fc40000410000 */
[-C--:B------:R-:W-:Y:S02]  /*f1c0*/  FMUL.FTZ R146, R146, R10.reuse ;  /* 0x0000000a92927220 */ /* 0x080fe40000410000 */
[-C--:B------:R-:W-:Y:S02]  /*f1d0*/  FMUL.FTZ R147, R147, R10.reuse ;  /* 0x0000000a93937220 */ /* 0x080fe40000410000 */
[-C--:B------:R-:W-:Y:S01]  /*f1e0*/  FMUL.FTZ R156, R156, R11.reuse ;  /* 0x0000000b9c9c7220 */ /* 0x080fe20000410000 */
[----:B------:R-:W-:Y:S01]  /*f1f0*/  HMMA.16816.F32.BF16 R164, R4, R12, R88 ;  /* 0x0000000c04a4723c */ /* 0x000fe20000041858 */
[----:B------:R-:W-:Y:S02]  /*f200*/  FMUL.FTZ R157, R157, R11 ;  /* 0x0000000b9d9d7220 */ /* 0x000fe40000410000 */
[-C--:B------:R-:W-:Y:S02]  /*f210*/  FMUL.FTZ R158, R158, R10.reuse ;  /* 0x0000000a9e9e7220 */ /* 0x080fe40000410000 */
[----:B------:R-:W-:-:S02]  /*f220*/  FMUL.FTZ R159, R159, R10 ;  /* 0x0000000a9f9f7220 */ /* 0x000fc40000410000 */
[----:B-1----:R-:W-:Y:S01]  /*f230*/  FFMA.FTZ R9, R39, c[0x0][0x23c], -R2 ;  /* 0x00008f0027097a23 */ /* 0x002fe20000010802 */
[----:B------:R-:W-:Y:S01]  /*f240*/  F2FP.BF16.PACK_AB R4, R252, R93 ;  /* 0x0000005dfc04723e */ /* 0x000fe200000010ff */
[----:B------:R-:W-:Y:S01]  /*f250*/  FMUL.FTZ R160, R160, R11 ;  /* 0x0000000ba0a07220 */ /* 0x000fe20000410000 */
[----:B------:R-:W-:Y:S01]  /*f260*/  F2FP.BF16.PACK_AB R5, R246, R247 ;  /* 0x000000f7f605723e */ /* 0x000fe200000010ff */
[----:B------:R1:W2:Y:S01]  /*f270*/  MUFU.EX2 R236, R9 ;  /* 0x0000000900ec7308 */ /* 0x0002a20000000800 */
[----:B------:R-:W-:Y:S01]  /*f280*/  F2FP.BF16.PACK_AB R6, R250, R251 ;  /* 0x000000fbfa06723e */ /* 0x000fe200000010ff */
[----:B------:R-:W-:Y:S01]  /*f290*/  FMUL.FTZ R161, R161, R11 ;  /* 0x0000000ba1a17220 */ /* 0x000fe20000410000 */
[----:B------:R-:W-:Y:S01]  /*f2a0*/  F2FP.BF16.PACK_AB R7, R239, R240 ;  /* 0x000000f0ef07723e */ /* 0x000fe200000010ff */
[-C--:B------:R-:W-:Y:S02]  /*f2b0*/  FMUL.FTZ R162, R162, R10.reuse ;  /* 0x0000000aa2a27220 */ /* 0x080fe40000410000 */
[----:B------:R-:W-:-:S02]  /*f2c0*/  FMUL.FTZ R163, R163, R10 ;  /* 0x0000000aa3a37220 */ /* 0x000fc40000410000 */
[----:B------:R-:W-:Y:S02]  /*f2d0*/  IMAD.MOV.U32 R138, RZ, RZ, R19 ;  /* 0x000000ffff8a7224 */ /* 0x000fe400078e0013 */
[C---:B------:R-:W-:Y:S01]  /*f2e0*/  HMMA.16816.F32.BF16 R88, R4.reuse, R20, R112 ;  /* 0x000000140458723c */ /* 0x040fe20000041870 */
[----:B------:R-:W-:Y:S02]  /*f2f0*/  IMAD.MOV.U32 R33, RZ, RZ, R62 ;  /* 0x000000ffff217224 */ /* 0x000fe400078e003e */
[----:B------:R-:W-:Y:S02]  /*f300*/  IMAD.MOV.U32 R136, RZ, RZ, R63 ;  /* 0x000000ffff887224 */ /* 0x000fe400078e003f */
[----:B------:R-:W-:Y:S02]  /*f310*/  IMAD.MOV.U32 R137, RZ, RZ, R65 ;  /* 0x000000ffff897224 */ /* 0x000fe400078e0041 */
[----:B-1----:R-:W-:Y:S01]  /*f320*/  FFMA.FTZ R9, R40, c[0x0][0x23c], -R2 ;  /* 0x00008f0028097a23 */ /* 0x002fe20000010802 */
[----:B------:R-:W-:Y:S01]  /*f330*/  HMMA.16816.F32.BF16 R60, R4, R30, R156 ;  /* 0x0000001e043c723c */ /* 0x000fe2000004189c */
[----:B------:R-:W-:Y:S01]  /*f340*/  IMAD.MOV.U32 R115, RZ, RZ, R216 ;  /* 0x000000ffff737224 */ /* 0x000fe200078e00d8 */
[----:B------:R-:W-:Y:S01]  /*f350*/  MOV R114, R54 ;  /* 0x0000003600727202 */ /* 0x000fe20000000f00 */
[----:B------:R1:W-:Y:S01]  /*f360*/  MUFU.EX2 R219, R9 ;  /* 0x0000000900db7308 */ /* 0x0003e20000000800 */
[----:B------:R-:W-:-:S02]  /*f370*/  IMAD.MOV.U32 R139, RZ, RZ, R67 ;  /* 0x000000ffff8b7224 */ /* 0x000fc400078e0043 */
[----:B------:R-:W-:Y:S02]  /*f380*/  IMAD.MOV.U32 R19, RZ, RZ, R66 ;  /* 0x000000ffff137224 */ /* 0x000fe400078e0042 */
[----:B------:R-:W-:Y:S01]  /*f390*/  HMMA.16816.F32.BF16 R64, R4, R28, R144 ;  /* 0x0000001c0440723c */ /* 0x000fe20000041890 */
[----:B------:R-:W3:Y:S01]  /*f3a0*/  LDSM.16.MT88.4 R28, [R220+0x9400] ;  /* 0x00940000dc1c783b */ /* 0x000ee20000004200 */
[----:B------:R-:W-:Y:S01]  /*f3b0*/  IMAD.MOV.U32 R94, RZ, RZ, R202 ;  /* 0x000000ffff5e7224 */ /* 0x000fe200078e00ca */
[----:B------:R-:W-:Y:S01]  /*f3c0*/  MOV R202, R58 ;  /* 0x0000003a00ca7202 */ /* 0x000fe20000000f00 */
[----:B------:R-:W-:Y:S02]  /*f3d0*/  IMAD.MOV.U32 R92, RZ, RZ, R212 ;  /* 0x000000ffff5c7224 */ /* 0x000fe400078e00d4 */
[----:B------:R-:W-:Y:S02]  /*f3e0*/  IMAD.MOV.U32 R159, RZ, RZ, R59 ;  /* 0x000000ffff9f7224 */ /* 0x000fe400078e003b */
[----:B------:R-:W-:-:S02]  /*f3f0*/  IMAD.MOV.U32 R158, RZ, RZ, R56 ;  /* 0x000000ffff9e7224 */ /* 0x000fc400078e0038 */
[----:B------:R-:W-:Y:S01]  /*f400*/  HMMA.16816.F32.BF16 R56, R4, R44, R160 ;  /* 0x0000002c0438723c */ /* 0x000fe200000418a0 */
[----:B-1----:R-:W-:Y:S02]  /*f410*/  FFMA.FTZ R9, R41, c[0x0][0x23c], -R2 ;  /* 0x00008f0029097a23 */ /* 0x002fe40000010802 */
[-C--:B------:R-:W-:Y:S02]  /*f420*/  FMUL.FTZ R68, R68, R11.reuse ;  /* 0x0000000b44447220 */ /* 0x080fe40000410000 */
[----:B------:R1:W4:Y:S01]  /*f430*/  MUFU.EX2 R216, R9 ;  /* 0x0000000900d87308 */ /* 0x0003220000000800 */
[----:B------:R-:W-:Y:S02]  /*f440*/  FMUL.FTZ R69, R69, R11 ;  /* 0x0000000b45457220 */ /* 0x000fe40000410000 */
[----:B------:R-:W-:Y:S01]  /*f450*/  IMAD.MOV.U32 R160, RZ, RZ, R17 ;  /* 0x000000ffffa07224 */ /* 0x000fe200078e0011 */
[----:B------:R-:W-:Y:S01]  /*f460*/  MOV R17, R36 ;  /* 0x0000002400117202 */ /* 0x000fe20000000f00 */
[----:B------:R-:W-:-:S02]  /*f470*/  IMAD.MOV.U32 R36, RZ, RZ, R211 ;  /* 0x000000ffff247224 */ /* 0x000fc400078e00d3 */
[----:B------:R-:W-:Y:S02]  /*f480*/  IMAD.MOV.U32 R162, RZ, RZ, R95 ;  /* 0x000000ffffa27224 */ /* 0x000fe400078e005f */
[----:B------:R-:W-:Y:S02]  /*f490*/  IMAD.MOV.U32 R95, RZ, RZ, R209 ;  /* 0x000000ffff5f7224 */ /* 0x000fe400078e00d1 */
[----:B------:R-:W-:Y:S02]  /*f4a0*/  IMAD.MOV.U32 R163, RZ, RZ, R94 ;  /* 0x000000ffffa37224 */ /* 0x000fe400078e005e */
[----:B------:R-:W-:Y:S02]  /*f4b0*/  IMAD.MOV.U32 R94, RZ, RZ, R208 ;  /* 0x000000ffff5e7224 */ /* 0x000fe400078e00d0 */
[----:B------:R-:W-:Y:S02]  /*f4c0*/  FMUL.FTZ R70, R70, R10 ;  /* 0x0000000a46467220 */ /* 0x000fe40000410000 */
[----:B-1----:R-:W-:-:S02]  /*f4d0*/  FFMA.FTZ R9, R42, c[0x0][0x23c], -R0 ;  /* 0x00008f002a097a23 */ /* 0x002fc40000010800 */
[-C--:B------:R-:W-:Y:S02]  /*f4e0*/  FMUL.FTZ R71, R71, R10.reuse ;  /* 0x0000000a47477220 */ /* 0x080fe40000410000 */
[----:B------:R1:W-:Y:S01]  /*f4f0*/  MUFU.EX2 R212, R9 ;  /* 0x0000000900d47308 */ /* 0x0003e20000000800 */
[-C--:B------:R-:W-:Y:S02]  /*f500*/  FMUL.FTZ R124, R124, R11.reuse ;  /* 0x0000000b7c7c7220 */ /* 0x080fe40000410000 */
[-C--:B------:R-:W-:Y:S02]  /*f510*/  FMUL.FTZ R125, R125, R11.reuse ;  /* 0x0000000b7d7d7220 */ /* 0x080fe40000410000 */
[-C--:B------:R-:W-:Y:S02]  /*f520*/  FMUL.FTZ R126, R126, R10.reuse ;  /* 0x0000000a7e7e7220 */ /* 0x080fe40000410000 */
[----:B------:R-:W-:Y:S02]  /*f530*/  FMUL.FTZ R127, R127, R10 ;  /* 0x0000000a7f7f7220 */ /* 0x000fe40000410000 */
[----:B------:R-:W-:-:S02]  /*f540*/  FMUL.FTZ R128, R128, R11 ;  /* 0x0000000b80807220 */ /* 0x000fc40000410000 */
[-C--:B------:R-:W-:Y:S02]  /*f550*/  FMUL.FTZ R129, R129, R11.reuse ;  /* 0x0000000b81817220 */ /* 0x080fe40000410000 */
[-C--:B------:R-:W-:Y:S01]  /*f560*/  FMUL.FTZ R130, R130, R10.reuse ;  /* 0x0000000a82827220 */ /* 0x080fe20000410000 */
[C---:B------:R-:W-:Y:S01]  /*f570*/  HMMA.16816.F32.BF16 R152, R4.reuse, R22, R124 ;  /* 0x000000160498723c */ /* 0x040fe2000004187c */
[-C--:B------:R-:W-:Y:S01]  /*f580*/  FMUL.FTZ R131, R131, R10.reuse ;  /* 0x0000000a83837220 */ /* 0x080fe20000410000 */
[----:B------:R-:W5:Y:S01]  /*f590*/  LDSM.16.MT88.4 R20, [R220+0xa400] ;  /* 0x00a40000dc14783b */ /* 0x000f620000004200 */
[----:B-1----:R-:W-:Y:S02]  /*f5a0*/  FFMA.FTZ R9, R43, c[0x0][0x23c], -R0 ;  /* 0x00008f002b097a23 */ /* 0x002fe40000010800 */
[-C--:B------:R-:W-:Y:S02]  /*f5b0*/  FMUL.FTZ R140, R140, R11.reuse ;  /* 0x0000000b8c8c7220 */ /* 0x080fe40000410000 */
[----:B------:R1:W1:Y:S01]  /*f5c0*/  MUFU.EX2 R211, R9 ;  /* 0x0000000900d37308 */ /* 0x0002620000000800 */
[----:B------:R-:W-:Y:S01]  /*f5d0*/  FMUL.FTZ R141, R141, R11 ;  /* 0x0000000b8d8d7220 */ /* 0x000fe20000410000 */
[----:B------:R-:W-:Y:S01]  /*f5e0*/  HMMA.16816.F32.BF16 R40, R4, R48, R68 ;  /* 0x000000300428723c */ /* 0x000fe20000041844 */
[-C--:B------:R-:W-:Y:S01]  /*f5f0*/  FMUL.FTZ R142, R142, R10.reuse ;  /* 0x0000000a8e8e7220 */ /* 0x080fe20000410000 */
[----:B------:R-:W-:Y:S01]  /*f600*/  MOV R125, R17 ;  /* 0x00000011007d7202 */ /* 0x000fe20000000f00 */
[----:B------:R-:W-:-:S02]  /*f610*/  FMUL.FTZ R143, R143, R10 ;  /* 0x0000000a8f8f7220 */ /* 0x000fc40000410000 */
[-C--:B------:R-:W-:Y:S02]  /*f620*/  FMUL.FTZ R172, R172, R11.reuse ;  /* 0x0000000bacac7220 */ /* 0x080fe40000410000 */
[-C--:B------:R-:W-:Y:S01]  /*f630*/  FMUL.FTZ R173, R173, R11.reuse ;  /* 0x0000000badad7220 */ /* 0x080fe20000410000 */
[C---:B------:R-:W-:Y:S01]  /*f640*/  HMMA.16816.F32.BF16 R72, R4.reuse, R24, R128 ;  /* 0x000000180448723c */ /* 0x040fe20000041880 */
[-C--:B------:R-:W-:Y:S02]  /*f650*/  FMUL.FTZ R174, R174, R10.reuse ;  /* 0x0000000aaeae7220 */ /* 0x080fe40000410000 */
[-C--:B------:R-:W-:Y:S02]  /*f660*/  FMUL.FTZ R175, R175, R10.reuse ;  /* 0x0000000aafaf7220 */ /* 0x080fe40000410000 */
[-C--:B------:R-:W-:Y:S02]  /*f670*/  FMUL.FTZ R80, R80, R11.reuse ;  /* 0x0000000b50507220 */ /* 0x080fe40000410000 */
[----:B-1----:R-:W-:Y:S01]  /*f680*/  FFMA.FTZ R9, R52, c[0x0][0x23c], -R0 ;  /* 0x00008f0034097a23 */ /* 0x002fe20000010800 */
[----:B------:R-:W-:Y:S01]  /*f690*/  HMMA.16816.F32.BF16 R148, R4, R26, R140 ;  /* 0x0000001a0494723c */ /* 0x000fe2000004188c */
[----:B------:R-:W-:Y:S01]  /*f6a0*/  FMUL.FTZ R81, R81, R11 ;  /* 0x0000000b51517220 */ /* 0x000fe20000410000 */
[----:B------:R-:W1:Y:S01]  /*f6b0*/  LDSM.16.MT88.4 R24, [R222+0x9400] ;  /* 0x00940000de18783b */ /* 0x000e620000004200 */
[----:B------:R2:W-:Y:S01]  /*f6c0*/  MUFU.EX2 R209, R9 ;  /* 0x0000000900d17308 */ /* 0x0005e20000000800 */
        /* <DEDUP_REMOVED lines=10> */
[----:B--2---:R-:W-:Y:S02]  /*f770*/  FFMA.FTZ R9, R53, c[0x0][0x23c], -R0 ;  /* 0x00008f0035097a23 */ /* 0x004fe40000010800 */
[-C--:B------:R-:W-:Y:S02]  /*f780*/  FMUL.FTZ R98, R98, R10.reuse ;  /* 0x0000000a62627220 */ /* 0x080fe40000410000 */
[----:B------:R2:W1:Y:S01]  /*f790*/  MUFU.EX2 R208, R9 ;  /* 0x0000000900d07308 */ /* 0x0004620000000800 */
[----:B------:R-:W-:Y:S02]  /*f7a0*/  FMUL.FTZ R99, R99, R10 ;  /* 0x0000000a63637220 */ /* 0x000fe40000410000 */
        /* <DEDUP_REMOVED lines=9> */
[----:B--2---:R-:W-:Y:S01]  /*f840*/  FFMA.FTZ R9, R106, c[0x0][0x23c], -R8 ;  /* 0x00008f006a097a23 */ /* 0x004fe20000010808 */
[----:B------:R-:W-:Y:S01]  /*f850*/  LDSM.16.MT88.4 R12, [R220+0xb400] ;  /* 0x00b40000dc0c783b */ /* 0x000fe20000004200 */
[----:B------:R-:W-:Y:S02]  /*f860*/  IMAD.MOV.U32 R37, RZ, RZ, R32 ;  /* 0x000000ffff257224 */ /* 0x000fe400078e0020 */
[----:B------:R2:W2:Y:S01]  /*f870*/  MUFU.EX2 R202, R9 ;  /* 0x0000000900ca7308 */ /* 0x0004a20000000800 */
[----:B------:R-:W-:Y:S01]  /*f880*/  LDSM.16.MT88.4 R32, [R222+0xb400] ;  /* 0x00b40000de20783b */ /* 0x000fe20000004200 */
[----:B------:R-:W-:Y:S01]  /*f890*/  F2FP.BF16.PACK_AB R4, R236, R237 ;  /* 0x000000edec04723e */ /* 0x000fe200000010ff */
[----:B------:R-:W-:Y:S01]  /*f8a0*/  IMAD.MOV.U32 R175, RZ, RZ, R115 ;  /* 0x000000ffffaf7224 */ /* 0x000fe200078e0073 */
[----:B----4-:R-:W-:Y:S01]  /*f8b0*/  F2FP.BF16.PACK_AB R6, R216, R219 ;  /* 0x000000dbd806723e */ /* 0x010fe200000010ff */
[----:B------:R-:W-:Y:S01]  /*f8c0*/  IMAD.MOV.U32 R124, RZ, RZ, R16 ;  /* 0x000000ffff7c7224 */ /* 0x000fe200078e0010 */
[----:B------:R-:W-:Y:S01]  /*f8d0*/  F2FP.BF16.PACK_AB R5, R211, R212 ;  /* 0x000000d4d305723e */ /* 0x000fe200000010ff */
[----:B------:R-:W-:Y:S01]  /*f8e0*/  IMAD.MOV.U32 R115, RZ, RZ, R18 ;  /* 0x000000ffff737224 */ /* 0x000fe200078e0012 */
[----:B-1----:R-:W-:Y:S01]  /*f8f0*/  F2FP.BF16.PACK_AB R7, R208, R209 ;  /* 0x000000d1d007723e */ /* 0x002fe200000010ff */
[----:B------:R-:W-:-:S02]  /*f900*/  IMAD.MOV.U32 R38, RZ, RZ, R19 ;  /* 0x000000ffff267224 */ /* 0x000fc400078e0013 */
[----:B------:R-:W-:Y:S01]  /*f910*/  IMAD.MOV.U32 R147, RZ, RZ, R201 ;  /* 0x000000ffff937224 */ /* 0x000fe200078e00c9 */
[----:B------:R-:W1:Y:S01]  /*f920*/  LDSM.16.MT88.4 R16, [R222+0xa400] ;  /* 0x00a40000de10783b */ /* 0x000e620000004200 */
[----:B------:R-:W-:Y:S02]  /*f930*/  IMAD.MOV.U32 R146, RZ, RZ, R200 ;  /* 0x000000ffff927224 */ /* 0x000fe400078e00c8 */
[----:B---3--:R-:W-:Y:S01]  /*f940*/  HMMA.16816.F32.BF16 R84, R4, R28, R204 ;  /* 0x0000001c0454723c */ /* 0x008fe200000418cc */
[----:B--2---:R-:W-:Y:S02]  /*f950*/  FFMA.FTZ R9, R107, c[0x0][0x23c], -R8 ;  /* 0x00008f006b097a23 */ /* 0x004fe40000010808 */
[----:B------:R-:W-:Y:S01]  /*f960*/  IMAD.MOV.U32 R106, RZ, RZ, R114 ;  /* 0x000000ffff6a7224 */ /* 0x000fe200078e0072 */
[----:B------:R-:W-:Y:S01]  /*f970*/  MOV R114, R139 ;  /* 0x0000008b00727202 */ /* 0x000fe20000000f00 */
[----:B------:R2:W-:Y:S01]  /*f980*/  MUFU.EX2 R203, R9 ;  /* 0x0000000900cb7308 */ /* 0x0005e20000000800 */
[----:B------:R-:W-:-:S02]  /*f990*/  IMAD.MOV.U32 R107, RZ, RZ, R92 ;  /* 0x000000ffff6b7224 */ /* 0x000fc400078e005c */
[C---:B------:R-:W-:Y:S01]  /*f9a0*/  HMMA.16816.F32.BF16 R140, R4.reuse, R30, R196 ;  /* 0x0000001e048c723c */ /* 0x040fe200000418c4 */
[----:B------:R-:W-:Y:S02]  /*f9b0*/  IMAD.MOV.U32 R174, RZ, RZ, R93 ;  /* 0x000000ffffae7224 */ /* 0x000fe400078e005d */
[----:B------:R-:W-:Y:S02]  /*f9c0*/  IMAD.MOV.U32 R113, RZ, RZ, R136 ;  /* 0x000000ffff717224 */ /* 0x000fe400078e0088 */
[----:B------:R-:W-:Y:S02]  /*f9d0*/  IMAD.MOV.U32 R93, RZ, RZ, R137 ;  /* 0x000000ffff5d7224 */ /* 0x000fe400078e0089 */
[----:B------:R-:W-:Y:S01]  /*f9e0*/  IMAD.MOV.U32 R92, RZ, RZ, R138 ;  /* 0x000000ffff5c7224 */ /* 0x000fe200078e008a */
[----:B-----5:R-:W-:Y:S01]  /*f9f0*/  HMMA.16816.F32.BF16 R128, R4, R20, R184 ;  /* 0x000000140480723c */ /* 0x020fe200000418b8 */
[----:B------:R-:W-:Y:S02]  /*fa00*/  IMAD.MOV.U32 R205, RZ, RZ, R127 ;  /* 0x000000ffffcd7224 */ /* 0x000fe400078e007f */
[----:B------:R-:W-:-:S02]  /*fa10*/  IMAD.MOV.U32 R206, RZ, RZ, R112 ;  /* 0x000000ffffce7224 */ /* 0x000fc400078e0070 */
[----:B--2---:R-:W-:Y:S02]  /*fa20*/  FFMA.FTZ R9, R180, c[0x0][0x23c], -R8 ;  /* 0x00008f00b4097a23 */ /* 0x004fe40000010808 */
[----:B------:R-:W-:Y:S01]  /*fa30*/  MOV R187, R124 ;  /* 0x0000007c00bb7202 */ /* 0x000fe20000000f00 */
[C---:B------:R-:W-:Y:S01]  /*fa40*/  HMMA.16816.F32.BF16 R136, R4.reuse, R24, R192 ;  /* 0x000000180488723c */ /* 0x040fe200000418c0 */
[----:B------:R2:W-:Y:S01]  /*fa50*/  MUFU.EX2 R204, R9 ;  /* 0x0000000900cc7308 */ /* 0x0005e20000000800 */
[----:B------:R-:W-:Y:S02]  /*fa60*/  IMAD.MOV.U32 R186, RZ, RZ, R125 ;  /* 0x000000ffffba7224 */ /* 0x000fe400078e007d */
[----:B------:R-:W-:Y:S02]  /*fa70*/  IMAD.MOV.U32 R185, RZ, RZ, R126 ;  /* 0x000000ffffb97224 */ /* 0x000fe400078e007e */
[----:B------:R-:W-:Y:S02]  /*fa80*/  IMAD.MOV.U32 R184, RZ, RZ, R113 ;  /* 0x000000ffffb87224 */ /* 0x000fe400078e0071 */
[----:B------:R-:W-:Y:S01]  /*fa90*/  HMMA.16816.F32.BF16 R124, R4, R22, R176 ;  /* 0x00000016047c723c */ /* 0x000fe200000418b0 */
[----:B------:R-:W-:-:S02]  /*faa0*/  IMAD.MOV.U32 R157, RZ, RZ, R93 ;  /* 0x000000ffff9d7224 */ /* 0x000fc400078e005d */
[----:B------:R-:W-:Y:S02]  /*fab0*/  IMAD.MOV.U32 R172, RZ, RZ, R39 ;  /* 0x000000ffffac7224 */ /* 0x000fe400078e0027 */
[----:B------:R-:W-:Y:S02]  /*fac0*/  IMAD.MOV.U32 R173, RZ, RZ, R38 ;  /* 0x000000ffffad7224 */ /* 0x000fe400078e0026 */
[----:B------:R-:W-:Y:S01]  /*fad0*/  MOV R176, R115 ;  /* 0x0000007300b07202 */ /* 0x000fe20000000f00 */
[----:B------:R-:W-:Y:S01]  /*fae0*/  IMAD.MOV.U32 R177, RZ, RZ, R94 ;  /* 0x000000ffffb17224 */ /* 0x000fe200078e005e */
[C---:B------:R-:W-:Y:S01]  /*faf0*/  HMMA.16816.F32.BF16 R132, R4.reuse, R26, R132 ;  /* 0x0000001a0484723c */ /* 0x040fe20000041884 */
[----:B--2---:R-:W-:Y:S02]  /*fb00*/  FFMA.FTZ R9, R181, c[0x0][0x23c], -R3 ;  /* 0x00008f00b5097a23 */ /* 0x004fe40000010803 */
[----:B------:R-:W-:Y:S02]  /*fb10*/  IMAD.MOV.U32 R207, RZ, RZ, R147 ;  /* 0x000000ffffcf7224 */ /* 0x000fe400078e0093 */
[----:B------:R2:W-:Y:S03]  /*fb20*/  MUFU.EX2 R201, R9 ;  /* 0x0000000900c97308 */ /* 0x0005e60000000800 */
[C---:B-1----:R-:W-:Y:S08]  /*fb30*/  HMMA.16816.F32.BF16 R120, R4.reuse, R16, R120 ;  /* 0x000000100478723c */ /* 0x042ff00000041878 */
[----:B------:R-:W-:Y:S01]  /*fb40*/  HMMA.16816.F32.BF16 R116, R4, R18, R116 ;  /* 0x000000120474723c */ /* 0x000fe20000041874 */
[----:B--2---:R-:W-:-:S07]  /*fb50*/  FFMA.FTZ R9, R182, c[0x0][0x23c], -R3 ;  /* 0x00008f00b6097a23 */ /* 0x004fce0000010803 */
[C---:B------:R-:W-:Y:S01]  /*fb60*/  HMMA.16816.F32.BF16 R108, R4.reuse, R14, R108 ;  /* 0x0000000e046c723c */ /* 0x040fe2000004186c */
[----:B------:R1:W2:Y:S07]  /*fb70*/  MUFU.EX2 R200, R9 ;  /* 0x0000000900c87308 */ /* 0x0002ae0000000800 */
[----:B------:R-:W-:Y:S01]  /*fb80*/  HMMA.16816.F32.BF16 R76, R4, R34, R76 ;  /* 0x00000022044c723c */ /* 0x000fe2000004184c */
[----:B-1----:R-:W-:-:S04]  /*fb90*/  FFMA.FTZ R9, R183, c[0x0][0x23c], -R3 ;  /* 0x00008f00b7097a23 */ /* 0x002fc80000010803 */
[----:B------:R1:W-:Y:S02]  /*fba0*/  MUFU.EX2 R199, R9 ;  /* 0x0000000900c77308 */ /* 0x0003e40000000800 */
[----:B-1----:R-:W-:Y:S02]  /*fbb0*/  FFMA.FTZ R9, R188, c[0x0][0x23c], -R3 ;  /* 0x00008f00bc097a23 */ /* 0x002fe40000010803 */
[----:B------:R-:W-:-:S04]  /*fbc0*/  IMAD.MOV.U32 R188, RZ, RZ, R114 ;  /* 0x000000ffffbc7224 */ /* 0x000fc800078e0072 */
[----:B------:R1:W3:Y:S01]  /*fbd0*/  MUFU.EX2 R198, R9 ;  /* 0x0000000900c67308 */ /* 0x0002e20000000800 */
[C---:B------:R-:W-:Y:S07]  /*fbe0*/  HMMA.16816.F32.BF16 R112, R4.reuse, R12, R168 ;  /* 0x0000000c0470723c */ /* 0x040fee00000418a8 */
[----:B------:R-:W-:Y:S01]  /*fbf0*/  MOV R169, R92 ;  /* 0x0000005c00a97202 */ /* 0x000fe20000000f00 */
[----:B------:R-:W-:Y:S02]  /*fc00*/  IMAD.MOV.U32 R168, RZ, RZ, R95 ;  /* 0x000000ffffa87224 */ /* 0x000fe400078e005f */
[----:B------:R-:W-:Y:S01]  /*fc10*/  HMMA.16816.F32.BF16 R92, R4, R32, R164 ;  /* 0x00000020045c723c */ /* 0x000fe200000418a4 */
[----:B------:R-:W-:-:S02]  /*fc20*/  IMAD.MOV.U32 R170, RZ, RZ, R37 ;  /* 0x000000ffffaa7224 */ /* 0x000fc400078e0025 */
[----:B------:R-:W-:Y:S02]  /*fc30*/  IMAD.MOV.U32 R171, RZ, RZ, R146 ;  /* 0x000000ffffab7224 */ /* 0x000fe400078e0092 */
[----:B-1----:R-:W-:Y:S02]  /*fc40*/  FFMA.FTZ R9, R210, c[0x0][0x23c], -R2 ;  /* 0x00008f00d2097a23 */ /* 0x002fe40000010802 */
[----:B------:R-:W-:Y:S01]  /*fc50*/  IMAD.MOV.U32 R167, RZ, RZ, R36 ;  /* 0x000000ffffa77224 */ /* 0x000fe200078e0024 */
[----:B------:R-:W-:Y:S01]  /*fc60*/  F2FP.BF16.PACK_AB R4, R202, R238 ;  /* 0x000000eeca04723e */ /* 0x000fe200000010ff */
[----:B------:R1:W-:Y:S01]  /*fc70*/  MUFU.EX2 R197, R9 ;  /* 0x0000000900c57308 */ /* 0x0003e20000000800 */
[----:B------:R-:W4:Y:S01]  /*fc80*/  LDSM.16.MT88.4 R36, [R220+0x9800] ;  /* 0x00980000dc24783b */ /* 0x000f220000004200 */
[----:B--2---:R-:W-:Y:S01]  /*fc90*/  F2FP.BF16.PACK_AB R5, R200, R201 ;  /* 0x000000c9c805723e */ /* 0x004fe200000010ff */
[----:B------:R-:W-:Y:S01]  /*fca0*/  IMAD.MOV.U32 R210, RZ, RZ, R161 ;  /* 0x000000ffffd27224 */ /* 0x000fe200078e00a1 */
[----:B------:R-:W-:-:S02]  /*fcb0*/  F2FP.BF16.PACK_AB R6, R204, R203 ;  /* 0x000000cbcc06723e */ /* 0x000fc400000010ff */
[----:B---3--:R-:W-:-:S07]  /*fcc0*/  F2FP.BF16.PACK_AB R7, R198, R199 ;  /* 0x000000c7c607723e */ /* 0x008fce00000010ff */
[----:B------:R-:W-:Y:S01]  /*fcd0*/  HMMA.16816.F32.BF16 R88, R4, R28, R88 ;  /* 0x0000001c0458723c */ /* 0x000fe20000041858 */
[----:B-1----:R-:W-:-:S04]  /*fce0*/  FFMA.FTZ R9, R191, c[0x0][0x23c], -R2 ;  /* 0x00008f00bf097a23 */ /* 0x002fc80000010802 */
[----:B------:R1:W2:Y:S03]  /*fcf0*/  MUFU.EX2 R196, R9 ;  /* 0x0000000900c47308 */ /* 0x0002a60000000800 */
[C---:B------:R-:W-:Y:S01]  /*fd00*/  HMMA.16816.F32.BF16 R80, R4.reuse, R30, R152 ;  /* 0x0000001e0450723c */ /* 0x040fe20000041898 */
[----:B------:R-:W3:Y:S07]  /*fd10*/  LDSM.16.MT88.4 R28, [R222+0x9800] ;  /* 0x00980000de1c783b */ /* 0x000eee0000004200 */
[----:B------:R-:W-:Y:S01]  /*fd20*/  HMMA.16816.F32.BF16 R40, R4, R12, R40 ;  /* 0x0000000c0428723c */ /* 0x000fe20000041828 */
[----:B-1----:R-:W-:-:S07]  /*fd30*/  FFMA.FTZ R9, R189, c[0x0][0x23c], -R2 ;  /* 0x00008f00bd097a23 */ /* 0x002fce0000010802 */
[C---:B------:R-:W-:Y:S01]  /*fd40*/  HMMA.16816.F32.BF16 R48, R4.reuse, R14, R48 ;  /* 0x0000000e0430723c */ /* 0x040fe20000041830 */
[----:B------:R-:W-:Y:S01]  /*fd50*/  LDSM.16.MT88.4 R12, [R220+0xb800] ;  /* 0x00b80000dc0c783b */ /* 0x000fe20000004200 */
[----:B------:R1:W-:Y:S06]  /*fd60*/  MUFU.EX2 R195, R9 ;  /* 0x0000000900c37308 */ /* 0x0003ec0000000800 */
[C---:B------:R-:W-:Y:S08]  /*fd70*/  HMMA.16816.F32.BF16 R72, R4.reuse, R24, R72 ;  /* 0x000000180448723c */ /* 0x040ff00000041848 */
[----:B------:R-:W-:Y:S01]  /*fd80*/  HMMA.16816.F32.BF16 R68, R4, R26, R148 ;  /* 0x0000001a0444723c */ /* 0x000fe20000041894 */
[----:B------:R-:W5:Y:S01]  /*fd90*/  LDSM.16.MT88.4 R24, [R220+0xa800] ;  /* 0x00a80000dc18783b */ /* 0x000f620000004200 */
[----:B-1----:R-:W-:-:S04]  /*fda0*/  FFMA.FTZ R9, R190, c[0x0][0x23c], -R2 ;  /* 0x00008f00be097a23 */ /* 0x002fc80000010802 */
[----:B------:R1:W1:Y:S02]  /*fdb0*/  MUFU.EX2 R194, R9 ;  /* 0x0000000900c27308 */ /* 0x0002640000000800 */
[C---:B------:R-:W-:Y:S08]  /*fdc0*/  HMMA.16816.F32.BF16 R64, R4.reuse, R20, R64 ;  /* 0x000000140440723c */ /* 0x040ff00000041840 */
[----:B------:R-:W-:Y:S01]  /*fdd0*/  HMMA.16816.F32.BF16 R60, R4, R22, R60 ;  /* 0x00000016043c723c */ /* 0x000fe2000004183c */
[----:B------:R-:W3:Y:S01]  /*fde0*/  LDSM.16.MT88.4 R20, [R222+0xb800] ;  /* 0x00b80000de14783b */ /* 0x000ee20000004200 */
[----:B-1----:R-:W-:-:S06]  /*fdf0*/  FFMA.FTZ R9, R215, c[0x0][0x23c], -R0 ;  /* 0x00008f00d7097a23 */ /* 0x002fcc0000010800 */
[C---:B------:R-:W-:Y:S01]  /*fe00*/  HMMA.16816.F32.BF16 R56, R4.reuse, R16, R56 ;  /* 0x000000100438723c */ /* 0x040fe20000041838 */
[----:B------:R-:W-:Y:S01]  /*fe10*/  IMAD.MOV.U32 R215, RZ, RZ, R163 ;  /* 0x000000ffffd77224 */ /* 0x000fe200078e00a3 */
[----:B------:R1:W-:Y:S06]  /*fe20*/  MUFU.EX2 R193, R9 ;  /* 0x0000000900c17308 */ /* 0x0003ec0000000800 */
[C---:B------:R-:W-:Y:S01]  /*fe30*/  HMMA.16816.F32.BF16 R44, R4.reuse, R18, R44 ;  /* 0x00000012042c723c */ /* 0x040fe2000004182c */
[----:B------:R-:W3:Y:S07]  /*fe40*/  LDSM.16.MT88.4 R16, [R222+0xa800] ;  /* 0x00a80000de10783b */ /* 0x000eee0000004200 */
[----:B------:R-:W-:Y:S01]  /*fe50*/  HMMA.16816.F32.BF16 R52, R4, R32, R52 ;  /* 0x000000200434723c */ /* 0x000fe20000041834 */
[----:B-1----:R-:W-:-:S02]  /*fe60*/  FFMA.FTZ R9, R217, c[0x0][0x23c], -R0 ;  /* 0x00008f00d9097a23 */ /* 0x002fc40000010800 */
[----:B------:R-:W-:Y:S02]  /*fe70*/  IMAD.MOV.U32 R217, RZ, RZ, R186 ;  /* 0x000000ffffd97224 */ /* 0x000fe400078e00ba */
[----:B------:R1:W1:Y:S03]  /*fe80*/  MUFU.EX2 R192, R9 ;  /* 0x0000000900c07308 */ /* 0x0002660000000800 */
[----:B------:R-:W-:Y:S07]  /*fe90*/  HMMA.16816.F32.BF16 R32, R4, R34, R96 ;  /* 0x000000220420723c */ /* 0x000fee0000041860 */
[----:B--2---:R-:W-:-:S02]  /*fea0*/  F2FP.BF16.PACK_AB R4, R196, R197 ;  /* 0x000000c5c404723e */ /* 0x004fc400000010ff */
[----:B------:R-:W-:Y:S01]  /*feb0*/  F2FP.BF16.PACK_AB R6, R194, R195 ;  /* 0x000000c3c206723e */ /* 0x000fe200000010ff */
[--C-:B-1----:R-:W-:Y:S01]  /*fec0*/  FFMA.FTZ R9, R214, c[0x0][0x23c], -R0.reuse ;  /* 0x00008f00d6097a23 */ /* 0x102fe20000010800 */
[----:B------:R-:W-:Y:S01]  /*fed0*/  F2FP.BF16.PACK_AB R5, R192, R193 ;  /* 0x000000c1c005723e */ /* 0x000fe200000010ff */
[----:B------:R-:W-:Y:S02]  /*fee0*/  IMAD.MOV.U32 R214, RZ, RZ, R171 ;  /* 0x000000ffffd67224 */ /* 0x000fe400078e00ab */
[----:B------:R1:W-:Y:S02]  /*fef0*/  MUFU.EX2 R183, R9 ;  /* 0x0000000900b77308 */ /* 0x0003e40000000800 */
[----:B-1----:R-:W-:Y:S01]  /*ff00*/  FFMA.FTZ R9, R213, c[0x0][0x23c], -R0 ;  /* 0x00008f00d5097a23 */ /* 0x002fe20000010800 */
[----:B------:R-:W-:-:S05]  /*ff10*/  MOV R213, R188 ;  /* 0x000000bc00d57202 */ /* 0x000fca0000000f00 */
[----:B------:R1:W2:Y:S02]  /*ff20*/  MUFU.EX2 R182, R9 ;  /* 0x0000000900b67308 */ /* 0x0002a40000000800 */
[----:B-1----:R-:W-:Y:S01]  /*ff30*/  FFMA.FTZ R9, R243, c[0x0][0x23c], -R8 ;  /* 0x00008f00f3097a23 */ /* 0x002fe20000010808 */
[----:B--2---:R-:W-:Y:S01]  /*ff40*/  F2FP.BF16.PACK_AB R7, R182, R183 ;  /* 0x000000b7b607723e */ /* 0x004fe200000010ff */
[----:B------:R-:W-:-:S04]  /*ff50*/  IMAD.MOV.U32 R243, RZ, RZ, R176 ;  /* 0x000000fffff37224 */ /* 0x000fc800078e00b0 */
[----:B------:R1:W-:Y:S02]  /*ff60*/  MUFU.EX2 R181, R9 ;  /* 0x0000000900b57308 */ /* 0x0003e40000000800 */
[C---:B----4-:R-:W-:Y:S07]  /*ff70*/  HMMA.16816.F32.BF16 R144, R4.reuse, R38, R140 ;  /* 0x000000260490723c */ /* 0x050fee000004188c */
[----:B------:R-:W-:Y:S01]  /*ff80*/  IMAD.MOV.U32 R141, RZ, RZ, R177 ;  /* 0x000000ffff8d7224 */ /* 0x000fe200078e00b1 */
[----:B---3--:R-:W-:Y:S01]  /*ff90*/  HMMA.16816.F32.BF16 R148, R4, R30, R132 ;  /* 0x0000001e0494723c */ /* 0x008fe20000041884 */
[----:B------:R-:W-:Y:S01]  /*ffa0*/  MOV R142, R106 ;  /* 0x0000006a008e7202 */ /* 0x000fe20000000f00 */
[----:B------:R-:W-:Y:S01]  /*ffb0*/  IMAD.MOV.U32 R143, RZ, RZ, R160 ;  /* 0x000000ffff8f7224 */ /* 0x000fe200078e00a0 */
[----:B------:R-:W-:Y:S01]  /*ffc0*/  MOV R140, R168 ;  /* 0x000000a8008c7202 */ /* 0x000fe20000000f00 */
[----:B-1----:R-:W-:-:S02]  /*ffd0*/  FFMA.FTZ R9, R244, c[0x0][0x23c], -R8 ;  /* 0x00008f00f4097a23 */ /* 0x002fc40000010808 */
[----:B------:R-:W-:Y:S02]  /*ffe0*/  IMAD.MOV.U32 R244, RZ, RZ, R184 ;  /* 0x000000fffff47224 */ /* 0x000fe400078e00b8 */
        /* <DEDUP_REMOVED lines=18> */
[----:B-1----:R-:W-:-:S02]  /*10110*/  FFMA.FTZ R9, R248, c[0x0][0x23c], -R3 ;  /* 0x00008f00f8097a23 */ /* 0x002fc40000010803 */
[----:B------:R-:W-:-:S05]  /*10120*/  IMAD.MOV.U32 R248, RZ, RZ, R167 ;  /* 0x000000fffff87224 */ /* 0x000fca00078e00a7 */
        /* <DEDUP_REMOVED lines=15> */
[----:B------:R-:W-:Y:S01]  /*10220*/  FFMA.FTZ R9, R133, c[0x0][0x23c], -R2 ;  /* 0x00008f0085097a23 */ /* 0x000fe20000010802 */
[----:B------:R-:W-:-:S05]  /*10230*/  MOV R133, R159 ;  /* 0x0000009f00857202 */ /* 0x000fca0000000f00 */
[C---:B------:R-:W-:Y:S01]  /*10240*/  HMMA.16816.F32.BF16 R68, R4.reuse, R30, R68 ;  /* 0x0000001e0444723c */ /* 0x040fe20000041844 */
[----:B------:R1:W-:Y:S07]  /*10250*/  MUFU.EX2 R31, R9 ;  /* 0x00000009001f7308 */ /* 0x0003ee0000000800 */
[C---:B------:R-:W-:Y:S08]  /*10260*/  HMMA.16816.F32.BF16 R128, R4.reuse, R28, R72 ;  /* 0x0000001c0480723c */ /* 0x040ff00000041848 */
[----:B------:R-:W-:Y:S01]  /*10270*/  HMMA.16816.F32.BF16 R60, R4, R26, R60 ;  /* 0x0000001a043c723c */ /* 0x000fe2000004183c */
[----:B-1----:R-:W-:Y:S01]  /*10280*/  FFMA.FTZ R9, R134, c[0x0][0x23c], -R2 ;  /* 0x00008f0086097a23 */ /* 0x002fe20000010802 */
[----:B------:R-:W-:-:S03]  /*10290*/  MOV R134, R141 ;  /* 0x0000008d00867202 */ /* 0x000fc60000000f00 */
[----:B------:R1:W2:Y:S03]  /*102a0*/  MUFU.EX2 R30, R9 ;  /* 0x00000009001e7308 */ /* 0x0002a60000000800 */
[C---:B------:R-:W-:Y:S08]  /*102b0*/  HMMA.16816.F32.BF16 R64, R4.reuse, R24, R64 ;  /* 0x000000180440723c */ /* 0x040ff00000041840 */
[----:B------:R-:W-:Y:S01]  /*102c0*/  HMMA.16816.F32.BF16 R44, R4, R18, R44 ;  /* 0x00000012042c723c */ /* 0x000fe2000004182c */
[--C-:B-1----:R-:W-:Y:S01]  /*102d0*/  FFMA.FTZ R9, R135, c[0x0][0x23c], -R2.reuse ;  /* 0x00008f0087097a23 */ /* 0x102fe20000010802 */
[----:B--2---:R-:W-:Y:S01]  /*102e0*/  F2FP.BF16.PACK_AB R92, R30, R31 ;  /* 0x0000001f1e5c723e */ /* 0x004fe200000010ff */
[----:B------:R-:W-:-:S05]  /*102f0*/  FFMA.FTZ R2, R249, c[0x0][0x23c], -R2 ;  /* 0x00008f00f9027a23 */ /* 0x000fca0000010802 */
[----:B------:R-:W-:Y:S01]  /*10300*/  HMMA.16816.F32.BF16 R112, R4, R36, R88 ;  /* 0x000000240470723c */ /* 0x000fe20000041858 */
[----:B------:R-:W-:Y:S01]  /*10310*/  IMAD.MOV.U32 R249, RZ, RZ, R143 ;  /* 0x000000fffff97224 */ /* 0x000fe200078e008f */
[----:B------:R-:W-:Y:S01]  /*10320*/  MUFU.EX2 R29, R9 ;  /* 0x00000009001d7308 */ /* 0x000fe20000000800 */
[----:B------:R-:W-:-:S05]  /*10330*/  IMAD.MOV.U32 R135, RZ, RZ, R140 ;  /* 0x000000ffff877224 */ /* 0x000fca00078e008c */
        /* <DEDUP_REMOVED lines=11> */
[----:B------:R-:W-:Y:S02]  /*103f0*/  IMAD.MOV.U32 R245, RZ, RZ, R244 ;  /* 0x000000fffff57224 */ /* 0x000fe400078e00f4 */
[----:B------:R-:W-:Y:S01]  /*10400*/  IMAD.MOV.U32 R244, RZ, RZ, R243 ;  /* 0x000000fffff47224 */ /* 0x000fe200078e00f3 */
[----:B------:R-:W-:Y:S01]  /*10410*/  MOV R243, R214 ;  /* 0x000000d600f37202 */ /* 0x000fe20000000f00 */
[----:B------:R-:W-:Y:S02]  /*10420*/  IMAD.MOV.U32 R214, RZ, RZ, R172 ;  /* 0x000000ffffd67224 */ /* 0x000fe400078e00ac */
[----:B------:R-:W-:Y:S01]  /*10430*/  IMAD.MOV.U32 R172, RZ, RZ, R173 ;  /* 0x000000ffffac7224 */ /* 0x000fe200078e00ad */
[----:B------:R-:W-:Y:S01]  /*10440*/  HMMA.16816.F32.BF16 R52, R4, R20, R52 ;  /* 0x000000140434723c */ /* 0x000fe20000041834 */
[----:B------:R-:W-:-:S02]  /*10450*/  IMAD.MOV.U32 R173, RZ, RZ, R174 ;  /* 0x000000ffffad7224 */ /* 0x000fc400078e00ae */
[----:B------:R-:W-:Y:S02]  /*10460*/  IMAD.MOV.U32 R174, RZ, RZ, R175 ;  /* 0x000000ffffae7224 */ /* 0x000fe400078e00af */
[----:B------:R-:W-:Y:S02]  /*10470*/  IMAD.MOV.U32 R175, RZ, RZ, R156 ;  /* 0x000000ffffaf7224 */ /* 0x000fe400078e009c */
[----:B--2---:R-:W-:Y:S01]  /*10480*/  FFMA.FTZ R2, R142, c[0x0][0x23c], -R0 ;  /* 0x00008f008e027a23 */ /* 0x004fe20000010800 */
[----:B------:R-:W-:Y:S01]  /*10490*/  HMMA.16816.F32.BF16 R32, R4, R22, R32 ;  /* 0x000000160420723c */ /* 0x000fe20000041820 */
[----:B------:R-:W-:Y:S01]  /*104a0*/  LDSM.16.MT88.4 R140, [R222+0x9c00] ;  /* 0x009c0000de8c783b */ /* 0x000fe20000004200 */
[----:B------:R-:W-:Y:S01]  /*104b0*/  IMAD.MOV.U32 R241, RZ, RZ, R218 ;  /* 0x000000fffff17224 */ /* 0x000fe200078e00da */
[----:B------:R2:W4:Y:S01]  /*104c0*/  MUFU.EX2 R26, R2 ;  /* 0x00000002001a7308 */ /* 0x0005220000000800 */
[----:B------:R-:W-:Y:S01]  /*104d0*/  IMAD.MOV.U32 R242, RZ, RZ, R245 ;  /* 0x000000fffff27224 */ /* 0x000fe200078e00f5 */
[----:B------:R-:W-:Y:S01]  /*104e0*/  MOV R218, R172 ;  /* 0x000000ac00da7202 */ /* 0x000fe20000000f00 */
[----:B------:R-:W-:Y:S01]  /*104f0*/  IMAD.MOV.U32 R245, RZ, RZ, R174 ;  /* 0x000000fffff57224 */ /* 0x000fe200078e00ae */
[----:B------:R-:W5:Y:S01]  /*10500*/  LDSM.16.MT88.4 R4, [R222+0xbc00] ;  /* 0x00bc0000de04783b */ /* 0x000f620000004200 */
[--C-:B--2---:R-:W-:Y:S01]  /*10510*/  FFMA.FTZ R2, R157, c[0x0][0x23c], -R0.reuse ;  /* 0x00008f009d027a23 */ /* 0x104fe20000010800 */
[----:B----4-:R-:W-:Y:S01]  /*10520*/  F2FP.BF16.PACK_AB R93, R26, R27 ;  /* 0x0000001b1a5d723e */ /* 0x010fe200000010ff */
[----:B------:R-:W-:-:S02]  /*10530*/  FFMA.FTZ R0, R158, c[0x0][0x23c], -R0 ;  /* 0x00008f009e007a23 */ /* 0x000fc40000010800 */
        /* <DEDUP_REMOVED lines=11> */
[----:B--2---:R-:W-:-:S02]  /*105f0*/  FFMA.FTZ R0, R249, c[0x0][0x23c], -R8 ;  /* 0x00008f00f9007a23 */ /* 0x004fc40000010808 */
[----:B------:R-:W-:Y:S02]  /*10600*/  IMAD.MOV.U32 R249, RZ, RZ, R243 ;  /* 0x000000fffff97224 */ /* 0x000fe400078e00f3 */
[----:B------:R-:W-:Y:S01]  /*10610*/  IMAD.MOV.U32 R243, RZ, RZ, R175 ;  /* 0x000000fffff37224 */ /* 0x000fe200078e00af */
[----:B------:R2:W3:Y:S01]  /*10620*/  MUFU.EX2 R16, R0 ;  /* 0x0000000000107308 */ /* 0x0004e20000000800 */
[----:B------:R-:W4:Y:S01]  /*10630*/  LDSM.16.MT88.4 R172, [R222+0xac00] ;  /* 0x00ac0000deac783b */ /* 0x000f220000004200 */
[----:B-1----:R-:W-:Y:S01]  /*10640*/  HMMA.16816.F32.BF16 R72, R92, R80, R184 ;  /* 0x000000505c48723c */ /* 0x002fe200000418b8 */
[----:B------:R-:W-:-:S04]  /*10650*/  FFMA.FTZ R2, R243, R101, R244 ;  /* 0x00000065f3027223 */ /* 0x000fc800000100f4 */
[----:B------:R-:W-:-:S03]  /*10660*/  FADD.FTZ R2, R217, R2 ;  /* 0x00000002d9027221 */ /* 0x000fc60000010000 */
[----:B------:R-:W-:Y:S01]  /*10670*/  HMMA.16816.F32.BF16 R76, R92, R82, R160 ;  /* 0x000000525c4c723c */ /* 0x000fe200000418a0 */
[----:B------:R-:W-:Y:S02]  /*10680*/  FADD.FTZ R2, R210, R2 ;  /* 0x00000002d2027221 */ /* 0x000fe40000010000 */
[----:B--2---:R-:W-:-:S05]  /*10690*/  FFMA.FTZ R0, R133, c[0x0][0x23c], -R8 ;  /* 0x00008f0085007a23 */ /* 0x004fca0000010808 */
[----:B-----5:R-:W-:Y:S01]  /*106a0*/  HMMA.16816.F32.BF16 R88, R92, R4, R108 ;  /* 0x000000045c58723c */ /* 0x020fe2000004186c */
[----:B------:R1:W-:Y:S02]  /*106b0*/  MUFU.EX2 R17, R0 ;  /* 0x0000000000117308 */ /* 0x0003e40000000800 */
[----:B-1----:R-:W-:Y:S02]  /*106c0*/  FFMA.FTZ R0, R134, c[0x0][0x23c], -R8 ;  /* 0x00008f0086007a23 */ /* 0x002fe40000010808 */
[----:B------:R-:W-:-:S04]  /*106d0*/  FFMA.FTZ R8, R245, R10, R247 ;  /* 0x0000000af5087223 */ /* 0x000fc800000100f7 */
[----:B------:R1:W-:Y:S01]  /*106e0*/  MUFU.EX2 R18, R0 ;  /* 0x0000000000127308 */ /* 0x0003e20000000800 */
[----:B----4-:R-:W-:Y:S01]  /*106f0*/  HMMA.16816.F32.BF16 R164, R92, R172, R164 ;  /* 0x000000ac5ca4723c */ /* 0x010fe200000418a4 */
[----:B------:R-:W-:-:S07]  /*10700*/  FADD.FTZ R8, R246, R8 ;  /* 0x00000008f6087221 */ /* 0x000fce0000010000 */
        /* <DEDUP_REMOVED lines=11> */
[----:B---3--:R-:W-:Y:S01]  /*107c0*/  F2FP.BF16.PACK_AB R96, R16, R19 ;  /* 0x000000131060723e */ /* 0x008fe200000010ff */
        /* <DEDUP_REMOVED lines=79> */
[----:B------:R1:W-:Y:S04]  /*10cc0*/  STL [R1+0x8], R3 ;  /* 0x0000080301007387 */ /* 0x0003e80000100800 */
[----:B------:R1:W-:Y:S04]  /*10cd0*/  STL [R1+0xc], R2 ;  /* 0x00000c0201007387 */ /* 0x0003e80000100800 */
[----:B------:R1:W-:Y:S02]  /*10ce0*/  STL [R1+0x10], R0 ;  /* 0x0000100001007387 */ /* 0x0003e40000100800 */
.L_x_872:
        /* <DEDUP_REMOVED lines=18> */
.L_x_882:
        /* <DEDUP_REMOVED lines=58> */
.L_x_880:
[----:B-1----:R-:W2:Y:S01]  /*111b0*/  LDL.64 R4, [R1+0x18] ;  /* 0x0000180001047983 */ /* 0x002ea20000100a00 */
[----:B------:R-:W-:Y:S04]  /*111c0*/  DEPBAR.LE SB0, 0x0 ;  /* 0x000080000000791a */ /* 0x000fe80000000000 */
[----:B------:R-:W-:Y:S01]  /*111d0*/  IADD3 R235, R236, -0x1, RZ ;  /* 0xffffffffeceb7810 */ /* 0x000fe20007ffe0ff */
[----:B------:R-:W-:Y:S03]  /*111e0*/  BAR.SYNC.DEFER_BLOCKING 0x0 ;  /* 0x0000000000007b1d */ /* 0x000fe60000010000 */
[----:B------:R-:W-:Y:S01]  /*111f0*/  SHF.R.S32.HI R2, RZ, 0x1f, R235 ;  /* 0x0000001fff027819 */ /* 0x000fe200000114eb */
[C---:B------:R-:W-:Y:S04]  /*11200*/  IMAD R0, R235.reuse, UR8, RZ ;  /* 0x00000008eb007c24 */ /* 0x040fe8000f8e02ff */
[----:B------:R-:W-:Y:S01]  /*11210*/  IMAD R2, R2, UR14, R0 ;  /* 0x0000000e02027c24 */ /* 0x000fe2000f8e0200 */
[----:B------:R-:W-:Y:S06]  /*11220*/  @P6 STS.64 [R226+0x9008], RZ ;  /* 0x009008ffe2006388 */ /* 0x000fec0000000a00 */
[----:B------:R-:W-:Y:S04]  /*11230*/  @P6 STS [R226+0x9000], RZ ;  /* 0x009000ffe2006388 */ /* 0x000fe80000000800 */
[----:B------:R-:W-:Y:S04]  /*11240*/  @P6 STS [R226+0x9004], RZ ;  /* 0x009004ffe2006388 */ /* 0x000fe80000000800 */
[----:B------:R-:W3:Y:S01]  /*11250*/  LDL R237, [R1+0x20] ;  /* 0x0000200001ed7983 */ /* 0x000ee20000100800 */
[----:B--2---:R-:W-:Y:S05]  /*11260*/  IMAD.WIDE.U32 R4, R235, UR14, R4 ;  /* 0x0000000eeb047c25 */ /* 0x004fea000f8e0004 */
[C---:B------:R-:W-:Y:S02]  /*11270*/  @!P6 LEA R16, P1, R4.reuse, c[0x0][0x170], 0x1 ;  /* 0x00005c000410ea11 */ /* 0x040fe400078208ff */
[----:B------:R-:W-:Y:S02]  /*11280*/  IADD3 R2, R5, R2, RZ ;  /* 0x0000000205027210 */ /* 0x000fe40007ffe0ff */
        /* <DEDUP_REMOVED lines=10> */
[----:B------:R-:W-:Y:S02]  /*11330*/  IADD3.X R5, R2, UR5, RZ, P3, !PT ;  /* 0x0000000502057c10 */ /* 0x000fe40009ffe4ff */
[C---:B------:R-:W-:Y:S01]  /*11340*/  @!P6 LEA R14, P3, R0.reuse, c[0x0][0x170], 0x1 ;  /* 0x00005c00000eea11 */ /* 0x040fe200078608ff */
[----:B------:R-:W-:Y:S01]  /*11350*/  @P5 STS.128 [R226+0xa000], RZ ;  /* 0x00a000ffe2005388 */ /* 0x000fe20000000c00 */
[C---:B------:R-:W-:Y:S02]  /*11360*/  @!P5 LEA R8, P1, R0.reuse, c[0x0][0x170], 0x1 ;  /* 0x00005c000008da11 */ /* 0x040fe400078208ff */
[C-C-:B------:R-:W-:Y:S02]  /*11370*/  @!P6 LEA.HI.X R15, R0.reuse, c[0x0][0x174], R5.reuse, 0x1, P3 ;  /* 0x00005d00000fea11 */ /* 0x140fe400018f0c05 */
[C-C-:B------:R-:W-:Y:S02]  /*11380*/  @!P5 LEA.HI.X R9, R0.reuse, c[0x0][0x174], R5.reuse, 0x1, P1 ;  /* 0x00005d000009da11 */ /* 0x140fe400008f0c05 */
[C---:B------:R-:W-:Y:S01]  /*11390*/  @!P4 LEA R6, P0, R0.reuse, c[0x0][0x170], 0x1 ;  /* 0x00005c000006ca11 */ /* 0x040fe200078008ff */
[----:B------:R-:W-:Y:S01]  /*113a0*/  @!PT LDS RZ, [RZ] ;  /* 0x00000000fffff984 */ /* 0x000fe20000000800 */
[----:B------:R-:W-:Y:S01]  /*113b0*/  @!PT LDS RZ, [RZ] ;  /* 0x00000000fffff984 */ /* 0x000fe20000000800 */
[----:B------:R-:W-:Y:S01]  /*113c0*/  @!PT LDS RZ, [RZ] ;  /* 0x00000000fffff984 */ /* 0x000fe20000000800 */
[----:B------:R2:W-:Y:S03]  /*113d0*/  @!P5 LDGSTS.E.BYPASS.LTC128B.128 [R226+0xa000], [R12.64+0x40] ;  /* 0x0a0000400ce2dfae */ /* 0x0005e6000b901d4c */
[----:B------:R-:W-:Y:S05]  /*113e0*/  @!P4 LEA.HI.X R7, R0, c[0x0][0x174], R5, 0x1, P0 ;  /* 0x00005d000007ca11 */ /* 0x000fea00000f0c05 */
[----:B------:R-:W-:Y:S01]  /*113f0*/  @P4 STS.128 [R226+0xb000], RZ ;  /* 0x00b000ffe2004388 */ /* 0x000fe20000000c00 */
[----:B---3--:R-:W-:Y:S07]  /*11400*/  ISETP.GT.AND P0, PT, R235, R237, PT ;  /* 0x000000edeb00720c */ /* 0x008fee0003f04270 */
        /* <DEDUP_REMOVED lines=20> */
[----:B-1---5:R-:W4:Y:S08]  /*11550*/  LDSM.16.M88.4 R16, [R221+0x6000] ;  /* 0x00600000dd10783b */ /* 0x022f300000000200 */
[----:B------:R-:W3:Y:S08]  /*11560*/  LDSM.16.M88.4 R60, [R224+0x1000] ;  /* 0x00100000e03c783b */ /* 0x000ef00000000200 */
[----:B------:R-:W1:Y:S08]  /*11570*/  LDSM.16.M88.4 R32, [R221+0x6400] ;  /* 0x00640000dd20783b */ /* 0x000e700000000200 */
[----:B------:R-:W0:Y:S08]  /*11580*/  LDGDEPBAR ;  /* 0x00000000000079af */ /* 0x000e300000000000 */
[----:B------:R-:W1:Y:S01]  /*11590*/  LDSM.16.M88.4 R48, [R221+0x6800] ;  /* 0x00680000dd30783b */ /* 0x000e620000000200 */
        /* <DEDUP_REMOVED lines=16> */
[-C--:B------:R-:W-:Y:S07]  /*116a0*/  HMMA.16816.F32.BF16 R36, R64, R48.reuse, RZ ;  /* 0x000000304024723c */ /* 0x080fee00000418ff */
        /* <DEDUP_REMOVED lines=32> */
[----:B------:R-:W4:Y:S07]  /*118b0*/  LDSM.16.M88.4 R176, [R223+0x7400] ;  /* 0x00740000dfb0783b */ /* 0x000f2e0000000200 */
        /* <DEDUP_REMOVED lines=87> */
[----:B------:R-:W2:Y:S10]  /*11e30*/  MUFU.TANH R202, R12 ;  /* 0x0000000c00ca7308 */ /* 0x000eb40000002400 */
[----:B------:R-:W2:Y:S01]  /*11e40*/  MUFU.TANH R203, R13 ;  /* 0x0000000d00cb7308 */ /* 0x000ea20000002400 */
[----:B-1----:R-:W1:Y:S01]  /*11e50*/  LDSM.16.M88.4 R8, [R223+0x8800] ;  /* 0x00880000df08783b */ /* 0x002e620000000200 */
[-C--:B----4-:R-:W-:Y:S08]  /*11e60*/  HMMA.16816.F32.BF16 R20, R176, R4.reuse, R20 ;  /* 0x00000004b014723c */ /* 0x090ff00000041814 */
[----:B------:R-:W4:Y:S01]  /*11e70*/  MUFU.TANH R210, R14 ;  /* 0x0000000e00d27308 */ /* 0x000f220000002400 */
[C---:B------:R-:W-:Y:S09]  /*11e80*/  HMMA.16816.F32.BF16 R24, R108.reuse, R4, R24 ;  /* 0x000000046c18723c */ /* 0x040ff20000041818 */
[----:B------:R-:W1:Y:S01]  /*11e90*/  MUFU.TANH R212, R15 ;  /* 0x0000000f00d47308 */ /* 0x000e620000002400 */
[-C--:B------:R-:W-:Y:S08]  /*11ea0*/  HMMA.16816.F32.BF16 R28, R108, R6.reuse, R28 ;  /* 0x000000066c1c723c */ /* 0x080ff0000004181c */
[C---:B------:R-:W-:Y:S01]  /*11eb0*/  HMMA.16816.F32.BF16 R32, R176.reuse, R6, R32 ;  /* 0x00000006b020723c */ /* 0x040fe20000041820 */
[----:B------:R-:W2:Y:S01]  /*11ec0*/  MUFU.TANH R196, R16 ;  /* 0x0000001000c47308 */ /* 0x000ea20000002400 */
[----:B------:R-:W2:Y:S01]  /*11ed0*/  LDSM.16.M88.4 R4, [R223+0x8c00] ;  /* 0x008c0000df04783b */ /* 0x000ea20000000200 */
[----:B------:R-:W-:Y:S04]  /*11ee0*/  DEPBAR.LE SB0, 0x0 ;  /* 0x000080000000791a */ /* 0x000fe80000000000 */
[----:B------:R-:W-:Y:S02]  /*11ef0*/  FMUL.FTZ R20, R20, c[0x0][0x2ec] ;  /* 0x0000bb0014147a20 */ /* 0x000fe40000410000 */
[----:B------:R-:W-:Y:S02]  /*11f00*/  FMUL.FTZ R23, R23, c[0x0][0x2ec] ;  /* 0x0000bb0017177a20 */ /* 0x000fe40000410000 */
[----:B------:R-:W2:Y:S01]  /*11f10*/  MUFU.TANH R184, R20 ;  /* 0x0000001400b87308 */ /* 0x000ea20000002400 */
[----:B------:R-:W-:Y:S01]  /*11f20*/  BAR.SYNC.DEFER_BLOCKING 0x0 ;  /* 0x0000000000007b1d */ /* 0x000fe20000010000 */
[----:B------:R-:W-:Y:S01]  /*11f30*/  FMUL.FTZ R25, R25, c[0x0][0x2ec] ;  /* 0x0000bb0019197a20 */ /* 0x000fe20000410000 */
[-C--:B-1----:R-:W-:Y:S05]  /*11f40*/  HMMA.16816.F32.BF16 R36, R176, R8.reuse, R36 ;  /* 0x00000008b024723c */ /* 0x082fea0000041824 */
[----:B------:R-:W-:Y:S02]  /*11f50*/  FMUL.FTZ R26, R26, c[0x0][0x2ec] ;  /* 0x0000bb001a1a7a20 */ /* 0x000fe40000410000 */
        /* <DEDUP_REMOVED lines=11> */
[----:B------:R-:W1:Y:S03]  /*12010*/  MUFU.TANH R198, R26 ;  /* 0x0000001a00c67308 */ /* 0x000e660000002400 */
[----:B------:R-:W-:Y:S02]  /*12020*/  FMUL.FTZ R34, R34, c[0x0][0x2ec] ;  /* 0x0000bb0022227a20 */ /* 0x000fe40000410000 */
[----:B------:R-:W-:Y:S02]  /*12030*/  FMUL.FTZ R35, R35, c[0x0][0x2ec] ;  /* 0x0000bb0023237a20 */ /* 0x000fe40000410000 */
[-C--:B--2---:R-:W-:Y:S03]  /*12040*/  HMMA.16816.F32.BF16 R52, R176, R4.reuse, R52 ;  /* 0x00000004b034723c */ /* 0x084fe60000041834 */
[----:B------:R-:W2:Y:S01]  /*12050*/  MUFU.TANH R190, R28 ;  /* 0x0000001c00be7308 */ /* 0x000ea20000002400 */
[----:B------:R-:W-:Y:S02]  /*12060*/  FMUL.FTZ R36, R36, c[0x0][0x2ec] ;  /* 0x0000bb0024247a20 */ /* 0x000fe40000410000 */
[----:B------:R-:W-:Y:S02]  /*12070*/  FMUL.FTZ R37, R37, c[0x0][0x2ec] ;  /* 0x0000bb0025257a20 */ /* 0x000fe40000410000 */
[C---:B------:R-:W-:Y:S04]  /*12080*/  HMMA.16816.F32.BF16 R56, R108.reuse, R4, R56 ;  /* 0x000000046c38723c */ /* 0x040fe80000041838 */
[----:B------:R-:W-:Y:S01]  /*12090*/  FMUL.FTZ R38, R38, c[0x0][0x2ec] ;  /* 0x0000bb0026267a20 */ /* 0x000fe20000410000 */
[----:B------:R-:W1:Y:S01]  /*120a0*/  MUFU.TANH R189, R29 ;  /* 0x0000001d00bd7308 */ /* 0x000e620000002400 */
        /* <DEDUP_REMOVED lines=9> */
[----:B------:R2:W2:Y:S03]  /*12140*/  MUFU.TANH R199, R31 ;  /* 0x0000001f00c77308 */ /* 0x0004a60000002400 */
[----:B------:R-:W-:Y:S02]  /*12150*/  FMUL.FTZ R57, R57, c[0x0][0x2ec] ;  /* 0x0000bb0039397a20 */ /* 0x000fe40000410000 */
[----:B------:R-:W-:Y:S02]  /*12160*/  FMUL.FTZ R21, R21, c[0x0][0x2ec] ;  /* 0x0000bb0015157a20 */ /* 0x000fe40000410000 */
        /* <DEDUP_REMOVED lines=17> */
[----:B---3--:R-:W-:Y:S02]  /*12280*/  FMUL.FTZ R32, R54, c[0x0][0x2ec] ;  /* 0x0000bb0036207a20 */ /* 0x008fe40000410000 */
[----:B------:R-:W-:Y:S02]  /*12290*/  FMUL.FTZ R44, R44, c[0x0][0x2ec] ;  /* 0x0000bb002c2c7a20 */ /* 0x000fe40000410000 */
[----:B------:R-:W-:Y:S01]  /*122a0*/  FMUL.FTZ R45, R45, c[0x0][0x2ec] ;  /* 0x0000bb002d2d7a20 */ /* 0x000fe20000410000 */
[----:B------:R3:W3:Y:S01]  /*122b0*/  MUFU.TANH R102, R35 ;  /* 0x0000002300667308 */ /* 0x0006e20000002400 */
[----:B------:R-:W-:Y:S02]  /*122c0*/  FMUL.FTZ R58, R58, c[0x0][0x2ec] ;  /* 0x0000bb003a3a7a20 */ /* 0x000fe40000410000 */
[----:B------:R-:W-:Y:S02]  /*122d0*/  FMUL.FTZ R59, R59, c[0x0][0x2ec] ;  /* 0x0000bb003b3b7a20 */ /* 0x000fe40000410000 */
[----:B-1----:R-:W-:Y:S05]  /*122e0*/  FMUL.FTZ R33, R53, c[0x0][0x2ec] ;  /* 0x0000bb0035217a20 */ /* 0x002fea0000410000 */
[----:B------:R1:W1:Y:S01]  /*122f0*/  MUFU.TANH R23, R36 ;  /* 0x0000002400177308 */ /* 0x0002620000002400 */
[----:B--2---:R-:W-:Y:S09]  /*12300*/  FMUL.FTZ R34, R52, c[0x0][0x2ec] ;  /* 0x0000bb0034227a20 */ /* 0x004ff20000410000 */
[----:B------:R2:W2:Y:S01]  /*12310*/  MUFU.TANH R25, R37 ;  /* 0x0000002500197308 */ /* 0x0004a20000002400 */
[----:B---3--:R-:W-:Y:S09]  /*12320*/  FMUL.FTZ R35, R51, c[0x0][0x2ec] ;  /* 0x0000bb0033237a20 */ /* 0x008ff20000410000 */
[----:B------:R3:W3:Y:S01]  /*12330*/  MUFU.TANH R101, R38 ;  /* 0x0000002600657308 */ /* 0x0006e20000002400 */
[----:B-1----:R-:W-:Y:S09]  /*12340*/  FMUL.FTZ R36, R50, c[0x0][0x2ec] ;  /* 0x0000bb0032247a20 */ /* 0x002ff20000410000 */
[----:B------:R1:W1:Y:S01]  /*12350*/  MUFU.TANH R191, R17 ;  /* 0x0000001100bf7308 */ /* 0x0002620000002400 */
[----:B--2---:R-:W-:Y:S09]  /*12360*/  FMUL.FTZ R37, R49, c[0x0][0x2ec] ;  /* 0x0000bb0031257a20 */ /* 0x004ff20000410000 */
[----:B------:R2:W1:Y:S01]  /*12370*/  MUFU.TANH R195, R18 ;  /* 0x0000001200c37308 */ /* 0x0004620000002400 */
[----:B---3--:R-:W-:Y:S09]  /*12380*/  FMUL.FTZ R38, R48, c[0x0][0x2ec] ;  /* 0x0000bb0030267a20 */ /* 0x008ff20000410000 */
[----:B------:R2:W3:Y:S10]  /*12390*/  MUFU.TANH R192, R19 ;  /* 0x0000001300c07308 */ /* 0x0004f40000002400 */
[----:B------:R2:W1:Y:S10]  /*123a0*/  MUFU.TANH R105, R21 ;  /* 0x0000001500697308 */ /* 0x0004740000002400 */
[----:B------:R2:W1:Y:S10]  /*123b0*/  MUFU.TANH R186, R22 ;  /* 0x0000001600ba7308 */ /* 0x0004740000002400 */
[----:B------:R2:W1:Y:S10]  /*123c0*/  MUFU.TANH R188, R24 ;  /* 0x0000001800bc7308 */ /* 0x0004740000002400 */
[----:B------:R2:W1:Y:S10]  /*123d0*/  MUFU.TANH R200, R27 ;  /* 0x0000001b00c87308 */ /* 0x0004740000002400 */
        /* <DEDUP_REMOVED lines=30> */
.L_x_881:
[----:B------:R-:W2:Y:S08]  /*125c0*/  S2R R0, SR_TID.X ;  /* 0x0000000000007919 */ /* 0x000eb00000002100 */
[----:B------:R-:W-:Y:S01]  /*125d0*/  LDSM.16.MT88.4 R52, [R220+0xa000] ;  /* 0x00a00000dc34783b */ /* 0x000fe20000004200 */
[----:B--2---:R-:W-:Y:S05]  /*125e0*/  IMAD.SHL.U32 R0, R0, 0x2, RZ ;  /* 0x0000000200007824 */ /* 0x004fea00078e00ff */
[----:B------:R-:W-:Y:S05]  /*125f0*/  LOP3.LUT R0, R0, 0x6, RZ, 0xc0, !PT ;  /* 0x0000000600007812 */ /* 0x000fea00078ec0ff */
[----:B------:R-:W-:Y:S05]  /*12600*/  IMAD R0, R235, 0x40, R0 ;  /* 0x00000040eb007824 */ /* 0x000fea00078e0200 */
[C---:B------:R-:W-:Y:S02]  /*12610*/  ISETP.GE.AND P0, PT, R0.reuse, R229, PT ;  /* 0x000000e50000720c */ /* 0x040fe40003f06270 */
[C---:B------:R-:W-:Y:S02]  /*12620*/  ISETP.GE.AND P2, PT, R0.reuse, R230, PT ;  /* 0x000000e60000720c */ /* 0x040fe40003f46270 */
[C---:B-1----:R-:W-:Y:S02]  /*12630*/  IADD3 R14, R0.reuse, 0x1, RZ ;  /* 0x00000001000e7810 */ /* 0x042fe40007ffe0ff */
[C---:B------:R-:W-:Y:S02]  /*12640*/  IADD3 R13, R0.reuse, 0x8, RZ ;  /* 0x00000008000d7810 */ /* 0x040fe40007ffe0ff */
[C---:B------:R-:W-:Y:S02]  /*12650*/  ISETP.GE.OR P0, PT, R0.reuse, R233, !P0 ;  /* 0x000000e90000720c */ /* 0x040fe40004706670 */
[----:B------:R-:W-:Y:S02]  /*12660*/  ISETP.GE.OR P2, PT, R0, R234, !P2 ;  /* 0x000000ea0000720c */ /* 0x000fe40005746670 */
[----:B------:R-:W-:Y:S02]  /*12670*/  FSEL R19, R205, -INF , !P0 ;  /* 0xff800000cd137808 */ /* 0x000fe40004000000 */
[----:B------:R-:W-:Y:S02]  /*12680*/  FSEL R17, R206, -INF , !P2 ;  /* 0xff800000ce117808 */ /* 0x000fe40005000000 */
[CC--:B------:R-:W-:Y:S02]  /*12690*/  ISETP.GE.AND P0, PT, R13.reuse, R230.reuse, PT ;  /* 0x000000e60d00720c */ /* 0x0c0fe40003f06270 */
[----:B------:R-:W-:Y:S02]  /*126a0*/  ISETP.GE.AND P2, PT, R14, R230, PT ;  /* 0x000000e60e00720c */ /* 0x000fe40003f46270 */
[-C--:B------:R-:W-:Y:S02]  /*126b0*/  ISETP.GE.OR P0, PT, R13, R234.reuse, !P0 ;  /* 0x000000ea0d00720c */ /* 0x080fe40004706670 */
[C---:B------:R-:W-:Y:S02]  /*126c0*/  IADD3 R10, R0.reuse, 0x11, RZ ;  /* 0x00000011000a7810 */ /* 0x040fe40007ffe0ff */
[----:B------:R-:W-:Y:S02]  /*126d0*/  IADD3 R9, R0, 0x18, RZ ;  /* 0x0000001800097810 */ /* 0x000fe40007ffe0ff */
[----:B------:R-:W-:Y:S02]  /*126e0*/  ISETP.GE.OR P2, PT, R14, R234, !P2 ;  /* 0x000000ea0e00720c */ /* 0x000fe40005746670 */
[----:B------:R-:W-:Y:S02]  /*126f0*/  FSEL R21, R196, -INF , !P0 ;  /* 0xff800000c4157808 */ /* 0x000fe40004000000 */
[----:B------:R-:W-:Y:S02]  /*12700*/  FSEL R18, R207, -INF , !P2 ;  /* 0xff800000cf127808 */ /* 0x000fe40005000000 */
[-C--:B------:R-:W-:Y:S02]  /*12710*/  ISETP.GE.AND P2, PT, R10, R230.reuse, PT ;  /* 0x000000e60a00720c */ /* 0x080fe40003f46270 */
[C---:B------:R-:W-:Y:S02]  /*12720*/  ISETP.GE.AND P0, PT, R9.reuse, R230, PT ;  /* 0x000000e60900720c */ /* 0x040fe40003f06270 */
[C---:B------:R-:W-:Y:S02]  /*12730*/  ISETP.GE.AND P1, PT, R0.reuse, R228, PT ;  /* 0x000000e40000720c */ /* 0x040fe40003f26270 */
[----:B------:R-:W-:Y:S02]  /*12740*/  IADD3 R12, R0, 0x9, RZ ;  /* 0x00000009000c7810 */ /* 0x000fe40007ffe0ff */
[-C--:B------:R-:W-:Y:S02]  /*12750*/  ISETP.GE.OR P2, PT, R10, R234.reuse, !P2 ;  /* 0x000000ea0a00720c */ /* 0x080fe40005746670 */
[----:B------:R-:W-:Y:S02]  /*12760*/  ISETP.GE.OR P0, PT, R9, R234, !P0 ;  /* 0x000000ea0900720c */ /* 0x000fe40004706670 */
[C---:B------:R-:W-:Y:S02]  /*12770*/  IADD3 R7, R0.reuse, 0x20, RZ ;  /* 0x0000002000077810 */ /* 0x040fe40007ffe0ff */
[----:B------:R-:W-:Y:S02]  /*12780*/  ISETP.GE.OR P1, PT, R0, R232, !P1 ;  /* 0x000000e80000720c */ /* 0x000fe40004f26670 */
[----:B------:R-:W-:Y:S02]  /*12790*/  FSEL R41, R105, -INF , !P2 ;  /* 0xff80000069297808 */ /* 0x000fe40005000000 */
[----:B------:R-:W-:Y:S02]  /*127a0*/  FSEL R24, R204, -INF , !P1 ;  /* 0xff800000cc187808 */ /* 0x000fe40004800000 */
[-C--:B------:R-:W-:Y:S02]  /*127b0*/  ISETP.GE.AND P1, PT, R12, R230.reuse, PT ;  /* 0x000000e60c00720c */ /* 0x080fe40003f26270 */
[----:B------:R-:W-:Y:S02]  /*127c0*/  FSEL R58, R104, -INF , !P0 ;  /* 0xff800000683a7808 */ /* 0x000fe40004000000 */
[----:B------:R-:W-:Y:S02]  /*127d0*/  ISETP.GE.AND P0, PT, R13, R229, PT ;  /* 0x000000e50d00720c */ /* 0x000fe40003f06270 */
[----:B------:R-:W-:Y:S02]  /*127e0*/  ISETP.GE.AND P2, PT, R7, R230, PT ;  /* 0x000000e60700720c */ /* 0x000fe40003f46270 */
[----:B------:R-:W-:Y:S02]  /*127f0*/  ISETP.GE.AND P3, PT, R0, R227, PT ;  /* 0x000000e30000720c */ /* 0x000fe40003f66270 */
[-C--:B------:R-:W-:Y:S02]  /*12800*/  ISETP.GE.OR P1, PT, R12, R234.reuse, !P1 ;  /* 0x000000ea0c00720c */ /* 0x080fe40004f26670 */
[----:B------:R-:W-:Y:S02]  /*12810*/  ISETP.GE.OR P0, PT, R13, R233, !P0 ;  /* 0x000000e90d00720c */ /* 0x000fe40004706670 */
[C---:B------:R-:W-:Y:S02]  /*12820*/  IADD3 R11, R0.reuse, 0x10, RZ ;  /* 0x00000010000b7810 */ /* 0x040fe40007ffe0ff */
[C---:B------:R-:W-:Y:S02]  /*12830*/  IADD3 R8, R0.reuse, 0x19, RZ ;  /* 0x0000001900087810 */ /* 0x040fe40007ffe0ff */
[C---:B------:R-:W-:Y:S02]  /*12840*/  IADD3 R5, R0.reuse, 0x28, RZ ;  /* 0x0000002800057810 */ /* 0x040fe40007ffe0ff */
[----:B------:R-:W-:Y:S02]  /*12850*/  ISETP.GE.OR P2, PT, R7, R234, !P2 ;  /* 0x000000ea0700720c */ /* 0x000fe40005746670 */
[----:B------:R-:W-:Y:S02]  /*12860*/  ISETP.GE.OR P3, PT, R0, R231, !P3 ;  /* 0x000000e70000720c */ /* 0x000fe40005f66670 */
[----:B------:R-:W-:Y:S02]  /*12870*/  FSEL R22, R191, -INF , !P1 ;  /* 0xff800000bf167808 */ /* 0x000fe40004800000 */
[----:B------:R-:W-:Y:S02]  /*12880*/  FSEL R27, R201, -INF , !P3 ;  /* 0xff800000c91b7808 */ /* 0x000fe40005800000 */
[----:B------:R-:W-:Y:S02]  /*12890*/  FSEL R201, R23, -INF , !P2 ;  /* 0xff80000017c97808 */ /* 0x000fe40005000000 */
[----:B------:R-:W-:Y:S02]  /*128a0*/  FSEL R23, R195, -INF , !P0 ;  /* 0xff800000c3177808 */ /* 0x000fe40004000000 */
[-C--:B------:R-:W-:Y:S02]  /*128b0*/  ISETP.GE.AND P1, PT, R8, R230.reuse, PT ;  /* 0x000000e60800720c */ /* 0x080fe40003f26270 */
[----:B------:R-:W-:Y:S02]  /*128c0*/  ISETP.GE.AND P2, PT, R5, R230, PT ;  /* 0x000000e60500720c */ /* 0x000fe40003f46270 */
[----:B------:R-:W-:Y:S02]  /*128d0*/  ISETP.GE.AND P0, PT, R11, R229, PT ;  /* 0x000000e50b00720c */ /* 0x000fe40003f06270 */
[-C--:B------:R-:W-:Y:S02]  /*128e0*/  ISETP.GE.OR P2, PT, R5, R234.reuse, !P2 ;  /* 0x000000ea0500720c */ /* 0x080fe40005746670 */
[----:B------:R-:W-:Y:S02]  /*128f0*/  IADD3 R6, R0, 0x21, RZ ;  /* 0x0000002100067810 */ /* 0x000fe40007ffe0ff */
[----:B------:R-:W-:Y:S02]  /*12900*/  ISETP.GE.OR P1, PT, R8, R234, !P1 ;  /* 0x000000ea0800720c */ /* 0x000fe40004f26670 */
[C---:B------:R-:W-:Y:S02]  /*12910*/  ISETP.GE.OR P0, PT, R11.reuse, R233, !P0 ;  /* 0x000000e90b00720c */ /* 0x040fe40004706670 */
[----:B------:R-:W-:Y:S02]  /*12920*/  IADD3 R2, R0, 0x30, RZ ;  /* 0x0000003000027810 */ /* 0x000fe40007ffe0ff */
[----:B------:R-:W-:Y:S02]  /*12930*/  FSEL R207, R38, -INF , !P2 ;  /* 0xff80000026cf7808 */ /* 0x000fe40005000000 */
[----:B------:R-:W-:Y:S02]  /*12940*/  FSEL R59, R20, -INF , !P1 ;  /* 0xff800000143b7808 */ /* 0x000fe40004800000 */
[-C--:B------:R-:W-:Y:S02]  /*12950*/  ISETP.GE.AND P3, PT, R11, R230.reuse, PT ;  /* 0x000000e60b00720c */ /* 0x080fe40003f66270 */
[----:B------:R-:W-:Y:S02]  /*12960*/  FSEL R44, R186, -INF , !P0 ;  /* 0xff800000ba2c7808 */ /* 0x000fe40004000000 */
[----:B------:R-:W-:Y:S02]  /*12970*/  ISETP.GE.AND P0, PT, R9, R229, PT ;  /* 0x000000e50900720c */ /* 0x000fe40003f06270 */
[-C--:B------:R-:W-:Y:S02]  /*12980*/  ISETP.GE.AND P1, PT, R6, R230.reuse, PT ;  /* 0x000000e60600720c */ /* 0x080fe40003f26270 */
[----:B------:R-:W-:Y:S02]  /*12990*/  ISETP.GE.AND P2, PT, R2, R230, PT ;  /* 0x000000e60200720c */ /* 0x000fe40003f46270 */
[C---:B------:R-:W-:Y:S02]  /*129a0*/  IADD3 R4, R0.reuse, 0x29, RZ ;  /* 0x0000002900047810 */ /* 0x040fe40007ffe0ff */
[----:B------:R-:W-:Y:S02]  /*129b0*/  IADD3 R15, R0, 0x38, RZ ;  /* 0x00000038000f7810 */ /* 0x000fe40007ffe0ff */
[-C--:B------:R-:W-:Y:S02]  /*129c0*/  ISETP.GE.OR P3, PT, R11, R234.reuse, !P3 ;  /* 0x000000ea0b00720c */ /* 0x080fe40005f66670 */
[-C--:B------:R-:W-:Y:S02]  /*129d0*/  ISETP.GE.OR P2, PT, R2, R234.reuse, !P2 ;  /* 0x000000ea0200720c */ /* 0x080fe40005746670 */
[----:B------:R-:W-:Y:S02]  /*129e0*/  ISETP.GE.OR P0, PT, R9, R233, !P0 ;  /* 0x000000e90900720c */ /* 0x000fe40004706670 */
[----:B------:R-:W-:Y:S02]  /*129f0*/  ISETP.GE.OR P1, PT, R6, R234, !P1 ;  /* 0x000000ea0600720c */ /* 0x000fe40004f26670 */
[----:B------:R-:W-:Y:S02]  /*12a00*/  FSEL R49, R34, -INF , !P2 ;  /* 0xff80000022317808 */ /* 0x000fe40005000000 */
[----:B------:R-:W-:Y:S02]  /*12a10*/  FSEL R64, R103, -INF , !P0 ;  /* 0xff80000067407808 */ /* 0x000fe40004000000 */
[----:B------:R-:W-:Y:S02]  /*12a20*/  FSEL R40, R184, -INF , !P3 ;  /* 0xff800000b8287808 */ /* 0x000fe40005800000 */
[-C--:B------:R-:W-:Y:S02]  /*12a30*/  ISETP.GE.AND P3, PT, R14, R229.reuse, PT ;  /* 0x000000e50e00720c */ /* 0x080fe40003f66270 */
[-C--:B------:R-:W-:Y:S02]  /*12a40*/  ISETP.GE.AND P2, PT, R15, R230.reuse, PT ;  /* 0x000000e60f00720c */ /* 0x080fe40003f46270 */
[----:B------:R-:W-:Y:S02]  /*12a50*/  FSEL R206, R25, -INF , !P1 ;  /* 0xff80000019ce7808 */ /* 0x000fe40004800000 */
[----:B------:R-:W-:Y:S02]  /*12a60*/  ISETP.GE.AND P1, PT, R4, R230, PT ;  /* 0x000000e60400720c */ /* 0x000fe40003f26270 */
[----:B------:R-:W-:Y:S02]  /*12a70*/  ISETP.GE.AND P0, PT, R7, R229, PT ;  /* 0x000000e50700720c */ /* 0x000fe40003f06270 */
[----:B------:R-:W-:Y:S02]  /*12a80*/  IADD3 R16, R0, 0x31, RZ ;  /* 0x0000003100107810 */ /* 0x000fe40007ffe0ff */
[-C--:B------:R-:W-:Y:S02]  /*12a90*/  ISETP.GE.OR P3, PT, R14, R233.reuse, !P3 ;  /* 0x000000e90e00720c */ /* 0x080fe40005f66670 */
[-C--:B------:R-:W-:Y:S02]  /*12aa0*/  ISETP.GE.OR P1, PT, R4, R234.reuse, !P1 ;  /* 0x000000ea0400720c */ /* 0x080fe40004f26670 */
[----:B------:R-:W-:Y:S02]  /*12ab0*/  ISETP.GE.OR P2, PT, R15, R234, !P2 ;  /* 0x000000ea0f00720c */ /* 0x000fe40005746670 */
[----:B------:R-:W-:Y:S02]  /*12ac0*/  ISETP.GE.OR P0, PT, R7, R233, !P0 ;  /* 0x000000e90700720c */ /* 0x000fe40004706670 */
[----:B------:R-:W-:Y:S02]  /*12ad0*/  FSEL R20, R208, -INF , !P3 ;  /* 0xff800000d0147808 */ /* 0x000fe40005800000 */
[----:B------:R-:W-:Y:S02]  /*12ae0*/  FSEL R208, R37, -INF , !P1 ;  /* 0xff80000025d07808 */ /* 0x000fe40004800000 */
[----:B------:R-:W-:Y:S02]  /*12af0*/  ISETP.GE.AND P1, PT, R16, R230, PT ;  /* 0x000000e61000720c */ /* 0x000fe40003f26270 */
[----:B------:R-:W-:Y:S02]  /*12b00*/  FSEL R48, R30, -INF , !P2 ;  /* 0xff8000001e307808 */ /* 0x000fe40005000000 */
[-C--:B------:R-:W-:Y:S02]  /*12b10*/  ISETP.GE.AND P2, PT, R5, R229.reuse, PT ;  /* 0x000000e50500720c */ /* 0x080fe40003f46270 */
[----:B------:R-:W-:Y:S02]  /*12b20*/  FSEL R204, R101, -INF , !P0 ;  /* 0xff80000065cc7808 */ /* 0x000fe40004000000 */
[-C--:B------:R-:W-:Y:S02]  /*12b30*/  ISETP.GE.AND P0, PT, R4, R229.reuse, PT ;  /* 0x000000e50400720c */ /* 0x080fe40003f06270 */
[----:B------:R-:W-:Y:S02]  /*12b40*/  ISETP.GE.AND P3, PT, R12, R229, PT ;  /* 0x000000e50c00720c */ /* 0x000fe40003f66270 */
[----:B------:R-:W-:Y:S02]  /*12b50*/  ISETP.GE.OR P1, PT, R16, R234, !P1 ;  /* 0x000000ea1000720c */ /* 0x000fe40004f26670 */
[-C--:B------:R-:W-:Y:S02]  /*12b60*/  ISETP.GE.OR P2, PT, R5, R233.reuse, !P2 ;  /* 0x000000e90500720c */ /* 0x080fe40005746670 */
[-C--:B------:R-:W-:Y:S02]  /*12b70*/  ISETP.GE.OR P0, PT, R4, R233.reuse, !P0 ;  /* 0x000000e90400720c */ /* 0x080fe40004706670 */
[----:B------:R-:W-:Y:S02]  /*12b80*/  IADD3 R0, R0, 0x39, RZ ;  /* 0x0000003900007810 */ /* 0x000fe40007ffe0ff */
[----:B------:R-:W-:Y:S02]  /*12b90*/  ISETP.GE.OR P3, PT, R12, R233, !P3 ;  /* 0x000000e90c00720c */ /* 0x000fe40005f66670 */
[----:B------:R-:W-:Y:S02]  /*12ba0*/  FSEL R218, R36, -INF , !P2 ;  /* 0xff80000024da7808 */ /* 0x000fe40005000000 */
[----:B------:R-:W-:Y:S02]  /*12bb0*/  FSEL R66, R33, -INF , !P1 ;  /* 0xff80000021427808 */ /* 0x000fe40004800000 */
[----:B------:R-:W-:Y:S02]  /*12bc0*/  ISETP.GE.AND P1, PT, R0, R230, PT ;  /* 0x000000e60000720c */ /* 0x000fe40003f26270 */
[C---:B------:R-:W-:Y:S02]  /*12bd0*/  ISETP.GE.AND P2, PT, R14.reuse, R228, PT ;  /* 0x000000e40e00720c */ /* 0x040fe40003f46270 */
[----:B------:R-:W-:Y:S02]  /*12be0*/  FSEL R236, R35, -INF , !P0 ;  /* 0xff80000023ec7808 */ /* 0x000fe40004000000 */
[----:B------:R-:W-:Y:S02]  /*12bf0*/  ISETP.GE.AND P0, PT, R14, R227, PT ;  /* 0x000000e30e00720c */ /* 0x000fe40003f06270 */
[----:B------:R-:W-:Y:S02]  /*12c00*/  FSEL R25, R192, -INF , !P3 ;  /* 0xff800000c0197808 */ /* 0x000fe40005800000 */
[----:B------:R-:W-:Y:S02]  /*12c10*/  ISETP.GE.AND P3, PT, R10, R229, PT ;  /* 0x000000e50a00720c */ /* 0x000fe40003f66270 */
[----:B------:R-:W-:Y:S02]  /*12c20*/  ISETP.GE.OR P1, PT, R0, R234, !P1 ;  /* 0x000000ea0000720c */ /* 0x000fe40004f26670 */
[C---:B------:R-:W-:Y:S02]  /*12c30*/  ISETP.GE.OR P2, PT, R14.reuse, R232, !P2 ;  /* 0x000000e80e00720c */ /* 0x040fe40005746670 */
[----:B------:R-:W-:Y:S02]  /*12c40*/  ISETP.GE.OR P0, PT, R14, R231, !P0 ;  /* 0x000000e70e00720c */ /* 0x000fe40004706670 */
[----:B------:R-:W-:Y:S02]  /*12c50*/  FMNMX.FTZ R14, R17, R3, !PT ;  /* 0x00000003110e7209 */ /* 0x000fe40007810000 */
[----:B------:R-:W-:Y:S02]  /*12c60*/  ISETP.GE.OR P3, PT, R10, R233, !P3 ;  /* 0x000000e90a00720c */ /* 0x000fe40005f66670 */
[----:B------:R-:W-:Y:S02]  /*12c70*/  FMNMX.FTZ R14, R18, R14, !PT ;  /* 0x0000000e120e7209 */ /* 0x000fe40007810000 */
[----:B------:R-:W-:Y:S02]  /*12c80*/  FSEL R214, R26, -INF , !P1 ;  /* 0xff8000001ad67808 */ /* 0x000fe40004800000 */
[----:B------:R-:W-:Y:S02]  /*12c90*/  FSEL R26, R209, -INF , !P2 ;  /* 0xff800000d11a7808 */ /* 0x000fe40005000000 */
[-C--:B------:R-:W-:Y:S02]  /*12ca0*/  ISETP.GE.AND P2, PT, R0, R229.reuse, PT ;  /* 0x000000e50000720c */ /* 0x080fe40003f46270 */
[-C--:B------:R-:W-:Y:S02]  /*12cb0*/  ISETP.GE.AND P1, PT, R2, R229.reuse, PT ;  /* 0x000000e50200720c */ /* 0x080fe40003f26270 */
[----:B------:R-:W-:Y:S02]  /*12cc0*/  FSEL R45, R185, -INF , !P3 ;  /* 0xff800000b92d7808 */ /* 0x000fe40005800000 */
[----:B------:R-:W-:Y:S02]  /*12cd0*/  ISETP.GE.AND P3, PT, R8, R229, PT ;  /* 0x000000e50800720c */ /* 0x000fe40003f66270 */
[----:B------:R-:W-:Y:S02]  /*12ce0*/  FMNMX.FTZ R14, R21, R14, !PT ;  /* 0x0000000e150e7209 */ /* 0x000fe40007810000 */
[-C--:B------:R-:W-:Y:S02]  /*12cf0*/  ISETP.GE.OR P2, PT, R0, R233.reuse, !P2 ;  /* 0x000000e90000720c */ /* 0x080fe40005746670 */
[-C--:B------:R-:W-:Y:S02]  /*12d00*/  ISETP.GE.OR P1, PT, R2, R233.reuse, !P1 ;  /* 0x000000e90200720c */ /* 0x080fe40004f26670 */
[----:B------:R-:W-:Y:S02]  /*12d10*/  ISETP.GE.OR P3, PT, R8, R233, !P3 ;  /* 0x000000e90800720c */ /* 0x000fe40005f66670 */
[----:B------:R-:W-:Y:S02]  /*12d20*/  FMNMX.FTZ R14, R22, R14, !PT ;  /* 0x0000000e160e7209 */ /* 0x000fe40007810000 */
[----:B------:R-:W-:Y:S02]  /*12d30*/  FSEL R50, R29, -INF , !P2 ;  /* 0xff8000001d327808 */ /* 0x000fe40005000000 */
[----:B------:R-:W-:Y:S02]  /*12d40*/  ISETP.GE.AND P2, PT, R10, R228, PT ;  /* 0x000000e40a00720c */ /* 0x000fe40003f46270 */
[----:B------:R-:W-:Y:S02]  /*12d50*/  FSEL R32, R32, -INF , !P1 ;  /* 0xff80000020207808 */ /* 0x000fe40004800000 */
[CC--:B------:R-:W-:Y:S02]  /*12d60*/  ISETP.GE.AND P1, PT, R15.reuse, R229.reuse, PT ;  /* 0x000000e50f00720c */ /* 0x0c0fe40003f26270 */
[----:B------:R-:W-:Y:S01]  /*12d70*/  FSEL R65, R102, -INF , !P3 ;  /* 0xff80000066417808 */ /* 0x000fe20005800000 */
[----:B------:R-:W-:Y:S01]  /*12d80*/  IMAD.MOV.U32 R209, RZ, RZ, R32 ;  /* 0x000000ffffd17224 */ /* 0x000fe200078e0020 */
[----:B------:R-:W-:Y:S02]  /*12d90*/  ISETP.GE.AND P3, PT, R6, R229, PT ;  /* 0x000000e50600720c */ /* 0x000fe40003f66270 */
[-C--:B------:R-:W-:Y:S02]  /*12da0*/  ISETP.GE.OR P1, PT, R15, R233.reuse, !P1 ;  /* 0x000000e90f00720c */ /* 0x080fe40004f26670 */
[----:B------:R-:W-:Y:S02]  /*12db0*/  ISETP.GE.OR P2, PT, R10, R232, !P2 ;  /* 0x000000e80a00720c */ /* 0x000fe40005746670 */
[----:B------:R-:W-:Y:S02]  /*12dc0*/  FMNMX.FTZ R14, R40, R14, !PT ;  /* 0x0000000e280e7209 */ /* 0x000fe40007810000 */
[----:B------:R-:W-:Y:S02]  /*12dd0*/  ISETP.GE.OR P3, PT, R6, R233, !P3 ;  /* 0x000000e90600720c */ /* 0x000fe40005f66670 */
[----:B------:R-:W-:Y:S02]  /*12de0*/  FSEL R30, R28, -INF , !P1 ;  /* 0xff8000001c1e7808 */ /* 0x000fe40004800000 */
[----:B------:R-:W-:Y:S02]  /*12df0*/  FSEL R186, R187, -INF , !P2 ;  /* 0xff800000bbba7808 */ /* 0x000fe40005000000 */
[----:B------:R-:W-:Y:S02]  /*12e00*/  FMNMX.FTZ R14, R41, R14, !PT ;  /* 0x0000000e290e7209 */ /* 0x000fe40007810000 */
[C---:B------:R-:W-:Y:S02]  /*12e10*/  ISETP.GE.AND P1, PT, R12.reuse, R228, PT ;  /* 0x000000e40c00720c */ /* 0x040fe40003f26270 */
[----:B------:R-:W-:Y:S02]  /*12e20*/  ISETP.GE.AND P2, PT, R12, R227, PT ;  /* 0x000000e30c00720c */ /* 0x000fe40003f46270 */
[----:B------:R-:W-:Y:S02]  /*12e30*/  FSEL R205, R39, -INF , !P3 ;  /* 0xff80000027cd7808 */ /* 0x000fe40005800000 */
[----:B------:R-:W-:Y:S01]  /*12e40*/  ISETP.GE.AND P3, PT, R16, R229, PT ;  /* 0x000000e51000720c */ /* 0x000fe20003f66270 */
[----:B------:R-:W-:Y:S01]  /*12e50*/  LDSM.16.MT88.4 R36, [R222+0x9000] ;  /* 0x00900000de24783b */ /* 0x000fe20000004200 */
        /* <DEDUP_REMOVED lines=11> */
[-C--:B------:R-:W-:Y:S02]  /*12f10*/  ISETP.GE.AND P1, PT, R9, R228.reuse, PT ;  /* 0x000000e40900720c */ /* 0x080fe40003f26270 */
[----:B------:R-:W-:Y:S02]  /*12f20*/  FSEL R28, R202, -INF , !P3 ;  /* 0xff800000ca1c7808 */ /* 0x000fe40005800000 */
[----:B------:R-:W-:Y:S02]  /*12f30*/  ISETP.GE.AND P3, PT, R11, R228, PT ;  /* 0x000000e40b00720c */ /* 0x000fe40003f66270 */
[----:B------:R-:W-:Y:S02]  /*12f40*/  FMNMX.FTZ R104, R207, R104, !PT ;  /* 0x00000068cf687209 */ /* 0x000fe40007810000 */
[-C--:B------:R-:W-:Y:S02]  /*12f50*/  ISETP.GE.OR P1, PT, R9, R232.reuse, !P1 ;  /* 0x000000e80900720c */ /* 0x080fe40004f26670 */
[----:B------:R-:W-:Y:S02]  /*12f60*/  ISETP.GE.OR P3, PT, R11, R232, !P3 ;  /* 0x000000e80b00720c */ /* 0x000fe40005f66670 */
[----:B------:R-:W-:Y:S02]  /*12f70*/  FMNMX.FTZ R104, R208, R104, !PT ;  /* 0x00000068d0687209 */ /* 0x000fe40007810000 */
[----:B------:R-:W-:Y:S02]  /*12f80*/  FSEL R190, R190, -INF , !P1 ;  /* 0xff800000bebe7808 */ /* 0x000fe40004800000 */
[----:B------:R-:W-:Y:S02]  /*12f90*/  ISETP.GE.AND P1, PT, R8, R228, PT ;  /* 0x000000e40800720c */ /* 0x000fe40003f26270 */
[----:B------:R-:W-:Y:S02]  /*12fa0*/  FSEL R185, R188, -INF , !P3 ;  /* 0xff800000bcb97808 */ /* 0x000fe40005800000 */
[----:B------:R-:W-:Y:S02]  /*12fb0*/  ISETP.GE.AND P3, PT, R13, R227, PT ;  /* 0x000000e30d00720c */ /* 0x000fe40003f66270 */
[----:B------:R-:W-:Y:S02]  /*12fc0*/  FMNMX.FTZ R104, R49, R104, !PT ;  /* 0x0000006831687209 */ /* 0x000fe40007810000 */
[----:B------:R-:W-:Y:S02]  /*12fd0*/  ISETP.GE.OR P1, PT, R8, R232, !P1 ;  /* 0x000000e80800720c */ /* 0x000fe40004f26670 */
[----:B------:R-:W-:Y:S02]  /*12fe0*/  ISETP.GE.OR P3, PT, R13, R231, !P3 ;  /* 0x000000e70d00720c */ /* 0x000fe40005f66670 */
[----:B------:R-:W-:Y:S01]  /*12ff0*/  FSEL R13, R211, -INF , !P0 ;  /* 0xff800000d30d7808 */ /* 0x000fe20004000000 */
[----:B------:R-:W-:Y:S01]  /*13000*/  IMAD.MOV.U32 R211, RZ, RZ, R30 ;  /* 0x000000ffffd37224 */ /* 0x000fe200078e001e */
[----:B------:R-:W-:Y:S02]  /*13010*/  ISETP.GE.AND P0, PT, R11, R227, PT ;  /* 0x000000e30b00720c */ /* 0x000fe40003f06270 */
[----:B------:R-:W-:Y:S02]  /*13020*/  FMNMX.FTZ R105, R19, R100, !PT ;  /* 0x0000006413697209 */ /* 0x000fe40007810000 */
[----:B------:R-:W-:Y:S02]  /*13030*/  FMNMX.FTZ R104, R66, R104, !PT ;  /* 0x0000006842687209 */ /* 0x000fe40007810000 */
[----:B------:R-:W-:Y:S02]  /*13040*/  FSEL R189, R189, -INF , !P1 ;  /* 0xff800000bdbd7808 */ /* 0x000fe40004800000 */
[----:B------:R-:W-:Y:S02]  /*13050*/  ISETP.GE.AND P1, PT, R7, R228, PT ;  /* 0x000000e40700720c */ /* 0x000fe40003f26270 */
[----:B------:R-:W-:Y:S02]  /*13060*/  ISETP.GE.OR P0, PT, R11, R231, !P0 ;  /* 0x000000e70b00720c */ /* 0x000fe40004706670 */
[----:B------:R-:W-:Y:S02]  /*13070*/  FSEL R11, R210, -INF , !P3 ;  /* 0xff800000d20b7808 */ /* 0x000fe40005800000 */
[----:B------:R-:W-:Y:S02]  /*13080*/  ISETP.GE.AND P3, PT, R10, R227, PT ;  /* 0x000000e30a00720c */ /* 0x000fe40003f66270 */
[----:B------:R-:W-:Y:S02]  /*13090*/  FMNMX.FTZ R105, R20, R105, !PT ;  /* 0x0000006914697209 */ /* 0x000fe40007810000 */
[----:B------:R-:W-:Y:S02]  /*130a0*/  FMNMX.FTZ R104, R48, R104, !PT ;  /* 0x0000006830687209 */ /* 0x000fe40007810000 */
[----:B------:R-:W-:Y:S02]  /*130b0*/  ISETP.GE.OR P1, PT, R7, R232, !P1 ;  /* 0x000000e80700720c */ /* 0x000fe40004f26670 */
[----:B------:R-:W-:Y:S02]  /*130c0*/  ISETP.GE.OR P3, PT, R10, R231, !P3 ;  /* 0x000000e70a00720c */ /* 0x000fe40005f66670 */
[----:B------:R-:W-:Y:S02]  /*130d0*/  FSEL R10, R212, -INF , !P2 ;  /* 0xff800000d40a7808 */ /* 0x000fe40005000000 */
[----:B------:R-:W-:Y:S02]  /*130e0*/  ISETP.GE.AND P2, PT, R9, R227, PT ;  /* 0x000000e30900720c */ /* 0x000fe40003f46270 */
[----:B------:R-:W-:Y:S02]  /*130f0*/  FMNMX.FTZ R105, R23, R105, !PT ;  /* 0x0000006917697209 */ /* 0x000fe40007810000 */
[----:B------:R-:W-:Y:S02]  /*13100*/  FMNMX.FTZ R104, R214, R104, !PT ;  /* 0x00000068d6687209 */ /* 0x000fe40007810000 */
[----:B------:R-:W-:Y:S02]  /*13110*/  FSEL R202, R181, -INF , !P1 ;  /* 0xff800000b5ca7808 */ /* 0x000fe40004800000 */
[C---:B------:R-:W-:Y:S02]  /*13120*/  ISETP.GE.AND P1, PT, R6.reuse, R228, PT ;  /* 0x000000e40600720c */ /* 0x040fe40003f26270 */
[----:B------:R-:W-:Y:S02]  /*13130*/  ISETP.GE.OR P2, PT, R9, R231, !P2 ;  /* 0x000000e70900720c */ /* 0x000fe40005746670 */
[----:B------:R-:W-:Y:S01]  /*13140*/  FMNMX.FTZ R105, R25, R105, !PT ;  /* 0x0000006919697209 */ /* 0x000fe20007810000 */
[----:B------:R-:W1:Y:S01]  /*13150*/  SHFL.BFLY PT, R9, R104, 0x2, 0x1f ;  /* 0x0c401f0068097f89 */ /* 0x000e6200000e0000 */
[----:B------:R-:W-:Y:S02]  /*13160*/  ISETP.GE.OR P1, PT, R6, R232, !P1 ;  /* 0x000000e80600720c */ /* 0x000fe40004f26670 */
[----:B------:R-:W-:Y:S02]  /*13170*/  FMNMX.FTZ R105, R44, R105, !PT ;  /* 0x000000692c697209 */ /* 0x000fe40007810000 */
[----:B------:R-:W-:Y:S02]  /*13180*/  FSEL R203, R183, -INF , !P1 ;  /* 0xff800000b7cb7808 */ /* 0x000fe40004800000 */
[----:B------:R-:W-:Y:S02]  /*13190*/  FSEL R187, R198, -INF , !P0 ;  /* 0xff800000c6bb7808 */ /* 0x000fe40004000000 */
[CC--:B------:R-:W-:Y:S02]  /*131a0*/  ISETP.GE.AND P0, PT, R4.reuse, R228.reuse, PT ;  /* 0x000000e40400720c */ /* 0x0c0fe40003f06270 */
        /* <DEDUP_REMOVED lines=8> */
[----:B------:R-:W-:Y:S02]  /*13230*/  FSEL R200, R180, -INF , !P0 ;  /* 0xff800000b4c87808 */ /* 0x000fe40004000000 */
[----:B------:R-:W-:Y:S02]  /*13240*/  ISETP.GE.AND P0, PT, R2, R228, PT ;  /* 0x000000e40200720c */ /* 0x000fe40003f06270 */
[----:B------:R-:W-:Y:S02]  /*13250*/  FMNMX.FTZ R105, R65, R105, !PT ;  /* 0x0000006941697209 */ /* 0x000fe40007810000 */
[----:B------:R-:W-:Y:S02]  /*13260*/  ISETP.GE.OR P1, PT, R8, R231, !P1 ;  /* 0x000000e70800720c */ /* 0x000fe40004f26670 */
[----:B------:R-:W-:Y:S02]  /*13270*/  ISETP.GE.OR P0, PT, R2, R232, !P0 ;  /* 0x000000e80200720c */ /* 0x000fe40004706670 */
[----:B------:R-:W-:Y:S02]  /*13280*/  FMNMX.FTZ R105, R204, R105, !PT ;  /* 0x00000069cc697209 */ /* 0x000fe40007810000 */
[----:B------:R-:W-:Y:S02]  /*13290*/  FSEL R56, R56, -INF , !P0 ;  /* 0xff80000038387808 */ /* 0x000fe40004000000 */
[----:B------:R-:W-:Y:S02]  /*132a0*/  ISETP.GE.AND P0, PT, R16, R228, PT ;  /* 0x000000e41000720c */ /* 0x000fe40003f06270 */
[----:B------:R-:W-:Y:S02]  /*132b0*/  FSEL R192, R199, -INF , !P1 ;  /* 0xff800000c7c07808 */ /* 0x000fe40004800000 */
[----:B------:R-:W-:Y:S02]  /*132c0*/  ISETP.GE.AND P1, PT, R5, R227, PT ;  /* 0x000000e30500720c */ /* 0x000fe40003f26270 */
[----:B------:R-:W-:Y:S02]  /*132d0*/  FMNMX.FTZ R105, R205, R105, !PT ;  /* 0x00000069cd697209 */ /* 0x000fe40007810000 */
[----:B-1----:R-:W-:Y:S02]  /*132e0*/  FMNMX.FTZ R104, R104, R9, !PT ;  /* 0x0000000968687209 */ /* 0x002fe40007810000 */
[----:B------:R-:W-:Y:S02]  /*132f0*/  ISETP.GE.OR P0, PT, R16, R232, !P0 ;  /* 0x000000e81000720c */ /* 0x000fe40004706670 */
[----:B------:R-:W-:Y:S01]  /*13300*/  ISETP.GE.AND P3, PT, R7, R227, PT ;  /* 0x000000e30700720c */ /* 0x000fe20003f66270 */
[----:B------:R-:W1:Y:S01]  /*13310*/  SHFL.BFLY PT, R8, R104, 0x1, 0x1f ;  /* 0x0c201f0068087f89 */ /* 0x000e6200000e0000 */
[----:B------:R-:W-:Y:S02]  /*13320*/  ISETP.GE.OR P1, PT, R5, R231, !P1 ;  /* 0x000000e70500720c */ /* 0x000fe40004f26670 */
[----:B------:R-:W-:Y:S02]  /*13330*/  FMNMX.FTZ R5, R27, R107, !PT ;  /* 0x0000006b1b057209 */ /* 0x000fe40007810000 */
[----:B------:R-:W-:Y:S02]  /*13340*/  FMNMX.FTZ R105, R218, R105, !PT ;  /* 0x00000069da697209 */ /* 0x000fe40007810000 */
[----:B------:R-:W-:Y:S02]  /*13350*/  FSEL R57, R57, -INF , !P0 ;  /* 0xff80000039397808 */ /* 0x000fe40004000000 */
[----:B------:R-:W-:Y:S02]  /*13360*/  ISETP.GE.AND P0, PT, R15, R228, PT ;  /* 0x000000e40f00720c */ /* 0x000fe40003f06270 */
[----:B------:R-:W-:Y:S02]  /*13370*/  FMNMX.FTZ R5, R13, R5, !PT ;  /* 0x000000050d057209 */ /* 0x000fe40007810000 */
[----:B------:R-:W-:Y:S02]  /*13380*/  ISETP.GE.OR P3, PT, R7, R231, !P3 ;  /* 0x000000e70700720c */ /* 0x000fe40005f66670 */
[----:B------:R-:W-:Y:S02]  /*13390*/  FMNMX.FTZ R7, R24, R106, !PT ;  /* 0x0000006a18077209 */ /* 0x000fe40007810000 */
        /* <DEDUP_REMOVED lines=8> */
[----:B------:R-:W-:Y:S02]  /*13420*/  ISETP.GE.OR P3, PT, R4, R231, !P3 ;  /* 0x000000e70400720c */ /* 0x000fe40005f66670 */
[----:B------:R-:W-:Y:S02]  /*13430*/  FMNMX.FTZ R4, R10, R5, !PT ;  /* 0x000000050a047209 */ /* 0x000fe40007810000 */
[----:B------:R-:W-:Y:S02]  /*13440*/  ISETP.GE.AND P0, PT, R2, R227, PT ;  /* 0x000000e30200720c */ /* 0x000fe40003f06270 */
[----:B------:R-:W-:Y:S02]  /*13450*/  FMNMX.FTZ R105, R51, R105, !PT ;  /* 0x0000006933697209 */ /* 0x000fe40007810000 */
[----:B------:R-:W-:Y:S02]  /*13460*/  FSEL R191, R197, -INF , !P2 ;  /* 0xff800000c5bf7808 */ /* 0x000fe40005000000 */
[----:B------:R-:W-:Y:S02]  /*13470*/  FMNMX.FTZ R7, R28, R7, !PT ;  /* 0x000000071c077209 */ /* 0x000fe40007810000 */
[----:B------:R-:W-:Y:S02]  /*13480*/  ISETP.GE.AND P2, PT, R6, R227, PT ;  /* 0x000000e30600720c */ /* 0x000fe40003f46270 */
[----:B------:R-:W-:Y:S02]  /*13490*/  ISETP.GE.OR P0, PT, R2, R231, !P0 ;  /* 0x000000e70200720c */ /* 0x000fe40004706670 */
[----:B------:R-:W-:Y:S02]  /*134a0*/  FMNMX.FTZ R2, R187, R4, !PT ;  /* 0x00000004bb027209 */ /* 0x000fe40007810000 */
[----:B------:R-:W-:Y:S02]  /*134b0*/  FMNMX.FTZ R105, R211, R105, !PT ;  /* 0x00000069d3697209 */ /* 0x000fe40007810000 */
[----:B------:R-:W-:Y:S02]  /*134c0*/  ISETP.GE.OR P2, PT, R6, R231, !P2 ;  /* 0x000000e70600720c */ /* 0x000fe40005746670 */
        /* <DEDUP_REMOVED lines=8> */
[----:B-1----:R-:W-:Y:S02]  /*13550*/  FMNMX.FTZ R104, R104, R8, !PT ;  /* 0x0000000868687209 */ /* 0x002fe40007810000 */
[----:B------:R-:W-:Y:S02]  /*13560*/  FMNMX.FTZ R6, R190, R6, !PT ;  /* 0x00000006be067209 */ /* 0x000fe40007810000 */
[----:B------:R-:W-:Y:S01]  /*13570*/  FSEL R195, R194, -INF , !P2 ;  /* 0xff800000c2c37808 */ /* 0x000fe20005000000 */
[----:B------:R-:W-:Y:S01]  /*13580*/  FMUL.FTZ R109, R104, c[0x0][0x23c] ;  /* 0x00008f00686d7a20 */ /* 0x000fe20000410000 */
[----:B------:R-:W-:Y:S02]  /*13590*/  FMNMX.FTZ R2, R196, R2, !PT ;  /* 0x00000002c4027209 */ /* 0x000fe40007810000 */
[----:B------:R-:W-:Y:S02]  /*135a0*/  FMNMX.FTZ R6, R189, R6, !PT ;  /* 0x00000006bd067209 */ /* 0x000fe40007810000 */
[----:B------:R-:W-:Y:S02]  /*135b0*/  FSEL R194, R47, -INF , !P3 ;  /* 0xff8000002fc27808 */ /* 0x000fe40005800000 */
[----:B------:R-:W-:Y:S02]  /*135c0*/  FSETP.NEU.FTZ.AND P3, PT, R104, -INF , PT ;  /* 0xff8000006800780b */ /* 0x000fe40003f7d000 */
[----:B------:R-:W-:Y:S02]  /*135d0*/  FSEL R193, R46, -INF , !P1 ;  /* 0xff8000002ec17808 */ /* 0x000fe40004800000 */
[----:B------:R-:W-:Y:S02]  /*135e0*/  FMNMX.FTZ R2, R195, R2, !PT ;  /* 0x00000002c3027209 */ /* 0x000fe40007810000 */
[----:B------:R-:W-:Y:S02]  /*135f0*/  FMNMX.FTZ R6, R202, R6, !PT ;  /* 0x00000006ca067209 */ /* 0x000fe40007810000 */
[----:B------:R-:W-:Y:S02]  /*13600*/  FSEL R109, R109, RZ, P3 ;  /* 0x000000ff6d6d7208 */ /* 0x000fe40001800000 */
[----:B------:R-:W-:Y:S02]  /*13610*/  ISETP.GE.AND P2, PT, R0, R228, PT ;  /* 0x000000e40000720c */ /* 0x000fe40003f46270 */
[----:B------:R-:W-:Y:S01]  /*13620*/  FSEL R249, R42, -INF , !P0 ;  /* 0xff8000002af97808 */ /* 0x000fe20004000000 */
[--C-:B------:R-:W-:Y:S01]  /*13630*/  FFMA.FTZ R17, R17, c[0x0][0x23c], -R109.reuse ;  /* 0x00008f0011117a23 */ /* 0x100fe2000001086d */
[----:B------:R-:W-:Y:S02]  /*13640*/  FMNMX.FTZ R2, R193, R2, !PT ;  /* 0x00000002c1027209 */ /* 0x000fe40007810000 */
[C---:B------:R-:W-:Y:S01]  /*13650*/  ISETP.GE.AND P0, PT, R0.reuse, R227, PT ;  /* 0x000000e30000720c */ /* 0x040fe20003f06270 */
[----:B------:R-:W-:Y:S01]  /*13660*/  MUFU.EX2 R241, R17 ;  /* 0x0000001100f17308 */ /* 0x000fe20000000800 */
[----:B------:R-:W-:Y:S02]  /*13670*/  FMNMX.FTZ R5, R203, R6, !PT ;  /* 0x00000006cb057209 */ /* 0x000fe40007810000 */
[C---:B------:R-:W-:Y:S02]  /*13680*/  ISETP.GE.OR P2, PT, R0.reuse, R232, !P2 ;  /* 0x000000e80000720c */ /* 0x040fe40005746670 */
[----:B------:R-:W-:Y:S02]  /*13690*/  ISETP.GE.OR P0, PT, R0, R231, !P0 ;  /* 0x000000e70000720c */ /* 0x000fe40004706670 */
[----:B------:R-:W-:Y:S01]  /*136a0*/  FMNMX.FTZ R0, R194, R2, !PT ;  /* 0x00000002c2007209 */ /* 0x000fe20007810000 */
[--C-:B------:R-:W-:Y:S01]  /*136b0*/  FFMA.FTZ R2, R18, c[0x0][0x23c], -R109.reuse ;  /* 0x00008f0012027a23 */ /* 0x100fe2000001086d */
[----:B------:R-:W-:Y:S02]  /*136c0*/  FSEL R250, R61, -INF , !P2 ;  /* 0xff8000003dfa7808 */ /* 0x000fe40005000000 */
[----:B------:R-:W-:Y:S01]  /*136d0*/  ISETP.GE.AND P2, PT, R16, R227, PT ;  /* 0x000000e31000720c */ /* 0x000fe20003f46270 */
[----:B------:R-:W1:Y:S01]  /*136e0*/  MUFU.EX2 R219, R2 ;  /* 0x0000000200db7308 */ /* 0x000e620000000800 */
[----:B------:R-:W-:Y:S02]  /*136f0*/  FMNMX.FTZ R4, R198, R5, !PT ;  /* 0x00000005c6047209 */ /* 0x000fe40007810000 */
[----:B------:R-:W-:Y:S02]  /*13700*/  ISETP.GE.OR P2, PT, R16, R231, !P2 ;  /* 0x000000e71000720c */ /* 0x000fe40005746670 */
[----:B------:R-:W-:Y:S02]  /*13710*/  ISETP.GE.AND P1, PT, R15, R227, PT ;  /* 0x000000e30f00720c */ /* 0x000fe40003f26270 */
[----:B------:R-:W-:Y:S02]  /*13720*/  FMNMX.FTZ R4, R200, R4, !PT ;  /* 0x00000004c8047209 */ /* 0x000fe40007810000 */
[----:B--2---:R-:W-:Y:S02]  /*13730*/  FMNMX.FTZ R105, R105, R7, !PT ;  /* 0x0000000769697209 */ /* 0x004fe40007810000 */
[----:B------:R-:W-:Y:S02]  /*13740*/  FMNMX.FTZ R0, R249, R0, !PT ;  /* 0x00000000f9007209 */ /* 0x000fe40007810000 */
[----:B------:R-:W-:Y:S02]  /*13750*/  FMNMX.FTZ R103, R56, R4, !PT ;  /* 0x0000000438677209 */ /* 0x000fe40007810000 */
[----:B------:R-:W-:Y:S01]  /*13760*/  ISETP.GE.OR P1, PT, R15, R231, !P1 ;  /* 0x000000e70f00720c */ /* 0x000fe20004f26670 */
[----:B------:R-:W2:Y:S01]  /*13770*/  SHFL.BFLY PT, R4, R105, 0x1, 0x1f ;  /* 0x0c201f0069047f89 */ /* 0x000ea200000e0000 */
[----:B------:R-:W-:Y:S02]  /*13780*/  FSEL R248, R43, -INF , !P2 ;  /* 0xff8000002bf87808 */ /* 0x000fe40005000000 */
        /* <DEDUP_REMOVED lines=10> */
[----:B--2---:R-:W-:Y:S05]  /*13830*/  FMNMX.FTZ R105, R105, R4, !PT ;  /* 0x0000000469697209 */ /* 0x004fea0007810000 */
[----:B------:R-:W2:Y:S01]  /*13840*/  SHFL.BFLY PT, R5, R103, 0x2, 0x1f ;  /* 0x0c401f0067057f89 */ /* 0x000ea200000e0000 */
[C---:B------:R-:W-:Y:S01]  /*13850*/  FSETP.NEU.FTZ.AND P2, PT, R105.reuse, -INF , PT ;  /* 0xff8000006900780b */ /* 0x040fe20003f5d000 */
[----:B------:R-:W-:Y:S05]  /*13860*/  FMUL.FTZ R110, R105, c[0x0][0x23c] ;  /* 0x00008f00696e7a20 */ /* 0x000fea0000410000 */
[----:B------:R-:W-:Y:S05]  /*13870*/  FSEL R110, R110, RZ, P2 ;  /* 0x000000ff6e6e7208 */ /* 0x000fea0001000000 */
[--C-:B------:R-:W-:Y:S01]  /*13880*/  FFMA.FTZ R4, R19, c[0x0][0x23c], -R110.reuse ;  /* 0x00008f0013047a23 */ /* 0x100fe2000001086e */
[----:B-1----:R-:W-:Y:S01]  /*13890*/  FMNMX.FTZ R0, R0, R2, !PT ;  /* 0x0000000200007209 */ /* 0x002fe20007810000 */
[--C-:B------:R-:W-:Y:S02]  /*138a0*/  FFMA.FTZ R2, R23, c[0x0][0x23c], -R110.reuse ;  /* 0x00008f0017027a23 */ /* 0x100fe4000001086e */
[----:B------:R1:W-:Y:S01]  /*138b0*/  MUFU.EX2 R216, R4 ;  /* 0x0000000400d87308 */ /* 0x0003e20000000800 */
[----:B--2---:R-:W-:Y:S09]  /*138c0*/  FMNMX.FTZ R103, R103, R5, !PT ;  /* 0x0000000567677209 */ /* 0x004ff20007810000 */
[----:B------:R2:W-:Y:S01]  /*138d0*/  MUFU.EX2 R240, R2 ;  /* 0x0000000200f07308 */ /* 0x0005e20000000800 */
[----:B------:R-:W3:Y:S01]  /*138e0*/  SHFL.BFLY PT, R5, R103, 0x1, 0x1f ;  /* 0x0c201f0067057f89 */ /* 0x000ee200000e0000 */
[----:B-1----:R-:W-:Y:S08]  /*138f0*/  FFMA.FTZ R4, R20, c[0x0][0x23c], -R110 ;  /* 0x00008f0014047a23 */ /* 0x002ff0000001086e */
[----:B------:R1:W4:Y:S01]  /*13900*/  MUFU.EX2 R243, R4 ;  /* 0x0000000400f37308 */ /* 0x0003220000000800 */
[----:B--2---:R-:W2:Y:S01]  /*13910*/  SHFL.BFLY PT, R2, R0, 0x1, 0x1f ;  /* 0x0c201f0000027f89 */ /* 0x004ea200000e0000 */
[----:B---3--:R-:W-:Y:S04]  /*13920*/  FMNMX.FTZ R103, R103, R5, !PT ;  /* 0x0000000567677209 */ /* 0x008fe80007810000 */
[C---:B------:R-:W-:Y:S01]  /*13930*/  FSETP.NEU.FTZ.AND P1, PT, R103.reuse, -INF , PT ;  /* 0xff8000006700780b */ /* 0x040fe20003f3d000 */
[----:B------:R-:W-:Y:S05]  /*13940*/  FMUL.FTZ R111, R103, c[0x0][0x23c] ;  /* 0x00008f00676f7a20 */ /* 0x000fea0000410000 */
[----:B------:R-:W-:Y:S01]  /*13950*/  FSEL R111, R111, RZ, P1 ;  /* 0x000000ff6f6f7208 */ /* 0x000fe20000800000 */
[----:B-1----:R-:W-:Y:S01]  /*13960*/  FFMA.FTZ R4, R21, c[0x0][0x23c], -R109 ;  /* 0x00008f0015047a23 */ /* 0x002fe2000001086d */
[----:B----4-:R-:W-:Y:S03]  /*13970*/  F2FP.BF16.PACK_AB R177, R243, R216 ;  /* 0x000000d8f3b1723e */ /* 0x010fe600000010ff */
[----:B------:R1:W-:Y:S01]  /*13980*/  MUFU.EX2 R239, R4 ;  /* 0x0000000400ef7308 */ /* 0x0003e20000000800 */
[----:B--2---:R-:W-:Y:S01]  /*13990*/  FMNMX.FTZ R102, R0, R2, !PT ;  /* 0x0000000200667209 */ /* 0x004fe20007810000 */
[----:B------:R-:W-:Y:S03]  /*139a0*/  FFMA.FTZ R0, R28, c[0x0][0x23c], -R111 ;  /* 0x00008f001c007a23 */ /* 0x000fe6000001086f */
[C---:B------:R-:W-:Y:S01]  /*139b0*/  FSETP.NEU.FTZ.AND P0, PT, R102.reuse, -INF , PT ;  /* 0xff8000006600780b */ /* 0x040fe20003f1d000 */
[----:B------:R-:W-:Y:S04]  /*139c0*/  FMUL.FTZ R184, R102, c[0x0][0x23c] ;  /* 0x00008f0066b87a20 */ /* 0x000fe80000410000 */
[----:B------:R2:W-:Y:S01]  /*139d0*/  MUFU.EX2 R217, R0 ;  /* 0x0000000000d97308 */ /* 0x0005e20000000800 */
[----:B------:R-:W-:Y:S05]  /*139e0*/  FSEL R184, R184, RZ, P0 ;  /* 0x000000ffb8b87208 */ /* 0x000fea0000000000 */
[----:B------:R-:W-:Y:S04]  /*139f0*/  FFMA.FTZ R2, R10, c[0x0][0x23c], -R184 ;  /* 0x00008f000a027a23 */ /* 0x000fe800000108b8 */
[----:B------:R3:W-:Y:S01]  /*13a00*/  MUFU.EX2 R215, R2 ;  /* 0x0000000200d77308 */ /* 0x0007e20000000800 */
[----:B-1----:R-:W-:Y:S02]  /*13a10*/  FFMA.FTZ R4, R22, c[0x0][0x23c], -R109 ;  /* 0x00008f0016047a23 */ /* 0x002fe4000001086d */
[----:B------:R-:W1:Y:S07]  /*13a20*/  LDSM.16.MT88.4 R20, [R220+0x9000] ;  /* 0x00900000dc14783b */ /* 0x000e6e0000004200 */
[----:B------:R4:W5:Y:S01]  /*13a30*/  MUFU.EX2 R197, R4 ;  /* 0x0000000400c57308 */ /* 0x0009620000000800 */
[--C-:B--2---:R-:W-:Y:S09]  /*13a40*/  FFMA.FTZ R0, R29, c[0x0][0x23c], -R111.reuse ;  /* 0x00008f001d007a23 */ /* 0x104ff2000001086f */
[----:B------:R2:W1:Y:S01]  /*13a50*/  MUFU.EX2 R67, R0 ;  /* 0x0000000000437308 */ /* 0x0004620000000800 */
[----:B---3--:R-:W-:Y:S01]  /*13a60*/  FSEL R2, R105, RZ, P2 ;  /* 0x000000ff69027208 */ /* 0x008fe20001000000 */
[----:B----4-:R-:W-:Y:S01]  /*13a70*/  FFMA.FTZ R4, R25, c[0x0][0x23c], -R110 ;  /* 0x00008f0019047a23 */ /* 0x010fe2000001086e */
[----:B-----5:R-:W-:Y:S07]  /*13a80*/  F2FP.BF16.PACK_AB R178, R197, R239 ;  /* 0x000000efc5b2723e */ /* 0x020fee00000010ff */
[----:B------:R3:W4:Y:S01]  /*13a90*/  MUFU.EX2 R245, R4 ;  /* 0x0000000400f57308 */ /* 0x0007220000000800 */
[--C-:B--2---:R-:W-:Y:S01]  /*13aa0*/  FFMA.FTZ R0, R27, c[0x0][0x23c], -R184.reuse ;  /* 0x00008f001b007a23 */ /* 0x104fe200000108b8 */
[----:B-1----:R-:W-:Y:S08]  /*13ab0*/  F2FP.BF16.PACK_AB R182, R67, R217 ;  /* 0x000000d943b6723e */ /* 0x002ff000000010ff */
[----:B------:R1:W-:Y:S01]  /*13ac0*/  MUFU.EX2 R242, R0 ;  /* 0x0000000000f27308 */ /* 0x0003e20000000800 */
[--C-:B---3--:R-:W-:Y:S01]  /*13ad0*/  FFMA.FTZ R4, R24, c[0x0][0x23c], -R111.reuse ;  /* 0x00008f0018047a23 */ /* 0x108fe2000001086f */
[----:B----4-:R-:W-:Y:S08]  /*13ae0*/  F2FP.BF16.PACK_AB R179, R245, R240 ;  /* 0x000000f0f5b3723e */ /* 0x010ff000000010ff */
[----:B------:R2:W-:Y:S01]  /*13af0*/  MUFU.EX2 R213, R4 ;  /* 0x0000000400d57308 */ /* 0x0005e20000000800 */
[--C-:B-1----:R-:W-:Y:S09]  /*13b00*/  FFMA.FTZ R0, R13, c[0x0][0x23c], -R184.reuse ;  /* 0x00008f000d007a23 */ /* 0x102ff200000108b8 */
[----:B------:R1:W3:Y:S01]  /*13b10*/  MUFU.EX2 R238, R0 ;  /* 0x0000000000ee7308 */ /* 0x0002e20000000800 */
[----:B--2---:R-:W-:Y:S09]  /*13b20*/  FFMA.FTZ R4, R26, c[0x0][0x23c], -R111 ;  /* 0x00008f001a047a23 */ /* 0x004ff2000001086f */
[----:B------:R-:W2:Y:S01]  /*13b30*/  MUFU.EX2 R244, R4 ;  /* 0x0000000400f47308 */ /* 0x000ea20000000800 */
[----:B-1----:R-:W-:Y:S01]  /*13b40*/  FFMA.FTZ R0, R11, c[0x0][0x23c], -R184 ;  /* 0x00008f000b007a23 */ /* 0x002fe200000108b8 */
[----:B---3--:R-:W-:Y:S08]  /*13b50*/  F2FP.BF16.PACK_AB R181, R238, R242 ;  /* 0x000000f2eeb5723e */ /* 0x008ff000000010ff */
[----:B------:R1:W-:Y:S01]  /*13b60*/  MUFU.EX2 R14, R0 ;  /* 0x00000000000e7308 */ /* 0x0003e20000000800 */
[----:B--2---:R-:W-:Y:S02]  /*13b70*/  F2FP.BF16.PACK_AB R180, R244, R213 ;  /* 0x000000d5f4b4723e */ /* 0x004fe400000010ff */
[----:B-1----:R-:W-:Y:S05]  /*13b80*/  FSEL R0, R104, RZ, P3 ;  /* 0x000000ff68007208 */ /* 0x002fea0001800000 */
[----:B------:R-:W-:Y:S04]  /*13b90*/  FADD.FTZ R0, -R0, R3 ;  /* 0x0000000300007221 */ /* 0x000fe80000010100 */
[----:B------:R-:W-:Y:S04]  /*13ba0*/  FMUL.FTZ R0, R0, c[0x0][0x23c] ;  /* 0x00008f0000007a20 */ /* 0x000fe80000410000 */
[----:B------:R1:W2:Y:S02]  /*13bb0*/  MUFU.EX2 R101, R0 ;  /* 0x0000000000657308 */ /* 0x0002a40000000800 */
[----:B-1----:R-:W-:Y:S01]  /*13bc0*/  FADD.FTZ R0, -R2, R100 ;  /* 0x0000006402007221 */ /* 0x002fe20000010100 */
[----:B------:R-:W-:Y:S01]  /*13bd0*/  FSEL R2, R103, RZ, P1 ;  /* 0x000000ff67027208 */ /* 0x000fe20000800000 */
[C---:B--2---:R-:W-:Y:S02]  /*13be0*/  FMUL.FTZ R32, R101.reuse, R140 ;  /* 0x0000008c65207220 */ /* 0x044fe40000410000 */
[----:B------:R-:W-:Y:S02]  /*13bf0*/  FMUL.FTZ R0, R0, c[0x0][0x23c] ;  /* 0x00008f0000007a20 */ /* 0x000fe40000410000 */
[----:B------:R-:W-:Y:S02]  /*13c00*/  IMAD.MOV.U32 R140, RZ, RZ, R242 ;  /* 0x000000ffff8c7224 */ /* 0x000fe400078e00f2 */
[----:B------:R1:W2:Y:S01]  /*13c10*/  MUFU.EX2 R100, R0 ;  /* 0x0000000000647308 */ /* 0x0002a20000000800 */
        /* <DEDUP_REMOVED lines=23> */
[----:B------:R-:W-:Y:S01]  /*13d90*/  IMAD.MOV.U32 R142, RZ, RZ, R239 ;  /* 0x000000ffff8e7224 */ /* 0x000fe200078e00ef */
[----:B------:R-:W-:Y:S01]  /*13da0*/  LDSM.16.MT88.4 R124, [R222+0x9400] ;  /* 0x00940000de7c783b */ /* 0x000fe20000004200 */
[C---:B------:R-:W-:Y:S02]  /*13db0*/  FMUL.FTZ R35, R100.reuse, R143 ;  /* 0x0000008f64237220 */ /* 0x040fe40000410000 */
[----:B------:R-:W-:Y:S02]  /*13dc0*/  IMAD.MOV.U32 R143, RZ, RZ, R238 ;  /* 0x000000ffff8f7224 */ /* 0x000fe400078e00ee */
[C---:B------:R-:W-:Y:S03]  /*13dd0*/  FMUL.FTZ R70, R100.reuse, R70 ;  /* 0x0000004664467220 */ /* 0x040fe60000410000 */
[C---:B------:R-:W-:Y:S02]  /*13de0*/  FMUL.FTZ R71, R100.reuse, R71 ;  /* 0x0000004764477220 */ /* 0x040fe40000410000 */
[C---:B------:R-:W-:Y:S02]  /*13df0*/  FMUL.FTZ R82, R100.reuse, R82 ;  /* 0x0000005264527220 */ /* 0x040fe40000410000 */
[C---:B------:R-:W-:Y:S02]  /*13e00*/  FMUL.FTZ R83, R100.reuse, R83 ;  /* 0x0000005364537220 */ /* 0x040fe40000410000 */
[----:B------:R-:W-:Y:S02]  /*13e10*/  FMUL.FTZ R86, R100, R86 ;  /* 0x0000005664567220 */ /* 0x000fe40000410000 */
[----:B-1----:R-:W-:Y:S02]  /*13e20*/  FADD.FTZ R0, -R2, R107 ;  /* 0x0000006b02007221 */ /* 0x002fe40000010100 */
[----:B------:R-:W-:Y:S02]  /*13e30*/  FFMA.FTZ R2, R40, c[0x0][0x23c], -R109 ;  /* 0x00008f0028027a23 */ /* 0x000fe4000001086d */
[C---:B--2---:R-:W-:Y:S02]  /*13e40*/  FMUL.FTZ R25, R3.reuse, R133 ;  /* 0x0000008503197220 */ /* 0x044fe40000410000 */
[----:B------:R1:W-:Y:S01]  /*13e50*/  MUFU.EX2 R247, R2 ;  /* 0x0000000200f77308 */ /* 0x0003e20000000800 */
[----:B------:R-:W-:Y:S02]  /*13e60*/  IMAD.MOV.U32 R133, RZ, RZ, R245 ;  /* 0x000000ffff857224 */ /* 0x000fe400078e00f5 */
[----:B------:R-:W-:Y:S02]  /*13e70*/  FMUL.FTZ R0, R0, c[0x0][0x23c] ;  /* 0x00008f0000007a20 */ /* 0x000fe40000410000 */
[C---:B------:R-:W-:Y:S02]  /*13e80*/  FMUL.FTZ R29, R3.reuse, R137 ;  /* 0x00000089031d7220 */ /* 0x040fe40000410000 */
[----:B------:R-:W-:Y:S02]  /*13e90*/  IMAD.MOV.U32 R137, RZ, RZ, R244 ;  /* 0x000000ffff897224 */ /* 0x000fe400078e00f4 */
[C---:B------:R-:W-:Y:S01]  /*13ea0*/  FMUL.FTZ R28, R3.reuse, R136 ;  /* 0x00000088031c7220 */ /* 0x040fe20000410000 */
[----:B------:R-:W2:Y:S01]  /*13eb0*/  MUFU.EX2 R0, R0 ;  /* 0x0000000000007308 */ /* 0x000ea20000000800 */
[----:B------:R-:W-:Y:S02]  /*13ec0*/  IMAD.MOV.U32 R136, RZ, RZ, R241 ;  /* 0x000000ffff887224 */ /* 0x000fe400078e00f1 */
[----:B------:R-:W-:Y:S02]  /*13ed0*/  IMAD.MOV.U32 R107, RZ, RZ, R14 ;  /* 0x000000ffff6b7224 */ /* 0x000fe400078e000e */
[C---:B------:R-:W-:Y:S02]  /*13ee0*/  FMUL.FTZ R8, R3.reuse, R116 ;  /* 0x0000007403087220 */ /* 0x040fe40000410000 */
[----:B------:R-:W-:Y:S01]  /*13ef0*/  FMUL.FTZ R9, R3, R117 ;  /* 0x0000007503097220 */ /* 0x000fe20000410000 */
[----:B------:R-:W-:Y:S01]  /*13f00*/  F2FP.BF16.PACK_AB R183, R215, R107 ;  /* 0x0000006bd7b7723e */ /* 0x000fe200000010ff */
[C---:B------:R-:W-:Y:S02]  /*13f10*/  FMUL.FTZ R12, R3.reuse, R120 ;  /* 0x00000078030c7220 */ /* 0x040fe40000410000 */
[C---:B------:R-:W-:Y:S02]  /*13f20*/  FMUL.FTZ R13, R3.reuse, R121 ;  /* 0x00000079030d7220 */ /* 0x040fe40000410000 */
[----:B------:R-:W-:Y:S02]  /*13f30*/  FMUL.FTZ R24, R3, R132 ;  /* 0x0000008403187220 */ /* 0x000fe40000410000 */
[----:B-1----:R-:W-:Y:S02]  /*13f40*/  FFMA.FTZ R2, R41, c[0x0][0x23c], -R109 ;  /* 0x00008f0029027a23 */ /* 0x002fe4000001086d */
[C---:B------:R-:W-:Y:S02]  /*13f50*/  FMUL.FTZ R40, R3.reuse, R148 ;  /* 0x0000009403287220 */ /* 0x040fe40000410000 */
[----:B------:R1:W4:Y:S01]  /*13f60*/  MUFU.EX2 R246, R2 ;  /* 0x0000000200f67308 */ /* 0x0003220000000800 */
[----:B------:R-:W-:Y:S02]  /*13f70*/  FMUL.FTZ R41, R3, R149 ;  /* 0x0000009503297220 */ /* 0x000fe40000410000 */
[----:B------:R-:W-:Y:S02]  /*13f80*/  IMAD.MOV.U32 R132, RZ, RZ, R51 ;  /* 0x000000ffff847224 */ /* 0x000fe400078e0033 */
[C---:B--2---:R-:W-:Y:S02]  /*13f90*/  FMUL.FTZ R31, R0.reuse, R139 ;  /* 0x0000008b001f7220 */ /* 0x044fe40000410000 */
[----:B------:R-:W-:Y:S02]  /*13fa0*/  IMAD.MOV.U32 R139, RZ, RZ, R243 ;  /* 0x000000ffff8b7224 */ /* 0x000fe400078e00f3 */
[C---:B------:R-:W-:Y:S02]  /*13fb0*/  FMUL.FTZ R10, R0.reuse, R118 ;  /* 0x00000076000a7220 */ /* 0x040fe40000410000 */
[----:B------:R-:W-:Y:S02]  /*13fc0*/  FMUL.FTZ R11, R0, R119 ;  /* 0x00000077000b7220 */ /* 0x000fe40000410000 */
[----:B------:R-:W2:Y:S01]  /*13fd0*/  LDSM.16.MT88.4 R116, [R220+0xb000] ;  /* 0x00b00000dc74783b */ /* 0x000ea20000004200 */
[----:B------:R-:W-:Y:S02]  /*13fe0*/  FMUL.FTZ R51, R100, R159 ;  /* 0x0000009f64337220 */ /* 0x000fe40000410000 */
[C---:B------:R-:W-:Y:S02]  /*13ff0*/  FMUL.FTZ R14, R0.reuse, R122 ;  /* 0x0000007a000e7220 */ /* 0x040fe40000410000 */
[C---:B------:R-:W-:Y:S01]  /*14000*/  HMMA.16816.F32.BF16 R8, R180.reuse, R20, R8 ;  /* 0x00000014b408723c */ /* 0x040fe20000041808 */
[C---:B------:R-:W-:Y:S02]  /*14010*/  FMUL.FTZ R15, R0.reuse, R123 ;  /* 0x0000007b000f7220 */ /* 0x040fe40000410000 */
[----:B------:R-:W-:Y:S02]  /*14020*/  FMUL.FTZ R26, R0, R134 ;  /* 0x00000086001a7220 */ /* 0x000fe40000410000 */
[----:B------:R-:W-:Y:S02]  /*14030*/  IMAD.MOV.U32 R134, RZ, RZ, R67 ;  /* 0x000000ffff867224 */ /* 0x000fe400078e0043 */
[----:B-1----:R-:W-:Y:S01]  /*14040*/  FFMA.FTZ R2, R44, c[0x0][0x23c], -R110 ;  /* 0x00008f002c027a23 */ /* 0x002fe2000001086e */
[-C--:B------:R-:W-:Y:S01]  /*14050*/  HMMA.16816.F32.BF16 R12, R180, R22.reuse, R12 ;  /* 0x00000016b40c723c */ /* 0x080fe2000004180c */
[C---:B------:R-:W-:Y:S02]  /*14060*/  FMUL.FTZ R20, R101.reuse, R128 ;  /* 0x0000008065147220 */ /* 0x040fe40000410000 */
[----:B------:R1:W-:Y:S01]  /*14070*/  MUFU.EX2 R245, R2 ;  /* 0x0000000200f57308 */ /* 0x0003e20000000800 */
[----:B------:R-:W-:Y:S02]  /*14080*/  FMUL.FTZ R21, R101, R129 ;  /* 0x0000008165157220 */ /* 0x000fe40000410000 */
[----:B------:R-:W-:Y:S02]  /*14090*/  FMUL.FTZ R67, R100, R175 ;  /* 0x000000af64437220 */ /* 0x000fe40000410000 */
[C---:B------:R-:W-:Y:S01]  /*140a0*/  HMMA.16816.F32.BF16 R16, R176.reuse, R22, R16 ;  /* 0x00000016b010723c */ /* 0x040fe20000041810 */
[C---:B------:R-:W-:Y:S03]  /*140b0*/  FMUL.FTZ R27, R0.reuse, R135 ;  /* 0x00000087001b7220 */ /* 0x040fe60000410000 */
[----:B------:R-:W-:Y:S02]  /*140c0*/  FMUL.FTZ R30, R0, R138 ;  /* 0x0000008a001e7220 */ /* 0x000fe40000410000 */
[----:B------:R-:W-:Y:S02]  /*140d0*/  IMAD.MOV.U32 R138, RZ, RZ, R216 ;  /* 0x000000ffff8a7224 */ /* 0x000fe400078e00d8 */
[C---:B------:R-:W-:Y:S04]  /*140e0*/  FMUL.FTZ R22, R100.reuse, R130 ;  /* 0x0000008264167220 */ /* 0x040fe80000410000 */
[----:B------:R-:W-:Y:S02]  /*140f0*/  FMUL.FTZ R23, R100, R131 ;  /* 0x0000008364177220 */ /* 0x000fe40000410000 */
[----:B------:R-:W-:Y:S01]  /*14100*/  LDSM.16.MT88.4 R128, [R220+0xa400] ;  /* 0x00a40000dc80783b */ /* 0x000fe20000004200 */
[----:B------:R-:W-:Y:S02]  /*14110*/  IMAD.MOV.U32 R135, RZ, RZ, R213 ;  /* 0x000000ffff877224 */ /* 0x000fe400078e00d5 */
[----:B------:R-:W-:Y:S02]  /*14120*/  FMUL.FTZ R44, R3, R152 ;  /* 0x00000098032c7220 */ /* 0x000fe40000410000 */
[-C--:B------:R-:W-:Y:S01]  /*14130*/  HMMA.16816.F32.BF16 R20, R176, R36.reuse, R20 ;  /* 0x00000024b014723c */ /* 0x080fe20000041814 */
[----:B-1----:R-:W-:Y:S02]  /*14140*/  FFMA.FTZ R2, R45, c[0x0][0x23c], -R110 ;  /* 0x00008f002d027a23 */ /* 0x002fe4000001086e */
[C---:B------:R-:W-:Y:S02]  /*14150*/  FMUL.FTZ R43, R0.reuse, R151 ;  /* 0x00000097002b7220 */ /* 0x040fe40000410000 */
[----:B------:R1:W5:Y:S01]  /*14160*/  MUFU.EX2 R244, R2 ;  /* 0x0000000200f47308 */ /* 0x0003620000000800 */
[C---:B------:R-:W-:Y:S02]  /*14170*/  FMUL.FTZ R47, R0.reuse, R155 ;  /* 0x0000009b002f7220 */ /* 0x040fe40000410000 */
[C---:B------:R-:W-:Y:S01]  /*14180*/  HMMA.16816.F32.BF16 R24, R180.reuse, R36, R24 ;  /* 0x00000024b418723c */ /* 0x040fe20000041818 */
[C---:B------:R-:W-:Y:S03]  /*14190*/  FMUL.FTZ R42, R0.reuse, R150 ;  /* 0x00000096002a7220 */ /* 0x040fe60000410000 */
[----:B------:R-:W-:Y:S02]  /*141a0*/  FMUL.FTZ R45, R3, R153 ;  /* 0x00000099032d7220 */ /* 0x000fe40000410000 */
[----:B------:R-:W-:Y:S02]  /*141b0*/  FMUL.FTZ R46, R0, R154 ;  /* 0x0000009a002e7220 */ /* 0x000fe40000410000 */
[-C--:B------:R-:W-:Y:S01]  /*141c0*/  HMMA.16816.F32.BF16 R28, R180, R38.reuse, R28 ;  /* 0x00000026b41c723c */ /* 0x080fe2000004181c */
[----:B------:R-:W-:Y:S03]  /*141d0*/  IMAD.MOV.U32 R150, RZ, RZ, R50 ;  /* 0x000000ffff967224 */ /* 0x000fe600078e0032 */
[----:B------:R-:W-:Y:S02]  /*141e0*/  FMUL.FTZ R50, R100, R158 ;  /* 0x0000009e64327220 */ /* 0x000fe40000410000 */
[----:B------:R-:W-:Y:S02]  /*141f0*/  IMAD.MOV.U32 R154, RZ, RZ, R49 ;  /* 0x000000ffff9a7224 */ /* 0x000fe400078e0031 */
[C---:B------:R-:W-:Y:S01]  /*14200*/  HMMA.16816.F32.BF16 R32, R176.reuse, R38, R32 ;  /* 0x00000026b020723c */ /* 0x040fe20000041820 */
[C---:B------:R-:W-:Y:S03]  /*14210*/  FMUL.FTZ R36, R101.reuse, R144 ;  /* 0x0000009065247220 */ /* 0x040fe60000410000 */
[----:B------:R-:W-:Y:S02]  /*14220*/  IMAD.MOV.U32 R144, RZ, RZ, R219 ;  /* 0x000000ffff907224 */ /* 0x000fe400078e00db */
[----:B-1----:R-:W-:Y:S02]  /*14230*/  FFMA.FTZ R2, R58, c[0x0][0x23c], -R109 ;  /* 0x00008f003a027a23 */ /* 0x002fe4000001086d */
[C---:B------:R-:W-:Y:S02]  /*14240*/  FMUL.FTZ R39, R100.reuse, R147 ;  /* 0x0000009364277220 */ /* 0x040fe40000410000 */
[----:B------:R1:W-:Y:S02]  /*14250*/  MUFU.EX2 R243, R2 ;  /* 0x0000000200f37308 */ /* 0x0003e40000000800 */
[----:B------:R-:W-:Y:S02]  /*14260*/  IMAD.MOV.U32 R147, RZ, RZ, R237 ;  /* 0x000000ffff937224 */ /* 0x000fe400078e00ed */
[C---:B------:R-:W-:Y:S02]  /*14270*/  FMUL.FTZ R37, R101.reuse, R145 ;  /* 0x0000009165257220 */ /* 0x040fe40000410000 */
[----:B------:R-:W-:Y:S02]  /*14280*/  IMAD.MOV.U32 R145, RZ, RZ, R217 ;  /* 0x000000ffff917224 */ /* 0x000fe400078e00d9 */
[----:B------:R-:W-:Y:S02]  /*14290*/  FMUL.FTZ R38, R100, R146 ;  /* 0x0000009264267220 */ /* 0x000fe40000410000 */
[----:B------:R-:W-:Y:S02]  /*142a0*/  IMAD.MOV.U32 R146, RZ, RZ, R215 ;  /* 0x000000ffff927224 */ /* 0x000fe400078e00d7 */
[----:B------:R-:W-:Y:S02]  /*142b0*/  IMAD.MOV.U32 R152, RZ, RZ, R214 ;  /* 0x000000ffff987224 */ /* 0x000fe400078e00d6 */
[----:B------:R-:W-:Y:S01]  /*142c0*/  IMAD.MOV.U32 R151, RZ, RZ, R211 ;  /* 0x000000ffff977224 */ /* 0x000fe200078e00d3 */
[-C--:B------:R-:W-:Y:S01]  /*142d0*/  HMMA.16816.F32.BF16 R36, R176, R52.reuse, R36 ;  /* 0x00000034b024723c */ /* 0x080fe20000041824 */
[----:B------:R-:W-:Y:S02]  /*142e0*/  IMAD.MOV.U32 R155, RZ, RZ, R209 ;  /* 0x000000ffff9b7224 */ /* 0x000fe400078e00d1 */
[----:B------:R-:W-:Y:S02]  /*142f0*/  FMUL.FTZ R49, R101, R157 ;  /* 0x0000009d65317220 */ /* 0x000fe40000410000 */
[C---:B------:R-:W-:Y:S02]  /*14300*/  FMUL.FTZ R58, R0.reuse, R166 ;  /* 0x000000a6003a7220 */ /* 0x040fe40000410000 */
[----:B------:R-:W-:Y:S01]  /*14310*/  FMUL.FTZ R60, R3, R168 ;  /* 0x000000a8033c7220 */ /* 0x000fe20000410000 */
[C---:B------:R-:W-:Y:S01]  /*14320*/  HMMA.16816.F32.BF16 R40, R180.reuse, R52, R40 ;  /* 0x00000034b428723c */ /* 0x040fe20000041828 */
[----:B-1----:R-:W-:Y:S03]  /*14330*/  FFMA.FTZ R2, R59, c[0x0][0x23c], -R109 ;  /* 0x00008f003b027a23 */ /* 0x002fe6000001086d */
[----:B------:R-:W-:Y:S01]  /*14340*/  FMUL.FTZ R59, R0, R167 ;  /* 0x000000a7003b7220 */ /* 0x000fe20000410000 */
[----:B------:R1:W1:Y:S01]  /*14350*/  MUFU.EX2 R242, R2 ;  /* 0x0000000200f27308 */ /* 0x0002620000000800 */
[----:B------:R-:W-:Y:S02]  /*14360*/  FMUL.FTZ R61, R3, R169 ;  /* 0x000000a9033d7220 */ /* 0x000fe40000410000 */
[-C--:B------:R-:W-:Y:S01]  /*14370*/  HMMA.16816.F32.BF16 R44, R180, R54.reuse, R44 ;  /* 0x00000036b42c723c */ /* 0x080fe2000004182c */
[----:B------:R-:W-:Y:S03]  /*14380*/  IMAD.MOV.U32 R153, RZ, RZ, R48 ;  /* 0x000000ffff997224 */ /* 0x000fe600078e0030 */
[C---:B------:R-:W-:Y:S02]  /*14390*/  FMUL.FTZ R48, R101.reuse, R156 ;  /* 0x0000009c65307220 */ /* 0x040fe40000410000 */
[----:B------:R-:W-:Y:S02]  /*143a0*/  IMAD.MOV.U32 R156, RZ, RZ, R66 ;  /* 0x000000ffff9c7224 */ /* 0x000fe400078e0042 */
[C---:B------:R-:W-:Y:S03]  /*143b0*/  FMUL.FTZ R66, R100.reuse, R174 ;  /* 0x000000ae64427220 */ /* 0x040fe60000410000 */
[C---:B------:R-:W-:Y:S01]  /*143c0*/  HMMA.16816.F32.BF16 R48, R176.reuse, R54, R48 ;  /* 0x00000036b030723c */ /* 0x040fe20000041830 */
[C---:B------:R-:W-:Y:S02]  /*143d0*/  FMUL.FTZ R52, R101.reuse, R160 ;  /* 0x000000a065347220 */ /* 0x040fe40000410000 */
[C---:B------:R-:W-:Y:S02]  /*143e0*/  FMUL.FTZ R53, R101.reuse, R161 ;  /* 0x000000a165357220 */ /* 0x040fe40000410000 */
[----:B------:R-:W-:Y:S02]  /*143f0*/  IMAD.MOV.U32 R148, RZ, RZ, R57 ;  /* 0x000000ffff947224 */ /* 0x000fe400078e0039 */
[C---:B------:R-:W-:Y:S02]  /*14400*/  FMUL.FTZ R54, R100.reuse, R162 ;  /* 0x000000a264367220 */ /* 0x040fe40000410000 */
[----:B------:R-:W-:Y:S03]  /*14410*/  FMUL.FTZ R55, R100, R163 ;  /* 0x000000a364377220 */ /* 0x000fe60000410000 */
[----:B-1----:R-:W-:Y:S02]  /*14420*/  FFMA.FTZ R2, R64, c[0x0][0x23c], -R110 ;  /* 0x00008f0040027a23 */ /* 0x002fe4000001086e */
[----:B------:R-:W-:Y:S02]  /*14430*/  FMUL.FTZ R64, R101, R172 ;  /* 0x000000ac65407220 */ /* 0x000fe40000410000 */
[-C--:B---3--:R-:W-:Y:S01]  /*14440*/  HMMA.16816.F32.BF16 R52, R176, R112.reuse, R52 ;  /* 0x00000070b034723c */ /* 0x088fe20000041834 */
[----:B------:R1:W-:Y:S01]  /*14450*/  MUFU.EX2 R241, R2 ;  /* 0x0000000200f17308 */ /* 0x0003e20000000800 */
[C---:B------:R-:W-:Y:S02]  /*14460*/  FMUL.FTZ R57, R3.reuse, R165 ;  /* 0x000000a503397220 */ /* 0x040fe40000410000 */
[----:B------:R-:W-:Y:S02]  /*14470*/  IMAD.MOV.U32 R149, RZ, RZ, R56 ;  /* 0x000000ffff957224 */ /* 0x000fe400078e0038 */
[C---:B------:R-:W-:Y:S02]  /*14480*/  FMUL.FTZ R56, R3.reuse, R164 ;  /* 0x000000a403387220 */ /* 0x040fe40000410000 */
[C---:B------:R-:W-:Y:S04]  /*14490*/  FMUL.FTZ R62, R0.reuse, R170 ;  /* 0x000000aa003e7220 */ /* 0x040fe80000410000 */
[C---:B------:R-:W-:Y:S01]  /*144a0*/  FMUL.FTZ R63, R0.reuse, R171 ;  /* 0x000000ab003f7220 */ /* 0x040fe20000410000 */
[C---:B------:R-:W-:Y:S01]  /*144b0*/  HMMA.16816.F32.BF16 R56, R180.reuse, R112, R56 ;  /* 0x00000070b438723c */ /* 0x040fe20000041838 */
[C---:B------:R-:W-:Y:S02]  /*144c0*/  FMUL.FTZ R72, R3.reuse, R72 ;  /* 0x0000004803487220 */ /* 0x040fe40000410000 */
[C---:B------:R-:W-:Y:S02]  /*144d0*/  FMUL.FTZ R73, R3.reuse, R73 ;  /* 0x0000004903497220 */ /* 0x040fe40000410000 */
[C---:B------:R-:W-:Y:S02]  /*144e0*/  FMUL.FTZ R74, R0.reuse, R74 ;  /* 0x0000004a004a7220 */ /* 0x040fe40000410000 */
[C---:B------:R-:W-:Y:S01]  /*144f0*/  FMUL.FTZ R75, R0.reuse, R75 ;  /* 0x0000004b004b7220 */ /* 0x040fe20000410000 */
[-C--:B------:R-:W-:Y:S01]  /*14500*/  HMMA.16816.F32.BF16 R60, R180, R114.reuse, R60 ;  /* 0x00000072b43c723c */ /* 0x080fe2000004183c */
[----:B------:R-:W-:Y:S03]  /*14510*/  FMUL.FTZ R76, R3, R76 ;  /* 0x0000004c034c7220 */ /* 0x000fe60000410000 */
[----:B-1----:R-:W-:Y:S02]  /*14520*/  FFMA.FTZ R2, R65, c[0x0][0x23c], -R110 ;  /* 0x00008f0041027a23 */ /* 0x002fe4000001086e */
[----:B------:R-:W-:Y:S02]  /*14530*/  FMUL.FTZ R65, R101, R173 ;  /* 0x000000ad65417220 */ /* 0x000fe40000410000 */
[----:B------:R1:W3:Y:S01]  /*14540*/  MUFU.EX2 R240, R2 ;  /* 0x0000000200f07308 */ /* 0x0002e20000000800 */
[----:B------:R-:W-:Y:S03]  /*14550*/  LDSM.16.MT88.4 R172, [R222+0xac00] ;  /* 0x00ac0000deac783b */ /* 0x000fe60000004200 */
[C---:B------:R-:W-:Y:S01]  /*14560*/  FMUL.FTZ R77, R3.reuse, R77 ;  /* 0x0000004d034d7220 */ /* 0x040fe20000410000 */
[C---:B------:R-:W-:Y:S01]  /*14570*/  HMMA.16816.F32.BF16 R64, R176.reuse, R114, R64 ;  /* 0x00000072b040723c */ /* 0x040fe20000041840 */
[C---:B------:R-:W-:Y:S02]  /*14580*/  FMUL.FTZ R78, R0.reuse, R78 ;  /* 0x0000004e004e7220 */ /* 0x040fe40000410000 */
[C---:B------:R-:W-:Y:S01]  /*14590*/  FMUL.FTZ R79, R0.reuse, R79 ;  /* 0x0000004f004f7220 */ /* 0x040fe20000410000 */
[----:B------:R-:W3:Y:S01]  /*145a0*/  LDSM.16.MT88.4 R112, [R222+0xb000] ;  /* 0x00b00000de70783b */ /* 0x000ee20000004200 */
[C---:B------:R-:W-:Y:S02]  /*145b0*/  FMUL.FTZ R88, R3.reuse, R88 ;  /* 0x0000005803587220 */ /* 0x040fe40000410000 */
[C---:B------:R-:W-:Y:S01]  /*145c0*/  FMUL.FTZ R89, R3.reuse, R89 ;  /* 0x0000005903597220 */ /* 0x040fe20000410000 */
[-C--:B--2---:R-:W-:Y:S01]  /*145d0*/  HMMA.16816.F32.BF16 R68, R176, R116.reuse, R68 ;  /* 0x00000074b044723c */ /* 0x084fe20000041844 */
[C---:B------:R-:W-:Y:S03]  /*145e0*/  FMUL.FTZ R90, R0.reuse, R90 ;  /* 0x0000005a005a7220 */ /* 0x040fe60000410000 */
[C---:B------:R-:W-:Y:S02]  /*145f0*/  FMUL.FTZ R91, R0.reuse, R91 ;  /* 0x0000005b005b7220 */ /* 0x040fe40000410000 */
[C---:B------:R-:W-:Y:S02]  /*14600*/  FMUL.FTZ R92, R3.reuse, R92 ;  /* 0x0000005c035c7220 */ /* 0x040fe40000410000 */
[C---:B------:R-:W-:Y:S01]  /*14610*/  HMMA.16816.F32.BF16 R72, R180.reuse, R116, R72 ;  /* 0x00000074b448723c */ /* 0x040fe20000041848 */
[----:B------:R-:W-:Y:S03]  /*14620*/  FMUL.FTZ R93, R3, R93 ;  /* 0x0000005d035d7220 */ /* 0x000fe60000410000 */
[----:B-1----:R-:W-:Y:S02]  /*14630*/  FFMA.FTZ R2, R185, c[0x0][0x23c], -R111 ;  /* 0x00008f00b9027a23 */ /* 0x002fe4000001086f */
[C---:B------:R-:W-:Y:S02]  /*14640*/  FMUL.FTZ R94, R0.reuse, R94 ;  /* 0x0000005e005e7220 */ /* 0x040fe40000410000 */
[-C--:B------:R-:W-:Y:S01]  /*14650*/  HMMA.16816.F32.BF16 R76, R180, R118.reuse, R76 ;  /* 0x00000076b44c723c */ /* 0x080fe2000004184c */
[----:B------:R1:W-:Y:S03]  /*14660*/  MUFU.EX2 R239, R2 ;  /* 0x0000000200ef7308 */ /* 0x0003e60000000800 */
[----:B------:R-:W-:Y:S02]  /*14670*/  FMUL.FTZ R95, R0, R95 ;  /* 0x0000005f005f7220 */ /* 0x000fe40000410000 */
[C---:B------:R-:W-:Y:S02]  /*14680*/  FMUL.FTZ R87, R100.reuse, R87 ;  /* 0x0000005764577220 */ /* 0x040fe40000410000 */
[C---:B------:R-:W-:Y:S01]  /*14690*/  HMMA.16816.F32.BF16 R80, R176.reuse, R118, R80 ;  /* 0x00000076b050723c */ /* 0x040fe20000041850 */
[----:B------:R-:W2:Y:S03]  /*146a0*/  LDSM.16.MT88.4 R116, [R220+0x9400] ;  /* 0x00940000dc74783b */ /* 0x000ea60000004200 */
[C---:B------:R-:W-:Y:S02]  /*146b0*/  FMUL.FTZ R96, R101.reuse, R96 ;  /* 0x0000006065607220 */ /* 0x040fe40000410000 */
[----:B------:R-:W-:Y:S02]  /*146c0*/  FMUL.FTZ R97, R101, R97 ;  /* 0x0000006165617220 */ /* 0x000fe40000410000 */
[C---:B------:R-:W-:Y:S01]  /*146d0*/  FMUL.FTZ R98, R100.reuse, R98 ;  /* 0x0000006264627220 */ /* 0x040fe20000410000 */
[-C--:B---3--:R-:W-:Y:S03]  /*146e0*/  HMMA.16816.F32.BF16 R84, R176, R112.reuse, R84 ;  /* 0x00000070b054723c */ /* 0x088fe60000041854 */
[----:B------:R-:W-:Y:S02]  /*146f0*/  FMUL.FTZ R99, R100, R99 ;  /* 0x0000006364637220 */ /* 0x000fe40000410000 */
[----:B------:R-:W-:Y:S02]  /*14700*/  FFMA.FTZ R106, R208, c[0x0][0x23c], -R109 ;  /* 0x00008f00d06a7a23 */ /* 0x000fe4000001086d */
[--C-:B-1----:R-:W-:Y:S02]  /*14710*/  FFMA.FTZ R2, R186, c[0x0][0x23c], -R111.reuse ;  /* 0x00008f00ba027a23 */ /* 0x102fe4000001086f */
[----:B------:R1:W-:Y:S01]  /*14720*/  MUFU.EX2 R208, R106 ;  /* 0x0000006a00d07308 */ /* 0x0003e20000000800 */
[C---:B------:R-:W-:Y:S07]  /*14730*/  HMMA.16816.F32.BF16 R88, R180.reuse, R112, R88 ;  /* 0x00000070b458723c */ /* 0x040fee0000041858 */
[----:B----4-:R-:W-:Y:S01]  /*14740*/  F2FP.BF16.PACK_AB R112, R246, R247 ;  /* 0x000000f7f670723e */ /* 0x010fe200000010ff */
[-C--:B------:R-:W-:Y:S01]  /*14750*/  HMMA.16816.F32.BF16 R92, R180, R114.reuse, R92 ;  /* 0x00000072b45c723c */ /* 0x080fe2000004185c */
[----:B------:R3:W4:Y:S01]  /*14760*/  MUFU.EX2 R238, R2 ;  /* 0x0000000200ee7308 */ /* 0x0007220000000800 */
[----:B------:R-:W-:Y:S02]  /*14770*/  LDSM.16.MT88.4 R180, [R220+0xbc00] ;  /* 0x00bc0000dcb4783b */ /* 0x000fe40000004200 */
[----:B-----5:R-:W-:Y:S04]  /*14780*/  F2FP.BF16.PACK_AB R113, R244, R245 ;  /* 0x000000f5f471723e */ /* 0x020fe800000010ff */
[----:B------:R-:W-:Y:S07]  /*14790*/  HMMA.16816.F32.BF16 R96, R176, R114, R96 ;  /* 0x00000072b060723c */ /* 0x000fee0000041860 */
[----:B------:R-:W-:Y:S01]  /*147a0*/  F2FP.BF16.PACK_AB R114, R242, R243 ;  /* 0x000000f3f272723e */ /* 0x000fe200000010ff */
[--C-:B-1----:R-:W-:Y:S01]  /*147b0*/  FFMA.FTZ R106, R203, c[0x0][0x23c], -R111.reuse ;  /* 0x00008f00cb6a7a23 */ /* 0x102fe2000001086f */
[----:B------:R-:W-:Y:S03]  /*147c0*/  F2FP.BF16.PACK_AB R115, R240, R241 ;  /* 0x000000f1f073723e */ /* 0x000fe600000010ff */
[----:B------:R-:W-:Y:S04]  /*147d0*/  MUFU.EX2 R203, R106 ;  /* 0x0000006a00cb7308 */ /* 0x000fe80000000800 */
[-C--:B--2---:R-:W-:Y:S01]  /*147e0*/  HMMA.16816.F32.BF16 R4, R112, R116.reuse, R4 ;  /* 0x000000747004723c */ /* 0x084fe20000041804 */
[--C-:B---3--:R-:W-:Y:S01]  /*147f0*/  FFMA.FTZ R2, R190, c[0x0][0x23c], -R111.reuse ;  /* 0x00008f00be027a23 */ /* 0x108fe2000001086f */
[----:B----4-:R-:W-:Y:S04]  /*14800*/  F2FP.BF16.PACK_AB R120, R238, R239 ;  /* 0x000000efee78723e */ /* 0x010fe800000010ff */
        /* <DEDUP_REMOVED lines=45> */
[--C-:B--2---:R-:W-:Y:S03]  /*14ae0*/  FFMA.FTZ R2, R218, c[0x0][0x23c], -R110.reuse ;  /* 0x00008f00da027a23 */ /* 0x104fe6000001086e */
[----:B------:R-:W-:Y:S04]  /*14af0*/  IMAD.MOV.U32 R218, RZ, RZ, R147 ;  /* 0x000000ffffda7224 */ /* 0x000fe800078e0093 */
[-C--:B------:R-:W-:Y:S01]  /*14b00*/  HMMA.16816.F32.BF16 R76, R120, R126.reuse, R76 ;  /* 0x0000007e784c723c */ /* 0x080fe2000004184c */
[----:B------:R1:W-:Y:S01]  /*14b10*/  MUFU.EX2 R207, R2 ;  /* 0x0000000200cf7308 */ /* 0x0003e20000000800 */
[----:B------:R-:W-:Y:S06]  /*14b20*/  ISETP.GT.AND P0, PT, R235, R218, PT ;  /* 0x000000daeb00720c */ /* 0x000fec0003f04270 */
[C---:B------:R-:W-:Y:S01]  /*14b30*/  HMMA.16816.F32.BF16 R80, R112.reuse, R126, R80 ;  /* 0x0000007e7050723c */ /* 0x040fe20000041850 */
[----:B------:R-:W2:Y:S07]  /*14b40*/  LDSM.16.MT88.4 R124, [R222+0x9800] ;  /* 0x00980000de7c783b */ /* 0x000eae0000004200 */
[-C--:B---3--:R-:W-:Y:S08]  /*14b50*/  HMMA.16816.F32.BF16 R84, R112, R128.reuse, R84 ;  /* 0x000000807054723c */ /* 0x088ff00000041854 */
[C---:B------:R-:W-:Y:S01]  /*14b60*/  HMMA.16816.F32.BF16 R88, R120.reuse, R128, R88 ;  /* 0x000000807858723c */ /* 0x040fe20000041858 */
[----:B-1----:R-:W-:Y:S03]  /*14b70*/  FFMA.FTZ R2, R236, c[0x0][0x23c], -R110 ;  /* 0x00008f00ec027a23 */ /* 0x002fe6000001086e */
[----:B------:R-:W-:Y:S01]  /*14b80*/  IMAD.MOV.U32 R236, RZ, RZ, R146 ;  /* 0x000000ffffec7224 */ /* 0x000fe200078e0092 */
[----:B------:R1:W3:Y:S01]  /*14b90*/  MUFU.EX2 R206, R2 ;  /* 0x0000000200ce7308 */ /* 0x0002e20000000800 */
[----:B------:R-:W-:Y:S02]  /*14ba0*/  IMAD.MOV.U32 R146, RZ, RZ, R145 ;  /* 0x000000ffff927224 */ /* 0x000fe400078e0091 */
[-C--:B------:R-:W-:Y:S01]  /*14bb0*/  HMMA.16816.F32.BF16 R92, R120, R130.reuse, R92 ;  /* 0x00000082785c723c */ /* 0x080fe2000004185c */
[----:B------:R-:W-:Y:S03]  /*14bc0*/  IMAD.MOV.U32 R145, RZ, RZ, R144 ;  /* 0x000000ffff917224 */ /* 0x000fe600078e0090 */
[----:B------:R-:W-:Y:S02]  /*14bd0*/  IMAD.MOV.U32 R144, RZ, RZ, R143 ;  /* 0x000000ffff907224 */ /* 0x000fe400078e008f */
[----:B------:R-:W-:Y:S02]  /*14be0*/  IMAD.MOV.U32 R143, RZ, RZ, R142 ;  /* 0x000000ffff8f7224 */ /* 0x000fe400078e008e */
[----:B------:R-:W-:Y:S01]  /*14bf0*/  HMMA.16816.F32.BF16 R96, R112, R130, R96 ;  /* 0x000000827060723c */ /* 0x000fe20000041860 */
[----:B------:R-:W2:Y:S03]  /*14c00*/  LDSM.16.MT88.4 R128, [R220+0xa800] ;  /* 0x00a80000dc80783b */ /* 0x000ea60000004200 */
[----:B------:R-:W-:Y:S02]  /*14c10*/  IMAD.MOV.U32 R142, RZ, RZ, R141 ;  /* 0x000000ffff8e7224 */ /* 0x000fe400078e008d */
[----:B------:R-:W-:Y:S01]  /*14c20*/  IMAD.MOV.U32 R141, RZ, RZ, R140 ;  /* 0x000000ffff8d7224 */ /* 0x000fe200078e008c */
[----:B------:R-:W-:Y:S01]  /*14c30*/  F2FP.BF16.PACK_AB R112, R213, R212 ;  /* 0x000000d4d570723e */ /* 0x000fe200000010ff */
[----:B------:R-:W-:Y:S01]  /*14c40*/  IMAD.MOV.U32 R140, RZ, RZ, R139 ;  /* 0x000000ffff8c7224 */ /* 0x000fe200078e008b */
[----:B-----5:R-:W-:Y:S03]  /*14c50*/  F2FP.BF16.PACK_AB R113, R209, R211 ;  /* 0x000000d3d171723e */ /* 0x020fe600000010ff */
[----:B----4-:R-:W-:Y:S01]  /*14c60*/  F2FP.BF16.PACK_AB R114, R208, R210 ;  /* 0x000000d2d072723e */ /* 0x010fe200000010ff */
[----:B-1----:R-:W-:Y:S01]  /*14c70*/  FFMA.FTZ R2, R202, c[0x0][0x23c], -R111 ;  /* 0x00008f00ca027a23 */ /* 0x002fe2000001086f */
[----:B---3--:R-:W-:Y:S01]  /*14c80*/  F2FP.BF16.PACK_AB R115, R206, R207 ;  /* 0x000000cfce73723e */ /* 0x008fe200000010ff */
[----:B------:R-:W-:Y:S02]  /*14c90*/  IMAD.MOV.U32 R147, RZ, RZ, R143 ;  /* 0x000000ffff937224 */ /* 0x000fe400078e008f */
[----:B------:R1:W3:Y:S01]  /*14ca0*/  MUFU.EX2 R205, R2 ;  /* 0x0000000200cd7308 */ /* 0x0002e20000000800 */
[----:B------:R-:W-:Y:S02]  /*14cb0*/  IMAD.MOV.U32 R139, RZ, RZ, R137 ;  /* 0x000000ffff8b7224 */ /* 0x000fe400078e0089 */
[----:B------:R-:W-:Y:S01]  /*14cc0*/  IMAD.MOV.U32 R137, RZ, RZ, R135 ;  /* 0x000000ffff897224 */ /* 0x000fe200078e0087 */
        /* <DEDUP_REMOVED lines=16> */
[----:B-1----:R-:W-:Y:S01]  /*14dd0*/  FFMA.FTZ R2, R154, c[0x0][0x23c], -R109 ;  /* 0x00008f009a027a23 */ /* 0x002fe2000001086d */
[----:B---3--:R-:W-:Y:S01]  /*14de0*/  F2FP.BF16.PACK_AB R123, R198, R200 ;  /* 0x000000c8c67b723e */ /* 0x008fe200000010ff */
[----:B------:R-:W-:Y:S02]  /*14df0*/  IMAD.MOV.U32 R154, RZ, RZ, R132 ;  /* 0x000000ffff9a7224 */ /* 0x000fe400078e0084 */
[----:B------:R-:W-:Y:S04]  /*14e00*/  IMAD.MOV.U32 R132, RZ, RZ, R197 ;  /* 0x000000ffff847224 */ /* 0x000fe800078e00c5 */
[----:B------:R1:W-:Y:S01]  /*14e10*/  MUFU.EX2 R197, R2 ;  /* 0x0000000200c57308 */ /* 0x0003e20000000800 */
[C---:B------:R-:W-:Y:S08]  /*14e20*/  HMMA.16816.F32.BF16 R8, R120.reuse, R116, R8 ;  /* 0x000000747808723c */ /* 0x040ff00000041808 */
[-C--:B------:R-:W-:Y:S08]  /*14e30*/  HMMA.16816.F32.BF16 R12, R120, R118.reuse, R12 ;  /* 0x00000076780c723c */ /* 0x080ff0000004180c */
[C---:B------:R-:W-:Y:S01]  /*14e40*/  HMMA.16816.F32.BF16 R16, R112.reuse, R118, R16 ;  /* 0x000000767010723c */ /* 0x040fe20000041810 */
[----:B------:R-:W3:Y:S03]  /*14e50*/  LDSM.16.MT88.4 R116, [R222+0xa800] ;  /* 0x00a80000de74783b */ /* 0x000ee60000004200 */
[--C-:B-1----:R-:W-:Y:S04]  /*14e60*/  FFMA.FTZ R2, R156, c[0x0][0x23c], -R109.reuse ;  /* 0x00008f009c027a23 */ /* 0x102fe8000001086d */
[-C--:B--2---:R-:W-:Y:S01]  /*14e70*/  HMMA.16816.F32.BF16 R20, R112, R124.reuse, R20 ;  /* 0x0000007c7014723c */ /* 0x084fe20000041814 */
[----:B------:R-:W-:Y:S01]  /*14e80*/  LDSM.16.MT88.4 R156, [R220+0xac00] ;  /* 0x00ac0000dc9c783b */ /* 0x000fe20000004200 */
[----:B------:R1:W-:Y:S06]  /*14e90*/  MUFU.EX2 R196, R2 ;  /* 0x0000000200c47308 */ /* 0x0003ec0000000800 */
[C---:B------:R-:W-:Y:S08]  /*14ea0*/  HMMA.16816.F32.BF16 R24, R120.reuse, R124, R24 ;  /* 0x0000007c7818723c */ /* 0x040ff00000041818 */
[-C--:B------:R-:W-:Y:S08]  /*14eb0*/  HMMA.16816.F32.BF16 R28, R120, R126.reuse, R28 ;  /* 0x0000007e781c723c */ /* 0x080ff0000004181c */
[C---:B------:R-:W-:Y:S01]  /*14ec0*/  HMMA.16816.F32.BF16 R32, R112.reuse, R126, R32 ;  /* 0x0000007e7020723c */ /* 0x040fe20000041820 */
[----:B------:R-:W2:Y:S03]  /*14ed0*/  LDSM.16.MT88.4 R124, [R220+0xb800] ;  /* 0x00b80000dc7c783b */ /* 0x000ea60000004200 */
[--C-:B-1----:R-:W-:Y:S04]  /*14ee0*/  FFMA.FTZ R2, R155, c[0x0][0x23c], -R110.reuse ;  /* 0x00008f009b027a23 */ /* 0x102fe8000001086e */
[-C--:B------:R-:W-:Y:S01]  /*14ef0*/  HMMA.16816.F32.BF16 R36, R112, R128.reuse, R36 ;  /* 0x000000807024723c */ /* 0x080fe20000041824 */
[----:B------:R1:W-:Y:S07]  /*14f00*/  MUFU.EX2 R195, R2 ;  /* 0x0000000200c37308 */ /* 0x0003ee0000000800 */
[C---:B------:R-:W-:Y:S08]  /*14f10*/  HMMA.16816.F32.BF16 R40, R120.reuse, R128, R40 ;  /* 0x000000807828723c */ /* 0x040ff00000041828 */
[-C--:B------:R-:W-:Y:S08]  /*14f20*/  HMMA.16816.F32.BF16 R44, R120, R130.reuse, R44 ;  /* 0x00000082782c723c */ /* 0x080ff0000004182c */
[C---:B------:R-:W-:Y:S01]  /*14f30*/  HMMA.16816.F32.BF16 R48, R112.reuse, R130, R48 ;  /* 0x000000827030723c */ /* 0x040fe20000041830 */
[--C-:B-1----:R-:W-:Y:S01]  /*14f40*/  FFMA.FTZ R2, R154, c[0x0][0x23c], -R110.reuse ;  /* 0x00008f009a027a23 */ /* 0x102fe2000001086e */
[----:B------:R-:W1:Y:S03]  /*14f50*/  LDSM.16.MT88.4 R128, [R222+0xb800] ;  /* 0x00b80000de80783b */ /* 0x000e660000004200 */
[----:B------:R4:W5:Y:S03]  /*14f60*/  MUFU.EX2 R193, R2 ;  /* 0x0000000200c17308 */ /* 0x0009660000000800 */
[-C--:B---3--:R-:W-:Y:S08]  /*14f70*/  HMMA.16816.F32.BF16 R52, R112, R116.reuse, R52 ;  /* 0x000000747034723c */ /* 0x088ff00000041834 */
[C---:B------:R-:W-:Y:S08]  /*14f80*/  HMMA.16816.F32.BF16 R56, R120.reuse, R116, R56 ;  /* 0x000000747838723c */ /* 0x040ff00000041838 */
[-C--:B------:R-:W-:Y:S01]  /*14f90*/  HMMA.16816.F32.BF16 R60, R120, R118.reuse, R60 ;  /* 0x00000076783c723c */ /* 0x080fe2000004183c */
[--C-:B----4-:R-:W-:Y:S03]  /*14fa0*/  FFMA.FTZ R2, R153, c[0x0][0x23c], -R109.reuse ;  /* 0x00008f0099027a23 */ /* 0x110fe6000001086d */
[----:B------:R-:W-:Y:S04]  /*14fb0*/  FFMA.FTZ R109, R152, c[0x0][0x23c], -R109 ;  /* 0x00008f00986d7a23 */ /* 0x000fe8000001086d */
[C---:B------:R-:W-:Y:S01]  /*14fc0*/  HMMA.16816.F32.BF16 R64, R112.reuse, R118, R64 ;  /* 0x000000767040723c */ /* 0x040fe20000041840 */
[----:B------:R3:W-:Y:S07]  /*14fd0*/  MUFU.EX2 R194, R2 ;  /* 0x0000000200c27308 */ /* 0x0007ee0000000800 */
[-C--:B--2---:R-:W-:Y:S03]  /*14fe0*/  HMMA.16816.F32.BF16 R68, R112, R124.reuse, R68 ;  /* 0x0000007c7044723c */ /* 0x084fe60000041844 */
[----:B------:R5:W2:Y:S05]  /*14ff0*/  MUFU.EX2 R192, R109 ;  /* 0x0000006d00c07308 */ /* 0x000aaa0000000800 */
[C---:B------:R-:W-:Y:S08]  /*15000*/  HMMA.16816.F32.BF16 R72, R120.reuse, R124, R72 ;  /* 0x0000007c7848723c */ /* 0x040ff00000041848 */
[-C--:B------:R-:W-:Y:S01]  /*15010*/  HMMA.16816.F32.BF16 R76, R120, R126.reuse, R76 ;  /* 0x0000007e784c723c */ /* 0x080fe2000004184c */
[--C-:B---3--:R-:W-:Y:S03]  /*15020*/  FFMA.FTZ R2, R151, c[0x0][0x23c], -R110.reuse ;  /* 0x00008f0097027a23 */ /* 0x108fe6000001086e */
[----:B------:R-:W-:Y:S01]  /*15030*/  FFMA.FTZ R110, R150, c[0x0][0x23c], -R110 ;  /* 0x00008f00966e7a23 */ /* 0x000fe2000001086e */
[----:B------:R3:W-:Y:S03]  /*15040*/  MUFU.EX2 R191, R2 ;  /* 0x0000000200bf7308 */ /* 0x0007e60000000800 */
[C---:B------:R-:W-:Y:S01]  /*15050*/  HMMA.16816.F32.BF16 R80, R112.reuse, R126, R80 ;  /* 0x0000007e7050723c */ /* 0x040fe20000041850 */
[----:B-----5:R-:W-:Y:S06]  /*15060*/  F2FP.BF16.PACK_AB R109, R193, R195 ;  /* 0x000000c3c16d723e */ /* 0x020fec00000010ff */
[----:B------:R2:W-:Y:S01]  /*15070*/  MUFU.EX2 R190, R110 ;  /* 0x0000006e00be7308 */ /* 0x0005e20000000800 */
[-C--:B-1----:R-:W-:Y:S08]  /*15080*/  HMMA.16816.F32.BF16 R84, R112, R128.reuse, R84 ;  /* 0x000000807054723c */ /* 0x082ff00000041854 */
[C---:B------:R-:W-:Y:S01]  /*15090*/  HMMA.16816.F32.BF16 R88, R120.reuse, R128, R88 ;  /* 0x000000807858723c */ /* 0x040fe20000041858 */
[----:B---3--:R-:W-:Y:S03]  /*150a0*/  FFMA.FTZ R2, R149, c[0x0][0x23c], -R111 ;  /* 0x00008f0095027a23 */ /* 0x008fe6000001086f */
[----:B------:R-:W-:Y:S04]  /*150b0*/  IMAD.MOV.U32 R149, RZ, RZ, R145 ;  /* 0x000000ffff957224 */ /* 0x000fe800078e0091 */
[-C--:B------:R-:W-:Y:S01]  /*150c0*/  HMMA.16816.F32.BF16 R92, R120, R130.reuse, R92 ;  /* 0x00000082785c723c */ /* 0x080fe2000004185c */
[----:B------:R1:W-:Y:S03]  /*150d0*/  MUFU.EX2 R188, R2 ;  /* 0x0000000200bc7308 */ /* 0x0003e60000000800 */
[----:B------:R-:W-:Y:S01]  /*150e0*/  IMAD.MOV.U32 R145, RZ, RZ, R141 ;  /* 0x000000ffff917224 */ /* 0x000fe200078e008d */
[----:B--2---:R-:W-:Y:S03]  /*150f0*/  F2FP.BF16.PACK_AB R110, R192, R194 ;  /* 0x000000c2c06e723e */ /* 0x004fe600000010ff */
[----:B------:R-:W-:Y:S01]  /*15100*/  HMMA.16816.F32.BF16 R96, R112, R130, R96 ;  /* 0x000000827060723c */ /* 0x000fe20000041860 */
[--C-:B-1----:R-:W-:Y:S03]  /*15110*/  FFMA.FTZ R2, R148, c[0x0][0x23c], -R111.reuse ;  /* 0x00008f0094027a23 */ /* 0x102fe6000001086f */
[----:B------:R-:W-:Y:S01]  /*15120*/  IMAD.MOV.U32 R148, RZ, RZ, R144 ;  /* 0x000000ffff947224 */ /* 0x000fe200078e0090 */
[----:B------:R1:W2:Y:S01]  /*15130*/  MUFU.EX2 R189, R2 ;  /* 0x0000000200bd7308 */ /* 0x0002a20000000800 */
[----:B------:R-:W-:Y:S02]  /*15140*/  IMAD.MOV.U32 R144, RZ, RZ, R140 ;  /* 0x000000ffff907224 */ /* 0x000fe400078e008c */
[--C-:B-1----:R-:W-:Y:S01]  /*15150*/  FFMA.FTZ R2, R252, c[0x0][0x23c], -R111.reuse ;  /* 0x00008f00fc027a23 */ /* 0x102fe2000001086f */
[----:B--2---:R-:W-:Y:S03]  /*15160*/  F2FP.BF16.PACK_AB R176, R189, R188 ;  /* 0x000000bcbdb0723e */ /* 0x004fe600000010ff */
[----:B------:R-:W-:Y:S03]  /*15170*/  IMAD.MOV.U32 R252, RZ, RZ, R134 ;  /* 0x000000fffffc7224 */ /* 0x000fe600078e0086 */
[----:B------:R1:W-:Y:S01]  /*15180*/  MUFU.EX2 R187, R2 ;  /* 0x0000000200bb7308 */ /* 0x0003e20000000800 */
[----:B------:R-:W-:Y:S02]  /*15190*/  FFMA.FTZ R111, R250, c[0x0][0x23c], -R111 ;  /* 0x00008f00fa6f7a23 */ /* 0x000fe4000001086f */
[----:B------:R-:W-:Y:S07]  /*151a0*/  IMAD.MOV.U32 R250, RZ, RZ, R133 ;  /* 0x000000fffffa7224 */ /* 0x000fee00078e0085 */
[----:B------:R2:W3:Y:S01]  /*151b0*/  MUFU.EX2 R186, R111 ;  /* 0x0000006f00ba7308 */ /* 0x0004e20000000800 */
[----:B-1----:R-:W-:Y:S02]  /*151c0*/  FFMA.FTZ R2, R249, c[0x0][0x23c], -R184 ;  /* 0x00008f00f9027a23 */ /* 0x002fe400000108b8 */
[----:B------:R-:W-:Y:S07]  /*151d0*/  IMAD.MOV.U32 R249, RZ, RZ, R132 ;  /* 0x000000fffff97224 */ /* 0x000fee00078e0084 */
[----:B------:R1:W-:Y:S01]  /*151e0*/  MUFU.EX2 R185, R2 ;  /* 0x0000000200b97308 */ /* 0x0003e20000000800 */
[----:B------:R-:W4:Y:S01]  /*151f0*/  LDSM.16.MT88.4 R132, [R220+0x9c00] ;  /* 0x009c0000dc84783b */ /* 0x000f220000004200 */
[----:B--2---:R-:W-:Y:S02]  /*15200*/  F2FP.BF16.PACK_AB R111, R190, R191 ;  /* 0x000000bfbe6f723e */ /* 0x004fe400000010ff */
[----:B---3--:R-:W-:Y:S01]  /*15210*/  F2FP.BF16.PACK_AB R178, R186, R187 ;  /* 0x000000bbbab2723e */ /* 0x008fe200000010ff */
[--C-:B-1----:R-:W-:Y:S02]  /*15220*/  FFMA.FTZ R2, R248, c[0x0][0x23c], -R184.reuse ;  /* 0x00008f00f8027a23 */ /* 0x102fe400000108b8 */
[----:B------:R-:W-:Y:S03]  /*15230*/  IMAD.MOV.U32 R248, RZ, RZ, R107 ;  /* 0x000000fffff87224 */ /* 0x000fe600078e006b */
[----:B------:R1:W2:Y:S02]  /*15240*/  MUFU.EX2 R107, R2 ;  /* 0x00000002006b7308 */ /* 0x0002a40000000800 */
[--C-:B-1----:R-:W-:Y:S01]  /*15250*/  FFMA.FTZ R2, R251, c[0x0][0x23c], -R184.reuse ;  /* 0x00008f00fb027a23 */ /* 0x102fe200000108b8 */
[----:B--2---:R-:W-:Y:S01]  /*15260*/  F2FP.BF16.PACK_AB R177, R107, R185 ;  /* 0x000000b96bb1723e */ /* 0x004fe200000010ff */
[----:B------:R-:W-:Y:S01]  /*15270*/  FFMA.FTZ R184, R108, c[0x0][0x23c], -R184 ;  /* 0x00008f006cb87a23 */ /* 0x000fe200000108b8 */
[----:B------:R-:W-:Y:S05]  /*15280*/  F2FP.BF16.PACK_AB R108, R196, R197 ;  /* 0x000000c5c46c723e */ /* 0x000fea00000010ff */
[----:B------:R1:W-:Y:S01]  /*15290*/  MUFU.EX2 R106, R2 ;  /* 0x00000002006a7308 */ /* 0x0003e20000000800 */
[----:B------:R-:W-:Y:S02]  /*152a0*/  IMAD.MOV.U32 R251, RZ, RZ, R146 ;  /* 0x000000fffffb7224 */ /* 0x000fe400078e0092 */
[----:B------:R-:W-:Y:S02]  /*152b0*/  IMAD.MOV.U32 R146, RZ, RZ, R142 ;  /* 0x000000ffff927224 */ /* 0x000fe400078e008e */
[----:B------:R-:W2:Y:S01]  /*152c0*/  LDSM.16.MT88.4 R140, [R222+0x9c00] ;  /* 0x009c0000de8c783b */ /* 0x000ea20000004200 */
[-C--:B----4-:R-:W-:Y:S04]  /*152d0*/  HMMA.16816.F32.BF16 R112, R108, R132.reuse, R4 ;  /* 0x000000846c70723c */ /* 0x090fe80000041804 */
[----:B------:R-:W3:Y:S03]  /*152e0*/  MUFU.EX2 R184, R184 ;  /* 0x000000b800b87308 */ /* 0x000ee60000000800 */
[----:B------:R-:W4:Y:S08]  /*152f0*/  LDSM.16.MT88.4 R4, [R222+0xbc00] ;  /* 0x00bc0000de04783b */ /* 0x000f300000004200 */
[----:B-1----:R-:W5:Y:S01]  /*15300*/  LDL.LU R2, [R1+0xc] ;  /* 0x00000c0001027983 */ /* 0x002f620000300800 */
        /* <DEDUP_REMOVED lines=12> */
[-C--:B--2---:R-:W-:Y:S01]  /*153d0*/  HMMA.16816.F32.BF16 R128, R108, R140.reuse, R20 ;  /* 0x0000008c6c80723c */ /* 0x084fe20000041814 */
[----:B------:R-:W-:Y:S03]  /*153e0*/  IMAD.MOV.U32 R8, RZ, RZ, R148 ;  /* 0x000000ffff087224 */ /* 0x000fe600078e0094 */
[----:B------:R-:W-:Y:S02]  /*153f0*/  IMAD.MOV.U32 R17, RZ, RZ, R138 ;  /* 0x000000ffff117224 */ /* 0x000fe400078e008a */
[----:B------:R-:W-:Y:S02]  /*15400*/  IMAD.MOV.U32 R19, RZ, RZ, R137 ;  /* 0x000000ffff137224 */ /* 0x000fe400078e0089 */
[C---:B------:R-:W-:Y:S01]  /*15410*/  HMMA.16816.F32.BF16 R132, R176.reuse, R140, R24 ;  /* 0x0000008cb084723c */ /* 0x040fe20000041818 */
[----:B------:R-:W-:Y:S03]  /*15420*/  IMAD.MOV.U32 R23, RZ, RZ, R136 ;  /* 0x000000ffff177224 */ /* 0x000fe600078e0088 */
[----:B------:R-:W-:Y:S04]  /*15430*/  IMAD.MOV.U32 R13, RZ, RZ, R145 ;  /* 0x000000ffff0d7224 */ /* 0x000fe800078e0091 */
        /* <DEDUP_REMOVED lines=17> */
[----:B------:R-:W-:Y:S01]  /*15550*/  HMMA.16816.F32.BF16 R96, R108, R6, R96 ;  /* 0x000000066c60723c */ /* 0x000fe20000041860 */
[----:B-----5:R-:W-:Y:S04]  /*15560*/  FFMA.FTZ R2, R3, R2, R19 ;  /* 0x0000000203027223 */ /* 0x020fe80000010013 */
[----:B------:R-:W-:Y:S02]  /*15570*/  FADD.FTZ R2, R15, R2 ;  /* 0x000000020f027221 */ /* 0x000fe40000010000 */
[----:B---3--:R-:W-:Y:S05]  /*15580*/  FFMA.FTZ R0, R0, R12, R13 ;  /* 0x0000000c00007223 */ /* 0x008fea000001000d */
        /* <DEDUP_REMOVED lines=71> */
.L_x_879:
        /* <DEDUP_REMOVED lines=377> */
.L_x_884:
[----:B------:R-:W-:Y:S05]  /*17190*/  BSYNC B0 ;  /* 0x0000000000007941 */ /* 0x000fea0003800000 */
.L_x_883:
        /* <DEDUP_REMOVED lines=36> */
.L_x_886:
[----:B-1----:R-:W-:Y:S05]  /*173e0*/  BSYNC B0 ;  /* 0x0000000000007941 */ /* 0x002fea0003800000 */
.L_x_885:
        /* <DEDUP_REMOVED lines=20> */
.L_x_888:
[----:B------:R-:W-:Y:S05]  /*17530*/  BSYNC B0 ;  /* 0x0000000000007941 */ /* 0x000fea0003800000 */
.L_x_887:
        /* <DEDUP_REMOVED lines=20> */
.L_x_890:
[----:B------:R-:W-:Y:S05]  /*17680*/  BSYNC B0 ;  /* 0x0000000000007941 */ /* 0x000fea0003800000 */
.L_x_889:
        /* <DEDUP_REMOVED lines=21> */
.L_x_891:
        /* <DEDUP_REMOVED lines=10> */
.L_x_1047:


//--------------------- .text._ZN5flash16flash_fwd_kernelI23Flash_fwd_kernel_traitsILi96ELi128ELi64ELi4ELb0ELb0EN7cutlass10bfloat16_tE19Flash_kernel_traitsILi96ELi128ELi64ELi4ES3_EELb1ELb0ELb1ELb1ELb0ELb0ELb0ELb1EEEvNS_16Flash_fwd_paramsE --------------------------
	.section	.text._ZN5flash16flash_fwd_kernelI23Flash_fwd_kernel_traitsILi96ELi128ELi64ELi4ELb0ELb0EN7cutlass10bfloat16_tE19Flash_kernel_traitsILi96ELi128ELi64ELi4ES3_EELb1ELb0ELb1ELb1ELb0ELb0ELb0ELb1EEEvNS_16Flash_fwd_paramsE,"ax",@progbits
	.sectioninfo	@"SHI_REGISTERS=255"
	.align	128
        .global         _ZN5flash16flash_fwd_kernelI23Flash_fwd_kernel_traitsILi96ELi128ELi64ELi4ELb0ELb0EN7cutlass10bfloat16_tE19Flash_kernel_traitsILi96ELi128ELi64ELi4ES3_EELb1ELb0ELb1ELb1ELb0ELb0ELb0ELb1EEEvNS_16Flash_fwd_paramsE
        .type           _ZN5flash16flash_fwd_kernelI23Flash_fwd_kernel_traitsILi96ELi128ELi64ELi4ELb0ELb0EN7cutlass10bfloat16_tE19Flash_kernel_traitsILi96ELi128ELi64ELi4ES3_EELb1ELb0ELb1ELb1ELb0ELb0ELb0ELb1EEEvNS_16Flash_fwd_paramsE,@function
        .size           _ZN5flash16flash_fwd_kernelI23Flash_fwd_kernel_traitsILi96ELi128ELi64ELi4ELb0ELb0EN7cutlass10bfloat16_tE19Flash_kernel_traitsILi96ELi128ELi64ELi4ES3_EELb1ELb0ELb1ELb1ELb0ELb0ELb0ELb1EEEvNS_16Flash_fwd_paramsE,(.L_x_1024 - _ZN5flash16flash_fwd_kernelI23Flash_fwd_kernel_traitsILi96ELi128ELi64ELi4ELb0ELb0EN7cutlass10bfloat16_tE19Flash_kernel_traitsILi96ELi128ELi64ELi4ES3_EELb1ELb0ELb1ELb1ELb0ELb0ELb0ELb1EEEvNS_16Flash_fwd_paramsE)
        .other          _ZN5flash16flash_fwd_kernelI23Flash_fwd_kernel_traitsILi96ELi128ELi64ELi4ELb0ELb0EN7cutlass10bfloat16_tE19Flash_kernel_traitsILi96ELi128ELi64ELi4ES3_EELb1ELb0ELb1ELb1ELb0ELb0ELb0ELb1EEEvNS_16Flash_fwd_paramsE,@"STO_CUDA_ENTRY STV_DEFAULT"
_ZN5flash16flash_fwd_kernelI23Flash_fwd_kernel_traitsILi96ELi128ELi64ELi4ELb0ELb0EN7cutlass10bfloat16_tE19Flash_kernel_traitsILi96ELi128ELi64ELi4ES3_EELb1ELb0ELb1ELb1ELb0ELb0ELb0ELb1EEEvNS_16Flash_fwd_paramsE:
.text._ZN5flash16flash_fwd_kernelI23Flash_fwd_kernel_traitsILi96ELi128ELi64ELi4ELb0ELb0EN7cutlass10bfloat16_tE19Flash_kernel_traitsILi96ELi128ELi64ELi4ES3_EELb1ELb0ELb1ELb1ELb0ELb0ELb0ELb1EEEvNS_16Flash_fwd_paramsE:
[----:B------:R-:W-:Y:S02]  /*0000*/  MOV R1, c[0x0][0x28] ;  /* 0x00000a0000017a02 */ /* 0x000fe40000000f00 */
[----:B------:R-:W-:Y:S01]  /*0010*/  ULDC.64 UR4, c[0x0][0x40] ;  /* 0x0000100000047ab9 */ /* 0x000fe20000000a00 */
[----:B------:R-:W-:Y:S01]  /*0020*/  BSSY B2, `(.L_x_892) ;  /* 0x0000005000027945 */ /* 0x000fe20003800000 */
[----:B------:R-:W-:Y:S01]  /*0030*/  UIADD3 UR4, UP0, UR4, 0x160, URZ ;  /* 0x0000016004047890 */ /* 0x000fe2000ff1e03f */
[----:B------:R-:W-:-:S03]  /*0040*/  IADD3 R1, R1, -0x2b8, RZ ;  /* 0xfffffd4801017810 */ /* 0x000fc60007ffe0ff */
[----:B------:R-:W-:-:S07]  /*0050*/  UIADD3.X UR5, URZ, UR5, URZ, UP0, !UPT ;  /* 0x000000053f057290 */ /* 0x000fce00087fe43f */
[----:B------:R-:W-:Y:S05]  /*0060*/  CALL.REL.NOINC `($_ZN5flash16flash_fwd_kernelI23Flash_fwd_kernel_traitsILi96ELi128ELi64ELi4ELb0ELb0EN7cutlass10bfloat16_tE19Flash_kernel_traitsILi96ELi128ELi64ELi4ES3_EELb1ELb0ELb1ELb1ELb0ELb0ELb0ELb1EEEvNS_16Flash_fwd_paramsE$_ZN5flash22compute_attn_1rowblockI23Flash_fwd_kernel_traitsILi96ELi128ELi64ELi4ELb0ELb0EN7cutlass10bfloat16_tE19Flash_kernel_traitsILi96ELi128ELi64ELi4ES3_EELb1ELb0ELb1ELb1ELb0ELb0ELb0ELb1ENS_16Flash_fwd_paramsEEEvRKT8_iii) ;  /* 0x0000002000007944 */ /* 0x000fea0003c00000 */
[----:B------:R-:W-:Y:S05]  /*0070*/  BSYNC B2 ;  /* 0x0000000000027941 */ /* 0x000fea0003800000 */
.L_x_892:
[----:B------:R-:W-:Y:S05]  /*0080*/  EXIT ;  /* 0x000000000000794d */ /* 0x000fea0003800000 */
        .type           $_ZN5flash16flash_fwd_kernelI23Flash_fwd_kernel_traitsILi96ELi128ELi64ELi4ELb0ELb0EN7cutlass10bfloat16_tE19Flash_kernel_traitsILi96ELi128ELi64ELi4ES3_EELb1ELb0ELb1ELb1ELb0ELb0ELb0ELb1EEEvNS_16Flash_fwd_paramsE$_ZN5flash22compute_attn_1rowblockI23Flash_fwd_kernel_traitsILi96ELi128ELi64ELi4ELb0ELb0EN7cutlass10bfloat16_tE19Flash_kernel_traitsILi96ELi128ELi64ELi4ES3_EELb1ELb0ELb1ELb1ELb0ELb0ELb0ELb1ENS_16Flash_fwd_paramsEEEvRKT8_iii,@function
        .size           $_ZN5flash16flash_fwd_kernelI23Flash_fwd_kernel_traitsILi96ELi128ELi64ELi4ELb0ELb0EN7cutlass10bfloat16_tE19Flash_kernel_traitsILi96ELi128ELi64ELi4ES3_EELb1ELb0ELb1ELb1ELb0ELb0ELb0ELb1EEEvNS_16Flash_fwd_paramsE$_ZN5flash22compute_attn_1rowblockI23Flash_fwd_kernel_traitsILi96ELi128ELi64ELi4ELb0ELb0EN7cutlass10bfloat16_tE19Flash_kernel_traitsILi96ELi128ELi64ELi4ES3_EELb1ELb0ELb1ELb1ELb0ELb0ELb0ELb1ENS_16Flash_fwd_paramsEEEvRKT8_iii,($__internal_1_$__cuda_sm70_shflsync_bfly_p - $_ZN5flash16flash_fwd_kernelI23Flash_fwd_kernel_traitsILi96ELi128ELi64ELi4ELb0ELb0EN7cutlass10bfloat16_tE19Flash_kernel_traitsILi96ELi128ELi64ELi4ES3_EELb1ELb0ELb1ELb1ELb0ELb0ELb0ELb1EEEvNS_16Flash_fwd_paramsE$_ZN5flash22compute_attn_1rowblockI23Flash_fwd_kernel_traitsILi96ELi128ELi64ELi4ELb0ELb0EN7cutlass10bfloat16_tE19Flash_kernel_traitsILi96ELi128ELi64ELi4ES3_EELb1ELb0ELb1ELb1ELb0ELb0ELb0ELb1ENS_16Flash_fwd_paramsEEEvRKT8_iii)
$_ZN5flash16flash_fwd_kernelI23Flash_fwd_kernel_traitsILi96ELi128ELi64ELi4ELb0ELb0EN7cutlass10bfloat16_tE19Flash_kernel_traitsILi96ELi128ELi64ELi4ES3_EELb1ELb0ELb1ELb1ELb0ELb0ELb0ELb1EEEvNS_16Flash_fwd_paramsE$_ZN5flash22compute_attn_1rowblockI23Flash_fwd_kernel_traitsILi96ELi128ELi64ELi4ELb0ELb0EN7cutlass10bfloat16_tE19Flash_kernel_traitsILi96ELi128ELi64ELi4ES3_EELb1ELb0ELb1ELb1ELb0ELb0ELb0ELb1ENS_16Flash_fwd_paramsEEEvRKT8_iii:
        /* <DEDUP_REMOVED lines=58> */
.L_x_894:
[----:B------:R-:W-:Y:S05]  /*0430*/  BSYNC B0 ;  /* 0x0000000000007941 */ /* 0x000fea0003800000 */
.L_x_893:
        /* <DEDUP_REMOVED lines=19> */
.L_x_896:
[----:B------:R2:W5:Y:S02]  /*0570*/  LD.E R6, [R108.64+0xb8] ;  /* 0x0000b8046c067980 */ /* 0x000564000c101900 */
.L_x_897:
[----:B------:R-:W-:Y:S05]  /*0580*/  BSYNC B0 ;  /* 0x0000000000007941 */ /* 0x000fea0003800000 */
.L_x_895:
        /* <DEDUP_REMOVED lines=9> */
.L_x_899:
[----:B------:R-:W3:Y:S01]  /*0620*/  LD.E.64 R2, [R108.64+0x108] ;  /* 0x000108046c027980 */ /* 0x000ee2000c101b00 */
[----:B------:R-:W-:Y:S01]  /*0630*/  BSSY B0, `(.L_x_901) ;  /* 0x0000006000007945 */ /* 0x000fe20003800000 */
[----:B------:R-:W-:Y:S01]  /*0640*/  IMAD.MOV.U32 R0, RZ, RZ, RZ ;  /* 0x000000ffff007224 */ /* 0x000fe200078e00ff */
[----:B---3--:R-:W-:-:S04]  /*0650*/  ISETP.NE.U32.AND P0, PT, R2, RZ, PT ;  /* 0x000000ff0200720c */ /* 0x008fc80003f05070 */
[----:B------:R-:W-:-:S13]  /*0660*/  ISETP.NE.AND.EX P0, PT, R3, RZ, PT, P0 ;  /* 0x000000ff0300720c */ /* 0x000fda0003f05300 */
[----:B------:R-:W-:Y:S05]  /*0670*/  @!P0 BRA `(.L_x_902) ;  /* 0x0000001000008947 */ /* 0x000fea0003800000 */
[----:B------:R3:W5:Y:S02]  /*0680*/  LD.E R0, [R108.64+0xbc] ;  /* 0x0000bc046c007980 */ /* 0x000764000c101900 */
.L_x_902:
[----:B------:R-:W-:Y:S05]  /*0690*/  BSYNC B0 ;  /* 0x0000000000007941 */ /* 0x000fea0003800000 */
.L_x_901:
[----:B-----5:R-:W-:Y:S02]  /*06a0*/  IADD3 R45, R0, R6, -R7 ;  /* 0x00000006002d7210 */ /* 0x020fe40007ffe807 */
.L_x_900:
[----:B------:R-:W-:Y:S05]  /*06b0*/  BSYNC B1 ;  /* 0x0000000000017941 */ /* 0x000fea0003800000 */
.L_x_898:
[----:B------:R-:W4:Y:S01]  /*06c0*/  S2R R50, SR_CTAID.X ;  /* 0x0000000000327919 */ /* 0x000f220000002500 */
[----:B------:R-:W-:Y:S01]  /*06d0*/  MOV R29, 0x70 ;  /* 0x00000070001d7802 */ /* 0x000fe20000000f00 */
[----:B------:R-:W-:-:S03]  /*06e0*/  IMAD.MOV.U32 R3, RZ, RZ, 0x0 ;  /* 0x00000000ff037424 */ /* 0x000fc600078e00ff */
[----:B------:R-:W-:Y:S01]  /*06f0*/  MOV R2, R29 ;  /* 0x0000001d00027202 */ /* 0x000fe20000000f00 */
[----:B----4-:R-:W-:-:S05]  /*0700*/  IMAD.SHL.U32 R160, R50, 0x80, RZ ;  /* 0x0000008032a07824 */ /* 0x010fca00078e00ff */
[----:B------:R-:W-:-:S13]  /*0710*/  ISETP.GT.AND P0, PT, R111, R160, PT ;  /* 0x000000a06f00720c */ /* 0x000fda0003f04270 */
[----:B------:R-:W-:Y:S05]  /*0720*/  @!P0 RET.REL.NODEC R2 `(_ZN5flash16flash_fwd_kernelI23Flash_fwd_kernel_traitsILi96ELi128ELi64ELi4ELb0ELb0EN7cutlass10bfloat16_tE19Flash_kernel_traitsILi96ELi128ELi64ELi4ES3_EELb1ELb0ELb1ELb1ELb0ELb0ELb0ELb1EEEvNS_16Flash_fwd_paramsE) ;  /* 0xfffff8d002008950 */ /* 0x000fea0003c3ffff */
        /* <DEDUP_REMOVED lines=52> */
.L_x_907:
[----:B------:R-:W-:Y:S05]  /*0a70*/  BSYNC B0 ;  /* 0x0000000000007941 */ /* 0x000fea0003800000 */
.L_x_906:
[----:B------:R-:W-:Y:S01]  /*0a80*/  PLOP3.LUT P2, PT, PT, PT, PT, 0x80, 0x0 ;  /* 0x000000000000781c */ /* 0x000fe20003f4f070 */
[--C-:B------:R-:W-:Y:S01]  /*0a90*/  IMAD.MOV.U32 R4, RZ, RZ, R44.reuse ;  /* 0x000000ffff047224 */ /* 0x100fe200078e002c */
[----:B------:R-:W-:Y:S02]  /*0aa0*/  SHF.R.S32.HI R5, RZ, 0x1f, R44 ;  /* 0x0000001fff057819 */ /* 0x000fe4000001142c */
[----:B------:R-:W-:-:S04]  /*0ab0*/  PRMT R0, RZ, 0x7610, R0 ;  /* 0x00007610ff007816 */ /* 0x000fc80000000000 */
.L_x_905:
[----:B------:R-:W-:Y:S05]  /*0ac0*/  BSYNC B1 ;  /* 0x0000000000017941 */ /* 0x000fea0003800000 */
.L_x_904:
        /* <DEDUP_REMOVED lines=12> */
.L_x_909:
[----:B--2---:R-:W-:Y:S05]  /*0b90*/  BSYNC B0 ;  /* 0x0000000000007941 */ /* 0x004fea0003800000 */
.L_x_908:
        /* <DEDUP_REMOVED lines=24> */
[----:B------:R-:W-:Y:S01]  /*0d20*/  IADD3 R28, R0, 0x20, RZ ;  /* 0x00000020001c7810 */ /* 0x000fe20007ffe0ff */
        /* <DEDUP_REMOVED lines=17> */
.L_x_911:
[----:B--2---:R-:W-:Y:S05]  /*0e40*/  BSYNC B0 ;  /* 0x0000000000007941 */ /* 0x004fea0003800000 */
.L_x_910:
        /* <DEDUP_REMOVED lines=20> */
.L_x_913:
[----:B------:R-:W-:Y:S05]  /*0f90*/  BSYNC B0 ;  /* 0x0000000000007941 */ /* 0x000fea0003800000 */
.L_x_912:
        /* <DEDUP_REMOVED lines=20> */
.L_x_915:
[----:B------:R-:W-:Y:S05]  /*10e0*/  BSYNC B0 ;  /* 0x0000000000007941 */ /* 0x000fea0003800000 */
.L_x_914:
        /* <DEDUP_REMOVED lines=20> */
.L_x_917:
[----:B------:R-:W-:Y:S05]  /*1230*/  BSYNC B0 ;  /* 0x0000000000007941 */ /* 0x000fea0003800000 */
.L_x_916:
        /* <DEDUP_REMOVED lines=28> */
[----:B------:R-:W-:Y:S05]  /*1400*/  @P6 RET.REL.NODEC R2 `(_ZN5flash16flash_fwd_kernelI23Flash_fwd_kernel_traitsILi96ELi128ELi64ELi4ELb0ELb0EN7cutlass10bfloat16_tE19Flash_kernel_traitsILi96ELi128ELi64ELi4ES3_EELb1ELb0ELb1ELb1ELb0ELb0ELb0ELb1EEEvNS_16Flash_fwd_paramsE) ;  /* 0xffffebf002006950 */ /* 0x000fea0003c3ffff */
        /* <DEDUP_REMOVED lines=9> */
[----:B------:R-:W-:Y:S05]  /*14a0*/  RET.REL.NODEC R2 `(_ZN5flash16flash_fwd_kernelI23Flash_fwd_kernel_traitsILi96ELi128ELi64ELi4ELb0ELb0EN7cutlass10bfloat16_tE19Flash_kernel_traitsILi96ELi128ELi64ELi4ES3_EELb1ELb0ELb1ELb1ELb0ELb0ELb0ELb1EEEvNS_16Flash_fwd_paramsE) ;  /* 0xffffeb5002007950 */ /* 0x000fea0003c3ffff */
.L_x_903:
        /* <DEDUP_REMOVED lines=135> */
[----:B------:R1:W-:Y:S03]  /*1d20*/  STL [R1+0x34], R176 ;  /* 0x000034b001007387 */ /* 0x0003e60000100800 */
        /* <DEDUP_REMOVED lines=73> */
.L_x_919:
[----:B-1----:R-:W-:Y:S05]  /*21c0*/  BSYNC B0 ;  /* 0x0000000000007941 */ /* 0x002fea0003800000 */
.L_x_918:
        /* <DEDUP_REMOVED lines=37> */
.L_x_921:
[----:B------:R-:W-:Y:S05]  /*2420*/  BSYNC B0 ;  /* 0x0000000000007941 */ /* 0x000fea0003800000 */
.L_x_920:
        /* <DEDUP_REMOVED lines=37> */
.L_x_923:
[----:B------:R-:W-:Y:S05]  /*2680*/  BSYNC B0 ;  /* 0x0000000000007941 */ /* 0x000fea0003800000 */
.L_x_922:
        /* <DEDUP_REMOVED lines=40> */
.L_x_925:
[----:B------:R-:W-:Y:S05]  /*2910*/  BSYNC B0 ;  /* 0x0000000000007941 */ /* 0x000fea0003800000 */
.L_x_924:
        /* <DEDUP_REMOVED lines=42> */
.L_x_927:
[----:B------:R-:W-:Y:S05]  /*2bc0*/  BSYNC B0 ;  /* 0x0000000000007941 */ /* 0x000fea0003800000 */
.L_x_926:
[C---:B------:R-:W-:Y:S01]  /*2bd0*/  SHF.L.U64.HI R168, R10.reuse, 0x5, R11 ;  /* 0x000000050aa87819 */ /* 0x040fe2000001020b */
[----:B------:R-:W-:Y:S01]  /*2be0*/  IMAD.SHL.U32 R169, R10, 0x20, RZ ;  /* 0x000000200aa97824 */ /* 0x000fe200078e00ff */
[----:B------:R-:W-:Y:S01]  /*2bf0*/  ISETP.GE.AND P0, PT, R24, R14, PT ;  /* 0x0000000e1800720c */ /* 0x000fe20003f06270 */
[----:B------:R-:W-:Y:S02]  /*2c00*/  BSSY B0, `(.L_x_928) ;  /* 0x000001e000007945 */ /* 0x000fe40003800000 */
[----:B------:R4:W-:Y:S04]  /*2c10*/  STL [R1+0x1d8], R168 ;  /* 0x0001d8a801007387 */ /* 0x0009e80000100800 */
[----:B------:R4:W-:Y:S06]  /*2c20*/  STL [R1+0x1bc], R169 ;  /* 0x0001bca901007387 */ /* 0x0009ec0000100800 */
        /* <DEDUP_REMOVED lines=27> */
.L_x_929:
[----:B------:R-:W-:Y:S05]  /*2de0*/  BSYNC B0 ;  /* 0x0000000000007941 */ /* 0x000fea0003800000 */
.L_x_928:
[----:B--2---:R-:W2:Y:S01]  /*2df0*/  LD.E.64 R4, [R108.64+0x1b8] ;  /* 0x0001b8046c047980 */ /* 0x004ea2000c101b00 */
[----:B------:R-:W-:-:S02]  /*2e00*/  IMAD.MOV.U32 R16, RZ, RZ, R52 ;  /* 0x000000ffff107224 */ /* 0x000fc400078e0034 */
[----:B------:R-:W-:Y:S01]  /*2e10*/  IMAD.MOV.U32 R17, RZ, RZ, R53 ;  /* 0x000000ffff117224 */ /* 0x000fe200078e0035 */
[----:B------:R-:W0:Y:S04]  /*2e20*/  LDGDEPBAR ;  /* 0x00000000000079af */ /* 0x000e280000000000 */
[----:B------:R1:W5:Y:S04]  /*2e30*/  LD.E R104, [R108.64+0x184] ;  /* 0x000184046c687980 */ /* 0x000368000c101900 */
[----:B------:R1:W5:Y:S01]  /*2e40*/  LD.E R110, [R108.64+0x188] ;  /* 0x000188046c6e7980 */ /* 0x000362000c101900 */
[----:B--2---:R-:W-:-:S04]  /*2e50*/  ISETP.NE.U32.AND P1, PT, R4, RZ, PT ;  /* 0x000000ff0400720c */ /* 0x004fc80003f25070 */
[----:B------:R-:W-:-:S13]  /*2e60*/  ISETP.NE.AND.EX P1, PT, R5, RZ, PT, P1 ;  /* 0x000000ff0500720c */ /* 0x000fda0003f25310 */
[----:B---3--:R-:W2:Y:S01]  /*2e70*/  @P1 LD.E.64 R8, [R108.64+0x1c0] ;  /* 0x0001c0046c081980 */ /* 0x008ea2000c101b00 */
[----:B------:R-:W-:Y:S02]  /*2e80*/  @P1 MOV R22, R167 ;  /* 0x000000a700161202 */ /* 0x000fe40000000f00 */
[----:B------:R-:W-:Y:S01]  /*2e90*/  @P1 SHF.R.S32.HI R7, RZ, 0x1f, R166 ;  /* 0x0000001fff071819 */ /* 0x000fe200000114a6 */
[----:B------:R-:W3:Y:S01]  /*2ea0*/  @P1 LD.E R2, [R108.64+0xd8] ;  /* 0x0000d8046c021980 */ /* 0x000ee2000c101900 */
[C---:B------:R-:W-:Y:S01]  /*2eb0*/  SHF.L.U64.HI R13, R48.reuse, 0x6, R49 ;  /* 0x00000006300d7819 */ /* 0x040fe20000010231 */
[----:B------:R-:W-:Y:S01]  /*2ec0*/  IMAD.MOV.U32 R16, RZ, RZ, R30 ;  /* 0x000000ffff107224 */ /* 0x000fe200078e001e */
[----:B------:R-:W-:Y:S01]  /*2ed0*/  SHF.L.U32 R12, R48, 0x6, RZ ;  /* 0x00000006300c7819 */ /* 0x000fe200000006ff */
[----:B--2---:R-:W-:Y:S02]  /*2ee0*/  @P1 IMAD R0, R9, R166, RZ ;  /* 0x000000a609001224 */ /* 0x004fe400078e02ff */
[----:B------:R-:W-:-:S04]  /*2ef0*/  @P1 IMAD.WIDE.U32 R10, R166, R8, R22 ;  /* 0x00000008a60a1225 */ /* 0x000fc800078e0016 */
[----:B------:R-:W-:Y:S01]  /*2f00*/  @P1 IMAD R8, R8, R7, R0 ;  /* 0x0000000708081224 */ /* 0x000fe200078e0200 */
[----:B------:R-:W-:-:S03]  /*2f10*/  @P1 LEA R4, P0, R10, R4, 0x2 ;  /* 0x000000040a041211 */ /* 0x000fc600078010ff */
[----:B------:R-:W-:-:S05]  /*2f20*/  @P1 IMAD.IADD R8, R11, 0x1, R8 ;  /* 0x000000010b081824 */ /* 0x000fca00078e0208 */
[----:B------:R-:W-:-:S05]  /*2f30*/  @P1 LEA.HI.X R5, R10, R5, R8, 0x2, P0 ;  /* 0x000000050a051211 */ /* 0x000fca00000f1408 */
[----:B----4-:R2:W4:Y:S01]  /*2f40*/  @P1 LD.E R7, [R4.64] ;  /* 0x0000000404071980 */ /* 0x010522000c101900 */
[----:B------:R-:W-:-:S04]  /*2f50*/  DEPBAR.LE SB0, 0x0 ;  /* 0x000080000000791a */ /* 0x000fc80000000000 */
[----:B------:R-:W-:Y:S01]  /*2f60*/  WARPSYNC 0xffffffff ;  /* 0xffffffff00007948 */ /* 0x000fe20003800000 */
[----:B------:R-:W-:Y:S01]  /*2f70*/  ISETP.GE.AND P0, PT, R6, R14, PT ;  /* 0x0000000e0600720c */ /* 0x000fe20003f06270 */
[----:B------:R-:W-:Y:S01]  /*2f80*/  BAR.SYNC.DEFER_BLOCKING 0x0 ;  /* 0x0000000000007b1d */ /* 0x000fe20000010000 */
[----:B------:R-:W-:Y:S02]  /*2f90*/  LEA R161, R50, R46, 0x3 ;  /* 0x0000002e32a17211 */ /* 0x000fe400078e18ff */
[----:B------:R-:W-:-:S03]  /*2fa0*/  IADD3 R239, R164, -0x4ab325aa, RZ ;  /* 0xb54cda56a4ef7810 */ /* 0x000fc60007ffe0ff */
[----:B------:R1:W-:Y:S04]  /*2fb0*/  STL [R1+0xc], R13 ;  /* 0x00000c0d01007387 */ /* 0x0003e80000100800 */
[----:B------:R1:W-:Y:S04]  /*2fc0*/  STL [R1], R12 ;  /* 0x0000000c01007387 */ /* 0x0003e80000100800 */
[----:B------:R1:W-:Y:S04]  /*2fd0*/  STL.64 [R1+0x1c8], R16 ;  /* 0x0001c81001007387 */ /* 0x0003e80000100a00 */
[----:B------:R1:W-:Y:S04]  /*2fe0*/  STL [R1+0x1a0], R161 ;  /* 0x0001a0a101007387 */ /* 0x0003e80000100800 */
[----:B------:R1:W-:Y:S04]  /*2ff0*/  STL [R1+0x38], R239 ;  /* 0x000038ef01007387 */ /* 0x0003e80000100800 */
[----:B------:R1:W-:Y:S04]  /*3000*/  @P0 STS [R198+0x9000], RZ ;  /* 0x009000ffc6000388 */ /* 0x0003e80000000800 */
[----:B------:R1:W-:Y:S04]  /*3010*/  @P0 STS [R198+0x9004], RZ ;  /* 0x009004ffc6000388 */ /* 0x0003e80000000800 */
[----:B------:R1:W-:Y:S04]  /*3020*/  @P0 STS.64 [R198+0x9008], RZ ;  /* 0x009008ffc6000388 */ /* 0x0003e80000000a00 */
[----:B------:R1:W-:Y:S04]  /*3030*/  @P0 STS.128 [R198+0xa000], RZ ;  /* 0x00a000ffc6000388 */ /* 0x0003e80000000c00 */
[----:B------:R1:W-:Y:S01]  /*3040*/  @P0 STS.128 [R198+0xb000], RZ ;  /* 0x00b000ffc6000388 */ /* 0x0003e20000000c00 */
[----:B---3--:R-:W4:Y:S01]  /*3050*/  @P1 MUFU.RCP R2, R2 ;  /* 0x0000000200021308 */ /* 0x008f220000001000 */
[----:B------:R-:W-:Y:S01]  /*3060*/  IMAD R0, R13, R44, RZ ;  /* 0x0000002c0d007224 */ /* 0x000fe200078e02ff */
[----:B------:R-:W-:Y:S01]  /*3070*/  SHF.L.U32 R6, R41, 0x1, RZ ;  /* 0x0000000129067819 */ /* 0x000fe200000006ff */
[-C--:B--2---:R-:W-:Y:S01]  /*3080*/  IMAD.WIDE.U32 R4, R44, R12.reuse, R16 ;  /* 0x0000000c2c047225 */ /* 0x084fe200078e0010 */
[----:B------:R-:W-:Y:S03]  /*3090*/  BSSY B0, `(.L_x_930) ;  /* 0x0000022000007945 */ /* 0x000fe60003800000 */
[----:B------:R-:W-:Y:S01]  /*30a0*/  IMAD R0, R15, R12, R0 ;  /* 0x0000000c0f007224 */ /* 0x000fe200078e0200 */
[----:B------:R-:W-:Y:S01]  /*30b0*/  LOP3.LUT R178, R6, 0x6, RZ, 0xc0, !PT ;  /* 0x0000000606b27812 */ /* 0x000fe200078ec0ff */
[----:B------:R-:W-:-:S02]  /*30c0*/  IMAD.MOV.U32 R195, RZ, RZ, RZ ;  /* 0x000000ffffc37224 */ /* 0x000fc400078e00ff */
[----:B------:R-:W-:Y:S02]  /*30d0*/  IMAD.IADD R0, R5, 0x1, R0 ;  /* 0x0000000105007824 */ /* 0x000fe400078e0200 */
[----:B----4-:R-:W-:Y:S01]  /*30e0*/  @P1 FMUL.FTZ R195, R7, R2 ;  /* 0x0000000207c31220 */ /* 0x010fe20000410000 */
[----:B------:R-:W-:Y:S05]  /*30f0*/  @P0 BRA `(.L_x_931) ;  /* 0x000001b000000947 */ /* 0x000fea0003800000 */
[-C--:B-1----:R-:W-:Y:S02]  /*3100*/  ISETP.GE.AND P3, PT, R176, R200.reuse, PT ;  /* 0x000000c8b000720c */ /* 0x082fe40003f66270 */
[-C--:B------:R-:W-:Y:S02]  /*3110*/  ISETP.GE.AND P2, PT, R175, R200.reuse, PT ;  /* 0x000000c8af00720c */ /* 0x080fe40003f46270 */
[----:B------:R-:W-:-:S09]  /*3120*/  ISETP.GE.AND P0, PT, R174, R200, PT ;  /* 0x000000c8ae00720c */ /* 0x000fd20003f06270 */
[CC--:B------:R-:W-:Y:S01]  /*3130*/  @!P3 LEA R8, P4, R4.reuse, R234.reuse, 0x1 ;  /* 0x000000ea0408b211 */ /* 0x0c0fe200078808ff */
        /* <DEDUP_REMOVED lines=23> */
.L_x_931:
[----:B-1----:R-:W-:Y:S05]  /*32b0*/  BSYNC B0 ;  /* 0x0000000000007941 */ /* 0x002fea0003800000 */
.L_x_930:
[----:B------:R-:W-:Y:S01]  /*32c0*/  ISETP.GE.AND P0, PT, R24, R14, PT ;  /* 0x0000000e1800720c */ /* 0x000fe20003f06270 */
[C---:B------:R-:W-:Y:S01]  /*32d0*/  IMAD.SHL.U32 R6, R48.reuse, 0x20, RZ ;  /* 0x0000002030067824 */ /* 0x040fe200078e00ff */
[----:B------:R-:W-:Y:S01]  /*32e0*/  SHF.L.U64.HI R2, R48, 0x5, R49 ;  /* 0x0000000530027819 */ /* 0x000fe20000010231 */
[----:B------:R-:W-:Y:S04]  /*32f0*/  BSSY B0, `(.L_x_932) ;  /* 0x0000022000007945 */ /* 0x000fe80003800000 */
[----:B------:R1:W-:Y:S04]  /*3300*/  STL [R1+0x8], R2 ;  /* 0x0000080201007387 */ /* 0x0003e80000100800 */
[----:B------:R1:W-:Y:S04]  /*3310*/  STL [R1+0x4], R6 ;  /* 0x0000040601007387 */ /* 0x0003e80000100800 */
[----:B------:R1:W-:Y:S04]  /*3320*/  @P0 STS.128 [R198+0x9800], RZ ;  /* 0x009800ffc6000388 */ /* 0x0003e80000000c00 */
[----:B------:R1:W-:Y:S04]  /*3330*/  @P0 STS.128 [R198+0xa800], RZ ;  /* 0x00a800ffc6000388 */ /* 0x0003e80000000c00 */
[----:B------:R1:W-:Y:S01]  /*3340*/  @P0 STS.128 [R198+0xb800], RZ ;  /* 0x00b800ffc6000388 */ /* 0x0003e20000000c00 */
[----:B------:R-:W-:Y:S05]  /*3350*/  @P0 BRA `(.L_x_933) ;  /* 0x000001b000000947 */ /* 0x000fea0003800000 */
[-C--:B------:R-:W-:Y:S02]  /*3360*/  ISETP.GE.AND P3, PT, R176, R200.reuse, PT ;  /* 0x000000c8b000720c */ /* 0x080fe40003f66270 */
[----:B------:R-:W-:-:S02]  /*3370*/  ISETP.GE.AND P2, PT, R175, R200, PT ;  /* 0x000000c8af00720c */ /* 0x000fc40003f46270 */
[----:B------:R-:W-:Y:S02]  /*3380*/  IADD3 R4, P1, R6, R4, RZ ;  /* 0x0000000406047210 */ /* 0x000fe40007f3e0ff */
[----:B------:R-:W-:-:S03]  /*3390*/  ISETP.GE.AND P0, PT, R174, R200, PT ;  /* 0x000000c8ae00720c */ /* 0x000fc60003f06270 */
[----:B------:R-:W-:-:S04]  /*33a0*/  IMAD.X R0, R2, 0x1, R0, P1 ;  /* 0x0000000102007824 */ /* 0x000fc800008e0600 */
[CC--:B------:R-:W-:Y:S01]  /*33b0*/  @!P3 LEA R8, P4, R4.reuse, R234.reuse, 0x1 ;  /* 0x000000ea0408b211 */ /* 0x0c0fe200078808ff */
[----:B------:R2:W-:Y:S01]  /*33c0*/  @P3 STS.128 [R198+0x9800], RZ ;  /* 0x009800ffc6003388 */ /* 0x0005e20000000c00 */
[C---:B-1----:R-:W-:Y:S02]  /*33d0*/  @!P2 LEA R6, P1, R4.reuse, R234, 0x1 ;  /* 0x000000ea0406a211 */ /* 0x042fe400078208ff */
        /* <DEDUP_REMOVED lines=13> */
[----:B--2---:R-:W-:-:S04]  /*34b0*/  LEA R6, P0, R4, R234, 0x1 ;  /* 0x000000ea04067211 */ /* 0x004fc800078008ff */
[----:B------:R-:W-:-:S05]  /*34c0*/  LEA.HI.X R7, R4, R235, R0, 0x1, P0 ;  /* 0x000000eb04077211 */ /* 0x000fca00000f0c00 */
[----:B------:R-:W-:Y:S01]  /*34d0*/  @!PT LDS RZ, [RZ] ;  /* 0x00000000fffff984 */ /* 0x000fe20000000800 */
[----:B------:R-:W-:Y:S01]  /*34e0*/  @!PT LDS RZ, [RZ] ;  /* 0x00000000fffff984 */ /* 0x000fe20000000800 */
[----:B------:R-:W-:Y:S01]  /*34f0*/  @!PT LDS RZ, [RZ] ;  /* 0x00000000fffff984 */ /* 0x000fe20000000800 */
[----:B------:R1:W-:Y:S04]  /*3500*/  LDGSTS.E.BYPASS.LTC128B.128 [R198+0xb800], [R6.64+0x80] ;  /* 0x0b80008006c67fae */ /* 0x0003e8000b901d44 */
.L_x_933:
[----:B------:R-:W-:Y:S05]  /*3510*/  BSYNC B0 ;  /* 0x0000000000007941 */ /* 0x000fea0003800000 */
.L_x_932:
[----:B-1----:R-:W-:Y:S01]  /*3520*/  LOP3.LUT R2, R42, 0xfffffff8, RZ, 0xc0, !PT ;  /* 0xfffffff82a027812 */ /* 0x002fe200078ec0ff */
[----:B------:R-:W-:Y:S01]  /*3530*/  IMAD.SHL.U32 R5, R33, 0x40, RZ ;  /* 0x0000004021057824 */ /* 0x000fe200078e00ff */
[----:B--2---:R-:W-:Y:S01]  /*3540*/  SHF.R.S32.HI R8, RZ, 0x4, R40 ;  /* 0x00000004ff087819 */ /* 0x004fe20000011428 */
[----:B------:R-:W-:Y:S01]  /*3550*/  IMAD.SHL.U32 R9, R39, 0x8, RZ ;  /* 0x0000000827097824 */ /* 0x000fe200078e00ff */
[----:B------:R-:W-:Y:S01]  /*3560*/  LOP3.LUT R4, R37, 0x7fffffe, RZ, 0xc0, !PT ;  /* 0x07fffffe25047812 */ /* 0x000fe200078ec0ff */
[----:B------:R-:W-:Y:S01]  /*3570*/  IMAD.IADD R2, R41, 0x1, -R2 ;  /* 0x0000000129027824 */ /* 0x000fe200078e0a02 */
[----:B------:R-:W-:Y:S01]  /*3580*/  LEA.HI R6, R40, R8, RZ, 0x1 ;  /* 0x0000000828067211 */ /* 0x000fe200078f08ff */
[----:B------:R-:W0:Y:S01]  /*3590*/  LDGDEPBAR ;  /* 0x00000000000079af */ /* 0x000e220000000000 */
[----:B------:R-:W-:Y:S01]  /*35a0*/  SHF.R.S32.HI R7, RZ, 0x1f, R36 ;  /* 0x0000001fff077819 */ /* 0x000fe20000011424 */
[----:B------:R-:W-:Y:S01]  /*35b0*/  IMAD.IADD R106, R36, 0x1, -R4 ;  /* 0x00000001246a7824 */ /* 0x000fe200078e0a04 */
[----:B------:R-:W-:Y:S01]  /*35c0*/  LEA.HI R0, R2, R2, RZ, 0x1 ;  /* 0x0000000202007211 */ /* 0x000fe200078f08ff */
[----:B------:R-:W-:Y:S01]  /*35d0*/  BSSY B1, `(.L_x_934) ;  /* 0x00002f6000017945 */ /* 0x000fe20003800000 */
[----:B------:R-:W-:-:S02]  /*35e0*/  LOP3.LUT R6, R6, 0xfffffffe, RZ, 0xc0, !PT ;  /* 0xfffffffe06067812 */ /* 0x000fc400078ec0ff */
        /* <DEDUP_REMOVED lines=11> */
[----:B------:R-:W-:Y:S01]  /*36a0*/  IMAD R6, R6, 0x8, R8 ;  /* 0x0000000806067824 */ /* 0x000fe200078e0208 */
[----:B------:R-:W-:-:S02]  /*36b0*/  LOP3.LUT R105, R4, 0xffffff00, RZ, 0xc0, !PT ;  /* 0xffffff0004697812 */ /* 0x000fc400078ec0ff */
[----:B------:R-:W-:Y:S02]  /*36c0*/  LOP3.LUT R7, R2, 0x8, R5, 0xf8, !PT ;  /* 0x0000000802077812 */ /* 0x000fe400078ef805 */
[----:B------:R-:W-:Y:S02]  /*36d0*/  LOP3.LUT R5, R0, 0x8, R9, 0xf8, !PT ;  /* 0x0000000800057812 */ /* 0x000fe400078ef809 */
        /* <DEDUP_REMOVED lines=13> */
[----:B------:R-:W1:Y:S01]  /*37b0*/  LDSM.16.M88.4 R28, [R189+0x6000] ;  /* 0x00600000bd1c783b */ /* 0x000e620000000200 */
[----:B------:R-:W-:-:S03]  /*37c0*/  SEL R0, R0, 0xffffffe0, !P0 ;  /* 0xffffffe000007807 */ /* 0x000fc60004000000 */
[----:B------:R-:W2:Y:S02]  /*37d0*/  LDSM.16.M88.4 R4, [R192+0x1000] ;  /* 0x00100000c004783b */ /* 0x000ea40000000200 */
[----:B------:R-:W-:Y:S02]  /*37e0*/  IMAD.IADD R191, R189, 0x1, R0 ;  /* 0x00000001bdbf7824 */ /* 0x000fe400078e0200 */
[----:B------:R-:W3:Y:S01]  /*37f0*/  LDSM.16.M88.4 R24, [R189+0x6400] ;  /* 0x00640000bd18783b */ /* 0x000ee20000000200 */
[----:B------:R-:W-:-:S03]  /*3800*/  IMAD R0, R46, 0x10, R47 ;  /* 0x000000102e007824 */ /* 0x000fc600078e022f */
[----:B------:R-:W4:Y:S04]  /*3810*/  LDSM.16.M88.4 R16, [R189+0x6c00] ;  /* 0x006c0000bd10783b */ /* 0x000f280000000200 */
[----:B------:R-:W3:Y:S04]  /*3820*/  LDSM.16.M88.4 R20, [R189+0x6800] ;  /* 0x00680000bd14783b */ /* 0x000ee80000000200 */
[----:B------:R-:W-:Y:S04]  /*3830*/  LDSM.16.M88.4 R12, [R193+0x1000] ;  /* 0x00100000c10c783b */ /* 0x000fe80000000200 */
[----:B------:R-:W3:Y:S04]  /*3840*/  LDSM.16.M88.4 R40, [R191+0x6000] ;  /* 0x00600000bf28783b */ /* 0x000ee80000000200 */
[----:B------:R-:W3:Y:S04]  /*3850*/  LDSM.16.M88.4 R36, [R191+0x6400] ;  /* 0x00640000bf24783b */ /* 0x000ee80000000200 */
[----:B------:R-:W-:Y:S04]  /*3860*/  LDSM.16.M88.4 R32, [R191+0x6800] ;  /* 0x00680000bf20783b */ /* 0x000fe80000000200 */
[----:B------:R-:W-:Y:S01]  /*3870*/  LDSM.16.M88.4 R52, [R189+0x7c00] ;  /* 0x007c0000bd34783b */ /* 0x000fe20000000200 */
[-C--:B-1----:R-:W-:Y:S08]  /*3880*/  HMMA.16816.F32.BF16 R116, R8, R28.reuse, RZ ;  /* 0x0000001c0874723c */ /* 0x082ff000000418ff */
[C---:B--2---:R-:W-:Y:S08]  /*3890*/  HMMA.16816.F32.BF16 R48, R4.reuse, R28, RZ ;  /* 0x0000001c0430723c */ /* 0x044ff000000418ff */
[-C--:B------:R-:W-:Y:S08]  /*38a0*/  HMMA.16816.F32.BF16 R56, R4, R30.reuse, RZ ;  /* 0x0000001e0438723c */ /* 0x080ff000000418ff */
[----:B------:R-:W-:Y:S01]  /*38b0*/  HMMA.16816.F32.BF16 R88, R8, R30, RZ ;  /* 0x0000001e0858723c */ /* 0x000fe200000418ff */
[----:B------:R-:W1:Y:S07]  /*38c0*/  LDSM.16.M88.4 R28, [R191+0x6c00] ;  /* 0x006c0000bf1c783b */ /* 0x000e6e0000000200 */
[C---:B---3--:R-:W-:Y:S08]  /*38d0*/  HMMA.16816.F32.BF16 R64, R4.reuse, R26, RZ ;  /* 0x0000001a0440723c */ /* 0x048ff000000418ff */
[C---:B----4-:R-:W-:Y:S08]  /*38e0*/  HMMA.16816.F32.BF16 R60, R4.reuse, R16, RZ ;  /* 0x00000010043c723c */ /* 0x050ff000000418ff */
[C---:B------:R-:W-:Y:S08]  /*38f0*/  HMMA.16816.F32.BF16 R68, R4.reuse, R24, RZ ;  /* 0x000000180444723c */ /* 0x040ff000000418ff */
[C---:B------:R-:W-:Y:S08]  /*3900*/  HMMA.16816.F32.BF16 R72, R4.reuse, R20, RZ ;  /* 0x000000140448723c */ /* 0x040ff000000418ff */
[C---:B------:R-:W-:Y:S08]  /*3910*/  HMMA.16816.F32.BF16 R76, R4.reuse, R22, RZ ;  /* 0x00000016044c723c */ /* 0x040ff000000418ff */
[----:B------:R-:W-:Y:S01]  /*3920*/  HMMA.16816.F32.BF16 R80, R4, R18, RZ ;  /* 0x000000120450723c */ /* 0x000fe200000418ff */
[----:B------:R-:W-:Y:S07]  /*3930*/  LDSM.16.M88.4 R4, [R192+0x3000] ;  /* 0x00300000c004783b */ /* 0x000fee0000000200 */
[C---:B------:R-:W-:Y:S08]  /*3940*/  HMMA.16816.F32.BF16 R92, R8.reuse, R24, RZ ;  /* 0x00000018085c723c */ /* 0x040ff000000418ff */
[C---:B------:R-:W-:Y:S01]  /*3950*/  HMMA.16816.F32.BF16 R84, R8.reuse, R26, RZ ;  /* 0x0000001a0854723c */ /* 0x040fe200000418ff */
[----:B------:R-:W-:Y:S07]  /*3960*/  LDSM.16.M88.4 R24, [R189+0x7800] ;  /* 0x00780000bd18783b */ /* 0x000fee0000000200 */
[C---:B------:R-:W-:Y:S08]  /*3970*/  HMMA.16816.F32.BF16 R120, R8.reuse, R16, RZ ;  /* 0x000000100878723c */ /* 0x040ff000000418ff */
[C---:B------:R-:W-:Y:S08]  /*3980*/  HMMA.16816.F32.BF16 R132, R8.reuse, R20, RZ ;  /* 0x000000140884723c */ /* 0x040ff000000418ff */
[C---:B------:R-:W-:Y:S01]  /*3990*/  HMMA.16816.F32.BF16 R136, R8.reuse, R22, RZ ;  /* 0x000000160888723c */ /* 0x040fe200000418ff */
[----:B------:R-:W-:Y:S07]  /*39a0*/  LDSM.16.M88.4 R20, [R192+0x2000] ;  /* 0x00200000c014783b */ /* 0x000fee0000000200 */
[----:B------:R-:W-:Y:S01]  /*39b0*/  HMMA.16816.F32.BF16 R128, R8, R18, RZ ;  /* 0x000000120880723c */ /* 0x000fe200000418ff */
[----:B------:R-:W2:Y:S04]  /*39c0*/  LDSM.16.M88.4 R8, [R193] ;  /* 0x00000000c108783b */ /* 0x000ea80000000200 */
[----:B------:R-:W3:Y:S03]  /*39d0*/  LDSM.16.M88.4 R16, [R189+0x7000] ;  /* 0x00700000bd10783b */ /* 0x000ee60000000200 */
[C---:B------:R-:W-:Y:S08]  /*39e0*/  HMMA.16816.F32.BF16 R112, R12.reuse, R42, R56 ;  /* 0x0000002a0c70723c */ /* 0x040ff00000041838 */
[C---:B------:R-:W-:Y:S08]  /*39f0*/  HMMA.16816.F32.BF16 R96, R12.reuse, R38, R64 ;  /* 0x000000260c60723c */ /* 0x040ff00000041840 */
[C---:B-1----:R-:W-:Y:S08]  /*3a00*/  HMMA.16816.F32.BF16 R56, R12.reuse, R28, R60 ;  /* 0x0000001c0c38723c */ /* 0x042ff0000004183c */
[C---:B------:R-:W-:Y:S01]  /*3a10*/  HMMA.16816.F32.BF16 R124, R12.reuse, R40, R48 ;  /* 0x000000280c7c723c */ /* 0x040fe20000041830 */
[----:B------:R-:W1:Y:S07]  /*3a20*/  LDSM.16.M88.4 R48, [R189+0x7400] ;  /* 0x00740000bd30783b */ /* 0x000e6e0000000200 */
[C---:B------:R-:W-:Y:S08]  /*3a30*/  HMMA.16816.F32.BF16 R100, R12.reuse, R36, R68 ;  /* 0x000000240c64723c */ /* 0x040ff00000041844 */
[C---:B------:R-:W-:Y:S08]  /*3a40*/  HMMA.16816.F32.BF16 R64, R12.reuse, R32, R72 ;  /* 0x000000200c40723c */ /* 0x040ff00000041848 */
[C---:B------:R-:W-:Y:S08]  /*3a50*/  HMMA.16816.F32.BF16 R60, R12.reuse, R34, R76 ;  /* 0x000000220c3c723c */ /* 0x040ff0000004184c */
[----:B------:R-:W-:Y:S08]  /*3a60*/  HMMA.16816.F32.BF16 R12, R12, R30, R80 ;  /* 0x0000001e0c0c723c */ /* 0x000ff00000041850 */
[C---:B--2---:R-:W-:Y:S08]  /*3a70*/  HMMA.16816.F32.BF16 R68, R8.reuse, R40, R116 ;  /* 0x000000280844723c */ /* 0x044ff00000041874 */
[C---:B------:R-:W-:Y:S01]  /*3a80*/  HMMA.16816.F32.BF16 R88, R8.reuse, R42, R88 ;  /* 0x0000002a0858723c */ /* 0x040fe20000041858 */
[----:B------:R-:W-:Y:S07]  /*3a90*/  LDSM.16.M88.4 R40, [R191+0x7000] ;  /* 0x00700000bf28783b */ /* 0x000fee0000000200 */
[C---:B------:R-:W-:Y:S08]  /*3aa0*/  HMMA.16816.F32.BF16 R92, R8.reuse, R36, R92 ;  /* 0x00000024085c723c */ /* 0x040ff0000004185c */
[C---:B------:R-:W-:Y:S01]  /*3ab0*/  HMMA.16816.F32.BF16 R84, R8.reuse, R38, R84 ;  /* 0x000000260854723c */ /* 0x040fe20000041854 */
[----:B------:R-:W-:Y:S07]  /*3ac0*/  LDSM.16.M88.4 R36, [R191+0x7400] ;  /* 0x00740000bf24783b */ /* 0x000fee0000000200 */
[C---:B------:R-:W-:Y:S08]  /*3ad0*/  HMMA.16816.F32.BF16 R80, R8.reuse, R28, R120 ;  /* 0x0000001c0850723c */ /* 0x040ff00000041878 */
[C---:B------:R-:W-:Y:S08]  /*3ae0*/  HMMA.16816.F32.BF16 R76, R8.reuse, R32, R132 ;  /* 0x00000020084c723c */ /* 0x040ff00000041884 */
[C---:B------:R-:W-:Y:S01]  /*3af0*/  HMMA.16816.F32.BF16 R72, R8.reuse, R34, R136 ;  /* 0x000000220848723c */ /* 0x040fe20000041888 */
[----:B------:R-:W-:Y:S07]  /*3b00*/  LDSM.16.M88.4 R32, [R191+0x7800] ;  /* 0x00780000bf20783b */ /* 0x000fee0000000200 */
[----:B------:R-:W-:Y:S01]  /*3b10*/  HMMA.16816.F32.BF16 R8, R8, R30, R128 ;  /* 0x0000001e0808723c */ /* 0x000fe20000041880 */
[----:B------:R-:W-:Y:S07]  /*3b20*/  LDSM.16.M88.4 R28, [R191+0x7c00] ;  /* 0x007c0000bf1c783b */ /* 0x000fee0000000200 */
[C---:B------:R-:W-:Y:S01]  /*3b30*/  HMMA.16816.F32.BF16 R128, R4.reuse, R54, R12 ;  /* 0x000000360480723c */ /* 0x040fe2000004180c */
[----:B------:R-:W2:Y:S07]  /*3b40*/  LDSM.16.M88.4 R12, [R193+0x3000] ;  /* 0x00300000c10c783b */ /* 0x000eae0000000200 */
[C---:B------:R-:W-:Y:S08]  /*3b50*/  HMMA.16816.F32.BF16 R148, R4.reuse, R52, R56 ;  /* 0x000000340494723c */ /* 0x040ff00000041838 */
[C---:B------:R-:W-:Y:S08]  /*3b60*/  HMMA.16816.F32.BF16 R56, R4.reuse, R24, R64 ;  /* 0x000000180438723c */ /* 0x040ff00000041840 */
[C---:B---3--:R-:W-:Y:S08]  /*3b70*/  HMMA.16816.F32.BF16 R132, R4.reuse, R16, R124 ;  /* 0x000000100484723c */ /* 0x048ff0000004187c */
[C---:B------:R-:W-:Y:S08]  /*3b80*/  HMMA.16816.F32.BF16 R144, R4.reuse, R18, R112 ;  /* 0x000000120490723c */ /* 0x040ff00000041870 */
[C---:B-1----:R-:W-:Y:S08]  /*3b90*/  HMMA.16816.F32.BF16 R140, R4.reuse, R48, R100 ;  /* 0x00000030048c723c */ /* 0x042ff00000041864 */
[C---:B------:R-:W-:Y:S08]  /*3ba0*/  HMMA.16816.F32.BF16 R136, R4.reuse, R50, R96 ;  /* 0x000000320488723c */ /* 0x040ff00000041860 */
[----:B------:R-:W-:Y:S01]  /*3bb0*/  HMMA.16816.F32.BF16 R64, R4, R26, R60 ;  /* 0x0000001a0440723c */ /* 0x000fe2000004183c */
[----:B------:R-:W-:Y:S04]  /*3bc0*/  LDSM.16.M88.4 R4, [R192+0x5000] ;  /* 0x00500000c004783b */ /* 0x000fe80000000200 */
[----:B------:R-:W-:Y:S03]  /*3bd0*/  LDSM.16.M88.4 R60, [R189+0x8c00] ;  /* 0x008c0000bd3c783b */ /* 0x000fe60000000200 */
[C---:B------:R-:W-:Y:S08]  /*3be0*/  HMMA.16816.F32.BF16 R124, R20.reuse, R16, R68 ;  /* 0x00000010147c723c */ /* 0x040ff00000041844 */
[C---:B------:R-:W-:Y:S01]  /*3bf0*/  HMMA.16816.F32.BF16 R120, R20.reuse, R18, R88 ;  /* 0x000000121478723c */ /* 0x040fe20000041858 */
[----:B------:R-:W1:Y:S07]  /*3c00*/  LDSM.16.M88.4 R16, [R193+0x2000] ;  /* 0x00200000c110783b */ /* 0x000e6e0000000200 */
[C---:B------:R-:W-:Y:S08]  /*3c10*/  HMMA.16816.F32.BF16 R92, R20.reuse, R48, R92 ;  /* 0x00000030145c723c */ /* 0x040ff0000004185c */
[C---:B------:R-:W-:Y:S01]  /*3c20*/  HMMA.16816.F32.BF16 R116, R20.reuse, R50, R84 ;  /* 0x000000321474723c */ /* 0x040fe20000041854 */
[----:B------:R-:W-:Y:S07]  /*3c30*/  LDSM.16.M88.4 R48, [R189+0x8800] ;  /* 0x00880000bd30783b */ /* 0x000fee0000000200 */
[C---:B------:R-:W-:Y:S08]  /*3c40*/  HMMA.16816.F32.BF16 R112, R20.reuse, R24, R76 ;  /* 0x000000181470723c */ /* 0x040ff0000004184c */
[C---:B------:R-:W-:Y:S01]  /*3c50*/  HMMA.16816.F32.BF16 R100, R20.reuse, R26, R72 ;  /* 0x0000001a1464723c */ /* 0x040fe20000041848 */
[----:B------:R-:W3:Y:S07]  /*3c60*/  LDSM.16.M88.4 R24, [R189+0x8000] ;  /* 0x00800000bd18783b */ /* 0x000eee0000000200 */
[C---:B------:R-:W-:Y:S08]  /*3c70*/  HMMA.16816.F32.BF16 R96, R20.reuse, R52, R80 ;  /* 0x000000341460723c */ /* 0x040ff00000041850 */
[----:B------:R-:W-:Y:S01]  /*3c80*/  HMMA.16816.F32.BF16 R88, R20, R54, R8 ;  /* 0x000000361458723c */ /* 0x000fe20000041808 */
[----:B------:R-:W4:Y:S04]  /*3c90*/  LDSM.16.M88.4 R20, [R189+0x8400] ;  /* 0x00840000bd14783b */ /* 0x000f280000000200 */
[----:B------:R-:W1:Y:S03]  /*3ca0*/  LDSM.16.M88.4 R8, [R192+0x4000] ;  /* 0x00400000c008783b */ /* 0x000e660000000200 */
        /* <DEDUP_REMOVED lines=8> */
[----:B------:R-:W-:Y:S01]  /*3d30*/  IMAD R128, R106, 0x20, R105 ;  /* 0x000000206a807824 */ /* 0x000fe200078e0269 */
[C---:B-1----:R-:W-:Y:S08]  /*3d40*/  HMMA.16816.F32.BF16 R12, R16.reuse, R40, R124 ;  /* 0x00000028100c723c */ /* 0x042ff0000004187c */
[C---:B------:R-:W-:Y:S08]  /*3d50*/  HMMA.16816.F32.BF16 R92, R16.reuse, R36, R92 ;  /* 0x00000024105c723c */ /* 0x040ff0000004185c */
[C---:B------:R-:W-:Y:S08]  /*3d60*/  HMMA.16816.F32.BF16 R40, R16.reuse, R42, R120 ;  /* 0x0000002a1028723c */ /* 0x040ff00000041878 */
[C---:B------:R-:W-:Y:S08]  /*3d70*/  HMMA.16816.F32.BF16 R36, R16.reuse, R38, R116 ;  /* 0x000000261024723c */ /* 0x040ff00000041874 */
[----:B------:R-:W-:Y:S07]  /*3d80*/  HMMA.16816.F32.BF16 R96, R16, R28, R96 ;  /* 0x0000001c1060723c */ /* 0x000fee0000041860 */
[----:B------:R-:W-:Y:S01]  /*3d90*/  IMAD.IADD R29, R45, 0x1, -R111 ;  /* 0x000000012d1d7824 */ /* 0x000fe200078e0a6f */
[----:B---3--:R-:W-:Y:S01]  /*3da0*/  HMMA.16816.F32.BF16 R84, R4, R24, R84 ;  /* 0x000000180454723c */ /* 0x008fe20000041854 */
[----:B------:R-:W-:-:S07]  /*3db0*/  IMAD R28, R44, 0x40, R178 ;  /* 0x000000402c1c7824 */ /* 0x000fce00078e02b2 */
[C---:B------:R-:W-:Y:S08]  /*3dc0*/  HMMA.16816.F32.BF16 R80, R4.reuse, R26, R80 ;  /* 0x0000001a0450723c */ /* 0x040ff00000041850 */
[C---:B----4-:R-:W-:Y:S08]  /*3dd0*/  HMMA.16816.F32.BF16 R76, R4.reuse, R20, R76 ;  /* 0x00000014044c723c */ /* 0x050ff0000004184c */
[C---:B------:R-:W-:Y:S08]  /*3de0*/  HMMA.16816.F32.BF16 R116, R4.reuse, R22, R72 ;  /* 0x000000160474723c */ /* 0x040ff00000041848 */
[C---:B------:R-:W-:Y:S08]  /*3df0*/  HMMA.16816.F32.BF16 R120, R4.reuse, R48, R68 ;  /* 0x000000300478723c */ /* 0x040ff00000041844 */
[C---:B------:R-:W-:Y:S08]  /*3e00*/  HMMA.16816.F32.BF16 R124, R4.reuse, R50, R64 ;  /* 0x00000032047c723c */ /* 0x040ff00000041840 */
[C---:B------:R-:W-:Y:S08]  /*3e10*/  HMMA.16816.F32.BF16 R140, R4.reuse, R60, R56 ;  /* 0x0000003c048c723c */ /* 0x040ff00000041838 */
[----:B------:R-:W-:Y:S07]  /*3e20*/  HMMA.16816.F32.BF16 R144, R4, R62, R52 ;  /* 0x0000003e0490723c */ /* 0x000fee0000041834 */
[----:B------:R-:W-:Y:S01]  /*3e30*/  IMAD.IADD R6, R160, 0x1, R0 ;  /* 0x00000001a0067824 */ /* 0x000fe200078e0200 */
[----:B------:R-:W-:Y:S03]  /*3e40*/  HMMA.16816.F32.BF16 R112, R16, R32, R112 ;  /* 0x000000201070723c */ /* 0x000fe60000041870 */
[----:B------:R-:W-:-:S04]  /*3e50*/  IMAD.IADD R213, R6, 0x1, R29 ;  /* 0x0000000106d57824 */ /* 0x000fc800078e021d */
[----:B------:R-:W-:Y:S01]  /*3e60*/  IMAD.IADD R0, R213, 0x1, -R28 ;  /* 0x00000001d5007824 */ /* 0x000fe200078e0a1c */
[----:B------:R-:W-:Y:S04]  /*3e70*/  HMMA.16816.F32.BF16 R100, R16, R34, R100 ;  /* 0x000000221064723c */ /* 0x000fe80000041864 */
[----:B------:R-:W-:-:S04]  /*3e80*/  IABS R0, R0 ;  /* 0x0000000000007213 */ /* 0x000fc80000000000 */
[----:B------:R-:W-:Y:S01]  /*3e90*/  HMMA.16816.F32.BF16 R88, R16, R30, R88 ;  /* 0x0000001e1058723c */ /* 0x000fe20000041858 */
[----:B------:R-:W-:-:S04]  /*3ea0*/  IMAD.MOV.U32 R2, RZ, RZ, R0 ;  /* 0x000000ffff027224 */ /* 0x000fc800078e0000 */
[----:B------:R1:W-:Y:S02]  /*3eb0*/  I2F R75, R2 ;  /* 0x00000002004b7306 */ /* 0x0003e40000201400 */
[C---:B------:R-:W-:Y:S01]  /*3ec0*/  IADD3 R17, R28.reuse, 0x1, RZ ;  /* 0x000000011c117810 */ /* 0x040fe20007ffe0ff */
[C---:B------:R-:W-:Y:S01]  /*3ed0*/  HMMA.16816.F32.BF16 R32, R8.reuse, R24, R12 ;  /* 0x000000180820723c */ /* 0x040fe2000004180c */
[C---:B------:R-:W-:Y:S01]  /*3ee0*/  IADD3 R16, R28.reuse, 0x8, RZ ;  /* 0x000000081c107810 */ /* 0x040fe20007ffe0ff */
[----:B------:R-:W-:Y:S01]  /*3ef0*/  LDSM.16.M88.4 R12, [R191+0x8000] ;  /* 0x00800000bf0c783b */ /* 0x000fe20000000200 */
[C---:B------:R-:W-:Y:S01]  /*3f00*/  IADD3 R18, R28.reuse, 0x9, RZ ;  /* 0x000000091c127810 */ /* 0x040fe20007ffe0ff */
[C---:B------:R-:W-:Y:S01]  /*3f10*/  IMAD.IADD R4, R213.reuse, 0x1, -R17 ;  /* 0x00000001d5047824 */ /* 0x040fe200078e0a11 */
[C---:B------:R-:W-:Y:S02]  /*3f20*/  IADD3 R19, R28.reuse, 0x10, RZ ;  /* 0x000000101c137810 */ /* 0x040fe40007ffe0ff */
[C---:B------:R-:W-:Y:S01]  /*3f30*/  IADD3 R24, R28.reuse, 0x11, RZ ;  /* 0x000000111c187810 */ /* 0x040fe20007ffe0ff */
[----:B------:R-:W-:Y:S01]  /*3f40*/  HMMA.16816.F32.BF16 R56, R8, R20, R92 ;  /* 0x000000140838723c */ /* 0x000fe2000004185c */
[----:B------:R-:W-:Y:S01]  /*3f50*/  IABS R0, R4 ;  /* 0x0000000400007213 */ /* 0x000fe20000000000 */
[----:B------:R-:W-:Y:S01]  /*3f60*/  IMAD.IADD R4, R213, 0x1, -R16 ;  /* 0x00000001d5047824 */ /* 0x000fe200078e0a10 */
[----:B------:R-:W-:-:S03]  /*3f70*/  IADD3 R25, R28, 0x18, RZ ;  /* 0x000000181c197810 */ /* 0x000fc60007ffe0ff */
[----:B-1----:R-:W-:Y:S01]  /*3f80*/  IMAD.MOV.U32 R2, RZ, RZ, R0 ;  /* 0x000000ffff027224 */ /* 0x002fe200078e0000 */
[----:B------:R-:W-:Y:S01]  /*3f90*/  IABS R0, R4 ;  /* 0x0000000400007213 */ /* 0x000fe20000000000 */
[C---:B------:R-:W-:Y:S01]  /*3fa0*/  IMAD.IADD R4, R213.reuse, 0x1, -R18 ;  /* 0x00000001d5047824 */ /* 0x040fe200078e0a12 */
[C---:B------:R-:W-:Y:S01]  /*3fb0*/  HMMA.16816.F32.BF16 R52, R8.reuse, R26, R40 ;  /* 0x0000001a0834723c */ /* 0x040fe20000041828 */
[----:B------:R1:W-:Y:S01]  /*3fc0*/  I2F R74, R2 ;  /* 0x00000002004a7306 */ /* 0x0003e20000201400 */
[----:B------:R-:W2:Y:S06]  /*3fd0*/  LDSM.16.M88.4 R40, [R193+0x5000] ;  /* 0x00500000c128783b */ /* 0x000eac0000000200 */
[C---:B------:R-:W-:Y:S01]  /*3fe0*/  HMMA.16816.F32.BF16 R64, R8.reuse, R22, R36 ;  /* 0x000000160840723c */ /* 0x040fe20000041824 */
[----:B------:R-:W-:Y:S04]  /*3ff0*/  LDSM.16.M88.4 R36, [R193+0x4000] ;  /* 0x00400000c124783b */ /* 0x000fe80000000200 */
[----:B------:R-:W3:Y:S03]  /*4000*/  LDSM.16.M88.4 R20, [R191+0x8400] ;  /* 0x00840000bf14783b */ /* 0x000ee60000000200 */
[----:B------:R-:W-:Y:S01]  /*4010*/  HMMA.16816.F32.BF16 R68, R8, R48, R112 ;  /* 0x000000300844723c */ /* 0x000fe20000041870 */
[----:B-1----:R-:W-:Y:S01]  /*4020*/  IMAD.MOV.U32 R2, RZ, RZ, R0 ;  /* 0x000000ffff027224 */ /* 0x002fe200078e0000 */
[----:B------:R-:W-:Y:S01]  /*4030*/  IABS R0, R4 ;  /* 0x0000000400007213 */ /* 0x000fe20000000000 */
[----:B------:R-:W-:-:S02]  /*4040*/  IMAD.IADD R4, R213, 0x1, -R19 ;  /* 0x00000001d5047824 */ /* 0x000fc400078e0a13 */
[----:B------:R1:W-:Y:S03]  /*4050*/  I2F R73, R2 ;  /* 0x0000000200497306 */ /* 0x0003e60000201400 */
[C---:B------:R-:W-:Y:S08]  /*4060*/  HMMA.16816.F32.BF16 R100, R8.reuse, R50, R100 ;  /* 0x000000320864723c */ /* 0x040ff00000041864 */
[----:B------:R-:W-:Y:S01]  /*4070*/  HMMA.16816.F32.BF16 R92, R8, R60, R96 ;  /* 0x0000003c085c723c */ /* 0x000fe20000041860 */
[----:B-1----:R-:W-:Y:S01]  /*4080*/  IMAD.MOV.U32 R2, RZ, RZ, R0 ;  /* 0x000000ffff027224 */ /* 0x002fe200078e0000 */
[----:B------:R-:W-:-:S06]  /*4090*/  IABS R0, R4 ;  /* 0x0000000400007213 */ /* 0x000fcc0000000000 */
[----:B------:R-:W-:Y:S01]  /*40a0*/  HMMA.16816.F32.BF16 R136, R8, R62, R88 ;  /* 0x0000003e0888723c */ /* 0x000fe20000041858 */
[----:B------:R1:W-:Y:S06]  /*40b0*/  I2F R72, R2 ;  /* 0x0000000200487306 */ /* 0x0003ec0000201400 */
[C---:B------:R-:W-:Y:S01]  /*40c0*/  IADD3 R9, R6.reuse, 0x8, RZ ;  /* 0x0000000806097810 */ /* 0x040fe20007ffe0ff */
[----:B--2---:R-:W-:Y:S01]  /*40d0*/  HMMA.16816.F32.BF16 R80, R40, R14, R80 ;  /* 0x0000000e2850723c */ /* 0x004fe20000041850 */
[----:B------:R2:W-:Y:S01]  /*40e0*/  I2F R47, R0 ;  /* 0x00000000002f7306 */ /* 0x0005e20000201400 */
[----:B------:R-:W-:-:S02]  /*40f0*/  IADD3 R8, R6, 0x40, RZ ;  /* 0x0000004006087810 */ /* 0x000fc40007ffe0ff */
[----:B------:R-:W-:-:S03]  /*4100*/  IMAD.IADD R214, R29, 0x1, R9 ;  /* 0x000000011dd67824 */ /* 0x000fc600078e0209 */
[----:B------:R-:W-:Y:S01]  /*4110*/  IMAD.IADD R212, R29, 0x1, R8 ;  /* 0x000000011dd47824 */ /* 0x000fe200078e0208 */
[----:B---3--:R-:W-:Y:S01]  /*4120*/  HMMA.16816.F32.BF16 R48, R36, R20, R56 ;  /* 0x000000142430723c */ /* 0x008fe20000041838 */
[----:B-1----:R-:W-:Y:S02]  /*4130*/  IMAD.IADD R2, R213, 0x1, -R24 ;  /* 0x00000001d5027824 */ /* 0x002fe400078e0a18 */
[----:B------:R-:W-:-:S03]  /*4140*/  IMAD.IADD R4, R214, 0x1, -R28 ;  /* 0x00000001d6047824 */ /* 0x000fc600078e0a1c */
[----:B------:R-:W-:Y:S02]  /*4150*/  IABS R2, R2 ;  /* 0x0000000200027213 */ /* 0x000fe40000000000 */
[----:B------:R-:W-:Y:S01]  /*4160*/  HMMA.16816.F32.BF16 R56, R40, R20, R76 ;  /* 0x000000142838723c */ /* 0x000fe2000004184c */
[----:B--2---:R-:W-:Y:S01]  /*4170*/  IMAD.IADD R0, R213, 0x1, -R25 ;  /* 0x00000001d5007824 */ /* 0x004fe200078e0a19 */
[----:B------:R1:W2:Y:S04]  /*4180*/  I2F R46, R2 ;  /* 0x00000002002e7306 */ /* 0x0002a80000201400 */
[----:B------:R-:W-:Y:S02]  /*4190*/  IABS R0, R0 ;  /* 0x0000000000007213 */ /* 0x000fe40000000000 */
[C---:B------:R-:W-:Y:S08]  /*41a0*/  HMMA.16816.F32.BF16 R52, R36.reuse, R14, R52 ;  /* 0x0000000e2434723c */ /* 0x040ff00000041834 */
[----:B------:R-:W-:Y:S01]  /*41b0*/  HMMA.16816.F32.BF16 R60, R36, R12, R32 ;  /* 0x0000000c243c723c */ /* 0x000fe20000041820 */
[----:B------:R-:W3:Y:S01]  /*41c0*/  LDSM.16.M88.4 R32, [R191+0x8800] ;  /* 0x00880000bf20783b */ /* 0x000ee20000000200 */
[----:B-1----:R-:W-:Y:S01]  /*41d0*/  IMAD.MOV.U32 R2, RZ, RZ, R0 ;  /* 0x000000ffff027224 */ /* 0x002fe200078e0000 */
[----:B------:R-:W-:Y:S01]  /*41e0*/  IABS R0, R4 ;  /* 0x0000000400007213 */ /* 0x000fe20000000000 */
[----:B------:R-:W-:-:S02]  /*41f0*/  IMAD.IADD R4, R212, 0x1, -R28 ;  /* 0x00000001d4047824 */ /* 0x000fc400078e0a1c */
[----:B------:R1:W4:Y:S02]  /*4200*/  I2F R44, R2 ;  /* 0x00000002002c7306 */ /* 0x0003240000201400 */
[----:B------:R-:W-:Y:S07]  /*4210*/  HMMA.16816.F32.BF16 R84, R40, R12, R84 ;  /* 0x0000000c2854723c */ /* 0x000fee0000041854 */
[----:B--2---:R-:W-:Y:S01]  /*4220*/  FFMA.FTZ R13, R46, -R195, R49 ;  /* 0x800000c32e0d7223 */ /* 0x004fe20000010031 */
[----:B------:R-:W-:Y:S01]  /*4230*/  HMMA.16816.F32.BF16 R64, R36, R22, R64 ;  /* 0x000000162440723c */ /* 0x000fe20000041840 */
[----:B-1----:R-:W-:Y:S01]  /*4240*/  IMAD.MOV.U32 R2, RZ, RZ, R0 ;  /* 0x000000ffff027224 */ /* 0x002fe200078e0000 */
[----:B------:R-:W-:Y:S01]  /*4250*/  IABS R0, R4 ;  /* 0x0000000400007213 */ /* 0x000fe20000000000 */
[----:B------:R-:W-:-:S05]  /*4260*/  IMAD.IADD R4, R214, 0x1, -R17 ;  /* 0x00000001d6047824 */ /* 0x000fca00078e0a11 */
[C---:B------:R-:W-:Y:S01]  /*4270*/  HMMA.16816.F32.BF16 R76, R40.reuse, R22, R116 ;  /* 0x00000016284c723c */ /* 0x040fe20000041874 */
[----:B------:R1:W2:Y:S01]  /*4280*/  I2F R27, R2 ;  /* 0x00000002001b7306 */ /* 0x0002a20000201400 */
[-C--:B------:R-:W-:Y:S02]  /*4290*/  FFMA.FTZ R11, R74, -R195.reuse, R61 ;  /* 0x800000c34a0b7223 */ /* 0x080fe4000001003d */
[-C--:B------:R-:W-:Y:S11]  /*42a0*/  FFMA.FTZ R12, R75, -R195.reuse, R60 ;  /* 0x800000c34b0c7223 */ /* 0x080ff6000001003c */
[----:B------:R-:W-:Y:S01]  /*42b0*/  @!UPT UIADD3 URZ, URZ, URZ, URZ ;  /* 0x0000003f3f3ff290 */ /* 0x000fe2000fffe03f */
[-C--:B----4-:R-:W-:Y:S01]  /*42c0*/  FFMA.FTZ R14, R44, -R195.reuse, R64 ;  /* 0x800000c32c0e7223 */ /* 0x090fe20000010040 */
[-C--:B---3--:R-:W-:Y:S01]  /*42d0*/  HMMA.16816.F32.BF16 R88, R40, R32.reuse, R120 ;  /* 0x000000202858723c */ /* 0x088fe20000041878 */
[----:B-1----:R-:W-:Y:S01]  /*42e0*/  IMAD.MOV.U32 R2, RZ, RZ, R0 ;  /* 0x000000ffff027224 */ /* 0x002fe200078e0000 */
[----:B------:R-:W-:Y:S01]  /*42f0*/  IABS R0, R4 ;  /* 0x0000000400007213 */ /* 0x000fe20000000000 */
[----:B------:R-:W-:Y:S02]  /*4300*/  IMAD.IADD R4, R212, 0x1, -R17 ;  /* 0x00000001d4047824 */ /* 0x000fe400078e0a11 */
[----:B------:R1:W3:Y:S01]  /*4310*/  I2F R31, R2 ;  /* 0x00000002001f7306 */ /* 0x0002e20000201400 */
[----:B--2---:R-:W-:Y:S02]  /*4320*/  FFMA.FTZ R22, R27, -R195, R62 ;  /* 0x800000c31b167223 */ /* 0x004fe4000001003e */
[----:B------:R-:W-:Y:S01]  /*4330*/  HMMA.16816.F32.BF16 R68, R36, R32, R68 ;  /* 0x000000202444723c */ /* 0x000fe20000041844 */
[----:B-1----:R-:W-:Y:S01]  /*4340*/  IMAD.MOV.U32 R2, RZ, RZ, R0 ;  /* 0x000000ffff027224 */ /* 0x002fe200078e0000 */
[----:B------:R-:W-:Y:S01]  /*4350*/  IABS R0, R4 ;  /* 0x0000000400007213 */ /* 0x000fe20000000000 */
[----:B------:R-:W-:-:S02]  /*4360*/  IMAD.IADD R4, R214, 0x1, -R16 ;  /* 0x00000001d6047824 */ /* 0x000fc400078e0a10 */
[----:B------:R1:W2:Y:S01]  /*4370*/  I2F R26, R2 ;  /* 0x00000002001a7306 */ /* 0x0002a20000201400 */
[----:B---3--:R-:W-:Y:S02]  /*4380*/  FFMA.FTZ R27, R31, -R195, R84 ;  /* 0x800000c31f1b7223 */ /* 0x008fe40000010054 */
[----:B-1----:R-:W-:Y:S01]  /*4390*/  IMAD.MOV.U32 R2, RZ, RZ, R0 ;  /* 0x000000ffff027224 */ /* 0x002fe200078e0000 */
[----:B------:R-:W-:Y:S01]  /*43a0*/  IABS R0, R4 ;  /* 0x0000000400007213 */ /* 0x000fe20000000000 */
[----:B------:R-:W-:-:S03]  /*43b0*/  IMAD.IADD R4, R214, 0x1, -R18 ;  /* 0x00000001d6047824 */ /* 0x000fc600078e0a12 */
[----:B------:R1:W-:Y:S01]  /*43c0*/  I2F R30, R2 ;  /* 0x00000002001e7306 */ /* 0x0003e20000201400 */
[----:B--2---:R-:W-:Y:S02]  /*43d0*/  FFMA.FTZ R26, R26, -R195, R63 ;  /* 0x800000c31a1a7223 */ /* 0x004fe4000001003f */
[----:B-1----:R-:W-:Y:S01]  /*43e0*/  IMAD.MOV.U32 R2, RZ, RZ, R0 ;  /* 0x000000ffff027224 */ /* 0x002fe200078e0000 */
[----:B------:R-:W-:Y:S01]  /*43f0*/  IABS R0, R4 ;  /* 0x0000000400007213 */ /* 0x000fe20000000000 */
[----:B------:R-:W-:-:S03]  /*4400*/  IMAD.IADD R4, R214, 0x1, -R19 ;  /* 0x00000001d6047824 */ /* 0x000fc600078e0a13 */
[----:B------:R1:W2:Y:S02]  /*4410*/  I2F R21, R2 ;  /* 0x0000000200157306 */ /* 0x0002a40000201400 */
[----:B------:R-:W-:-:S06]  /*4420*/  IABS R4, R4 ;  /* 0x0000000400047213 */ /* 0x000fcc0000000000 */
[----:B------:R3:W4:Y:S01]  /*4430*/  I2F R20, R0 ;  /* 0x0000000000147306 */ /* 0x0007220000201400 */
[----:B------:R-:W-:Y:S01]  /*4440*/  IMAD.MOV.U32 R5, RZ, RZ, R4 ;  /* 0x000000ffff057224 */ /* 0x000fe200078e0004 */
[----:B-1----:R-:W-:-:S06]  /*4450*/  IADD3 R2, R45, 0x1, -R111 ;  /* 0x000000012d027810 */ /* 0x002fcc0007ffe86f */
[----:B------:R1:W1:Y:S01]  /*4460*/  I2F R15, R5 ;  /* 0x00000005000f7306 */ /* 0x0002620000201400 */
[-C--:B--2---:R-:W-:Y:S02]  /*4470*/  FFMA.FTZ R23, R21, -R195.reuse, R54 ;  /* 0x800000c315177223 */ /* 0x084fe40000010036 */
[----:B---3-5:R-:W-:Y:S02]  /*4480*/  IMAD.IADD R0, R110, 0x1, R2 ;  /* 0x000000016e007824 */ /* 0x028fe400078e0202 */
[----:B------:R-:W-:Y:S02]  /*4490*/  IMAD.IADD R2, R214, 0x1, -R24 ;  /* 0x00000001d6027824 */ /* 0x000fe400078e0a18 */
[----:B------:R-:W-:Y:S02]  /*44a0*/  IMAD.IADD R7, R6, 0x1, R0 ;  /* 0x0000000106077824 */ /* 0x000fe400078e0200 */
[----:B------:R-:W-:Y:S01]  /*44b0*/  IMAD.IADD R8, R0, 0x1, R8 ;  /* 0x0000000100087824 */ /* 0x000fe200078e0208 */
[----:B------:R-:W-:Y:S01]  /*44c0*/  IABS R4, R2 ;  /* 0x0000000200047213 */ /* 0x000fe20000000000 */
[----:B----4-:R-:W-:Y:S01]  /*44d0*/  FFMA.FTZ R21, R20, -R195, R55 ;  /* 0x800000c314157223 */ /* 0x010fe20000010037 */
[----:B------:R-:W-:Y:S01]  /*44e0*/  IADD3 R2, R6, 0x48, RZ ;  /* 0x0000004806027810 */ /* 0x000fe20007ffe0ff */
[----:B-1----:R-:W-:Y:S01]  /*44f0*/  IMAD.IADD R5, R214, 0x1, -R25 ;  /* 0x00000001d6057824 */ /* 0x002fe200078e0a19 */
[----:B------:R1:W2:Y:S01]  /*4500*/  I2F R10, R4 ;  /* 0x00000004000a7306 */ /* 0x0002a20000201400 */
[----:B------:R-:W-:Y:S01]  /*4510*/  IMAD.IADD R6, R0, 0x1, R9 ;  /* 0x0000000100067824 */ /* 0x000fe200078e0209 */
[----:B------:R-:W-:Y:S01]  /*4520*/  IMNMX R218, R7, R45, PT ;  /* 0x0000002d07da7217 */ /* 0x000fe20003800200 */
[----:B------:R-:W-:Y:S01]  /*4530*/  IMAD.IADD R211, R29, 0x1, R2 ;  /* 0x000000011dd37824 */ /* 0x000fe200078e0202 */
[----:B------:R-:W-:Y:S01]  /*4540*/  IABS R5, R5 ;  /* 0x0000000500057213 */ /* 0x000fe20000000000 */
[----:B------:R-:W-:Y:S01]  /*4550*/  FFMA.FTZ R9, R73, -R195, R52 ;  /* 0x800000c349097223 */ /* 0x000fe20000010034 */
[----:B------:R-:W-:Y:S01]  /*4560*/  IMNMX R216, R8, R45, PT ;  /* 0x0000002d08d87217 */ /* 0x000fe20003800200 */
[----:B------:R-:W-:Y:S01]  /*4570*/  FFMA.FTZ R29, R30, -R195, R85 ;  /* 0x800000c31e1d7223 */ /* 0x000fe20000010055 */
[----:B------:R-:W-:Y:S01]  /*4580*/  IMNMX R217, R6, R45, PT ;  /* 0x0000002d06d97217 */ /* 0x000fe20003800200 */
[----:B------:R-:W-:-:S02]  /*4590*/  FFMA.FTZ R8, R72, -R195, R53 ;  /* 0x800000c348087223 */ /* 0x000fc40000010035 */
[-C--:B------:R-:W-:Y:S01]  /*45a0*/  FFMA.FTZ R6, R47, -R195.reuse, R48 ;  /* 0x800000c32f067223 */ /* 0x080fe20000010030 */
[-C--:B------:R-:W-:Y:S01]  /*45b0*/  HMMA.16816.F32.BF16 R52, R40, R34.reuse, R124 ;  /* 0x000000222834723c */ /* 0x080fe2000004187c */
[----:B------:R-:W-:Y:S02]  /*45c0*/  FFMA.FTZ R20, R15, -R195, R50 ;  /* 0x800000c30f147223 */ /* 0x000fe40000010032 */
[C---:B------:R-:W-:Y:S02]  /*45d0*/  IMAD.IADD R7, R211.reuse, 0x1, -R17 ;  /* 0x00000001d3077824 */ /* 0x040fe400078e0a11 */
[----:B-1----:R-:W-:Y:S02]  /*45e0*/  IMAD.IADD R4, R0, 0x1, R2 ;  /* 0x0000000100047824 */ /* 0x002fe400078e0202 */
[----:B------:R-:W-:Y:S01]  /*45f0*/  IMAD.IADD R2, R212, 0x1, -R16 ;  /* 0x00000001d4027824 */ /* 0x000fe200078e0a10 */
[----:B------:R-:W-:Y:S01]  /*4600*/  IABS R7, R7 ;  /* 0x0000000700077213 */ /* 0x000fe20000000000 */
[----:B------:R-:W-:Y:S01]  /*4610*/  IMAD.MOV.U32 R0, RZ, RZ, R5 ;  /* 0x000000ffff007224 */ /* 0x000fe200078e0005 */
[----:B------:R-:W-:Y:S01]  /*4620*/  IMNMX R215, R4, R45, PT ;  /* 0x0000002d04d77217 */ /* 0x000fe20003800200 */
[----:B--2---:R-:W-:Y:S01]  /*4630*/  FFMA.FTZ R15, R10, -R195, R51 ;  /* 0x800000c30a0f7223 */ /* 0x004fe20000010033 */
[----:B------:R-:W-:Y:S01]  /*4640*/  IABS R2, R2 ;  /* 0x0000000200027213 */ /* 0x000fe20000000000 */
[----:B------:R1:W2:Y:S01]  /*4650*/  I2F R5, R0 ;  /* 0x0000000000057306 */ /* 0x0002a20000201400 */
[----:B------:R-:W-:Y:S01]  /*4660*/  IMAD.IADD R4, R211, 0x1, -R104 ;  /* 0x00000001d3047824 */ /* 0x000fe200078e0a68 */
[----:B------:R-:W-:Y:S04]  /*4670*/  HMMA.16816.F32.BF16 R48, R36, R34, R100 ;  /* 0x000000222430723c */ /* 0x000fe80000041864 */
[----:B------:R-:W-:Y:S01]  /*4680*/  IMNMX R207, RZ, R4, !PT ;  /* 0x00000004ffcf7217 */ /* 0x000fe20007800200 */
[----:B------:R-:W-:-:S03]  /*4690*/  IMAD.IADD R4, R212, 0x1, -R24 ;  /* 0x00000001d4047824 */ /* 0x000fc600078e0a18 */
[----:B------:R-:W-:-:S04]  /*46a0*/  ISETP.GE.AND P5, PT, R17, R207, PT ;  /* 0x000000cf1100720c */ /* 0x000fc80003fa6270 */
[----:B------:R-:W-:Y:S01]  /*46b0*/  ISETP.GE.OR P5, PT, R17, R215, !P5 ;  /* 0x000000d71100720c */ /* 0x000fe20006fa6670 */
[----:B-1----:R-:W-:Y:S02]  /*46c0*/  IMAD.MOV.U32 R0, RZ, RZ, R2 ;  /* 0x000000ffff007224 */ /* 0x002fe400078e0002 */
[----:B------:R-:W-:Y:S02]  /*46d0*/  IMAD.IADD R2, R213, 0x1, -R104 ;  /* 0x00000001d5027824 */ /* 0x000fe400078e0a68 */
[----:B--2---:R-:W-:Y:S02]  /*46e0*/  FFMA.FTZ R10, R5, -R195, R66 ;  /* 0x800000c3050a7223 */ /* 0x004fe40000010042 */
[----:B------:R-:W1:Y:S01]  /*46f0*/  I2F R0, R0 ;  /* 0x0000000000007306 */ /* 0x000e620000201400 */
[----:B------:R-:W-:Y:S01]  /*4700*/  IMNMX R210, RZ, R2, !PT ;  /* 0x00000002ffd27217 */ /* 0x000fe20007800200 */
[C---:B------:R-:W-:Y:S02]  /*4710*/  IMAD.IADD R2, R212.reuse, 0x1, -R104 ;  /* 0x00000001d4027824 */ /* 0x040fe400078e0a68 */
[----:B------:R-:W-:Y:S01]  /*4720*/  IMAD.IADD R5, R212, 0x1, -R19 ;  /* 0x00000001d4057824 */ /* 0x000fe200078e0a13 */
[----:B------:R-:W-:-:S02]  /*4730*/  ISETP.GE.AND P0, PT, R17, R210, PT ;  /* 0x000000d21100720c */ /* 0x000fc40003f06270 */
[C---:B------:R-:W-:Y:S02]  /*4740*/  ISETP.GE.AND P3, PT, R28.reuse, R210, PT ;  /* 0x000000d21c00720c */ /* 0x040fe40003f66270 */
[-C--:B------:R-:W-:Y:S02]  /*4750*/  ISETP.GE.OR P0, PT, R17, R218.reuse, !P0 ;  /* 0x000000da1100720c */ /* 0x080fe40004706670 */
[----:B------:R-:W-:Y:S02]  /*4760*/  ISETP.GE.OR P3, PT, R28, R218, !P3 ;  /* 0x000000da1c00720c */ /* 0x000fe40005f66670 */
[----:B------:R-:W-:Y:S02]  /*4770*/  FSEL R73, R11, -INF , !P0 ;  /* 0xff8000000b497808 */ /* 0x000fe40004000000 */
[----:B------:R-:W-:Y:S01]  /*4780*/  ISETP.GE.AND P0, PT, R24, R210, PT ;  /* 0x000000d21800720c */ /* 0x000fe20003f06270 */
[----:B-1----:R-:W-:Y:S01]  /*4790*/  FFMA.FTZ R30, R0, -R195, R80 ;  /* 0x800000c3001e7223 */ /* 0x002fe20000010050 */
[----:B------:R-:W-:Y:S01]  /*47a0*/  FSEL R72, R12, -INF , !P3 ;  /* 0xff8000000c487808 */ /* 0x000fe20005800000 */
[----:B------:R-:W-:Y:S01]  /*47b0*/  IMAD.IADD R0, R214, 0x1, -R104 ;  /* 0x00000001d6007824 */ /* 0x000fe200078e0a68 */
[----:B------:R-:W-:-:S02]  /*47c0*/  ISETP.GE.OR P0, PT, R24, R218, !P0 ;  /* 0x000000da1800720c */ /* 0x000fc40004706670 */
[----:B------:R-:W-:Y:S02]  /*47d0*/  ISETP.GE.AND P3, PT, R19, R210, PT ;  /* 0x000000d21300720c */ /* 0x000fe40003f66270 */
[----:B------:R-:W-:Y:S01]  /*47e0*/  IMNMX R209, RZ, R0, !PT ;  /* 0x00000000ffd17217 */ /* 0x000fe20007800200 */
[----:B------:R-:W-:Y:S01]  /*47f0*/  IMAD.IADD R0, R211, 0x1, -R28 ;  /* 0x00000001d3007824 */ /* 0x000fe200078e0a1c */
[----:B------:R-:W-:Y:S02]  /*4800*/  FSEL R112, R13, -INF , !P0 ;  /* 0xff8000000d707808 */ /* 0x000fe40004000000 */
[----:B------:R-:W-:Y:S01]  /*4810*/  ISETP.GE.AND P2, PT, R18, R210, PT ;  /* 0x000000d21200720c */ /* 0x000fe20003f46270 */
[----:B------:R-:W1:Y:S01]  /*4820*/  I2F R13, R7 ;  /* 0x00000007000d7306 */ /* 0x000e620000201400 */
[----:B------:R-:W-:Y:S02]  /*4830*/  ISETP.GE.OR P3, PT, R19, R218, !P3 ;  /* 0x000000da1300720c */ /* 0x000fe40005f66670 */
[----:B------:R-:W-:-:S02]  /*4840*/  ISETP.GE.AND P0, PT, R25, R210, PT ;  /* 0x000000d21900720c */ /* 0x000fc40003f06270 */
[----:B------:R-:W-:Y:S01]  /*4850*/  IMNMX R208, RZ, R2, !PT ;  /* 0x00000002ffd07217 */ /* 0x000fe20007800200 */
[----:B------:R-:W-:Y:S01]  /*4860*/  IMAD.IADD R2, R211, 0x1, -R16 ;  /* 0x00000001d3027824 */ /* 0x000fe200078e0a10 */
[-C--:B------:R-:W-:Y:S02]  /*4870*/  ISETP.GE.OR P2, PT, R18, R218.reuse, !P2 ;  /* 0x000000da1200720c */ /* 0x080fe40005746670 */
[----:B------:R-:W-:Y:S01]  /*4880*/  FSEL R111, R6, -INF , !P3 ;  /* 0xff800000066f7808 */ /* 0x000fe20005800000 */
[----:B------:R-:W-:Y:S01]  /*4890*/  IMAD.IADD R6, R212, 0x1, -R18 ;  /* 0x00000001d4067824 */ /* 0x000fe200078e0a12 */
[----:B------:R-:W-:Y:S02]  /*48a0*/  ISETP.GE.OR P0, PT, R25, R218, !P0 ;  /* 0x000000da1900720c */ /* 0x000fe40004706670 */
[----:B------:R-:W-:Y:S02]  /*48b0*/  IABS R0, R0 ;  /* 0x0000000000007213 */ /* 0x000fe40000000000 */
[----:B------:R-:W-:Y:S01]  /*48c0*/  FSEL R99, R8, -INF , !P2 ;  /* 0xff80000008637808 */ /* 0x000fe20005000000 */
[----:B-1----:R-:W-:Y:S01]  /*48d0*/  FFMA.FTZ R13, R13, -R195, R87 ;  /* 0x800000c30d0d7223 */ /* 0x002fe20000010057 */
[----:B------:R-:W-:Y:S01]  /*48e0*/  FSEL R118, R14, -INF , !P0 ;  /* 0xff8000000e767808 */ /* 0x000fe20004000000 */
[----:B------:R-:W1:Y:S01]  /*48f0*/  I2F R11, R0 ;  /* 0x00000000000b7306 */ /* 0x000e620000201400 */
[----:B------:R-:W-:-:S02]  /*4900*/  ISETP.GE.AND P4, PT, R17, R209, PT ;  /* 0x000000d11100720c */ /* 0x000fc40003f86270 */
[----:B------:R-:W-:Y:S02]  /*4910*/  IABS R8, R2 ;  /* 0x0000000200087213 */ /* 0x000fe40000000000 */
[C---:B------:R-:W-:Y:S02]  /*4920*/  ISETP.GE.AND P0, PT, R28.reuse, R209, PT ;  /* 0x000000d11c00720c */ /* 0x040fe40003f06270 */
[----:B------:R-:W-:Y:S02]  /*4930*/  IABS R2, R5 ;  /* 0x0000000500027213 */ /* 0x000fe40000000000 */
[-C--:B------:R-:W-:Y:S02]  /*4940*/  ISETP.GE.OR P4, PT, R17, R217.reuse, !P4 ;  /* 0x000000d91100720c */ /* 0x080fe40006786670 */
[----:B------:R-:W-:Y:S02]  /*4950*/  ISETP.GE.OR P0, PT, R28, R217, !P0 ;  /* 0x000000d91c00720c */ /* 0x000fe40004706670 */
[----:B------:R-:W-:Y:S01]  /*4960*/  IABS R5, R4 ;  /* 0x0000000400057213 */ /* 0x000fe20000000000 */
[----:B------:R-:W-:Y:S01]  /*4970*/  IMAD.MOV.U32 R4, RZ, RZ, R8 ;  /* 0x000000ffff047224 */ /* 0x000fe200078e0008 */
[----:B------:R-:W-:Y:S01]  /*4980*/  FSEL R64, R22, -INF , !P0 ;  /* 0xff80000016407808 */ /* 0x000fe20004000000 */
[----:B-1----:R-:W-:Y:S01]  /*4990*/  FFMA.FTZ R14, R11, -R195, R86 ;  /* 0x800000c30b0e7223 */ /* 0x002fe20000010056 */
[----:B------:R-:W-:Y:S01]  /*49a0*/  IABS R0, R6 ;  /* 0x0000000600007213 */ /* 0x000fe20000000000 */
[----:B------:R1:W2:Y:S01]  /*49b0*/  I2F R12, R4 ;  /* 0x00000004000c7306 */ /* 0x0002a20000201400 */
[----:B------:R-:W-:Y:S01]  /*49c0*/  FSEL R26, R26, -INF , !P4 ;  /* 0xff8000001a1a7808 */ /* 0x000fe20006000000 */
[----:B------:R-:W-:Y:S01]  /*49d0*/  IMAD.IADD R6, R211, 0x1, -R19 ;  /* 0x00000001d3067824 */ /* 0x000fe200078e0a13 */
[----:B------:R-:W-:-:S02]  /*49e0*/  ISETP.GE.AND P0, PT, R18, R209, PT ;  /* 0x000000d11200720c */ /* 0x000fc40003f06270 */
[C---:B------:R-:W-:Y:S02]  /*49f0*/  ISETP.GE.AND P4, PT, R19.reuse, R209, PT ;  /* 0x000000d11300720c */ /* 0x040fe40003f86270 */
[-C--:B------:R-:W-:Y:S01]  /*4a00*/  ISETP.GE.OR P0, PT, R18, R217.reuse, !P0 ;  /* 0x000000d91200720c */ /* 0x080fe20004706670 */
[----:B------:R3:W-:Y:S01]  /*4a10*/  I2F R7, R0 ;  /* 0x0000000000077306 */ /* 0x0007e20000201400 */
[----:B------:R-:W-:Y:S02]  /*4a20*/  ISETP.GE.OR P4, PT, R19, R217, !P4 ;  /* 0x000000d91300720c */ /* 0x000fe40006786670 */
[----:B------:R-:W-:Y:S02]  /*4a30*/  FSEL R97, R21, -INF , !P0 ;  /* 0xff80000015617808 */ /* 0x000fe40004000000 */
[----:B------:R-:W-:Y:S02]  /*4a40*/  FSEL R104, R20, -INF , !P4 ;  /* 0xff80000014687808 */ /* 0x000fe40006000000 */
[----:B------:R-:W-:Y:S01]  /*4a50*/  ISETP.GE.AND P0, PT, R25, R209, PT ;  /* 0x000000d11900720c */ /* 0x000fe20003f06270 */
[----:B-1----:R-:W-:Y:S01]  /*4a60*/  IMAD.IADD R4, R211, 0x1, -R18 ;  /* 0x00000001d3047824 */ /* 0x002fe200078e0a12 */
[----:B------:R-:W-:Y:S01]  /*4a70*/  ISETP.GE.AND P4, PT, R18, R208, PT ;  /* 0x000000d01200720c */ /* 0x000fe20003f86270 */
[----:B--2---:R-:W-:Y:S01]  /*4a80*/  FFMA.FTZ R11, R12, -R195, R82 ;  /* 0x800000c30c0b7223 */ /* 0x004fe20000010052 */
[----:B------:R-:W-:-:S02]  /*4a90*/  ISETP.GE.OR P0, PT, R25, R217, !P0 ;  /* 0x000000d91900720c */ /* 0x000fc40004706670 */
[----:B------:R-:W-:Y:S02]  /*4aa0*/  ISETP.GE.OR P4, PT, R18, R216, !P4 ;  /* 0x000000d81200720c */ /* 0x000fe40006786670 */
[----:B------:R-:W-:Y:S01]  /*4ab0*/  FSEL R122, R10, -INF , !P0 ;  /* 0xff8000000a7a7808 */ /* 0x000fe20004000000 */
[----:B---3--:R-:W-:Y:S01]  /*4ac0*/  IMAD.MOV.U32 R0, RZ, RZ, R2 ;  /* 0x000000ffff007224 */ /* 0x008fe200078e0002 */
[----:B------:R-:W-:Y:S01]  /*4ad0*/  IABS R4, R4 ;  /* 0x0000000400047213 */ /* 0x000fe20000000000 */
[----:B------:R-:W-:Y:S01]  /*4ae0*/  IMAD.MOV.U32 R2, RZ, RZ, R5 ;  /* 0x000000ffff027224 */ /* 0x000fe200078e0005 */
[----:B------:R-:W-:Y:S01]  /*4af0*/  IABS R6, R6 ;  /* 0x0000000600067213 */ /* 0x000fe20000000000 */
[----:B------:R1:W-:Y:S01]  /*4b00*/  I2F R8, R0 ;  /* 0x0000000000087306 */ /* 0x0003e20000201400 */
[----:B------:R-:W-:Y:S02]  /*4b10*/  ISETP.GE.AND P0, PT, R28, R208, PT ;  /* 0x000000d01c00720c */ /* 0x000fe40003f06270 */
[----:B------:R-:W-:-:S02]  /*4b20*/  ISETP.GE.AND P1, PT, R16, R210, PT ;  /* 0x000000d21000720c */ /* 0x000fc40003f26270 */
[----:B------:R-:W-:Y:S02]  /*4b30*/  ISETP.GE.OR P0, PT, R28, R216, !P0 ;  /* 0x000000d81c00720c */ /* 0x000fe40004706670 */
[C---:B------:R-:W-:Y:S01]  /*4b40*/  ISETP.GE.OR P1, PT, R16.reuse, R218, !P1 ;  /* 0x000000da1000720c */ /* 0x040fe20004f26670 */
[----:B------:R2:W3:Y:S01]  /*4b50*/  I2F R10, R4 ;  /* 0x00000004000a7306 */ /* 0x0004e20000201400 */
[----:B------:R-:W-:Y:S02]  /*4b60*/  FSEL R130, R27, -INF , !P0 ;  /* 0xff8000001b827808 */ /* 0x000fe40004000000 */
[-C--:B------:R-:W-:Y:S02]  /*4b70*/  ISETP.GE.AND P0, PT, R19, R208.reuse, PT ;  /* 0x000000d01300720c */ /* 0x080fe40003f06270 */
[----:B------:R-:W-:Y:S02]  /*4b80*/  FSEL R98, R9, -INF , !P1 ;  /* 0xff80000009627808 */ /* 0x000fe40004800000 */
[----:B------:R-:W-:Y:S01]  /*4b90*/  ISETP.GE.AND P2, PT, R16, R208, PT ;  /* 0x000000d01000720c */ /* 0x000fe20003f46270 */
[----:B-1----:R-:W-:Y:S01]  /*4ba0*/  IMAD.IADD R0, R212, 0x1, -R25 ;  /* 0x00000001d4007824 */ /* 0x002fe200078e0a19 */
[----:B------:R-:W1:Y:S01]  /*4bb0*/  I2F R2, R2 ;  /* 0x0000000200027306 */ /* 0x000e620000201400 */
[----:B------:R-:W-:-:S02]  /*4bc0*/  ISETP.GE.OR P0, PT, R19, R216, !P0 ;  /* 0x000000d81300720c */ /* 0x000fc40004706670 */
[C---:B------:R-:W-:Y:S02]  /*4bd0*/  ISETP.GE.AND P1, PT, R16.reuse, R209, PT ;  /* 0x000000d11000720c */ /* 0x040fe40003f26270 */
[----:B------:R-:W-:Y:S01]  /*4be0*/  IABS R0, R0 ;  /* 0x0000000000007213 */ /* 0x000fe20000000000 */
[----:B--2---:R-:W-:Y:S01]  /*4bf0*/  IMAD.MOV.U32 R4, RZ, RZ, R6 ;  /* 0x000000ffff047224 */ /* 0x004fe200078e0006 */
[C---:B------:R-:W-:Y:S02]  /*4c00*/  ISETP.GE.OR P2, PT, R16.reuse, R216, !P2 ;  /* 0x000000d81000720c */ /* 0x040fe40005746670 */
[----:B------:R2:W4:Y:S01]  /*4c10*/  I2F R5, R0 ;  /* 0x0000000000057306 */ /* 0x0005220000201400 */
[----:B------:R-:W-:Y:S01]  /*4c20*/  ISETP.GE.OR P1, PT, R16, R217, !P1 ;  /* 0x000000d91000720c */ /* 0x000fe20004f26670 */
[----:B---3--:R-:W-:Y:S01]  /*4c30*/  FFMA.FTZ R10, R10, -R195, R83 ;  /* 0x800000c30a0a7223 */ /* 0x008fe20000010053 */
[----:B------:R-:W-:Y:S02]  /*4c40*/  FSEL R132, R30, -INF , !P2 ;  /* 0xff8000001e847808 */ /* 0x000fe40005000000 */
[----:B------:R-:W-:-:S02]  /*4c50*/  ISETP.GE.AND P2, PT, R24, R208, PT ;  /* 0x000000d01800720c */ /* 0x000fc40003f46270 */
[----:B------:R-:W-:Y:S01]  /*4c60*/  ISETP.GE.AND P6, PT, R17, R208, PT ;  /* 0x000000d01100720c */ /* 0x000fe20003fc6270 */
[----:B------:R3:W-:Y:S01]  /*4c70*/  I2F R9, R4 ;  /* 0x0000000400097306 */ /* 0x0007e20000201400 */
[----:B------:R-:W-:Y:S01]  /*4c80*/  FSEL R74, R23, -INF , !P1 ;  /* 0xff800000174a7808 */ /* 0x000fe20004800000 */
[----:B-1----:R-:W-:Y:S01]  /*4c90*/  FFMA.FTZ R2, R2, -R195, R57 ;  /* 0x800000c302027223 */ /* 0x002fe20000010039 */
[C---:B------:R-:W-:Y:S01]  /*4ca0*/  ISETP.GE.AND P1, PT, R24.reuse, R209, PT ;  /* 0x000000d11800720c */ /* 0x040fe20003f26270 */
[----:B------:R-:W1:Y:S01]  /*4cb0*/  LDSM.16.M88.4 R20, [R191+0x8c00] ;  /* 0x008c0000bf14783b */ /* 0x000e620000000200 */
[----:B------:R-:W-:Y:S01]  /*4cc0*/  ISETP.GE.OR P2, PT, R24, R216, !P2 ;  /* 0x000000d81800720c */ /* 0x000fe20005746670 */
[----:B------:R-:W-:-:S04]  /*4cd0*/  DEPBAR.LE SB0, 0x0 ;  /* 0x000080000000791a */ /* 0x000fc80000000000 */
[-C--:B--2---:R-:W-:Y:S01]  /*4ce0*/  FFMA.FTZ R0, R7, -R195.reuse, R81 ;  /* 0x800000c307007223 */ /* 0x084fe20000010051 */
[----:B------:R-:W-:Y:S01]  /*4cf0*/  ISETP.GE.OR P6, PT, R17, R216, !P6 ;  /* 0x000000d81100720c */ /* 0x000fe200077c6670 */
[----:B----4-:R-:W-:Y:S01]  /*4d00*/  FFMA.FTZ R7, R5, -R195, R76 ;  /* 0x800000c305077223 */ /* 0x010fe2000001004c */
[----:B------:R-:W-:Y:S02]  /*4d10*/  ISETP.GE.OR P1, PT, R24, R217, !P1 ;  /* 0x000000d91800720c */ /* 0x000fe40004f26670 */
[----:B------:R-:W-:Y:S01]  /*4d20*/  FSEL R131, R0, -INF , !P4 ;  /* 0xff80000000837808 */ /* 0x000fe20006000000 */
[----:B------:R-:W-:Y:S01]  /*4d30*/  IMAD.IADD R0, R211, 0x1, -R24 ;  /* 0x00000001d3007824 */ /* 0x000fe200078e0a18 */
[----:B------:R-:W-:Y:S01]  /*4d40*/  FSEL R124, R2, -INF , !P2 ;  /* 0xff800000027c7808 */ /* 0x000fe20005000000 */
[----:B---3--:R-:W-:Y:S01]  /*4d50*/  FFMA.FTZ R4, R8, -R195, R56 ;  /* 0x800000c308047223 */ /* 0x008fe20000010038 */
[----:B------:R-:W-:Y:S02]  /*4d60*/  FSEL R106, R15, -INF , !P1 ;  /* 0xff8000000f6a7808 */ /* 0x000fe40004800000 */
[----:B------:R-:W-:-:S02]  /*4d70*/  IABS R6, R0 ;  /* 0x0000000000067213 */ /* 0x000fc40000000000 */
[----:B------:R-:W-:Y:S01]  /*4d80*/  FSEL R125, R4, -INF , !P0 ;  /* 0xff800000047d7808 */ /* 0x000fe20004000000 */
[----:B------:R-:W-:Y:S01]  /*4d90*/  IMAD.IADD R4, R211, 0x1, -R25 ;  /* 0x00000001d3047824 */ /* 0x000fe200078e0a19 */
[----:B------:R-:W-:Y:S02]  /*4da0*/  IADD3 R0, R28, 0x19, RZ ;  /* 0x000000191c007810 */ /* 0x000fe40007ffe0ff */
[----:B------:R-:W2:Y:S01]  /*4db0*/  I2F R6, R6 ;  /* 0x0000000600067306 */ /* 0x000ea20000201400 */
[----:B------:R-:W-:Y:S02]  /*4dc0*/  ISETP.GE.AND P0, PT, R25, R208, PT ;  /* 0x000000d01900720c */ /* 0x000fe40003f06270 */
[----:B------:R-:W-:Y:S01]  /*4dd0*/  IMAD.IADD R5, R213, 0x1, -R0 ;  /* 0x00000001d5057824 */ /* 0x000fe200078e0a00 */
[----:B------:R-:W-:Y:S02]  /*4de0*/  IABS R4, R4 ;  /* 0x0000000400047213 */ /* 0x000fe40000000000 */
[----:B------:R-:W-:-:S02]  /*4df0*/  ISETP.GE.OR P0, PT, R25, R216, !P0 ;  /* 0x000000d81900720c */ /* 0x000fc40004706670 */
[----:B------:R-:W-:Y:S01]  /*4e00*/  IABS R2, R5 ;  /* 0x0000000500027213 */ /* 0x000fe20000000000 */
[----:B------:R-:W-:Y:S01]  /*4e10*/  IMAD.IADD R5, R214, 0x1, -R0 ;  /* 0x00000001d6057824 */ /* 0x000fe200078e0a00 */
[----:B------:R-:W-:Y:S02]  /*4e20*/  ISETP.GE.AND P3, PT, R16, R207, PT ;  /* 0x000000cf1000720c */ /* 0x000fe40003f66270 */
[----:B------:R3:W-:Y:S01]  /*4e30*/  I2F R12, R2 ;  /* 0x00000002000c7306 */ /* 0x0007e20000201400 */
[----:B------:R-:W-:Y:S02]  /*4e40*/  FSEL R123, R7, -INF , !P0 ;  /* 0xff800000077b7808 */ /* 0x000fe40004000000 */
[----:B------:R-:W-:Y:S01]  /*4e50*/  IABS R5, R5 ;  /* 0x0000000500057213 */ /* 0x000fe20000000000 */
[----:B--2---:R-:W-:Y:S01]  /*4e60*/  FFMA.FTZ R17, R6, -R195, R59 ;  /* 0x800000c306117223 */ /* 0x004fe2000001003b */
[----:B------:R-:W-:Y:S01]  /*4e70*/  ISETP.GE.OR P3, PT, R16, R215, !P3 ;  /* 0x000000d71000720c */ /* 0x000fe20005f66670 */
[----:B------:R-:W-:Y:S01]  /*4e80*/  IMAD.MOV.U32 R6, RZ, RZ, R4 ;  /* 0x000000ffff067224 */ /* 0x000fe200078e0004 */
[----:B------:R-:W-:Y:S01]  /*4e90*/  IADD3 R4, R28, 0x20, RZ ;  /* 0x000000201c047810 */ /* 0x000fe20007ffe0ff */
[----:B------:R-:W-:Y:S01]  /*4ea0*/  FFMA.FTZ R16, R9, -R195, R58 ;  /* 0x800000c309107223 */ /* 0x000fe2000001003a */
[-C--:B------:R-:W-:Y:S01]  /*4eb0*/  ISETP.GE.AND P1, PT, R18, R207.reuse, PT ;  /* 0x000000cf1200720c */ /* 0x080fe20003f26270 */
[----:B------:R2:W4:Y:S01]  /*4ec0*/  I2F R15, R6 ;  /* 0x00000006000f7306 */ /* 0x0005220000201400 */
[----:B------:R-:W-:Y:S01]  /*4ed0*/  ISETP.GE.AND P0, PT, R28, R207, PT ;  /* 0x000000cf1c00720c */ /* 0x000fe20003f06270 */
[----:B------:R-:W-:Y:S01]  /*4ee0*/  IMAD.IADD R7, R213, 0x1, -R4 ;  /* 0x00000001d5077824 */ /* 0x000fe200078e0a04 */
[-C--:B------:R-:W-:Y:S01]  /*4ef0*/  ISETP.GE.OR P1, PT, R18, R215.reuse, !P1 ;  /* 0x000000d71200720c */ /* 0x080fe20004f26670 */
[----:B-1----:R-:W-:Y:S01]  /*4f00*/  HMMA.16816.F32.BF16 R32, R36, R20, R92 ;  /* 0x000000142420723c */ /* 0x002fe2000004185c */
[----:B------:R-:W-:-:S02]  /*4f10*/  ISETP.GE.OR P0, PT, R28, R215, !P0 ;  /* 0x000000d71c00720c */ /* 0x000fc40004706670 */
[----:B---3--:R-:W-:Y:S01]  /*4f20*/  IADD3 R2, R28, 0x21, RZ ;  /* 0x000000211c027810 */ /* 0x008fe20007ffe0ff */
[----:B------:R1:W3:Y:S01]  /*4f30*/  I2F R9, R5 ;  /* 0x0000000500097306 */ /* 0x0002e20000201400 */
[----:B------:R-:W-:Y:S02]  /*4f40*/  IABS R7, R7 ;  /* 0x0000000700077213 */ /* 0x000fe40000000000 */
[----:B------:R-:W-:Y:S01]  /*4f50*/  FSEL R119, R14, -INF , !P0 ;  /* 0xff8000000e777808 */ /* 0x000fe20004000000 */
[----:B------:R-:W-:Y:S01]  /*4f60*/  HMMA.16816.F32.BF16 R44, R40, R20, R140 ;  /* 0x00000014282c723c */ /* 0x000fe2000004188c */
[----:B------:R-:W-:Y:S02]  /*4f70*/  FSEL R117, R13, -INF , !P5 ;  /* 0xff8000000d757808 */ /* 0x000fe40006800000 */
[----:B------:R-:W-:Y:S01]  /*4f80*/  FSEL R121, R11, -INF , !P3 ;  /* 0xff8000000b797808 */ /* 0x000fe20005800000 */
[----:B--2---:R-:W-:Y:S01]  /*4f90*/  IMAD.IADD R6, R212, 0x1, -R0 ;  /* 0x00000001d4067824 */ /* 0x004fe200078e0a00 */
[----:B------:R-:W-:Y:S01]  /*4fa0*/  FSEL R120, R10, -INF , !P1 ;  /* 0xff8000000a787808 */ /* 0x000fe20004800000 */
[-C--:B----4-:R-:W-:Y:S01]  /*4fb0*/  FFMA.FTZ R10, R15, -R195.reuse, R78 ;  /* 0x800000c30f0a7223 */ /* 0x090fe2000001004e */
[----:B------:R-:W-:Y:S01]  /*4fc0*/  ISETP.GE.AND P0, PT, R0, R210, PT ;  /* 0x000000d20000720c */ /* 0x000fe20003f06270 */
[----:B------:R-:W-:Y:S01]  /*4fd0*/  FFMA.FTZ R11, R12, -R195, R65 ;  /* 0x800000c30c0b7223 */ /* 0x000fe20000010041 */
[----:B------:R-:W-:Y:S01]  /*4fe0*/  IABS R6, R6 ;  /* 0x0000000600067213 */ /* 0x000fe20000000000 */
[----:B------:R-:W-:Y:S01]  /*4ff0*/  HMMA.16816.F32.BF16 R36, R36, R22, R136 ;  /* 0x000000162424723c */ /* 0x000fe20000041888 */
[C---:B------:R-:W-:Y:S01]  /*5000*/  ISETP.GE.AND P5, PT, R0.reuse, R209, PT ;  /* 0x000000d10000720c */ /* 0x040fe20003fa6270 */
[----:B-1----:R-:W-:Y:S01]  /*5010*/  IMAD.IADD R5, R213, 0x1, -R2 ;  /* 0x00000001d5057824 */ /* 0x002fe200078e0a02 */
[C---:B------:R-:W-:Y:S01]  /*5020*/  ISETP.GE.AND P3, PT, R0.reuse, R208, PT ;  /* 0x000000d00000720c */ /* 0x040fe20003f66270 */
[----:B------:R-:W-:Y:S01]  /*5030*/  IMAD.MOV.U32 R8, RZ, RZ, R6 ;  /* 0x000000ffff087224 */ /* 0x000fe200078e0006 */
[C---:B------:R-:W-:Y:S01]  /*5040*/  ISETP.GE.AND P1, PT, R0.reuse, R207, PT ;  /* 0x000000cf0000720c */ /* 0x040fe20003f26270 */
[----:B---3--:R-:W-:Y:S01]  /*5050*/  FFMA.FTZ R12, R9, -R195, R67 ;  /* 0x800000c3090c7223 */ /* 0x008fe20000010043 */
[----:B------:R-:W-:Y:S01]  /*5060*/  IABS R6, R5 ;  /* 0x0000000500067213 */ /* 0x000fe20000000000 */
[----:B------:R-:W-:Y:S01]  /*5070*/  IMAD.MOV.U32 R5, RZ, RZ, R7 ;  /* 0x000000ffff057224 */ /* 0x000fe200078e0007 */
[C---:B------:R-:W-:Y:S01]  /*5080*/  ISETP.GE.OR P0, PT, R0.reuse, R218, !P0 ;  /* 0x000000da0000720c */ /* 0x040fe20004706670 */
[----:B------:R-:W1:Y:S01]  /*5090*/  I2F R7, R8 ;  /* 0x0000000800077306 */ /* 0x000e620000201400 */
[----:B------:R-:W-:-:S02]  /*50a0*/  ISETP.GE.OR P5, PT, R0, R217, !P5 ;  /* 0x000000d90000720c */ /* 0x000fc40006fa6670 */
[C---:B------:R-:W-:Y:S02]  /*50b0*/  ISETP.GE.OR P3, PT, R0.reuse, R216, !P3 ;  /* 0x000000d80000720c */ /* 0x040fe40005f66670 */
[----:B------:R-:W-:Y:S02]  /*50c0*/  ISETP.GE.OR P1, PT, R0, R215, !P1 ;  /* 0x000000d70000720c */ /* 0x000fe40004f26670 */
[----:B------:R-:W-:Y:S01]  /*50d0*/  FSEL R129, R29, -INF , !P6 ;  /* 0xff8000001d817808 */ /* 0x000fe20007000000 */
[----:B------:R2:W-:Y:S01]  /*50e0*/  I2F R13, R5 ;  /* 0x00000005000d7306 */ /* 0x0005e20000201400 */
[----:B------:R-:W-:Y:S01]  /*50f0*/  BAR.SYNC.DEFER_BLOCKING 0x0 ;  /* 0x0000000000007b1d */ /* 0x000fe20000010000 */
[-C--:B------:R-:W-:Y:S02]  /*5100*/  ISETP.GE.AND P6, PT, R19, R207.reuse, PT ;  /* 0x000000cf1300720c */ /* 0x080fe40003fc6270 */
[-C--:B------:R-:W-:Y:S02]  /*5110*/  ISETP.GE.AND P4, PT, R24, R207.reuse, PT ;  /* 0x000000cf1800720c */ /* 0x080fe40003f86270 */
[----:B------:R-:W-:Y:S01]  /*5120*/  ISETP.GE.AND P2, PT, R25, R207, PT ;  /* 0x000000cf1900720c */ /* 0x000fe20003f46270 */
[----:B-1----:R-:W-:Y:S01]  /*5130*/  FFMA.FTZ R14, R7, -R195, R77 ;  /* 0x800000c3070e7223 */ /* 0x002fe2000001004d */
[----:B------:R-:W-:-:S02]  /*5140*/  ISETP.GE.OR P6, PT, R19, R215, !P6 ;  /* 0x000000d71300720c */ /* 0x000fc400077c6670 */
[-C--:B------:R-:W-:Y:S02]  /*5150*/  ISETP.GE.OR P4, PT, R24, R215.reuse, !P4 ;  /* 0x000000d71800720c */ /* 0x080fe40006786670 */
[----:B------:R-:W-:Y:S02]  /*5160*/  ISETP.GE.OR P2, PT, R25, R215, !P2 ;  /* 0x000000d71900720c */ /* 0x000fe40005746670 */
[----:B------:R-:W-:Y:S01]  /*5170*/  FSEL R115, R16, -INF , !P6 ;  /* 0xff80000010737808 */ /* 0x000fe20007000000 */
[----:B--2---:R-:W-:Y:S01]  /*5180*/  IMAD.IADD R5, R211, 0x1, -R0 ;  /* 0x00000001d3057824 */ /* 0x004fe200078e0a00 */
[----:B------:R-:W-:Y:S01]  /*5190*/  FSEL R114, R17, -INF , !P4 ;  /* 0xff80000011727808 */ /* 0x000fe20006000000 */
[----:B------:R-:W-:Y:S01]  /*51a0*/  IMAD.MOV.U32 R0, RZ, RZ, R6 ;  /* 0x000000ffff007224 */ /* 0x000fe200078e0006 */
[----:B------:R-:W-:Y:S02]  /*51b0*/  FSEL R113, R10, -INF , !P2 ;  /* 0xff8000000a717808 */ /* 0x000fe40005000000 */
[----:B------:R-:W-:Y:S01]  /*51c0*/  IABS R6, R5 ;  /* 0x0000000500067213 */ /* 0x000fe20000000000 */
[----:B------:R1:W-:Y:S01]  /*51d0*/  I2F R15, R0 ;  /* 0x00000000000f7306 */ /* 0x0003e20000201400 */
[----:B------:R-:W-:Y:S01]  /*51e0*/  IMAD.IADD R5, R214, 0x1, -R4 ;  /* 0x00000001d6057824 */ /* 0x000fe200078e0a04 */
[----:B------:R-:W-:-:S02]  /*51f0*/  FSEL R61, R11, -INF , !P0 ;  /* 0xff8000000b3d7808 */ /* 0x000fc40004000000 */
[----:B------:R-:W-:Y:S01]  /*5200*/  IMAD.MOV.U32 R8, RZ, RZ, R6 ;  /* 0x000000ffff087224 */ /* 0x000fe200078e0006 */
[C---:B------:R-:W-:Y:S02]  /*5210*/  ISETP.GE.AND P6, PT, R4.reuse, R210, PT ;  /* 0x000000d20400720c */ /* 0x040fe40003fc6270 */
[----:B------:R-:W-:Y:S01]  /*5220*/  IABS R5, R5 ;  /* 0x0000000500057213 */ /* 0x000fe20000000000 */
[----:B------:R2:W3:Y:S01]  /*5230*/  I2F R9, R8 ;  /* 0x0000000800097306 */ /* 0x0004e20000201400 */
[C---:B------:R-:W-:Y:S02]  /*5240*/  ISETP.GE.AND P4, PT, R4.reuse, R209, PT ;  /* 0x000000d10400720c */ /* 0x040fe40003f86270 */
[C---:B------:R-:W-:Y:S02]  /*5250*/  ISETP.GE.AND P2, PT, R4.reuse, R208, PT ;  /* 0x000000d00400720c */ /* 0x040fe40003f46270 */
[C---:B------:R-:W-:Y:S02]  /*5260*/  ISETP.GE.AND P0, PT, R4.reuse, R207, PT ;  /* 0x000000cf0400720c */ /* 0x040fe40003f06270 */
[----:B------:R-:W-:-:S02]  /*5270*/  ISETP.GE.OR P6, PT, R4, R218, !P6 ;  /* 0x000000da0400720c */ /* 0x000fc400077c6670 */
[----:B-1----:R-:W-:Y:S02]  /*5280*/  IADD3 R0, R28, 0x28, RZ ;  /* 0x000000281c007810 */ /* 0x002fe40007ffe0ff */
[C---:B------:R-:W-:Y:S02]  /*5290*/  ISETP.GE.OR P4, PT, R4.reuse, R217, !P4 ;  /* 0x000000d90400720c */ /* 0x040fe40006786670 */
[C---:B------:R-:W-:Y:S01]  /*52a0*/  ISETP.GE.OR P2, PT, R4.reuse, R216, !P2 ;  /* 0x000000d80400720c */ /* 0x040fe20005746670 */
[----:B------:R-:W-:Y:S01]  /*52b0*/  IMAD.IADD R6, R213, 0x1, -R0 ;  /* 0x00000001d5067824 */ /* 0x000fe200078e0a00 */
[----:B------:R-:W-:Y:S01]  /*52c0*/  ISETP.GE.OR P0, PT, R4, R215, !P0 ;  /* 0x000000d70400720c */ /* 0x000fe20004706670 */
[----:B--2---:R-:W-:Y:S01]  /*52d0*/  IMAD.MOV.U32 R8, RZ, RZ, R5 ;  /* 0x000000ffff087224 */ /* 0x004fe200078e0005 */
[----:B------:R-:W-:Y:S01]  /*52e0*/  FSEL R116, R14, -INF , !P3 ;  /* 0xff8000000e747808 */ /* 0x000fe20005800000 */
[----:B---3--:R-:W-:Y:S01]  /*52f0*/  FFMA.FTZ R9, R9, -R195, R79 ;  /* 0x800000c309097223 */ /* 0x008fe2000001004f */
[----:B------:R-:W-:Y:S01]  /*5300*/  IABS R7, R6 ;  /* 0x0000000600077213 */ /* 0x000fe20000000000 */
[--C-:B------:R-:W-:Y:S01]  /*5310*/  IMAD.IADD R6, R212, 0x1, -R4.reuse ;  /* 0x00000001d4067824 */ /* 0x100fe200078e0a04 */
[----:B------:R-:W-:Y:S01]  /*5320*/  FSEL R65, R12, -INF , !P5 ;  /* 0xff8000000c417808 */ /* 0x000fe20006800000 */
[----:B------:R-:W-:Y:S01]  /*5330*/  IMAD.IADD R4, R211, 0x1, -R4 ;  /* 0x00000001d3047824 */ /* 0x000fe200078e0a04 */
[----:B------:R-:W-:-:S02]  /*5340*/  FSEL R105, R9, -INF , !P1 ;  /* 0xff80000009697808 */ /* 0x000fc40004800000 */
[----:B------:R-:W-:Y:S01]  /*5350*/  IABS R5, R6 ;  /* 0x0000000600057213 */ /* 0x000fe20000000000 */
[----:B------:R-:W-:Y:S01]  /*5360*/  IMAD.MOV.U32 R6, RZ, RZ, R7 ;  /* 0x000000ffff067224 */ /* 0x000fe200078e0007 */
[----:B------:R-:W-:Y:S01]  /*5370*/  IABS R11, R4 ;  /* 0x00000004000b7213 */ /* 0x000fe20000000000 */
[----:B------:R1:W2:Y:S01]  /*5380*/  I2F R7, R8 ;  /* 0x0000000800077306 */ /* 0x0002a20000201400 */
[C---:B------:R-:W-:Y:S02]  /*5390*/  ISETP.GE.AND P5, PT, R2.reuse, R210, PT ;  /* 0x000000d20200720c */ /* 0x040fe40003fa6270 */
[C---:B------:R-:W-:Y:S02]  /*53a0*/  ISETP.GE.AND P3, PT, R2.reuse, R209, PT ;  /* 0x000000d10200720c */ /* 0x040fe40003f66270 */
[C---:B------:R-:W-:Y:S02]  /*53b0*/  ISETP.GE.AND P1, PT, R2.reuse, R208, PT ;  /* 0x000000d00200720c */ /* 0x040fe40003f26270 */
[C---:B------:R-:W-:Y:S01]  /*53c0*/  ISETP.GE.OR P5, PT, R2.reuse, R218, !P5 ;  /* 0x000000da0200720c */ /* 0x040fe20006fa6670 */
[----:B------:R3:W-:Y:S01]  /*53d0*/  I2F R16, R6 ;  /* 0x0000000600107306 */ /* 0x0007e20000201400 */
[----:B------:R-:W-:-:S02]  /*53e0*/  ISETP.GE.OR P3, PT, R2, R217, !P3 ;  /* 0x000000d90200720c */ /* 0x000fc40005f66670 */
[----:B------:R-:W-:-:S05]  /*53f0*/  ISETP.GE.OR P1, PT, R2, R216, !P1 ;  /* 0x000000d80200720c */ /* 0x000fca0004f26670 */
[----:B------:R-:W4:Y:S01]  /*5400*/  I2F R10, R5 ;  /* 0x00000005000a7306 */ /* 0x000f220000201400 */
[-C--:B-1----:R-:W-:Y:S02]  /*5410*/  FFMA.FTZ R8, R13, -R195.reuse, R68 ;  /* 0x800000c30d087223 */ /* 0x082fe40000010044 */
[----:B--2---:R-:W-:Y:S02]  /*5420*/  FFMA.FTZ R13, R7, -R195, R70 ;  /* 0x800000c3070d7223 */ /* 0x004fe40000010046 */
[----:B------:R-:W-:Y:S01]  /*5430*/  IMAD.IADD R7, R212, 0x1, -R2 ;  /* 0x00000001d4077824 */ /* 0x000fe200078e0a02 */
[----:B------:R-:W-:Y:S02]  /*5440*/  FSEL R66, R8, -INF , !P6 ;  /* 0xff80000008427808 */ /* 0x000fe40007000000 */
[----:B---3--:R-:W-:Y:S01]  /*5450*/  IADD3 R6, R28, 0x29, RZ ;  /* 0x000000291c067810 */ /* 0x008fe20007ffe0ff */
[----:B------:R-:W1:Y:S01]  /*5460*/  I2F R11, R11 ;  /* 0x0000000b000b7306 */ /* 0x000e620000201400 */
[----:B------:R-:W-:-:S02]  /*5470*/  IABS R7, R7 ;  /* 0x0000000700077213 */ /* 0x000fc40000000000 */
[C---:B------:R-:W-:Y:S01]  /*5480*/  ISETP.GE.AND P6, PT, R2.reuse, R207, PT ;  /* 0x000000cf0200720c */ /* 0x040fe20003fc6270 */
[----:B------:R-:W-:Y:S01]  /*5490*/  IMAD.IADD R4, R213, 0x1, -R6 ;  /* 0x00000001d5047824 */ /* 0x000fe200078e0a06 */
[----:B------:R-:W-:Y:S02]  /*54a0*/  FSEL R83, R13, -INF , !P4 ;  /* 0xff8000000d537808 */ /* 0x000fe40006000000 */
[----:B------:R-:W-:Y:S01]  /*54b0*/  ISETP.GE.OR P6, PT, R2, R215, !P6 ;  /* 0x000000d70200720c */ /* 0x000fe200077c6670 */
[-C--:B----4-:R-:W-:Y:S01]  /*54c0*/  FFMA.FTZ R9, R10, -R195.reuse, R88 ;  /* 0x800000c30a097223 */ /* 0x090fe20000010058 */
[----:B------:R-:W-:Y:S01]  /*54d0*/  IABS R5, R4 ;  /* 0x0000000400057213 */ /* 0x000fe20000000000 */
[----:B------:R-:W-:Y:S01]  /*54e0*/  IMAD.IADD R4, R214, 0x1, -R2 ;  /* 0x00000001d6047824 */ /* 0x000fe200078e0a02 */
[----:B------:R-:W-:Y:S01]  /*54f0*/  ISETP.GE.AND P4, PT, R0, R210, PT ;  /* 0x000000d20000720c */ /* 0x000fe20003f86270 */
[----:B------:R-:W-:Y:S01]  /*5500*/  FFMA.FTZ R10, R15, -R195, R69 ;  /* 0x800000c30f0a7223 */ /* 0x000fe20000010045 */
[----:B------:R2:W-:Y:S01]  /*5510*/  I2F R19, R5 ;  /* 0x0000000500137306 */ /* 0x0005e20000201400 */
[----:B------:R-:W-:-:S02]  /*5520*/  FSEL R110, R9, -INF , !P2 ;  /* 0xff800000096e7808 */ /* 0x000fc40005000000 */
[----:B------:R-:W-:Y:S01]  /*5530*/  IABS R4, R4 ;  /* 0x0000000400047213 */ /* 0x000fe20000000000 */
[-C--:B-1----:R-:W-:Y:S01]  /*5540*/  FFMA.FTZ R11, R11, -R195.reuse, R90 ;  /* 0x800000c30b0b7223 */ /* 0x082fe2000001005a */
[----:B------:R-:W-:Y:S01]  /*5550*/  FSEL R63, R10, -INF , !P5 ;  /* 0xff8000000a3f7808 */ /* 0x000fe20006800000 */
[----:B------:R-:W-:Y:S01]  /*5560*/  FFMA.FTZ R10, R16, -R195, R48 ;  /* 0x800000c3100a7223 */ /* 0x000fe20000010030 */
[C---:B------:R-:W-:Y:S01]  /*5570*/  ISETP.GE.AND P2, PT, R0.reuse, R209, PT ;  /* 0x000000d10000720c */ /* 0x040fe20003f46270 */
[----:B------:R1:W3:Y:S01]  /*5580*/  I2F R14, R4 ;  /* 0x00000004000e7306 */ /* 0x0002e20000201400 */
[----:B------:R-:W-:Y:S02]  /*5590*/  FSEL R96, R11, -INF , !P0 ;  /* 0xff8000000b607808 */ /* 0x000fe40004000000 */
[C---:B------:R-:W-:Y:S02]  /*55a0*/  ISETP.GE.AND P0, PT, R0.reuse, R208, PT ;  /* 0x000000d00000720c */ /* 0x040fe40003f06270 */
[----:B------:R-:W-:-:S02]  /*55b0*/  ISETP.GE.AND P5, PT, R0, R207, PT ;  /* 0x000000cf0000720c */ /* 0x000fc40003fa6270 */
[----:B------:R-:W-:Y:S02]  /*55c0*/  ISETP.GE.OR P4, PT, R0, R218, !P4 ;  /* 0x000000da0000720c */ /* 0x000fe40006786670 */
[----:B--2---:R-:W-:Y:S02]  /*55d0*/  IADD3 R5, R28, 0x30, RZ ;  /* 0x000000301c057810 */ /* 0x004fe40007ffe0ff */
[C---:B------:R-:W-:Y:S02]  /*55e0*/  ISETP.GE.OR P2, PT, R0.reuse, R217, !P2 ;  /* 0x000000d90000720c */ /* 0x040fe40005746670 */
[C---:B------:R-:W-:Y:S02]  /*55f0*/  ISETP.GE.OR P0, PT, R0.reuse, R216, !P0 ;  /* 0x000000d80000720c */ /* 0x040fe40004706670 */
[----:B------:R-:W-:Y:S01]  /*5600*/  ISETP.GE.OR P5, PT, R0, R215, !P5 ;  /* 0x000000d70000720c */ /* 0x000fe20006fa6670 */
[----:B-1----:R-:W-:Y:S01]  /*5610*/  IMAD.IADD R4, R211, 0x1, -R2 ;  /* 0x00000001d3047824 */ /* 0x002fe200078e0a02 */
[----:B------:R-:W-:Y:S01]  /*5620*/  FSEL R92, R10, -INF , !P4 ;  /* 0xff8000000a5c7808 */ /* 0x000fe20006000000 */
[----:B------:R-:W-:Y:S01]  /*5630*/  IMAD.MOV.U32 R2, RZ, RZ, R7 ;  /* 0x000000ffff027224 */ /* 0x000fe200078e0007 */
[----:B------:R-:W-:Y:S01]  /*5640*/  ISETP.GE.AND P4, PT, R6, R207, PT ;  /* 0x000000cf0600720c */ /* 0x000fe20003f86270 */
[----:B------:R-:W-:Y:S01]  /*5650*/  IMAD.IADD R7, R213, 0x1, -R5 ;  /* 0x00000001d5077824 */ /* 0x000fe200078e0a05 */
[----:B------:R-:W-:Y:S01]  /*5660*/  IABS R4, R4 ;  /* 0x0000000400047213 */ /* 0x000fe20000000000 */
[----:B------:R1:W2:Y:S01]  /*5670*/  I2F R12, R2 ;  /* 0x00000002000c7306 */ /* 0x0002a20000201400 */
[----:B---3--:R-:W-:Y:S01]  /*5680*/  FFMA.FTZ R14, R14, -R195, R71 ;  /* 0x800000c30e0e7223 */ /* 0x008fe20000010047 */
[----:B------:R-:W-:Y:S01]  /*5690*/  ISETP.GE.OR P4, PT, R6, R215, !P4 ;  /* 0x000000d70600720c */ /* 0x000fe20006786670 */
[----:B------:R-:W-:-:S02]  /*56a0*/  FFMA.FTZ R10, R19, -R195, R49 ;  /* 0x800000c3130a7223 */ /* 0x000fc40000010031 */
[----:B------:R-:W-:Y:S01]  /*56b0*/  IMAD.MOV.U32 R8, RZ, RZ, R4 ;  /* 0x000000ffff087224 */ /* 0x000fe200078e0004 */
[----:B------:R-:W-:Y:S01]  /*56c0*/  FSEL R79, R14, -INF , !P3 ;  /* 0xff8000000e4f7808 */ /* 0x000fe20005800000 */
[--C-:B------:R-:W-:Y:S01]  /*56d0*/  IMAD.IADD R4, R212, 0x1, -R0.reuse ;  /* 0x00000001d4047824 */ /* 0x100fe200078e0a00 */
[C---:B------:R-:W-:Y:S01]  /*56e0*/  ISETP.GE.AND P3, PT, R6.reuse, R210, PT ;  /* 0x000000d20600720c */ /* 0x040fe20003f66270 */
[----:B------:R3:W4:Y:S03]  /*56f0*/  I2F R15, R8 ;  /* 0x00000008000f7306 */ /* 0x0007260000201400 */
[----:B------:R-:W-:Y:S02]  /*5700*/  IABS R4, R4 ;  /* 0x0000000400047213 */ /* 0x000fe40000000000 */
[----:B------:R-:W-:Y:S01]  /*5710*/  ISETP.GE.OR P3, PT, R6, R218, !P3 ;  /* 0x000000da0600720c */ /* 0x000fe20005f66670 */
[----:B-1----:R-:W-:-:S02]  /*5720*/  IMAD.IADD R2, R214, 0x1, -R0 ;  /* 0x00000001d6027824 */ /* 0x002fc400078e0a00 */
[----:B--2---:R-:W-:Y:S01]  /*5730*/  FFMA.FTZ R13, R12, -R195, R89 ;  /* 0x800000c30c0d7223 */ /* 0x004fe20000010059 */
[----:B------:R-:W-:Y:S02]  /*5740*/  FSEL R89, R10, -INF , !P3 ;  /* 0xff8000000a597808 */ /* 0x000fe40005800000 */
[----:B------:R-:W-:Y:S02]  /*5750*/  IABS R2, R2 ;  /* 0x0000000200027213 */ /* 0x000fe40000000000 */
[----:B------:R-:W-:Y:S02]  /*5760*/  FSEL R95, R13, -INF , !P1 ;  /* 0xff8000000d5f7808 */ /* 0x000fe40004800000 */
[----:B---3--:R-:W-:Y:S01]  /*5770*/  IABS R8, R7 ;  /* 0x0000000700087213 */ /* 0x008fe20000000000 */
[----:B----4-:R-:W-:Y:S01]  /*5780*/  FFMA.FTZ R11, R15, -R195, R91 ;  /* 0x800000c30f0b7223 */ /* 0x010fe2000001005b */
[----:B------:R1:W2:Y:S01]  /*5790*/  I2F R7, R2 ;  /* 0x0000000200077306 */ /* 0x0002a20000201400 */
[----:B------:R-:W-:-:S02]  /*57a0*/  ISETP.GE.AND P1, PT, R6, R209, PT ;  /* 0x000000d10600720c */ /* 0x000fc40003f26270 */
[----:B------:R-:W-:Y:S02]  /*57b0*/  ISETP.GE.AND P3, PT, R5, R207, PT ;  /* 0x000000cf0500720c */ /* 0x000fe40003f66270 */
[----:B------:R-:W-:Y:S02]  /*57c0*/  FSEL R93, R11, -INF , !P6 ;  /* 0xff8000000b5d7808 */ /* 0x000fe40007000000 */
[C---:B------:R-:W-:Y:S02]  /*57d0*/  ISETP.GE.AND P6, PT, R6.reuse, R208, PT ;  /* 0x000000d00600720c */ /* 0x040fe40003fc6270 */
[C---:B------:R-:W-:Y:S02]  /*57e0*/  ISETP.GE.OR P1, PT, R6.reuse, R217, !P1 ;  /* 0x000000d90600720c */ /* 0x040fe40004f26670 */
[----:B------:R-:W-:Y:S02]  /*57f0*/  ISETP.GE.OR P6, PT, R6, R216, !P6 ;  /* 0x000000d80600720c */ /* 0x000fe400077c6670 */
[----:B------:R-:W-:Y:S01]  /*5800*/  ISETP.GE.OR P3, PT, R5, R215, !P3 ;  /* 0x000000d70500720c */ /* 0x000fe20005f66670 */
[----:B-1----:R-:W-:-:S02]  /*5810*/  IMAD.MOV.U32 R2, RZ, RZ, R4 ;  /* 0x000000ffff027224 */ /* 0x002fc400078e0004 */
[----:B--2---:R-:W-:Y:S02]  /*5820*/  FFMA.FTZ R16, R7, -R195, R50 ;  /* 0x800000c307107223 */ /* 0x004fe40000010032 */
[----:B------:R1:W2:Y:S01]  /*5830*/  I2F R4, R2 ;  /* 0x0000000200047306 */ /* 0x0002a20000201400 */
[----:B------:R-:W-:Y:S02]  /*5840*/  IMAD.IADD R7, R212, 0x1, -R6 ;  /* 0x00000001d4077824 */ /* 0x000fe400078e0a06 */
[----:B------:R-:W-:Y:S02]  /*5850*/  FSEL R91, R16, -INF , !P2 ;  /* 0xff800000105b7808 */ /* 0x000fe40005000000 */
[C---:B------:R-:W-:Y:S02]  /*5860*/  ISETP.GE.AND P2, PT, R5.reuse, R210, PT ;  /* 0x000000d20500720c */ /* 0x040fe40003f46270 */
[----:B------:R-:W-:Y:S02]  /*5870*/  IABS R7, R7 ;  /* 0x0000000700077213 */ /* 0x000fe40000000000 */
[----:B------:R-:W-:-:S03]  /*5880*/  ISETP.GE.OR P2, PT, R5, R218, !P2 ;  /* 0x000000da0500720c */ /* 0x000fc60005746670 */
[----:B------:R-:W-:Y:S02]  /*5890*/  IMAD.MOV.U32 R9, RZ, RZ, R7 ;  /* 0x000000ffff097224 */ /* 0x000fe400078e0007 */
[----:B-1----:R-:W-:Y:S02]  /*58a0*/  IMAD.IADD R2, R211, 0x1, -R0 ;  /* 0x00000001d3027824 */ /* 0x002fe400078e0a00 */
[----:B------:R-:W-:Y:S02]  /*58b0*/  IMAD.MOV.U32 R0, RZ, RZ, R8 ;  /* 0x000000ffff007224 */ /* 0x000fe400078e0008 */
[----:B------:R-:W1:Y:S01]  /*58c0*/  I2F R9, R9 ;  /* 0x0000000900097306 */ /* 0x000e620000201400 */
[----:B--2---:R-:W-:Y:S01]  /*58d0*/  FFMA.FTZ R17, R4, -R195, R52 ;  /* 0x800000c304117223 */ /* 0x004fe20000010034 */
[----:B------:R-:W-:Y:S02]  /*58e0*/  IADD3 R4, R28, 0x31, RZ ;  /* 0x000000311c047810 */ /* 0x000fe40007ffe0ff */
[----:B------:R-:W-:-:S02]  /*58f0*/  IABS R2, R2 ;  /* 0x0000000200027213 */ /* 0x000fc40000000000 */
[----:B------:R-:W-:Y:S01]  /*5900*/  FSEL R94, R17, -INF , !P0 ;  /* 0xff800000115e7808 */ /* 0x000fe20004000000 */
[----:B------:R-:W-:Y:S01]  /*5910*/  IMAD.IADD R8, R213, 0x1, -R4 ;  /* 0x00000001d5087824 */ /* 0x000fe200078e0a04 */
[----:B------:R2:W3:Y:S01]  /*5920*/  I2F R18, R0 ;  /* 0x0000000000127306 */ /* 0x0004e20000201400 */
[----:B------:R-:W-:-:S03]  /*5930*/  ISETP.GE.AND P0, PT, R5, R209, PT ;  /* 0x000000d10500720c */ /* 0x000fc60003f06270 */
[----:B------:R-:W-:Y:S02]  /*5940*/  IABS R8, R8 ;  /* 0x0000000800087213 */ /* 0x000fe40000000000 */
[----:B------:R-:W-:Y:S02]  /*5950*/  ISETP.GE.OR P0, PT, R5, R217, !P0 ;  /* 0x000000d90500720c */ /* 0x000fe40004706670 */
[----:B------:R4:W4:Y:S01]  /*5960*/  I2F R15, R2 ;  /* 0x00000002000f7306 */ /* 0x0009220000201400 */
[----:B------:R-:W-:Y:S02]  /*5970*/  IMAD.MOV.U32 R7, RZ, RZ, R8 ;  /* 0x000000ffff077224 */ /* 0x000fe400078e0008 */
[----:B------:R-:W-:Y:S02]  /*5980*/  IMAD.IADD R8, R214, 0x1, -R5 ;  /* 0x00000001d6087824 */ /* 0x000fe400078e0a05 */
[-C--:B-1----:R-:W-:Y:S02]  /*5990*/  FFMA.FTZ R14, R9, -R195.reuse, R53 ;  /* 0x800000c3090e7223 */ /* 0x082fe40000010035 */
[----:B------:R-:W-:Y:S01]  /*59a0*/  IMAD.IADD R9, R212, 0x1, -R5 ;  /* 0x00000001d4097824 */ /* 0x000fe200078e0a05 */
[----:B------:R1:W-:Y:S01]  /*59b0*/  I2F R20, R7 ;  /* 0x0000000700147306 */ /* 0x0003e20000201400 */
[----:B--2---:R-:W-:Y:S01]  /*59c0*/  IMAD.IADD R0, R214, 0x1, -R6 ;  /* 0x00000001d6007824 */ /* 0x004fe200078e0a06 */
[----:B------:R-:W-:Y:S01]  /*59d0*/  FSEL R90, R14, -INF , !P6 ;  /* 0xff8000000e5a7808 */ /* 0x000fe20007000000 */
[----:B---3--:R-:W-:Y:S01]  /*59e0*/  FFMA.FTZ R10, R18, -R195, R32 ;  /* 0x800000c3120a7223 */ /* 0x008fe20000010020 */
[----:B------:R-:W-:-:S02]  /*59f0*/  ISETP.GE.AND P6, PT, R4, R209, PT ;  /* 0x000000d10400720c */ /* 0x000fc40003fc6270 */
[----:B------:R-:W-:Y:S02]  /*5a00*/  IABS R0, R0 ;  /* 0x0000000000007213 */ /* 0x000fe40000000000 */
[----:B----4-:R-:W-:Y:S01]  /*5a10*/  IADD3 R2, R28, 0x38, RZ ;  /* 0x000000381c027810 */ /* 0x010fe20007ffe0ff */
[----:B------:R-:W-:Y:S01]  /*5a20*/  FFMA.FTZ R11, R15, -R195, R54 ;  /* 0x800000c30f0b7223 */ /* 0x000fe20000010036 */
[----:B------:R2:W3:Y:S01]  /*5a30*/  I2F R12, R0 ;  /* 0x00000000000c7306 */ /* 0x0004e20000201400 */
[----:B------:R-:W-:Y:S02]  /*5a40*/  FSEL R86, R10, -INF , !P2 ;  /* 0xff8000000a567808 */ /* 0x000fe40005000000 */
[----:B------:R-:W-:Y:S02]  /*5a50*/  ISETP.GE.AND P2, PT, R4, R207, PT ;  /* 0x000000cf0400720c */ /* 0x000fe40003f46270 */
[----:B------:R-:W-:Y:S01]  /*5a60*/  FSEL R88, R11, -INF , !P5 ;  /* 0xff8000000b587808 */ /* 0x000fe20006800000 */
[----:B-1----:R-:W-:Y:S01]  /*5a70*/  IMAD.IADD R7, R211, 0x1, -R6 ;  /* 0x00000001d3077824 */ /* 0x002fe200078e0a06 */
[----:B------:R-:W-:-:S02]  /*5a80*/  ISETP.GE.AND P5, PT, R5, R208, PT ;  /* 0x000000d00500720c */ /* 0x000fc40003fa6270 */
[C---:B------:R-:W-:Y:S02]  /*5a90*/  ISETP.GE.OR P6, PT, R4.reuse, R217, !P6 ;  /* 0x000000d90400720c */ /* 0x040fe400077c6670 */
[----:B------:R-:W-:Y:S02]  /*5aa0*/  IABS R7, R7 ;  /* 0x0000000700077213 */ /* 0x000fe40000000000 */
[----:B------:R-:W-:Y:S02]  /*5ab0*/  ISETP.GE.OR P5, PT, R5, R216, !P5 ;  /* 0x000000d80500720c */ /* 0x000fe40006fa6670 */
[----:B------:R-:W-:Y:S01]  /*5ac0*/  ISETP.GE.OR P2, PT, R4, R215, !P2 ;  /* 0x000000d70400720c */ /* 0x000fe20005746670 */
[----:B--2---:R-:W-:Y:S02]  /*5ad0*/  IMAD.IADD R0, R213, 0x1, -R2 ;  /* 0x00000001d5007824 */ /* 0x004fe400078e0a02 */
[----:B---3--:R-:W-:Y:S02]  /*5ae0*/  FFMA.FTZ R13, R12, -R195, R51 ;  /* 0x800000c30c0d7223 */ /* 0x008fe40000010033 */
[----:B------:R-:W1:Y:S01]  /*5af0*/  I2F R12, R7 ;  /* 0x00000007000c7306 */ /* 0x000e620000201400 */
[----:B------:R-:W-:-:S02]  /*5b00*/  IABS R0, R0 ;  /* 0x0000000000007213 */ /* 0x000fc40000000000 */
[----:B------:R-:W-:Y:S02]  /*5b10*/  FSEL R87, R13, -INF , !P1 ;  /* 0xff8000000d577808 */ /* 0x000fe40004800000 */
[----:B------:R-:W-:Y:S01]  /*5b20*/  ISETP.GE.AND P1, PT, R4, R210, PT ;  /* 0x000000d20400720c */ /* 0x000fe20003f26270 */
[----:B------:R-:W-:Y:S01]  /*5b30*/  IMAD.MOV.U32 R6, RZ, RZ, R0 ;  /* 0x000000ffff067224 */ /* 0x000fe200078e0000 */
[----:B------:R-:W-:Y:S02]  /*5b40*/  IADD3 R0, R28, 0x39, RZ ;  /* 0x000000391c007810 */ /* 0x000fe40007ffe0ff */
[----:B------:R-:W-:Y:S01]  /*5b50*/  ISETP.GE.OR P1, PT, R4, R218, !P1 ;  /* 0x000000da0400720c */ /* 0x000fe20004f26670 */
[----:B------:R2:W-:Y:S02]  /*5b60*/  I2F R24, R6 ;  /* 0x0000000600187306 */ /* 0x0005e40000201400 */
[--C-:B------:R-:W-:Y:S02]  /*5b70*/  IMAD.IADD R10, R214, 0x1, -R0.reuse ;  /* 0x00000001d60a7824 */ /* 0x100fe400078e0a00 */
[----:B--2---:R-:W-:-:S05]  /*5b80*/  IMAD.IADD R6, R213, 0x1, -R0 ;  /* 0x00000001d5067824 */ /* 0x004fca00078e0a00 */
[----:B------:R-:W-:-:S05]  /*5b90*/  IABS R6, R6 ;  /* 0x0000000600067213 */ /* 0x000fca0000000000 */
[----:B------:R-:W-:Y:S01]  /*5ba0*/  IMAD.MOV.U32 R7, RZ, RZ, R6 ;  /* 0x000000ffff077224 */ /* 0x000fe200078e0006 */
[----:B------:R-:W-:Y:S02]  /*5bb0*/  IABS R6, R8 ;  /* 0x0000000800067213 */ /* 0x000fe40000000000 */
[----:B------:R-:W-:Y:S01]  /*5bc0*/  IABS R8, R9 ;  /* 0x0000000900087213 */ /* 0x000fe20000000000 */
[----:B------:R2:W-:Y:S08]  /*5bd0*/  I2F R21, R7 ;  /* 0x0000000700157306 */ /* 0x0005f00000201400 */
[----:B------:R3:W-:Y:S01]  /*5be0*/  I2F R11, R6 ;  /* 0x00000006000b7306 */ /* 0x0007e20000201400 */
[----:B--2---:R-:W-:-:S02]  /*5bf0*/  IMAD.IADD R7, R211, 0x1, -R4 ;  /* 0x00000001d3077824 */ /* 0x004fc400078e0a04 */
[----:B---3--:R-:W-:Y:S02]  /*5c00*/  IMAD.IADD R6, R211, 0x1, -R5 ;  /* 0x00000001d3067824 */ /* 0x008fe400078e0a05 */
[----:B------:R-:W-:Y:S02]  /*5c10*/  IMAD.MOV.U32 R5, RZ, RZ, R8 ;  /* 0x000000ffff057224 */ /* 0x000fe400078e0008 */
[----:B-1----:R-:W-:Y:S01]  /*5c20*/  FFMA.FTZ R8, R12, -R195, R55 ;  /* 0x800000c30c087223 */ /* 0x002fe20000010037 */
[----:B------:R-:W-:Y:S01]  /*5c30*/  IABS R12, R6 ;  /* 0x00000006000c7213 */ /* 0x000fe20000000000 */
[----:B------:R1:W2:Y:S01]  /*5c40*/  I2F R9, R5 ;  /* 0x0000000500097306 */ /* 0x0002a20000201400 */
[----:B------:R-:W-:Y:S02]  /*5c50*/  IMAD.IADD R6, R212, 0x1, -R4 ;  /* 0x00000001d4067824 */ /* 0x000fe400078e0a04 */
[----:B------:R-:W-:Y:S02]  /*5c60*/  FSEL R85, R8, -INF , !P4 ;  /* 0xff80000008557808 */ /* 0x000fe40006000000 */
[----:B------:R-:W-:-:S02]  /*5c70*/  ISETP.GE.AND P4, PT, R4, R208, PT ;  /* 0x000000d00400720c */ /* 0x000fc40003f86270 */
[----:B------:R-:W-:Y:S01]  /*5c80*/  IABS R6, R6 ;  /* 0x0000000600067213 */ /* 0x000fe20000000000 */
[----:B------:R-:W3:Y:S01]  /*5c90*/  I2F R12, R12 ;  /* 0x0000000c000c7306 */ /* 0x000ee20000201400 */
[----:B------:R-:W-:Y:S01]  /*5ca0*/  ISETP.GE.OR P4, PT, R4, R216, !P4 ;  /* 0x000000d80400720c */ /* 0x000fe20006786670 */
[C---:B-1----:R-:W-:Y:S02]  /*5cb0*/  IMAD.IADD R5, R214.reuse, 0x1, -R4 ;  /* 0x00000001d6057824 */ /* 0x042fe400078e0a04 */
[----:B--2---:R-:W-:Y:S02]  /*5cc0*/  FFMA.FTZ R9, R9, -R195, R44 ;  /* 0x800000c309097223 */ /* 0x004fe4000001002c */
[----:B------:R-:W-:Y:S01]  /*5cd0*/  IMAD.IADD R4, R214, 0x1, -R2 ;  /* 0x00000001d6047824 */ /* 0x000fe200078e0a02 */
[----:B------:R-:W-:Y:S02]  /*5ce0*/  IABS R5, R5 ;  /* 0x0000000500057213 */ /* 0x000fe40000000000 */
[----:B------:R-:W-:Y:S01]  /*5cf0*/  FSEL R84, R9, -INF , !P5 ;  /* 0xff80000009547808 */ /* 0x000fe20006800000 */
[----:B---3--:R-:W-:Y:S01]  /*5d00*/  FFMA.FTZ R8, R12, -R195, R46 ;  /* 0x800000c30c087223 */ /* 0x008fe2000001002e */
[----:B------:R1:W-:Y:S01]  /*5d10*/  I2F R19, R5 ;  /* 0x0000000500137306 */ /* 0x0003e20000201400 */
[----:B------:R-:W-:Y:S01]  /*5d20*/  IABS R4, R4 ;  /* 0x0000000400047213 */ /* 0x000fe20000000000 */
[----:B------:R-:W-:Y:S01]  /*5d30*/  HMMA.16816.F32.BF16 R12, R40, R22, R144 ;  /* 0x00000016280c723c */ /* 0x000fe20000041890 */
[----:B------:R-:W-:-:S02]  /*5d40*/  ISETP.GE.AND P5, PT, R2, R209, PT ;  /* 0x000000d10200720c */ /* 0x000fc40003fa6270 */
[----:B------:R-:W-:Y:S02]  /*5d50*/  FSEL R80, R8, -INF , !P3 ;  /* 0xff80000008507808 */ /* 0x000fe40005800000 */
[C---:B------:R-:W-:Y:S01]  /*5d60*/  ISETP.GE.AND P3, PT, R2.reuse, R208, PT ;  /* 0x000000d00200720c */ /* 0x040fe20003f66270 */
[----:B------:R-:W-:Y:S01]  /*5d70*/  I2F R18, R4 ;  /* 0x0000000400127306 */ /* 0x000fe20000201400 */
[C---:B------:R-:W-:Y:S02]  /*5d80*/  ISETP.GE.OR P5, PT, R2.reuse, R217, !P5 ;  /* 0x000000d90200720c */ /* 0x040fe40006fa6670 */
[----:B------:R-:W-:Y:S01]  /*5d90*/  ISETP.GE.OR P3, PT, R2, R216, !P3 ;  /* 0x000000d80200720c */ /* 0x000fe20005f66670 */
[----:B-1----:R-:W-:Y:S01]  /*5da0*/  IMAD.MOV.U32 R5, RZ, RZ, R6 ;  /* 0x000000ffff057224 */ /* 0x002fe200078e0006 */
[----:B------:R-:W-:Y:S01]  /*5db0*/  IABS R6, R7 ;  /* 0x0000000700067213 */ /* 0x000fe20000000000 */
[-C--:B------:R-:W-:Y:S02]  /*5dc0*/  FFMA.FTZ R7, R11, -R195.reuse, R34 ;  /* 0x800000c30b077223 */ /* 0x080fe40000010022 */
[----:B------:R1:W2:Y:S01]  /*5dd0*/  I2F R17, R5 ;  /* 0x0000000500117306 */ /* 0x0002a20000201400 */
[----:B------:R-:W-:-:S02]  /*5de0*/  FFMA.FTZ R11, R20, -R195, R33 ;  /* 0x800000c3140b7223 */ /* 0x000fc40000010021 */
[----:B------:R-:W-:Y:S02]  /*5df0*/  FSEL R82, R7, -INF , !P0 ;  /* 0xff80000007527808 */ /* 0x000fe40004000000 */
[C---:B------:R-:W-:Y:S02]  /*5e00*/  ISETP.GE.AND P0, PT, R2.reuse, R210, PT ;  /* 0x000000d20200720c */ /* 0x040fe40003f06270 */
[----:B------:R-:W-:Y:S02]  /*5e10*/  FSEL R81, R11, -INF , !P1 ;  /* 0xff8000000b517808 */ /* 0x000fe40004800000 */
[C---:B------:R-:W-:Y:S02]  /*5e20*/  ISETP.GE.AND P1, PT, R2.reuse, R207, PT ;  /* 0x000000cf0200720c */ /* 0x040fe40003f26270 */
[C---:B------:R-:W-:Y:S02]  /*5e30*/  ISETP.GE.OR P0, PT, R2.reuse, R218, !P0 ;  /* 0x000000da0200720c */ /* 0x040fe40004706670 */
[----:B------:R-:W-:Y:S01]  /*5e40*/  ISETP.GE.OR P1, PT, R2, R215, !P1 ;  /* 0x000000d70200720c */ /* 0x000fe20004f26670 */
[----:B-1----:R-:W-:-:S02]  /*5e50*/  IMAD.MOV.U32 R5, RZ, RZ, R6 ;  /* 0x000000ffff057224 */ /* 0x002fc400078e0006 */
[----:B------:R-:W-:Y:S02]  /*5e60*/  IMAD.IADD R6, R211, 0x1, -R2 ;  /* 0x00000001d3067824 */ /* 0x000fe400078e0a02 */
[----:B------:R1:W3:Y:S01]  /*5e70*/  I2F R20, R5 ;  /* 0x0000000500147306 */ /* 0x0002e20000201400 */
[-C--:B--2---:R-:W-:Y:S02]  /*5e80*/  FFMA.FTZ R8, R17, -R195.reuse, R45 ;  /* 0x800000c311087223 */ /* 0x084fe4000001002d */
[----:B------:R-:W-:Y:S01]  /*5e90*/  IABS R4, R6 ;  /* 0x0000000600047213 */ /* 0x000fe20000000000 */
[-C--:B------:R-:W-:Y:S02]  /*5ea0*/  FFMA.FTZ R6, R19, -R195.reuse, R35 ;  /* 0x800000c313067223 */ /* 0x080fe40000010023 */
[----:B------:R-:W-:Y:S01]  /*5eb0*/  FSEL R62, R8, -INF , !P4 ;  /* 0xff800000083e7808 */ /* 0x000fe20006000000 */
[-C--:B------:R-:W-:Y:S01]  /*5ec0*/  FFMA.FTZ R8, R18, -R195.reuse, R38 ;  /* 0x800000c312087223 */ /* 0x080fe20000010026 */
[----:B------:R2:W-:Y:S01]  /*5ed0*/  I2F R9, R4 ;  /* 0x0000000400097306 */ /* 0x0005e20000201400 */
[----:B------:R-:W-:Y:S01]  /*5ee0*/  FSEL R60, R6, -INF , !P6 ;  /* 0xff800000063c7808 */ /* 0x000fe20007000000 */
[----:B------:R-:W-:Y:S01]  /*5ef0*/  FFMA.FTZ R6, R24, -R195, R36 ;  /* 0x800000c318067223 */ /* 0x000fe20000010024 */
[----:B------:R-:W-:-:S02]  /*5f00*/  ISETP.GE.AND P6, PT, R0, R210, PT ;  /* 0x000000d20000720c */ /* 0x000fc40003fc6270 */
[----:B------:R-:W-:Y:S02]  /*5f10*/  FSEL R53, R8, -INF , !P5 ;  /* 0xff80000008357808 */ /* 0x000fe40006800000 */
[----:B------:R-:W-:Y:S01]  /*5f20*/  ISETP.GT.AND P5, PT, R107, R177, PT ;  /* 0x000000b16b00720c */ /* 0x000fe20003fa4270 */
[----:B-1----:R-:W-:Y:S01]  /*5f30*/  IMAD.IADD R5, R212, 0x1, -R2 ;  /* 0x00000001d4057824 */ /* 0x002fe200078e0a02 */
[----:B------:R-:W-:Y:S01]  /*5f40*/  IABS R2, R10 ;  /* 0x0000000a00027213 */ /* 0x000fe20000000000 */
[----:B---3--:R-:W-:Y:S01]  /*5f50*/  FFMA.FTZ R7, R20, -R195, R47 ;  /* 0x800000c314077223 */ /* 0x008fe2000001002f */
[----:B------:R-:W-:Y:S02]  /*5f60*/  FSEL R59, R6, -INF , !P0 ;  /* 0xff800000063b7808 */ /* 0x000fe40004000000 */
[----:B------:R-:W-:Y:S02]  /*5f70*/  IABS R5, R5 ;  /* 0x0000000500057213 */ /* 0x000fe40000000000 */
[----:B------:R-:W-:Y:S01]  /*5f80*/  FSEL R56, R7, -INF , !P2 ;  /* 0xff80000007387808 */ /* 0x000fe20005000000 */
[----:B--2---:R-:W-:Y:S01]  /*5f90*/  IMAD.MOV.U32 R4, RZ, RZ, R2 ;  /* 0x000000ffff047224 */ /* 0x004fe200078e0002 */
[----:B------:R1:W2:Y:S01]  /*5fa0*/  I2F R16, R5 ;  /* 0x0000000500107306 */ /* 0x0002a20000201400 */
[----:B------:R-:W-:-:S02]  /*5fb0*/  ISETP.GE.AND P4, PT, R0, R209, PT ;  /* 0x000000d10000720c */ /* 0x000fc40003f86270 */
[C---:B------:R-:W-:Y:S02]  /*5fc0*/  ISETP.GE.AND P2, PT, R0.reuse, R208, PT ;  /* 0x000000d00000720c */ /* 0x040fe40003f46270 */
[C---:B------:R-:W-:Y:S02]  /*5fd0*/  ISETP.GE.AND P0, PT, R0.reuse, R207, PT ;  /* 0x000000cf0000720c */ /* 0x040fe40003f06270 */
[C---:B------:R-:W-:Y:S01]  /*5fe0*/  ISETP.GE.OR P6, PT, R0.reuse, R218, !P6 ;  /* 0x000000da0000720c */ /* 0x040fe200077c6670 */
[----:B------:R-:W3:Y:S01]  /*5ff0*/  I2F R10, R4 ;  /* 0x00000004000a7306 */ /* 0x000ee20000201400 */
[C---:B------:R-:W-:Y:S02]  /*6000*/  ISETP.GE.OR P4, PT, R0.reuse, R217, !P4 ;  /* 0x000000d90000720c */ /* 0x040fe40006786670 */
[C---:B------:R-:W-:Y:S02]  /*6010*/  ISETP.GE.OR P2, PT, R0.reuse, R216, !P2 ;  /* 0x000000d80000720c */ /* 0x040fe40005746670 */
[----:B------:R-:W-:Y:S01]  /*6020*/  ISETP.GE.OR P0, PT, R0, R215, !P0 ;  /* 0x000000d70000720c */ /* 0x000fe20004706670 */
[----:B-1----:R-:W-:-:S02]  /*6030*/  IMAD.IADD R5, R212, 0x1, -R0 ;  /* 0x00000001d4057824 */ /* 0x002fc400078e0a00 */
[----:B--2---:R-:W-:-:S03]  /*6040*/  FFMA.FTZ R6, R16, -R195, R12 ;  /* 0x800000c310067223 */ /* 0x004fc6000001000c */
[----:B------:R-:W-:Y:S01]  /*6050*/  IABS R2, R5 ;  /* 0x0000000500027213 */ /* 0x000fe20000000000 */
[----:B------:R-:W-:Y:S01]  /*6060*/  IMAD.IADD R5, R211, 0x1, -R0 ;  /* 0x00000001d3057824 */ /* 0x000fe200078e0a00 */
[----:B------:R-:W-:Y:S01]  /*6070*/  FSEL R58, R6, -INF , !P3 ;  /* 0xff800000063a7808 */ /* 0x000fe20005800000 */
[----:B---3--:R-:W-:Y:S02]  /*6080*/  FFMA.FTZ R7, R10, -R195, R39 ;  /* 0x800000c30a077223 */ /* 0x008fe40000010027 */
[----:B------:R-:W-:Y:S01]  /*6090*/  IMAD.MOV.U32 R4, RZ, RZ, R2 ;  /* 0x000000ffff047224 */ /* 0x000fe200078e0002 */
[----:B------:R-:W-:Y:S01]  /*60a0*/  IABS R2, R5 ;  /* 0x0000000500027213 */ /* 0x000fe20000000000 */
[----:B------:R-:W-:Y:S01]  /*60b0*/  IMAD.IADD R0, R153, 0x1, R128 ;  /* 0x0000000199007824 */ /* 0x000fe200078e0280 */
[----:B------:R-:W-:Y:S01]  /*60c0*/  FSEL R51, R7, -INF , !P4 ;  /* 0xff80000007337808 */ /* 0x000fe20006000000 */
[----:B------:R1:W2:Y:S08]  /*60d0*/  I2F R5, R4 ;  /* 0x0000000400057306 */ /* 0x0002b00000201400 */
[----:B------:R-:W3:Y:S01]  /*60e0*/  I2F R2, R2 ;  /* 0x0000000200027306 */ /* 0x000ee20000201400 */
[----:B-1----:R-:W-:-:S02]  /*60f0*/  FFMA.FTZ R4, R9, -R195, R14 ;  /* 0x800000c309047223 */ /* 0x002fc4000001000e */
        /* <DEDUP_REMOVED lines=10> */
[----:B------:R-:W-:Y:S02]  /*61a0*/  ISETP.GE.AND P4, PT, R176, R200, PT ;  /* 0x000000c8b000720c */ /* 0x000fe40003f86270 */
        /* <DEDUP_REMOVED lines=54> */
.L_x_937:
[----:B------:R-:W-:Y:S05]  /*6510*/  BSYNC B0 ;  /* 0x0000000000007941 */ /* 0x000fea0003800000 */
.L_x_936:
[----:B------:R-:W0:Y:S02]  /*6520*/  LDGDEPBAR ;  /* 0x00000000000079af */ /* 0x000e240000000000 */
.L_x_935:
[----:B------:R-:W-:Y:S05]  /*6530*/  BSYNC B1 ;  /* 0x0000000000017941 */ /* 0x000fea0003800000 */
.L_x_934:
[----:B------:R-:W3:Y:S01]  /*6540*/  LD.E R2, [R108.64+0xdc] ;  /* 0x0000dc046c027980 */ /* 0x000ee2000c101900 */
[----:B--2---:R-:W-:Y:S01]  /*6550*/  FMNMX.FTZ R4, R72, R73, !PT ;  /* 0x0000004948047209 */ /* 0x004fe20007810000 */
[----:B-1----:R-:W-:Y:S01]  /*6560*/  IMAD R9, R166, R158, R167 ;  /* 0x0000009ea6097224 */ /* 0x002fe200078e02a7 */
[----:B------:R-:W-:Y:S01]  /*6570*/  LOP3.LUT R5, R154, 0x7ffffffc, RZ, 0xc0, !PT ;  /* 0x7ffffffc9a057812 */ /* 0x000fe200078ec0ff */
[----:B------:R-:W-:Y:S01]  /*6580*/  IMAD.SHL.U32 R7, R163, 0x40, RZ ;  /* 0x00000040a3077824 */ /* 0x000fe200078e00ff */
[----:B------:R-:W-:Y:S01]  /*6590*/  FMNMX.FTZ R4, R98, R4, !PT ;  /* 0x0000000462047209 */ /* 0x000fe20007810000 */
[----:B------:R-:W-:Y:S01]  /*65a0*/  IMAD R201, R201, R9, R160 ;  /* 0x00000009c9c97224 */ /* 0x000fe200078e02a0 */
[----:B------:R-:W-:Y:S01]  /*65b0*/  LOP3.LUT R188, R164, R159, RZ, 0x3c, !PT ;  /* 0x0000009fa4bc7212 */ /* 0x000fe200078e3cff */
[----:B------:R-:W-:Y:S01]  /*65c0*/  IMAD.IADD R8, R152, 0x1, -R5 ;  /* 0x0000000198087824 */ /* 0x000fe200078e0a05 */
[----:B------:R-:W-:Y:S01]  /*65d0*/  FMNMX.FTZ R4, R99, R4, !PT ;  /* 0x0000000463047209 */ /* 0x000fe20007810000 */
[----:B------:R-:W-:Y:S01]  /*65e0*/  IMAD R201, R186, R201, R7 ;  /* 0x000000c9bac97224 */ /* 0x000fe200078e0207 */
[----:B------:R-:W-:Y:S01]  /*65f0*/  FMNMX.FTZ R5, R64, R26, !PT ;  /* 0x0000001a40057209 */ /* 0x000fe20007810000 */
[----:B------:R-:W-:Y:S01]  /*6600*/  IMAD.SHL.U32 R8, R8, 0x2, RZ ;  /* 0x0000000208087824 */ /* 0x000fe200078e00ff */
[----:B------:R-:W-:Y:S01]  /*6610*/  FMNMX.FTZ R4, R111, R4, !PT ;  /* 0x000000046f047209 */ /* 0x000fe20007810000 */
[----:B------:R-:W-:Y:S01]  /*6620*/  IMAD.WIDE.U32 R224, R161, -0x326172a9, RZ ;  /* 0xcd9e8d57a1e07825 */ /* 0x000fe200078e00ff */
[----:B------:R-:W-:Y:S01]  /*6630*/  IADD3 R153, R165, -0x4498517b, RZ ;  /* 0xbb67ae85a5997810 */ /* 0x000fe20007ffe0ff */
[----:B------:R-:W-:Y:S01]  /*6640*/  STL [R1+0x1b0], R188 ;  /* 0x0001b0bc01007387 */ /* 0x000fe20000100800 */
[----:B------:R-:W-:Y:S01]  /*6650*/  FMNMX.FTZ R4, R112, R4, !PT ;  /* 0x0000000470047209 */ /* 0x000fe20007810000 */
[----:B------:R-:W-:Y:S01]  /*6660*/  IMAD.WIDE.U32 R226, R162, -0x2daee0ad, RZ ;  /* 0xd2511f53a2e27825 */ /* 0x000fe200078e00ff */
[----:B------:R-:W-:-:S02]  /*6670*/  IADD3 R221, R164, -0x61c88647, RZ ;  /* 0x9e3779b9a4dd7810 */ /* 0x000fc40007ffe0ff */
[----:B------:R-:W-:Y:S02]  /*6680*/  FMNMX.FTZ R4, R118, R4, !PT ;  /* 0x0000000476047209 */ /* 0x000fe40007810000 */
[----:B------:R-:W-:Y:S01]  /*6690*/  IADD3 R220, R164, 0x3c6ef372, RZ ;  /* 0x3c6ef372a4dc7810 */ /* 0x000fe20007ffe0ff */
[----:B------:R-:W-:Y:S01]  /*66a0*/  STL [R1+0xcc], R221 ;  /* 0x0000ccdd01007387 */ /* 0x000fe20000100800 */
[----:B------:R-:W-:Y:S02]  /*66b0*/  FMNMX.FTZ R6, R61, R4, !PT ;  /* 0x000000043d067209 */ /* 0x000fe40007810000 */
[----:B------:R-:W-:Y:S01]  /*66c0*/  FMNMX.FTZ R4, R74, R5, !PT ;  /* 0x000000054a047209 */ /* 0x000fe20007810000 */
[----:B------:R-:W-:Y:S01]  /*66d0*/  STL.64 [R1+0xa0], R226 ;  /* 0x0000a0e201007387 */ /* 0x000fe20000100a00 */
[----:B------:R-:W-:Y:S02]  /*66e0*/  FMNMX.FTZ R5, R66, R6, !PT ;  /* 0x0000000642057209 */ /* 0x000fe40007810000 */
[----:B------:R-:W-:Y:S01]  /*66f0*/  FMNMX.FTZ R4, R97, R4, !PT ;  /* 0x0000000461047209 */ /* 0x000fe20007810000 */
[----:B------:R-:W-:Y:S01]  /*6700*/  STL.64 [R1+0x138], R224 ;  /* 0x000138e001007387 */ /* 0x000fe20000100a00 */
[----:B------:R-:W-:Y:S01]  /*6710*/  FMNMX.FTZ R7, R63, R5, !PT ;  /* 0x000000053f077209 */ /* 0x000fe20007810000 */
[----:B------:R-:W-:Y:S01]  /*6720*/  IMAD R5, R186, R155, R8 ;  /* 0x0000009bba057224 */ /* 0x000fe200078e0208 */
[----:B------:R-:W-:-:S02]  /*6730*/  FMNMX.FTZ R6, R104, R4, !PT ;  /* 0x0000000468067209 */ /* 0x000fc40007810000 */
[----:B------:R-:W-:Y:S02]  /*6740*/  IADD3 R4, R201, -0x40, RZ ;  /* 0xffffffc0c9047810 */ /* 0x000fe40007ffe0ff */
[----:B------:R-:W-:Y:S02]  /*6750*/  FMNMX.FTZ R6, R106, R6, !PT ;  /* 0x000000066a067209 */ /* 0x000fe40007810000 */
[----:B------:R-:W-:Y:S02]  /*6760*/  FMNMX.FTZ R7, R92, R7, !PT ;  /* 0x000000075c077209 */ /* 0x000fe40007810000 */
[----:B------:R-:W-:Y:S02]  /*6770*/  SHF.R.S32.HI R9, RZ, 0x1f, R4 ;  /* 0x0000001fff097819 */ /* 0x000fe40000011404 */
[----:B------:R-:W-:Y:S02]  /*6780*/  IADD3 R8, P0, R5, R4, RZ ;  /* 0x0000000405087210 */ /* 0x000fe40007f1e0ff */
[----:B------:R-:W-:-:S02]  /*6790*/  FMNMX.FTZ R4, R122, R6, !PT ;  /* 0x000000067a047209 */ /* 0x000fc40007810000 */
[----:B------:R-:W-:Y:S02]  /*67a0*/  FMNMX.FTZ R7, R89, R7, !PT ;  /* 0x0000000759077209 */ /* 0x000fe40007810000 */
[----:B------:R-:W-:Y:S02]  /*67b0*/  LEA.HI.X.SX32 R10, R5, R9, 0x1, P0 ;  /* 0x00000009050a7211 */ /* 0x000fe400000f0eff */
        /* <DEDUP_REMOVED lines=8> */
[----:B------:R-:W-:Y:S02]  /*6840*/  FMNMX.FTZ R5, R48, R7, !PT ;  /* 0x0000000730057209 */ /* 0x000fe40007810000 */
[----:B------:R-:W-:Y:S02]  /*6850*/  IADD3 R7, R4, 0x1, RZ ;  /* 0x0000000104077810 */ /* 0x000fe40007ffe0ff */
[----:B------:R-:W-:Y:S01]  /*6860*/  FMNMX.FTZ R6, R87, R6, !PT ;  /* 0x0000000657067209 */ /* 0x000fe20007810000 */
[----:B------:R-:W1:Y:S01]  /*6870*/  SHFL.BFLY PT, R102, R5, 0x2, 0x1f ;  /* 0x0c401f0005667f89 */ /* 0x000e6200000e0000 */
[----:B------:R-:W-:-:S02]  /*6880*/  LOP3.LUT R155, R165, R7, RZ, 0x3c, !PT ;  /* 0x00000007a59b7212 */ /* 0x000fc400078e3cff */
[----:B------:R-:W-:Y:S02]  /*6890*/  FMNMX.FTZ R7, R82, R6, !PT ;  /* 0x0000000652077209 */ /* 0x000fe40007810000 */
[----:B------:R-:W-:Y:S02]  /*68a0*/  LOP3.LUT R4, R165, R4, RZ, 0x3c, !PT ;  /* 0x00000004a5047212 */ /* 0x000fe400078e3cff */
[----:B------:R-:W-:Y:S02]  /*68b0*/  FMNMX.FTZ R7, R60, R7, !PT ;  /* 0x000000073c077209 */ /* 0x000fe40007810000 */
[----:B------:R-:W-:Y:S02]  /*68c0*/  LOP3.LUT R9, R188, R225, RZ, 0x3c, !PT ;  /* 0x000000e1bc097212 */ /* 0x000fe400078e3cff */
[----:B------:R-:W-:Y:S02]  /*68d0*/  FMNMX.FTZ R7, R53, R7, !PT ;  /* 0x0000000735077209 */ /* 0x000fe40007810000 */
[----:B------:R-:W-:Y:S01]  /*68e0*/  LOP3.LUT R6, R4, R227, RZ, 0x3c, !PT ;  /* 0x000000e304067212 */ /* 0x000fe200078e3cff */
[----:B------:R-:W-:Y:S01]  /*68f0*/  IMAD.WIDE.U32 R184, R9, -0x2daee0ad, RZ ;  /* 0xd2511f5309b87825 */ /* 0x000fe200078e00ff */
[----:B------:R-:W-:-:S02]  /*6900*/  FMNMX.FTZ R12, R51, R7, !PT ;  /* 0x00000007330c7209 */ /* 0x000fc40007810000 */
[----:B------:R-:W-:Y:S01]  /*6910*/  LOP3.LUT R4, R155, R227, RZ, 0x3c, !PT ;  /* 0x000000e39b047212 */ /* 0x000fe200078e3cff */
[----:B------:R-:W-:Y:S01]  /*6920*/  IMAD.WIDE.U32 R162, R6, -0x326172a9, RZ ;  /* 0xcd9e8d5706a27825 */ /* 0x000fe200078e00ff */
[----:B------:R-:W-:Y:S01]  /*6930*/  LEA R34, P0, R8, R156, 0x1 ;  /* 0x0000009c08227211 */ /* 0x000fe200078008ff */
[----:B------:R-:W2:Y:S01]  /*6940*/  SHFL.BFLY PT, R101, R12, 0x2, 0x1f ;  /* 0x0c401f000c657f89 */ /* 0x000ea200000e0000 */
[----:B------:R-:W-:Y:S01]  /*6950*/  IADD3 R173, R161, 0x4, RZ ;  /* 0x00000004a1ad7810 */ /* 0x000fe20007ffe0ff */
[----:B------:R-:W-:Y:S01]  /*6960*/  IMAD.WIDE.U32 R30, R4, -0x326172a9, RZ ;  /* 0xcd9e8d57041e7825 */ /* 0x000fe200078e00ff */
[----:B------:R-:W-:Y:S01]  /*6970*/  LOP3.LUT R4, R185, R153, R226, 0x96, !PT ;  /* 0x00000099b9047212 */ /* 0x000fe200078e96e2 */
[----:B------:R-:W-:Y:S01]  /*6980*/  STL.64 [R1+0xd0], R184 ;  /* 0x0000d0b801007387 */ /* 0x000fe20000100a00 */
[----:B-1----:R-:W-:Y:S01]  /*6990*/  FMNMX.FTZ R102, R5, R102, !PT ;  /* 0x0000006605667209 */ /* 0x002fe20007810000 */
[----:B------:R-:W-:Y:S01]  /*69a0*/  IMAD.WIDE.U32 R14, R173, -0x326172a9, RZ ;  /* 0xcd9e8d57ad0e7825 */ /* 0x000fe200078e00ff */
[----:B------:R-:W-:Y:S01]  /*69b0*/  LEA.HI.X R35, R8, R157, R10, 0x1, P0 ;  /* 0x0000009d08237211 */ /* 0x000fe200000f0c0a */
[----:B------:R-:W-:Y:S01]  /*69c0*/  STL [R1+0x16c], R220 ;  /* 0x00016cdc01007387 */ /* 0x000fe20000100800 */
[-CC-:B------:R-:W-:Y:S01]  /*69d0*/  LOP3.LUT R6, R163, R221.reuse, R224.reuse, 0x96, !PT ;  /* 0x000000dda3067212 */ /* 0x180fe200078e96e0 */
[----:B------:R-:W-:Y:S01]  /*69e0*/  IMAD.WIDE.U32 R202, R4, -0x326172a9, RZ ;  /* 0xcd9e8d5704ca7825 */ /* 0x000fe200078e00ff */
[----:B------:R-:W-:Y:S01]  /*69f0*/  LOP3.LUT R4, R31, R221, R224, 0x96, !PT ;  /* 0x000000dd1f047212 */ /* 0x000fe200078e96e0 */
[----:B------:R-:W1:Y:S01]  /*6a00*/  SHFL.BFLY PT, R13, R102, 0x1, 0x1f ;  /* 0x0c201f00660d7f89 */ /* 0x000e6200000e0000 */
[----:B------:R-:W-:Y:S01]  /*6a10*/  IADD3 R190, R165, 0x76cf5d0a, RZ ;  /* 0x76cf5d0aa5be7810 */ /* 0x000fe20007ffe0ff */
[----:B------:R-:W-:Y:S01]  /*6a20*/  IMAD.WIDE.U32 R6, R6, -0x2daee0ad, RZ ;  /* 0xd2511f5306067825 */ /* 0x000fe200078e00ff */
[----:B------:R-:W-:-:S02]  /*6a30*/  LOP3.LUT R8, R203, R220, R162, 0x96, !PT ;  /* 0x000000dccb087212 */ /* 0x000fc400078e96a2 */
[----:B------:R-:W-:Y:S01]  /*6a40*/  LOP3.LUT R10, R203, R220, R30, 0x96, !PT ;  /* 0x000000dccb0a7212 */ /* 0x000fe200078e961e */
[----:B------:R-:W-:Y:S01]  /*6a50*/  IMAD.WIDE.U32 R4, R4, -0x2daee0ad, RZ ;  /* 0xd2511f5304047825 */ /* 0x000fe200078e00ff */
[----:B------:R-:W-:Y:S01]  /*6a60*/  IADD3 R222, R165, 0x32370b8f, RZ ;  /* 0x32370b8fa5de7810 */ /* 0x000fe20007ffe0ff */
[----:B------:R-:W-:Y:S01]  /*6a70*/  STL [R1+0xc4], R190 ;  /* 0x0000c4be01007387 */ /* 0x000fe20000100800 */
[-CC-:B------:R-:W-:Y:S01]  /*6a80*/  LOP3.LUT R7, R7, R190.reuse, R184.reuse, 0x96, !PT ;  /* 0x000000be07077212 */ /* 0x180fe200078e96b8 */
[----:B------:R-:W-:Y:S01]  /*6a90*/  IMAD.WIDE.U32 R8, R8, -0x2daee0ad, RZ ;  /* 0xd2511f5308087825 */ /* 0x000fe200078e00ff */
[----:B------:R-:W-:Y:S01]  /*6aa0*/  LOP3.LUT R5, R5, R190, R184, 0x96, !PT ;  /* 0x000000be05057212 */ /* 0x000fe200078e96b8 */
[----:B------:R-:W-:Y:S01]  /*6ab0*/  STL [R1+0xdc], R222 ;  /* 0x0000dcde01007387 */ /* 0x000fe20000100800 */
[----:B--2---:R-:W-:Y:S01]  /*6ac0*/  FMNMX.FTZ R101, R12, R101, !PT ;  /* 0x000000650c657209 */ /* 0x004fe20007810000 */
[----:B------:R-:W-:Y:S01]  /*6ad0*/  IMAD.WIDE.U32 R10, R10, -0x2daee0ad, RZ ;  /* 0xd2511f530a0a7825 */ /* 0x000fe200078e00ff */
[----:B------:R-:W-:-:S02]  /*6ae0*/  LOP3.LUT R6, R9, R222, R6, 0x96, !PT ;  /* 0x000000de09067212 */ /* 0x000fc400078e9606 */
[-CC-:B------:R-:W-:Y:S01]  /*6af0*/  LOP3.LUT R128, R163, R221.reuse, R14.reuse, 0x96, !PT ;  /* 0x000000dda3807212 */ /* 0x180fe200078e960e */
[----:B------:R-:W2:Y:S01]  /*6b00*/  SHFL.BFLY PT, R18, R101, 0x1, 0x1f ;  /* 0x0c201f0065127f89 */ /* 0x000ea200000e0000 */
[----:B------:R-:W-:Y:S01]  /*6b10*/  LOP3.LUT R152, R31, R221, R14, 0x96, !PT ;  /* 0x000000dd1f987212 */ /* 0x000fe200078e960e */
[----:B------:R-:W-:Y:S01]  /*6b20*/  IMAD.WIDE.U32 R28, R7, -0x326172a9, RZ ;  /* 0xcd9e8d57071c7825 */ /* 0x000fe200078e00ff */
[----:B------:R-:W-:Y:S02]  /*6b30*/  LOP3.LUT R14, R11, R222, R4, 0x96, !PT ;  /* 0x000000de0b0e7212 */ /* 0x000fe400078e9604 */
[----:B------:R-:W-:Y:S01]  /*6b40*/  IADD3 R223, R164, -0x255992d5, RZ ;  /* 0xdaa66d2ba4df7810 */ /* 0x000fe20007ffe0ff */
[----:B------:R-:W-:Y:S01]  /*6b50*/  IMAD.WIDE.U32 R24, R6, -0x326172a9, RZ ;  /* 0xcd9e8d5706187825 */ /* 0x000fe200078e00ff */
[----:B------:R-:W-:Y:S02]  /*6b60*/  IADD3 R230, R164, 0x78dde6e4, RZ ;  /* 0x78dde6e4a4e67810 */ /* 0x000fe40007ffe0ff */
[----:B------:R-:W-:Y:S01]  /*6b70*/  LOP3.LUT R127, R188, R15, RZ, 0x3c, !PT ;  /* 0x0000000fbc7f7212 */ /* 0x000fe200078e3cff */
[----:B------:R-:W-:Y:S01]  /*6b80*/  IMAD.WIDE.U32 R4, R5, -0x326172a9, RZ ;  /* 0xcd9e8d5705047825 */ /* 0x000fe200078e00ff */
[-C--:B------:R-:W-:Y:S01]  /*6b90*/  LOP3.LUT R6, R29, R223.reuse, R202, 0x96, !PT ;  /* 0x000000df1d067212 */ /* 0x080fe200078e96ca */
[----:B------:R-:W-:Y:S01]  /*6ba0*/  STL [R1+0x4c], R223 ;  /* 0x00004cdf01007387 */ /* 0x000fe20000100800 */
[-C--:B------:R-:W-:Y:S01]  /*6bb0*/  LOP3.LUT R16, R25, R230.reuse, R28, 0x96, !PT ;  /* 0x000000e619107212 */ /* 0x080fe200078e961c */
[----:B------:R-:W-:Y:S01]  /*6bc0*/  IMAD.WIDE.U32 R14, R14, -0x326172a9, RZ ;  /* 0xcd9e8d570e0e7825 */ /* 0x000fe200078e00ff */
[----:B------:R-:W-:Y:S01]  /*6bd0*/  LOP3.LUT R7, R5, R223, R202, 0x96, !PT ;  /* 0x000000df05077212 */ /* 0x000fe200078e96ca */
[----:B------:R-:W-:Y:S01]  /*6be0*/  STL [R1+0x58], R230 ;  /* 0x000058e601007387 */ /* 0x000fe20000100800 */
[----:B------:R-:W-:Y:S01]  /*6bf0*/  IADD3 R231, R165, -0x126145ec, RZ ;  /* 0xed9eba14a5e77810 */ /* 0x000fe20007ffe0ff */
[----:B------:R-:W-:Y:S01]  /*6c00*/  IMAD.WIDE.U32 R16, R16, -0x2daee0ad, RZ ;  /* 0xd2511f5310107825 */ /* 0x000fe200078e00ff */
[----:B------:R-:W-:-:S02]  /*6c10*/  LOP3.LUT R9, R15, R230, R4, 0x96, !PT ;  /* 0x000000e60f097212 */ /* 0x000fc400078e9604 */
[----:B------:R-:W-:Y:S01]  /*6c20*/  IADD3 R232, R165, -0x56f99767, RZ ;  /* 0xa9066899a5e87810 */ /* 0x000fe20007ffe0ff */
[----:B------:R-:W-:Y:S01]  /*6c30*/  IMAD.WIDE.U32 R4, R6, -0x2daee0ad, RZ ;  /* 0xd2511f5306047825 */ /* 0x000fe200078e00ff */
[----:B-1----:R-:W-:Y:S01]  /*6c40*/  FMNMX.FTZ R102, R102, R13, !PT ;  /* 0x0000000d66667209 */ /* 0x002fe20007810000 */
[----:B------:R-:W-:Y:S01]  /*6c50*/  STL [R1+0xbc], R231 ;  /* 0x0000bce701007387 */ /* 0x000fe20000100800 */
[----:B--2---:R-:W-:Y:S01]  /*6c60*/  FMNMX.FTZ R101, R101, R18, !PT ;  /* 0x0000001265657209 */ /* 0x004fe20007810000 */
[----:B------:R-:W-:Y:S01]  /*6c70*/  IMAD.WIDE.U32 R6, R7, -0x2daee0ad, RZ ;  /* 0xd2511f5307067825 */ /* 0x000fe200078e00ff */
[----:B------:R-:W-:Y:S01]  /*6c80*/  LOP3.LUT R4, R17, R232, R4, 0x96, !PT ;  /* 0x000000e811047212 */ /* 0x000fe200078e9604 */
[----:B------:R-:W-:Y:S01]  /*6c90*/  STL [R1+0x54], R232 ;  /* 0x000054e801007387 */ /* 0x000fe20000100800 */
[----:B------:R-:W-:Y:S01]  /*6ca0*/  FSETP.NEU.FTZ.AND P0, PT, R102, -INF , PT ;  /* 0xff8000006600780b */ /* 0x000fe20003f1d000 */
[----:B------:R-:W-:Y:S01]  /*6cb0*/  IMAD.WIDE.U32 R20, R9, -0x2daee0ad, RZ ;  /* 0xd2511f5309147825 */ /* 0x000fe200078e00ff */
[----:B------:R-:W-:-:S02]  /*6cc0*/  LOP3.LUT R9, R5, R231, R8, 0x96, !PT ;  /* 0x000000e705097212 */ /* 0x000fc400078e9608 */
[----:B------:R-:W-:Y:S01]  /*6cd0*/  LOP3.LUT R12, R7, R231, R10, 0x96, !PT ;  /* 0x000000e7070c7212 */ /* 0x000fe200078e960a */
[----:B------:R-:W-:Y:S01]  /*6ce0*/  IMAD.WIDE.U32 R4, R4, -0x326172a9, RZ ;  /* 0xcd9e8d5704047825 */ /* 0x000fe200078e00ff */
[----:B------:R-:W-:Y:S02]  /*6cf0*/  LOP3.LUT R8, R21, R232, R6, 0x96, !PT ;  /* 0x000000e815087212 */ /* 0x000fe400078e9606 */
[----:B------:R-:W-:Y:S01]  /*6d00*/  IADD3 R238, R164, 0x1715609d, RZ ;  /* 0x1715609da4ee7810 */ /* 0x000fe20007ffe0ff */
[----:B------:R-:W-:Y:S01]  /*6d10*/  IMAD.WIDE.U32 R22, R9, -0x326172a9, RZ ;  /* 0xcd9e8d5709167825 */ /* 0x000fe200078e00ff */
[C---:B------:R-:W-:Y:S02]  /*6d20*/  LOP3.LUT R11, R4.reuse, 0xff, RZ, 0xc0, !PT ;  /* 0x000000ff040b7812 */ /* 0x040fe400078ec0ff */
[----:B------:R-:W-:Y:S01]  /*6d30*/  LOP3.LUT R19, R4, 0xffff, RZ, 0xc0, !PT ;  /* 0x0000ffff04137812 */ /* 0x000fe200078ec0ff */
[----:B------:R-:W-:Y:S01]  /*6d40*/  IMAD.WIDE.U32 R12, R12, -0x326172a9, RZ ;  /* 0xcd9e8d570c0c7825 */ /* 0x000fe200078e00ff */
[----:B------:R-:W-:Y:S01]  /*6d50*/  LOP3.LUT R10, R5, R239, R22, 0x96, !PT ;  /* 0x000000ef050a7212 */ /* 0x000fe200078e9616 */
[----:B------:R-:W-:Y:S01]  /*6d60*/  STL [R1+0x50], R238 ;  /* 0x000050ee01007387 */ /* 0x000fe20000100800 */
[--C-:B------:R-:W-:Y:S01]  /*6d70*/  SHF.R.U32.HI R17, RZ, 0x10, R4.reuse ;  /* 0x00000010ff117819 */ /* 0x100fe20000011604 */
[----:B------:R-:W-:Y:S01]  /*6d80*/  IMAD.WIDE.U32 R8, R8, -0x326172a9, RZ ;  /* 0xcd9e8d5708087825 */ /* 0x000fe200078e00ff */
[----:B------:R-:W-:-:S02]  /*6d90*/  SHF.R.U32.HI R15, RZ, 0x18, R4 ;  /* 0x00000018ff0f7819 */ /* 0x000fc40000011604 */
[----:B------:R-:W-:Y:S02]  /*6da0*/  LOP3.LUT R52, R13, R238, R14, 0x96, !PT ;  /* 0x000000ee0d347212 */ /* 0x000fe400078e960e */
[C---:B------:R-:W-:Y:S02]  /*6db0*/  LOP3.LUT R18, R8.reuse, 0xff, RZ, 0xc0, !PT ;  /* 0x000000ff08127812 */ /* 0x040fe400078ec0ff */
[----:B------:R-:W-:Y:S02]  /*6dc0*/  LOP3.LUT R43, R8, 0xffff, RZ, 0xc0, !PT ;  /* 0x0000ffff082b7812 */ /* 0x000fe400078ec0ff */
[--C-:B------:R-:W-:Y:S02]  /*6dd0*/  SHF.R.U32.HI R21, RZ, 0x10, R8.reuse ;  /* 0x00000010ff157819 */ /* 0x100fe40000011608 */
[----:B------:R-:W-:Y:S02]  /*6de0*/  SHF.R.U32.HI R14, RZ, 0x18, R8 ;  /* 0x00000018ff0e7819 */ /* 0x000fe40000011608 */
[----:B------:R-:W-:-:S02]  /*6df0*/  LOP3.LUT R13, R9, R239, R12, 0x96, !PT ;  /* 0x000000ef090d7212 */ /* 0x000fc400078e960c */
[----:B------:R-:W-:Y:S02]  /*6e00*/  LOP3.LUT R9, R23, R238, R24, 0x96, !PT ;  /* 0x000000ee17097212 */ /* 0x000fe400078e9618 */
[C---:B------:R-:W-:Y:S02]  /*6e10*/  ISETP.GE.U32.AND P2, PT, R194.reuse, R11, PT ;  /* 0x0000000bc200720c */ /* 0x040fe40003f46070 */
[----:B------:R-:W-:Y:S02]  /*6e20*/  IADD3 R187, R165, 0x646e171e, RZ ;  /* 0x646e171ea5bb7810 */ /* 0x000fe40007ffe0ff */
[----:B------:R-:W-:-:S03]  /*6e30*/  ISETP.GE.U32.AND P4, PT, R194, R15, PT ;  /* 0x0000000fc200720c */ /* 0x000fc60003f86070 */
[----:B------:R-:W-:Y:S01]  /*6e40*/  STL [R1+0x18], R187 ;  /* 0x000018bb01007387 */ /* 0x000fe20000100800 */
[C---:B---3--:R-:W-:Y:S02]  /*6e50*/  FMUL.FTZ R7, R2.reuse, R102 ;  /* 0x0000006602077220 */ /* 0x048fe40000410000 */
[----:B------:R-:W-:-:S03]  /*6e60*/  FMUL.FTZ R6, R2, R101 ;  /* 0x0000006502067220 */ /* 0x000fc60000410000 */
[----:B------:R-:W-:Y:S02]  /*6e70*/  FSEL R7, R7, RZ, P0 ;  /* 0x000000ff07077208 */ /* 0x000fe40000000000 */
[----:B------:R-:W-:-:S03]  /*6e80*/  FSETP.NEU.FTZ.AND P0, PT, R101, -INF , PT ;  /* 0xff8000006500780b */ /* 0x000fc60003f1d000 */
[-CC-:B------:R-:W-:Y:S01]  /*6e90*/  FFMA.FTZ R5, R72, R2.reuse, -R7.reuse ;  /* 0x0000000248057223 */ /* 0x180fe20000010807 */
[----:B------:R-:W-:Y:S01]  /*6ea0*/  FSEL R6, R6, RZ, P0 ;  /* 0x000000ff06067208 */ /* 0x000fe20000000000 */
[-C--:B------:R-:W-:Y:S02]  /*6eb0*/  FFMA.FTZ R4, R73, R2.reuse, -R7 ;  /* 0x0000000249047223 */ /* 0x080fe40000010807 */
[----:B------:R1:W-:Y:S02]  /*6ec0*/  MUFU.EX2 R160, R5 ;  /* 0x0000000500a07308 */ /* 0x0003e40000000800 */
[-CC-:B------:R-:W-:Y:S02]  /*6ed0*/  FFMA.FTZ R8, R64, R2.reuse, -R6.reuse ;  /* 0x0000000240087223 */ /* 0x180fe40000010806 */
[----:B------:R-:W-:-:S04]  /*6ee0*/  FFMA.FTZ R12, R26, R2, -R6 ;  /* 0x000000021a0c7223 */ /* 0x000fc80000010806 */
[----:B------:R2:W3:Y:S08]  /*6ef0*/  MUFU.EX2 R159, R4 ;  /* 0x00000004009f7308 */ /* 0x0004f00000000800 */
[----:B------:R4:W-:Y:S01]  /*6f00*/  MUFU.EX2 R158, R8 ;  /* 0x00000008009e7308 */ /* 0x0009e20000000800 */
[----:B-1----:R-:W-:-:S04]  /*6f10*/  LOP3.LUT R5, R10, 0xff, RZ, 0xc0, !PT ;  /* 0x000000ff0a057812 */ /* 0x002fc800078ec0ff */
[----:B------:R-:W-:Y:S02]  /*6f20*/  ISETP.GE.U32.AND P3, PT, R194, R5, PT ;  /* 0x00000005c200720c */ /* 0x000fe40003f66070 */
[----:B--2---:R-:W-:Y:S01]  /*6f30*/  LOP3.LUT R4, R10, 0xffff, RZ, 0xc0, !PT ;  /* 0x0000ffff0a047812 */ /* 0x004fe200078ec0ff */
[----:B------:R1:W2:Y:S03]  /*6f40*/  MUFU.EX2 R157, R12 ;  /* 0x0000000c009d7308 */ /* 0x0002a60000000800 */
[----:B----4-:R-:W-:Y:S01]  /*6f50*/  SHF.R.U32.HI R8, RZ, 0x8, R4 ;  /* 0x00000008ff087819 */ /* 0x010fe20000011604 */
[----:B------:R-:W-:Y:S01]  /*6f60*/  IMAD.WIDE.U32 R4, R9, -0x2daee0ad, RZ ;  /* 0xd2511f5309047825 */ /* 0x000fe200078e00ff */
[----:B---3--:R-:W-:Y:S02]  /*6f70*/  F2FP.BF16.PACK_AB R9, R159, R160 ;  /* 0x000000a09f09723e */ /* 0x008fe400000010ff */
[----:B------:R-:W-:-:S02]  /*6f80*/  LOP3.LUT R11, R8, 0xffff, RZ, 0xc0, !PT ;  /* 0x0000ffff080b7812 */ /* 0x000fc400078ec0ff */
[C---:B------:R-:W-:Y:S02]  /*6f90*/  PRMT R75, R9.reuse, 0x7610, R75 ;  /* 0x00007610094b7816 */ /* 0x040fe4000000004b */
[----:B------:R-:W-:Y:S01]  /*6fa0*/  ISETP.GE.U32.AND P1, PT, R194, R11, PT ;  /* 0x0000000bc200720c */ /* 0x000fe20003f26070 */
[-C--:B-1----:R-:W-:Y:S01]  /*6fb0*/  FFMA.FTZ R12, R98, R2.reuse, -R7 ;  /* 0x00000002620c7223 */ /* 0x082fe20000010807 */
[--C-:B------:R-:W-:Y:S01]  /*6fc0*/  SHF.R.U32.HI R11, RZ, 0x18, R10.reuse ;  /* 0x00000018ff0b7819 */ /* 0x100fe2000001160a */
[----:B------:R-:W-:Y:S01]  /*6fd0*/  @!P3 HFMA2.BF16_V2 R26, -RZ.H0_H0, RZ.H0_H0, -R75.H0_H0 ;  /* 0x200000ffff1ab231 */ /* 0x000fe2000034094b */
[----:B------:R-:W-:Y:S01]  /*6fe0*/  PRMT R33, R9, 0x7632, R33 ;  /* 0x0000763209217816 */ /* 0x000fe20000000021 */
[----:B------:R1:W-:Y:S01]  /*6ff0*/  MUFU.EX2 R156, R12 ;  /* 0x0000000c009c7308 */ /* 0x0003e20000000800 */
[----:B------:R-:W-:Y:S01]  /*7000*/  SHF.R.U32.HI R9, RZ, 0x10, R10 ;  /* 0x00000010ff097819 */ /* 0x000fe2000001160a */
[----:B------:R-:W-:Y:S01]  /*7010*/  FFMA.FTZ R10, R99, R2, -R7 ;  /* 0x00000002630a7223 */ /* 0x000fe20000010807 */
[----:B------:R-:W-:-:S02]  /*7020*/  ISETP.GE.U32.AND P0, PT, R194, R11, PT ;  /* 0x0000000bc200720c */ /* 0x000fc40003f06070 */
[----:B------:R-:W-:Y:S02]  /*7030*/  LOP3.LUT R8, R5, R187, R16, 0x96, !PT ;  /* 0x000000bb05087212 */ /* 0x000fe400078e9610 */
[----:B------:R-:W-:Y:S01]  /*7040*/  LOP3.LUT R11, R4, 0xff, RZ, 0xc0, !PT ;  /* 0x000000ff040b7812 */ /* 0x000fe200078ec0ff */
[----:B------:R3:W4:Y:S01]  /*7050*/  MUFU.EX2 R154, R10 ;  /* 0x0000000a009a7308 */ /* 0x0007220000000800 */
[--C-:B------:R-:W-:Y:S01]  /*7060*/  SHF.R.U32.HI R16, RZ, 0x10, R4.reuse ;  /* 0x00000010ff107819 */ /* 0x100fe20000011604 */
[----:B------:R-:W-:Y:S01]  /*7070*/  @!P1 HFMA2.BF16_V2 R27, -RZ.H0_H0, RZ.H0_H0, -R33.H0_H0 ;  /* 0x200000ffff1b9231 */ /* 0x000fe20000340921 */
[----:B------:R-:W-:Y:S02]  /*7080*/  SHF.R.U32.HI R15, RZ, 0x18, R4 ;  /* 0x00000018ff0f7819 */ /* 0x000fe40000011604 */
[----:B------:R-:W-:Y:S02]  /*7090*/  LOP3.LUT R9, R9, 0xff, RZ, 0xc0, !PT ;  /* 0x000000ff09097812 */ /* 0x000fe400078ec0ff */
[----:B------:R-:W-:-:S02]  /*70a0*/  PRMT R171, R75, 0x5410, R33 ;  /* 0x000054104bab7816 */ /* 0x000fc40000000021 */
[----:B-1----:R-:W-:Y:S01]  /*70b0*/  LOP3.LUT R12, R4, 0xffff, RZ, 0xc0, !PT ;  /* 0x0000ffff040c7812 */ /* 0x002fe200078ec0ff */
[--C-:B------:R-:W-:Y:S01]  /*70c0*/  FFMA.FTZ R5, R74, R2, -R6.reuse ;  /* 0x000000024a057223 */ /* 0x100fe20000010806 */
[----:B--2---:R-:W-:Y:S02]  /*70d0*/  F2FP.BF16.PACK_AB R4, R157, R158 ;  /* 0x0000009e9d04723e */ /* 0x004fe400000010ff */
[----:B------:R-:W-:Y:S01]  /*70e0*/  @!P3 PRMT R75, R26, 0x5410, RZ ;  /* 0x000054101a4bb816 */ /* 0x000fe200000000ff */
[----:B------:R1:W-:Y:S01]  /*70f0*/  MUFU.EX2 R99, R5 ;  /* 0x0000000500637308 */ /* 0x0003e20000000800 */
[----:B------:R-:W-:Y:S01]  /*7100*/  PRMT R49, R4, 0x7632, R49 ;  /* 0x0000763204317816 */ /* 0x000fe20000000031 */
[-C--:B---3--:R-:W-:Y:S01]  /*7110*/  FFMA.FTZ R10, R112, R2.reuse, -R7 ;  /* 0x00000002700a7223 */ /* 0x088fe20000010807 */
[----:B------:R-:W-:Y:S01]  /*7120*/  PRMT R31, R4, 0x7610, R31 ;  /* 0x00007610041f7816 */ /* 0x000fe2000000001f */
[----:B------:R-:W-:Y:S01]  /*7130*/  ST.E.U16 [R34.64], R75 ;  /* 0x0000004b22007985 */ /* 0x000fe2000c101504 */
[----:B------:R-:W-:Y:S01]  /*7140*/  SHF.R.U32.HI R4, RZ, 0x8, R19 ;  /* 0x00000008ff047819 */ /* 0x000fe20000011613 */
[----:B------:R-:W-:Y:S01]  /*7150*/  @!P0 HFMA2.BF16_V2 R36, -RZ.H0_H0, RZ.H0_H0, -R49.H0_H0 ;  /* 0x200000ffff248231 */ /* 0x000fe20000340931 */
[----:B------:R-:W-:Y:S01]  /*7160*/  ISETP.GE.U32.AND P3, PT, R194, R9, PT ;  /* 0x00000009c200720c */ /* 0x000fe20003f66070 */
[----:B------:R2:W-:Y:S01]  /*7170*/  MUFU.EX2 R175, R10 ;  /* 0x0000000a00af7308 */ /* 0x0005e20000000800 */
[----:B------:R-:W-:Y:S01]  /*7180*/  LOP3.LUT R4, R4, 0xffff, RZ, 0xc0, !PT ;  /* 0x0000ffff04047812 */ /* 0x000fe200078ec0ff */
[----:B------:R-:W-:Y:S01]  /*7190*/  FFMA.FTZ R19, R53, R2, -R6 ;  /* 0x0000000235137223 */ /* 0x000fe20000010806 */
[----:B------:R-:W-:-:S02]  /*71a0*/  PRMT R168, R31, 0x5410, R49 ;  /* 0x000054101fa87816 */ /* 0x000fc40000000031 */
[----:B------:R-:W-:Y:S02]  /*71b0*/  @!P0 PRMT R49, R36, 0x5410, RZ ;  /* 0x0000541024318816 */ /* 0x000fe400000000ff */
[----:B------:R-:W-:Y:S01]  /*71c0*/  ISETP.GE.U32.AND P0, PT, R194, R4, PT ;  /* 0x00000004c200720c */ /* 0x000fe20003f06070 */
[----:B-1----:R-:W-:Y:S01]  /*71d0*/  FFMA.FTZ R5, R97, R2, -R6 ;  /* 0x0000000261057223 */ /* 0x002fe20000010806 */
[----:B----4-:R-:W-:Y:S01]  /*71e0*/  F2FP.BF16.PACK_AB R4, R154, R156 ;  /* 0x0000009c9a04723e */ /* 0x010fe200000010ff */
[----:B------:R-:W-:Y:S01]  /*71f0*/  MUFU.EX2 R248, R19 ;  /* 0x0000001300f87308 */ /* 0x000fe20000000800 */
[----:B------:R-:W-:Y:S01]  /*7200*/  LOP3.LUT R9, R17, 0xff, RZ, 0xc0, !PT ;  /* 0x000000ff11097812 */ /* 0x000fe200078ec0ff */
[----:B------:R-:W-:Y:S01]  /*7210*/  @!P3 HFMA2.BF16_V2 R32, -RZ.H0_H0, RZ.H0_H0, -R31.H0_H0 ;  /* 0x200000ffff20b231 */ /* 0x000fe2000034091f */
[----:B------:R-:W-:Y:S01]  /*7220*/  PRMT R73, R4, 0x7610, R73 ;  /* 0x0000761004497816 */ /* 0x000fe20000000049 */
[-CC-:B------:R-:W-:Y:S01]  /*7230*/  FFMA.FTZ R17, R48, R2.reuse, -R7.reuse ;  /* 0x0000000230117223 */ /* 0x180fe20000010807 */
[----:B------:R-:W-:Y:S01]  /*7240*/  PRMT R50, R4, 0x7632, R50 ;  /* 0x0000763204327816 */ /* 0x000fe20000000032 */
[----:B--2---:R-:W-:Y:S01]  /*7250*/  FFMA.FTZ R10, R92, R2, -R7 ;  /* 0x000000025c0a7223 */ /* 0x004fe20000010807 */
[----:B------:R-:W-:Y:S01]  /*7260*/  @!P1 PRMT R33, R27, 0x5410, RZ ;  /* 0x000054101b219816 */ /* 0x000fe200000000ff */
[----:B------:R1:W2:Y:S01]  /*7270*/  MUFU.EX2 R26, R5 ;  /* 0x00000005001a7308 */ /* 0x0002a20000000800 */
[----:B------:R-:W-:Y:S01]  /*7280*/  @!P2 HFMA2.BF16_V2 R37, -RZ.H0_H0, RZ.H0_H0, -R73.H0_H0 ;  /* 0x200000ffff25a231 */ /* 0x000fe20000340949 */
[----:B------:R-:W-:Y:S01]  /*7290*/  ISETP.GE.U32.AND P1, PT, R194, R9, PT ;  /* 0x00000009c200720c */ /* 0x000fe20003f26070 */
[----:B------:R-:W-:Y:S01]  /*72a0*/  @!P0 HFMA2.BF16_V2 R38, -RZ.H0_H0, RZ.H0_H0, -R50.H0_H0 ;  /* 0x200000ffff268231 */ /* 0x000fe20000340932 */
[----:B------:R-:W-:Y:S01]  /*72b0*/  LOP3.LUT R9, R8, 0xff, RZ, 0xc0, !PT ;  /* 0x000000ff08097812 */ /* 0x000fe200078ec0ff */
[----:B------:R-:W-:Y:S01]  /*72c0*/  ST.E.U16 [R34.64+0x2], R33 ;  /* 0x0000022122007985 */ /* 0x000fe2000c101504 */
[----:B------:R-:W-:-:S02]  /*72d0*/  PRMT R167, R73, 0x5410, R50 ;  /* 0x0000541049a77816 */ /* 0x000fc40000000032 */
[----:B------:R-:W-:Y:S01]  /*72e0*/  @!P3 PRMT R31, R32, 0x5410, RZ ;  /* 0x00005410201fb816 */ /* 0x000fe200000000ff */
[----:B------:R3:W-:Y:S01]  /*72f0*/  MUFU.EX2 R236, R10 ;  /* 0x0000000a00ec7308 */ /* 0x0007e20000000800 */
[----:B------:R-:W-:Y:S02]  /*7300*/  @!P2 PRMT R73, R37, 0x5410, RZ ;  /* 0x000054102549a816 */ /* 0x000fe400000000ff */
[----:B------:R-:W-:Y:S01]  /*7310*/  ISETP.GE.U32.AND P3, PT, R194, R9, PT ;  /* 0x00000009c200720c */ /* 0x000fe20003f66070 */
[-CC-:B------:R-:W-:Y:S01]  /*7320*/  FFMA.FTZ R9, R104, R2.reuse, -R6.reuse ;  /* 0x0000000268097223 */ /* 0x180fe20000010806 */
[----:B------:R-:W-:Y:S01]  /*7330*/  @!P0 PRMT R50, R38, 0x5410, RZ ;  /* 0x0000541026328816 */ /* 0x000fe200000000ff */
[----:B-1----:R-:W-:Y:S02]  /*7340*/  FFMA.FTZ R5, R111, R2, -R7 ;  /* 0x000000026f057223 */ /* 0x002fe40000010807 */
[----:B------:R-:W-:Y:S01]  /*7350*/  MUFU.EX2 R172, R9 ;  /* 0x0000000900ac7308 */ /* 0x000fe20000000800 */
[----:B------:R-:W-:Y:S01]  /*7360*/  ISETP.GE.U32.AND P0, PT, R194, R18, PT ;  /* 0x00000012c200720c */ /* 0x000fe20003f06070 */
[----:B------:R-:W-:-:S06]  /*7370*/  FFMA.FTZ R18, R51, R2, -R6 ;  /* 0x0000000233127223 */ /* 0x000fcc0000010806 */
[----:B------:R1:W4:Y:S01]  /*7380*/  MUFU.EX2 R164, R5 ;  /* 0x0000000500a47308 */ /* 0x0003220000000800 */
[----:B---3--:R-:W-:-:S07]  /*7390*/  FFMA.FTZ R10, R87, R2, -R6 ;  /* 0x00000002570a7223 */ /* 0x008fce0000010806 */
[----:B------:R-:W-:Y:S01]  /*73a0*/  MUFU.EX2 R205, R10 ;  /* 0x0000000a00cd7308 */ /* 0x000fe20000000800 */
[----:B-1----:R-:W-:-:S07]  /*73b0*/  LOP3.LUT R5, R8, 0xffff, RZ, 0xc0, !PT ;  /* 0x0000ffff08057812 */ /* 0x002fce00078ec0ff */
[----:B------:R-:W-:Y:S01]  /*73c0*/  MUFU.EX2 R251, R17 ;  /* 0x0000001100fb7308 */ /* 0x000fe20000000800 */
[----:B------:R-:W-:-:S04]  /*73d0*/  SHF.R.U32.HI R4, RZ, 0x8, R5 ;  /* 0x00000008ff047819 */ /* 0x000fc80000011605 */
[----:B------:R-:W-:-:S03]  /*73e0*/  LOP3.LUT R5, R4, 0xffff, RZ, 0xc0, !PT ;  /* 0x0000ffff04057812 */ /* 0x000fc600078ec0ff */
[----:B------:R-:W-:Y:S01]  /*73f0*/  MUFU.EX2 R247, R18 ;  /* 0x0000001200f77308 */ /* 0x000fe20000000800 */
[----:B--2---:R-:W-:Y:S02]  /*7400*/  F2FP.BF16.PACK_AB R4, R26, R99 ;  /* 0x000000631a04723e */ /* 0x004fe400000010ff */
[----:B------:R-:W-:Y:S01]  /*7410*/  ISETP.GE.U32.AND P2, PT, R194, R5, PT ;  /* 0x00000005c200720c */ /* 0x000fe20003f46070 */
[----:B------:R-:W-:Y:S01]  /*7420*/  FFMA.FTZ R5, R106, R2, -R6 ;  /* 0x000000026a057223 */ /* 0x000fe20000010806 */
[C---:B------:R-:W-:Y:S02]  /*7430*/  PRMT R78, R4.reuse, 0x7632, R78 ;  /* 0x00007632044e7816 */ /* 0x040fe4000000004e */
[----:B------:R-:W-:Y:S01]  /*7440*/  PRMT R74, R4, 0x7610, R74 ;  /* 0x00007610044a7816 */ /* 0x000fe2000000004a */
[----:B------:R1:W2:Y:S01]  /*7450*/  MUFU.EX2 R174, R5 ;  /* 0x0000000500ae7308 */ /* 0x0002a20000000800 */
[----:B----4-:R-:W-:Y:S01]  /*7460*/  F2FP.BF16.PACK_AB R4, R175, R164 ;  /* 0x000000a4af04723e */ /* 0x010fe200000010ff */
[----:B------:R-:W-:Y:S01]  /*7470*/  @!P4 HFMA2.BF16_V2 R39, -RZ.H0_H0, RZ.H0_H0, -R78.H0_H0 ;  /* 0x200000ffff27c231 */ /* 0x000fe2000034094e */
[----:B------:R-:W-:Y:S01]  /*7480*/  PRMT R165, R74, 0x5410, R78 ;  /* 0x000054104aa57816 */ /* 0x000fe2000000004e */
[----:B------:R-:W-:Y:S01]  /*7490*/  @!P1 HFMA2.BF16_V2 R41, -RZ.H0_H0, RZ.H0_H0, -R74.H0_H0 ;  /* 0x200000ffff299231 */ /* 0x000fe2000034094a */
[----:B------:R-:W-:-:S02]  /*74a0*/  PRMT R77, R4, 0x7610, R77 ;  /* 0x00007610044d7816 */ /* 0x000fc4000000004d */
[----:B------:R-:W-:Y:S02]  /*74b0*/  PRMT R76, R4, 0x7632, R76 ;  /* 0x00007632044c7816 */ /* 0x000fe4000000004c */
[--C-:B------:R-:W-:Y:S01]  /*74c0*/  SHF.R.U32.HI R4, RZ, 0x18, R8.reuse ;  /* 0x00000018ff047819 */ /* 0x100fe20000011608 */
[----:B------:R-:W-:Y:S01]  /*74d0*/  @!P3 HFMA2.BF16_V2 R40, -RZ.H0_H0, RZ.H0_H0, -R77.H0_H0 ;  /* 0x200000ffff28b231 */ /* 0x000fe2000034094d */
[----:B------:R-:W-:Y:S01]  /*74e0*/  SHF.R.U32.HI R8, RZ, 0x10, R8 ;  /* 0x00000010ff087819 */ /* 0x000fe20000011608 */
[----:B------:R-:W-:Y:S01]  /*74f0*/  @!P2 HFMA2.BF16_V2 R42, -RZ.H0_H0, RZ.H0_H0, -R76.H0_H0 ;  /* 0x200000ffff2aa231 */ /* 0x000fe2000034094c */
[----:B------:R-:W-:Y:S02]  /*7500*/  PRMT R170, R77, 0x5410, R76 ;  /* 0x000054104daa7816 */ /* 0x000fe4000000004c */
[----:B------:R-:W-:Y:S01]  /*7510*/  @!P3 PRMT R77, R40, 0x5410, RZ ;  /* 0x00005410284db816 */ /* 0x000fe200000000ff */
[----:B-1----:R-:W-:Y:S01]  /*7520*/  FFMA.FTZ R5, R118, R2, -R7 ;  /* 0x0000000276057223 */ /* 0x002fe20000010807 */
[----:B------:R-:W-:-:S02]  /*7530*/  ISETP.GE.U32.AND P3, PT, R194, R4, PT ;  /* 0x00000004c200720c */ /* 0x000fc40003f66070 */
[----:B--2---:R-:W-:Y:S01]  /*7540*/  F2FP.BF16.PACK_AB R4, R174, R172 ;  /* 0x000000acae04723e */ /* 0x004fe200000010ff */
[----:B------:R1:W-:Y:S01]  /*7550*/  MUFU.EX2 R181, R5 ;  /* 0x0000000500b57308 */ /* 0x0003e20000000800 */
[----:B------:R-:W-:Y:S02]  /*7560*/  LOP3.LUT R8, R8, 0xff, RZ, 0xc0, !PT ;  /* 0x000000ff08087812 */ /* 0x000fe400078ec0ff */
[----:B------:R-:W-:Y:S02]  /*7570*/  @!P2 PRMT R76, R42, 0x5410, RZ ;  /* 0x000054102a4ca816 */ /* 0x000fe400000000ff */
[C---:B------:R-:W-:Y:S02]  /*7580*/  PRMT R72, R4.reuse, 0x7632, R72 ;  /* 0x0000763204487816 */ /* 0x040fe40000000048 */
[----:B------:R-:W-:Y:S01]  /*7590*/  PRMT R71, R4, 0x7610, R71 ;  /* 0x0000761004477816 */ /* 0x000fe20000000047 */
[----:B------:R-:W-:Y:S01]  /*75a0*/  FFMA.FTZ R4, R61, R2, -R7 ;  /* 0x000000023d047223 */ /* 0x000fe20000010807 */
[----:B------:R-:W-:Y:S01]  /*75b0*/  ISETP.GE.U32.AND P2, PT, R194, R8, PT ;  /* 0x00000008c200720c */ /* 0x000fe20003f46070 */
[----:B------:R-:W-:Y:S01]  /*75c0*/  @!P3 HFMA2.BF16_V2 R44, -RZ.H0_H0, RZ.H0_H0, -R72.H0_H0 ;  /* 0x200000ffff2cb231 */ /* 0x000fe20000340948 */
[----:B------:R-:W-:Y:S01]  /*75d0*/  FMNMX.FTZ R8, R130, R129, !PT ;  /* 0x0000008182087209 */ /* 0x000fe20007810000 */
[----:B------:R2:W3:Y:S01]  /*75e0*/  MUFU.EX2 R182, R4 ;  /* 0x0000000400b67308 */ /* 0x0004e20000000800 */
[----:B------:R-:W-:-:S02]  /*75f0*/  PRMT R169, R71, 0x5410, R72 ;  /* 0x0000541047a97816 */ /* 0x000fc40000000048 */
[----:B------:R-:W-:Y:S02]  /*7600*/  FMNMX.FTZ R8, R132, R8, !PT ;  /* 0x0000000884087209 */ /* 0x000fe40007810000 */
[----:B-1----:R-:W-:Y:S02]  /*7610*/  FMNMX.FTZ R5, R119, R117, !PT ;  /* 0x0000007577057209 */ /* 0x002fe40007810000 */
[----:B------:R-:W-:Y:S02]  /*7620*/  FMNMX.FTZ R8, R131, R8, !PT ;  /* 0x0000000883087209 */ /* 0x000fe40007810000 */
[----:B------:R-:W-:Y:S01]  /*7630*/  FMNMX.FTZ R5, R121, R5, !PT ;  /* 0x0000000579057209 */ /* 0x000fe20007810000 */
[----:B------:R-:W-:Y:S01]  /*7640*/  @!P2 HFMA2.BF16_V2 R45, -RZ.H0_H0, RZ.H0_H0, -R71.H0_H0 ;  /* 0x200000ffff2da231 */ /* 0x000fe20000340947 */
[----:B------:R-:W-:Y:S02]  /*7650*/  FMNMX.FTZ R8, R125, R8, !PT ;  /* 0x000000087d087209 */ /* 0x000fe40007810000 */
[----:B------:R-:W-:-:S02]  /*7660*/  FMNMX.FTZ R5, R120, R5, !PT ;  /* 0x0000000578057209 */ /* 0x000fc40007810000 */
[----:B------:R-:W-:Y:S02]  /*7670*/  FMNMX.FTZ R8, R124, R8, !PT ;  /* 0x000000087c087209 */ /* 0x000fe40007810000 */
[----:B------:R-:W-:Y:S02]  /*7680*/  FMNMX.FTZ R5, R115, R5, !PT ;  /* 0x0000000573057209 */ /* 0x000fe40007810000 */
[----:B--2---:R-:W-:Y:S01]  /*7690*/  SHF.R.U32.HI R4, RZ, 0x8, R12 ;  /* 0x00000008ff047819 */ /* 0x004fe2000001160c */
[----:B------:R-:W-:Y:S01]  /*76a0*/  FFMA.FTZ R12, R86, R2, -R7 ;  /* 0x00000002560c7223 */ /* 0x000fe20000010807 */
[----:B------:R-:W-:Y:S02]  /*76b0*/  FMNMX.FTZ R5, R114, R5, !PT ;  /* 0x0000000572057209 */ /* 0x000fe40007810000 */
[----:B------:R-:W-:Y:S01]  /*76c0*/  LOP3.LUT R4, R4, 0xffff, RZ, 0xc0, !PT ;  /* 0x0000ffff04047812 */ /* 0x000fe200078ec0ff */
[----:B------:R-:W-:Y:S01]  /*76d0*/  MUFU.EX2 R237, R12 ;  /* 0x0000000c00ed7308 */ /* 0x000fe20000000800 */
[----:B------:R-:W-:-:S02]  /*76e0*/  @!P3 PRMT R72, R44, 0x5410, RZ ;  /* 0x000054102c48b816 */ /* 0x000fc400000000ff */
[----:B------:R-:W-:Y:S02]  /*76f0*/  FMNMX.FTZ R5, R113, R5, !PT ;  /* 0x0000000571057209 */ /* 0x000fe40007810000 */
[----:B------:R-:W-:Y:S02]  /*7700*/  ISETP.GE.U32.AND P3, PT, R194, R4, PT ;  /* 0x00000004c200720c */ /* 0x000fe40003f66070 */
[----:B---3--:R-:W-:Y:S02]  /*7710*/  F2FP.BF16.PACK_AB R4, R182, R181 ;  /* 0x000000b5b604723e */ /* 0x008fe400000010ff */
[----:B------:R-:W-:Y:S02]  /*7720*/  FMNMX.FTZ R9, R123, R8, !PT ;  /* 0x000000087b097209 */ /* 0x000fe40007810000 */
[----:B------:R-:W-:Y:S02]  /*7730*/  FMNMX.FTZ R8, R105, R5, !PT ;  /* 0x0000000569087209 */ /* 0x000fe40007810000 */
[----:B------:R-:W-:-:S02]  /*7740*/  PRMT R70, R4, 0x7610, R70 ;  /* 0x0000761004467816 */ /* 0x000fc40000000046 */
[----:B------:R-:W-:Y:S01]  /*7750*/  PRMT R69, R4, 0x7632, R69 ;  /* 0x0000763204457816 */ /* 0x000fe20000000045 */
[----:B------:R-:W-:Y:S01]  /*7760*/  FFMA.FTZ R4, R122, R2, -R6 ;  /* 0x000000027a047223 */ /* 0x000fe20000010806 */
[----:B------:R-:W-:Y:S02]  /*7770*/  FMNMX.FTZ R8, R96, R8, !PT ;  /* 0x0000000860087209 */ /* 0x000fe40007810000 */
[----:B------:R-:W-:Y:S01]  /*7780*/  FMNMX.FTZ R5, R116, R9, !PT ;  /* 0x0000000974057209 */ /* 0x000fe20007810000 */
[----:B------:R1:W-:Y:S01]  /*7790*/  MUFU.EX2 R177, R4 ;  /* 0x0000000400b17308 */ /* 0x0003e20000000800 */
[----:B------:R-:W-:Y:S01]  /*77a0*/  @!P1 PRMT R74, R41, 0x5410, RZ ;  /* 0x00005410294a9816 */ /* 0x000fe200000000ff */
[----:B------:R-:W-:Y:S01]  /*77b0*/  @!P3 HFMA2.BF16_V2 R55, -RZ.H0_H0, RZ.H0_H0, -R69.H0_H0 ;  /* 0x200000ffff37b231 */ /* 0x000fe20000340945 */
[----:B------:R-:W-:Y:S02]  /*77c0*/  FMNMX.FTZ R5, R110, R5, !PT ;  /* 0x000000056e057209 */ /* 0x000fe40007810000 */
[----:B------:R-:W-:Y:S01]  /*77d0*/  ISETP.GE.U32.AND P1, PT, R194, R11, PT ;  /* 0x0000000bc200720c */ /* 0x000fe20003f26070 */
[----:B------:R-:W-:Y:S01]  /*77e0*/  FFMA.FTZ R11, R89, R2, -R7 ;  /* 0x00000002590b7223 */ /* 0x000fe20000010807 */
[----:B------:R-:W-:-:S02]  /*77f0*/  FMNMX.FTZ R5, R95, R5, !PT ;  /* 0x000000055f057209 */ /* 0x000fc40007810000 */
[----:B------:R-:W-:Y:S01]  /*7800*/  PRMT R166, R70, 0x5410, R69 ;  /* 0x0000541046a67816 */ /* 0x000fe20000000045 */
[----:B------:R-:W-:Y:S01]  /*7810*/  MUFU.EX2 R233, R11 ;  /* 0x0000000b00e97308 */ /* 0x000fe20000000800 */
[----:B------:R-:W-:Y:S01]  /*7820*/  FMNMX.FTZ R100, R94, R5, !PT ;  /* 0x000000055e647209 */ /* 0x000fe20007810000 */
[----:B------:R-:W-:Y:S01]  /*7830*/  FFMA.FTZ R5, R66, R2, -R7 ;  /* 0x0000000242057223 */ /* 0x000fe20000010807 */
[----:B------:R-:W-:Y:S02]  /*7840*/  @!P2 PRMT R71, R45, 0x5410, RZ ;  /* 0x000054102d47a816 */ /* 0x000fe400000000ff */
[----:B------:R-:W-:Y:S02]  /*7850*/  FMNMX.FTZ R100, R90, R100, !PT ;  /* 0x000000645a647209 */ /* 0x000fe40007810000 */
[----:B-1----:R-:W-:Y:S01]  /*7860*/  FMNMX.FTZ R4, R93, R8, !PT ;  /* 0x000000085d047209 */ /* 0x002fe20007810000 */
[----:B------:R-:W-:Y:S01]  /*7870*/  FFMA.FTZ R8, R65, R2, -R6 ;  /* 0x0000000241087223 */ /* 0x000fe20000010806 */
[----:B------:R-:W-:Y:S01]  /*7880*/  @!P1 HFMA2.BF16_V2 R54, -RZ.H0_H0, RZ.H0_H0, -R70.H0_H0 ;  /* 0x200000ffff369231 */ /* 0x000fe20000340946 */
[----:B------:R-:W-:Y:S01]  /*7890*/  FMNMX.FTZ R100, R84, R100, !PT ;  /* 0x0000006454647209 */ /* 0x000fe20007810000 */
[----:B------:R-:W-:Y:S01]  /*78a0*/  MUFU.EX2 R245, R5 ;  /* 0x0000000500f57308 */ /* 0x000fe20000000800 */
[----:B------:R-:W-:-:S02]  /*78b0*/  FMNMX.FTZ R103, R88, R4, !PT ;  /* 0x0000000458677209 */ /* 0x000fc40007810000 */
[----:B------:R-:W-:Y:S02]  /*78c0*/  LOP3.LUT R4, R21, 0xff, RZ, 0xc0, !PT ;  /* 0x000000ff15047812 */ /* 0x000fe400078ec0ff */
[----:B------:R-:W-:Y:S02]  /*78d0*/  FMNMX.FTZ R103, R85, R103, !PT ;  /* 0x0000006755677209 */ /* 0x000fe40007810000 */
[----:B------:R-:W-:Y:S01]  /*78e0*/  @!P1 PRMT R70, R54, 0x5410, RZ ;  /* 0x0000541036469816 */ /* 0x000fe200000000ff */
[----:B------:R1:W2:Y:S01]  /*78f0*/  MUFU.EX2 R180, R8 ;  /* 0x0000000800b47308 */ /* 0x0002a20000000800 */
[----:B------:R-:W-:Y:S02]  /*7900*/  FMNMX.FTZ R103, R80, R103, !PT ;  /* 0x0000006750677209 */ /* 0x000fe40007810000 */
[----:B------:R-:W-:Y:S02]  /*7910*/  ISETP.GE.U32.AND P1, PT, R194, R4, PT ;  /* 0x00000004c200720c */ /* 0x000fe40003f26070 */
[----:B------:R-:W-:-:S02]  /*7920*/  FMNMX.FTZ R103, R56, R103, !PT ;  /* 0x0000006738677209 */ /* 0x000fc40007810000 */
[----:B------:R-:W-:Y:S02]  /*7930*/  FMNMX.FTZ R100, R62, R100, !PT ;  /* 0x000000643e647209 */ /* 0x000fe40007810000 */
[----:B------:R-:W-:Y:S02]  /*7940*/  FMNMX.FTZ R103, R47, R103, !PT ;  /* 0x000000672f677209 */ /* 0x000fe40007810000 */
[----:B------:R-:W-:Y:S01]  /*7950*/  LOP3.LUT R4, R16, 0xff, RZ, 0xc0, !PT ;  /* 0x000000ff10047812 */ /* 0x000fe200078ec0ff */
[-CC-:B------:R-:W-:Y:S01]  /*7960*/  FFMA.FTZ R16, R59, R2.reuse, -R7.reuse ;  /* 0x000000023b107223 */ /* 0x180fe20000010807 */
[----:B------:R-:W-:Y:S02]  /*7970*/  FMNMX.FTZ R103, R46, R103, !PT ;  /* 0x000000672e677209 */ /* 0x000fe40007810000 */
[----:B------:R-:W-:Y:S01]  /*7980*/  ISETP.GE.U32.AND P2, PT, R194, R15, PT ;  /* 0x0000000fc200720c */ /* 0x000fe20003f46070 */
[----:B------:R-:W-:Y:S01]  /*7990*/  FFMA.FTZ R15, R82, R2, -R6 ;  /* 0x00000002520f7223 */ /* 0x000fe20000010806 */
[----:B------:R-:W-:Y:S01]  /*79a0*/  @!P3 PRMT R69, R55, 0x5410, RZ ;  /* 0x000054103745b816 */ /* 0x000fe200000000ff */
[----:B-1----:R-:W1:Y:S01]  /*79b0*/  SHFL.BFLY PT, R8, R103, 0x2, 0x1f ;  /* 0x0c401f0067087f89 */ /* 0x002e6200000e0000 */
[----:B------:R-:W-:Y:S01]  /*79c0*/  FMNMX.FTZ R100, R58, R100, !PT ;  /* 0x000000643a647209 */ /* 0x000fe20007810000 */
[----:B------:R-:W-:Y:S01]  /*79d0*/  MUFU.EX2 R219, R15 ;  /* 0x0000000f00db7308 */ /* 0x000fe20000000800 */
[----:B------:R-:W-:Y:S01]  /*79e0*/  ISETP.GE.U32.AND P3, PT, R194, R4, PT ;  /* 0x00000004c200720c */ /* 0x000fe20003f66070 */
[----:B------:R-:W-:Y:S01]  /*79f0*/  FFMA.FTZ R4, R63, R2, -R7 ;  /* 0x000000023f047223 */ /* 0x000fe20000010807 */
[----:B--2---:R-:W-:-:S02]  /*7a00*/  F2FP.BF16.PACK_AB R5, R180, R177 ;  /* 0x000000b1b405723e */ /* 0x004fc400000010ff */
[----:B------:R-:W-:Y:S02]  /*7a10*/  FMNMX.FTZ R100, R57, R100, !PT ;  /* 0x0000006439647209 */ /* 0x000fe40007810000 */
[C---:B------:R-:W-:Y:S01]  /*7a20*/  PRMT R68, R5.reuse, 0x7632, R68 ;  /* 0x0000763205447816 */ /* 0x040fe20000000044 */
[----:B------:R2:W3:Y:S01]  /*7a30*/  MUFU.EX2 R246, R4 ;  /* 0x0000000400f67308 */ /* 0x0004e20000000800 */
[----:B------:R-:W-:Y:S01]  /*7a40*/  PRMT R67, R5, 0x7610, R67 ;  /* 0x0000761005437816 */ /* 0x000fe20000000043 */
[----:B------:R-:W4:Y:S01]  /*7a50*/  SHFL.BFLY PT, R9, R100, 0x2, 0x1f ;  /* 0x0c401f0064097f89 */ /* 0x000f2200000e0000 */
[----:B------:R-:W-:Y:S01]  /*7a60*/  LOP3.LUT R5, R13, 0xff, RZ, 0xc0, !PT ;  /* 0x000000ff0d057812 */ /* 0x000fe200078ec0ff */
[----:B------:R-:W-:Y:S01]  /*7a70*/  @!P2 HFMA2.BF16_V2 R61, -RZ.H0_H0, RZ.H0_H0, -R68.H0_H0 ;  /* 0x200000ffff3da231 */ /* 0x000fe20000340944 */
[----:B------:R-:W-:Y:S01]  /*7a80*/  PRMT R161, R67, 0x5410, R68 ;  /* 0x0000541043a17816 */ /* 0x000fe20000000044 */
[----:B------:R-:W-:Y:S01]  /*7a90*/  @!P3 HFMA2.BF16_V2 R63, -RZ.H0_H0, RZ.H0_H0, -R67.H0_H0 ;  /* 0x200000ffff3fb231 */ /* 0x000fe20000340943 */
[----:B------:R-:W-:Y:S01]  /*7aa0*/  @!P4 PRMT R78, R39, 0x5410, RZ ;  /* 0x00005410274ec816 */ /* 0x000fe200000000ff */
[----:B------:R-:W-:Y:S01]  /*7ab0*/  MUFU.EX2 R250, R16 ;  /* 0x0000001000fa7308 */ /* 0x000fe20000000800 */
[----:B------:R-:W-:-:S02]  /*7ac0*/  @!P2 PRMT R68, R61, 0x5410, RZ ;  /* 0x000054103d44a816 */ /* 0x000fc400000000ff */
[----:B------:R-:W-:Y:S02]  /*7ad0*/  ISETP.GE.U32.AND P2, PT, R194, R5, PT ;  /* 0x00000005c200720c */ /* 0x000fe40003f46070 */
[----:B------:R-:W-:Y:S02]  /*7ae0*/  @!P3 PRMT R67, R63, 0x5410, RZ ;  /* 0x000054103f43b816 */ /* 0x000fe400000000ff */
[----:B-1----:R-:W-:Y:S02]  /*7af0*/  FMNMX.FTZ R103, R103, R8, !PT ;  /* 0x0000000867677209 */ /* 0x002fe40007810000 */
[----:B--2---:R-:W-:Y:S02]  /*7b00*/  LOP3.LUT R4, R13, 0xffff, RZ, 0xc0, !PT ;  /* 0x0000ffff0d047812 */ /* 0x004fe400078ec0ff */
[----:B---3--:R-:W-:Y:S02]  /*7b10*/  F2FP.BF16.PACK_AB R5, R246, R245 ;  /* 0x000000f5f605723e */ /* 0x008fe400000010ff */
[----:B------:R-:W-:-:S02]  /*7b20*/  SHF.R.U32.HI R4, RZ, 0x8, R4 ;  /* 0x00000008ff047819 */ /* 0x000fc40000011604 */
[C---:B------:R-:W-:Y:S02]  /*7b30*/  PRMT R66, R5.reuse, 0x7610, R66 ;  /* 0x0000761005427816 */ /* 0x040fe40000000042 */
[----:B------:R-:W-:Y:S02]  /*7b40*/  LOP3.LUT R4, R4, 0xffff, RZ, 0xc0, !PT ;  /* 0x0000ffff04047812 */ /* 0x000fe400078ec0ff */
[----:B------:R-:W-:Y:S01]  /*7b50*/  PRMT R65, R5, 0x7632, R65 ;  /* 0x0000763205417816 */ /* 0x000fe20000000041 */
[--C-:B------:R-:W-:Y:S01]  /*7b60*/  FFMA.FTZ R5, R79, R2, -R6.reuse ;  /* 0x000000024f057223 */ /* 0x100fe20000010806 */
[----:B------:R-:W-:Y:S01]  /*7b70*/  ISETP.GE.U32.AND P3, PT, R194, R4, PT ;  /* 0x00000004c200720c */ /* 0x000fe20003f66070 */
[----:B------:R-:W-:Y:S01]  /*7b80*/  FFMA.FTZ R4, R83, R2, -R6 ;  /* 0x0000000253047223 */ /* 0x000fe20000010806 */
[----:B------:R-:W-:Y:S01]  /*7b90*/  @!P2 HFMA2.BF16_V2 R64, -RZ.H0_H0, RZ.H0_H0, -R66.H0_H0 ;  /* 0x200000ffff40a231 */ /* 0x000fe20000340942 */
[----:B------:R1:W-:Y:S01]  /*7ba0*/  MUFU.EX2 R244, R5 ;  /* 0x0000000500f47308 */ /* 0x0003e20000000800 */
[----:B----4-:R-:W-:-:S02]  /*7bb0*/  FMNMX.FTZ R100, R100, R9, !PT ;  /* 0x0000000964647209 */ /* 0x010fc40007810000 */
[----:B------:R-:W-:Y:S02]  /*7bc0*/  PRMT R204, R66, 0x5410, R65 ;  /* 0x0000541042cc7816 */ /* 0x000fe40000000041 */
[----:B------:R-:W-:Y:S01]  /*7bd0*/  @!P2 PRMT R66, R64, 0x5410, RZ ;  /* 0x000054104042a816 */ /* 0x000fe200000000ff */
[----:B------:R-:W2:Y:S01]  /*7be0*/  SHFL.BFLY PT, R8, R100, 0x1, 0x1f ;  /* 0x0c201f0064087f89 */ /* 0x000ea200000e0000 */
[----:B------:R-:W-:Y:S01]  /*7bf0*/  ISETP.GE.U32.AND P4, PT, R194, R14, PT ;  /* 0x0000000ec200720c */ /* 0x000fe20003f86070 */
[----:B------:R3:W4:Y:S01]  /*7c00*/  MUFU.EX2 R183, R4 ;  /* 0x0000000400b77308 */ /* 0x0007220000000800 */
[----:B------:R-:W-:Y:S01]  /*7c10*/  FFMA.FTZ R14, R60, R2, -R6 ;  /* 0x000000023c0e7223 */ /* 0x000fe20000010806 */
[----:B------:R-:W-:-:S05]  /*7c20*/  @!P3 HFMA2.BF16_V2 R79, -RZ.H0_H0, RZ.H0_H0, -R65.H0_H0 ;  /* 0x200000ffff4fb231 */ /* 0x000fca0000340941 */
[----:B------:R-:W-:Y:S01]  /*7c30*/  @!P3 PRMT R65, R79, 0x5410, RZ ;  /* 0x000054104f41b816 */ /* 0x000fe200000000ff */
[----:B-1----:R-:W1:Y:S01]  /*7c40*/  SHFL.BFLY PT, R5, R103, 0x1, 0x1f ;  /* 0x0c201f0067057f89 */ /* 0x002e6200000e0000 */
[----:B------:R-:W-:Y:S01]  /*7c50*/  MUFU.EX2 R249, R14 ;  /* 0x0000000e00f97308 */ /* 0x000fe20000000800 */
[----:B---3--:R-:W-:-:S04]  /*7c60*/  SHF.R.U32.HI R4, RZ, 0x18, R13 ;  /* 0x00000018ff047819 */ /* 0x008fc8000001160d */
[----:B------:R-:W-:Y:S02]  /*7c70*/  ISETP.GE.U32.AND P2, PT, R194, R4, PT ;  /* 0x00000004c200720c */ /* 0x000fe40003f46070 */
[----:B------:R-:W-:Y:S01]  /*7c80*/  SHF.R.U32.HI R4, RZ, 0x10, R13 ;  /* 0x00000010ff047819 */ /* 0x000fe2000001160d */
[----:B------:R-:W-:Y:S01]  /*7c90*/  FFMA.FTZ R13, R81, R2, -R7 ;  /* 0x00000002510d7223 */ /* 0x000fe20000010807 */
[----:B--2---:R-:W-:Y:S01]  /*7ca0*/  FMNMX.FTZ R100, R100, R8, !PT ;  /* 0x0000000864647209 */ /* 0x004fe20007810000 */
[----:B------:R-:W-:Y:S01]  /*7cb0*/  FFMA.FTZ R7, R91, R2, -R6 ;  /* 0x000000025b077223 */ /* 0x000fe20000010806 */
[----:B------:R-:W-:Y:S01]  /*7cc0*/  LOP3.LUT R4, R4, 0xff, RZ, 0xc0, !PT ;  /* 0x000000ff04047812 */ /* 0x000fe200078ec0ff */
[----:B------:R-:W-:Y:S01]  /*7cd0*/  MUFU.EX2 R252, R13 ;  /* 0x0000000d00fc7308 */ /* 0x000fe20000000800 */
[----:B------:R-:W-:Y:S02]  /*7ce0*/  SHF.R.U32.HI R8, RZ, 0x8, R43 ;  /* 0x00000008ff087819 */ /* 0x000fe4000001162b */
[----:B------:R-:W-:-:S02]  /*7cf0*/  ISETP.GE.U32.AND P3, PT, R194, R4, PT ;  /* 0x00000004c200720c */ /* 0x000fc40003f66070 */
[----:B----4-:R-:W-:Y:S02]  /*7d00*/  F2FP.BF16.PACK_AB R4, R244, R183 ;  /* 0x000000b7f404723e */ /* 0x010fe400000010ff */
[----:B-1----:R-:W-:Y:S01]  /*7d10*/  FMNMX.FTZ R103, R103, R5, !PT ;  /* 0x0000000567677209 */ /* 0x002fe20007810000 */
[----:B------:R-:W-:Y:S01]  /*7d20*/  FMUL.FTZ R5, R2, R100 ;  /* 0x0000006402057220 */ /* 0x000fe20000410000 */
[C---:B------:R-:W-:Y:S01]  /*7d30*/  PRMT R64, R4.reuse, 0x7632, R64 ;  /* 0x0000763204407816 */ /* 0x040fe20000000040 */
[----:B------:R1:W2:Y:S01]  /*7d40*/  MUFU.EX2 R206, R7 ;  /* 0x0000000700ce7308 */ /* 0x0002a20000000800 */
[----:B------:R-:W-:Y:S01]  /*7d50*/  PRMT R63, R4, 0x7610, R63 ;  /* 0x00007610043f7816 */ /* 0x000fe2000000003f */
[----:B------:R-:W-:Y:S01]  /*7d60*/  FMUL.FTZ R4, R2, R103 ;  /* 0x0000006702047220 */ /* 0x000fe20000410000 */
[----:B------:R-:W-:Y:S01]  /*7d70*/  LOP3.LUT R8, R8, 0xffff, RZ, 0xc0, !PT ;  /* 0x0000ffff08087812 */ /* 0x000fe200078ec0ff */
[----:B------:R-:W-:Y:S01]  /*7d80*/  @!P2 HFMA2.BF16_V2 R83, -RZ.H0_H0, RZ.H0_H0, -R64.H0_H0 ;  /* 0x200000ffff53a231 */ /* 0x000fe20000340940 */
[----:B------:R-:W-:-:S02]  /*7d90*/  PRMT R201, R63, 0x5410, R64 ;  /* 0x000054103fc97816 */ /* 0x000fc40000000040 */
[----:B------:R-:W-:Y:S02]  /*7da0*/  F2FP.BF16.PACK_AB R6, R233, R236 ;  /* 0x000000ece906723e */ /* 0x000fe400000010ff */
[----:B------:R-:W-:Y:S02]  /*7db0*/  @!P2 PRMT R64, R83, 0x5410, RZ ;  /* 0x000054105340a816 */ /* 0x000fe400000000ff */
[----:B------:R-:W-:Y:S02]  /*7dc0*/  FSETP.NEU.FTZ.AND P2, PT, R103, -INF , PT ;  /* 0xff8000006700780b */ /* 0x000fe40003f5d000 */
[----:B------:R-:W-:Y:S02]  /*7dd0*/  PRMT R61, R6, 0x7632, R61 ;  /* 0x00007632063d7816 */ /* 0x000fe4000000003d */
[----:B------:R-:W-:Y:S02]  /*7de0*/  FSEL R4, R4, RZ, P2 ;  /* 0x000000ff04047208 */ /* 0x000fe40001000000 */
[----:B------:R-:W-:-:S03]  /*7df0*/  FSETP.NEU.FTZ.AND P2, PT, R100, -INF , PT ;  /* 0xff8000006400780b */ /* 0x000fc60003f5d000 */
[-CC-:B------:R-:W-:Y:S01]  /*7e00*/  FFMA.FTZ R27, R119, R2.reuse, -R4.reuse ;  /* 0x00000002771b7223 */ /* 0x180fe20000010804 */
[----:B------:R-:W-:Y:S01]  /*7e10*/  FSEL R5, R5, RZ, P2 ;  /* 0x000000ff05057208 */ /* 0x000fe20001000000 */
[--C-:B------:R-:W-:Y:S01]  /*7e20*/  FFMA.FTZ R32, R117, R2, -R4.reuse ;  /* 0x0000000275207223 */ /* 0x100fe20000010804 */
[----:B------:R-:W-:Y:S01]  /*7e30*/  ISETP.GE.U32.AND P2, PT, R194, R8, PT ;  /* 0x00000008c200720c */ /* 0x000fe20003f46070 */
[----:B------:R-:W-:Y:S01]  /*7e40*/  IMAD.WIDE.U32 R8, R52, -0x2daee0ad, RZ ;  /* 0xd2511f5334087825 */ /* 0x000fe200078e00ff */
[----:B------:R-:W-:Y:S03]  /*7e50*/  MUFU.EX2 R16, R27 ;  /* 0x0000001b00107308 */ /* 0x000fe60000000800 */
[-C--:B------:R-:W-:Y:S01]  /*7e60*/  FFMA.FTZ R40, R121, R2.reuse, -R4 ;  /* 0x0000000279287223 */ /* 0x080fe20000010804 */
[----:B-1----:R-:W-:Y:S01]  /*7e70*/  SHF.R.U32.HI R7, RZ, 0x10, R8 ;  /* 0x00000010ff077819 */ /* 0x002fe20000011608 */
[----:B------:R-:W-:-:S02]  /*7e80*/  FFMA.FTZ R45, R115, R2, -R4 ;  /* 0x00000002732d7223 */ /* 0x000fc40000010804 */
[-CC-:B------:R-:W-:Y:S02]  /*7e90*/  FFMA.FTZ R97, R113, R2.reuse, -R4.reuse ;  /* 0x0000000271617223 */ /* 0x180fe40000010804 */
[-CC-:B------:R-:W-:Y:S02]  /*7ea0*/  FFMA.FTZ R41, R120, R2.reuse, -R4.reuse ;  /* 0x0000000278297223 */ /* 0x180fe40000010804 */
[-CC-:B------:R-:W-:Y:S01]  /*7eb0*/  FFMA.FTZ R79, R114, R2.reuse, -R4.reuse ;  /* 0x00000002724f7223 */ /* 0x180fe20000010804 */
[----:B------:R-:W-:Y:S01]  /*7ec0*/  @!P2 HFMA2.BF16_V2 R48, -RZ.H0_H0, RZ.H0_H0, -R61.H0_H0 ;  /* 0x200000ffff30a231 */ /* 0x000fe2000034093d */
[-CC-:B------:R-:W-:Y:S02]  /*7ed0*/  FFMA.FTZ R98, R105, R2.reuse, -R4.reuse ;  /* 0x0000000269627223 */ /* 0x180fe40000010804 */
[-CC-:B------:R-:W-:Y:S02]  /*7ee0*/  FFMA.FTZ R111, R96, R2.reuse, -R4.reuse ;  /* 0x00000002606f7223 */ /* 0x180fe40000010804 */
[-CC-:B------:R-:W-:Y:S01]  /*7ef0*/  FFMA.FTZ R113, R93, R2.reuse, -R4.reuse ;  /* 0x000000025d717223 */ /* 0x180fe20000010804 */
[----:B------:R-:W-:Y:S01]  /*7f00*/  MUFU.EX2 R79, R79 ;  /* 0x0000004f004f7308 */ /* 0x000fe20000000800 */
[----:B------:R-:W-:-:S02]  /*7f10*/  FFMA.FTZ R115, R88, R2, -R4 ;  /* 0x0000000258737223 */ /* 0x000fc40000010804 */
[-CC-:B------:R-:W-:Y:S02]  /*7f20*/  FFMA.FTZ R117, R85, R2.reuse, -R4.reuse ;  /* 0x0000000255757223 */ /* 0x180fe40000010804 */
[-CC-:B------:R-:W-:Y:S02]  /*7f30*/  FFMA.FTZ R119, R80, R2.reuse, -R4.reuse ;  /* 0x0000000250777223 */ /* 0x180fe40000010804 */
[-CC-:B------:R-:W-:Y:S02]  /*7f40*/  FFMA.FTZ R126, R56, R2.reuse, -R4.reuse ;  /* 0x00000002387e7223 */ /* 0x180fe40000010804 */
[-CC-:B------:R-:W-:Y:S02]  /*7f50*/  FFMA.FTZ R118, R47, R2.reuse, -R4.reuse ;  /* 0x000000022f767223 */ /* 0x180fe40000010804 */
[-C--:B------:R-:W-:Y:S01]  /*7f60*/  FFMA.FTZ R121, R46, R2.reuse, -R4 ;  /* 0x000000022e797223 */ /* 0x080fe20000010804 */
[----:B------:R-:W-:Y:S01]  /*7f70*/  LOP3.LUT R4, R9, R187, R20, 0x96, !PT ;  /* 0x000000bb09047212 */ /* 0x000fe200078e9614 */
[-CC-:B------:R-:W-:Y:S01]  /*7f80*/  FFMA.FTZ R89, R95, R2.reuse, -R5.reuse ;  /* 0x000000025f597223 */ /* 0x180fe20000010805 */
[----:B------:R-:W-:Y:S01]  /*7f90*/  @!P3 HFMA2.BF16_V2 R46, -RZ.H0_H0, RZ.H0_H0, -R63.H0_H0 ;  /* 0x200000ffff2eb231 */ /* 0x000fe2000034093f */
[-CC-:B------:R-:W-:Y:S01]  /*7fa0*/  FFMA.FTZ R20, R130, R2.reuse, -R5.reuse ;  /* 0x0000000282147223 */ /* 0x180fe20000010805 */
[----:B------:R-:W-:Y:S01]  /*7fb0*/  LOP3.LUT R9, R8, 0xffff, RZ, 0xc0, !PT ;  /* 0x0000ffff08097812 */ /* 0x000fe200078ec0ff */
[-CC-:B------:R-:W-:Y:S01]  /*7fc0*/  FFMA.FTZ R11, R129, R2.reuse, -R5.reuse ;  /* 0x00000002810b7223 */ /* 0x180fe20000010805 */
[----:B------:R-:W-:Y:S01]  /*7fd0*/  MUFU.EX2 R179, R89 ;  /* 0x0000005900b37308 */ /* 0x000fe20000000800 */
[-CC-:B------:R-:W-:Y:S01]  /*7fe0*/  FFMA.FTZ R21, R132, R2.reuse, -R5.reuse ;  /* 0x0000000284157223 */ /* 0x180fe20000010805 */
[----:B------:R-:W-:Y:S01]  /*7ff0*/  @!P3 PRMT R63, R46, 0x5410, RZ ;  /* 0x000054102e3fb816 */ /* 0x000fe200000000ff */
[----:B------:R-:W-:-:S02]  /*8000*/  FFMA.FTZ R36, R131, R2, -R5 ;  /* 0x0000000283247223 */ /* 0x000fc40000010805 */
[-CC-:B------:R-:W-:Y:S02]  /*8010*/  FFMA.FTZ R42, R125, R2.reuse, -R5.reuse ;  /* 0x000000027d2a7223 */ /* 0x180fe40000010805 */
[-CC-:B------:R-:W-:Y:S02]  /*8020*/  FFMA.FTZ R43, R124, R2.reuse, -R5.reuse ;  /* 0x000000027c2b7223 */ /* 0x180fe40000010805 */
[-CC-:B------:R-:W-:Y:S02]  /*8030*/  FFMA.FTZ R85, R123, R2.reuse, -R5.reuse ;  /* 0x000000027b557223 */ /* 0x180fe40000010805 */
[-CC-:B------:R-:W-:Y:S02]  /*8040*/  FFMA.FTZ R86, R116, R2.reuse, -R5.reuse ;  /* 0x0000000274567223 */ /* 0x180fe40000010805 */
[-CC-:B------:R-:W-:Y:S02]  /*8050*/  FFMA.FTZ R88, R110, R2.reuse, -R5.reuse ;  /* 0x000000026e587223 */ /* 0x180fe40000010805 */
[-CC-:B------:R-:W-:Y:S01]  /*8060*/  FFMA.FTZ R95, R94, R2.reuse, -R5.reuse ;  /* 0x000000025e5f7223 */ /* 0x180fe20000010805 */
[----:B------:R-:W-:Y:S01]  /*8070*/  MUFU.EX2 R178, R86 ;  /* 0x0000005600b27308 */ /* 0x000fe20000000800 */
[----:B------:R-:W-:-:S02]  /*8080*/  FFMA.FTZ R96, R90, R2, -R5 ;  /* 0x000000025a607223 */ /* 0x000fc40000010805 */
[-CC-:B------:R-:W-:Y:S02]  /*8090*/  FFMA.FTZ R106, R84, R2.reuse, -R5.reuse ;  /* 0x00000002546a7223 */ /* 0x180fe40000010805 */
[-CC-:B------:R-:W-:Y:S01]  /*80a0*/  FFMA.FTZ R105, R62, R2.reuse, -R5.reuse ;  /* 0x000000023e697223 */ /* 0x180fe20000010805 */
[----:B------:R-:W-:Y:S01]  /*80b0*/  PRMT R62, R6, 0x7610, R62 ;  /* 0x00007610063e7816 */ /* 0x000fe2000000003e */
[--C-:B------:R-:W-:Y:S01]  /*80c0*/  FFMA.FTZ R114, R58, R2, -R5.reuse ;  /* 0x000000023a727223 */ /* 0x100fe20000010805 */
[----:B--2---:R-:W-:Y:S01]  /*80d0*/  F2FP.BF16.PACK_AB R6, R205, R206 ;  /* 0x000000cecd06723e */ /* 0x004fe200000010ff */
[----:B------:R-:W-:Y:S01]  /*80e0*/  FFMA.FTZ R112, R57, R2, -R5 ;  /* 0x0000000239707223 */ /* 0x000fe20000010805 */
[----:B------:R-:W-:Y:S01]  /*80f0*/  LOP3.LUT R2, R8, 0xff, RZ, 0xc0, !PT ;  /* 0x000000ff08027812 */ /* 0x000fe200078ec0ff */
[----:B------:R-:W-:Y:S01]  /*8100*/  @!P0 HFMA2.BF16_V2 R47, -RZ.H0_H0, RZ.H0_H0, -R62.H0_H0 ;  /* 0x200000ffff2f8231 */ /* 0x000fe2000034093e */
[----:B------:R-:W-:Y:S01]  /*8110*/  PRMT R60, R6, 0x7632, R60 ;  /* 0x00007632063c7816 */ /* 0x000fe2000000003c */
[----:B------:R-:W-:Y:S01]  /*8120*/  MUFU.EX2 R176, R88 ;  /* 0x0000005800b07308 */ /* 0x000fe20000000800 */
[----:B------:R-:W-:-:S02]  /*8130*/  ISETP.GE.U32.AND P3, PT, R194, R2, PT ;  /* 0x00000002c200720c */ /* 0x000fc40003f66070 */
[C---:B------:R-:W-:Y:S01]  /*8140*/  LOP3.LUT R2, R4.reuse, 0xffff, RZ, 0xc0, !PT ;  /* 0x0000ffff04027812 */ /* 0x040fe200078ec0ff */
[----:B------:R-:W-:Y:S01]  /*8150*/  @!P4 HFMA2.BF16_V2 R51, -RZ.H0_H0, RZ.H0_H0, -R60.H0_H0 ;  /* 0x200000ffff33c231 */ /* 0x000fe2000034093c */
[----:B------:R-:W-:Y:S02]  /*8160*/  LOP3.LUT R5, R4, 0xff, RZ, 0xc0, !PT ;  /* 0x000000ff04057812 */ /* 0x000fe400078ec0ff */
[----:B------:R-:W-:Y:S01]  /*8170*/  SHF.R.U32.HI R2, RZ, 0x8, R2 ;  /* 0x00000008ff027819 */ /* 0x000fe20000011602 */
[----:B------:R-:W-:Y:S01]  /*8180*/  MUFU.EX2 R242, R106 ;  /* 0x0000006a00f27308 */ /* 0x000fe20000000800 */
[----:B------:R-:W-:Y:S02]  /*8190*/  PRMT R59, R6, 0x7610, R59 ;  /* 0x00007610063b7816 */ /* 0x000fe4000000003b */
[----:B------:R-:W-:Y:S02]  /*81a0*/  PRMT R199, R62, 0x5410, R61 ;  /* 0x000054103ec77816 */ /* 0x000fe4000000003d */
[----:B------:R-:W-:Y:S01]  /*81b0*/  @!P2 PRMT R61, R48, 0x5410, RZ ;  /* 0x00005410303da816 */ /* 0x000fe200000000ff */
[----:B------:R-:W-:Y:S01]  /*81c0*/  @!P1 HFMA2.BF16_V2 R53, -RZ.H0_H0, RZ.H0_H0, -R59.H0_H0 ;  /* 0x200000ffff359231 */ /* 0x000fe2000034093b */
[----:B------:R-:W-:Y:S01]  /*81d0*/  LOP3.LUT R2, R2, 0xffff, RZ, 0xc0, !PT ;  /* 0x0000ffff02027812 */ /* 0x000fe200078ec0ff */
[----:B------:R-:W-:Y:S01]  /*81e0*/  MUFU.EX2 R6, R20 ;  /* 0x0000001400067308 */ /* 0x000fe20000000800 */
[----:B------:R-:W-:-:S02]  /*81f0*/  ISETP.GE.U32.AND P2, PT, R194, R5, PT ;  /* 0x00000005c200720c */ /* 0x000fc40003f46070 */
[----:B------:R-:W-:Y:S02]  /*8200*/  PRMT R197, R59, 0x5410, R60 ;  /* 0x000054103bc57816 */ /* 0x000fe4000000003c */
[----:B------:R-:W-:Y:S02]  /*8210*/  @!P4 PRMT R60, R51, 0x5410, RZ ;  /* 0x00005410333cc816 */ /* 0x000fe400000000ff */
[----:B------:R-:W-:Y:S01]  /*8220*/  ISETP.GE.U32.AND P4, PT, R194, R2, PT ;  /* 0x00000002c200720c */ /* 0x000fe20003f86070 */
[----:B------:R1:W-:Y:S01]  /*8230*/  MUFU.EX2 R243, R105 ;  /* 0x0000006900f37308 */ /* 0x0003e20000000800 */
[----:B------:R-:W-:Y:S02]  /*8240*/  F2FP.BF16.PACK_AB R2, R252, R237 ;  /* 0x000000edfc02723e */ /* 0x000fe400000010ff */
[----:B------:R-:W-:Y:S02]  /*8250*/  @!P1 PRMT R59, R53, 0x5410, RZ ;  /* 0x00005410353b9816 */ /* 0x000fe400000000ff */
[----:B------:R-:W-:-:S02]  /*8260*/  PRMT R58, R2, 0x7610, R58 ;  /* 0x00007610023a7816 */ /* 0x000fc4000000003a */
[----:B------:R-:W-:Y:S01]  /*8270*/  PRMT R57, R2, 0x7632, R57 ;  /* 0x0000763202397816 */ /* 0x000fe20000000039 */
[----:B------:R-:W-:Y:S01]  /*8280*/  MUFU.EX2 R240, R114 ;  /* 0x0000007200f07308 */ /* 0x000fe20000000800 */
[----:B------:R-:W-:Y:S01]  /*8290*/  SHF.R.U32.HI R2, RZ, 0x18, R4 ;  /* 0x00000018ff027819 */ /* 0x000fe20000011604 */
[----:B------:R-:W-:Y:S01]  /*82a0*/  @!P2 HFMA2.BF16_V2 R80, -RZ.H0_H0, RZ.H0_H0, -R58.H0_H0 ;  /* 0x200000ffff50a231 */ /* 0x000fe2000034093a */
[----:B------:R-:W-:Y:S01]  /*82b0*/  PRMT R196, R58, 0x5410, R57 ;  /* 0x000054103ac47816 */ /* 0x000fe20000000039 */
[----:B------:R-:W-:Y:S01]  /*82c0*/  @!P4 HFMA2.BF16_V2 R56, -RZ.H0_H0, RZ.H0_H0, -R57.H0_H0 ;  /* 0x200000ffff38c231 */ /* 0x000fe20000340939 */
[----:B------:R-:W-:Y:S02]  /*82d0*/  SHF.R.U32.HI R8, RZ, 0x18, R8 ;  /* 0x00000018ff087819 */ /* 0x000fe40000011608 */
[----:B------:R-:W-:Y:S01]  /*82e0*/  @!P2 PRMT R58, R80, 0x5410, RZ ;  /* 0x00005410503aa816 */ /* 0x000fe200000000ff */
[----:B------:R-:W-:Y:S01]  /*82f0*/  MUFU.EX2 R241, R112 ;  /* 0x0000007000f17308 */ /* 0x000fe20000000800 */
[----:B------:R-:W-:Y:S01]  /*8300*/  ISETP.GE.U32.AND P2, PT, R194, R2, PT ;  /* 0x00000002c200720c */ /* 0x000fe20003f46070 */
[----:B-1----:R-:W-:Y:S01]  /*8310*/  IMAD.MOV.U32 R105, RZ, RZ, R239 ;  /* 0x000000ffff697224 */ /* 0x002fe200078e00ef */
[----:B------:R-:W-:-:S02]  /*8320*/  SHF.R.U32.HI R2, RZ, 0x10, R4 ;  /* 0x00000010ff027819 */ /* 0x000fc40000011604 */
[----:B------:R-:W-:Y:S02]  /*8330*/  F2FP.BF16.PACK_AB R4, R249, R219 ;  /* 0x000000dbf904723e */ /* 0x000fe400000010ff */
[----:B------:R-:W-:Y:S01]  /*8340*/  LOP3.LUT R2, R2, 0xff, RZ, 0xc0, !PT ;  /* 0x000000ff02027812 */ /* 0x000fe200078ec0ff */
[----:B------:R-:W-:Y:S01]  /*8350*/  MUFU.EX2 R106, R119 ;  /* 0x00000077006a7308 */ /* 0x000fe20000000800 */
[----:B------:R-:W-:Y:S02]  /*8360*/  @!P4 PRMT R57, R56, 0x5410, RZ ;  /* 0x000054103839c816 */ /* 0x000fe400000000ff */
[----:B------:R-:W-:Y:S02]  /*8370*/  PRMT R56, R4, 0x7632, R56 ;  /* 0x0000763204387816 */ /* 0x000fe40000000038 */
[----:B------:R-:W-:Y:S02]  /*8380*/  ISETP.GE.U32.AND P4, PT, R194, R2, PT ;  /* 0x00000002c200720c */ /* 0x000fe40003f86070 */
[----:B------:R-:W-:Y:S01]  /*8390*/  SHF.R.U32.HI R2, RZ, 0x8, R9 ;  /* 0x00000008ff027819 */ /* 0x000fe20000011609 */
[----:B------:R-:W-:Y:S01]  /*83a0*/  @!P2 HFMA2.BF16_V2 R81, -RZ.H0_H0, RZ.H0_H0, -R56.H0_H0 ;  /* 0x200000ffff51a231 */ /* 0x000fe20000340938 */
[----:B------:R-:W-:Y:S01]  /*83b0*/  PRMT R55, R4, 0x7610, R55 ;  /* 0x0000761004377816 */ /* 0x000fe20000000037 */
[----:B------:R-:W-:Y:S01]  /*83c0*/  FADD.FTZ R4, R158, R157 ;  /* 0x0000009d9e047221 */ /* 0x000fe20000010000 */
[----:B------:R-:W-:Y:S01]  /*83d0*/  LOP3.LUT R2, R2, 0xffff, RZ, 0xc0, !PT ;  /* 0x0000ffff02027812 */ /* 0x000fe200078ec0ff */
[----:B------:R-:W-:Y:S01]  /*83e0*/  MUFU.EX2 R158, R111 ;  /* 0x0000006f009e7308 */ /* 0x000fe20000000800 */
[----:B------:R-:W-:-:S02]  /*83f0*/  PRMT R157, R55, 0x5410, R56 ;  /* 0x00005410379d7816 */ /* 0x000fc40000000038 */
[----:B------:R-:W-:Y:S01]  /*8400*/  @!P2 PRMT R56, R81, 0x5410, RZ ;  /* 0x000054105138a816 */ /* 0x000fe200000000ff */
[----:B------:R-:W-:Y:S01]  /*8410*/  IMAD.WIDE.U32 R80, R127, -0x2daee0ad, RZ ;  /* 0xd2511f537f507825 */ /* 0x000fe200078e00ff */
[C---:B------:R-:W-:Y:S01]  /*8420*/  ISETP.GE.U32.AND P2, PT, R194.reuse, R2, PT ;  /* 0x00000002c200720c */ /* 0x040fe20003f46070 */
[----:B------:R-:W-:Y:S01]  /*8430*/  @!P4 HFMA2.BF16_V2 R84, -RZ.H0_H0, RZ.H0_H0, -R55.H0_H0 ;  /* 0x200000ffff54c231 */ /* 0x000fe20000340937 */
[----:B------:R-:W-:Y:S01]  /*8440*/  @!P0 PRMT R62, R47, 0x5410, RZ ;  /* 0x000054102f3e8816 */ /* 0x000fe200000000ff */
[----:B------:R-:W-:Y:S01]  /*8450*/  FADD.FTZ R2, R99, R4 ;  /* 0x0000000463027221 */ /* 0x000fe20000010000 */
[----:B------:R-:W-:Y:S02]  /*8460*/  F2FP.BF16.PACK_AB R4, R251, R250 ;  /* 0x000000fafb04723e */ /* 0x000fe400000010ff */
[----:B------:R-:W-:Y:S01]  /*8470*/  ISETP.GE.U32.AND P0, PT, R194, R8, PT ;  /* 0x00000008c200720c */ /* 0x000fe20003f06070 */
[----:B------:R-:W-:Y:S01]  /*8480*/  FADD.FTZ R18, R26, R2 ;  /* 0x000000021a127221 */ /* 0x000fe20000010000 */
[----:B------:R-:W-:-:S02]  /*8490*/  PRMT R54, R4, 0x7610, R54 ;  /* 0x0000761004367816 */ /* 0x000fc40000000036 */
[----:B------:R-:W-:Y:S01]  /*84a0*/  PRMT R53, R4, 0x7632, R53 ;  /* 0x0000763204357816 */ /* 0x000fe20000000035 */
[----:B------:R-:W-:Y:S01]  /*84b0*/  FADD.FTZ R18, R172, R18 ;  /* 0x00000012ac127221 */ /* 0x000fe20000010000 */
[----:B------:R-:W1:Y:S01]  /*84c0*/  MUFU.EX2 R4, R11 ;  /* 0x0000000b00047308 */ /* 0x000e620000000800 */
[----:B------:R-:W-:Y:S01]  /*84d0*/  LOP3.LUT R5, R7, 0xff, RZ, 0xc0, !PT ;  /* 0x000000ff07057812 */ /* 0x000fe200078ec0ff */
[----:B------:R-:W-:Y:S01]  /*84e0*/  @!P3 HFMA2.BF16_V2 R87, -RZ.H0_H0, RZ.H0_H0, -R54.H0_H0 ;  /* 0x200000ffff57b231 */ /* 0x000fe20000340936 */
[----:B------:R-:W-:Y:S01]  /*84f0*/  LOP3.LUT R8, R81, R153, R226, 0x96, !PT ;  /* 0x0000009951087212 */ /* 0x000fe200078e96e2 */
[----:B------:R-:W-:Y:S01]  /*8500*/  @!P2 HFMA2.BF16_V2 R91, -RZ.H0_H0, RZ.H0_H0, -R53.H0_H0 ;  /* 0x200000ffff5ba231 */ /* 0x000fe20000340935 */
[----:B------:R-:W-:Y:S01]  /*8510*/  ISETP.GE.U32.AND P1, PT, R194, R5, PT ;  /* 0x00000005c200720c */ /* 0x000fe20003f26070 */
[----:B------:R-:W-:Y:S01]  /*8520*/  FADD.FTZ R5, R160, R159 ;  /* 0x0000009fa0057221 */ /* 0x000fe20000010000 */
[----:B------:R-:W-:Y:S01]  /*8530*/  F2FP.BF16.PACK_AB R2, R247, R248 ;  /* 0x000000f8f702723e */ /* 0x000fe200000010ff */
[----:B------:R-:W-:Y:S01]  /*8540*/  IMAD.WIDE.U32 R8, R8, -0x326172a9, RZ ;  /* 0xcd9e8d5708087825 */ /* 0x000fe200078e00ff */
[----:B------:R-:W-:Y:S01]  /*8550*/  @!P4 PRMT R55, R84, 0x5410, RZ ;  /* 0x000054105437c816 */ /* 0x000fe200000000ff */
[----:B------:R-:W-:Y:S01]  /*8560*/  MUFU.EX2 R159, R113 ;  /* 0x00000071009f7308 */ /* 0x000fe20000000800 */
[----:B------:R-:W-:Y:S01]  /*8570*/  PRMT R52, R2, 0x7610, R52 ;  /* 0x0000761002347816 */ /* 0x000fe20000000034 */
[----:B------:R-:W-:Y:S01]  /*8580*/  FADD.FTZ R5, R156, R5 ;  /* 0x000000059c057221 */ /* 0x000fe20000010000 */
[----:B------:R-:W-:-:S02]  /*8590*/  PRMT R51, R2, 0x7632, R51 ;  /* 0x0000763202337816 */ /* 0x000fc40000000033 */
[C---:B------:R-:W-:Y:S01]  /*85a0*/  LOP3.LUT R2, R9.reuse, R220, R162, 0x96, !PT ;  /* 0x000000dc09027212 */ /* 0x040fe200078e96a2 */
[----:B-1----:R-:W-:Y:S01]  /*85b0*/  FADD.FTZ R20, R6, R4 ;  /* 0x0000000406147221 */ /* 0x002fe20000010000 */
[----:B------:R-:W-:Y:S01]  /*85c0*/  F2FP.BF16.PACK_AB R26, R4, R6 ;  /* 0x00000006041a723e */ /* 0x000fe200000010ff */
[----:B------:R-:W-:Y:S01]  /*85d0*/  IMAD.WIDE.U32 R6, R128, -0x2daee0ad, RZ ;  /* 0xd2511f5380067825 */ /* 0x000fe200078e00ff */
[----:B------:R-:W-:Y:S01]  /*85e0*/  LOP3.LUT R30, R9, R220, R30, 0x96, !PT ;  /* 0x000000dc091e7212 */ /* 0x000fe200078e961e */
[----:B------:R-:W-:Y:S01]  /*85f0*/  @!P0 HFMA2.BF16_V2 R90, -RZ.H0_H0, RZ.H0_H0, -R51.H0_H0 ;  /* 0x200000ffff5a8231 */ /* 0x000fe20000340933 */
[----:B------:R-:W-:Y:S01]  /*8600*/  LOP3.LUT R9, R25, R230, R28, 0x96, !PT ;  /* 0x000000e619097212 */ /* 0x000fe200078e961c */
[----:B------:R-:W-:Y:S01]  /*8610*/  FADD.FTZ R17, R154, R5 ;  /* 0x000000059a117221 */ /* 0x000fe20000010000 */
[----:B------:R-:W-:Y:S01]  /*8620*/  LOP3.LUT R4, R7, R190, R80, 0x96, !PT ;  /* 0x000000be07047212 */ /* 0x000fe200078e9650 */
[----:B------:R-:W-:Y:S01]  /*8630*/  IMAD.WIDE.U32 R38, R2, -0x2daee0ad, RZ ;  /* 0xd2511f5302267825 */ /* 0x000fe200078e00ff */
[----:B------:R-:W-:Y:S01]  /*8640*/  LOP3.LUT R25, R23, R238, R24, 0x96, !PT ;  /* 0x000000ee17197212 */ /* 0x000fe200078e9618 */
[----:B------:R-:W-:Y:S01]  /*8650*/  @!P1 HFMA2.BF16_V2 R82, -RZ.H0_H0, RZ.H0_H0, -R52.H0_H0 ;  /* 0x200000ffff529231 */ /* 0x000fe20000340934 */
[----:B------:R-:W-:Y:S01]  /*8660*/  PRMT R154, R52, 0x5410, R51 ;  /* 0x00005410349a7816 */ /* 0x000fe20000000033 */
[----:B------:R-:W-:Y:S01]  /*8670*/  IMAD.WIDE.U32 R4, R4, -0x326172a9, RZ ;  /* 0xcd9e8d5704047825 */ /* 0x000fe200078e00ff */
[----:B------:R-:W-:Y:S01]  /*8680*/  LOP3.LUT R6, R39, R222, R6, 0x96, !PT ;  /* 0x000000de27067212 */ /* 0x000fe200078e9606 */
[----:B------:R-:W-:Y:S01]  /*8690*/  MUFU.EX2 R160, R95 ;  /* 0x0000005f00a07308 */ /* 0x000fe20000000800 */
[----:B------:R-:W-:Y:S01]  /*86a0*/  @!P0 PRMT R51, R90, 0x5410, RZ ;  /* 0x000054105a338816 */ /* 0x000fe200000000ff */
[----:B------:R-:W-:Y:S01]  /*86b0*/  IMAD.WIDE.U32 R14, R9, -0x2daee0ad, RZ ;  /* 0xd2511f53090e7825 */ /* 0x000fe200078e00ff */
[----:B------:R-:W-:-:S02]  /*86c0*/  LOP3.LUT R10, R5, R223, R8, 0x96, !PT ;  /* 0x000000df050a7212 */ /* 0x000fc400078e9608 */
[----:B------:R-:W-:Y:S01]  /*86d0*/  @!P1 PRMT R52, R82, 0x5410, RZ ;  /* 0x0000541052349816 */ /* 0x000fe200000000ff */
[----:B------:R-:W-:Y:S01]  /*86e0*/  IMAD.WIDE.U32 R6, R6, -0x326172a9, RZ ;  /* 0xcd9e8d5706067825 */ /* 0x000fe200078e00ff */
[----:B------:R-:W-:Y:S01]  /*86f0*/  PRMT R156, R54, 0x5410, R53 ;  /* 0x00005410369c7816 */ /* 0x000fe20000000035 */
[----:B------:R-:W-:Y:S01]  /*8700*/  MUFU.EX2 R90, R43 ;  /* 0x0000002b005a7308 */ /* 0x000fe20000000800 */
[----:B------:R-:W-:Y:S01]  /*8710*/  @!P3 PRMT R54, R87, 0x5410, RZ ;  /* 0x000054105736b816 */ /* 0x000fe200000000ff */
[----:B------:R-:W-:Y:S01]  /*8720*/  IMAD.WIDE.U32 R10, R10, -0x2daee0ad, RZ ;  /* 0xd2511f530a0a7825 */ /* 0x000fe200078e00ff */
[----:B------:R-:W-:Y:S02]  /*8730*/  LOP3.LUT R12, R7, R230, R4, 0x96, !PT ;  /* 0x000000e6070c7212 */ /* 0x000fe400078e9604 */
[----:B------:R-:W-:Y:S02]  /*8740*/  @!P2 PRMT R53, R91, 0x5410, RZ ;  /* 0x000054105b35a816 */ /* 0x000fe400000000ff */
[----:B------:R-:W-:Y:S01]  /*8750*/  LOP3.LUT R5, R11, R231, R38, 0x96, !PT ;  /* 0x000000e70b057212 */ /* 0x000fe200078e9626 */
[----:B------:R-:W-:Y:S01]  /*8760*/  IMAD.WIDE.U32 R12, R12, -0x2daee0ad, RZ ;  /* 0xd2511f530c0c7825 */ /* 0x000fe200078e00ff */
[----:B------:R-:W-:Y:S03]  /*8770*/  MUFU.EX2 R87, R85 ;  /* 0x0000005500577308 */ /* 0x000fe60000000800 */
[----:B------:R-:W-:-:S05]  /*8780*/  IMAD.WIDE.U32 R4, R5, -0x326172a9, RZ ;  /* 0xcd9e8d5705047825 */ /* 0x000fca00078e00ff */
[----:B------:R-:W-:Y:S01]  /*8790*/  LOP3.LUT R11, R5, R238, R6, 0x96, !PT ;  /* 0x000000ee050b7212 */ /* 0x000fe200078e9606 */
[----:B------:R-:W-:Y:S01]  /*87a0*/  MUFU.EX2 R162, R96 ;  /* 0x0000006000a27308 */ /* 0x000fe20000000800 */
[----:B------:R-:W-:Y:S02]  /*87b0*/  LOP3.LUT R6, R13, R232, R10, 0x96, !PT ;  /* 0x000000e80d067212 */ /* 0x000fe400078e960a */
[----:B------:R-:W-:-:S03]  /*87c0*/  LOP3.LUT R5, R29, R223, R202, 0x96, !PT ;  /* 0x000000df1d057212 */ /* 0x000fc600078e96ca */
[----:B------:R-:W-:Y:S02]  /*87d0*/  IMAD.WIDE.U32 R6, R6, -0x326172a9, RZ ;  /* 0xcd9e8d5706067825 */ /* 0x000fe400078e00ff */
[----:B------:R1:W-:Y:S03]  /*87e0*/  MUFU.EX2 R13, R21 ;  /* 0x00000015000d7308 */ /* 0x0003e60000000800 */
[----:B------:R-:W-:Y:S01]  /*87f0*/  LOP3.LUT R2, R7, R239, R4, 0x96, !PT ;  /* 0x000000ef07027212 */ /* 0x000fe200078e9604 */
[----:B------:R-:W-:-:S03]  /*8800*/  IMAD R4, R5, -0x2daee0ad, RZ ;  /* 0xd2511f5305047824 */ /* 0x000fc600078e02ff */
[C---:B------:R-:W-:Y:S01]  /*8810*/  LOP3.LUT R5, R2.reuse, 0xff, RZ, 0xc0, !PT ;  /* 0x000000ff02057812 */ /* 0x040fe200078ec0ff */
[----:B------:R-:W2:Y:S01]  /*8820*/  MUFU.EX2 R10, R32 ;  /* 0x00000020000a7308 */ /* 0x000ea20000000800 */
[----:B------:R-:W-:Y:S02]  /*8830*/  LOP3.LUT R4, R15, R232, R4, 0x96, !PT ;  /* 0x000000e80f047212 */ /* 0x000fe400078e9604 */
[----:B------:R-:W-:Y:S02]  /*8840*/  LOP3.LUT R9, R2, 0xffff, RZ, 0xc0, !PT ;  /* 0x0000ffff02097812 */ /* 0x000fe400078ec0ff */
[----:B------:R-:W-:Y:S01]  /*8850*/  ISETP.GE.U32.AND P4, PT, R194, R5, PT ;  /* 0x00000005c200720c */ /* 0x000fe20003f86070 */
[----:B------:R-:W-:Y:S01]  /*8860*/  IMAD.WIDE.U32 R4, R4, -0x326172a9, RZ ;  /* 0xcd9e8d5704047825 */ /* 0x000fe200078e00ff */
[----:B------:R-:W-:Y:S01]  /*8870*/  SHF.R.U32.HI R9, RZ, 0x8, R9 ;  /* 0x00000008ff097819 */ /* 0x000fe20000011609 */
[----:B------:R-:W-:Y:S02]  /*8880*/  MUFU.EX2 R32, R42 ;  /* 0x0000002a00207308 */ /* 0x000fe40000000800 */
[----:B-1----:R-:W-:Y:S01]  /*8890*/  FADD.FTZ R21, R164, R17 ;  /* 0x00000011a4157221 */ /* 0x002fe20000010000 */
[----:B------:R-:W-:-:S02]  /*88a0*/  LOP3.LUT R9, R9, 0xffff, RZ, 0xc0, !PT ;  /* 0x0000ffff09097812 */ /* 0x000fc400078ec0ff */
[----:B------:R-:W-:Y:S02]  /*88b0*/  LOP3.LUT R15, R5, R239, R22, 0x96, !PT ;  /* 0x000000ef050f7212 */ /* 0x000fe400078e9616 */
[----:B------:R-:W-:Y:S01]  /*88c0*/  LOP3.LUT R19, R4, 0xffff, RZ, 0xc0, !PT ;  /* 0x0000ffff04137812 */ /* 0x000fe200078ec0ff */
[----:B--2---:R-:W-:Y:S01]  /*88d0*/  FADD.FTZ R17, R16, R10 ;  /* 0x0000000a10117221 */ /* 0x004fe20000010000 */
[----:B------:R-:W-:Y:S01]  /*88e0*/  LOP3.LUT R24, R4, 0xff, RZ, 0xc0, !PT ;  /* 0x000000ff04187812 */ /* 0x000fe200078ec0ff */
[----:B------:R-:W-:Y:S01]  /*88f0*/  @!P4 HFMA2.BF16_V2 R92, -RZ.H0_H0, RZ.H0_H0, -R26.H0_H0 ;  /* 0x200000ffff5cc231 */ /* 0x000fe2000034091a */
[--C-:B------:R-:W-:Y:S02]  /*8900*/  SHF.R.U32.HI R23, RZ, 0x10, R4.reuse ;  /* 0x00000010ff177819 */ /* 0x100fe40000011604 */
[----:B------:R-:W-:Y:S02]  /*8910*/  SHF.R.U32.HI R22, RZ, 0x18, R4 ;  /* 0x00000018ff167819 */ /* 0x000fe40000011604 */
[----:B------:R-:W-:-:S02]  /*8920*/  SHF.R.U32.HI R4, RZ, 0x10, R2 ;  /* 0x00000010ff047819 */ /* 0x000fc40000011602 */
[----:B------:R-:W-:Y:S02]  /*8930*/  SHF.R.U32.HI R2, RZ, 0x18, R2 ;  /* 0x00000018ff027819 */ /* 0x000fe40000011602 */
[C---:B------:R-:W-:Y:S02]  /*8940*/  ISETP.GE.U32.AND P0, PT, R194.reuse, R9, PT ;  /* 0x00000009c200720c */ /* 0x040fe40003f06070 */
[----:B------:R-:W1:Y:S01]  /*8950*/  MUFU.EX2 R9, R36 ;  /* 0x0000002400097308 */ /* 0x000e620000000800 */
[----:B------:R-:W-:Y:S02]  /*8960*/  ISETP.GE.U32.AND P1, PT, R194, R2, PT ;  /* 0x00000002c200720c */ /* 0x000fe40003f26070 */
[----:B------:R-:W-:Y:S02]  /*8970*/  LOP3.LUT R4, R4, 0xff, RZ, 0xc0, !PT ;  /* 0x000000ff04047812 */ /* 0x000fe400078ec0ff */
[----:B------:R-:W-:Y:S02]  /*8980*/  LOP3.LUT R2, R6, 0xff, RZ, 0xc0, !PT ;  /* 0x000000ff06027812 */ /* 0x000fe400078ec0ff */
[----:B------:R-:W-:-:S02]  /*8990*/  ISETP.GE.U32.AND P2, PT, R194, R4, PT ;  /* 0x00000004c200720c */ /* 0x000fc40003f46070 */
[----:B------:R-:W-:Y:S02]  /*89a0*/  ISETP.GE.U32.AND P3, PT, R194, R2, PT ;  /* 0x00000002c200720c */ /* 0x000fe40003f66070 */
[----:B------:R-:W-:Y:S01]  /*89b0*/  LOP3.LUT R2, R6, 0xffff, RZ, 0xc0, !PT ;  /* 0x0000ffff06027812 */ /* 0x000fe200078ec0ff */
[--C-:B------:R-:W-:Y:S01]  /*89c0*/  FADD.FTZ R7, R13, R20.reuse ;  /* 0x000000140d077221 */ /* 0x100fe20000010000 */
[----:B------:R-:W-:Y:S02]  /*89d0*/  PRMT R20, R26, 0x7632, R20 ;  /* 0x000076321a147816 */ /* 0x000fe40000000014 */
[--C-:B------:R-:W-:Y:S01]  /*89e0*/  SHF.R.U32.HI R5, RZ, 0x10, R6.reuse ;  /* 0x00000010ff057819 */ /* 0x100fe20000011606 */
[----:B-1----:R-:W-:Y:S01]  /*89f0*/  FADD.FTZ R27, R9, R7 ;  /* 0x00000007091b7221 */ /* 0x002fe20000010000 */
[----:B------:R-:W-:Y:S01]  /*8a00*/  F2FP.BF16.PACK_AB R4, R10, R16 ;  /* 0x000000100a04723e */ /* 0x000fe200000010ff */
[----:B------:R-:W-:Y:S01]  /*8a10*/  @!P0 HFMA2.BF16_V2 R93, -RZ.H0_H0, RZ.H0_H0, -R20.H0_H0 ;  /* 0x200000ffff5d8231 */ /* 0x000fe20000340914 */
[----:B------:R-:W-:Y:S01]  /*8a20*/  SHF.R.U32.HI R6, RZ, 0x18, R6 ;  /* 0x00000018ff067819 */ /* 0x000fe20000011606 */
[----:B------:R-:W-:Y:S01]  /*8a30*/  MUFU.EX2 R10, R41 ;  /* 0x00000029000a7308 */ /* 0x000fe20000000800 */
[----:B------:R-:W-:-:S02]  /*8a40*/  PRMT R104, R26, 0x5410, R20 ;  /* 0x000054101a687816 */ /* 0x000fc40000000014 */
[----:B------:R-:W-:Y:S02]  /*8a50*/  SHF.R.U32.HI R2, RZ, 0x8, R2 ;  /* 0x00000008ff027819 */ /* 0x000fe40000011602 */
[----:B------:R-:W-:Y:S02]  /*8a60*/  @!P4 PRMT R26, R92, 0x5410, RZ ;  /* 0x000054105c1ac816 */ /* 0x000fe400000000ff */
[----:B------:R-:W-:Y:S02]  /*8a70*/  PRMT R37, R4, 0x7610, R37 ;  /* 0x0000761004257816 */ /* 0x000fe40000000025 */
[----:B------:R-:W-:Y:S02]  /*8a80*/  ISETP.GE.U32.AND P4, PT, R194, R6, PT ;  /* 0x00000006c200720c */ /* 0x000fe40003f86070 */
[----:B------:R-:W-:Y:S01]  /*8a90*/  F2FP.BF16.PACK_AB R7, R9, R13 ;  /* 0x0000000d0907723e */ /* 0x000fe200000010ff */
[----:B------:R-:W-:Y:S01]  /*8aa0*/  @!P2 HFMA2.BF16_V2 R94, -RZ.H0_H0, RZ.H0_H0, -R37.H0_H0 ;  /* 0x200000ffff5ea231 */ /* 0x000fe20000340925 */
[----:B------:R-:W-:Y:S01]  /*8ab0*/  PRMT R36, R4, 0x7632, R36 ;  /* 0x0000763204247816 */ /* 0x000fe20000000024 */
[----:B------:R-:W1:Y:S01]  /*8ac0*/  MUFU.EX2 R13, R40 ;  /* 0x00000028000d7308 */ /* 0x000e620000000800 */
[----:B------:R-:W-:Y:S01]  /*8ad0*/  LOP3.LUT R6, R5, 0xff, RZ, 0xc0, !PT ;  /* 0x000000ff05067812 */ /* 0x000fe200078ec0ff */
[----:B------:R-:W-:Y:S01]  /*8ae0*/  IMAD.WIDE.U32 R4, R11, -0x2daee0ad, RZ ;  /* 0xd2511f530b047825 */ /* 0x000fe200078e00ff */
[----:B------:R-:W-:Y:S01]  /*8af0*/  LOP3.LUT R2, R2, 0xffff, RZ, 0xc0, !PT ;  /* 0x0000ffff02027812 */ /* 0x000fe200078ec0ff */
[----:B------:R-:W-:Y:S01]  /*8b00*/  @!P1 HFMA2.BF16_V2 R110, -RZ.H0_H0, RZ.H0_H0, -R36.H0_H0 ;  /* 0x200000ffff6e9231 */ /* 0x000fe20000340924 */
[----:B------:R-:W-:-:S02]  /*8b10*/  @!P0 PRMT R20, R93, 0x5410, RZ ;  /* 0x000054105d148816 */ /* 0x000fc400000000ff */
[----:B------:R-:W-:Y:S02]  /*8b20*/  ISETP.GE.U32.AND P0, PT, R194, R2, PT ;  /* 0x00000002c200720c */ /* 0x000fe40003f06070 */
[----:B------:R-:W-:Y:S02]  /*8b30*/  LOP3.LUT R2, R5, R187, R12, 0x96, !PT ;  /* 0x000000bb05027212 */ /* 0x000fe400078e960c */
[----:B------:R-:W-:Y:S02]  /*8b40*/  PRMT R99, R37, 0x5410, R36 ;  /* 0x0000541025637816 */ /* 0x000fe40000000024 */
[----:B------:R-:W-:Y:S02]  /*8b50*/  @!P2 PRMT R37, R94, 0x5410, RZ ;  /* 0x000054105e25a816 */ /* 0x000fe400000000ff */
[----:B------:R-:W-:Y:S02]  /*8b60*/  ISETP.GE.U32.AND P2, PT, R194, R6, PT ;  /* 0x00000006c200720c */ /* 0x000fe40003f46070 */
[----:B------:R-:W-:-:S02]  /*8b70*/  SHF.R.U32.HI R6, RZ, 0x10, R2 ;  /* 0x00000010ff067819 */ /* 0x000fc40000011602 */
[C---:B------:R-:W-:Y:S02]  /*8b80*/  PRMT R48, R7.reuse, 0x7610, R48 ;  /* 0x0000761007307816 */ /* 0x040fe40000000030 */
[----:B------:R-:W-:Y:S02]  /*8b90*/  LOP3.LUT R6, R6, 0xff, RZ, 0xc0, !PT ;  /* 0x000000ff06067812 */ /* 0x000fe400078ec0ff */
[----:B------:R-:W-:Y:S01]  /*8ba0*/  PRMT R47, R7, 0x7632, R47 ;  /* 0x00007632072f7816 */ /* 0x000fe2000000002f */
[----:B------:R-:W-:Y:S01]  /*8bb0*/  @!P3 HFMA2.BF16_V2 R116, -RZ.H0_H0, RZ.H0_H0, -R48.H0_H0 ;  /* 0x200000ffff74b231 */ /* 0x000fe20000340930 */
[----:B------:R-:W-:Y:S01]  /*8bc0*/  @!P1 PRMT R36, R110, 0x5410, RZ ;  /* 0x000054106e249816 */ /* 0x000fe200000000ff */
[----:B-1----:R-:W-:Y:S01]  /*8bd0*/  FADD.FTZ R7, R13, R17 ;  /* 0x000000110d077221 */ /* 0x002fe20000010000 */
[----:B------:R-:W-:Y:S01]  /*8be0*/  ISETP.GE.U32.AND P1, PT, R194, R6, PT ;  /* 0x00000006c200720c */ /* 0x000fe20003f26070 */
[----:B------:R-:W-:Y:S01]  /*8bf0*/  @!P0 HFMA2.BF16_V2 R120, -RZ.H0_H0, RZ.H0_H0, -R47.H0_H0 ;  /* 0x200000ffff788231 */ /* 0x000fe2000034092f */
[----:B------:R-:W-:Y:S01]  /*8c00*/  LOP3.LUT R6, R2, 0xff, RZ, 0xc0, !PT ;  /* 0x000000ff02067812 */ /* 0x000fe200078ec0ff */
[----:B------:R-:W-:Y:S01]  /*8c10*/  FADD.FTZ R9, R10, R7 ;  /* 0x000000070a097221 */ /* 0x000fe20000010000 */
[----:B------:R-:W-:-:S02]  /*8c20*/  PRMT R94, R48, 0x5410, R47 ;  /* 0x00005410305e7816 */ /* 0x000fc4000000002f */
[----:B------:R-:W-:Y:S01]  /*8c30*/  F2FP.BF16.PACK_AB R7, R10, R13 ;  /* 0x0000000d0a07723e */ /* 0x000fe200000010ff */
[----:B------:R-:W-:Y:S01]  /*8c40*/  IMAD.WIDE.U32 R10, R30, -0x2daee0ad, RZ ;  /* 0xd2511f531e0a7825 */ /* 0x000fe200078e00ff */
[----:B------:R-:W-:Y:S01]  /*8c50*/  @!P3 PRMT R48, R116, 0x5410, RZ ;  /* 0x000054107430b816 */ /* 0x000fe200000000ff */
[----:B------:R-:W1:Y:S01]  /*8c60*/  MUFU.EX2 R13, R45 ;  /* 0x0000002d000d7308 */ /* 0x000e620000000800 */
[----:B------:R-:W-:Y:S02]  /*8c70*/  ISETP.GE.U32.AND P3, PT, R194, R6, PT ;  /* 0x00000006c200720c */ /* 0x000fe40003f66070 */
[----:B------:R-:W-:Y:S02]  /*8c80*/  SHF.R.U32.HI R6, RZ, 0x18, R2 ;  /* 0x00000018ff067819 */ /* 0x000fe40000011602 */
[----:B------:R-:W-:Y:S02]  /*8c90*/  LOP3.LUT R2, R2, 0xffff, RZ, 0xc0, !PT ;  /* 0x0000ffff02027812 */ /* 0x000fe400078ec0ff */
[----:B------:R-:W-:Y:S01]  /*8ca0*/  PRMT R46, R7, 0x7610, R46 ;  /* 0x00007610072e7816 */ /* 0x000fe2000000002e */
[----:B------:R-:W-:Y:S01]  /*8cb0*/  MUFU.EX2 R30, R98 ;  /* 0x00000062001e7308 */ /* 0x000fe20000000800 */
[----:B------:R-:W-:-:S02]  /*8cc0*/  SHF.R.U32.HI R2, RZ, 0x8, R2 ;  /* 0x00000008ff027819 */ /* 0x000fc40000011602 */
[----:B------:R-:W-:Y:S01]  /*8cd0*/  @!P0 PRMT R47, R120, 0x5410, RZ ;  /* 0x00005410782f8816 */ /* 0x000fe200000000ff */
[----:B------:R-:W-:Y:S01]  /*8ce0*/  @!P2 HFMA2.BF16_V2 R122, -RZ.H0_H0, RZ.H0_H0, -R46.H0_H0 ;  /* 0x200000ffff7aa231 */ /* 0x000fe2000034092e */
[----:B------:R-:W-:Y:S02]  /*8cf0*/  PRMT R44, R7, 0x7632, R44 ;  /* 0x00007632072c7816 */ /* 0x000fe4000000002c */
[----:B------:R-:W-:Y:S01]  /*8d00*/  ISETP.GE.U32.AND P0, PT, R194, R6, PT ;  /* 0x00000006c200720c */ /* 0x000fe20003f06070 */
[----:B------:R-:W-:Y:S01]  /*8d10*/  IMAD.WIDE.U32 R6, R152, -0x2daee0ad, RZ ;  /* 0xd2511f5398067825 */ /* 0x000fe200078e00ff */
[----:B------:R-:W-:Y:S01]  /*8d20*/  LOP3.LUT R2, R2, 0xffff, RZ, 0xc0, !PT ;  /* 0x0000ffff02027812 */ /* 0x000fe200078ec0ff */
[----:B------:R-:W-:Y:S01]  /*8d30*/  @!P4 HFMA2.BF16_V2 R123, -RZ.H0_H0, RZ.H0_H0, -R44.H0_H0 ;  /* 0x200000ffff7bc231 */ /* 0x000fe2000034092c */
[----:B------:R-:W-:Y:S01]  /*8d40*/  PRMT R91, R46, 0x5410, R44 ;  /* 0x000054102e5b7816 */ /* 0x000fe2000000002c */
[----:B-1----:R-:W-:Y:S01]  /*8d50*/  FADD.FTZ R17, R13, R9 ;  /* 0x000000090d117221 */ /* 0x002fe20000010000 */
[----:B------:R-:W-:-:S02]  /*8d60*/  @!P2 PRMT R46, R122, 0x5410, RZ ;  /* 0x000054107a2ea816 */ /* 0x000fc400000000ff */
[----:B------:R-:W-:Y:S02]  /*8d70*/  ISETP.GE.U32.AND P2, PT, R194, R2, PT ;  /* 0x00000002c200720c */ /* 0x000fe40003f46070 */
[----:B------:R-:W-:Y:S02]  /*8d80*/  F2FP.BF16.PACK_AB R2, R90, R32 ;  /* 0x000000205a02723e */ /* 0x000fe400000010ff */
[----:B------:R-:W-:Y:S02]  /*8d90*/  LOP3.LUT R7, R7, R190, R80, 0x96, !PT ;  /* 0x000000be07077212 */ /* 0x000fe400078e9650 */
[----:B------:R-:W-:Y:S02]  /*8da0*/  LOP3.LUT R12, R11, R222, R6, 0x96, !PT ;  /* 0x000000de0b0c7212 */ /* 0x000fe400078e9606 */
[C---:B------:R-:W-:Y:S01]  /*8db0*/  PRMT R43, R2.reuse, 0x7610, R43 ;  /* 0x00007610022b7816 */ /* 0x040fe2000000002b */
[----:B------:R-:W-:Y:S01]  /*8dc0*/  IMAD.WIDE.U32 R6, R7, -0x326172a9, RZ ;  /* 0xcd9e8d5707067825 */ /* 0x000fe200078e00ff */
[----:B------:R-:W-:-:S02]  /*8dd0*/  PRMT R42, R2, 0x7632, R42 ;  /* 0x00007632022a7816 */ /* 0x000fc4000000002a */
[----:B------:R-:W-:Y:S01]  /*8de0*/  F2FP.BF16.PACK_AB R2, R79, R13 ;  /* 0x0000000d4f02723e */ /* 0x000fe200000010ff */
[----:B------:R-:W-:Y:S01]  /*8df0*/  IMAD.WIDE.U32 R12, R12, -0x326172a9, RZ ;  /* 0xcd9e8d570c0c7825 */ /* 0x000fe200078e00ff */
[----:B------:R-:W-:Y:S01]  /*8e00*/  LOP3.LUT R7, R7, R223, R8, 0x96, !PT ;  /* 0x000000df07077212 */ /* 0x000fe200078e9608 */
[----:B------:R-:W-:Y:S01]  /*8e10*/  @!P2 HFMA2.BF16_V2 R129, -RZ.H0_H0, RZ.H0_H0, -R42.H0_H0 ;  /* 0x200000ffff81a231 */ /* 0x000fe2000034092a */
[C---:B------:R-:W-:Y:S01]  /*8e20*/  PRMT R41, R2.reuse, 0x7610, R41 ;  /* 0x0000761002297816 */ /* 0x040fe20000000029 */
[----:B------:R-:W-:Y:S01]  /*8e30*/  @!P3 HFMA2.BF16_V2 R125, -RZ.H0_H0, RZ.H0_H0, -R43.H0_H0 ;  /* 0x200000ffff7db231 */ /* 0x000fe2000034092b */
[----:B------:R-:W-:Y:S01]  /*8e40*/  LOP3.LUT R8, R13, R230, R6, 0x96, !PT ;  /* 0x000000e60d087212 */ /* 0x000fe200078e9606 */
[----:B------:R-:W-:Y:S01]  /*8e50*/  IMAD.WIDE.U32 R6, R7, -0x2daee0ad, RZ ;  /* 0xd2511f5307067825 */ /* 0x000fe200078e00ff */
[----:B------:R-:W-:Y:S01]  /*8e60*/  PRMT R40, R2, 0x7632, R40 ;  /* 0x0000763202287816 */ /* 0x000fe20000000028 */
[----:B------:R-:W-:Y:S01]  /*8e70*/  @!P1 HFMA2.BF16_V2 R131, -RZ.H0_H0, RZ.H0_H0, -R41.H0_H0 ;  /* 0x200000ffff839231 */ /* 0x000fe20000340929 */
[----:B------:R-:W-:Y:S01]  /*8e80*/  LOP3.LUT R2, R4, 0xff, RZ, 0xc0, !PT ;  /* 0x000000ff04027812 */ /* 0x000fe200078ec0ff */
[----:B------:R-:W-:Y:S01]  /*8e90*/  IMAD.WIDE.U32 R8, R8, -0x2daee0ad, RZ ;  /* 0xd2511f5308087825 */ /* 0x000fe200078e00ff */
[----:B------:R-:W-:Y:S01]  /*8ea0*/  LOP3.LUT R7, R7, R231, R10, 0x96, !PT ;  /* 0x000000e707077212 */ /* 0x000fe200078e960a */
[----:B------:R-:W-:Y:S01]  /*8eb0*/  @!P0 HFMA2.BF16_V2 R130, -RZ.H0_H0, RZ.H0_H0, -R40.H0_H0 ;  /* 0x200000ffff828231 */ /* 0x000fe20000340928 */
[----:B------:R-:W-:-:S02]  /*8ec0*/  PRMT R124, R43, 0x5410, R42 ;  /* 0x000054102b7c7816 */ /* 0x000fc4000000002a */
[----:B------:R-:W-:Y:S01]  /*8ed0*/  LOP3.LUT R9, R9, R232, R6, 0x96, !PT ;  /* 0x000000e809097212 */ /* 0x000fe200078e9606 */
[----:B------:R-:W-:Y:S01]  /*8ee0*/  IMAD.WIDE.U32 R6, R7, -0x326172a9, RZ ;  /* 0xcd9e8d5707067825 */ /* 0x000fe200078e00ff */
[----:B------:R-:W-:Y:S02]  /*8ef0*/  @!P2 PRMT R42, R129, 0x5410, RZ ;  /* 0x00005410812aa816 */ /* 0x000fe400000000ff */
[----:B------:R-:W-:Y:S02]  /*8f00*/  ISETP.GE.U32.AND P2, PT, R194, R2, PT ;  /* 0x00000002c200720c */ /* 0x000fe40003f46070 */
[--C-:B------:R-:W-:Y:S02]  /*8f10*/  SHF.R.U32.HI R2, RZ, 0x18, R4.reuse ;  /* 0x00000018ff027819 */ /* 0x100fe40000011604 */
[----:B------:R-:W-:Y:S02]  /*8f20*/  LOP3.LUT R10, R4, 0xffff, RZ, 0xc0, !PT ;  /* 0x0000ffff040a7812 */ /* 0x000fe400078ec0ff */
[----:B------:R-:W-:Y:S01]  /*8f30*/  SHF.R.U32.HI R11, RZ, 0x10, R4 ;  /* 0x00000010ff0b7819 */ /* 0x000fe20000011604 */
[----:B------:R-:W-:Y:S01]  /*8f40*/  IMAD.WIDE.U32 R4, R9, -0x326172a9, RZ ;  /* 0xcd9e8d5709047825 */ /* 0x000fe200078e00ff */
[----:B------:R-:W-:-:S02]  /*8f50*/  PRMT R110, R41, 0x5410, R40 ;  /* 0x00005410296e7816 */ /* 0x000fc40000000028 */
[----:B------:R-:W-:Y:S02]  /*8f60*/  @!P1 PRMT R41, R131, 0x5410, RZ ;  /* 0x0000541083299816 */ /* 0x000fe400000000ff */
[----:B------:R-:W-:Y:S02]  /*8f70*/  ISETP.GE.U32.AND P1, PT, R194, R2, PT ;  /* 0x00000002c200720c */ /* 0x000fe40003f26070 */
[----:B------:R-:W-:Y:S02]  /*8f80*/  LOP3.LUT R12, R7, R238, R12, 0x96, !PT ;  /* 0x000000ee070c7212 */ /* 0x000fe400078e960c */
[----:B------:R-:W-:Y:S02]  /*8f90*/  LOP3.LUT R6, R5, R239, R6, 0x96, !PT ;  /* 0x000000ef05067212 */ /* 0x000fe400078e9606 */
[C---:B------:R-:W-:Y:S01]  /*8fa0*/  LOP3.LUT R7, R4.reuse, 0xff, RZ, 0xc0, !PT ;  /* 0x000000ff04077812 */ /* 0x040fe200078ec0ff */
[----:B------:R-:W-:Y:S01]  /*8fb0*/  MUFU.EX2 R239, R121 ;  /* 0x0000007900ef7308 */ /* 0x000fe20000000800 */
[----:B------:R-:W-:-:S02]  /*8fc0*/  LOP3.LUT R16, R4, 0xffff, RZ, 0xc0, !PT ;  /* 0x0000ffff04107812 */ /* 0x000fc400078ec0ff */
[--C-:B------:R-:W-:Y:S02]  /*8fd0*/  SHF.R.U32.HI R13, RZ, 0x10, R4.reuse ;  /* 0x00000010ff0d7819 */ /* 0x100fe40000011604 */
[----:B------:R-:W-:Y:S01]  /*8fe0*/  SHF.R.U32.HI R2, RZ, 0x18, R4 ;  /* 0x00000018ff027819 */ /* 0x000fe20000011604 */
[----:B------:R-:W-:Y:S01]  /*8ff0*/  IMAD.WIDE.U32 R4, R25, -0x2daee0ad, RZ ;  /* 0xd2511f5319047825 */ /* 0x000fe200078e00ff */
[----:B------:R-:W-:Y:S02]  /*9000*/  @!P4 PRMT R44, R123, 0x5410, RZ ;  /* 0x000054107b2cc816 */ /* 0x000fe400000000ff */
[----:B------:R-:W-:Y:S02]  /*9010*/  ISETP.GE.U32.AND P4, PT, R194, R2, PT ;  /* 0x00000002c200720c */ /* 0x000fe40003f86070 */
[----:B------:R-:W-:Y:S02]  /*9020*/  LOP3.LUT R45, R5, R187, R14, 0x96, !PT ;  /* 0x000000bb052d7212 */ /* 0x000fe400078e960e */
[C---:B------:R-:W-:Y:S01]  /*9030*/  LOP3.LUT R81, R4.reuse, 0xffff, RZ, 0xc0, !PT ;  /* 0x0000ffff04517812 */ /* 0x040fe200078ec0ff */
[----:B------:R-:W1:Y:S01]  /*9040*/  MUFU.EX2 R14, R97 ;  /* 0x00000061000e7308 */ /* 0x000e620000000800 */
[----:B------:R-:W-:-:S02]  /*9050*/  LOP3.LUT R84, R4, 0xff, RZ, 0xc0, !PT ;  /* 0x000000ff04547812 */ /* 0x000fc400078ec0ff */
[--C-:B------:R-:W-:Y:S02]  /*9060*/  SHF.R.U32.HI R82, RZ, 0x10, R4.reuse ;  /* 0x00000010ff527819 */ /* 0x100fe40000011604 */
[----:B------:R-:W-:Y:S01]  /*9070*/  SHF.R.U32.HI R83, RZ, 0x18, R4 ;  /* 0x00000018ff537819 */ /* 0x000fe20000011604 */
[----:B------:R-:W-:Y:S01]  /*9080*/  IMAD.WIDE.U32 R4, R12, -0x2daee0ad, RZ ;  /* 0xd2511f530c047825 */ /* 0x000fe200078e00ff */
[----:B------:R-:W-:Y:S02]  /*9090*/  @!P3 PRMT R43, R125, 0x5410, RZ ;  /* 0x000054107d2bb816 */ /* 0x000fe400000000ff */
[----:B------:R-:W-:Y:S02]  /*90a0*/  @!P0 PRMT R40, R130, 0x5410, RZ ;  /* 0x0000541082288816 */ /* 0x000fe400000000ff */
        /* <DEDUP_REMOVED lines=8> */
[----:B------:R-:W-:-:S02]  /*9130*/  LOP3.LUT R4, R23, 0xff, RZ, 0xc0, !PT ;  /* 0x000000ff17047812 */ /* 0x000fc400078ec0ff */
[----:B------:R-:W-:Y:S01]  /*9140*/  SHF.R.U32.HI R5, RZ, 0x8, R10 ;  /* 0x00000008ff057819 */ /* 0x000fe2000001160a */
[----:B------:R-:W-:Y:S01]  /*9150*/  FADD.FTZ R10, R175, R21 ;  /* 0x00000015af0a7221 */ /* 0x000fe20000010000 */
[----:B------:R-:W-:Y:S02]  /*9160*/  F2FP.BF16.PACK_AB R23, R178, R87 ;  /* 0x00000057b217723e */ /* 0x000fe400000010ff */
[--C-:B------:R-:W-:Y:S02]  /*9170*/  PRMT R85, R4, 0x5410, R22.reuse ;  /* 0x0000541004557816 */ /* 0x100fe40000000016 */
[----:B------:R-:W-:Y:S01]  /*9180*/  LOP3.LUT R4, R5, 0xffff, RZ, 0xc0, !PT ;  /* 0x0000ffff05047812 */ /* 0x000fe200078ec0ff */
[----:B------:R-:W-:Y:S01]  /*9190*/  @!P2 HFMA2.BF16_V2 R133, -RZ.H0_H0, RZ.H0_H0, -R23.H0_H0 ;  /* 0x200000ffff85a231 */ /* 0x000fe20000340917 */
[----:B------:R-:W-:Y:S02]  /*91a0*/  PRMT R22, R23, 0x7632, R22 ;  /* 0x0000763217167816 */ /* 0x000fe40000000016 */
[----:B------:R-:W-:-:S02]  /*91b0*/  ISETP.GE.U32.AND P3, PT, R194, R4, PT ;  /* 0x00000004c200720c */ /* 0x000fc40003f66070 */
[----:B------:R-:W-:Y:S01]  /*91c0*/  LOP3.LUT R4, R11, 0xff, RZ, 0xc0, !PT ;  /* 0x000000ff0b047812 */ /* 0x000fe200078ec0ff */
[----:B------:R-:W-:Y:S01]  /*91d0*/  FADD.FTZ R11, R174, R18 ;  /* 0x00000012ae0b7221 */ /* 0x000fe20000010000 */
[----:B------:R-:W-:Y:S02]  /*91e0*/  PRMT R93, R23, 0x5410, R22 ;  /* 0x00005410175d7816 */ /* 0x000fe40000000016 */
[----:B------:R-:W-:Y:S02]  /*91f0*/  @!P2 PRMT R23, R133, 0x5410, RZ ;  /* 0x000054108517a816 */ /* 0x000fe400000000ff */
[----:B------:R-:W-:Y:S02]  /*9200*/  ISETP.GE.U32.AND P2, PT, R194, R4, PT ;  /* 0x00000004c200720c */ /* 0x000fe40003f46070 */
[----:B------:R-:W-:Y:S02]  /*9210*/  LOP3.LUT R4, R6, 0xffff, RZ, 0xc0, !PT ;  /* 0x0000ffff06047812 */ /* 0x000fe400078ec0ff */
[----:B-1----:R-:W-:Y:S01]  /*9220*/  F2FP.BF16.PACK_AB R25, R30, R14 ;  /* 0x0000000e1e19723e */ /* 0x002fe200000010ff */
        /* <DEDUP_REMOVED lines=18> */
[C---:B------:R-:W-:Y:S02]  /*9350*/  PRMT R17, R21.reuse, 0x7632, R17 ;  /* 0x0000763215117816 */ /* 0x040fe40000000011 */
[----:B------:R-:W-:Y:S02]  /*9360*/  LOP3.LUT R4, R4, 0xff, RZ, 0xc0, !PT ;  /* 0x000000ff04047812 */ /* 0x000fe400078ec0ff */
[----:B------:R-:W-:Y:S01]  /*9370*/  PRMT R152, R21, 0x5410, R17 ;  /* 0x0000541015987816 */ /* 0x000fe20000000011 */
[----:B------:R-:W-:Y:S01]  /*9380*/  @!P2 HFMA2.BF16_V2 R136, -RZ.H0_H0, RZ.H0_H0, -R17.H0_H0 ;  /* 0x200000ffff88a231 */ /* 0x000fe20000340911 */
[----:B------:R-:W-:Y:S02]  /*9390*/  @!P3 PRMT R21, R137, 0x5410, RZ ;  /* 0x000054108915b816 */ /* 0x000fe400000000ff */
[----:B------:R-:W-:Y:S02]  /*93a0*/  ISETP.GE.U32.AND P3, PT, R194, R4, PT ;  /* 0x00000004c200720c */ /* 0x000fe40003f66070 */
[----:B------:R-:W-:-:S02]  /*93b0*/  F2FP.BF16.PACK_AB R19, R159, R158 ;  /* 0x0000009e9f13723e */ /* 0x000fc400000010ff */
[----:B------:R-:W-:Y:S02]  /*93c0*/  LOP3.LUT R4, R13, 0xff, RZ, 0xc0, !PT ;  /* 0x000000ff0d047812 */ /* 0x000fe400078ec0ff */
[C---:B------:R-:W-:Y:S02]  /*93d0*/  PRMT R18, R19.reuse, 0x7632, R18 ;  /* 0x0000763213127816 */ /* 0x040fe40000000012 */
[----:B------:R-:W-:Y:S02]  /*93e0*/  @!P2 PRMT R17, R136, 0x5410, RZ ;  /* 0x000054108811a816 */ /* 0x000fe400000000ff */
[----:B------:R-:W-:Y:S01]  /*93f0*/  ISETP.GE.U32.AND P2, PT, R194, R4, PT ;  /* 0x00000004c200720c */ /* 0x000fe20003f46070 */
[----:B------:R-:W-:Y:S01]  /*9400*/  @!P1 HFMA2.BF16_V2 R138, -RZ.H0_H0, RZ.H0_H0, -R18.H0_H0 ;  /* 0x200000ffff8a9231 */ /* 0x000fe20000340912 */
[----:B------:R-:W-:Y:S01]  /*9410*/  SHF.R.U32.HI R4, RZ, 0x8, R16 ;  /* 0x00000008ff047819 */ /* 0x000fe20000011610 */
[----:B------:R-:W-:Y:S01]  /*9420*/  @!P3 HFMA2.BF16_V2 R139, -RZ.H0_H0, RZ.H0_H0, -R19.H0_H0 ;  /* 0x200000ffff8bb231 */ /* 0x000fe20000340913 */
[----:B------:R-:W-:-:S02]  /*9430*/  PRMT R137, R19, 0x5410, R18 ;  /* 0x0000541013897816 */ /* 0x000fc40000000012 */
[----:B------:R-:W-:Y:S02]  /*9440*/  LOP3.LUT R4, R4, 0xffff, RZ, 0xc0, !PT ;  /* 0x0000ffff04047812 */ /* 0x000fe400078ec0ff */
[----:B------:R-:W-:Y:S02]  /*9450*/  @!P3 PRMT R19, R139, 0x5410, RZ ;  /* 0x000054108b13b816 */ /* 0x000fe400000000ff */
[----:B------:R-:W-:Y:S01]  /*9460*/  @!P1 PRMT R18, R138, 0x5410, RZ ;  /* 0x000054108a129816 */ /* 0x000fe200000000ff */
[----:B------:R-:W-:Y:S01]  /*9470*/  MUFU.EX2 R139, R117 ;  /* 0x00000075008b7308 */ /* 0x000fe20000000800 */
[C---:B------:R-:W-:Y:S02]  /*9480*/  ISETP.GE.U32.AND P1, PT, R194.reuse, R4, PT ;  /* 0x00000004c200720c */ /* 0x040fe40003f26070 */
[----:B------:R-:W-:Y:S01]  /*9490*/  ISETP.GE.U32.AND P3, PT, R194, R9, PT ;  /* 0x00000009c200720c */ /* 0x000fe20003f66070 */
[----:B------:R-:W-:Y:S01]  /*94a0*/  FADD.FTZ R9, R14, R8 ;  /* 0x000000080e097221 */ /* 0x000fe20000010000 */
[----:B------:R-:W-:Y:S01]  /*94b0*/  ISETP.GE.U32.AND P0, PT, R194, R7, PT ;  /* 0x00000007c200720c */ /* 0x000fe20003f06070 */
[----:B------:R-:W-:Y:S01]  /*94c0*/  FADD.FTZ R7, R32, R27 ;  /* 0x0000001b20077221 */ /* 0x000fe20000010000 */
[----:B------:R-:W-:Y:S01]  /*94d0*/  F2FP.BF16.PACK_AB R14, R162, R160 ;  /* 0x000000a0a20e723e */ /* 0x000fe200000010ff */
[----:B------:R-:W1:Y:S01]  /*94e0*/  MUFU.EX2 R138, R115 ;  /* 0x00000073008a7308 */ /* 0x000e620000000800 */
[----:B------:R-:W-:Y:S01]  /*94f0*/  LOP3.LUT R4, R15, 0xffff, RZ, 0xc0, !PT ;  /* 0x0000ffff0f047812 */ /* 0x000fe200078ec0ff */
[----:B------:R-:W-:Y:S01]  /*9500*/  FADD.FTZ R27, R90, R7 ;  /* 0x000000075a1b7221 */ /* 0x000fe20000010000 */
[----:B------:R-:W-:Y:S01]  /*9510*/  SHF.R.U32.HI R5, RZ, 0x10, R15 ;  /* 0x00000010ff057819 */ /* 0x000fe2000001160f */
[----:B------:R-:W-:Y:S01]  /*9520*/  IMAD.SHL.U32 R32, R186, 0x8, RZ ;  /* 0x00000008ba207824 */ /* 0x000fe200078e00ff */
[----:B------:R-:W-:Y:S01]  /*9530*/  PRMT R13, R14, 0x7632, R13 ;  /* 0x000076320e0d7816 */ /* 0x000fe2000000000d */
[----:B------:R-:W-:Y:S01]  /*9540*/  FADD.FTZ R98, R30, R9 ;  /* 0x000000091e627221 */ /* 0x000fe20000010000 */
[----:B------:R-:W-:Y:S01]  /*9550*/  SHF.R.U32.HI R6, RZ, 0x8, R4 ;  /* 0x00000008ff067819 */ /* 0x000fe20000011604 */
[----:B------:R-:W-:Y:S01]  /*9560*/  IMAD.WIDE R32, R32, 0x2, R34 ;  /* 0x0000000220207825 */ /* 0x000fe200078e0222 */
[----:B------:R-:W-:Y:S01]  /*9570*/  SHF.R.U32.HI R7, RZ, 0x18, R15 ;  /* 0x00000018ff077819 */ /* 0x000fe2000001160f */
[----:B------:R-:W-:Y:S01]  /*9580*/  @!P1 HFMA2.BF16_V2 R141, -RZ.H0_H0, RZ.H0_H0, -R13.H0_H0 ;  /* 0x200000ffff8d9231 */ /* 0x000fe2000034090d */
[----:B------:R-:W-:Y:S01]  /*9590*/  LOP3.LUT R4, R5, 0xff, RZ, 0xc0, !PT ;  /* 0x000000ff05047812 */ /* 0x000fe200078ec0ff */
[----:B------:R-:W-:Y:S01]  /*95a0*/  @!P0 HFMA2.BF16_V2 R140, -RZ.H0_H0, RZ.H0_H0, -R14.H0_H0 ;  /* 0x200000ffff8c8231 */ /* 0x000fe2000034090e */
[----:B------:R-:W-:Y:S01]  /*95b0*/  LOP3.LUT R8, R15, 0xff, RZ, 0xc0, !PT ;  /* 0x000000ff0f087812 */ /* 0x000fe200078ec0ff */
[----:B------:R-:W-:Y:S01]  /*95c0*/  FADD.FTZ R5, R177, R11 ;  /* 0x0000000bb1057221 */ /* 0x000fe20000010000 */
[----:B------:R-:W-:Y:S01]  /*95d0*/  PRMT R79, R4, 0x5410, R7 ;  /* 0x00005410044f7816 */ /* 0x000fe20000000007 */
[----:B------:R-:W-:Y:S01]  /*95e0*/  IMAD.MOV.U32 R177, RZ, RZ, R238 ;  /* 0x000000ffffb17224 */ /* 0x000fe200078e00ee */
[----:B-1----:R-:W-:Y:S01]  /*95f0*/  F2FP.BF16.PACK_AB R16, R139, R138 ;  /* 0x0000008a8b10723e */ /* 0x002fe200000010ff */
[----:B------:R-:W1:Y:S01]  /*9600*/  MUFU.EX2 R238, R118 ;  /* 0x0000007600ee7308 */ /* 0x000e620000000800 */
[----:B------:R-:W-:Y:S01]  /*9610*/  LOP3.LUT R4, R28, 0xff, RZ, 0xc0, !PT ;  /* 0x000000ff1c047812 */ /* 0x000fe200078ec0ff */
[----:B------:R-:W-:Y:S01]  /*9620*/  FADD.FTZ R95, R180, R5 ;  /* 0x00000005b45f7221 */ /* 0x000fe20000010000 */
[----:B------:R-:W-:Y:S01]  /*9630*/  PRMT R136, R14, 0x5410, R13 ;  /* 0x000054100e887816 */ /* 0x000fe2000000000d */
[----:B------:R-:W-:Y:S01]  /*9640*/  @!P2 HFMA2.BF16_V2 R142, -RZ.H0_H0, RZ.H0_H0, -R16.H0_H0 ;  /* 0x200000ffff8ea231 */ /* 0x000fe20000340910 */
[----:B------:R-:W-:Y:S01]  /*9650*/  @!P1 PRMT R13, R141, 0x5410, RZ ;  /* 0x000054108d0d9816 */ /* 0x000fe200000000ff */
[----:B------:R-:W-:Y:S01]  /*9660*/  IMAD.MOV.U32 R180, RZ, RZ, R222 ;  /* 0x000000ffffb47224 */ /* 0x000fe200078e00de */
[----:B------:R-:W-:Y:S01]  /*9670*/  PRMT R15, R16, 0x7632, R15 ;  /* 0x00007632100f7816 */ /* 0x000fe2000000000f */
[----:B------:R-:W-:Y:S01]  /*9680*/  IMAD.SHL.U32 R30, R186, 0x40, RZ ;  /* 0x00000040ba1e7824 */ /* 0x000fe200078e00ff */
[----:B------:R-:W-:Y:S01]  /*9690*/  ISETP.GE.U32.AND P1, PT, R194, R4, PT ;  /* 0x00000004c200720c */ /* 0x000fe20003f26070 */
[----:B------:R2:W-:Y:S01]  /*96a0*/  ST.E.U16 [R32.64], R31 ;  /* 0x0000001f20007985 */ /* 0x0005e2000c101504 */
[----:B------:R-:W-:Y:S01]  /*96b0*/  LOP3.LUT R4, R2, 0xff, RZ, 0xc0, !PT ;  /* 0x000000ff02047812 */ /* 0x000fe200078ec0ff */
[----:B------:R-:W-:Y:S01]  /*96c0*/  @!P4 HFMA2.BF16_V2 R143, -RZ.H0_H0, RZ.H0_H0, -R15.H0_H0 ;  /* 0x200000ffff8fc231 */ /* 0x000fe2000034090f */
[----:B------:R-:W-:Y:S01]  /*96d0*/  PRMT R131, R16, 0x5410, R15 ;  /* 0x0000541010837816 */ /* 0x000fe2000000000f */
[----:B------:R-:W-:Y:S01]  /*96e0*/  ST.E.U16 [R32.64+0x2], R49 ;  /* 0x0000023120007985 */ /* 0x000fe2000c101504 */
[----:B------:R-:W-:Y:S01]  /*96f0*/  @!P2 PRMT R16, R142, 0x5410, RZ ;  /* 0x000054108e10a816 */ /* 0x000fe200000000ff */
[----:B------:R-:W-:Y:S01]  /*9700*/  FADD.FTZ R97, R87, R27 ;  /* 0x0000001b57617221 */ /* 0x000fe20000010000 */
[----:B------:R-:W-:Y:S01]  /*9710*/  ISETP.GE.U32.AND P2, PT, R194, R4, PT ;  /* 0x00000004c200720c */ /* 0x000fe20003f46070 */
[----:B------:R-:W-:Y:S01]  /*9720*/  IMAD R28, R186, 0x48, RZ ;  /* 0x00000048ba1c7824 */ /* 0x000fe200078e02ff */
[----:B------:R-:W-:-:S02]  /*9730*/  LOP3.LUT R4, R2, 0xffff, RZ, 0xc0, !PT ;  /* 0x0000ffff02047812 */ /* 0x000fc400078ec0ff */
[----:B------:R-:W-:Y:S02]  /*9740*/  @!P4 PRMT R15, R143, 0x5410, RZ ;  /* 0x000054108f0fc816 */ /* 0x000fe400000000ff */
[----:B------:R-:W-:Y:S02]  /*9750*/  SHF.R.U32.HI R4, RZ, 0x8, R4 ;  /* 0x00000008ff047819 */ /* 0x000fe40000011604 */
[----:B------:R-:W-:Y:S02]  /*9760*/  @!P0 PRMT R14, R140, 0x5410, RZ ;  /* 0x000054108c0e8816 */ /* 0x000fe400000000ff */
[----:B------:R-:W-:Y:S02]  /*9770*/  LOP3.LUT R4, R4, 0xffff, RZ, 0xc0, !PT ;  /* 0x0000ffff04047812 */ /* 0x000fe400078ec0ff */
[C---:B------:R-:W-:Y:S02]  /*9780*/  ISETP.GE.U32.AND P0, PT, R194.reuse, R12, PT ;  /* 0x0000000cc200720c */ /* 0x040fe40003f06070 */
[----:B------:R-:W-:-:S02]  /*9790*/  ISETP.GE.U32.AND P4, PT, R194, R4, PT ;  /* 0x00000004c200720c */ /* 0x000fc40003f86070 */
[----:B------:R-:W-:Y:S02]  /*97a0*/  F2FP.BF16.PACK_AB R12, R243, R242 ;  /* 0x000000f2f30c723e */ /* 0x000fe400000010ff */
[----:B------:R-:W-:Y:S01]  /*97b0*/  SHF.R.U32.HI R4, RZ, 0x8, R29 ;  /* 0x00000008ff047819 */ /* 0x000fe2000001161d */
[----:B------:R-:W-:Y:S01]  /*97c0*/  IMAD.WIDE R28, R28, 0x2, R34 ;  /* 0x000000021c1c7825 */ /* 0x000fe200078e0222 */
[----:B------:R-:W-:Y:S01]  /*97d0*/  PRMT R11, R12, 0x7632, R11 ;  /* 0x000076320c0b7816 */ /* 0x000fe2000000000b */
[----:B------:R-:W-:Y:S01]  /*97e0*/  @!P2 HFMA2.BF16_V2 R145, -RZ.H0_H0, RZ.H0_H0, -R12.H0_H0 ;  /* 0x200000ffff91a231 */ /* 0x000fe2000034090c */
[----:B------:R-:W-:Y:S01]  /*97f0*/  LOP3.LUT R4, R4, 0xffff, RZ, 0xc0, !PT ;  /* 0x0000ffff04047812 */ /* 0x000fe200078ec0ff */
[----:B--2---:R-:W-:Y:S01]  /*9800*/  IMAD.WIDE R30, R30, 0x2, R34 ;  /* 0x000000021e1e7825 */ /* 0x004fe200078e0222 */
[----:B------:R-:W-:Y:S02]  /*9810*/  PRMT R130, R12, 0x5410, R11 ;  /* 0x000054100c827816 */ /* 0x000fe4000000000b */
[----:B------:R-:W-:Y:S01]  /*9820*/  @!P2 PRMT R12, R145, 0x5410, RZ ;  /* 0x00005410910ca816 */ /* 0x000fe200000000ff */
[----:B------:R-:W-:Y:S01]  /*9830*/  @!P4 HFMA2.BF16_V2 R144, -RZ.H0_H0, RZ.H0_H0, -R11.H0_H0 ;  /* 0x200000ffff90c231 */ /* 0x000fe2000034090b */
[----:B------:R-:W-:Y:S01]  /*9840*/  ISETP.GE.U32.AND P2, PT, R194, R4, PT ;  /* 0x00000004c200720c */ /* 0x000fe20003f46070 */
[----:B------:R2:W-:Y:S01]  /*9850*/  ST.E.U16 [R30.64], R26 ;  /* 0x0000001a1e007985 */ /* 0x0005e2000c101504 */
[----:B------:R-:W-:Y:S01]  /*9860*/  SHF.R.U32.HI R4, RZ, 0x18, R2 ;  /* 0x00000018ff047819 */ /* 0x000fe20000011602 */
[----:B------:R-:W-:Y:S01]  /*9870*/  IMAD.MOV.U32 R145, RZ, RZ, R232 ;  /* 0x000000ffff917224 */ /* 0x000fe200078e00e8 */
[----:B------:R-:W-:Y:S01]  /*9880*/  PRMT R80, R8, 0x5410, R6 ;  /* 0x0000541008507816 */ /* 0x000fe20000000006 */
[----:B------:R-:W-:Y:S01]  /*9890*/  FADD.FTZ R6, R181, R10 ;  /* 0x0000000ab5067221 */ /* 0x000fe20000010000 */
[----:B------:R-:W-:Y:S01]  /*98a0*/  F2FP.BF16.PACK_AB R8, R241, R240 ;  /* 0x000000f0f108723e */ /* 0x000fe200000010ff */
[----:B------:R3:W-:Y:S01]  /*98b0*/  ST.E.U16 [R30.64+0x2], R20 ;  /* 0x000002141e007985 */ /* 0x0007e2000c101504 */
[----:B------:R-:W-:Y:S01]  /*98c0*/  @!P4 PRMT R11, R144, 0x5410, RZ ;  /* 0x00005410900bc816 */ /* 0x000fe200000000ff */
[----:B------:R-:W-:Y:S01]  /*98d0*/  FADD.FTZ R96, R182, R6 ;  /* 0x00000006b6607221 */ /* 0x000fe20000010000 */
[----:B------:R-:W-:Y:S01]  /*98e0*/  ISETP.GE.U32.AND P4, PT, R194, R4, PT ;  /* 0x00000004c200720c */ /* 0x000fe20003f86070 */
[----:B------:R-:W-:Y:S01]  /*98f0*/  @!P3 HFMA2.BF16_V2 R146, -RZ.H0_H0, RZ.H0_H0, -R8.H0_H0 ;  /* 0x200000ffff92b231 */ /* 0x000fe20000340908 */
[--C-:B------:R-:W-:Y:S01]  /*9900*/  SHF.R.U32.HI R4, RZ, 0x10, R2.reuse ;  /* 0x00000010ff047819 */ /* 0x100fe20000011602 */
[----:B------:R-:W-:Y:S01]  /*9910*/  IMAD.MOV.U32 R182, RZ, RZ, R223 ;  /* 0x000000ffffb67224 */ /* 0x000fe200078e00df */
[----:B-1----:R-:W-:Y:S01]  /*9920*/  F2FP.BF16.PACK_AB R10, R239, R238 ;  /* 0x000000eeef0a723e */ /* 0x002fe200000010ff */
[----:B------:R-:W-:Y:S01]  /*9930*/  IMAD.WIDE.U32 R222, R173, -0x326172a9, RZ ;  /* 0xcd9e8d57adde7825 */ /* 0x000fe200078e00ff */
[----:B------:R-:W-:Y:S01]  /*9940*/  PRMT R2, R8, 0x7632, R2 ;  /* 0x0000763208027816 */ /* 0x000fe20000000002 */
[----:B------:R-:W1:Y:S01]  /*9950*/  MUFU.EX2 R232, R126 ;  /* 0x0000007e00e87308 */ /* 0x000e620000000800 */
[----:B------:R-:W-:Y:S01]  /*9960*/  LOP3.LUT R4, R4, 0xff, RZ, 0xc0, !PT ;  /* 0x000000ff04047812 */ /* 0x000fe200078ec0ff */
[----:B------:R-:W-:Y:S01]  /*9970*/  @!P1 HFMA2.BF16_V2 R148, -RZ.H0_H0, RZ.H0_H0, -R10.H0_H0 ;  /* 0x200000ffff949231 */ /* 0x000fe2000034090a */
[----:B------:R-:W-:Y:S01]  /*9980*/  PRMT R9, R10, 0x7632, R9 ;  /* 0x000076320a097816 */ /* 0x000fe20000000009 */
[----:B------:R-:W-:Y:S01]  /*9990*/  @!P2 HFMA2.BF16_V2 R147, -RZ.H0_H0, RZ.H0_H0, -R2.H0_H0 ;  /* 0x200000ffff93a231 */ /* 0x000fe20000340902 */
[----:B------:R-:W-:Y:S01]  /*99a0*/  PRMT R129, R8, 0x5410, R2 ;  /* 0x0000541008817816 */ /* 0x000fe20000000002 */
[----:B------:R-:W-:Y:S01]  /*99b0*/  IMAD.MOV.U32 R144, RZ, RZ, R231 ;  /* 0x000000ffff907224 */ /* 0x000fe200078e00e7 */
[----:B------:R-:W-:Y:S01]  /*99c0*/  @!P3 PRMT R8, R146, 0x5410, RZ ;  /* 0x000054109208b816 */ /* 0x000fe200000000ff */
[----:B------:R-:W-:Y:S01]  /*99d0*/  @!P0 HFMA2.BF16_V2 R149, -RZ.H0_H0, RZ.H0_H0, -R9.H0_H0 ;  /* 0x200000ffff958231 */ /* 0x000fe20000340909 */
[----:B------:R-:W-:Y:S01]  /*99e0*/  ISETP.GE.U32.AND P3, PT, R194, R4, PT ;  /* 0x00000004c200720c */ /* 0x000fe20003f66070 */
[----:B------:R-:W-:Y:S01]  /*99f0*/  IMAD.MOV.U32 R146, RZ, RZ, R230 ;  /* 0x000000ffff927224 */ /* 0x000fe200078e00e6 */
[----:B------:R-:W-:Y:S01]  /*9a00*/  LOP3.LUT R4, R163, R221, R222, 0x96, !PT ;  /* 0x000000dda3047212 */ /* 0x000fe200078e96de */
[----:B------:R-:W-:Y:S01]  /*9a10*/  ST.E.U16 [R28.64], R37 ;  /* 0x000000251c007985 */ /* 0x000fe2000c101504 */
[----:B------:R-:W-:Y:S01]  /*9a20*/  LOP3.LUT R5, R188, R223, RZ, 0x3c, !PT ;  /* 0x000000dfbc057212 */ /* 0x000fe200078e3cff */
[----:B------:R-:W-:Y:S01]  /*9a30*/  IMAD.SHL.U32 R188, R0, 0x2, RZ ;  /* 0x0000000200bc7824 */ /* 0x000fe200078e00ff */
[----:B------:R-:W-:Y:S01]  /*9a40*/  PRMT R128, R10, 0x5410, R9 ;  /* 0x000054100a807816 */ /* 0x000fe20000000009 */
[----:B--2---:R-:W-:Y:S01]  /*9a50*/  IMAD.WIDE.U32 R26, R4, -0x2daee0ad, RZ ;  /* 0xd2511f53041a7825 */ /* 0x004fe200078e00ff */
[----:B------:R-:W-:Y:S01]  /*9a60*/  @!P2 PRMT R2, R147, 0x5410, RZ ;  /* 0x000054109302a816 */ /* 0x000fe200000000ff */
[----:B------:R2:W-:Y:S01]  /*9a70*/  ST.E.U16 [R28.64+0x2], R36 ;  /* 0x000002241c007985 */ /* 0x0005e2000c101504 */
[----:B------:R-:W-:Y:S01]  /*9a80*/  @!P1 PRMT R10, R148, 0x5410, RZ ;  /* 0x00005410940a9816 */ /* 0x000fe200000000ff */
[----:B------:R-:W-:Y:S01]  /*9a90*/  IMAD.MOV.U32 R147, RZ, RZ, R190 ;  /* 0x000000ffff937224 */ /* 0x000fe200078e00be */
[----:B------:R-:W-:Y:S01]  /*9aa0*/  @!P0 PRMT R9, R149, 0x5410, RZ ;  /* 0x0000541095098816 */ /* 0x000fe200000000ff */
[----:B------:R-:W-:Y:S01]  /*9ab0*/  IMAD.WIDE.U32 R148, R5, -0x2daee0ad, RZ ;  /* 0xd2511f5305947825 */ /* 0x000fe200078e00ff */
[----:B---3--:R-:W-:Y:S01]  /*9ac0*/  LOP3.LUT R20, R39, R180, R26, 0x96, !PT ;  /* 0x000000b427147212 */ /* 0x008fe200078e961a */
[----:B------:R-:W-:Y:S01]  /*9ad0*/  ST.E.U16 [R34.64+0x10], R73 ;  /* 0x0000104922007985 */ /* 0x000fe2000c101504 */
[----:B-1----:R-:W-:Y:S01]  /*9ae0*/  F2FP.BF16.PACK_AB R7, R232, R106 ;  /* 0x0000006ae807723e */ /* 0x002fe200000010ff */
[----:B------:R-:W-:Y:S01]  /*9af0*/  IMAD R190, R3, 0x2, R188 ;  /* 0x0000000203be7824 */ /* 0x000fe200078e02bc */
[----:B------:R-:W-:Y:S01]  /*9b00*/  LOP3.LUT R26, R27, R147, R148, 0x96, !PT ;  /* 0x000000931b1a7212 */ /* 0x000fe200078e9694 */
[----:B------:R1:W-:Y:S01]  /*9b10*/  ST.E.U16 [R34.64+0x12], R50 ;  /* 0x0000123222007985 */ /* 0x0003e2000c101504 */
[----:B------:R-:W-:Y:S01]  /*9b20*/  LOP3.LUT R4, R149, R153, R226, 0x96, !PT ;  /* 0x0000009995047212 */ /* 0x000fe200078e96e2 */
[----:B------:R-:W-:Y:S01]  /*9b30*/  @!P3 HFMA2.BF16_V2 R151, -RZ.H0_H0, RZ.H0_H0, -R7.H0_H0 ;  /* 0x200000ffff97b231 */ /* 0x000fe20000340907 */
[C---:B------:R-:W-:Y:S01]  /*9b40*/  PRMT R6, R7.reuse, 0x7632, R6 ;  /* 0x0000763207067816 */ /* 0x040fe20000000006 */
[----:B------:R-:W-:Y:S01]  /*9b50*/  IMAD.WIDE.U32 R26, R26, -0x326172a9, RZ ;  /* 0xcd9e8d571a1a7825 */ /* 0x000fe200078e00ff */
[----:B------:R-:W-:Y:S02]  /*9b60*/  ST.E.U16 [R32.64+0x10], R74 ;  /* 0x0000104a20007985 */ /* 0x000fe4000c101504 */
[----:B------:R-:W-:Y:S01]  /*9b70*/  PRMT R111, R7, 0x5410, R6 ;  /* 0x00005410076f7816 */ /* 0x000fe20000000006 */
[----:B------:R-:W-:Y:S01]  /*9b80*/  IMAD.WIDE.U32 R230, R4, -0x326172a9, RZ ;  /* 0xcd9e8d5704e67825 */ /* 0x000fe200078e00ff */
[----:B------:R-:W-:Y:S01]  /*9b90*/  ST.E.U16 [R32.64+0x12], R78 ;  /* 0x0000124e20007985 */ /* 0x000fe2000c101504 */
[----:B------:R-:W-:Y:S01]  /*9ba0*/  @!P4 HFMA2.BF16_V2 R150, -RZ.H0_H0, RZ.H0_H0, -R6.H0_H0 ;  /* 0x200000ffff96c231 */ /* 0x000fe20000340906 */
[----:B------:R-:W-:Y:S01]  /*9bb0*/  @!P3 PRMT R7, R151, 0x5410, RZ ;  /* 0x000054109707b816 */ /* 0x000fe200000000ff */
[----:B------:R-:W-:Y:S01]  /*9bc0*/  IMAD.MOV.U32 R181, RZ, RZ, R187 ;  /* 0x000000ffffb57224 */ /* 0x000fe200078e00bb */
[----:B------:R-:W-:Y:S01]  /*9bd0*/  LOP3.LUT R4, R27, R182, R230, 0x96, !PT ;  /* 0x000000b61b047212 */ /* 0x000fe200078e96e6 */
[----:B------:R-:W-:Y:S01]  /*9be0*/  ST.E.U16 [R30.64+0x10], R48 ;  /* 0x000010301e007985 */ /* 0x000fe2000c101504 */
[----:B------:R-:W-:Y:S01]  /*9bf0*/  @!P4 PRMT R6, R150, 0x5410, RZ ;  /* 0x000054109606c816 */ /* 0x000fe200000000ff */
[----:B------:R-:W-:-:S02]  /*9c00*/  IMAD.MOV.U32 R150, RZ, RZ, R184 ;  /* 0x000000ffff967224 */ /* 0x000fc400078e00b8 */
[----:B------:R-:W-:Y:S01]  /*9c10*/  IMAD.WIDE.U32 R4, R4, -0x2daee0ad, RZ ;  /* 0xd2511f5304047825 */ /* 0x000fe200078e00ff */
[----:B------:R-:W-:Y:S03]  /*9c20*/  ST.E.U16 [R30.64+0x12], R47 ;  /* 0x0000122f1e007985 */ /* 0x000fe6000c101504 */
[----:B--2---:R-:W-:Y:S01]  /*9c30*/  IMAD.WIDE.U32 R36, R20, -0x326172a9, RZ ;  /* 0xcd9e8d5714247825 */ /* 0x004fe200078e00ff */
[----:B------:R-:W-:Y:S01]  /*9c40*/  LOP3.LUT R27, R5, R144, R38, 0x96, !PT ;  /* 0x00000090051b7212 */ /* 0x000fe200078e9626 */
[----:B------:R-:W-:Y:S02]  /*9c50*/  ST.E.U16 [R28.64+0x10], R46 ;  /* 0x0000102e1c007985 */ /* 0x000fe4000c101504 */
[----:B------:R-:W-:Y:S01]  /*9c60*/  IMAD.MOV.U32 R151, RZ, RZ, R185 ;  /* 0x000000ffff977224 */ /* 0x000fe200078e00b9 */
        /* <DEDUP_REMOVED lines=8> */
[----:B------:R-:W-:Y:S03]  /*9cf0*/  ST.E.U16 [R32.64+0x20], R71 ;  /* 0x0000204720007985 */ /* 0x000fe6000c101504 */
[----:B------:R-:W-:Y:S01]  /*9d00*/  IMAD.WIDE.U32 R4, R4, -0x326172a9, RZ ;  /* 0xcd9e8d5704047825 */ /* 0x000fe200078e00ff */
[----:B------:R-:W-:Y:S04]  /*9d10*/  ST.E.U16 [R32.64+0x22], R72 ;  /* 0x0000224820007985 */ /* 0x000fe8000c101504 */
[----:B------:R-:W-:Y:S01]  /*9d20*/  ST.E.U16 [R30.64+0x20], R43 ;  /* 0x0000202b1e007985 */ /* 0x000fe2000c101504 */
[----:B------:R-:W-:-:S02]  /*9d30*/  LOP3.LUT R20, R5, R105, R26, 0x96, !PT ;  /* 0x0000006905147212 */ /* 0x000fc400078e961a */
[C---:B------:R-:W-:Y:S01]  /*9d40*/  LOP3.LUT R27, R4.reuse, 0xffff, RZ, 0xc0, !PT ;  /* 0x0000ffff041b7812 */ /* 0x040fe200078ec0ff */
[----:B------:R-:W-:Y:S01]  /*9d50*/  ST.E.U16 [R30.64+0x22], R42 ;  /* 0x0000222a1e007985 */ /* 0x000fe2000c101504 */
[----:B-1----:R-:W-:Y:S02]  /*9d60*/  LOP3.LUT R50, R4, 0xff, RZ, 0xc0, !PT ;  /* 0x000000ff04327812 */ /* 0x002fe400078ec0ff */
[--C-:B------:R-:W-:Y:S01]  /*9d70*/  SHF.R.U32.HI R39, RZ, 0x10, R4.reuse ;  /* 0x00000010ff277819 */ /* 0x100fe20000011604 */
[----:B------:R-:W-:Y:S01]  /*9d80*/  ST.E.U16 [R28.64+0x20], R41 ;  /* 0x000020291c007985 */ /* 0x000fe2000c101504 */
[----:B------:R-:W-:Y:S01]  /*9d90*/  SHF.R.U32.HI R49, RZ, 0x18, R4 ;  /* 0x00000018ff317819 */ /* 0x000fe20000011604 */
[----:B------:R-:W-:Y:S01]  /*9da0*/  IMAD.WIDE.U32 R4, R36, -0x2daee0ad, RZ ;  /* 0xd2511f5324047825 */ /* 0x000fe200078e00ff */
[----:B------:R-:W-:Y:S01]  /*9db0*/  SHF.R.U32.HI R3, RZ, 0x10, R20 ;  /* 0x00000010ff037819 */ /* 0x000fe20000011614 */
[----:B------:R-:W-:Y:S03]  /*9dc0*/  ST.E.U16 [R28.64+0x22], R40 ;  /* 0x000022281c007985 */ /* 0x000fe6000c101504 */
[C---:B------:R-:W-:Y:S01]  /*9dd0*/  LOP3.LUT R26, R4.reuse, 0xffff, RZ, 0xc0, !PT ;  /* 0x0000ffff041a7812 */ /* 0x040fe200078ec0ff */
[----:B------:R-:W-:Y:S01]  /*9de0*/  ST.E.U16 [R34.64+0x30], R70 ;  /* 0x0000304622007985 */ /* 0x000fe2000c101504 */
[----:B------:R-:W-:-:S02]  /*9df0*/  LOP3.LUT R37, R4, 0xff, RZ, 0xc0, !PT ;  /* 0x000000ff04257812 */ /* 0x000fc400078ec0ff */
[----:B------:R-:W-:Y:S01]  /*9e00*/  SHF.R.U32.HI R0, RZ, 0x8, R26 ;  /* 0x00000008ff007819 */ /* 0x000fe2000001161a */
[----:B------:R1:W-:Y:S01]  /*9e10*/  ST.E.U16 [R34.64+0x32], R69 ;  /* 0x0000324522007985 */ /* 0x0003e2000c101504 */
[----:B------:R-:W-:Y:S02]  /*9e20*/  LOP3.LUT R36, R5, R181, R38, 0x96, !PT ;  /* 0x000000b505247212 */ /* 0x000fe400078e9626 */
[----:B------:R-:W-:Y:S01]  /*9e30*/  LOP3.LUT R5, R82, 0xff, RZ, 0xc0, !PT ;  /* 0x000000ff52057812 */ /* 0x000fe200078ec0ff */
[----:B------:R-:W-:Y:S01]  /*9e40*/  ST.E.U16 [R32.64+0x30], R67 ;  /* 0x0000304320007985 */ /* 0x000fe2000c101504 */
[--C-:B------:R-:W-:Y:S02]  /*9e50*/  SHF.R.U32.HI R38, RZ, 0x10, R4.reuse ;  /* 0x00000010ff267819 */ /* 0x100fe40000011604 */
[----:B------:R-:W-:Y:S01]  /*9e60*/  SHF.R.U32.HI R73, RZ, 0x18, R4 ;  /* 0x00000018ff497819 */ /* 0x000fe20000011604 */
[----:B------:R-:W-:Y:S01]  /*9e70*/  ST.E.U16 [R32.64+0x32], R68 ;  /* 0x0000324420007985 */ /* 0x000fe2000c101504 */
[----:B------:R-:W-:-:S02]  /*9e80*/  SHF.R.U32.HI R4, RZ, 0x8, R27 ;  /* 0x00000008ff047819 */ /* 0x000fc4000001161b */
[----:B------:R-:W-:Y:S01]  /*9e90*/  LOP3.LUT R3, R3, 0xff, RZ, 0xc0, !PT ;  /* 0x000000ff03037812 */ /* 0x000fe200078ec0ff */
        /* <DEDUP_REMOVED lines=29> */
[----:B------:R3:W-:Y:S04]  /*a070*/  ST.E.U16 [R28.64+0x62], R6 ;  /* 0x000062061c007985 */ /* 0x0007e8000c101504 */
[----:B------:R-:W-:Y:S04]  /*a080*/  ST.E.U16 [R34.64+0x70], R54 ;  /* 0x0000703622007985 */ /* 0x000fe8000c101504 */
[----:B------:R-:W-:Y:S04]  /*a090*/  ST.E.U16 [R34.64+0x72], R53 ;  /* 0x0000723522007985 */ /* 0x000fe8000c101504 */
[----:B------:R-:W-:Y:S04]  /*a0a0*/  ST.E.U16 [R32.64+0x70], R52 ;  /* 0x0000703420007985 */ /* 0x000fe8000c101504 */
[----:B------:R-:W-:Y:S01]  /*a0b0*/  ST.E.U16 [R32.64+0x72], R51 ;  /* 0x0000723320007985 */ /* 0x000fe2000c101504 */
[----:B-1----:R-:W-:-:S03]  /*a0c0*/  PRMT R11, R37, 0x5410, R0 ;  /* 0x00005410250b7816 */ /* 0x002fc60000000000 */
[----:B------:R1:W-:Y:S01]  /*a0d0*/  ST.E.U16 [R30.64+0x70], R8 ;  /* 0x000070081e007985 */ /* 0x0003e2000c101504 */
[----:B------:R-:W-:Y:S02]  /*a0e0*/  LOP3.LUT R0, R20, 0xffff, RZ, 0xc0, !PT ;  /* 0x0000ffff14007812 */ /* 0x000fe400078ec0ff */
[----:B--2---:R-:W-:Y:S01]  /*a0f0*/  LOP3.LUT R7, R45, 0xff, RZ, 0xc0, !PT ;  /* 0x000000ff2d077812 */ /* 0x004fe200078ec0ff */
[----:B------:R2:W-:Y:S01]  /*a100*/  ST.E.U16 [R30.64+0x72], R2 ;  /* 0x000072021e007985 */ /* 0x0005e2000c101504 */
[----:B---3--:R-:W-:-:S03]  /*a110*/  SHF.R.U32.HI R6, RZ, 0x8, R81 ;  /* 0x00000008ff067819 */ /* 0x008fc60000011651 */
[----:B------:R-:W-:Y:S01]  /*a120*/  ST.E.U16 [R28.64+0x70], R10 ;  /* 0x0000700a1c007985 */ /* 0x000fe2000c101504 */
[----:B------:R-:W-:-:S03]  /*a130*/  PRMT R16, R84, 0x5410, R6 ;  /* 0x0000541054107816 */ /* 0x000fc60000000006 */
[----:B------:R3:W-:Y:S01]  /*a140*/  ST.E.U16 [R28.64+0x72], R9 ;  /* 0x000072091c007985 */ /* 0x0007e2000c101504 */
[----:B------:R-:W-:-:S03]  /*a150*/  LOP3.LUT R6, R20, 0xff, RZ, 0xc0, !PT ;  /* 0x000000ff14067812 */ /* 0x000fc600078ec0ff */
[----:B------:R-:W-:Y:S04]  /*a160*/  LDSM.16.MT88.4 R120, [R190+0x9000] ;  /* 0x00900000be78783b */ /* 0x000fe80000004200 */
[----:B------:R-:W4:Y:S04]  /*a170*/  LDSM.16.MT88.4 R116, [R188+0x9000] ;  /* 0x00900000bc74783b */ /* 0x000f280000004200 */
[----:B------:R-:W5:Y:S01]  /*a180*/  LDSM.16.MT88.4 R112, [R188+0xa000] ;  /* 0x00a00000bc70783b */ /* 0x000f620000004200 */
[----:B-1----:R-:W-:-:S03]  /*a190*/  PRMT R8, R50, 0x5410, R4 ;  /* 0x0000541032087816 */ /* 0x002fc60000000004 */
[----:B------:R-:W-:Y:S01]  /*a1a0*/  STL.64 [R1+0xb0], R222 ;  /* 0x0000b0de01007387 */ /* 0x000fe20000100a00 */
[----:B------:R-:W-:Y:S02]  /*a1b0*/  SHF.R.U32.HI R4, RZ, 0x18, R20 ;  /* 0x00000018ff047819 */ /* 0x000fe40000011614 */
[----:B--2---:R-:W-:Y:S01]  /*a1c0*/  LOP3.LUT R2, R39, 0xff, RZ, 0xc0, !PT ;  /* 0x000000ff27027812 */ /* 0x004fe200078ec0ff */
[----:B------:R-:W-:Y:S04]  /*a1d0*/  LDSM.16.MT88.4 R52, [R188+0xb000] ;  /* 0x00b00000bc34783b */ /* 0x000fe80000004200 */
[----:B------:R-:W-:Y:S01]  /*a1e0*/  STL.64 [R1+0xa8], R148 ;  /* 0x0000a89401007387 */ /* 0x000fe20000100a00 */
[----:B---3--:R-:W-:Y:S02]  /*a1f0*/  PRMT R9, R2, 0x5410, R49 ;  /* 0x0000541002097816 */ /* 0x008fe40000000031 */
[----:B------:R-:W-:-:S04]  /*a200*/  LOP3.LUT R2, R45, 0xffff, RZ, 0xc0, !PT ;  /* 0x0000ffff2d027812 */ /* 0x000fc800078ec0ff */
[----:B------:R-:W-:Y:S02]  /*a210*/  SHF.R.U32.HI R5, RZ, 0x8, R2 ;  /* 0x00000008ff057819 */ /* 0x000fe40000011602 */
[----:B------:R-:W-:Y:S01]  /*a220*/  SHF.R.U32.HI R2, RZ, 0x8, R0 ;  /* 0x00000008ff027819 */ /* 0x000fe20000011600 */
[--C-:B------:R-:W-:Y:S01]  /*a230*/  HSET2.LE.AND R0, R80, R69.reuse, PT ;  /* 0x0000004550007233 */ /* 0x100fe20003803000 */
[----:B------:R-:W-:Y:S01]  /*a240*/  PRMT R10, R7, 0x5410, R5 ;  /* 0x00005410070a7816 */ /* 0x000fe20000000005 */
[----:B------:R-:W-:Y:S01]  /*a250*/  LDSM.16.MT88.4 R80, [R190+0xa000] ;  /* 0x00a00000be50783b */ /* 0x000fe20000004200 */
[----:B------:R-:W-:Y:S01]  /*a260*/  PRMT R6, R6, 0x5410, R2 ;  /* 0x0000541006067816 */ /* 0x000fe20000000002 */
[--C-:B------:R-:W-:Y:S01]  /*a270*/  HSET2.LE.AND R2, R79, R69.reuse, PT ;  /* 0x000000454f027233 */ /* 0x100fe20003803000 */
[----:B------:R-:W-:Y:S01]  /*a280*/  LOP3.LUT R24, R171, R0, RZ, 0xc0, !PT ;  /* 0x00000000ab187212 */ /* 0x000fe200078ec0ff */
[--C-:B------:R-:W-:Y:S01]  /*a290*/  HSET2.LE.AND R0, R9, R69.reuse, PT ;  /* 0x0000004509007233 */ /* 0x100fe20003803000 */
[----:B------:R-:W-:Y:S01]  /*a2a0*/  PRMT R5, R3, 0x5410, R4 ;  /* 0x0000541003057816 */ /* 0x000fe20000000004 */
[--C-:B------:R-:W-:Y:S01]  /*a2b0*/  HSET2.LE.AND R3, R86, R69.reuse, PT ;  /* 0x0000004556037233 */ /* 0x100fe20003803000 */
[----:B------:R-:W-:Y:S01]  /*a2c0*/  LOP3.LUT R25, R168, R2, RZ, 0xc0, !PT ;  /* 0x00000002a8197212 */ /* 0x000fe200078ec0ff */
[--C-:B------:R-:W-:Y:S01]  /*a2d0*/  HSET2.LE.AND R2, R8, R69.reuse, PT ;  /* 0x0000004508027233 */ /* 0x100fe20003803000 */
[----:B------:R-:W-:Y:S01]  /*a2e0*/  LOP3.LUT R15, R91, R0, RZ, 0xc0, !PT ;  /* 0x000000005b0f7212 */ /* 0x000fe200078ec0ff */
[--C-:B------:R-:W-:Y:S01]  /*a2f0*/  HSET2.LE.AND R4, R85, R69.reuse, PT ;  /* 0x0000004555047233 */ /* 0x100fe20003803000 */
[----:B------:R-:W1:Y:S01]  /*a300*/  LDSM.16.MT88.4 R88, [R190+0x9400] ;  /* 0x00940000be58783b */ /* 0x000e620000004200 */
[----:B------:R-:W-:Y:S01]  /*a310*/  LOP3.LUT R26, R167, R3, RZ, 0xc0, !PT ;  /* 0x00000003a71a7212 */ /* 0x000fe200078ec0ff */
[--C-:B------:R-:W-:Y:S01]  /*a320*/  HSET2.LE.AND R3, R6, R69.reuse, PT ;  /* 0x0000004506037233 */ /* 0x100fe20003803000 */
[----:B------:R-:W-:Y:S01]  /*a330*/  LOP3.LUT R14, R94, R2, RZ, 0xc0, !PT ;  /* 0x000000025e0e7212 */ /* 0x000fe200078ec0ff */
[----:B------:R-:W2:Y:S01]  /*a340*/  LDSM.16.MT88.4 R84, [R188+0x9400] ;  /* 0x00940000bc54783b */ /* 0x000ea20000004200 */
[----:B------:R-:W-:Y:S01]  /*a350*/  LOP3.LUT R27, R165, R4, RZ, 0xc0, !PT ;  /* 0x00000004a51b7212 */ /* 0x000fe200078ec0ff */
[----:B------:R-:W-:Y:S01]  /*a360*/  HSET2.LE.AND R2, R5, R69, PT ;  /* 0x0000004505027233 */ /* 0x000fe20003803000 */
[----:B------:R-:W-:Y:S01]  /*a370*/  LOP3.LUT R12, R104, R3, RZ, 0xc0, !PT ;  /* 0x00000003680c7212 */ /* 0x000fe200078ec0ff */
[----:B------:R-:W3:Y:S01]  /*a380*/  LDSM.16.MT88.4 R76, [R188+0xa400] ;  /* 0x00a40000bc4c783b */ /* 0x000ee20000004200 */
[----:B------:R-:W-:-:S02]  /*a390*/  SHF.R.U32.HI R3, RZ, 0x10, R45 ;  /* 0x00000010ff037819 */ /* 0x000fc4000001162d */
[----:B------:R-:W-:Y:S01]  /*a3a0*/  LOP3.LUT R13, R99, R2, RZ, 0xc0, !PT ;  /* 0x00000002630d7212 */ /* 0x000fe200078ec0ff */
[-C--:B----4-:R-:W-:Y:S01]  /*a3b0*/  HMMA.16816.F32.BF16 R48, R24, R116.reuse, RZ ;  /* 0x000000741830723c */ /* 0x090fe200000418ff */
[----:B------:R-:W-:Y:S02]  /*a3c0*/  LOP3.LUT R5, R38, 0xff, RZ, 0xc0, !PT ;  /* 0x000000ff26057812 */ /* 0x000fe400078ec0ff */
[C---:B------:R-:W-:Y:S02]  /*a3d0*/  LOP3.LUT R0, R36.reuse, 0xffff, RZ, 0xc0, !PT ;  /* 0x0000ffff24007812 */ /* 0x040fe400078ec0ff */
[----:B------:R-:W-:Y:S02]  /*a3e0*/  LOP3.LUT R8, R36, 0xff, RZ, 0xc0, !PT ;  /* 0x000000ff24087812 */ /* 0x000fe400078ec0ff */
[--C-:B------:R-:W-:Y:S01]  /*a3f0*/  SHF.R.U32.HI R2, RZ, 0x10, R36.reuse ;  /* 0x00000010ff027819 */ /* 0x100fe20000011624 */
[----:B------:R-:W-:Y:S01]  /*a400*/  HMMA.16816.F32.BF16 R40, R12, R116, RZ ;  /* 0x000000740c28723c */ /* 0x000fe200000418ff */
[----:B------:R-:W-:-:S02]  /*a410*/  SHF.R.U32.HI R6, RZ, 0x18, R36 ;  /* 0x00000018ff067819 */ /* 0x000fc40000011624 */
[----:B------:R-:W-:Y:S02]  /*a420*/  SHF.R.U32.HI R7, RZ, 0x18, R45 ;  /* 0x00000018ff077819 */ /* 0x000fe4000001162d */
[----:B------:R-:W-:Y:S02]  /*a430*/  LOP3.LUT R3, R3, 0xff, RZ, 0xc0, !PT ;  /* 0x000000ff03037812 */ /* 0x000fe400078ec0ff */
[----:B------:R-:W-:Y:S01]  /*a440*/  SHF.R.U32.HI R4, RZ, 0x8, R0 ;  /* 0x00000008ff047819 */ /* 0x000fe20000011600 */
[-C--:B------:R-:W-:Y:S01]  /*a450*/  HMMA.16816.F32.BF16 R36, R24, R120.reuse, RZ ;  /* 0x000000781824723c */ /* 0x080fe200000418ff */
[----:B------:R-:W-:Y:S01]  /*a460*/  LOP3.LUT R2, R2, 0xff, RZ, 0xc0, !PT ;  /* 0x000000ff02027812 */ /* 0x000fe200078ec0ff */
[--C-:B------:R-:W-:Y:S01]  /*a470*/  HSET2.LE.AND R0, R10, R69.reuse, PT ;  /* 0x000000450a007233 */ /* 0x100fe20003803000 */
[----:B------:R-:W-:Y:S02]  /*a480*/  PRMT R9, R5, 0x5410, R73 ;  /* 0x0000541005097816 */ /* 0x000fe40000000049 */
[----:B------:R-:W-:Y:S01]  /*a490*/  PRMT R3, R3, 0x5410, R7 ;  /* 0x0000541003037816 */ /* 0x000fe20000000007 */
[----:B------:R-:W4:Y:S01]  /*a4a0*/  LDSM.16.MT88.4 R72, [R190+0xa400] ;  /* 0x00a40000be48783b */ /* 0x000f220000004200 */
        /* <DEDUP_REMOVED lines=16> */
[----:B-----5:R-:W-:Y:S01]  /*a5b0*/  HMMA.16816.F32.BF16 R4, R24, R112, RZ ;  /* 0x000000701804723c */ /* 0x020fe200000418ff */
[----:B------:R-:W-:-:S02]  /*a5c0*/  LOP3.LUT R11, R92, R0, RZ, 0xc0, !PT ;  /* 0x000000005c0b7212 */ /* 0x000fc400078ec0ff */
[----:B------:R-:W-:Y:S02]  /*a5d0*/  LOP3.LUT R9, R110, R2, RZ, 0xc0, !PT ;  /* 0x000000026e097212 */ /* 0x000fe400078ec0ff */
[----:B------:R-:W-:-:S03]  /*a5e0*/  LOP3.LUT R2, R155, R227, RZ, 0x3c, !PT ;  /* 0x000000e39b027212 */ /* 0x000fc600078e3cff */
[----:B-1----:R-:W-:Y:S02]  /*a5f0*/  HMMA.16816.F32.BF16 R164, R20, R88, R36 ;  /* 0x0000005814a4723c */ /* 0x002fe40000041824 */
[----:B------:R-:W-:-:S05]  /*a600*/  IMAD.WIDE.U32 R2, R2, -0x326172a9, RZ ;  /* 0xcd9e8d5702027825 */ /* 0x000fca00078e00ff */
[-C--:B------:R-:W-:Y:S01]  /*a610*/  LOP3.LUT R0, R3, R221.reuse, R224, 0x96, !PT ;  /* 0x000000dd03007212 */ /* 0x080fe200078e96e0 */
[----:B------:R-:W-:Y:S08]  /*a620*/  HMMA.16816.F32.BF16 R36, R24, R80, RZ ;  /* 0x000000501824723c */ /* 0x000ff000000418ff */
[----:B--2---:R-:W-:Y:S08]  /*a630*/  HMMA.16816.F32.BF16 R140, R8, R84, R40 ;  /* 0x00000054088c723c */ /* 0x004ff00000041828 */
[----:B------:R-:W-:Y:S08]  /*a640*/  HMMA.16816.F32.BF16 R40, R12, R80, RZ ;  /* 0x000000500c28723c */ /* 0x000ff000000418ff */
[----:B------:R-:W-:Y:S08]  /*a650*/  HMMA.16816.F32.BF16 R132, R8, R88, R16 ;  /* 0x000000580884723c */ /* 0x000ff00000041810 */
[----:B------:R-:W-:Y:S08]  /*a660*/  HMMA.16816.F32.BF16 R16, R12, R112, RZ ;  /* 0x000000700c10723c */ /* 0x000ff000000418ff */
[C---:B---3--:R-:W-:Y:S07]  /*a670*/  HMMA.16816.F32.BF16 R184, R20.reuse, R76, R4 ;  /* 0x0000004c14b8723c */ /* 0x048fee0000041804 */
[----:B------:R-:W-:Y:S01]  /*a680*/  LOP3.LUT R6, R203, R220, R2, 0x96, !PT ;  /* 0x000000dccb067212 */ /* 0x000fe200078e9602 */
[----:B----4-:R-:W-:Y:S01]  /*a690*/  HMMA.16816.F32.BF16 R224, R20, R72, R36 ;  /* 0x0000004814e0723c */ /* 0x010fe20000041824 */
        /* <DEDUP_REMOVED lines=115> */
[----:B------:R-:W-:Y:S02]  /*add0*/  LOP3.LUT R94, R129, R49, RZ, 0xc0, !PT ;  /* 0x00000031815e7212 */ /* 0x000fe400078ec0ff */
        /* <DEDUP_REMOVED lines=10> */
[----:B------:R-:W-:Y:S08]  /*ae80*/  HMMA.16816.F32.BF16 R16, R24, R44, RZ ;  /* 0x0000002c1810723c */ /* 0x000ff000000418ff */
[----:B------:R-:W-:Y:S07]  /*ae90*/  HMMA.16816.F32.BF16 R168, R8, R40, R4 ;  /* 0x0000002808a8723c */ /* 0x000fee0000041804 */
[----:B------:R-:W-:Y:S01]  /*aea0*/  FADD.FTZ R4, R246, R3 ;  /* 0x00000003f6047221 */ /* 0x000fe20000010000 */
[----:B------:R-:W-:Y:S01]  /*aeb0*/  HSET2.LE.AND R41, R60, R69, PT ;  /* 0x000000453c297233 */ /* 0x000fe20003803000 */
[----:B------:R-:W-:-:S02]  /*aec0*/  FADD.FTZ R3, R244, R37 ;  /* 0x00000025f4037221 */ /* 0x000fc40000010000 */
[----:B------:R-:W1:Y:S01]  /*aed0*/  LDSM.16.MT88.4 R36, [R190+0xb400] ;  /* 0x00b40000be24783b */ /* 0x000e620000004200 */
[----:B------:R-:W-:Y:S02]  /*aee0*/  FADD.FTZ R5, R138, R0 ;  /* 0x000000008a057221 */ /* 0x000fe40000010000 */
[----:B------:R-:W-:Y:S02]  /*aef0*/  FADD.FTZ R0, R236, R4 ;  /* 0x00000004ec007221 */ /* 0x000fe40000010000 */
[----:B------:R-:W-:Y:S02]  /*af00*/  FADD.FTZ R40, R139, R5 ;  /* 0x000000058b287221 */ /* 0x000fe40000010000 */
[C---:B------:R-:W-:Y:S01]  /*af10*/  HMMA.16816.F32.BF16 R4, R12.reuse, R44, RZ ;  /* 0x0000002c0c04723c */ /* 0x040fe200000418ff */
[----:B------:R-:W-:Y:S02]  /*af20*/  FADD.FTZ R3, R206, R3 ;  /* 0x00000003ce037221 */ /* 0x000fe40000010000 */
        /* <DEDUP_REMOVED lines=10> */
[----:B------:R-:W-:Y:S01]  /*afd0*/  LOP3.LUT R98, R156, R3, RZ, 0xc0, !PT ;  /* 0x000000039c627212 */ /* 0x000fe200078ec0ff */
[----:B------:R-:W-:-:S02]  /*afe0*/  FADD.FTZ R105, R237, R52 ;  /* 0x00000034ed697221 */ /* 0x000fc40000010000 */
[----:B------:R-:W-:Y:S01]  /*aff0*/  FADD.FTZ R3, R249, R104 ;  /* 0x00000068f9037221 */ /* 0x000fe20000010000 */
[----:B------:R-:W-:Y:S02]  /*b000*/  LOP3.LUT R92, R130, R45, RZ, 0xc0, !PT ;  /* 0x0000002d825c7212 */ /* 0x000fe400078ec0ff */
[-C--:B-1----:R-:W-:Y:S07]  /*b010*/  HMMA.16816.F32.BF16 R176, R20, R36.reuse, R16 ;  /* 0x0000002414b0723c */ /* 0x082fee0000041810 */
[----:B------:R-:W-:Y:S01]  /*b020*/  LOP3.LUT R18, R199, R0, RZ, 0xc0, !PT ;  /* 0x00000000c7127212 */ /* 0x000fe200078ec0ff */
[----:B------:R-:W-:Y:S01]  /*b030*/  HMMA.16816.F32.BF16 R160, R8, R36, R4 ;  /* 0x0000002408a0723c */ /* 0x000fe20000041804 */
[----:B------:R-:W-:Y:S01]  /*b040*/  LOP3.LUT R19, R197, R2, RZ, 0xc0, !PT ;  /* 0x00000002c5137212 */ /* 0x000fe200078ec0ff */
[----:B------:R-:W-:-:S02]  /*b050*/  FADD.FTZ R2, R242, R110 ;  /* 0x0000006ef2027221 */ /* 0x000fc40000010000 */
[----:B------:R-:W-:-:S03]  /*b060*/  FADD.FTZ R0, R232, R106 ;  /* 0x0000006ae8007221 */ /* 0x000fc60000010000 */
[--C-:B------:R-:W-:Y:S02]  /*b070*/  HSET2.LE.AND R5, R66, R69.reuse, PT ;  /* 0x0000004542057233 */ /* 0x100fe40003803000 */
[--C-:B------:R-:W-:Y:S02]  /*b080*/  HSET2.LE.AND R6, R65, R69.reuse, PT ;  /* 0x0000004541067233 */ /* 0x100fe40003803000 */
        /* <DEDUP_REMOVED lines=16> */
[----:B------:R-:W-:-:S04]  /*b190*/  IADD3 R196, P0, R34, -0x80, RZ ;  /* 0xffffff8022c47810 */ /* 0x000fc80007f1e0ff */
[----:B------:R-:W-:Y:S01]  /*b1a0*/  IADD3.X R197, R35, -0x1, RZ, P0, !PT ;  /* 0xffffffff23c57810 */ /* 0x000fe200007fe4ff */
        /* <DEDUP_REMOVED lines=43> */
[----:B------:R-:W1:Y:S07]  /*b460*/  LDSM.16.MT88.4 R168, [R188+0x9c00] ;  /* 0x009c0000bca8783b */ /* 0x000e6e0000004200 */
[C---:B------:R-:W-:Y:S08]  /*b470*/  HMMA.16816.F32.BF16 R112, R4.reuse, R22, R156 ;  /* 0x000000160470723c */ /* 0x040ff0000004189c */
[----:B------:R-:W-:Y:S01]  /*b480*/  HMMA.16816.F32.BF16 R76, R4, R14, R152 ;  /* 0x0000000e044c723c */ /* 0x000fe20000041898 */
[----:B------:R-:W-:Y:S07]  /*b490*/  LDSM.16.MT88.4 R152, [R188+0xac00] ;  /* 0x00ac0000bc98783b */ /* 0x000fee0000004200 */
[----:B------:R-:W-:Y:S08]  /*b4a0*/  HMMA.16816.F32.BF16 R68, R16, R12, R180 ;  /* 0x0000000c1044723c */ /* 0x000ff000000418b4 */
[C---:B---3--:R-:W-:Y:S01]  /*b4b0*/  HMMA.16816.F32.BF16 R88, R4.reuse, R8, R160 ;  /* 0x000000080458723c */ /* 0x048fe200000418a0 */
[----:B------:R-:W2:Y:S07]  /*b4c0*/  LDSM.16.MT88.4 R160, [R190+0x9c00] ;  /* 0x009c0000bea0783b */ /* 0x000eae0000004200 */
[----:B------:R-:W-:Y:S01]  /*b4d0*/  HMMA.16816.F32.BF16 R48, R4, R10, R148 ;  /* 0x0000000a0430723c */ /* 0x000fe20000041894 */
[----:B------:R-:W3:Y:S07]  /*b4e0*/  LDSM.16.MT88.4 R4, [R190+0xbc00] ;  /* 0x00bc0000be04783b */ /* 0x000eee0000004200 */
[C---:B------:R-:W-:Y:S08]  /*b4f0*/  HMMA.16816.F32.BF16 R148, R16.reuse, R20, R224 ;  /* 0x000000141094723c */ /* 0x040ff000000418e0 */
[C---:B------:R-:W-:Y:S08]  /*b500*/  HMMA.16816.F32.BF16 R84, R16.reuse, R8, R176 ;  /* 0x000000081054723c */ /* 0x040ff000000418b0 */
[C---:B------:R-:W-:Y:S08]  /*b510*/  HMMA.16816.F32.BF16 R20, R16.reuse, R22, R72 ;  /* 0x000000161014723c */ /* 0x040ff00000041848 */
[C---:B------:R-:W-:Y:S08]  /*b520*/  HMMA.16816.F32.BF16 R40, R16.reuse, R14, R40 ;  /* 0x0000000e1028723c */ /* 0x040ff00000041828 */
[----:B------:R-:W-:Y:S08]  /*b530*/  HMMA.16816.F32.BF16 R24, R16, R10, R24 ;  /* 0x0000000a1018723c */ /* 0x000ff00000041818 */
[-C--:B-1----:R-:W-:Y:S08]  /*b540*/  HMMA.16816.F32.BF16 R172, R96, R168.reuse, R172 ;  /* 0x000000a860ac723c */ /* 0x082ff000000418ac */
[C---:B------:R-:W-:Y:S08]  /*b550*/  HMMA.16816.F32.BF16 R140, R92.reuse, R168, R140 ;  /* 0x000000a85c8c723c */ /* 0x040ff0000004188c */
        /* <DEDUP_REMOVED lines=9> */
[----:B---3--:R-:W-:Y:S08]  /*b5f0*/  HMMA.16816.F32.BF16 R88, R92, R4, R88 ;  /* 0x000000045c58723c */ /* 0x008ff00000041858 */
[C---:B------:R-:W-:Y:S08]  /*b600*/  HMMA.16816.F32.BF16 R164, R96.reuse, R160, R164 ;  /* 0x000000a060a4723c */ /* 0x040ff000000418a4 */
[C---:B------:R-:W-:Y:S08]  /*b610*/  HMMA.16816.F32.BF16 R156, R96.reuse, R152, R60 ;  /* 0x00000098609c723c */ /* 0x040ff0000004183c */
[C---:B------:R-:W-:Y:S08]  /*b620*/  HMMA.16816.F32.BF16 R148, R96.reuse, R144, R148 ;  /* 0x000000906094723c */ /* 0x040ff00000041894 */
[C---:B------:R-:W-:Y:S08]  /*b630*/  HMMA.16816.F32.BF16 R68, R96.reuse, R80, R68 ;  /* 0x000000506044723c */ /* 0x040ff00000041844 */
[C---:B------:R-:W-:Y:S07]  /*b640*/  HMMA.16816.F32.BF16 R84, R96.reuse, R4, R84 ;  /* 0x000000046054723c */ /* 0x040fee0000041854 */
[----:B------:R-:W-:Y:S01]  /*b650*/  FADD.FTZ R4, R252, R105 ;  /* 0x00000069fc047221 */ /* 0x000fe20000010000 */
[----:B------:R-:W-:Y:S01]  /*b660*/  HMMA.16816.F32.BF16 R168, R96, R170, R36 ;  /* 0x000000aa60a8723c */ /* 0x000fe20000041824 */
[----:B------:R-:W-:-:S02]  /*b670*/  FADD.FTZ R5, R238, R0 ;  /* 0x00000000ee057221 */ /* 0x000fc40000010000 */
[----:B------:R-:W-:Y:S02]  /*b680*/  FADD.FTZ R4, R250, R4 ;  /* 0x00000004fa047221 */ /* 0x000fe40000010000 */
[----:B------:R-:W-:-:S03]  /*b690*/  FADD.FTZ R5, R239, R5 ;  /* 0x00000005ef057221 */ /* 0x000fc60000010000 */
[C---:B------:R-:W-:Y:S02]  /*b6a0*/  HMMA.16816.F32.BF16 R160, R96.reuse, R162, R56 ;  /* 0x000000a260a0723c */ /* 0x040fe40000041838 */
[----:B------:R1:W-:Y:S06]  /*b6b0*/  STL [R1+0x44], R5 ;  /* 0x0000440501007387 */ /* 0x0003ec0000100800 */
[C---:B------:R-:W-:Y:S08]  /*b6c0*/  HMMA.16816.F32.BF16 R152, R96.reuse, R154, R52 ;  /* 0x0000009a6098723c */ /* 0x040ff00000041834 */
[C---:B------:R-:W-:Y:S08]  /*b6d0*/  HMMA.16816.F32.BF16 R144, R96.reuse, R146, R20 ;  /* 0x000000926090723c */ /* 0x040ff00000041814 */
[----:B------:R-:W-:Y:S08]  /*b6e0*/  HMMA.16816.F32.BF16 R80, R96, R82, R40 ;  /* 0x000000526050723c */ /* 0x000ff00000041828 */
[-C--:B------:R-:W-:Y:S08]  /*b6f0*/  HMMA.16816.F32.BF16 R92, R92, R6.reuse, R48 ;  /* 0x000000065c5c723c */ /* 0x080ff00000041830 */
[----:B------:R-:W-:Y:S07]  /*b700*/  HMMA.16816.F32.BF16 R96, R96, R6, R24 ;  /* 0x000000066060723c */ /* 0x000fee0000041818 */
        /* <DEDUP_REMOVED lines=8> */
[----:B------:R1:W-:Y:S01]  /*b790*/  STL [R1+0x40], R0 ;  /* 0x0000400001007387 */ /* 0x0003e20000100800 */
[----:B------:R-:W-:Y:S05]  /*b7a0*/  @!P5 BRA `(.L_x_938) ;  /* 0x000134000000d947 */ /* 0x000fea0003800000 */
[----:B------:R-:W2:Y:S01]  /*b7b0*/  LDL R237, [R1+0x3c] ;  /* 0x00003c0001ed7983 */ /* 0x000ea20000100800 */
[----:B------:R-:W-:-:S04]  /*b7c0*/  DEPBAR.LE SB0, 0x0 ;  /* 0x000080000000791a */ /* 0x000fc80000000000 */
[----:B------:R-:W3:Y:S04]  /*b7d0*/  LDL R233, [R1+0x48] ;  /* 0x0000480001e97983 */ /* 0x000ee80000100800 */
[----:B------:R-:W4:Y:S04]  /*b7e0*/  LDL.LU R206, [R1+0xc] ;  /* 0x00000c0001ce7983 */ /* 0x000f280000300800 */
[----:B------:R-:W5:Y:S04]  /*b7f0*/  LDL.64 R204, [R1+0x1c8] ;  /* 0x0001c80001cc7983 */ /* 0x000f680000100a00 */
[----:B------:R-:W5:Y:S04]  /*b800*/  LDL.LU R236, [R1] ;  /* 0x0000000001ec7983 */ /* 0x000f680000300800 */
[----:B------:R-:W4:Y:S04]  /*b810*/  LDL.LU R244, [R1+0x4] ;  /* 0x0000040001f47983 */ /* 0x000f280000300800 */
[----:B------:R-:W4:Y:S04]  /*b820*/  LDL.LU R246, [R1+0x8] ;  /* 0x0000080001f67983 */ /* 0x000f280000300800 */
[----:B------:R-:W4:Y:S04]  /*b830*/  LDL R199, [R1+0xc8] ;  /* 0x0000c80001c77983 */ /* 0x000f280000100800 */
[----:B------:R-:W5:Y:S04]  /*b840*/  LDL R219, [R1+0x34] ;  /* 0x0000340001db7983 */ /* 0x000f680000100800 */
[----:B------:R-:W5:Y:S01]  /*b850*/  LDL R245, [R1+0x1b4] ;  /* 0x0001b40001f57983 */ /* 0x000f620000100800 */
[----:B------:R-:W-:Y:S03]  /*b860*/  WARPSYNC 0xffffffff ;  /* 0xffffffff00007948 */ /* 0x000fe60003800000 */
[----:B------:R-:W-:Y:S01]  /*b870*/  BAR.SYNC.DEFER_BLOCKING 0x0 ;  /* 0x0000000000007b1d */ /* 0x000fe20000010000 */
[----:B--2---:R-:W-:-:S02]  /*b880*/  ISETP.GE.AND P3, PT, R237, R200, PT ;  /* 0x000000c8ed00720c */ /* 0x004fc40003f66270 */
[-C--:B---3--:R-:W-:Y:S02]  /*b890*/  ISETP.GE.AND P2, PT, R233, R200.reuse, PT ;  /* 0x000000c8e900720c */ /* 0x088fe40003f46270 */
[----:B----4-:R-:W-:Y:S02]  /*b8a0*/  IADD3 R197, R199, -0x2, RZ ;  /* 0xfffffffec7c57810 */ /* 0x010fe40007ffe0ff */
[----:B-----5:R-:W-:-:S03]  /*b8b0*/  ISETP.GE.AND P4, PT, R219, R200, PT ;  /* 0x000000c8db00720c */ /* 0x020fc60003f86270 */
[----:B-1----:R-:W-:Y:S01]  /*b8c0*/  IMAD R0, R206, R197, RZ ;  /* 0x000000c5ce007224 */ /* 0x002fe200078e02ff */
[----:B------:R-:W-:Y:S01]  /*b8d0*/  SHF.R.S32.HI R4, RZ, 0x1f, R197 ;  /* 0x0000001fff047819 */ /* 0x000fe200000114c5 */
[----:B------:R-:W-:-:S04]  /*b8e0*/  IMAD.WIDE.U32 R2, R197, R236, R204 ;  /* 0x000000ecc5027225 */ /* 0x000fc800078e00cc */
[----:B------:R-:W-:Y:S01]  /*b8f0*/  IMAD R0, R4, R236, R0 ;  /* 0x000000ec04007224 */ /* 0x000fe200078e0200 */
[CC--:B------:R-:W-:Y:S02]  /*b900*/  @!P3 LEA R10, P1, R2.reuse, R234.reuse, 0x1 ;  /* 0x000000ea020ab211 */ /* 0x0c0fe400078208ff */
[----:B------:R-:W-:Y:S01]  /*b910*/  @!P2 LEA R8, P0, R2, R234, 0x1 ;  /* 0x000000ea0208a211 */ /* 0x000fe200078008ff */
[----:B------:R-:W-:Y:S01]  /*b920*/  IMAD.IADD R3, R3, 0x1, R0 ;  /* 0x0000000103037824 */ /* 0x000fe200078e0200 */
[----:B------:R-:W-:Y:S02]  /*b930*/  IADD3 R0, P5, R244, R2, RZ ;  /* 0x00000002f4007210 */ /* 0x000fe40007fbe0ff */
[C---:B------:R-:W-:Y:S02]  /*b940*/  @!P4 LEA R12, P6, R2.reuse, R234, 0x1 ;  /* 0x000000ea020cc211 */ /* 0x040fe400078c08ff */
[CCC-:B------:R-:W-:Y:S02]  /*b950*/  @!P3 LEA.HI.X R11, R2.reuse, R235.reuse, R3.reuse, 0x1, P1 ;  /* 0x000000eb020bb211 */ /* 0x1c0fe400008f0c03 */
[----:B------:R-:W-:-:S02]  /*b960*/  @!P4 LEA.HI.X R13, R2, R235, R3, 0x1, P6 ;  /* 0x000000eb020dc211 */ /* 0x000fc400030f0c03 */
        /* <DEDUP_REMOVED lines=41> */
[----:B------:R-:W5:Y:S04]  /*bc00*/  LDSM.16.M88.4 R48, [R189+0x6800] ;  /* 0x00680000bd30783b */ /* 0x000f680000000200 */
[----:B-1----:R-:W1:Y:S04]  /*bc10*/  LDSM.16.M88.4 R12, [R192+0x1000] ;  /* 0x00100000c00c783b */ /* 0x002e680000000200 */
[----:B------:R-:W1:Y:S04]  /*bc20*/  LDSM.16.M88.4 R44, [R189+0x6c00] ;  /* 0x006c0000bd2c783b */ /* 0x000e680000000200 */
[----:B--2---:R-:W-:Y:S04]  /*bc30*/  LDSM.16.M88.4 R8, [R193] ;  /* 0x00000000c108783b */ /* 0x004fe80000000200 */
[----:B------:R-:W2:Y:S04]  /*bc40*/  LDSM.16.M88.4 R24, [R191+0x6800] ;  /* 0x00680000bf18783b */ /* 0x000ea80000000200 */
[----:B------:R-:W2:Y:S04]  /*bc50*/  LDSM.16.M88.4 R52, [R189+0x6400] ;  /* 0x00640000bd34783b */ /* 0x000ea80000000200 */
[----:B---3--:R-:W3:Y:S04]  /*bc60*/  LDSM.16.M88.4 R4, [R193+0x1000] ;  /* 0x00100000c104783b */ /* 0x008ee80000000200 */
[----:B------:R-:W2:Y:S04]  /*bc70*/  LDSM.16.M88.4 R20, [R191+0x6c00] ;  /* 0x006c0000bf14783b */ /* 0x000ea80000000200 */
[----:B------:R-:W2:Y:S04]  /*bc80*/  LDSM.16.M88.4 R56, [R189+0x6000] ;  /* 0x00600000bd38783b */ /* 0x000ea80000000200 */
[----:B------:R-:W3:Y:S01]  /*bc90*/  LDSM.16.M88.4 R36, [R191+0x6400] ;  /* 0x00640000bf24783b */ /* 0x000ee20000000200 */
[----:B-----5:R-:W-:Y:S03]  /*bca0*/  HMMA.16816.F32.BF16 R176, R16, R48, RZ ;  /* 0x0000003010b0723c */ /* 0x020fe600000418ff */
[----:B------:R-:W5:Y:S01]  /*bcb0*/  LDSM.16.M88.4 R40, [R191+0x6000] ;  /* 0x00600000bf28783b */ /* 0x000f620000000200 */
[----:B------:R-:W-:-:S03]  /*bcc0*/  IMAD.MOV.U32 R206, RZ, RZ, R245 ;  /* 0x000000ffffce7224 */ /* 0x000fc600078e00f5 */
[----:B------:R-:W2:Y:S01]  /*bcd0*/  S2R R111, SR_TID.X ;  /* 0x00000000006f7919 */ /* 0x000ea20000002100 */
[----:B-1----:R-:W-:Y:S03]  /*bce0*/  HMMA.16816.F32.BF16 R104, R12, R48, RZ ;  /* 0x000000300c68723c */ /* 0x002fe600000418ff */
[----:B------:R-:W0:Y:S05]  /*bcf0*/  LDGDEPBAR ;  /* 0x00000000000079af */ /* 0x000e2a0000000000 */
[-C--:B------:R-:W-:Y:S08]  /*bd00*/  HMMA.16816.F32.BF16 R64, R16, R44.reuse, RZ ;  /* 0x0000002c1040723c */ /* 0x080ff000000418ff */
[----:B------:R-:W-:Y:S08]  /*bd10*/  HMMA.16816.F32.BF16 R60, R12, R44, RZ ;  /* 0x0000002c0c3c723c */ /* 0x000ff000000418ff */
[----:B--2---:R-:W-:Y:S08]  /*bd20*/  HMMA.16816.F32.BF16 R244, R8, R24, R176 ;  /* 0x0000001808f4723c */ /* 0x004ff000000418b0 */
[----:B------:R-:W-:Y:S08]  /*bd30*/  HMMA.16816.F32.BF16 R184, R16, R52, RZ ;  /* 0x0000003410b8723c */ /* 0x000ff000000418ff */
[----:B---3--:R-:W-:Y:S08]  /*bd40*/  HMMA.16816.F32.BF16 R176, R4, R24, R104 ;  /* 0x0000001804b0723c */ /* 0x008ff00000041868 */
[-C--:B------:R-:W-:Y:S08]  /*bd50*/  HMMA.16816.F32.BF16 R240, R8, R20.reuse, R64 ;  /* 0x0000001408f0723c */ /* 0x080ff00000041840 */
[----:B------:R-:W-:Y:S08]  /*bd60*/  HMMA.16816.F32.BF16 R248, R4, R20, R60 ;  /* 0x0000001404f8723c */ /* 0x000ff0000004183c */
[C---:B------:R-:W-:Y:S08]  /*bd70*/  HMMA.16816.F32.BF16 R220, R12.reuse, R56, RZ ;  /* 0x000000380cdc723c */ /* 0x040ff000000418ff */
[C---:B------:R-:W-:Y:S08]  /*bd80*/  HMMA.16816.F32.BF16 R180, R12.reuse, R52, RZ ;  /* 0x000000340cb4723c */ /* 0x040ff000000418ff */
[C---:B------:R-:W-:Y:S08]  /*bd90*/  HMMA.16816.F32.BF16 R104, R12.reuse, R58, RZ ;  /* 0x0000003a0c68723c */ /* 0x040ff000000418ff */
[C---:B------:R-:W-:Y:S08]  /*bda0*/  HMMA.16816.F32.BF16 R64, R12.reuse, R54, RZ ;  /* 0x000000360c40723c */ /* 0x040ff000000418ff */
[----:B------:R-:W-:Y:S08]  /*bdb0*/  HMMA.16816.F32.BF16 R60, R12, R50, RZ ;  /* 0x000000320c3c723c */ /* 0x000ff000000418ff */
[----:B------:R-:W-:Y:S08]  /*bdc0*/  HMMA.16816.F32.BF16 R224, R16, R56, RZ ;  /* 0x0000003810e0723c */ /* 0x000ff000000418ff */
[----:B------:R-:W-:Y:S08]  /*bdd0*/  HMMA.16816.F32.BF16 R12, R12, R46, RZ ;  /* 0x0000002e0c0c723c */ /* 0x000ff000000418ff */
[C---:B------:R-:W-:Y:S08]  /*bde0*/  HMMA.16816.F32.BF16 R56, R16.reuse, R58, RZ ;  /* 0x0000003a1038723c */ /* 0x040ff000000418ff */
[C---:B------:R-:W-:Y:S08]  /*bdf0*/  HMMA.16816.F32.BF16 R52, R16.reuse, R54, RZ ;  /* 0x000000361034723c */ /* 0x040ff000000418ff */
[C---:B------:R-:W-:Y:S08]  /*be00*/  HMMA.16816.F32.BF16 R48, R16.reuse, R50, RZ ;  /* 0x000000321030723c */ /* 0x040ff000000418ff */
[----:B------:R-:W-:Y:S01]  /*be10*/  HMMA.16816.F32.BF16 R16, R16, R46, RZ ;  /* 0x0000002e1010723c */ /* 0x000fe200000418ff */
[----:B------:R-:W-:-:S02]  /*be20*/  IMAD.MOV.U32 R24, RZ, RZ, R240 ;  /* 0x000000ffff187224 */ /* 0x000fc400078e00f0 */
[----:B----4-:R-:W-:Y:S02]  /*be30*/  IMAD.MOV.U32 R3, RZ, RZ, R241 ;  /* 0x000000ffff037224 */ /* 0x010fe400078e00f1 */
[----:B------:R-:W-:Y:S02]  /*be40*/  IMAD.MOV.U32 R2, RZ, RZ, R242 ;  /* 0x000000ffff027224 */ /* 0x000fe400078e00f2 */
[----:B------:R-:W-:Y:S01]  /*be50*/  IMAD.MOV.U32 R0, RZ, RZ, R243 ;  /* 0x000000ffff007224 */ /* 0x000fe200078e00f3 */
[-C--:B------:R-:W-:Y:S08]  /*be60*/  HMMA.16816.F32.BF16 R236, R8, R36.reuse, R184 ;  /* 0x0000002408ec723c */ /* 0x080ff000000418b8 */
[C---:B------:R-:W-:Y:S08]  /*be70*/  HMMA.16816.F32.BF16 R184, R4.reuse, R36, R180 ;  /* 0x0000002404b8723c */ /* 0x040ff000000418b4 */
[C---:B-----5:R-:W-:Y:S08]  /*be80*/  HMMA.16816.F32.BF16 R220, R4.reuse, R40, R220 ;  /* 0x0000002804dc723c */ /* 0x060ff000000418dc */
        /* <DEDUP_REMOVED lines=9> */
[C---:B------:R-:W-:Y:S08]  /*bf20*/  HMMA.16816.F32.BF16 R48, R8.reuse, R26, R48 ;  /* 0x0000001a0830723c */ /* 0x040ff00000041830 */
[----:B------:R-:W-:Y:S01]  /*bf30*/  HMMA.16816.F32.BF16 R16, R8, R22, R16 ;  /* 0x000000160810723c */ /* 0x000fe20000041810 */
[----:B------:R-:W2:Y:S07]  /*bf40*/  LDSM.16.M88.4 R8, [R192+0x2000] ;  /* 0x00200000c008783b */ /* 0x000eae0000000200 */
[----:B-1----:R-:W-:Y:S07]  /*bf50*/  HMMA.16816.F32.BF16 R40, R4, R12, R220 ;  /* 0x0000000c0428723c */ /* 0x002fee00000418dc */
[----:B------:R-:W-:-:S02]  /*bf60*/  IMAD.MOV.U32 R220, RZ, RZ, R24 ;  /* 0x000000ffffdc7224 */ /* 0x000fc400078e0018 */
[----:B------:R-:W-:Y:S08]  /*bf70*/  HMMA.16816.F32.BF16 R24, R4, R14, R104 ;  /* 0x0000000e0418723c */ /* 0x000ff00000041868 */
[C---:B--2---:R-:W-:Y:S08]  /*bf80*/  HMMA.16816.F32.BF16 R36, R8.reuse, R12, R224 ;  /* 0x0000000c0824723c */ /* 0x044ff000000418e0 */
[C---:B------:R-:W-:Y:S01]  /*bf90*/  HMMA.16816.F32.BF16 R20, R8.reuse, R14, R56 ;  /* 0x0000000e0814723c */ /* 0x040fe20000041838 */
[----:B------:R-:W1:Y:S07]  /*bfa0*/  LDSM.16.M88.4 R12, [R189+0x7400] ;  /* 0x00740000bd0c783b */ /* 0x000e6e0000000200 */
[-C--:B-1----:R-:W-:Y:S08]  /*bfb0*/  HMMA.16816.F32.BF16 R44, R8, R12.reuse, R236 ;  /* 0x0000000c082c723c */ /* 0x082ff000000418ec */
[C---:B------:R-:W-:Y:S08]  /*bfc0*/  HMMA.16816.F32.BF16 R52, R4.reuse, R12, R184 ;  /* 0x0000000c0434723c */ /* 0x040ff000000418b8 */
[-C--:B------:R-:W-:Y:S08]  /*bfd0*/  HMMA.16816.F32.BF16 R56, R4, R14.reuse, R64 ;  /* 0x0000000e0438723c */ /* 0x080ff00000041840 */
[----:B------:R-:W-:Y:S01]  /*bfe0*/  HMMA.16816.F32.BF16 R60, R8, R14, R60 ;  /* 0x0000000e083c723c */ /* 0x000fe2000004183c */
[----:B------:R-:W1:Y:S01]  /*bff0*/  LDSM.16.M88.4 R12, [R189+0x7800] ;  /* 0x00780000bd0c783b */ /* 0x000e620000000200 */
[----:B------:R-:W-:-:S02]  /*c000*/  IMAD.MOV.U32 R221, RZ, RZ, R3 ;  /* 0x000000ffffdd7224 */ /* 0x000fc400078e0003 */
[----:B------:R-:W-:Y:S02]  /*c010*/  IMAD.MOV.U32 R222, RZ, RZ, R2 ;  /* 0x000000ffffde7224 */ /* 0x000fe400078e0002 */
[----:B------:R-:W-:Y:S02]  /*c020*/  IMAD.MOV.U32 R223, RZ, RZ, R0 ;  /* 0x000000ffffdf7224 */ /* 0x000fe400078e0000 */
[-C--:B-1----:R-:W-:Y:S08]  /*c030*/  HMMA.16816.F32.BF16 R104, R4, R12.reuse, R176 ;  /* 0x0000000c0468723c */ /* 0x082ff000000418b0 */
[----:B------:R-:W-:Y:S08]  /*c040*/  HMMA.16816.F32.BF16 R64, R8, R12, R244 ;  /* 0x0000000c0840723c */ /* 0x000ff000000418f4 */
        /* <DEDUP_REMOVED lines=34> */
[----:B--2---:R-:W-:Y:S08]  /*c270*/  HMMA.16816.F32.BF16 R240, R8, R14, R20 ;  /* 0x0000000e08f0723c */ /* 0x004ff00000041814 */
[----:B------:R-:W-:-:S02]  /*c280*/  IMAD.MOV.U32 R110, RZ, RZ, R248 ;  /* 0x000000ffff6e7224 */ /* 0x000fc400078e00f8 */
[----:B------:R-:W-:Y:S02]  /*c290*/  IMAD.MOV.U32 R3, RZ, RZ, R249 ;  /* 0x000000ffff037224 */ /* 0x000fe400078e00f9 */
[----:B------:R-:W-:Y:S02]  /*c2a0*/  IMAD.MOV.U32 R2, RZ, RZ, R250 ;  /* 0x000000ffff027224 */ /* 0x000fe400078e00fa */
[----:B------:R-:W-:Y:S02]  /*c2b0*/  IMAD.MOV.U32 R0, RZ, RZ, R251 ;  /* 0x000000ffff007224 */ /* 0x000fe400078e00fb */
        /* <DEDUP_REMOVED lines=16> */
[C---:B------:R-:W-:Y:S08]  /*c3c0*/  HMMA.16816.F32.BF16 R36, R4.reuse, R12, R184 ;  /* 0x0000000c0424723c */ /* 0x040ff000000418b8 */
[-C--:B------:R-:W-:Y:S01]  /*c3d0*/  HMMA.16816.F32.BF16 R20, R4, R14.reuse, R180 ;  /* 0x0000000e0414723c */ /* 0x080fe200000418b4 */
[----:B------:R-:W-:Y:S07]  /*c3e0*/  LDSM.16.M88.4 R4, [R193+0x5000] ;  /* 0x00500000c104783b */ /* 0x000fee0000000200 */
[----:B------:R-:W-:Y:S01]  /*c3f0*/  HMMA.16816.F32.BF16 R16, R8, R14, R104 ;  /* 0x0000000e0810723c */ /* 0x000fe20000041868 */
[----:B------:R-:W1:Y:S04]  /*c400*/  LDSM.16.M88.4 R12, [R191+0x8000] ;  /* 0x00800000bf0c783b */ /* 0x000e680000000200 */
[----:B------:R-:W2:Y:S01]  /*c410*/  LDSM.16.M88.4 R8, [R193+0x4000] ;  /* 0x00400000c108783b */ /* 0x000ea20000000200 */
[----:B------:R-:W-:-:S07]  /*c420*/  IMAD.MOV.U32 R55, RZ, RZ, R0 ;  /* 0x000000ffff377224 */ /* 0x000fce00078e0000 */
        /* <DEDUP_REMOVED lines=13> */
[----:B------:R-:W-:Y:S11]  /*c500*/  HMMA.16816.F32.BF16 R12, R8, R14, R24 ;  /* 0x0000000e080c723c */ /* 0x000ff60000041818 */
[----:B------:R-:W-:Y:S11]  /*c510*/  @!UPT UIADD3 URZ, URZ, URZ, URZ ;  /* 0x0000003f3f3ff290 */ /* 0x000ff6000fffe03f */
[----:B------:R-:W-:Y:S02]  /*c520*/  @!UPT UIADD3 URZ, URZ, URZ, URZ ;  /* 0x0000003f3f3ff290 */ /* 0x000fe4000fffe03f */
[----:B------:R-:W-:Y:S02]  /*c530*/  IMAD.MOV.U32 R41, RZ, RZ, R15 ;  /* 0x000000ffff297224 */ /* 0x000fe400078e000f */
[----:B------:R-:W-:Y:S02]  /*c540*/  IMAD.MOV.U32 R40, RZ, RZ, R13 ;  /* 0x000000ffff287224 */ /* 0x000fe400078e000d */
[----:B------:R-:W-:Y:S02]  /*c550*/  IMAD.MOV.U32 R25, RZ, RZ, R14 ;  /* 0x000000ffff197224 */ /* 0x000fe400078e000e */
[----:B------:R-:W-:Y:S02]  /*c560*/  IMAD.MOV.U32 R24, RZ, RZ, R12 ;  /* 0x000000ffff187224 */ /* 0x000fe400078e000c */
[----:B------:R-:W1:Y:S01]  /*c570*/  LDSM.16.M88.4 R12, [R191+0x8c00] ;  /* 0x008c0000bf0c783b */ /* 0x000e620000000200 */
[----:B------:R-:W-:Y:S01]  /*c580*/  IMAD.SHL.U32 R111, R111, 0x2, RZ ;  /* 0x000000026f6f7824 */ /* 0x000fe200078e00ff */
[----:B------:R-:W-:-:S04]  /*c590*/  DEPBAR.LE SB0, 0x0 ;  /* 0x000080000000791a */ /* 0x000fc80000000000 */
[-C--:B-1----:R-:W-:Y:S11]  /*c5a0*/  HMMA.16816.F32.BF16 R48, R8, R12.reuse, R48 ;  /* 0x0000000c0830723c */ /* 0x082ff60000041830 */
[----:B------:R-:W-:Y:S11]  /*c5b0*/  @!UPT UIADD3 URZ, URZ, URZ, URZ ;  /* 0x0000003f3f3ff290 */ /* 0x000ff6000fffe03f */
[----:B------:R-:W-:Y:S02]  /*c5c0*/  @!UPT UIADD3 URZ, URZ, URZ, URZ ;  /* 0x0000003f3f3ff290 */ /* 0x000fe4000fffe03f */
[----:B------:R-:W-:Y:S02]  /*c5d0*/  IMAD.MOV.U32 R45, RZ, RZ, R50 ;  /* 0x000000ffff2d7224 */ /* 0x000fe400078e0032 */
[----:B------:R-:W-:Y:S02]  /*c5e0*/  IMAD.MOV.U32 R44, RZ, RZ, R48 ;  /* 0x000000ffff2c7224 */ /* 0x000fe400078e0030 */
[----:B------:R-:W-:Y:S02]  /*c5f0*/  IMAD.MOV.U32 R47, RZ, RZ, R49 ;  /* 0x000000ffff2f7224 */ /* 0x000fe400078e0031 */
[----:B------:R-:W-:Y:S02]  /*c600*/  IMAD.MOV.U32 R252, RZ, RZ, R51 ;  /* 0x000000fffffc7224 */ /* 0x000fe400078e0033 */
[C---:B------:R-:W-:Y:S08]  /*c610*/  HMMA.16816.F32.BF16 R48, R4.reuse, R12, R36 ;  /* 0x0000000c0430723c */ /* 0x040ff00000041824 */
[----:B------:R-:W-:Y:S01]  /*c620*/  HMMA.16816.F32.BF16 R4, R4, R14, R20 ;  /* 0x0000000e0404723c */ /* 0x000fe20000041814 */
[----:B------:R-:W-:Y:S01]  /*c630*/  LOP3.LUT R111, R111, 0x6, RZ, 0xc0, !PT ;  /* 0x000000066f6f7812 */ /* 0x000fe200078ec0ff */
[----:B------:R-:W-:-:S04]  /*c640*/  IMAD.MOV.U32 R2, RZ, RZ, R104 ;  /* 0x000000ffff027224 */ /* 0x000fc800078e0068 */
[----:B------:R-:W-:Y:S02]  /*c650*/  IMAD R0, R197, 0x40, R111 ;  /* 0x00000040c5007824 */ /* 0x000fe400078e026f */
[----:B------:R-:W-:Y:S11]  /*c660*/  IMAD.MOV.U32 R3, RZ, RZ, R107 ;  /* 0x000000ffff037224 */ /* 0x000ff600078e006b */
[----:B------:R-:W-:Y:S05]  /*c670*/  @!UPT UIADD3 URZ, URZ, URZ, URZ ;  /* 0x0000003f3f3ff290 */ /* 0x000fea000fffe03f */
[----:B------:R-:W-:Y:S02]  /*c680*/  IMAD.MOV.U32 R205, RZ, RZ, R4 ;  /* 0x000000ffffcd7224 */ /* 0x000fe400078e0004 */
[----:B------:R-:W-:Y:S02]  /*c690*/  IMAD.MOV.U32 R204, RZ, RZ, R6 ;  /* 0x000000ffffcc7224 */ /* 0x000fe400078e0006 */
[----:B------:R-:W-:Y:S02]  /*c6a0*/  IMAD.MOV.U32 R201, RZ, RZ, R5 ;  /* 0x000000ffffc97224 */ /* 0x000fe400078e0005 */
[----:B------:R-:W-:Y:S02]  /*c6b0*/  IMAD.MOV.U32 R196, RZ, RZ, R7 ;  /* 0x000000ffffc47224 */ /* 0x000fe400078e0007 */
[----:B------:R-:W-:Y:S07]  /*c6c0*/  HMMA.16816.F32.BF16 R4, R8, R14, R16 ;  /* 0x0000000e0804723c */ /* 0x000fee0000041810 */
[----:B------:R-:W-:-:S02]  /*c6d0*/  IMAD.MOV.U32 R16, RZ, RZ, R2 ;  /* 0x000000ffff107224 */ /* 0x000fc400078e0002 */
[----:B------:R-:W-:-:S05]  /*c6e0*/  IMAD.IADD R2, R213, 0x1, -R0 ;  /* 0x00000001d5027824 */ /* 0x000fca00078e0a00 */
[----:B------:R-:W-:Y:S01]  /*c6f0*/  IABS R2, R2 ;  /* 0x0000000200027213 */ /* 0x000fe20000000000 */
[----:B------:R-:W-:-:S04]  /*c700*/  IMAD.MOV.U32 R17, RZ, RZ, R3 ;  /* 0x000000ffff117224 */ /* 0x000fc800078e0003 */
[----:B------:R-:W-:Y:S02]  /*c710*/  IMAD.MOV.U32 R3, RZ, RZ, R2 ;  /* 0x000000ffff037224 */ /* 0x000fe400078e0002 */
[----:B------:R-:W-:-:S03]  /*c720*/  IMAD.IADD R2, R214, 0x1, -R0 ;  /* 0x00000001d6027824 */ /* 0x000fc600078e0a00 */
[----:B------:R-:W-:Y:S02]  /*c730*/  IMAD.MOV.U32 R232, RZ, RZ, R4 ;  /* 0x000000ffffe87224 */ /* 0x000fe400078e0004 */
[----:B------:R-:W-:Y:S01]  /*c740*/  IABS R2, R2 ;  /* 0x0000000200027213 */ /* 0x000fe20000000000 */
[----:B------:R-:W-:Y:S02]  /*c750*/  IMAD.IADD R4, R212, 0x1, -R0 ;  /* 0x00000001d4047824 */ /* 0x000fe400078e0a00 */
[----:B------:R-:W-:Y:S02]  /*c760*/  IMAD.MOV.U32 R219, RZ, RZ, R6 ;  /* 0x000000ffffdb7224 */ /* 0x000fe400078e0006 */
[----:B------:R1:W-:Y:S01]  /*c770*/  I2F R6, R3 ;  /* 0x0000000300067306 */ /* 0x0003e20000201400 */
[----:B------:R-:W-:Y:S02]  /*c780*/  IMAD.MOV.U32 R20, RZ, RZ, R5 ;  /* 0x000000ffff147224 */ /* 0x000fe400078e0005 */
[----:B-1----:R-:W-:Y:S01]  /*c790*/  IMAD.MOV.U32 R3, RZ, RZ, R2 ;  /* 0x000000ffff037224 */ /* 0x002fe200078e0002 */
[----:B------:R-:W-:-:S04]  /*c7a0*/  IABS R2, R4 ;  /* 0x0000000400027213 */ /* 0x000fc80000000000 */
[----:B------:R-:W-:Y:S08]  /*c7b0*/  I2F R5, R3 ;  /* 0x0000000300057306 */ /* 0x000ff00000201400 */
[----:B------:R1:W2:Y:S02]  /*c7c0*/  I2F R3, R2 ;  /* 0x0000000200037306 */ /* 0x0002a40000201400 */
[----:B-1----:R-:W-:-:S05]  /*c7d0*/  IMAD.IADD R2, R211, 0x1, -R0 ;  /* 0x00000001d3027824 */ /* 0x002fca00078e0a00 */
[----:B------:R-:W-:-:S04]  /*c7e0*/  IABS R2, R2 ;  /* 0x0000000200027213 */ /* 0x000fc80000000000 */
[----:B------:R1:W3:Y:S01]  /*c7f0*/  I2F R4, R2 ;  /* 0x0000000200047306 */ /* 0x0002e20000201400 */
[----:B--2---:R-:W-:Y:S02]  /*c800*/  FFMA.FTZ R8, R3, -R195, R64 ;  /* 0x800000c303087223 */ /* 0x004fe40000010040 */
[----:B------:R-:W-:Y:S01]  /*c810*/  IMAD.MOV.U32 R18, RZ, RZ, R7 ;  /* 0x000000ffff127224 */ /* 0x000fe200078e0007 */
[----:B-1----:R-:W-:-:S05]  /*c820*/  IADD3 R2, R0, 0x1, RZ ;  /* 0x0000000100027810 */ /* 0x002fca0007ffe0ff */
[----:B------:R-:W-:-:S05]  /*c830*/  IMAD.IADD R3, R213, 0x1, -R2 ;  /* 0x00000001d5037824 */ /* 0x000fca00078e0a02 */
[----:B------:R-:W-:Y:S01]  /*c840*/  IABS R3, R3 ;  /* 0x0000000300037213 */ /* 0x000fe20000000000 */
[----:B---3--:R-:W-:-:S04]  /*c850*/  FFMA.FTZ R7, R4, -R195, R66 ;  /* 0x800000c304077223 */ /* 0x008fc80000010042 */
[----:B------:R-:W-:Y:S02]  /*c860*/  IMAD.MOV.U32 R4, RZ, RZ, R3 ;  /* 0x000000ffff047224 */ /* 0x000fe400078e0003 */
[----:B------:R-:W-:Y:S02]  /*c870*/  IMAD.IADD R3, R214, 0x1, -R2 ;  /* 0x00000001d6037824 */ /* 0x000fe400078e0a02 */
[----:B------:R-:W-:Y:S02]  /*c880*/  FFMA.FTZ R9, R5, -R195, R54 ;  /* 0x800000c305097223 */ /* 0x000fe40000010036 */
[----:B------:R-:W-:Y:S01]  /*c890*/  IMAD.IADD R5, R212, 0x1, -R2 ;  /* 0x00000001d4057824 */ /* 0x000fe200078e0a02 */
[----:B------:R-:W-:Y:S01]  /*c8a0*/  IABS R3, R3 ;  /* 0x0000000300037213 */ /* 0x000fe20000000000 */
[----:B------:R-:W-:Y:S02]  /*c8b0*/  FFMA.FTZ R10, R6, -R195, R52 ;  /* 0x800000c3060a7223 */ /* 0x000fe40000010034 */
[----:B------:R1:W-:Y:S02]  /*c8c0*/  I2F R6, R4 ;  /* 0x0000000400067306 */ /* 0x0003e40000201400 */
[----:B-1----:R-:W-:Y:S01]  /*c8d0*/  IMAD.MOV.U32 R4, RZ, RZ, R3 ;  /* 0x000000ffff047224 */ /* 0x002fe200078e0003 */
[----:B------:R-:W-:-:S05]  /*c8e0*/  IABS R3, R5 ;  /* 0x0000000500037213 */ /* 0x000fca0000000000 */
[----:B------:R1:W-:Y:S01]  /*c8f0*/  I2F R5, R4 ;  /* 0x0000000400057306 */ /* 0x0003e20000201400 */
[C---:B------:R-:W-:Y:S02]  /*c900*/  ISETP.GE.AND P0, PT, R0.reuse, R210, PT ;  /* 0x000000d20000720c */ /* 0x040fe40003f06270 */
[C---:B------:R-:W-:Y:S02]  /*c910*/  ISETP.GE.AND P6, PT, R0.reuse, R209, PT ;  /* 0x000000d10000720c */ /* 0x040fe40003fc6270 */
[C---:B------:R-:W-:Y:S01]  /*c920*/  ISETP.GE.AND P5, PT, R0.reuse, R208, PT ;  /* 0x000000d00000720c */ /* 0x040fe20003fa6270 */
[----:B-1----:R-:W-:Y:S02]  /*c930*/  IMAD.MOV.U32 R4, RZ, RZ, R3 ;  /* 0x000000ffff047224 */ /* 0x002fe400078e0003 */
[----:B------:R-:W-:Y:S01]  /*c940*/  IMAD.IADD R3, R211, 0x1, -R2 ;  /* 0x00000001d3037824 */ /* 0x000fe200078e0a02 */
[----:B------:R-:W-:-:S04]  /*c950*/  ISETP.GE.AND P1, PT, R0, R207, PT ;  /* 0x000000cf0000720c */ /* 0x000fc80003f26270 */
[----:B------:R-:W-:Y:S02]  /*c960*/  IABS R3, R3 ;  /* 0x0000000300037213 */ /* 0x000fe40000000000 */
[C---:B------:R-:W-:Y:S02]  /*c970*/  ISETP.GE.OR P0, PT, R0.reuse, R218, !P0 ;  /* 0x000000da0000720c */ /* 0x040fe40004706670 */
[C---:B------:R-:W-:Y:S02]  /*c980*/  ISETP.GE.OR P6, PT, R0.reuse, R217, !P6 ;  /* 0x000000d90000720c */ /* 0x040fe400077c6670 */
[----:B------:R-:W1:Y:S01]  /*c990*/  I2F R3, R3 ;  /* 0x0000000300037306 */ /* 0x000e620000201400 */
[C---:B------:R-:W-:Y:S02]  /*c9a0*/  ISETP.GE.OR P5, PT, R0.reuse, R216, !P5 ;  /* 0x000000d80000720c */ /* 0x040fe40006fa6670 */
[----:B------:R-:W-:Y:S01]  /*c9b0*/  ISETP.GE.OR P1, PT, R0, R215, !P1 ;  /* 0x000000d70000720c */ /* 0x000fe20004f26670 */
[----:B------:R-:W-:Y:S01]  /*c9c0*/  IMAD.MOV.U32 R43, RZ, RZ, R106 ;  /* 0x000000ffff2b7224 */ /* 0x000fe200078e006a */
[----:B------:R-:W-:Y:S01]  /*c9d0*/  FSEL R106, R10, -INF , !P0 ;  /* 0xff8000000a6a7808 */ /* 0x000fe20004000000 */
[----:B------:R-:W-:Y:S01]  /*c9e0*/  IMAD.MOV.U32 R22, RZ, RZ, R45 ;  /* 0x000000ffff167224 */ /* 0x000fe200078e002d */
[----:B------:R-:W-:-:S02]  /*c9f0*/  FSEL R111, R9, -INF , !P6 ;  /* 0xff800000096f7808 */ /* 0x000fc40007000000 */
[----:B------:R-:W-:Y:S02]  /*ca00*/  FSEL R183, R8, -INF , !P5 ;  /* 0xff80000008b77808 */ /* 0x000fe40006800000 */
[----:B------:R-:W-:Y:S02]  /*ca10*/  FSEL R45, R7, -INF , !P1 ;  /* 0xff800000072d7808 */ /* 0x000fe40004800000 */
[C---:B------:R-:W-:Y:S02]  /*ca20*/  ISETP.GE.AND P0, PT, R2.reuse, R210, PT ;  /* 0x000000d20200720c */ /* 0x040fe40003f06270 */
[C---:B------:R-:W-:Y:S02]  /*ca30*/  ISETP.GE.AND P6, PT, R2.reuse, R209, PT ;  /* 0x000000d10200720c */ /* 0x040fe40003fc6270 */
[C---:B------:R-:W-:Y:S02]  /*ca40*/  ISETP.GE.AND P5, PT, R2.reuse, R208, PT ;  /* 0x000000d00200720c */ /* 0x040fe40003fa6270 */
[C---:B------:R-:W-:Y:S01]  /*ca50*/  ISETP.GE.AND P1, PT, R2.reuse, R207, PT ;  /* 0x000000cf0200720c */ /* 0x040fe20003f26270 */
[----:B------:R-:W2:Y:S01]  /*ca60*/  I2F R4, R4 ;  /* 0x0000000400047306 */ /* 0x000ea20000201400 */
[----:B------:R-:W-:-:S02]  /*ca70*/  ISETP.GE.OR P0, PT, R2, R218, !P0 ;  /* 0x000000da0200720c */ /* 0x000fc40004706670 */
[C---:B------:R-:W-:Y:S02]  /*ca80*/  ISETP.GE.OR P6, PT, R2.reuse, R217, !P6 ;  /* 0x000000d90200720c */ /* 0x040fe400077c6670 */
[C---:B------:R-:W-:Y:S02]  /*ca90*/  ISETP.GE.OR P5, PT, R2.reuse, R216, !P5 ;  /* 0x000000d80200720c */ /* 0x040fe40006fa6670 */
[----:B------:R-:W-:Y:S02]  /*caa0*/  ISETP.GE.OR P1, PT, R2, R215, !P1 ;  /* 0x000000d70200720c */ /* 0x000fe40004f26670 */
[----:B------:R-:W-:Y:S01]  /*cab0*/  IADD3 R2, R0, 0x8, RZ ;  /* 0x0000000800027810 */ /* 0x000fe20007ffe0ff */
[----:B-1----:R-:W-:-:S04]  /*cac0*/  FFMA.FTZ R8, R3, -R195, R67 ;  /* 0x800000c303087223 */ /* 0x002fc80000010043 */
[--C-:B------:R-:W-:Y:S02]  /*cad0*/  IMAD.IADD R3, R213, 0x1, -R2.reuse ;  /* 0x00000001d5037824 */ /* 0x100fe400078e0a02 */
[----:B------:R-:W-:Y:S02]  /*cae0*/  FFMA.FTZ R10, R5, -R195, R55 ;  /* 0x800000c3050a7223 */ /* 0x000fe40000010037 */
[----:B------:R-:W-:Y:S01]  /*caf0*/  IMAD.IADD R5, R214, 0x1, -R2 ;  /* 0x00000001d6057824 */ /* 0x000fe200078e0a02 */
[----:B------:R-:W-:Y:S01]  /*cb00*/  IABS R3, R3 ;  /* 0x0000000300037213 */ /* 0x000fe20000000000 */
[----:B--2---:R-:W-:-:S04]  /*cb10*/  FFMA.FTZ R9, R4, -R195, R65 ;  /* 0x800000c304097223 */ /* 0x004fc80000010041 */
[----:B------:R-:W-:Y:S01]  /*cb20*/  IMAD.MOV.U32 R4, RZ, RZ, R3 ;  /* 0x000000ffff047224 */ /* 0x000fe200078e0003 */
[----:B------:R-:W-:-:S03]  /*cb30*/  IABS R3, R5 ;  /* 0x0000000500037213 */ /* 0x000fc60000000000 */
[----:B------:R1:W-:Y:S01]  /*cb40*/  I2F R7, R4 ;  /* 0x0000000400077306 */ /* 0x0003e20000201400 */
[----:B------:R-:W-:Y:S02]  /*cb50*/  FFMA.FTZ R11, R6, -R195, R53 ;  /* 0x800000c3060b7223 */ /* 0x000fe40000010035 */
[----:B-1----:R-:W-:Y:S02]  /*cb60*/  IMAD.MOV.U32 R4, RZ, RZ, R3 ;  /* 0x000000ffff047224 */ /* 0x002fe400078e0003 */
[----:B------:R-:W-:-:S05]  /*cb70*/  IMAD.IADD R3, R212, 0x1, -R2 ;  /* 0x00000001d4037824 */ /* 0x000fca00078e0a02 */
[----:B------:R-:W-:-:S04]  /*cb80*/  IABS R3, R3 ;  /* 0x0000000300037213 */ /* 0x000fc80000000000 */
[----:B------:R1:W-:Y:S01]  /*cb90*/  I2F R5, R3 ;  /* 0x0000000300057306 */ /* 0x0003e20000201400 */
[----:B------:R-:W-:Y:S01]  /*cba0*/  IMAD.MOV.U32 R42, RZ, RZ, R105 ;  /* 0x000000ffff2a7224 */ /* 0x000fe200078e0069 */
[----:B------:R-:W-:Y:S01]  /*cbb0*/  FSEL R105, R11, -INF , !P0 ;  /* 0xff8000000b697808 */ /* 0x000fe20004000000 */
[----:B------:R-:W-:Y:S01]  /*cbc0*/  IMAD.MOV.U32 R21, RZ, RZ, R44 ;  /* 0x000000ffff157224 */ /* 0x000fe200078e002c */
[----:B------:R-:W-:Y:S02]  /*cbd0*/  FSEL R110, R10, -INF , !P6 ;  /* 0xff8000000a6e7808 */ /* 0x000fe40007000000 */
[----:B------:R-:W-:Y:S02]  /*cbe0*/  FSEL R182, R9, -INF , !P5 ;  /* 0xff80000009b67808 */ /* 0x000fe40006800000 */
[----:B------:R-:W-:Y:S02]  /*cbf0*/  FSEL R44, R8, -INF , !P1 ;  /* 0xff800000082c7808 */ /* 0x000fe40004800000 */
[C---:B------:R-:W-:Y:S01]  /*cc00*/  ISETP.GE.AND P0, PT, R2.reuse, R210, PT ;  /* 0x000000d20200720c */ /* 0x040fe20003f06270 */
[----:B-1----:R-:W-:Y:S01]  /*cc10*/  IMAD.IADD R3, R211, 0x1, -R2 ;  /* 0x00000001d3037824 */ /* 0x002fe200078e0a02 */
[----:B------:R-:W-:-:S02]  /*cc20*/  ISETP.GE.AND P6, PT, R2, R209, PT ;  /* 0x000000d10200720c */ /* 0x000fc40003fc6270 */
[C---:B------:R-:W-:Y:S02]  /*cc30*/  ISETP.GE.AND P5, PT, R2.reuse, R208, PT ;  /* 0x000000d00200720c */ /* 0x040fe40003fa6270 */
[C---:B------:R-:W-:Y:S02]  /*cc40*/  ISETP.GE.AND P1, PT, R2.reuse, R207, PT ;  /* 0x000000cf0200720c */ /* 0x040fe40003f26270 */
[----:B------:R-:W-:Y:S02]  /*cc50*/  IABS R3, R3 ;  /* 0x0000000300037213 */ /* 0x000fe40000000000 */
[C---:B------:R-:W-:Y:S02]  /*cc60*/  ISETP.GE.OR P0, PT, R2.reuse, R218, !P0 ;  /* 0x000000da0200720c */ /* 0x040fe40004706670 */
[C---:B------:R-:W-:Y:S02]  /*cc70*/  ISETP.GE.OR P6, PT, R2.reuse, R217, !P6 ;  /* 0x000000d90200720c */ /* 0x040fe400077c6670 */
[----:B------:R-:W-:-:S02]  /*cc80*/  ISETP.GE.OR P5, PT, R2, R216, !P5 ;  /* 0x000000d80200720c */ /* 0x000fc40006fa6670 */
[----:B------:R-:W-:Y:S01]  /*cc90*/  ISETP.GE.OR P1, PT, R2, R215, !P1 ;  /* 0x000000d70200720c */ /* 0x000fe20004f26670 */
[----:B------:R-:W-:Y:S01]  /*cca0*/  IMAD.MOV.U32 R2, RZ, RZ, R3 ;  /* 0x000000ffff027224 */ /* 0x000fe200078e0003 */
[----:B------:R-:W-:Y:S01]  /*ccb0*/  I2F R6, R4 ;  /* 0x0000000400067306 */ /* 0x000fe20000201400 */
[----:B------:R-:W-:-:S07]  /*ccc0*/  IADD3 R3, R0, 0x9, RZ ;  /* 0x0000000900037810 */ /* 0x000fce0007ffe0ff */
[----:B------:R1:W2:Y:S02]  /*ccd0*/  I2F R4, R2 ;  /* 0x0000000200047306 */ /* 0x0002a40000201400 */
[----:B-1----:R-:W-:-:S05]  /*cce0*/  IMAD.IADD R2, R213, 0x1, -R3 ;  /* 0x00000001d5027824 */ /* 0x002fca00078e0a03 */
[----:B------:R-:W-:Y:S01]  /*ccf0*/  IABS R2, R2 ;  /* 0x0000000200027213 */ /* 0x000fe20000000000 */
[----:B--2---:R-:W-:-:S04]  /*cd00*/  FFMA.FTZ R12, R4, -R195, R246 ;  /* 0x800000c3040c7223 */ /* 0x004fc800000100f6 */
[----:B------:R-:W-:Y:S02]  /*cd10*/  IMAD.MOV.U32 R4, RZ, RZ, R2 ;  /* 0x000000ffff047224 */ /* 0x000fe400078e0002 */
[--C-:B------:R-:W-:Y:S02]  /*cd20*/  IMAD.IADD R2, R214, 0x1, -R3.reuse ;  /* 0x00000001d6027824 */ /* 0x100fe400078e0a03 */
[----:B------:R-:W-:Y:S02]  /*cd30*/  FFMA.FTZ R13, R5, -R195, R244 ;  /* 0x800000c3050d7223 */ /* 0x000fe400000100f4 */
[----:B------:R-:W-:Y:S01]  /*cd40*/  IMAD.IADD R5, R212, 0x1, -R3 ;  /* 0x00000001d4057824 */ /* 0x000fe200078e0a03 */
[----:B------:R-:W-:Y:S01]  /*cd50*/  IABS R2, R2 ;  /* 0x0000000200027213 */ /* 0x000fe20000000000 */
[----:B------:R1:W-:Y:S04]  /*cd60*/  I2F R11, R4 ;  /* 0x00000004000b7306 */ /* 0x0003e80000201400 */
[----:B-1----:R-:W-:Y:S01]  /*cd70*/  IMAD.MOV.U32 R4, RZ, RZ, R2 ;  /* 0x000000ffff047224 */ /* 0x002fe200078e0002 */
[----:B------:R-:W-:-:S05]  /*cd80*/  IABS R2, R5 ;  /* 0x0000000500027213 */ /* 0x000fca0000000000 */
[----:B------:R-:W-:Y:S02]  /*cd90*/  IMAD.MOV.U32 R5, RZ, RZ, R2 ;  /* 0x000000ffff057224 */ /* 0x000fe400078e0002 */
[----:B------:R-:W-:Y:S01]  /*cda0*/  IMAD.IADD R2, R211, 0x1, -R3 ;  /* 0x00000001d3027824 */ /* 0x000fe200078e0a03 */
[----:B------:R1:W-:Y:S01]  /*cdb0*/  I2F R10, R4 ;  /* 0x00000004000a7306 */ /* 0x0003e20000201400 */
[----:B------:R-:W-:-:S07]  /*cdc0*/  FFMA.FTZ R15, R7, -R195, R240 ;  /* 0x800000c3070f7223 */ /* 0x000fce00000100f0 */
[----:B------:R2:W-:Y:S01]  /*cdd0*/  I2F R9, R5 ;  /* 0x0000000500097306 */ /* 0x0005e20000201400 */
[----:B-1----:R-:W-:Y:S02]  /*cde0*/  IABS R4, R2 ;  /* 0x0000000200047213 */ /* 0x002fe40000000000 */
[----:B------:R-:W-:-:S03]  /*cdf0*/  IADD3 R2, R0, 0x10, RZ ;  /* 0x0000001000027810 */ /* 0x000fc60007ffe0ff */
[----:B--2---:R-:W-:Y:S02]  /*ce00*/  IMAD.MOV.U32 R5, RZ, RZ, R4 ;  /* 0x000000ffff057224 */ /* 0x004fe400078e0004 */
[----:B------:R-:W-:Y:S02]  /*ce10*/  IMAD.IADD R4, R213, 0x1, -R2 ;  /* 0x00000001d5047824 */ /* 0x000fe400078e0a02 */
[----:B------:R1:W2:Y:S01]  /*ce20*/  I2F R7, R5 ;  /* 0x0000000500077306 */ /* 0x0002a20000201400 */
[----:B------:R-:W-:Y:S02]  /*ce30*/  FFMA.FTZ R14, R6, -R195, R242 ;  /* 0x800000c3060e7223 */ /* 0x000fe400000100f2 */
[----:B------:R-:W-:Y:S01]  /*ce40*/  IABS R4, R4 ;  /* 0x0000000400047213 */ /* 0x000fe20000000000 */
[----:B------:R-:W-:Y:S01]  /*ce50*/  IMAD.IADD R6, R214, 0x1, -R2 ;  /* 0x00000001d6067824 */ /* 0x000fe200078e0a02 */
[----:B------:R-:W-:Y:S01]  /*ce60*/  FSEL R65, R15, -INF , !P0 ;  /* 0xff8000000f417808 */ /* 0x000fe20004000000 */
[----:B------:R-:W-:Y:S01]  /*ce70*/  IMAD.MOV.U32 R19, RZ, RZ, R43 ;  /* 0x000000ffff137224 */ /* 0x000fe200078e002b */
[----:B------:R-:W-:-:S02]  /*ce80*/  FSEL R104, R14, -INF , !P6 ;  /* 0xff8000000e687808 */ /* 0x000fc40007000000 */
[----:B------:R-:W-:Y:S02]  /*ce90*/  FSEL R181, R13, -INF , !P5 ;  /* 0xff8000000db57808 */ /* 0x000fe40006800000 */
[----:B------:R-:W-:Y:S02]  /*cea0*/  FSEL R43, R12, -INF , !P1 ;  /* 0xff8000000c2b7808 */ /* 0x000fe40004800000 */
[C---:B------:R-:W-:Y:S01]  /*ceb0*/  ISETP.GE.AND P0, PT, R3.reuse, R210, PT ;  /* 0x000000d20300720c */ /* 0x040fe20003f06270 */
[----:B-1----:R-:W-:Y:S01]  /*cec0*/  IMAD.MOV.U32 R5, RZ, RZ, R4 ;  /* 0x000000ffff057224 */ /* 0x002fe200078e0004 */
[----:B------:R-:W-:Y:S02]  /*ced0*/  IABS R4, R6 ;  /* 0x0000000600047213 */ /* 0x000fe40000000000 */
[C---:B------:R-:W-:Y:S02]  /*cee0*/  ISETP.GE.AND P6, PT, R3.reuse, R209, PT ;  /* 0x000000d10300720c */ /* 0x040fe40003fc6270 */
[----:B------:R-:W-:-:S02]  /*cef0*/  ISETP.GE.AND P5, PT, R3, R208, PT ;  /* 0x000000d00300720c */ /* 0x000fc40003fa6270 */
[C---:B------:R-:W-:Y:S01]  /*cf00*/  ISETP.GE.AND P1, PT, R3.reuse, R207, PT ;  /* 0x000000cf0300720c */ /* 0x040fe20003f26270 */
[----:B------:R1:W3:Y:S01]  /*cf10*/  I2F R6, R4 ;  /* 0x0000000400067306 */ /* 0x0002e20000201400 */
[----:B------:R-:W-:Y:S01]  /*cf20*/  ISETP.GE.OR P0, PT, R3, R218, !P0 ;  /* 0x000000da0300720c */ /* 0x000fe20004706670 */
[----:B--2---:R-:W-:Y:S01]  /*cf30*/  FFMA.FTZ R7, R7, -R195, R247 ;  /* 0x800000c307077223 */ /* 0x004fe200000100f7 */
[C---:B------:R-:W-:Y:S02]  /*cf40*/  ISETP.GE.OR P6, PT, R3.reuse, R217, !P6 ;  /* 0x000000d90300720c */ /* 0x040fe400077c6670 */
[C---:B------:R-:W-:Y:S02]  /*cf50*/  ISETP.GE.OR P5, PT, R3.reuse, R216, !P5 ;  /* 0x000000d80300720c */ /* 0x040fe40006fa6670 */
[----:B------:R-:W-:Y:S01]  /*cf60*/  ISETP.GE.OR P1, PT, R3, R215, !P1 ;  /* 0x000000d70300720c */ /* 0x000fe20004f26670 */
[----:B------:R2:W4:Y:S01]  /*cf70*/  I2F R8, R5 ;  /* 0x0000000500087306 */ /* 0x0005220000201400 */
[----:B------:R-:W-:-:S02]  /*cf80*/  FFMA.FTZ R3, R10, -R195, R243 ;  /* 0x800000c30a037223 */ /* 0x000fc400000100f3 */
[----:B------:R-:W-:Y:S02]  /*cf90*/  IMAD.MOV.U32 R23, RZ, RZ, R42 ;  /* 0x000000ffff177224 */ /* 0x000fe400078e002a */
[-C--:B-1----:R-:W-:Y:S01]  /*cfa0*/  FFMA.FTZ R4, R11, -R195.reuse, R241 ;  /* 0x800000c30b047223 */ /* 0x082fe200000100f1 */
[----:B------:R-:W-:Y:S01]  /*cfb0*/  FSEL R66, R3, -INF , !P6 ;  /* 0xff80000003427808 */ /* 0x000fe20007000000 */
[----:B------:R-:W-:Y:S01]  /*cfc0*/  IMAD.IADD R3, R212, 0x1, -R2 ;  /* 0x00000001d4037824 */ /* 0x000fe200078e0a02 */
[----:B------:R-:W-:Y:S01]  /*cfd0*/  FSEL R42, R7, -INF , !P1 ;  /* 0xff800000072a7808 */ /* 0x000fe20004800000 */
[----:B--2---:R-:W-:Y:S01]  /*cfe0*/  FFMA.FTZ R5, R9, -R195, R245 ;  /* 0x800000c309057223 */ /* 0x004fe200000100f5 */
[----:B------:R-:W-:Y:S02]  /*cff0*/  FSEL R61, R4, -INF , !P0 ;  /* 0xff800000043d7808 */ /* 0x000fe40004000000 */
[----:B------:R-:W-:Y:S02]  /*d000*/  ISETP.GE.AND P0, PT, R2, R210, PT ;  /* 0x000000d20200720c */ /* 0x000fe40003f06270 */
[----:B------:R-:W-:-:S02]  /*d010*/  FSEL R180, R5, -INF , !P5 ;  /* 0xff80000005b47808 */ /* 0x000fc40006800000 */
[C---:B------:R-:W-:Y:S02]  /*d020*/  ISETP.GE.AND P6, PT, R2.reuse, R209, PT ;  /* 0x000000d10200720c */ /* 0x040fe40003fc6270 */
[C---:B------:R-:W-:Y:S02]  /*d030*/  ISETP.GE.AND P5, PT, R2.reuse, R208, PT ;  /* 0x000000d00200720c */ /* 0x040fe40003fa6270 */
[C---:B------:R-:W-:Y:S01]  /*d040*/  ISETP.GE.AND P1, PT, R2.reuse, R207, PT ;  /* 0x000000cf0200720c */ /* 0x040fe20003f26270 */
[----:B------:R-:W-:Y:S01]  /*d050*/  IMAD.IADD R4, R211, 0x1, -R2 ;  /* 0x00000001d3047824 */ /* 0x000fe200078e0a02 */
[C---:B------:R-:W-:Y:S02]  /*d060*/  ISETP.GE.OR P0, PT, R2.reuse, R218, !P0 ;  /* 0x000000da0200720c */ /* 0x040fe40004706670 */
[C---:B------:R-:W-:Y:S02]  /*d070*/  ISETP.GE.OR P6, PT, R2.reuse, R217, !P6 ;  /* 0x000000d90200720c */ /* 0x040fe400077c6670 */
[----:B------:R-:W-:-:S02]  /*d080*/  ISETP.GE.OR P5, PT, R2, R216, !P5 ;  /* 0x000000d80200720c */ /* 0x000fc40006fa6670 */
[----:B------:R-:W-:Y:S02]  /*d090*/  ISETP.GE.OR P1, PT, R2, R215, !P1 ;  /* 0x000000d70200720c */ /* 0x000fe40004f26670 */
[----:B------:R-:W-:Y:S02]  /*d0a0*/  IABS R3, R3 ;  /* 0x0000000300037213 */ /* 0x000fe40000000000 */
[----:B------:R-:W-:Y:S01]  /*d0b0*/  IADD3 R2, R0, 0x11, RZ ;  /* 0x0000001100027810 */ /* 0x000fe20007ffe0ff */
[----:B---3--:R-:W-:Y:S02]  /*d0c0*/  FFMA.FTZ R9, R6, -R195, R238 ;  /* 0x800000c306097223 */ /* 0x008fe400000100ee */
[----:B------:R1:W2:Y:S01]  /*d0d0*/  I2F R6, R3 ;  /* 0x0000000300067306 */ /* 0x0002a20000201400 */
[----:B------:R-:W-:Y:S01]  /*d0e0*/  IABS R4, R4 ;  /* 0x0000000400047213 */ /* 0x000fe20000000000 */
[--C-:B------:R-:W-:Y:S02]  /*d0f0*/  IMAD.IADD R5, R214, 0x1, -R2.reuse ;  /* 0x00000001d6057824 */ /* 0x100fe400078e0a02 */
[----:B-1----:R-:W-:-:S04]  /*d100*/  IMAD.IADD R3, R213, 0x1, -R2 ;  /* 0x00000001d5037824 */ /* 0x002fc800078e0a02 */
[----:B------:R1:W3:Y:S01]  /*d110*/  I2F R11, R4 ;  /* 0x00000004000b7306 */ /* 0x0002e20000201400 */
[----:B------:R-:W-:Y:S01]  /*d120*/  IABS R3, R3 ;  /* 0x0000000300037213 */ /* 0x000fe20000000000 */
[----:B----4-:R-:W-:-:S04]  /*d130*/  FFMA.FTZ R10, R8, -R195, R236 ;  /* 0x800000c3080a7223 */ /* 0x010fc800000100ec */
[----:B-1----:R-:W-:Y:S01]  /*d140*/  IMAD.MOV.U32 R4, RZ, RZ, R3 ;  /* 0x000000ffff047224 */ /* 0x002fe200078e0003 */
[----:B------:R-:W-:-:S03]  /*d150*/  IABS R3, R5 ;  /* 0x0000000500037213 */ /* 0x000fc60000000000 */
[----:B------:R1:W4:Y:S01]  /*d160*/  I2F R8, R4 ;  /* 0x0000000400087306 */ /* 0x0003220000201400 */
[--C-:B------:R-:W-:Y:S02]  /*d170*/  IMAD.IADD R5, R211, 0x1, -R2.reuse ;  /* 0x00000001d3057824 */ /* 0x100fe400078e0a02 */
[----:B-1----:R-:W-:Y:S02]  /*d180*/  IMAD.MOV.U32 R4, RZ, RZ, R3 ;  /* 0x000000ffff047224 */ /* 0x002fe400078e0003 */
[----:B------:R-:W-:-:S05]  /*d190*/  IMAD.IADD R3, R212, 0x1, -R2 ;  /* 0x00000001d4037824 */ /* 0x000fca00078e0a02 */
[----:B------:R-:W-:Y:S01]  /*d1a0*/  IABS R3, R3 ;  /* 0x0000000300037213 */ /* 0x000fe20000000000 */
[----:B------:R1:W-:Y:S01]  /*d1b0*/  I2F R7, R4 ;  /* 0x0000000400077306 */ /* 0x0003e20000201400 */
[----:B--2---:R-:W-:Y:S01]  /*d1c0*/  FFMA.FTZ R6, R6, -R195, R224 ;  /* 0x800000c306067223 */ /* 0x004fe200000100e0 */
[----:B------:R-:W-:Y:S01]  /*d1d0*/  FSEL R59, R10, -INF , !P0 ;  /* 0xff8000000a3b7808 */ /* 0x000fe20004000000 */
[----:B------:R-:W-:Y:S02]  /*d1e0*/  IMAD.MOV.U32 R37, RZ, RZ, R41 ;  /* 0x000000ffff257224 */ /* 0x000fe400078e0029 */
[----:B-1----:R-:W-:Y:S01]  /*d1f0*/  IMAD.MOV.U32 R4, RZ, RZ, R3 ;  /* 0x000000ffff047224 */ /* 0x002fe200078e0003 */
[----:B------:R-:W-:-:S03]  /*d200*/  IABS R3, R5 ;  /* 0x0000000500037213 */ /* 0x000fc60000000000 */
[----:B------:R3:W-:Y:S01]  /*d210*/  I2F R5, R4 ;  /* 0x0000000400057306 */ /* 0x0007e20000201400 */
[----:B------:R-:W-:-:S07]  /*d220*/  FSEL R63, R9, -INF , !P6 ;  /* 0xff800000093f7808 */ /* 0x000fce0007000000 */
[----:B------:R-:W1:Y:S01]  /*d230*/  I2F R3, R3 ;  /* 0x0000000300037306 */ /* 0x000e620000201400 */
[----:B------:R-:W-:Y:S01]  /*d240*/  FSEL R107, R6, -INF , !P5 ;  /* 0xff800000066b7808 */ /* 0x000fe20006800000 */
[----:B---3--:R-:W-:Y:S01]  /*d250*/  FFMA.FTZ R4, R11, -R195, R226 ;  /* 0x800000c30b047223 */ /* 0x008fe200000100e2 */
[C---:B------:R-:W-:Y:S02]  /*d260*/  ISETP.GE.AND P0, PT, R2.reuse, R210, PT ;  /* 0x000000d20200720c */ /* 0x040fe40003f06270 */
[----:B------:R-:W-:Y:S02]  /*d270*/  ISETP.GE.AND P6, PT, R2, R209, PT ;  /* 0x000000d10200720c */ /* 0x000fe40003fc6270 */
[----:B------:R-:W-:Y:S02]  /*d280*/  FSEL R41, R4, -INF , !P1 ;  /* 0xff80000004297808 */ /* 0x000fe40004800000 */
[C---:B------:R-:W-:Y:S02]  /*d290*/  ISETP.GE.AND P5, PT, R2.reuse, R208, PT ;  /* 0x000000d00200720c */ /* 0x040fe40003fa6270 */
[----:B------:R-:W-:-:S02]  /*d2a0*/  ISETP.GE.AND P1, PT, R2, R207, PT ;  /* 0x000000cf0200720c */ /* 0x000fc40003f26270 */
[C---:B------:R-:W-:Y:S02]  /*d2b0*/  ISETP.GE.OR P0, PT, R2.reuse, R218, !P0 ;  /* 0x000000da0200720c */ /* 0x040fe40004706670 */
[C---:B------:R-:W-:Y:S02]  /*d2c0*/  ISETP.GE.OR P6, PT, R2.reuse, R217, !P6 ;  /* 0x000000d90200720c */ /* 0x040fe400077c6670 */
[C---:B------:R-:W-:Y:S02]  /*d2d0*/  ISETP.GE.OR P5, PT, R2.reuse, R216, !P5 ;  /* 0x000000d80200720c */ /* 0x040fe40006fa6670 */
[----:B------:R-:W-:Y:S02]  /*d2e0*/  ISETP.GE.OR P1, PT, R2, R215, !P1 ;  /* 0x000000d70200720c */ /* 0x000fe40004f26670 */
[----:B------:R-:W-:Y:S01]  /*d2f0*/  IADD3 R2, R0, 0x18, RZ ;  /* 0x0000001800027810 */ /* 0x000fe20007ffe0ff */
[-C--:B----4-:R-:W-:Y:S02]  /*d300*/  FFMA.FTZ R11, R8, -R195.reuse, R237 ;  /* 0x800000c3080b7223 */ /* 0x090fe400000100ed */
[----:B-1----:R-:W-:-:S02]  /*d310*/  FFMA.FTZ R8, R3, -R195, R227 ;  /* 0x800000c303087223 */ /* 0x002fc400000100e3 */
[--C-:B------:R-:W-:Y:S02]  /*d320*/  IMAD.IADD R3, R213, 0x1, -R2.reuse ;  /* 0x00000001d5037824 */ /* 0x100fe400078e0a02 */
[----:B------:R-:W-:Y:S02]  /*d330*/  FFMA.FTZ R9, R5, -R195, R225 ;  /* 0x800000c305097223 */ /* 0x000fe400000100e1 */
[----:B------:R-:W-:Y:S01]  /*d340*/  IMAD.IADD R5, R214, 0x1, -R2 ;  /* 0x00000001d6057824 */ /* 0x000fe200078e0a02 */
[----:B------:R-:W-:Y:S01]  /*d350*/  IABS R3, R3 ;  /* 0x0000000300037213 */ /* 0x000fe20000000000 */
[----:B------:R-:W-:-:S04]  /*d360*/  FFMA.FTZ R10, R7, -R195, R239 ;  /* 0x800000c3070a7223 */ /* 0x000fc800000100ef */
[----:B------:R-:W-:Y:S01]  /*d370*/  IMAD.MOV.U32 R4, RZ, RZ, R3 ;  /* 0x000000ffff047224 */ /* 0x000fe200078e0003 */
[----:B------:R-:W-:-:S03]  /*d380*/  IABS R3, R5 ;  /* 0x0000000500037213 */ /* 0x000fc60000000000 */
[----:B------:R1:W-:Y:S01]  /*d390*/  I2F R7, R4 ;  /* 0x0000000400077306 */ /* 0x0003e20000201400 */
[----:B------:R-:W-:Y:S02]  /*d3a0*/  IMAD.MOV.U32 R39, RZ, RZ, R50 ;  /* 0x000000ffff277224 */ /* 0x000fe400078e0032 */
[----:B-1----:R-:W-:Y:S02]  /*d3b0*/  IMAD.MOV.U32 R4, RZ, RZ, R3 ;  /* 0x000000ffff047224 */ /* 0x002fe400078e0003 */
[----:B------:R-:W-:-:S05]  /*d3c0*/  IMAD.IADD R3, R212, 0x1, -R2 ;  /* 0x00000001d4037824 */ /* 0x000fca00078e0a02 */
[----:B------:R-:W-:-:S04]  /*d3d0*/  IABS R3, R3 ;  /* 0x0000000300037213 */ /* 0x000fc80000000000 */
[----:B------:R1:W-:Y:S01]  /*d3e0*/  I2F R5, R3 ;  /* 0x0000000300057306 */ /* 0x0003e20000201400 */
[----:B------:R-:W-:Y:S01]  /*d3f0*/  IMAD.MOV.U32 R50, RZ, RZ, R40 ;  /* 0x000000ffff327224 */ /* 0x000fe200078e0028 */
[----:B------:R-:W-:Y:S02]  /*d400*/  FSEL R56, R11, -INF , !P0 ;  /* 0xff8000000b387808 */ /* 0x000fe40004000000 */
        /* <DEDUP_REMOVED lines=112> */
[C---:B------:R-:W-:Y:S01]  /*db10*/  ISETP.GE.OR P5, PT, R2.reuse, R216, !P5 ;  /* 0x000000d80200720c */ /* 0x040fe20006fa6670 */
[----:B------:R-:W-:Y:S01]  /*db20*/  BAR.SYNC.DEFER_BLOCKING 0x0 ;  /* 0x0000000000007b1d */ /* 0x000fe20000010000 */
        /* <DEDUP_REMOVED lines=51> */
[----:B------:R2:W3:Y:S01]  /*de60*/  I2F R9, R5 ;  /* 0x0000000500097306 */ /* 0x0004e20000201400 */
[----:B-1----:R-:W-:Y:S02]  /*de70*/  IABS R4, R2 ;  /* 0x0000000200047213 */ /* 0x002fe40000000000 */
[----:B------:R-:W-:-:S03]  /*de80*/  IADD3 R2, R0, 0x30, RZ ;  /* 0x0000003000027810 */ /* 0x000fc60007ffe0ff */
[----:B--2---:R-:W-:Y:S02]  /*de90*/  IMAD.MOV.U32 R5, RZ, RZ, R4 ;  /* 0x000000ffff057224 */ /* 0x004fe400078e0004 */
[--C-:B------:R-:W-:Y:S02]  /*dea0*/  IMAD.IADD R4, R213, 0x1, -R2.reuse ;  /* 0x00000001d5047824 */ /* 0x100fe400078e0a02 */
[----:B------:R-:W-:-:S03]  /*deb0*/  IMAD.IADD R6, R214, 0x1, -R2 ;  /* 0x00000001d6067824 */ /* 0x000fc600078e0a02 */
[----:B------:R-:W-:Y:S01]  /*dec0*/  IABS R4, R4 ;  /* 0x0000000400047213 */ /* 0x000fe20000000000 */
[----:B------:R-:W-:Y:S02]  /*ded0*/  FFMA.FTZ R15, R7, -R195, R242 ;  /* 0x800000c3070f7223 */ /* 0x000fe400000100f2 */
[----:B------:R1:W2:Y:S01]  /*dee0*/  I2F R7, R5 ;  /* 0x0000000500077306 */ /* 0x0002a20000201400 */
[----:B------:R-:W-:Y:S01]  /*def0*/  IMAD.MOV.U32 R16, RZ, RZ, R23 ;  /* 0x000000ffff107224 */ /* 0x000fe200078e0017 */
[----:B------:R-:W-:Y:S01]  /*df00*/  FSEL R19, R12, -INF , !P1 ;  /* 0xff8000000c137808 */ /* 0x000fe20004800000 */
[----:B------:R-:W-:Y:S01]  /*df10*/  IMAD.MOV.U32 R240, RZ, RZ, R37 ;  /* 0x000000fffff07224 */ /* 0x000fe200078e0025 */
[----:B------:R-:W-:Y:S01]  /*df20*/  FSEL R23, R15, -INF , !P0 ;  /* 0xff8000000f177808 */ /* 0x000fe20004000000 */
[----:B------:R-:W-:Y:S02]  /*df30*/  IMAD.MOV.U32 R242, RZ, RZ, R50 ;  /* 0x000000fffff27224 */ /* 0x000fe400078e0032 */
[----:B-1----:R-:W-:Y:S01]  /*df40*/  IMAD.MOV.U32 R5, RZ, RZ, R4 ;  /* 0x000000ffff057224 */ /* 0x002fe200078e0004 */
[----:B------:R-:W-:-:S03]  /*df50*/  IABS R4, R6 ;  /* 0x0000000600047213 */ /* 0x000fc60000000000 */
[----:B------:R3:W-:Y:S01]  /*df60*/  I2F R8, R5 ;  /* 0x0000000500087306 */ /* 0x0007e20000201400 */
[----:B------:R-:W-:-:S07]  /*df70*/  FSEL R37, R14, -INF , !P6 ;  /* 0xff8000000e257808 */ /* 0x000fce0007000000 */
[----:B------:R1:W4:Y:S01]  /*df80*/  I2F R6, R4 ;  /* 0x0000000400067306 */ /* 0x0003220000201400 */
[----:B------:R-:W-:Y:S02]  /*df90*/  FSEL R50, R13, -INF , !P5 ;  /* 0xff8000000d327808 */ /* 0x000fe40006800000 */
[C---:B------:R-:W-:Y:S02]  /*dfa0*/  ISETP.GE.AND P0, PT, R3.reuse, R210, PT ;  /* 0x000000d20300720c */ /* 0x040fe40003f06270 */
[C---:B------:R-:W-:Y:S02]  /*dfb0*/  ISETP.GE.AND P6, PT, R3.reuse, R209, PT ;  /* 0x000000d10300720c */ /* 0x040fe40003fc6270 */
[C---:B------:R-:W-:Y:S02]  /*dfc0*/  ISETP.GE.AND P5, PT, R3.reuse, R208, PT ;  /* 0x000000d00300720c */ /* 0x040fe40003fa6270 */
[----:B------:R-:W-:Y:S01]  /*dfd0*/  ISETP.GE.AND P1, PT, R3, R207, PT ;  /* 0x000000cf0300720c */ /* 0x000fe20003f26270 */
[-C--:B---3--:R-:W-:Y:S01]  /*dfe0*/  FFMA.FTZ R5, R9, -R195.reuse, R16 ;  /* 0x800000c309057223 */ /* 0x088fe20000010010 */
[----:B------:R-:W-:Y:S01]  /*dff0*/  ISETP.GE.OR P0, PT, R3, R218, !P0 ;  /* 0x000000da0300720c */ /* 0x000fe20004706670 */
[----:B--2---:R-:W-:Y:S01]  /*e000*/  FFMA.FTZ R7, R7, -R195, R17 ;  /* 0x800000c307077223 */ /* 0x004fe20000010011 */
[----:B------:R-:W-:-:S02]  /*e010*/  ISETP.GE.OR P6, PT, R3, R217, !P6 ;  /* 0x000000d90300720c */ /* 0x000fc400077c6670 */
[----:B------:R-:W-:Y:S01]  /*e020*/  ISETP.GE.OR P5, PT, R3, R216, !P5 ;  /* 0x000000d80300720c */ /* 0x000fe20006fa6670 */
[----:B-1----:R-:W-:Y:S01]  /*e030*/  FFMA.FTZ R4, R11, -R195, R242 ;  /* 0x800000c30b047223 */ /* 0x002fe200000100f2 */
[----:B------:R-:W-:Y:S01]  /*e040*/  ISETP.GE.OR P1, PT, R3, R215, !P1 ;  /* 0x000000d70300720c */ /* 0x000fe20004f26670 */
[-C--:B------:R-:W-:Y:S02]  /*e050*/  FFMA.FTZ R3, R10, -R195.reuse, R240 ;  /* 0x800000c30a037223 */ /* 0x080fe400000100f0 */
[-C--:B----4-:R-:W-:Y:S01]  /*e060*/  FFMA.FTZ R9, R6, -R195.reuse, R22 ;  /* 0x800000c306097223 */ /* 0x090fe20000010016 */
[----:B------:R-:W-:Y:S01]  /*e070*/  FSEL R16, R7, -INF , !P1 ;  /* 0xff80000007107808 */ /* 0x000fe20004800000 */
[----:B------:R-:W-:Y:S01]  /*e080*/  FFMA.FTZ R10, R8, -R195, R21 ;  /* 0x800000c3080a7223 */ /* 0x000fe20000010015 */
[----:B------:R-:W-:Y:S01]  /*e090*/  FSEL R21, R4, -INF , !P0 ;  /* 0xff80000004157808 */ /* 0x000fe20004000000 */
[----:B------:R-:W-:Y:S01]  /*e0a0*/  IMAD.MOV.U32 R17, RZ, RZ, R47 ;  /* 0x000000ffff117224 */ /* 0x000fe200078e002f */
[----:B------:R-:W-:Y:S01]  /*e0b0*/  FSEL R47, R5, -INF , !P5 ;  /* 0xff800000052f7808 */ /* 0x000fe20006800000 */
[----:B------:R-:W-:Y:S01]  /*e0c0*/  IMAD.MOV.U32 R22, RZ, RZ, R27 ;  /* 0x000000ffff167224 */ /* 0x000fe200078e001b */
[----:B------:R-:W-:Y:S01]  /*e0d0*/  FSEL R27, R3, -INF , !P6 ;  /* 0xff800000031b7808 */ /* 0x000fe20007000000 */
[----:B------:R-:W-:Y:S01]  /*e0e0*/  IMAD.IADD R3, R212, 0x1, -R2 ;  /* 0x00000001d4037824 */ /* 0x000fe200078e0a02 */
[----:B------:R-:W-:-:S02]  /*e0f0*/  ISETP.GE.AND P0, PT, R2, R210, PT ;  /* 0x000000d20200720c */ /* 0x000fc40003f06270 */
        /* <DEDUP_REMOVED lines=9> */
[----:B------:R-:W-:Y:S02]  /*e190*/  IADD3 R2, R0, 0x31, RZ ;  /* 0x0000003100027810 */ /* 0x000fe40007ffe0ff */
[----:B------:R1:W2:Y:S01]  /*e1a0*/  I2F R6, R3 ;  /* 0x0000000300067306 */ /* 0x0002a20000201400 */
[----:B------:R-:W-:Y:S02]  /*e1b0*/  IABS R4, R4 ;  /* 0x0000000400047213 */ /* 0x000fe40000000000 */
[--C-:B------:R-:W-:Y:S02]  /*e1c0*/  IMAD.IADD R5, R214, 0x1, -R2.reuse ;  /* 0x00000001d6057824 */ /* 0x100fe400078e0a02 */
[----:B-1----:R-:W-:-:S03]  /*e1d0*/  IMAD.IADD R3, R213, 0x1, -R2 ;  /* 0x00000001d5037824 */ /* 0x002fc600078e0a02 */
[----:B------:R1:W3:Y:S02]  /*e1e0*/  I2F R11, R4 ;  /* 0x00000004000b7306 */ /* 0x0002e40000201400 */
[----:B------:R-:W-:-:S05]  /*e1f0*/  IABS R3, R3 ;  /* 0x0000000300037213 */ /* 0x000fca0000000000 */
[----:B-1----:R-:W-:Y:S01]  /*e200*/  IMAD.MOV.U32 R4, RZ, RZ, R3 ;  /* 0x000000ffff047224 */ /* 0x002fe200078e0003 */
[----:B------:R-:W-:-:S03]  /*e210*/  IABS R3, R5 ;  /* 0x0000000500037213 */ /* 0x000fc60000000000 */
[----:B------:R1:W-:Y:S01]  /*e220*/  I2F R8, R4 ;  /* 0x0000000400087306 */ /* 0x0003e20000201400 */
[--C-:B------:R-:W-:Y:S02]  /*e230*/  IMAD.IADD R5, R211, 0x1, -R2.reuse ;  /* 0x00000001d3057824 */ /* 0x100fe400078e0a02 */
[----:B-1----:R-:W-:Y:S02]  /*e240*/  IMAD.MOV.U32 R4, RZ, RZ, R3 ;  /* 0x000000ffff047224 */ /* 0x002fe400078e0003 */
[----:B------:R-:W-:-:S05]  /*e250*/  IMAD.IADD R3, R212, 0x1, -R2 ;  /* 0x00000001d4037824 */ /* 0x000fca00078e0a02 */
[----:B------:R-:W-:Y:S01]  /*e260*/  IABS R3, R3 ;  /* 0x0000000300037213 */ /* 0x000fe20000000000 */
[----:B------:R1:W-:Y:S01]  /*e270*/  I2F R7, R4 ;  /* 0x0000000400077306 */ /* 0x0003e20000201400 */
[----:B--2---:R-:W-:Y:S01]  /*e280*/  FFMA.FTZ R6, R6, -R195, R22 ;  /* 0x800000c306067223 */ /* 0x004fe20000010016 */
[----:B------:R-:W-:Y:S02]  /*e290*/  FSEL R15, R10, -INF , !P0 ;  /* 0xff8000000a0f7808 */ /* 0x000fe40004000000 */
[----:B-1----:R-:W-:Y:S01]  /*e2a0*/  IMAD.MOV.U32 R4, RZ, RZ, R3 ;  /* 0x000000ffff047224 */ /* 0x002fe200078e0003 */
[----:B------:R-:W-:-:S03]  /*e2b0*/  IABS R3, R5 ;  /* 0x0000000500037213 */ /* 0x000fc60000000000 */
[----:B------:R3:W-:Y:S01]  /*e2c0*/  I2F R5, R4 ;  /* 0x0000000400057306 */ /* 0x0007e20000201400 */
[----:B------:R-:W-:-:S07]  /*e2d0*/  FSEL R22, R9, -INF , !P6 ;  /* 0xff80000009167808 */ /* 0x000fce0007000000 */
[----:B------:R-:W1:Y:S01]  /*e2e0*/  I2F R3, R3 ;  /* 0x0000000300037306 */ /* 0x000e620000201400 */
[----:B------:R-:W-:Y:S01]  /*e2f0*/  ISETP.GE.AND P0, PT, R2, R210, PT ;  /* 0x000000d20200720c */ /* 0x000fe20003f06270 */
[----:B---3--:R-:W-:Y:S01]  /*e300*/  FFMA.FTZ R4, R11, -R195, R39 ;  /* 0x800000c30b047223 */ /* 0x008fe20000010027 */
[----:B------:R-:W-:Y:S02]  /*e310*/  FSEL R39, R6, -INF , !P5 ;  /* 0xff80000006277808 */ /* 0x000fe40006800000 */
        /* <DEDUP_REMOVED lines=18> */
[----:B------:R-:W-:Y:S01]  /*e440*/  IADD3 R0, R0, 0x39, RZ ;  /* 0x0000003900007810 */ /* 0x000fe20007ffe0ff */
[----:B-1----:R-:W-:Y:S02]  /*e450*/  IMAD.MOV.U32 R4, RZ, RZ, R3 ;  /* 0x000000ffff047224 */ /* 0x002fe400078e0003 */
[----:B------:R-:W-:-:S04]  /*e460*/  IMAD.IADD R3, R212, 0x1, -R2 ;  /* 0x00000001d4037824 */ /* 0x000fc800078e0a02 */
[----:B------:R1:W-:Y:S01]  /*e470*/  I2F R6, R4 ;  /* 0x0000000400067306 */ /* 0x0003e20000201400 */
[----:B------:R-:W-:-:S05]  /*e480*/  IABS R3, R3 ;  /* 0x0000000300037213 */ /* 0x000fca0000000000 */
[----:B------:R-:W-:Y:S02]  /*e490*/  IMAD.MOV.U32 R5, RZ, RZ, R3 ;  /* 0x000000ffff057224 */ /* 0x000fe400078e0003 */
[----:B-1----:R-:W-:-:S05]  /*e4a0*/  IMAD.IADD R4, R211, 0x1, -R2 ;  /* 0x00000001d3047824 */ /* 0x002fca00078e0a02 */
[----:B------:R-:W-:-:S05]  /*e4b0*/  IABS R3, R4 ;  /* 0x0000000400037213 */ /* 0x000fca0000000000 */
[----:B------:R-:W-:Y:S02]  /*e4c0*/  IMAD.MOV.U32 R4, RZ, RZ, R3 ;  /* 0x000000ffff047224 */ /* 0x000fe400078e0003 */
[----:B------:R-:W-:Y:S02]  /*e4d0*/  IMAD.IADD R3, R213, 0x1, -R0 ;  /* 0x00000001d5037824 */ /* 0x000fe400078e0a00 */
[----:B------:R-:W-:-:S03]  /*e4e0*/  FFMA.FTZ R8, R8, -R195, R17 ;  /* 0x800000c308087223 */ /* 0x000fc60000010011 */
[----:B------:R-:W-:Y:S02]  /*e4f0*/  IABS R3, R3 ;  /* 0x0000000300037213 */ /* 0x000fe40000000000 */
[----:B------:R-:W-:Y:S02]  /*e500*/  FSEL R11, R8, -INF , !P0 ;  /* 0xff800000080b7808 */ /* 0x000fe40004000000 */
[----:B------:R-:W-:Y:S02]  /*e510*/  FSEL R17, R12, -INF , !P6 ;  /* 0xff8000000c117808 */ /* 0x000fe40007000000 */
[----:B------:R-:W1:Y:S01]  /*e520*/  I2F R3, R3 ;  /* 0x0000000300037306 */ /* 0x000e620000201400 */
[----:B------:R-:W-:Y:S02]  /*e530*/  FSEL R26, R10, -INF , !P5 ;  /* 0xff8000000a1a7808 */ /* 0x000fe40006800000 */
[----:B------:R-:W-:Y:S02]  /*e540*/  FSEL R8, R9, -INF , !P1 ;  /* 0xff80000009087808 */ /* 0x000fe40004800000 */
[----:B------:R-:W-:-:S02]  /*e550*/  ISETP.GE.AND P0, PT, R2, R210, PT ;  /* 0x000000d20200720c */ /* 0x000fc40003f06270 */
[C---:B------:R-:W-:Y:S02]  /*e560*/  ISETP.GE.AND P6, PT, R2.reuse, R209, PT ;  /* 0x000000d10200720c */ /* 0x040fe40003fc6270 */
[C---:B------:R-:W-:Y:S02]  /*e570*/  ISETP.GE.AND P5, PT, R2.reuse, R208, PT ;  /* 0x000000d00200720c */ /* 0x040fe40003fa6270 */
[C---:B------:R-:W-:Y:S01]  /*e580*/  ISETP.GE.AND P1, PT, R2.reuse, R207, PT ;  /* 0x000000cf0200720c */ /* 0x040fe20003f26270 */
[----:B------:R-:W2:Y:S01]  /*e590*/  I2F R4, R4 ;  /* 0x0000000400047306 */ /* 0x000ea20000201400 */
[C---:B------:R-:W-:Y:S02]  /*e5a0*/  ISETP.GE.OR P0, PT, R2.reuse, R218, !P0 ;  /* 0x000000da0200720c */ /* 0x040fe40004706670 */
[C---:B------:R-:W-:Y:S02]  /*e5b0*/  ISETP.GE.OR P6, PT, R2.reuse, R217, !P6 ;  /* 0x000000d90200720c */ /* 0x040fe400077c6670 */
[----:B------:R-:W-:-:S02]  /*e5c0*/  ISETP.GE.OR P5, PT, R2, R216, !P5 ;  /* 0x000000d80200720c */ /* 0x000fc40006fa6670 */
[----:B------:R-:W-:Y:S01]  /*e5d0*/  ISETP.GE.OR P1, PT, R2, R215, !P1 ;  /* 0x000000d70200720c */ /* 0x000fe20004f26670 */
[----:B------:R-:W-:Y:S01]  /*e5e0*/  IMAD.IADD R2, R214, 0x1, -R0 ;  /* 0x00000001d6027824 */ /* 0x000fe200078e0a00 */
[----:B------:R-:W3:Y:S04]  /*e5f0*/  I2F R5, R5 ;  /* 0x0000000500057306 */ /* 0x000ee80000201400 */
[----:B------:R-:W-:Y:S01]  /*e600*/  IABS R2, R2 ;  /* 0x0000000200027213 */ /* 0x000fe20000000000 */
[----:B-1----:R-:W-:-:S04]  /*e610*/  FFMA.FTZ R12, R3, -R195, R20 ;  /* 0x800000c3030c7223 */ /* 0x002fc80000010014 */
[----:B------:R-:W-:Y:S02]  /*e620*/  IMAD.MOV.U32 R3, RZ, RZ, R2 ;  /* 0x000000ffff037224 */ /* 0x000fe400078e0002 */
[----:B------:R-:W-:Y:S02]  /*e630*/  IMAD.IADD R2, R212, 0x1, -R0 ;  /* 0x00000001d4027824 */ /* 0x000fe400078e0a00 */
[-C--:B------:R-:W-:Y:S02]  /*e640*/  FFMA.FTZ R10, R7, -R195.reuse, R232 ;  /* 0x800000c3070a7223 */ /* 0x080fe400000100e8 */
[-C--:B--2---:R-:W-:Y:S01]  /*e650*/  FFMA.FTZ R7, R4, -R195.reuse, R204 ;  /* 0x800000c304077223 */ /* 0x084fe200000100cc */
[----:B------:R-:W-:Y:S01]  /*e660*/  IABS R2, R2 ;  /* 0x0000000200027213 */ /* 0x000fe20000000000 */
[----:B------:R-:W-:Y:S02]  /*e670*/  IMAD.IADD R4, R211, 0x1, -R0 ;  /* 0x00000001d3047824 */ /* 0x000fe400078e0a00 */
[----:B------:R-:W-:-:S02]  /*e680*/  FFMA.FTZ R9, R6, -R195, R219 ;  /* 0x800000c306097223 */ /* 0x000fc400000100db */
[----:B---3--:R-:W-:Y:S02]  /*e690*/  FFMA.FTZ R6, R5, -R195, R205 ;  /* 0x800000c305067223 */ /* 0x008fe400000100cd */
[----:B------:R1:W2:Y:S01]  /*e6a0*/  I2F R5, R3 ;  /* 0x0000000300057306 */ /* 0x0002a20000201400 */
[----:B------:R-:W-:Y:S02]  /*e6b0*/  FSEL R10, R10, -INF , !P0 ;  /* 0xff8000000a0a7808 */ /* 0x000fe40004000000 */
[----:B------:R-:W-:-:S04]  /*e6c0*/  ISETP.GE.AND P0, PT, R0, R210, PT ;  /* 0x000000d20000720c */ /* 0x000fc80003f06270 */
[----:B------:R-:W-:Y:S01]  /*e6d0*/  ISETP.GE.OR P0, PT, R0, R218, !P0 ;  /* 0x000000da0000720c */ /* 0x000fe20004706670 */
[----:B-1----:R-:W-:Y:S01]  /*e6e0*/  IMAD.MOV.U32 R3, RZ, RZ, R2 ;  /* 0x000000ffff037224 */ /* 0x002fe200078e0002 */
[----:B------:R-:W-:-:S05]  /*e6f0*/  IABS R2, R4 ;  /* 0x0000000400027213 */ /* 0x000fca0000000000 */
[----:B------:R-:W-:Y:S01]  /*e700*/  I2F R3, R3 ;  /* 0x0000000300037306 */ /* 0x000fe20000201400 */
[----:B------:R-:W-:Y:S02]  /*e710*/  FSEL R14, R9, -INF , !P6 ;  /* 0xff800000090e7808 */ /* 0x000fe40007000000 */
[----:B------:R-:W-:-:S05]  /*e720*/  FSEL R9, R12, -INF , !P0 ;  /* 0xff8000000c097808 */ /* 0x000fca0004000000 */
[----:B------:R-:W1:Y:S01]  /*e730*/  I2F R2, R2 ;  /* 0x0000000200027306 */ /* 0x000e620000201400 */
[----:B------:R-:W-:Y:S02]  /*e740*/  ISETP.GT.AND P0, PT, R197, R206, PT ;  /* 0x000000cec500720c */ /* 0x000fe40003f04270 */
[----:B------:R-:W-:Y:S02]  /*e750*/  FSEL R20, R6, -INF , !P5 ;  /* 0xff80000006147808 */ /* 0x000fe40006800000 */
[----:B------:R-:W-:Y:S02]  /*e760*/  FSEL R7, R7, -INF , !P1 ;  /* 0xff80000007077808 */ /* 0x000fe40004800000 */
[C---:B------:R-:W-:Y:S02]  /*e770*/  ISETP.GE.AND P6, PT, R0.reuse, R209, PT ;  /* 0x000000d10000720c */ /* 0x040fe40003fc6270 */
[C---:B------:R-:W-:Y:S02]  /*e780*/  ISETP.GE.AND P5, PT, R0.reuse, R208, PT ;  /* 0x000000d00000720c */ /* 0x040fe40003fa6270 */
[C---:B------:R-:W-:Y:S01]  /*e790*/  ISETP.GE.AND P1, PT, R0.reuse, R207, PT ;  /* 0x000000cf0000720c */ /* 0x040fe20003f26270 */
[----:B--2---:R-:W-:Y:S01]  /*e7a0*/  FFMA.FTZ R4, R5, -R195, R18 ;  /* 0x800000c305047223 */ /* 0x004fe20000010012 */
[----:B------:R-:W-:-:S02]  /*e7b0*/  ISETP.GE.OR P6, PT, R0, R217, !P6 ;  /* 0x000000d90000720c */ /* 0x000fc400077c6670 */
[----:B------:R-:W-:Y:S01]  /*e7c0*/  ISETP.GE.OR P5, PT, R0, R216, !P5 ;  /* 0x000000d80000720c */ /* 0x000fe20006fa6670 */
[----:B-1----:R-:W-:Y:S01]  /*e7d0*/  FFMA.FTZ R6, R2, -R195, R196 ;  /* 0x800000c302067223 */ /* 0x002fe200000100c4 */
[----:B------:R-:W-:Y:S01]  /*e7e0*/  ISETP.GE.OR P1, PT, R0, R215, !P1 ;  /* 0x000000d70000720c */ /* 0x000fe20004f26670 */
[----:B------:R-:W-:Y:S01]  /*e7f0*/  FFMA.FTZ R0, R3, -R195, R201 ;  /* 0x800000c303007223 */ /* 0x000fe200000100c9 */
[----:B------:R-:W-:Y:S01]  /*e800*/  BSSY B1, `(.L_x_939) ;  /* 0x0000042000017945 */ /* 0x000fe20003800000 */
[----:B------:R-:W-:Y:S02]  /*e810*/  FSEL R12, R4, -INF , !P6 ;  /* 0xff800000040c7808 */ /* 0x000fe40007000000 */
[----:B------:R-:W-:Y:S02]  /*e820*/  FSEL R6, R6, -INF , !P1 ;  /* 0xff80000006067808 */ /* 0x000fe40004800000 */
[----:B------:R-:W-:Y:S01]  /*e830*/  FSEL R18, R0, -INF , !P5 ;  /* 0xff80000000127808 */ /* 0x000fe20006800000 */
[----:B------:R-:W-:Y:S05]  /*e840*/  @!P0 BRA `(.L_x_940) ;  /* 0x000003d000008947 */ /* 0x000fea0003800000 */
[----:B------:R-:W2:Y:S04]  /*e850*/  LDL R219, [R1+0x1ec] ;  /* 0x0001ec0001db7983 */ /* 0x000ea80000100800 */
[----:B------:R-:W3:Y:S04]  /*e860*/  LDL R205, [R1+0x1b8] ;  /* 0x0001b80001cd7983 */ /* 0x000ee80000100800 */
[----:B------:R-:W4:Y:S04]  /*e870*/  LDL.64 R240, [R1+0x1c0] ;  /* 0x0001c00001f07983 */ /* 0x000f280000100a00 */
[----:B------:R-:W5:Y:S04]  /*e880*/  LDL R233, [R1+0x1bc] ;  /* 0x0001bc0001e97983 */ /* 0x000f680000100800 */
[----:B------:R-:W5:Y:S01]  /*e890*/  LDL R206, [R1+0x1d8] ;  /* 0x0001d80001ce7983 */ /* 0x000f620000100800 */
[----:B------:R-:W-:-:S04]  /*e8a0*/  IADD3 R2, R199, -0x3, RZ ;  /* 0xfffffffdc7027810 */ /* 0x000fc80007ffe0ff */
[----:B------:R-:W-:Y:S01]  /*e8b0*/  SHF.R.S32.HI R3, RZ, 0x1f, R2 ;  /* 0x0000001fff037819 */ /* 0x000fe20000011402 */
[----:B------:R1:W-:Y:S04]  /*e8c0*/  @P4 STS [R198+0x6000], RZ ;  /* 0x006000ffc6004388 */ /* 0x0003e80000000800 */
[----:B------:R1:W-:Y:S04]  /*e8d0*/  @P4 STS [R198+0x6004], RZ ;  /* 0x006004ffc6004388 */ /* 0x0003e80000000800 */
[----:B------:R1:W-:Y:S01]  /*e8e0*/  @P4 STS.64 [R198+0x6008], RZ ;  /* 0x006008ffc6004388 */ /* 0x0003e20000000a00 */
[----:B------:R-:W-:Y:S01]  /*e8f0*/  BSSY B0, `(.L_x_941) ;  /* 0x0000031000007945 */ /* 0x000fe20003800000 */
[----:B--2---:R-:W-:-:S04]  /*e900*/  IMAD R0, R219, R2, RZ ;  /* 0x00000002db007224 */ /* 0x004fc800078e02ff */
[-C--:B---3--:R-:W-:Y:S02]  /*e910*/  IMAD R0, R3, R205.reuse, R0 ;  /* 0x000000cd03007224 */ /* 0x088fe400078e0200 */
[----:B----4-:R-:W-:-:S04]  /*e920*/  IMAD.WIDE.U32 R2, R2, R205, R240 ;  /* 0x000000cd02027225 */ /* 0x010fc800078e00f0 */
        /* <DEDUP_REMOVED lines=17> */
[----:B-----5:R-:W-:-:S03]  /*ea40*/  IADD3 R2, P0, R233, R2, RZ ;  /* 0x00000002e9027210 */ /* 0x020fc60007f1e0ff */
        /* <DEDUP_REMOVED lines=27> */
.L_x_942:
[----:B------:R-:W-:Y:S05]  /*ec00*/  BSYNC B0 ;  /* 0x0000000000007941 */ /* 0x000fea0003800000 */
.L_x_941:
[----:B------:R-:W0:Y:S02]  /*ec10*/  LDGDEPBAR ;  /* 0x00000000000079af */ /* 0x000e240000000000 */
.L_x_940:
[----:B------:R-:W-:Y:S05]  /*ec20*/  BSYNC B1 ;  /* 0x0000000000017941 */ /* 0x000fea0003800000 */
.L_x_939:
[----:B------:R-:W2:Y:S01]  /*ec30*/  LD.E R0, [R108.64+0xdc] ;  /* 0x0000dc046c007980 */ /* 0x000ea2000c101900 */
[----:B------:R-:W-:-:S03]  /*ec40*/  FMNMX.FTZ R2, R103, R45, !PT ;  /* 0x0000002d67027209 */ /* 0x000fc60007810000 */
[----:B------:R-:W3:Y:S01]  /*ec50*/  LDL R178, [R1+0x18] ;  /* 0x0000180001b27983 */ /* 0x000ee20000100800 */
[----:B------:R-:W-:Y:S02]  /*ec60*/  FMNMX.FTZ R2, R44, R2, !PT ;  /* 0x000000022c027209 */ /* 0x000fe40007810000 */
[----:B------:R-:W-:Y:S01]  /*ec70*/  FMNMX.FTZ R3, R102, R106, !PT ;  /* 0x0000006a66037209 */ /* 0x000fe20007810000 */
[----:B------:R-:W4:Y:S01]  /*ec80*/  LDL.LU.64 R244, [R1+0xb0] ;  /* 0x0000b00001f47983 */ /* 0x000f220000300a00 */
[----:B------:R-:W-:Y:S02]  /*ec90*/  FMNMX.FTZ R2, R43, R2, !PT ;  /* 0x000000022b027209 */ /* 0x000fe40007810000 */
[----:B------:R-:W-:Y:S01]  /*eca0*/  FMNMX.FTZ R3, R105, R3, !PT ;  /* 0x0000000369037209 */ /* 0x000fe20007810000 */
[----:B------:R-:W3:Y:S01]  /*ecb0*/  LDL R221, [R1+0x38] ;  /* 0x0000380001dd7983 */ /* 0x000ee20000100800 */
[----:B------:R-:W-:Y:S02]  /*ecc0*/  FMNMX.FTZ R2, R42, R2, !PT ;  /* 0x000000022a027209 */ /* 0x000fe40007810000 */
[----:B------:R-:W-:Y:S01]  /*ecd0*/  FMNMX.FTZ R3, R65, R3, !PT ;  /* 0x0000000341037209 */ /* 0x000fe20007810000 */
[----:B------:R-:W3:Y:S01]  /*ece0*/  LDL.LU R222, [R1+0x180] ;  /* 0x0001800001de7983 */ /* 0x000ee20000300800 */
        /* <DEDUP_REMOVED lines=11> */
[----:B------:R-:W-:Y:S01]  /*eda0*/  STL.64 [R1+0x2a0], R28 ;  /* 0x0002a01c01007387 */ /* 0x000fe20000100a00 */
        /* <DEDUP_REMOVED lines=13> */
[----:B------:R-:W-:Y:S01]  /*ee80*/  STL [R1+0x250], R229 ;  /* 0x000250e501007387 */ /* 0x000fe20000100800 */
[----:B------:R-:W-:-:S03]  /*ee90*/  FMNMX.FTZ R2, R8, R2, !PT ;  /* 0x0000000208027209 */ /* 0x000fc60007810000 */
[----:B------:R-:W-:Y:S01]  /*eea0*/  STL [R1+0x24c], R228 ;  /* 0x00024ce401007387 */ /* 0x000fe20000100800 */
[----:B------:R-:W-:-:S03]  /*eeb0*/  FMNMX.FTZ R2, R7, R2, !PT ;  /* 0x0000000207027209 */ /* 0x000fc60007810000 */
[----:B------:R-:W-:Y:S01]  /*eec0*/  STL [R1+0x248], R218 ;  /* 0x000248da01007387 */ /* 0x000fe20000100800 */
[----:B------:R-:W-:-:S03]  /*eed0*/  FMNMX.FTZ R2, R6, R2, !PT ;  /* 0x0000000206027209 */ /* 0x000fc60007810000 */
[----:B------:R-:W-:Y:S04]  /*eee0*/  STL [R1+0x244], R217 ;  /* 0x000244d901007387 */ /* 0x000fe80000100800 */
[----:B-1----:R-:W1:Y:S04]  /*eef0*/  SHFL.BFLY PT, R4, R2, 0x2, 0x1f ;  /* 0x0c401f0002047f89 */ /* 0x002e6800000e0000 */
[----:B------:R-:W-:Y:S04]  /*ef00*/  STL [R1+0x240], R216 ;  /* 0x000240d801007387 */ /* 0x000fe80000100800 */
[----:B------:R-:W-:Y:S04]  /*ef10*/  STL [R1+0x23c], R215 ;  /* 0x00023cd701007387 */ /* 0x000fe80000100800 */
[----:B------:R-:W-:Y:S04]  /*ef20*/  STL [R1+0x238], R214 ;  /* 0x000238d601007387 */ /* 0x000fe80000100800 */
[----:B------:R1:W-:Y:S02]  /*ef30*/  STL.64 [R1+0x230], R212 ;  /* 0x000230d401007387 */ /* 0x0003e40000100a00 */
[----:B-1----:R-:W-:-:S05]  /*ef40*/  FMNMX.FTZ R2, R2, R4, !PT ;  /* 0x0000000402027209 */ /* 0x002fca0007810000 */
[----:B------:R-:W1:Y:S04]  /*ef50*/  SHFL.BFLY PT, R4, R2, 0x1, 0x1f ;  /* 0x0c201f0002047f89 */ /* 0x000e6800000e0000 */
[----:B------:R-:W3:Y:S04]  /*ef60*/  LDL.64 R212, [R1+0xa0] ;  /* 0x0000a00001d47983 */ /* 0x000ee80000100a00 */
[----:B------:R1:W-:Y:S02]  /*ef70*/  STL.64 [R1+0x228], R210 ;  /* 0x000228d201007387 */ /* 0x0003e40000100a00 */
[----:B-1----:R-:W-:-:S02]  /*ef80*/  FMNMX.FTZ R250, R2, R4, !PT ;  /* 0x0000000402fa7209 */ /* 0x002fc40007810000 */
[----:B------:R-:W-:Y:S02]  /*ef90*/  FMNMX.FTZ R2, R21, R3, !PT ;  /* 0x0000000315027209 */ /* 0x000fe40007810000 */
[----:B------:R-:W-:Y:S02]  /*efa0*/  FSETP.NEU.FTZ.AND P0, PT, R250, -INF , PT ;  /* 0xff800000fa00780b */ /* 0x000fe40003f1d000 */
[----:B------:R-:W-:-:S04]  /*efb0*/  FMNMX.FTZ R3, R15, R2, !PT ;  /* 0x000000020f037209 */ /* 0x000fc80007810000 */
[----:B------:R-:W-:-:S04]  /*efc0*/  FMNMX.FTZ R3, R11, R3, !PT ;  /* 0x000000030b037209 */ /* 0x000fc80007810000 */
[----:B------:R-:W-:Y:S01]  /*efd0*/  FMNMX.FTZ R3, R10, R3, !PT ;  /* 0x000000030a037209 */ /* 0x000fe20007810000 */
[----:B------:R-:W3:Y:S04]  /*efe0*/  LDL.64 R210, [R1+0x138] ;  /* 0x0001380001d27983 */ /* 0x000ee80000100a00 */
[----:B------:R1:W-:Y:S04]  /*eff0*/  STL [R1+0x224], R207 ;  /* 0x000224cf01007387 */ /* 0x0003e80000100800 */
[----:B-1----:R-:W3:Y:S04]  /*f000*/  LDL R207, [R1+0xcc] ;  /* 0x0000cc0001cf7983 */ /* 0x002ee80000100800 */
        /* <DEDUP_REMOVED lines=15> */
[-CC-:B------:R-:W-:Y:S01]  /*f100*/  FFMA.FTZ R41, R41, R0.reuse, -R2.reuse ;  /* 0x0000000029297223 */ /* 0x180fe20000010802 */
[----:B-1----:R-:W2:Y:S01]  /*f110*/  LDL R193, [R1+0x4c] ;  /* 0x00004c0001c17983 */ /* 0x002ea20000100800 */
[----:B------:R-:W-:-:S02]  /*f120*/  FFMA.FTZ R40, R40, R0, -R2 ;  /* 0x0000000028287223 */ /* 0x000fc40000010802 */
[-CC-:B------:R-:W-:Y:S01]  /*f130*/  FFMA.FTZ R199, R48, R0.reuse, -R2.reuse ;  /* 0x0000000030c77223 */ /* 0x180fe20000010802 */
[----:B------:R1:W-:Y:S01]  /*f140*/  STL [R1+0x208], R192 ;  /* 0x000208c001007387 */ /* 0x0003e20000100800 */
        /* <DEDUP_REMOVED lines=9> */
[----:B------:R-:W-:Y:S02]  /*f1e0*/  FMNMX.FTZ R2, R9, R3, !PT ;  /* 0x0000000309027209 */ /* 0x000fe40007810000 */
[----:B------:R-:W-:-:S05]  /*f1f0*/  FSEL R3, R250, RZ, P0 ;  /* 0x000000fffa037208 */ /* 0x000fca0000000000 */
[----:B------:R-:W-:Y:S01]  /*f200*/  FADD.FTZ R36, R103, -R3 ;  /* 0x8000000367247221 */ /* 0x000fe20000010000 */
[----:B-1----:R-:W2:Y:S04]  /*f210*/  LDL R192, [R1+0x58] ;  /* 0x0000580001c07983 */ /* 0x002ea80000100800 */
[----:B------:R-:W1:Y:S04]  /*f220*/  SHFL.BFLY PT, R3, R2, 0x2, 0x1f ;  /* 0x0c401f0002037f89 */ /* 0x000e6800000e0000 */
[----:B------:R1:W-:Y:S02]  /*f230*/  STL [R1+0x204], R191 ;  /* 0x000204bf01007387 */ /* 0x0003e40000100800 */
[----:B-1----:R-:W-:-:S05]  /*f240*/  FMNMX.FTZ R2, R2, R3, !PT ;  /* 0x0000000302027209 */ /* 0x002fca0007810000 */
[----:B------:R-:W1:Y:S04]  /*f250*/  SHFL.BFLY PT, R3, R2, 0x1, 0x1f ;  /* 0x0c201f0002037f89 */ /* 0x000e6800000e0000 */
[----:B------:R-:W2:Y:S04]  /*f260*/  LDL R191, [R1+0xbc] ;  /* 0x0000bc0001bf7983 */ /* 0x000ea80000100800 */
[----:B------:R1:W-:Y:S02]  /*f270*/  STL [R1+0x200], R189 ;  /* 0x000200bd01007387 */ /* 0x0003e40000100800 */
[----:B-1----:R-:W-:-:S02]  /*f280*/  FMNMX.FTZ R252, R2, R3, !PT ;  /* 0x0000000302fc7209 */ /* 0x002fc40007810000 */
[----:B------:R-:W2:Y:S04]  /*f290*/  LDL R189, [R1+0x54] ;  /* 0x0000540001bd7983 */ /* 0x000ea80000100800 */
[----:B------:R-:W-:Y:S04]  /*f2a0*/  STL [R1+0x260], R108 ;  /* 0x0002606c01007387 */ /* 0x000fe80000100800 */
[----:B------:R-:W-:Y:S04]  /*f2b0*/  STL [R1+0x25c], R109 ;  /* 0x00025c6d01007387 */ /* 0x000fe80000100800 */
[----:B------:R-:W-:Y:S04]  /*f2c0*/  STL [R1+0x1c], R250 ;  /* 0x00001cfa01007387 */ /* 0x000fe80000100800 */
        /* <DEDUP_REMOVED lines=54> */
[----:B------:R-:W-:Y:S01]  /*f630*/  FSEL R2, R2, RZ, P0 ;  /* 0x000000ff02027208 */ /* 0x000fe20000000000 */
[----:B------:R-:W-:-:S04]  /*f640*/  IMAD.MOV.U32 R246, RZ, RZ, R178 ;  /* 0x000000fffff67224 */ /* 0x000fc800078e00b2 */
        /* <DEDUP_REMOVED lines=9> */
[-CC-:B------:R-:W-:Y:S01]  /*f6e0*/  FFMA.FTZ R6, R110, R0.reuse, -R2.reuse ;  /* 0x000000006e067223 */ /* 0x180fe20000010802 */
[----:B------:R-:W-:Y:S01]  /*f6f0*/  MUFU.EX2 R102, R16 ;  /* 0x0000001000667308 */ /* 0x000fe20000000800 */
[-CC-:B------:R-:W-:Y:S01]  /*f700*/  FFMA.FTZ R9, R104, R0.reuse, -R2.reuse ;  /* 0x0000000068097223 */ /* 0x180fe20000010802 */
[----:B------:R-:W2:Y:S01]  /*f710*/  LDL R31, [R1+0x50] ;  /* 0x00005000011f7983 */ /* 0x000ea20000100800 */
        /* <DEDUP_REMOVED lines=42> */
[----:B------:R1:W-:Y:S01]  /*f9c0*/  MUFU.EX2 R16, R5 ;  /* 0x0000000500107308 */ /* 0x0003e20000000800 */
[----:B------:R-:W-:Y:S02]  /*f9d0*/  FMUL.FTZ R6, R0, R6 ;  /* 0x0000000600067220 */ /* 0x000fe40000410000 */
[----:B-1----:R-:W-:-:S05]  /*f9e0*/  FFMA.FTZ R5, R182, R0, -R2 ;  /* 0x00000000b6057223 */ /* 0x002fca0000010802 */
[----:B------:R1:W-:Y:S08]  /*f9f0*/  MUFU.EX2 R15, R5 ;  /* 0x00000005000f7308 */ /* 0x0003f00000000800 */
[----:B------:R-:W-:Y:S01]  /*fa00*/  MUFU.EX2 R45, R45 ;  /* 0x0000002d002d7308 */ /* 0x000fe20000000800 */
[----:B-1----:R-:W-:-:S07]  /*fa10*/  FMUL.FTZ R5, R0, R36 ;  /* 0x0000002400057220 */ /* 0x002fce0000410000 */
[----:B------:R-:W3:Y:S08]  /*fa20*/  MUFU.EX2 R6, R6 ;  /* 0x0000000600067308 */ /* 0x000ef00000000800 */
[----:B------:R-:W2:Y:S01]  /*fa30*/  MUFU.EX2 R5, R5 ;  /* 0x0000000500057308 */ /* 0x000ea20000000800 */
[-CC-:B------:R-:W-:Y:S01]  /*fa40*/  FFMA.FTZ R12, R62, R0.reuse, -R2.reuse ;  /* 0x000000003e0c7223 */ /* 0x180fe20000010802 */
[----:B------:R-:W-:Y:S01]  /*fa50*/  STL [R1+0x14], R30 ;  /* 0x0000141e01007387 */ /* 0x000fe20000100800 */
[----:B------:R-:W-:-:S02]  /*fa60*/  FFMA.FTZ R17, R58, R0, -R2 ;  /* 0x000000003a117223 */ /* 0x000fc40000010802 */
[----:B------:R-:W-:-:S03]  /*fa70*/  FFMA.FTZ R22, R50, R0, -R2 ;  /* 0x0000000032167223 */ /* 0x000fc60000010802 */
[----:B------:R-:W-:Y:S01]  /*fa80*/  MUFU.EX2 R53, R43 ;  /* 0x0000002b00357308 */ /* 0x000fe20000000800 */
[-CC-:B------:R-:W-:Y:S02]  /*fa90*/  FFMA.FTZ R21, R47, R0.reuse, -R2.reuse ;  /* 0x000000002f157223 */ /* 0x180fe40000010802 */
[-CC-:B------:R-:W-:Y:S02]  /*faa0*/  FFMA.FTZ R39, R39, R0.reuse, -R2.reuse ;  /* 0x0000000027277223 */ /* 0x180fe40000010802 */
[----:B------:R-:W-:-:S03]  /*fab0*/  FFMA.FTZ R26, R26, R0, -R2 ;  /* 0x000000001a1a7223 */ /* 0x000fc60000010802 */
[----:B------:R-:W-:Y:S01]  /*fac0*/  MUFU.EX2 R43, R42 ;  /* 0x0000002a002b7308 */ /* 0x000fe20000000800 */
[----:B------:R-:W-:-:S07]  /*fad0*/  FFMA.FTZ R23, R18, R0, -R2 ;  /* 0x0000000012177223 */ /* 0x000fce0000010802 */
[----:B------:R-:W-:Y:S08]  /*fae0*/  MUFU.EX2 R63, R41 ;  /* 0x00000029003f7308 */ /* 0x000ff00000000800 */
[----:B------:R1:W-:Y:S08]  /*faf0*/  MUFU.EX2 R110, R24 ;  /* 0x00000018006e7308 */ /* 0x0003f00000000800 */
[----:B------:R3:W-:Y:S08]  /*fb00*/  MUFU.EX2 R42, R19 ;  /* 0x00000013002a7308 */ /* 0x0007f00000000800 */
[----:B------:R4:W-:Y:S01]  /*fb10*/  MUFU.EX2 R38, R9 ;  /* 0x0000000900267308 */ /* 0x0009e20000000800 */
[----:B-1----:R-:W-:-:S07]  /*fb20*/  FFMA.FTZ R24, R20, R0, -R2 ;  /* 0x0000000014187223 */ /* 0x002fce0000010802 */
[----:B------:R1:W-:Y:S01]  /*fb30*/  MUFU.EX2 R105, R8 ;  /* 0x0000000800697308 */ /* 0x0003e20000000800 */
[----:B---3--:R-:W-:-:S07]  /*fb40*/  FFMA.FTZ R19, R55, R0, -R2 ;  /* 0x0000000037137223 */ /* 0x008fce0000010802 */
[----:B------:R3:W-:Y:S01]  /*fb50*/  MUFU.EX2 R41, R7 ;  /* 0x0000000700297308 */ /* 0x0007e20000000800 */
[----:B----4-:R-:W-:-:S07]  /*fb60*/  FFMA.FTZ R9, R67, R0, -R2 ;  /* 0x0000000043097223 */ /* 0x010fce0000010802 */
[----:B------:R4:W-:Y:S01]  /*fb70*/  MUFU.EX2 R104, R10 ;  /* 0x0000000a00687308 */ /* 0x0009e20000000800 */
[----:B-1----:R-:W-:-:S07]  /*fb80*/  FFMA.FTZ R8, R180, R0, -R2 ;  /* 0x00000000b4087223 */ /* 0x002fce0000010802 */
[----:B------:R1:W-:Y:S01]  /*fb90*/  MUFU.EX2 R54, R11 ;  /* 0x0000000b00367308 */ /* 0x0003e20000000800 */
[-CC-:B---3--:R-:W-:Y:S02]  /*fba0*/  FFMA.FTZ R7, R181, R0.reuse, -R2.reuse ;  /* 0x00000000b5077223 */ /* 0x188fe40000010802 */
[-CC-:B----4-:R-:W-:Y:S02]  /*fbb0*/  FFMA.FTZ R10, R107, R0.reuse, -R2.reuse ;  /* 0x000000006b0a7223 */ /* 0x190fe40000010802 */
[----:B-1----:R-:W-:Y:S02]  /*fbc0*/  FFMA.FTZ R11, R64, R0, -R2 ;  /* 0x00000000400b7223 */ /* 0x002fe40000010802 */
[----:B------:R-:W-:Y:S02]  /*fbd0*/  FFMA.FTZ R2, R249, R6, R16 ;  /* 0x00000006f9027223 */ /* 0x000fe40000010010 */
[----:B--2---:R-:W-:Y:S02]  /*fbe0*/  FFMA.FTZ R0, R248, R5, R45 ;  /* 0x00000005f8007223 */ /* 0x004fe4000001002d */
[----:B------:R-:W2:Y:S01]  /*fbf0*/  LDL.64 R248, [R1+0x178] ;  /* 0x0001780001f87983 */ /* 0x000ea20000100a00 */
[----:B------:R-:W-:Y:S08]  /*fc00*/  MUFU.EX2 R44, R44 ;  /* 0x0000002c002c7308 */ /* 0x000ff00000000800 */
[----:B------:R-:W-:Y:S08]  /*fc10*/  MUFU.EX2 R60, R40 ;  /* 0x00000028003c7308 */ /* 0x000ff00000000800 */
[----:B------:R-:W1:Y:S08]  /*fc20*/  MUFU.EX2 R40, R25 ;  /* 0x0000001900287308 */ /* 0x000e700000000800 */
[----:B------:R3:W4:Y:S08]  /*fc30*/  MUFU.EX2 R25, R7 ;  /* 0x0000000700197308 */ /* 0x0007300000000800 */
[----:B------:R4:W4:Y:S08]  /*fc40*/  MUFU.EX2 R14, R8 ;  /* 0x00000008000e7308 */ /* 0x0009300000000800 */
[----:B------:R-:W4:Y:S01]  /*fc50*/  MUFU.EX2 R10, R10 ;  /* 0x0000000a000a7308 */ /* 0x000f220000000800 */
[----:B---3--:R-:W-:-:S02]  /*fc60*/  FADD.FTZ R7, R15, R2 ;  /* 0x000000020f077221 */ /* 0x008fc40000010000 */
[----:B-1----:R-:W-:Y:S02]  /*fc70*/  FADD.FTZ R2, R40, R106 ;  /* 0x0000006a28027221 */ /* 0x002fe40000010000 */
[----:B----4-:R-:W-:Y:S02]  /*fc80*/  FADD.FTZ R8, R44, R0 ;  /* 0x000000002c087221 */ /* 0x010fe40000010000 */
[----:B------:R-:W-:Y:S01]  /*fc90*/  FADD.FTZ R0, R38, R46 ;  /* 0x0000002e26007221 */ /* 0x000fe20000010000 */
[----:B------:R-:W1:Y:S01]  /*fca0*/  MUFU.EX2 R13, R13 ;  /* 0x0000000d000d7308 */ /* 0x000e620000000800 */
        /* <DEDUP_REMOVED lines=13> */
[----:B------:R-:W-:Y:S02]  /*fd80*/  IMAD.SHL.U32 R33, R197, 0x2, RZ ;  /* 0x00000002c5217824 */ /* 0x000fe400078e00ff */
[----:B------:R-:W-:-:S02]  /*fd90*/  FADD.FTZ R18, R60, R7 ;  /* 0x000000073c127221 */ /* 0x000fc40000010000 */
[----:B-1----:R-:W-:Y:S01]  /*fda0*/  FADD.FTZ R7, R13, R0 ;  /* 0x000000000d077221 */ /* 0x002fe20000010000 */
[----:B------:R-:W1:Y:S08]  /*fdb0*/  MUFU.EX2 R9, R9 ;  /* 0x0000000900097308 */ /* 0x000e700000000800 */
[----:B------:R-:W3:Y:S01]  /*fdc0*/  MUFU.EX2 R11, R11 ;  /* 0x0000000b000b7308 */ /* 0x000ee20000000800 */
[----:B------:R-:W-:-:S07]  /*fdd0*/  F2FP.BF16.PACK_AB R236, R44, R45 ;  /* 0x0000002d2cec723e */ /* 0x000fce00000010ff */
[----:B------:R-:W4:Y:S01]  /*fde0*/  MUFU.EX2 R12, R12 ;  /* 0x0000000c000c7308 */ /* 0x000f220000000800 */
[C---:B-1----:R-:W-:Y:S01]  /*fdf0*/  FADD.FTZ R2, R9.reuse, R2 ;  /* 0x0000000209027221 */ /* 0x042fe20000010000 */
[----:B------:R-:W-:Y:S02]  /*fe00*/  F2FP.BF16.PACK_AB R44, R9, R10 ;  /* 0x0000000a092c723e */ /* 0x000fe400000010ff */
[----:B------:R-:W-:Y:S01]  /*fe10*/  F2FP.BF16.PACK_AB R36, R14, R25 ;  /* 0x000000190e24723e */ /* 0x000fe200000010ff */
[----:B---3--:R-:W-:Y:S01]  /*fe20*/  FADD.FTZ R2, R11, R2 ;  /* 0x000000020b027221 */ /* 0x008fe20000010000 */
[----:B------:R-:W-:Y:S02]  /*fe30*/  F2FP.BF16.PACK_AB R227, R15, R16 ;  /* 0x000000100fe3723e */ /* 0x000fe400000010ff */
[----:B------:R-:W-:Y:S01]  /*fe40*/  F2FP.BF16.PACK_AB R67, R13, R54 ;  /* 0x000000360d43723e */ /* 0x000fe200000010ff */
[C---:B----4-:R-:W-:Y:S01]  /*fe50*/  FADD.FTZ R16, R12.reuse, R2 ;  /* 0x000000020c107221 */ /* 0x050fe20000010000 */
[----:B------:R-:W-:Y:S01]  /*fe60*/  F2FP.BF16.PACK_AB R45, R12, R11 ;  /* 0x0000000b0c2d723e */ /* 0x000fe200000010ff */
[----:B------:R-:W-:Y:S01]  /*fe70*/  IMAD.MOV.U32 R29, RZ, RZ, R247 ;  /* 0x000000ffff1d7224 */ /* 0x000fe200078e00f7 */
[----:B------:R-:W1:Y:S08]  /*fe80*/  MUFU.EX2 R52, R52 ;  /* 0x0000003400347308 */ /* 0x000e700000000800 */
[----:B------:R-:W3:Y:S08]  /*fe90*/  MUFU.EX2 R49, R49 ;  /* 0x0000003100317308 */ /* 0x000ef00000000800 */
[----:B------:R-:W4:Y:S01]  /*fea0*/  MUFU.EX2 R17, R17 ;  /* 0x0000001100117308 */ /* 0x000f220000000800 */
[----:B------:R-:W-:Y:S01]  /*feb0*/  PRMT R111, R176, 0x7632, R111 ;  /* 0x00007632b06f7816 */ /* 0x000fe2000000006f */
[----:B------:R-:W-:Y:S01]  /*fec0*/  STL [R1+0x268], R197 ;  /* 0x000268c501007387 */ /* 0x000fe20000100800 */
[----:B------:R-:W-:-:S03]  /*fed0*/  PRMT R177, R178, 0x7632, R177 ;  /* 0x00007632b2b17816 */ /* 0x000fc600000000b1 */
[----:B------:R-:W-:Y:S02]  /*fee0*/  STL [R1+0x128], R33 ;  /* 0x0001282101007387 */ /* 0x000fe40000100800 */
[----:B------:R-:W-:Y:S01]  /*fef0*/  MUFU.EX2 R25, R27 ;  /* 0x0000001b00197308 */ /* 0x000fe20000000800 */
[----:B------:R-:W-:Y:S02]  /*ff00*/  F2FP.BF16.PACK_AB R110, R110, R40 ;  /* 0x000000286e6e723e */ /* 0x000fe400000010ff */
        /* <DEDUP_REMOVED lines=27> */
[----:B------:R-:W-:-:S04]  /*100c0*/  SHF.R.U32.HI R2, RZ, 0x10, R0 ;  /* 0x00000010ff027819 */ /* 0x000fc80000011600 */
[----:B------:R-:W-:-:S04]  /*100d0*/  LOP3.LUT R2, R2, 0xff, RZ, 0xc0, !PT ;  /* 0x000000ff02027812 */ /* 0x000fc800078ec0ff */
[----:B------:R-:W-:Y:S02]  /*100e0*/  ISETP.GE.U32.AND P1, PT, R194, R2, PT ;  /* 0x00000002c200720c */ /* 0x000fe40003f26070 */
[----:B------:R-:W2:Y:S01]  /*100f0*/  MUFU.EX2 R2, R19 ;  /* 0x0000001300027308 */ /* 0x000ea20000000800 */
[----:B------:R-:W-:-:S04]  /*10100*/  SHF.R.U32.HI R0, RZ, 0x18, R0 ;  /* 0x00000018ff007819 */ /* 0x000fc80000011600 */
[----:B------:R-:W-:Y:S01]  /*10110*/  ISETP.GE.U32.AND P0, PT, R194, R0, PT ;  /* 0x00000000c200720c */ /* 0x000fe20003f06070 */
[----:B-1----:R-:W-:-:S04]  /*10120*/  FADD.FTZ R0, R52, R7 ;  /* 0x0000000734007221 */ /* 0x002fc80000010000 */
[----:B---3--:R-:W-:Y:S02]  /*10130*/  FADD.FTZ R7, R49, R0 ;  /* 0x0000000031077221 */ /* 0x008fe40000010000 */
[----:B----4-:R-:W-:-:S04]  /*10140*/  FADD.FTZ R0, R17, R16 ;  /* 0x0000001011007221 */ /* 0x010fc80000010000 */
[----:B--2---:R-:W-:Y:S01]  /*10150*/  FADD.FTZ R10, R2, R0 ;  /* 0x00000000020a7221 */ /* 0x004fe20000010000 */
[----:B------:R-:W-:Y:S01]  /*10160*/  PRMT R0, R176, 0x5410, R111 ;  /* 0x00005410b0007816 */ /* 0x000fe2000000006f */
[----:B------:R-:W-:Y:S04]  /*10170*/  STL [R1+0x294], R181 ;  /* 0x000294b501007387 */ /* 0x000fe80000100800 */
[----:B------:R-:W-:Y:S04]  /*10180*/  STL.64 [R1+0x298], R182 ;  /* 0x000298b601007387 */ /* 0x000fe80000100a00 */
[----:B------:R1:W-:Y:S01]  /*10190*/  STL [R1+0x9c], R0 ;  /* 0x00009c0001007387 */ /* 0x0003e20000100800 */
[----:B------:R-:W-:Y:S01]  /*101a0*/  @!P5 HFMA2.BF16_V2 R56, -RZ.H0_H0, RZ.H0_H0, -R111.H0_H0 ;  /* 0x200000ffff38d231 */ /* 0x000fe2000034096f */
[----:B------:R-:W2:Y:S01]  /*101b0*/  MUFU.EX2 R13, R37 ;  /* 0x00000025000d7308 */ /* 0x000ea20000000800 */
[----:B------:R-:W-:Y:S01]  /*101c0*/  @!P0 HFMA2.BF16_V2 R50, -RZ.H0_H0, RZ.H0_H0, -R177.H0_H0 ;  /* 0x200000ffff328231 */ /* 0x000fe200003409b1 */
[----:B------:R-:W-:-:S02]  /*101d0*/  F2FP.BF16.PACK_AB R232, R2, R17 ;  /* 0x0000001102e8723e */ /* 0x000fc400000010ff */
[----:B------:R-:W-:Y:S02]  /*101e0*/  @!P5 PRMT R111, R56, 0x5410, RZ ;  /* 0x00005410386fd816 */ /* 0x000fe400000000ff */
[----:B------:R-:W-:Y:S02]  /*101f0*/  SHF.R.U32.HI R2, RZ, 0x10, R8 ;  /* 0x00000010ff027819 */ /* 0x000fe40000011608 */
[----:B-1----:R-:W-:-:S05]  /*10200*/  PRMT R0, R178, 0x5410, R177 ;  /* 0x00005410b2007816 */ /* 0x002fca00000000b1 */
[----:B------:R1:W-:Y:S01]  /*10210*/  STL [R1+0x98], R0 ;  /* 0x0000980001007387 */ /* 0x0003e20000100800 */
[----:B------:R-:W-:Y:S01]  /*10220*/  @!P0 PRMT R177, R50, 0x5410, RZ ;  /* 0x0000541032b18816 */ /* 0x000fe200000000ff */
[----:B------:R-:W-:Y:S01]  /*10230*/  @!P1 HFMA2.BF16_V2 R55, -RZ.H0_H0, RZ.H0_H0, -R178.H0_H0 ;  /* 0x200000ffff379231 */ /* 0x000fe200003409b2 */
[----:B------:R-:W-:Y:S01]  /*10240*/  LOP3.LUT R2, R2, 0xff, RZ, 0xc0, !PT ;  /* 0x000000ff02027812 */ /* 0x000fe200078ec0ff */
[----:B------:R-:W-:Y:S01]  /*10250*/  @!P6 HFMA2.BF16_V2 R57, -RZ.H0_H0, RZ.H0_H0, -R176.H0_H0 ;  /* 0x200000ffff39e231 */ /* 0x000fe200003409b0 */
[----:B------:R-:W-:Y:S02]  /*10260*/  IMAD.MOV.U32 R15, RZ, RZ, R246 ;  /* 0x000000ffff0f7224 */ /* 0x000fe400078e00f6 */
[----:B------:R-:W-:Y:S02]  /*10270*/  @!P1 PRMT R178, R55, 0x5410, RZ ;  /* 0x0000541037b29816 */ /* 0x000fe400000000ff */
[----:B-1----:R-:W-:-:S04]  /*10280*/  LOP3.LUT R0, R8, 0xff, RZ, 0xc0, !PT ;  /* 0x000000ff08007812 */ /* 0x002fc800078ec0ff */
[----:B------:R-:W-:Y:S02]  /*10290*/  ISETP.GE.U32.AND P5, PT, R194, R0, PT ;  /* 0x00000000c200720c */ /* 0x000fe40003fa6070 */
[----:B------:R-:W-:Y:S02]  /*102a0*/  SHF.R.U32.HI R0, RZ, 0x18, R8 ;  /* 0x00000018ff007819 */ /* 0x000fe40000011608 */
[----:B------:R-:W-:Y:S02]  /*102b0*/  LOP3.LUT R8, R8, 0xffff, RZ, 0xc0, !PT ;  /* 0x0000ffff08087812 */ /* 0x000fe400078ec0ff */
[----:B------:R-:W-:Y:S02]  /*102c0*/  ISETP.GE.U32.AND P0, PT, R194, R0, PT ;  /* 0x00000000c200720c */ /* 0x000fe40003f06070 */
[----:B------:R-:W-:Y:S01]  /*102d0*/  SHF.R.U32.HI R0, RZ, 0x8, R8 ;  /* 0x00000008ff007819 */ /* 0x000fe20000011608 */
[----:B------:R-:W-:-:S03]  /*102e0*/  IMAD.WIDE.U32 R8, R11, -0x2daee0ad, RZ ;  /* 0xd2511f530b087825 */ /* 0x000fc600078e00ff */
[----:B------:R-:W-:Y:S02]  /*102f0*/  LOP3.LUT R0, R0, 0xffff, RZ, 0xc0, !PT ;  /* 0x0000ffff00007812 */ /* 0x000fe400078ec0ff */
[----:B------:R-:W-:Y:S02]  /*10300*/  @!P6 PRMT R176, R57, 0x5410, RZ ;  /* 0x0000541039b0e816 */ /* 0x000fe400000000ff */
[C---:B------:R-:W-:Y:S01]  /*10310*/  ISETP.GE.U32.AND P1, PT, R194.reuse, R2, PT ;  /* 0x00000002c200720c */ /* 0x040fe20003f26070 */
[----:B--2---:R-:W-:Y:S01]  /*10320*/  FADD.FTZ R2, R13, R7 ;  /* 0x000000070d027221 */ /* 0x004fe20000010000 */
[----:B------:R-:W-:Y:S02]  /*10330*/  ISETP.GE.U32.AND P6, PT, R194, R0, PT ;  /* 0x00000000c200720c */ /* 0x000fe40003fc6070 */
[----:B------:R-:W-:Y:S01]  /*10340*/  LOP3.LUT R0, R9, R15, R12, 0x96, !PT ;  /* 0x0000000f09007212 */ /* 0x000fe200078e960c */
[----:B------:R-:W-:-:S03]  /*10350*/  FADD.FTZ R7, R25, R2 ;  /* 0x0000000219077221 */ /* 0x000fc60000010000 */
        /* <DEDUP_REMOVED lines=10> */
[----:B------:R-:W-:Y:S02]  /*10400*/  F2FP.BF16.PACK_AB R105, R105, R38 ;  /* 0x000000266969723e */ /* 0x000fe400000010ff */
[----:B------:R-:W-:Y:S02]  /*10410*/  @!P6 PRMT R107, R59, 0x5410, RZ ;  /* 0x000054103b6be816 */ /* 0x000fe400000000ff */
[----:B------:R-:W-:Y:S02]  /*10420*/  ISETP.GE.U32.AND P6, PT, R194, R2, PT ;  /* 0x00000002c200720c */ /* 0x000fe40003fc6070 */
[----:B------:R-:W-:-:S02]  /*10430*/  PRMT R106, R105, 0x7632, R106 ;  /* 0x00007632696a7816 */ /* 0x000fc4000000006a */
[--C-:B------:R-:W-:Y:S02]  /*10440*/  SHF.R.U32.HI R2, RZ, 0x18, R0.reuse ;  /* 0x00000018ff027819 */ /* 0x100fe40000011600 */
[----:B------:R-:W-:Y:S01]  /*10450*/  SHF.R.U32.HI R0, RZ, 0x10, R0 ;  /* 0x00000010ff007819 */ /* 0x000fe20000011600 */
[----:B------:R-:W-:Y:S01]  /*10460*/  @!P0 HFMA2.BF16_V2 R61, -RZ.H0_H0, RZ.H0_H0, -R106.H0_H0 ;  /* 0x200000ffff3d8231 */ /* 0x000fe2000034096a */
[----:B------:R-:W-:Y:S01]  /*10470*/  F2FP.BF16.PACK_AB R102, R102, R42 ;  /* 0x0000002a6666723e */ /* 0x000fe200000010ff */
[----:B------:R-:W-:Y:S01]  /*10480*/  @!P1 HFMA2.BF16_V2 R62, -RZ.H0_H0, RZ.H0_H0, -R105.H0_H0 ;  /* 0x200000ffff3e9231 */ /* 0x000fe20000340969 */
[----:B------:R-:W-:Y:S02]  /*10490*/  LOP3.LUT R0, R0, 0xff, RZ, 0xc0, !PT ;  /* 0x000000ff00007812 */ /* 0x000fe400078ec0ff */
[----:B------:R-:W-:Y:S01]  /*104a0*/  PRMT R197, R105, 0x5410, R106 ;  /* 0x0000541069c57816 */ /* 0x000fe2000000006a */
[----:B------:R-:W-:Y:S01]  /*104b0*/  @!P6 HFMA2.BF16_V2 R100, -RZ.H0_H0, RZ.H0_H0, -R102.H0_H0 ;  /* 0x200000ffff64e231 */ /* 0x000fe20000340966 */
[----:B------:R-:W-:-:S02]  /*104c0*/  @!P0 PRMT R106, R61, 0x5410, RZ ;  /* 0x000054103d6a8816 */ /* 0x000fc400000000ff */
[----:B------:R-:W-:Y:S02]  /*104d0*/  ISETP.GE.U32.AND P0, PT, R194, R2, PT ;  /* 0x00000002c200720c */ /* 0x000fe40003f06070 */
[----:B------:R-:W-:Y:S02]  /*104e0*/  @!P1 PRMT R105, R62, 0x5410, RZ ;  /* 0x000054103e699816 */ /* 0x000fe400000000ff */
[----:B------:R-:W-:Y:S02]  /*104f0*/  PRMT R101, R102, 0x7632, R101 ;  /* 0x0000763266657816 */ /* 0x000fe40000000065 */
[----:B------:R-:W-:Y:S01]  /*10500*/  ISETP.GE.U32.AND P1, PT, R194, R0, PT ;  /* 0x00000000c200720c */ /* 0x000fe20003f26070 */
[----:B------:R1:W-:Y:S01]  /*10510*/  STL [R1+0x5c], R11 ;  /* 0x00005c0b01007387 */ /* 0x0003e20000100800 */
[----:B------:R-:W-:Y:S01]  /*10520*/  LOP3.LUT R0, R8, 0xff, RZ, 0xc0, !PT ;  /* 0x000000ff08007812 */ /* 0x000fe200078ec0ff */
[----:B------:R-:W-:Y:S01]  /*10530*/  MUFU.EX2 R22, R22 ;  /* 0x0000001600167308 */ /* 0x000fe20000000800 */
[----:B------:R-:W-:-:S02]  /*10540*/  F2FP.BF16.PACK_AB R104, R104, R41 ;  /* 0x000000296868723e */ /* 0x000fc400000010ff */
[----:B------:R-:W-:Y:S02]  /*10550*/  PRMT R217, R102, 0x5410, R101 ;  /* 0x0000541066d97816 */ /* 0x000fe40000000065 */
[----:B------:R-:W-:Y:S02]  /*10560*/  @!P6 PRMT R102, R100, 0x5410, RZ ;  /* 0x000054106466e816 */ /* 0x000fe400000000ff */
[----:B------:R-:W-:Y:S01]  /*10570*/  ISETP.GE.U32.AND P6, PT, R194, R0, PT ;  /* 0x00000000c200720c */ /* 0x000fe20003fc6070 */
[----:B------:R2:W-:Y:S01]  /*10580*/  MUFU.EX2 R12, R103 ;  /* 0x00000067000c7308 */ /* 0x0005e20000000800 */
[----:B------:R-:W-:Y:S02]  /*10590*/  LOP3.LUT R0, R8, 0xffff, RZ, 0xc0, !PT ;  /* 0x0000ffff08007812 */ /* 0x000fe400078ec0ff */
[----:B------:R-:W-:Y:S02]  /*105a0*/  SHF.R.U32.HI R2, RZ, 0x18, R8 ;  /* 0x00000018ff027819 */ /* 0x000fe40000011608 */
[----:B------:R-:W-:-:S03]  /*105b0*/  SHF.R.U32.HI R0, RZ, 0x8, R0 ;  /* 0x00000008ff007819 */ /* 0x000fc60000011600 */
[----:B------:R-:W-:Y:S08]  /*105c0*/  MUFU.EX2 R21, R21 ;  /* 0x0000001500157308 */ /* 0x000ff00000000800 */
[----:B-1----:R-:W1:Y:S01]  /*105d0*/  MUFU.EX2 R11, R48 ;  /* 0x00000030000b7308 */ /* 0x002e620000000800 */
[----:B--2---:R-:W-:Y:S01]  /*105e0*/  PRMT R103, R104, 0x7632, R103 ;  /* 0x0000763268677816 */ /* 0x004fe20000000067 */
[----:B------:R-:W-:Y:S01]  /*105f0*/  @!P5 HFMA2.BF16_V2 R66, -RZ.H0_H0, RZ.H0_H0, -R101.H0_H0 ;  /* 0x200000ffff42d231 */ /* 0x000fe20000340965 */
[----:B------:R-:W-:-:S05]  /*10600*/  SHF.R.U32.HI R8, RZ, 0x10, R8 ;  /* 0x00000010ff087819 */ /* 0x000fca0000011608 */
[----:B------:R-:W2:Y:S01]  /*10610*/  MUFU.EX2 R17, R51 ;  /* 0x0000003300117308 */ /* 0x000ea20000000800 */
[----:B------:R-:W-:Y:S01]  /*10620*/  @!P0 HFMA2.BF16_V2 R64, -RZ.H0_H0, RZ.H0_H0, -R103.H0_H0 ;  /* 0x200000ffff408231 */ /* 0x000fe20000340967 */
[----:B------:R-:W-:-:S06]  /*10630*/  LOP3.LUT R0, R0, 0xffff, RZ, 0xc0, !PT ;  /* 0x0000ffff00007812 */ /* 0x000fcc00078ec0ff */
[----:B------:R3:W4:Y:S01]  /*10640*/  MUFU.EX2 R9, R187 ;  /* 0x000000bb00097308 */ /* 0x0007220000000800 */
[----:B------:R-:W-:Y:S01]  /*10650*/  @!P1 HFMA2.BF16_V2 R65, -RZ.H0_H0, RZ.H0_H0, -R104.H0_H0 ;  /* 0x200000ffff419231 */ /* 0x000fe20000340968 */
[----:B------:R-:W-:Y:S02]  /*10660*/  LOP3.LUT R8, R8, 0xff, RZ, 0xc0, !PT ;  /* 0x000000ff08087812 */ /* 0x000fe400078ec0ff */
[----:B------:R-:W-:-:S04]  /*10670*/  PRMT R216, R104, 0x5410, R103 ;  /* 0x0000541068d87816 */ /* 0x000fc80000000067 */
[----:B------:R-:W2:Y:S01]  /*10680*/  MUFU.EX2 R39, R39 ;  /* 0x0000002700277308 */ /* 0x000ea20000000800 */
[----:B------:R-:W-:Y:S02]  /*10690*/  @!P5 PRMT R101, R66, 0x5410, RZ ;  /* 0x000054104265d816 */ /* 0x000fe400000000ff */
[----:B------:R-:W-:Y:S02]  /*106a0*/  @!P0 PRMT R103, R64, 0x5410, RZ ;  /* 0x0000541040678816 */ /* 0x000fe400000000ff */
[C---:B------:R-:W-:Y:S01]  /*106b0*/  ISETP.GE.U32.AND P0, PT, R194.reuse, R2, PT ;  /* 0x00000002c200720c */ /* 0x040fe20003f06070 */
[----:B-1----:R-:W-:Y:S01]  /*106c0*/  FADD.FTZ R2, R11, R7 ;  /* 0x000000070b027221 */ /* 0x002fe20000010000 */
[----:B------:R-:W-:Y:S01]  /*106d0*/  ISETP.GE.U32.AND P5, PT, R194, R0, PT ;  /* 0x00000000c200720c */ /* 0x000fe20003fa6070 */
[----:B------:R-:W1:Y:S01]  /*106e0*/  MUFU.EX2 R26, R26 ;  /* 0x0000001a001a7308 */ /* 0x000e620000000800 */
[----:B------:R-:W-:Y:S01]  /*106f0*/  @!P1 PRMT R104, R65, 0x5410, RZ ;  /* 0x0000541041689816 */ /* 0x000fe200000000ff */
[----:B------:R-:W-:Y:S01]  /*10700*/  FADD.FTZ R0, R22, R10 ;  /* 0x0000000a16007221 */ /* 0x000fe20000010000 */
[----:B------:R-:W-:-:S02]  /*10710*/  ISETP.GE.U32.AND P1, PT, R194, R8, PT ;  /* 0x00000008c200720c */ /* 0x000fc40003f26070 */
[C---:B---3--:R-:W-:Y:S01]  /*10720*/  F2FP.BF16.PACK_AB R187, R21.reuse, R22 ;  /* 0x0000001615bb723e */ /* 0x048fe200000010ff */
[----:B------:R-:W-:Y:S02]  /*10730*/  FADD.FTZ R7, R21, R0 ;  /* 0x0000000015077221 */ /* 0x000fe40000010000 */
[----:B------:R-:W3:Y:S01]  /*10740*/  MUFU.EX2 R8, R24 ;  /* 0x0000001800087308 */ /* 0x000ee20000000800 */
[----:B--2---:R-:W-:Y:S01]  /*10750*/  FADD.FTZ R21, R17, R2 ;  /* 0x0000000211157221 */ /* 0x004fe20000010000 */
[----:B----4-:R-:W-:Y:S02]  /*10760*/  F2FP.BF16.PACK_AB R0, R9, R12 ;  /* 0x0000000c0900723e */ /* 0x010fe400000010ff */
[----:B------:R-:W-:-:S04]  /*10770*/  F2FP.BF16.PACK_AB R19, R49, R52 ;  /* 0x000000343113723e */ /* 0x000fc800000010ff */
[----:B------:R-:W2:Y:S01]  /*10780*/  MUFU.EX2 R2, R23 ;  /* 0x0000001700027308 */ /* 0x000ea20000000800 */
[C---:B------:R-:W-:Y:S02]  /*10790*/  PRMT R49, R0.reuse, 0x7610, R49 ;  /* 0x0000761000317816 */ /* 0x040fe40000000031 */
[----:B------:R-:W-:Y:S01]  /*107a0*/  PRMT R66, R0, 0x7632, R66 ;  /* 0x0000763200427816 */ /* 0x000fe20000000042 */
[----:B------:R-:W-:Y:S01]  /*107b0*/  FADD.FTZ R0, R39, R7 ;  /* 0x0000000727007221 */ /* 0x000fe20000010000 */
[----:B------:R-:W-:-:S03]  /*107c0*/  PRMT R100, R67, 0x7632, R100 ;  /* 0x0000763243647816 */ /* 0x000fc60000000064 */
[----:B-1----:R-:W-:Y:S01]  /*107d0*/  FADD.FTZ R0, R26, R0 ;  /* 0x000000001a007221 */ /* 0x002fe20000010000 */
[----:B------:R-:W-:-:S03]  /*107e0*/  PRMT R215, R49, 0x5410, R66 ;  /* 0x0000541031d77816 */ /* 0x000fc60000000042 */
[----:B---3--:R-:W-:Y:S01]  /*107f0*/  FADD.FTZ R0, R8, R0 ;  /* 0x0000000008007221 */ /* 0x008fe20000010000 */
[----:B------:R-:W-:Y:S01]  /*10800*/  PRMT R214, R67, 0x5410, R100 ;  /* 0x0000541043d67816 */ /* 0x000fe20000000064 */
[----:B------:R-:W-:Y:S02]  /*10810*/  STL [R1+0x26c], R197 ;  /* 0x00026cc501007387 */ /* 0x000fe40000100800 */
[----:B--2---:R-:W-:Y:S02]  /*10820*/  FADD.FTZ R0, R2, R0 ;  /* 0x0000000002007221 */ /* 0x004fe40000010000 */
[----:B------:R-:W-:Y:S01]  /*10830*/  STL [R1+0x270], R217 ;  /* 0x000270d901007387 */ /* 0x000fe20000100800 */
[----:B------:R-:W-:-:S03]  /*10840*/  FMUL.FTZ R172, R172, R4 ;  /* 0x00000004acac7220 */ /* 0x000fc60000410000 */
[----:B------:R-:W-:Y:S01]  /*10850*/  STL [R1+0x274], R216 ;  /* 0x000274d801007387 */ /* 0x000fe20000100800 */
[----:B------:R-:W-:Y:S02]  /*10860*/  IMAD.MOV.U32 R246, RZ, RZ, R244 ;  /* 0x000000fffff67224 */ /* 0x000fe400078e00f4 */
[-C--:B------:R-:W-:Y:S01]  /*10870*/  FMUL.FTZ R173, R173, R4.reuse ;  /* 0x00000004adad7220 */ /* 0x080fe20000410000 */
[----:B------:R-:W-:Y:S01]  /*10880*/  STL [R1+0x278], R215 ;  /* 0x000278d701007387 */ /* 0x000fe20000100800 */
[----:B------:R-:W-:-:S03]  /*10890*/  FMUL.FTZ R244, R168, R4 ;  /* 0x00000004a8f47220 */ /* 0x000fc60000410000 */
[----:B------:R-:W-:Y:S04]  /*108a0*/  STL [R1+0x27c], R214 ;  /* 0x00027cd601007387 */ /* 0x000fe80000100800 */
[----:B------:R1:W-:Y:S04]  /*108b0*/  STL [R1+0x40], R0 ;  /* 0x0000400001007387 */ /* 0x0003e80000100800 */
[----:B------:R-:W-:Y:S04]  /*108c0*/  STL [R1+0x280], R172 ;  /* 0x000280ac01007387 */ /* 0x000fe80000100800 */
[----:B------:R-:W-:Y:S04]  /*108d0*/  STL [R1+0x284], R173 ;  /* 0x000284ad01007387 */ /* 0x000fe80000100800 */
[----:B------:R-:W-:Y:S01]  /*108e0*/  STL [R1+0x288], R244 ;  /* 0x000288f401007387 */ /* 0x000fe20000100800 */
[----:B-1----:R-:W-:-:S05]  /*108f0*/  FMUL.FTZ R0, R156, R4 ;  /* 0x000000049c007220 */ /* 0x002fca0000410000 */
[----:B------:R1:W-:Y:S04]  /*10900*/  STL [R1+0x20], R0 ;  /* 0x0000200001007387 */ /* 0x0003e80000100800 */
[----:B------:R-:W2:Y:S01]  /*10910*/  LDL.64 R182, [R1+0x178] ;  /* 0x0001780001b67983 */ /* 0x000ea20000100a00 */
[----:B------:R-:W-:-:S05]  /*10920*/  @!P6 HFMA2.BF16_V2 R184, -RZ.H0_H0, RZ.H0_H0, -R49.H0_H0 ;  /* 0x200000ffffb8e231 */ /* 0x000fca0000340931 */
[----:B------:R-:W-:Y:S02]  /*10930*/  @!P6 PRMT R49, R184, 0x5410, RZ ;  /* 0x00005410b831e816 */ /* 0x000fe400000000ff */
[----:B------:R-:W-:Y:S02]  /*10940*/  F2FP.BF16.PACK_AB R184, R2, R8 ;  /* 0x0000000802b8723e */ /* 0x000fe400000010ff */
[----:B------:R-:W1:Y:S08]  /*10950*/  MUFU.EX2 R8, R199 ;  /* 0x000000c700087308 */ /* 0x000e700000000800 */
[----:B------:R-:W3:Y:S01]  /*10960*/  MUFU.EX2 R7, R196 ;  /* 0x000000c400077308 */ /* 0x000ee20000000800 */
[----:B------:R-:W-:Y:S01]  /*10970*/  FMUL.FTZ R190, R83, R3 ;  /* 0x0000000353be7220 */ /* 0x000fe20000410000 */
[----:B------:R-:W-:Y:S01]  /*10980*/  @!P0 HFMA2.BF16_V2 R185, -RZ.H0_H0, RZ.H0_H0, -R100.H0_H0 ;  /* 0x200000ffffb98231 */ /* 0x000fe20000340964 */
[----:B-1----:R-:W-:-:S04]  /*10990*/  FADD.FTZ R0, R8, R18 ;  /* 0x0000001208007221 */ /* 0x002fc80000010000 */
[----:B------:R-:W-:Y:S02]  /*109a0*/  @!P0 PRMT R100, R185, 0x5410, RZ ;  /* 0x00005410b9648816 */ /* 0x000fe400000000ff */
[C---:B---3--:R-:W-:Y:S01]  /*109b0*/  F2FP.BF16.PACK_AB R83, R7.reuse, R8 ;  /* 0x000000080753723e */ /* 0x048fe200000010ff */
[----:B------:R-:W-:Y:S01]  /*109c0*/  FADD.FTZ R7, R7, R0 ;  /* 0x0000000007077221 */ /* 0x000fe20000010000 */
[----:B------:R-:W-:Y:S01]  /*109d0*/  IADD3 R0, R33, 0x1, RZ ;  /* 0x0000000121007810 */ /* 0x000fe20007ffe0ff */
[----:B------:R-:W-:Y:S02]  /*109e0*/  IMAD.MOV.U32 R14, RZ, RZ, R30 ;  /* 0x000000ffff0e7224 */ /* 0x000fe400078e001e */
[----:B------:R-:W-:Y:S02]  /*109f0*/  FMUL.FTZ R248, R164, R4 ;  /* 0x00000004a4f87220 */ /* 0x000fe40000410000 */
[----:B------:R-:W-:Y:S02]  /*10a00*/  IMAD.MOV.U32 R16, RZ, RZ, R28 ;  /* 0x000000ffff107224 */ /* 0x000fe400078e001c */
[----:B------:R-:W-:Y:S01]  /*10a10*/  IMAD.MOV.U32 R247, RZ, RZ, R245 ;  /* 0x000000fffff77224 */ /* 0x000fe200078e00f5 */
[----:B------:R-:W-:Y:S01]  /*10a20*/  F2FP.BF16.PACK_AB R25, R25, R13 ;  /* 0x0000000d1919723e */ /* 0x000fe200000010ff */
[----:B------:R-:W-:Y:S01]  /*10a30*/  FMUL.FTZ R217, R162, R3 ;  /* 0x00000003a2d97220 */ /* 0x000fe20000410000 */
[----:B------:R-:W-:Y:S01]  /*10a40*/  F2FP.BF16.PACK_AB R17, R17, R11 ;  /* 0x0000000b1111723e */ /* 0x000fe200000010ff */
        /* <DEDUP_REMOVED lines=13> */
[-C--:B------:R-:W-:Y:S01]  /*10b20*/  FMUL.FTZ R249, R165, R4.reuse ;  /* 0x00000004a5f97220 */ /* 0x080fe20000410000 */
[----:B------:R-:W-:Y:S01]  /*10b30*/  @!P1 HFMA2.BF16_V2 R186, -RZ.H0_H0, RZ.H0_H0, -R67.H0_H0 ;  /* 0x200000ffffba9231 */ /* 0x000fe20000340943 */
        /* <DEDUP_REMOVED lines=9> */
[-C--:B------:R-:W-:Y:S01]  /*10bd0*/  FMUL.FTZ R229, R97, R4.reuse ;  /* 0x0000000461e57220 */ /* 0x080fe20000410000 */
[----:B------:R-:W-:Y:S01]  /*10be0*/  @!P5 HFMA2.BF16_V2 R179, -RZ.H0_H0, RZ.H0_H0, -R66.H0_H0 ;  /* 0x200000ffffb3d231 */ /* 0x000fe20000340942 */
[----:B------:R-:W-:Y:S01]  /*10bf0*/  FADD.FTZ R2, R12, R20 ;  /* 0x000000140c027221 */ /* 0x000fe20000010000 */
[----:B------:R-:W-:Y:S01]  /*10c00*/  F2FP.BF16.PACK_AB R237, R60, R63 ;  /* 0x0000003f3ced723e */ /* 0x000fe200000010ff */
[----:B------:R-:W-:Y:S01]  /*10c10*/  IMAD.MOV.U32 R199, RZ, RZ, R16 ;  /* 0x000000ffffc77224 */ /* 0x000fe200078e0010 */
[----:B------:R-:W-:Y:S01]  /*10c20*/  PRMT R64, R19, 0x7610, R64 ;  /* 0x0000761013407816 */ /* 0x000fe20000000040 */
[----:B------:R-:W-:Y:S01]  /*10c30*/  FADD.FTZ R16, R9, R2 ;  /* 0x0000000209107221 */ /* 0x000fe20000010000 */
[----:B------:R-:W3:Y:S01]  /*10c40*/  LDL.LU R33, [R1+0x2b0] ;  /* 0x0002b00001217983 */ /* 0x000ee20000300800 */
[----:B------:R-:W-:-:S02]  /*10c50*/  FMUL.FTZ R216, R161, R4 ;  /* 0x00000004a1d87220 */ /* 0x000fc40000410000 */
        /* <DEDUP_REMOVED lines=13> */
[----:B------:R-:W-:Y:S02]  /*10d30*/  IMAD.MOV.U32 R165, RZ, RZ, R13 ;  /* 0x000000ffffa57224 */ /* 0x000fe400078e000d */
[----:B------:R-:W-:Y:S02]  /*10d40*/  IMAD.MOV.U32 R166, RZ, RZ, R10 ;  /* 0x000000ffffa67224 */ /* 0x000fe400078e000a */
[----:B------:R-:W-:Y:S01]  /*10d50*/  IMAD.MOV.U32 R167, RZ, RZ, R11 ;  /* 0x000000ffffa77224 */ /* 0x000fe200078e000b */
[----:B------:R-:W-:Y:S01]  /*10d60*/  @!P1 PRMT R67, R186, 0x5410, RZ ;  /* 0x00005410ba439816 */ /* 0x000fe200000000ff */
[-C--:B------:R-:W-:Y:S02]  /*10d70*/  FMUL.FTZ R215, R160, R4.reuse ;  /* 0x00000004a0d77220 */ /* 0x080fe40000410000 */
[----:B------:R-:W-:-:S02]  /*10d80*/  FMUL.FTZ R173, R157, R4 ;  /* 0x000000049dad7220 */ /* 0x000fc40000410000 */
[-C--:B------:R-:W-:Y:S02]  /*10d90*/  FMUL.FTZ R245, R169, R4.reuse ;  /* 0x00000004a9f57220 */ /* 0x080fe40000410000 */
[-C--:B------:R-:W-:Y:S02]  /*10da0*/  FMUL.FTZ R156, R144, R4.reuse ;  /* 0x00000004909c7220 */ /* 0x080fe40000410000 */
[-C--:B------:R-:W-:Y:S02]  /*10db0*/  FMUL.FTZ R30, R145, R4.reuse ;  /* 0x00000004911e7220 */ /* 0x080fe40000410000 */
[-C--:B------:R-:W-:Y:S02]  /*10dc0*/  FMUL.FTZ R157, R68, R4.reuse ;  /* 0x00000004449d7220 */ /* 0x080fe40000410000 */
[-C--:B------:R-:W-:Y:S02]  /*10dd0*/  FMUL.FTZ R160, R69, R4.reuse ;  /* 0x0000000445a07220 */ /* 0x080fe40000410000 */
[----:B------:R-:W-:Y:S01]  /*10de0*/  FMUL.FTZ R186, R80, R4 ;  /* 0x0000000450ba7220 */ /* 0x000fe20000410000 */
[----:B------:R-:W-:-:S02]  /*10df0*/  @!P5 PRMT R66, R179, 0x5410, RZ ;  /* 0x00005410b342d816 */ /* 0x000fc400000000ff */
[----:B------:R-:W-:Y:S01]  /*10e00*/  PRMT R63, R19, 0x7632, R63 ;  /* 0x00007632133f7816 */ /* 0x000fe2000000003f */
[----:B------:R-:W-:Y:S01]  /*10e10*/  IMAD.MOV.U32 R20, RZ, RZ, R28 ;  /* 0x000000ffff147224 */ /* 0x000fe200078e001c */
[----:B--2---:R-:W-:-:S04]  /*10e20*/  LOP3.LUT R185, R183, R0, RZ, 0x3c, !PT ;  /* 0x00000000b7b97212 */ /* 0x004fc800078e3cff */
        /* <DEDUP_REMOVED lines=26> */
[----:B------:R-:W2:Y:S01]  /*10fd0*/  MUFU.EX2 R8, R206 ;  /* 0x000000ce00087308 */ /* 0x000ea20000000800 */
[----:B------:R-:W-:Y:S02]  /*10fe0*/  ISETP.GE.U32.AND P5, PT, R194, R4, PT ;  /* 0x00000004c200720c */ /* 0x000fe40003fa6070 */
[----:B------:R-:W-:-:S05]  /*10ff0*/  SHF.R.U32.HI R4, RZ, 0x10, R0 ;  /* 0x00000010ff047819 */ /* 0x000fca0000011600 */
[----:B------:R-:W4:Y:S01]  /*11000*/  MUFU.EX2 R13, R201 ;  /* 0x000000c9000d7308 */ /* 0x000f220000000800 */
[----:B------:R-:W-:-:S07]  /*11010*/  SHF.R.U32.HI R0, RZ, 0x18, R0 ;  /* 0x00000018ff007819 */ /* 0x000fce0000011600 */
[----:B------:R-:W3:Y:S01]  /*11020*/  MUFU.EX2 R11, R204 ;  /* 0x000000cc000b7308 */ /* 0x000ee20000000800 */
[----:B------:R-:W-:Y:S01]  /*11030*/  ISETP.GE.U32.AND P0, PT, R194, R0, PT ;  /* 0x00000000c200720c */ /* 0x000fe20003f06070 */
[----:B-1----:R-:W-:Y:S01]  /*11040*/  FADD.FTZ R0, R9, R7 ;  /* 0x0000000709007221 */ /* 0x002fe20000010000 */
[----:B------:R-:W-:-:S03]  /*11050*/  LOP3.LUT R4, R4, 0xff, RZ, 0xc0, !PT ;  /* 0x000000ff04047812 */ /* 0x000fc600078ec0ff */
[----:B--2---:R-:W-:Y:S01]  /*11060*/  FADD.FTZ R7, R8, R0 ;  /* 0x0000000008077221 */ /* 0x004fe20000010000 */
[----:B------:R-:W-:Y:S01]  /*11070*/  ISETP.GE.U32.AND P1, PT, R194, R4, PT ;  /* 0x00000004c200720c */ /* 0x000fe20003f26070 */
[----:B----4-:R-:W-:Y:S01]  /*11080*/  FADD.FTZ R4, R13, R16 ;  /* 0x000000100d047221 */ /* 0x010fe20000010000 */
[----:B---3--:R-:W-:-:S04]  /*11090*/  F2FP.BF16.PACK_AB R0, R11, R13 ;  /* 0x0000000d0b00723e */ /* 0x008fc800000010ff */
[C---:B------:R-:W-:Y:S02]  /*110a0*/  PRMT R65, R0.reuse, 0x7610, R65 ;  /* 0x0000761000417816 */ /* 0x040fe40000000041 */
[----:B------:R-:W-:Y:S02]  /*110b0*/  PRMT R62, R0, 0x7632, R62 ;  /* 0x00007632003e7816 */ /* 0x000fe4000000003e */
[----:B------:R-:W-:Y:S01]  /*110c0*/  F2FP.BF16.PACK_AB R82, R8, R9 ;  /* 0x000000090852723e */ /* 0x000fe200000010ff */
[----:B------:R-:W-:Y:S01]  /*110d0*/  @!P6 HFMA2.BF16_V2 R69, -RZ.H0_H0, RZ.H0_H0, -R65.H0_H0 ;  /* 0x200000ffff45e231 */ /* 0x000fe20000340941 */
[----:B------:R-:W-:Y:S01]  /*110e0*/  FADD.FTZ R8, R11, R4 ;  /* 0x000000040b087221 */ /* 0x000fe20000010000 */
[----:B------:R-:W-:Y:S01]  /*110f0*/  LOP3.LUT R0, R2, 0xff, RZ, 0xc0, !PT ;  /* 0x000000ff02007812 */ /* 0x000fe200078ec0ff */
[----:B------:R1:W2:Y:S08]  /*11100*/  MUFU.EX2 R11, R223 ;  /* 0x000000df000b7308 */ /* 0x0002b00000000800 */
[----:B------:R-:W3:Y:S01]  /*11110*/  MUFU.EX2 R13, R219 ;  /* 0x000000db000d7308 */ /* 0x000ee20000000800 */
[----:B-1----:R-:W-:-:S02]  /*11120*/  PRMT R223, R65, 0x5410, R62 ;  /* 0x0000541041df7816 */ /* 0x002fc4000000003e */
[----:B------:R-:W-:Y:S02]  /*11130*/  @!P6 PRMT R65, R69, 0x5410, RZ ;  /* 0x000054104541e816 */ /* 0x000fe400000000ff */
[----:B------:R-:W-:Y:S02]  /*11140*/  ISETP.GE.U32.AND P6, PT, R194, R0, PT ;  /* 0x00000000c200720c */ /* 0x000fe40003fc6070 */
[----:B------:R-:W-:Y:S01]  /*11150*/  LOP3.LUT R0, R2, 0xffff, RZ, 0xc0, !PT ;  /* 0x0000ffff02007812 */ /* 0x000fe200078ec0ff */
[----:B------:R-:W1:Y:S01]  /*11160*/  MUFU.EX2 R16, R220 ;  /* 0x000000dc00107308 */ /* 0x000e620000000800 */
[----:B------:R-:W-:Y:S02]  /*11170*/  @!P0 HFMA2.BF16_V2 R70, -RZ.H0_H0, RZ.H0_H0, -R63.H0_H0 ;  /* 0x200000ffff468231 */ /* 0x000fe4000034093f */
[----:B------:R-:W-:Y:S01]  /*11180*/  SHF.R.U32.HI R0, RZ, 0x8, R0 ;  /* 0x00000008ff007819 */ /* 0x000fe20000011600 */
[----:B------:R-:W-:-:S03]  /*11190*/  @!P1 HFMA2.BF16_V2 R71, -RZ.H0_H0, RZ.H0_H0, -R64.H0_H0 ;  /* 0x200000ffff479231 */ /* 0x000fc60000340940 */
[----:B------:R-:W-:Y:S01]  /*111a0*/  LOP3.LUT R0, R0, 0xffff, RZ, 0xc0, !PT ;  /* 0x0000ffff00007812 */ /* 0x000fe200078ec0ff */
[----:B------:R4:W1:Y:S01]  /*111b0*/  MUFU.EX2 R9, R225 ;  /* 0x000000e100097308 */ /* 0x0008620000000800 */
[----:B------:R-:W-:Y:S02]  /*111c0*/  SHF.R.U32.HI R4, RZ, 0x18, R2 ;  /* 0x00000018ff047819 */ /* 0x000fe40000011602 */
[----:B----4-:R-:W-:Y:S02]  /*111d0*/  PRMT R225, R64, 0x5410, R63 ;  /* 0x0000541040e17816 */ /* 0x010fe4000000003f */
[----:B------:R-:W-:Y:S02]  /*111e0*/  @!P0 PRMT R63, R70, 0x5410, RZ ;  /* 0x00005410463f8816 */ /* 0x000fe400000000ff */
[----:B------:R-:W-:Y:S01]  /*111f0*/  ISETP.GE.U32.AND P0, PT, R194, R0, PT ;  /* 0x00000000c200720c */ /* 0x000fe20003f06070 */
[----:B--2---:R-:W-:Y:S02]  /*11200*/  FADD.FTZ R0, R11, R7 ;  /* 0x000000070b007221 */ /* 0x004fe40000010000 */
[----:B---3--:R-:W-:Y:S01]  /*11210*/  FADD.FTZ R7, R13, R8 ;  /* 0x000000080d077221 */ /* 0x008fe20000010000 */
[----:B------:R-:W-:-:S02]  /*11220*/  @!P1 PRMT R64, R71, 0x5410, RZ ;  /* 0x0000541047409816 */ /* 0x000fc400000000ff */
[----:B------:R-:W-:Y:S01]  /*11230*/  ISETP.GE.U32.AND P1, PT, R194, R4, PT ;  /* 0x00000004c200720c */ /* 0x000fe20003f26070 */
[C---:B-1----:R-:W-:Y:S01]  /*11240*/  FADD.FTZ R7, R16.reuse, R7 ;  /* 0x0000000710077221 */ /* 0x042fe20000010000 */
[----:B------:R-:W-:Y:S02]  /*11250*/  F2FP.BF16.PACK_AB R4, R16, R13 ;  /* 0x0000000d1004723e */ /* 0x000fe400000010ff */
[----:B------:R1:W-:Y:S02]  /*11260*/  MUFU.EX2 R16, R238 ;  /* 0x000000ee00107308 */ /* 0x0003e40000000800 */
[----:B-1----:R-:W-:Y:S02]  /*11270*/  IMAD.MOV.U32 R238, RZ, RZ, R29 ;  /* 0x000000ffffee7224 */ /* 0x002fe400078e001d */
[----:B------:R-:W2:Y:S01]  /*11280*/  LDL.LU.64 R28, [R1+0xa8] ;  /* 0x0000a800011c7983 */ /* 0x000ea20000300a00 */
[----:B------:R-:W-:Y:S01]  /*11290*/  SHF.R.U32.HI R2, RZ, 0x10, R2 ;  /* 0x00000010ff027819 */ /* 0x000fe20000011602 */
[----:B------:R-:W-:-:S03]  /*112a0*/  @!P5 HFMA2.BF16_V2 R68, -RZ.H0_H0, RZ.H0_H0, -R62.H0_H0 ;  /* 0x200000ffff44d231 */ /* 0x000fc6000034093e */
[----:B------:R-:W-:Y:S02]  /*112b0*/  LOP3.LUT R2, R2, 0xff, RZ, 0xc0, !PT ;  /* 0x000000ff02027812 */ /* 0x000fe400078ec0ff */
[----:B------:R-:W-:Y:S01]  /*112c0*/  @!P5 PRMT R62, R68, 0x5410, RZ ;  /* 0x00005410443ed816 */ /* 0x000fe200000000ff */
[----:B------:R-:W-:Y:S01]  /*112d0*/  IMAD.MOV.U32 R70, RZ, RZ, R162 ;  /* 0x000000ffff467224 */ /* 0x000fe200078e00a2 */
[----:B------:R-:W-:Y:S01]  /*112e0*/  ISETP.GE.U32.AND P5, PT, R194, R2, PT ;  /* 0x00000002c200720c */ /* 0x000fe20003fa6070 */
[----:B------:R-:W-:Y:S01]  /*112f0*/  IMAD.WIDE.U32 R2, R10, -0x2daee0ad, RZ ;  /* 0xd2511f530a027825 */ /* 0x000fe200078e00ff */
[C---:B------:R-:W-:Y:S02]  /*11300*/  PRMT R61, R4.reuse, 0x7610, R61 ;  /* 0x00007610043d7816 */ /* 0x040fe4000000003d */
[C---:B------:R-:W-:Y:S01]  /*11310*/  F2FP.BF16.PACK_AB R81, R9.reuse, R11 ;  /* 0x0000000b0951723e */ /* 0x040fe200000010ff */
        /* <DEDUP_REMOVED lines=30> */
[----:B------:R-:W-:Y:S01]  /*11500*/  @!P6 HFMA2.BF16_V2 R98, -RZ.H0_H0, RZ.H0_H0, -R57.H0_H0 ;  /* 0x200000ffff62e231 */ /* 0x000fe20000340939 */
[----:B------:R-:W-:Y:S01]  /*11510*/  PRMT R54, R0, 0x7632, R54 ;  /* 0x0000763200367816 */ /* 0x000fe20000000036 */
        /* <DEDUP_REMOVED lines=16> */
[----:B------:R-:W4:Y:S01]  /*11620*/  MUFU.EX2 R8, R241 ;  /* 0x000000f100087308 */ /* 0x000f220000000800 */
[----:B------:R-:W-:Y:S02]  /*11630*/  ISETP.GE.U32.AND P1, PT, R194, R2, PT ;  /* 0x00000002c200720c */ /* 0x000fe40003f26070 */
[----:B------:R-:W-:Y:S02]  /*11640*/  SHF.R.U32.HI R0, RZ, 0x8, R0 ;  /* 0x00000008ff007819 */ /* 0x000fe40000011600 */
[----:B-1----:R-:W-:-:S03]  /*11650*/  F2FP.BF16.PACK_AB R2, R16, R13 ;  /* 0x0000000d1002723e */ /* 0x002fc600000010ff */
[----:B------:R-:W-:Y:S01]  /*11660*/  MUFU.EX2 R11, R221 ;  /* 0x000000dd000b7308 */ /* 0x000fe20000000800 */
[----:B------:R-:W-:Y:S01]  /*11670*/  @!P5 HFMA2.BF16_V2 R97, -RZ.H0_H0, RZ.H0_H0, -R54.H0_H0 ;  /* 0x200000ffff61d231 */ /* 0x000fe20000340936 */
[----:B------:R-:W-:-:S06]  /*11680*/  F2FP.BF16.PACK_AB R233, R43, R53 ;  /* 0x000000352be9723e */ /* 0x000fcc00000010ff */
[----:B------:R-:W1:Y:S01]  /*11690*/  MUFU.EX2 R12, R222 ;  /* 0x000000de000c7308 */ /* 0x000e620000000800 */
[----:B------:R-:W-:Y:S02]  /*116a0*/  LOP3.LUT R0, R0, 0xffff, RZ, 0xc0, !PT ;  /* 0x0000ffff00007812 */ /* 0x000fe400078ec0ff */
[C---:B------:R-:W-:Y:S02]  /*116b0*/  PRMT R53, R2.reuse, 0x7610, R53 ;  /* 0x0000761002357816 */ /* 0x040fe40000000035 */
[----:B------:R-:W-:Y:S01]  /*116c0*/  PRMT R52, R2, 0x7632, R52 ;  /* 0x0000763202347816 */ /* 0x000fe20000000034 */
[----:B------:R-:W-:Y:S02]  /*116d0*/  FADD.FTZ R2, R18, R3 ;  /* 0x0000000312027221 */ /* 0x000fe40000010000 */
[----:B------:R-:W1:Y:S01]  /*116e0*/  MUFU.EX2 R7, R242 ;  /* 0x000000f200077308 */ /* 0x000e620000000800 */
[----:B------:R-:W-:Y:S01]  /*116f0*/  @!P0 HFMA2.BF16_V2 R87, -RZ.H0_H0, RZ.H0_H0, -R55.H0_H0 ;  /* 0x200000ffff578231 */ /* 0x000fe20000340937 */
[----:B------:R-:W-:-:S02]  /*11700*/  @!P5 PRMT R54, R97, 0x5410, RZ ;  /* 0x000054106136d816 */ /* 0x000fc400000000ff */
[----:B------:R-:W-:Y:S01]  /*11710*/  ISETP.GE.U32.AND P5, PT, R194, R0, PT ;  /* 0x00000000c200720c */ /* 0x000fe20003fa6070 */
[----:B---3--:R-:W-:-:S03]  /*11720*/  FADD.FTZ R0, R10, R9 ;  /* 0x000000090a007221 */ /* 0x008fc60000010000 */
[----:B------:R-:W3:Y:S01]  /*11730*/  MUFU.EX2 R3, R243 ;  /* 0x000000f300037308 */ /* 0x000ee20000000800 */
[----:B------:R-:W-:Y:S02]  /*11740*/  @!P0 PRMT R55, R87, 0x5410, RZ ;  /* 0x0000541057378816 */ /* 0x000fe400000000ff */
[----:B------:R-:W-:Y:S01]  /*11750*/  ISETP.GE.U32.AND P0, PT, R194, R4, PT ;  /* 0x00000004c200720c */ /* 0x000fe20003f06070 */
[----:B----4-:R-:W-:Y:S01]  /*11760*/  FADD.FTZ R4, R8, R0 ;  /* 0x0000000008047221 */ /* 0x010fe20000010000 */
[----:B-1----:R-:W-:Y:S01]  /*11770*/  F2FP.BF16.PACK_AB R0, R12, R11 ;  /* 0x0000000b0c00723e */ /* 0x002fe200000010ff */
[----:B------:R-:W-:-:S03]  /*11780*/  IMAD.MOV.U32 R162, RZ, RZ, R166 ;  /* 0x000000ffffa27224 */ /* 0x000fc600078e00a6 */
[C---:B------:R-:W-:Y:S02]  /*11790*/  PRMT R51, R0.reuse, 0x7610, R51 ;  /* 0x0000761000337816 */ /* 0x040fe40000000033 */
[----:B------:R-:W-:Y:S01]  /*117a0*/  PRMT R50, R0, 0x7632, R50 ;  /* 0x0000763200327816 */ /* 0x000fe20000000032 */
[----:B------:R-:W-:Y:S02]  /*117b0*/  FADD.FTZ R0, R7, R4 ;  /* 0x0000000407007221 */ /* 0x000fe40000010000 */
[----:B------:R-:W-:Y:S01]  /*117c0*/  FADD.FTZ R2, R13, R2 ;  /* 0x000000020d027221 */ /* 0x000fe20000010000 */
[C---:B---3--:R-:W-:Y:S01]  /*117d0*/  F2FP.BF16.PACK_AB R48, R3.reuse, R7 ;  /* 0x000000070330723e */ /* 0x048fe200000010ff */
[----:B------:R-:W-:Y:S02]  /*117e0*/  FADD.FTZ R3, R3, R0 ;  /* 0x0000000003037221 */ /* 0x000fe40000010000 */
[----:B------:R-:W-:Y:S01]  /*117f0*/  FADD.FTZ R0, R16, R2 ;  /* 0x0000000210007221 */ /* 0x000fe20000010000 */
[----:B------:R-:W-:-:S02]  /*11800*/  LOP3.LUT R2, R47, R207, R162, 0x96, !PT ;  /* 0x000000cf2f027212 */ /* 0x000fc400078e96a2 */
[----:B------:R1:W-:Y:S01]  /*11810*/  STL [R1+0x44], R3 ;  /* 0x0000440301007387 */ /* 0x0003e20000100800 */
[----:B------:R-:W-:Y:S02]  /*11820*/  @!P1 HFMA2.BF16_V2 R145, -RZ.H0_H0, RZ.H0_H0, -R51.H0_H0 ;  /* 0x200000ffff919231 */ /* 0x000fe40000340933 */
[----:B------:R-:W-:Y:S01]  /*11830*/  @!P0 HFMA2.BF16_V2 R144, -RZ.H0_H0, RZ.H0_H0, -R50.H0_H0 ;  /* 0x200000ffff908231 */ /* 0x000fe20000340932 */
[----:B------:R2:W-:Y:S01]  /*11840*/  STL [R1+0x180], R0 ;  /* 0x0001800001007387 */ /* 0x0005e20000100800 */
[----:B------:R-:W-:Y:S01]  /*11850*/  IMAD.MOV.U32 R222, RZ, RZ, R147 ;  /* 0x000000ffffde7224 */ /* 0x000fe200078e0093 */
[----:B------:R-:W-:Y:S01]  /*11860*/  F2FP.BF16.PACK_AB R80, R8, R10 ;  /* 0x0000000a0850723e */ /* 0x000fe200000010ff */
[----:B------:R-:W-:Y:S01]  /*11870*/  IMAD.MOV.U32 R71, RZ, RZ, R157 ;  /* 0x000000ffff477224 */ /* 0x000fe200078e009d */
[----:B------:R-:W-:Y:S01]  /*11880*/  PRMT R220, R51, 0x5410, R50 ;  /* 0x0000541033dc7816 */ /* 0x000fe20000000032 */
[----:B------:R-:W-:Y:S01]  /*11890*/  IMAD.MOV.U32 R9, RZ, RZ, R196 ;  /* 0x000000ffff097224 */ /* 0x000fe200078e00c4 */
[----:B------:R-:W-:Y:S01]  /*118a0*/  @!P1 PRMT R51, R145, 0x5410, RZ ;  /* 0x0000541091339816 */ /* 0x000fe200000000ff */
[----:B------:R-:W-:Y:S01]  /*118b0*/  IMAD.MOV.U32 R8, RZ, RZ, R161 ;  /* 0x000000ffff087224 */ /* 0x000fe200078e00a1 */
[----:B------:R-:W-:Y:S01]  /*118c0*/  @!P0 PRMT R50, R144, 0x5410, RZ ;  /* 0x0000541090328816 */ /* 0x000fe200000000ff */
[----:B------:R-:W-:-:S02]  /*118d0*/  IMAD.MOV.U32 R239, RZ, RZ, R156 ;  /* 0x000000ffffef7224 */ /* 0x000fc400078e009c */
[----:B------:R-:W-:Y:S02]  /*118e0*/  IMAD.MOV.U32 R69, RZ, RZ, R148 ;  /* 0x000000ffff457224 */ /* 0x000fe400078e0094 */
[----:B------:R-:W-:Y:S02]  /*118f0*/  IMAD.MOV.U32 R241, RZ, RZ, R149 ;  /* 0x000000fffff17224 */ /* 0x000fe400078e0095 */
[----:B-1----:R-:W-:-:S04]  /*11900*/  IMAD.WIDE.U32 R2, R2, -0x2daee0ad, RZ ;  /* 0xd2511f5302027825 */ /* 0x002fc800078e00ff */
[----:B------:R-:W-:Y:S02]  /*11910*/  IMAD.MOV.U32 R196, RZ, RZ, R165 ;  /* 0x000000ffffc47224 */ /* 0x000fe400078e00a5 */
[----:B------:R-:W-:Y:S02]  /*11920*/  IMAD.MOV.U32 R161, RZ, RZ, R164 ;  /* 0x000000ffffa17224 */ /* 0x000fe400078e00a4 */
[----:B------:R-:W-:Y:S02]  /*11930*/  IMAD.MOV.U32 R201, RZ, RZ, R153 ;  /* 0x000000ffffc97224 */ /* 0x000fe400078e0099 */
[----:B------:R-:W-:Y:S02]  /*11940*/  IMAD.MOV.U32 R205, RZ, RZ, R152 ;  /* 0x000000ffffcd7224 */ /* 0x000fe400078e0098 */
        /* <DEDUP_REMOVED lines=24> */
[----:B------:R-:W-:Y:S02]  /*11ad0*/  IMAD.MOV.U32 R242, RZ, RZ, R222 ;  /* 0x000000fffff27224 */ /* 0x000fe400078e00de */
[----:B------:R-:W-:-:S02]  /*11ae0*/  IMAD.MOV.U32 R222, RZ, RZ, R71 ;  /* 0x000000ffffde7224 */ /* 0x000fc400078e0047 */
[----:B------:R-:W-:Y:S02]  /*11af0*/  FADD.FTZ R10, R11, R21 ;  /* 0x000000150b0a7221 */ /* 0x000fe40000010000 */
[----:B------:R-:W-:Y:S01]  /*11b00*/  IMAD.MOV.U32 R71, RZ, RZ, R20 ;  /* 0x000000ffff477224 */ /* 0x000fe200078e0014 */
[----:B------:R-:W-:Y:S02]  /*11b10*/  @!P6 HFMA2.BF16_V2 R99, -RZ.H0_H0, RZ.H0_H0, -R53.H0_H0 ;  /* 0x200000ffff63e231 */ /* 0x000fe40000340935 */
[----:B------:R-:W-:Y:S01]  /*11b20*/  @!P5 HFMA2.BF16_V2 R146, -RZ.H0_H0, RZ.H0_H0, -R52.H0_H0 ;  /* 0x200000ffff92d231 */ /* 0x000fe20000340934 */
[----:B------:R-:W-:Y:S01]  /*11b30*/  PRMT R221, R53, 0x5410, R52 ;  /* 0x0000541035dd7816 */ /* 0x000fe20000000034 */
[----:B------:R-:W-:Y:S01]  /*11b40*/  IMAD.MOV.U32 R163, RZ, RZ, R167 ;  /* 0x000000ffffa37224 */ /* 0x000fe200078e00a7 */
[----:B------:R-:W-:Y:S01]  /*11b50*/  @!P6 PRMT R53, R99, 0x5410, RZ ;  /* 0x000054106335e816 */ /* 0x000fe200000000ff */
[----:B------:R-:W-:Y:S01]  /*11b60*/  IMAD.MOV.U32 R240, RZ, RZ, R150 ;  /* 0x000000fffff07224 */ /* 0x000fe200078e0096 */
[----:B------:R-:W-:Y:S01]  /*11b70*/  @!P5 PRMT R52, R146, 0x5410, RZ ;  /* 0x000054109234d816 */ /* 0x000fe200000000ff */
        /* <DEDUP_REMOVED lines=22> */
[----:B------:R-:W-:Y:S01]  /*11ce0*/  FMUL.FTZ R158, R90, R5 ;  /* 0x000000055a9e7220 */ /* 0x000fe20000410000 */
[----:B--2---:R-:W-:Y:S02]  /*11cf0*/  LOP3.LUT R0, R3, R198, R28, 0x96, !PT ;  /* 0x000000c603007212 */ /* 0x004fe400078e961c */
[----:B------:R-:W-:-:S03]  /*11d00*/  LOP3.LUT R3, R231, R200, R46, 0x96, !PT ;  /* 0x000000c8e7037212 */ /* 0x000fc600078e962e */
[----:B------:R-:W-:-:S04]  /*11d10*/  IMAD.WIDE.U32 R6, R0, -0x326172a9, RZ ;  /* 0xcd9e8d5700067825 */ /* 0x000fc800078e00ff */
[----:B------:R-:W-:Y:S01]  /*11d20*/  IMAD.WIDE.U32 R20, R3, -0x2daee0ad, RZ ;  /* 0xd2511f5303147825 */ /* 0x000fe200078e00ff */
[----:B------:R-:W-:-:S04]  /*11d30*/  LOP3.LUT R0, R7, R193, R230, 0x96, !PT ;  /* 0x000000c107007212 */ /* 0x000fc800078e96e6 */
[----:B------:R-:W-:Y:S01]  /*11d40*/  LOP3.LUT R2, R21, R195, R2, 0x96, !PT ;  /* 0x000000c315027212 */ /* 0x000fe200078e9602 */
[-C--:B------:R-:W-:Y:S02]  /*11d50*/  FMUL.FTZ R159, R91, R5.reuse ;  /* 0x000000055b9f7220 */ /* 0x080fe40000410000 */
[-C--:B------:R-:W-:Y:S02]  /*11d60*/  FMUL.FTZ R166, R94, R5.reuse ;  /* 0x000000055ea67220 */ /* 0x080fe40000410000 */
[----:B------:R-:W-:Y:S02]  /*11d70*/  FMUL.FTZ R167, R95, R5 ;  /* 0x000000055fa77220 */ /* 0x000fe40000410000 */
[----:B------:R-:W-:-:S04]  /*11d80*/  IMAD.WIDE.U32 R4, R0, -0x2daee0ad, RZ ;  /* 0xd2511f5300047825 */ /* 0x000fc800078e00ff */
[----:B------:R-:W-:Y:S01]  /*11d90*/  IMAD.WIDE.U32 R2, R2, -0x326172a9, RZ ;  /* 0xcd9e8d5702027825 */ /* 0x000fe200078e00ff */
[----:B------:R-:W-:-:S04]  /*11da0*/  LOP3.LUT R0, R5, R191, R20, 0x96, !PT ;  /* 0x000000bf05007212 */ /* 0x000fc800078e9614 */
[----:B------:R-:W-:Y:S01]  /*11db0*/  LOP3.LUT R3, R3, R192, R6, 0x96, !PT ;  /* 0x000000c003037212 */ /* 0x000fe200078e9606 */
[----:B------:R-:W-:-:S04]  /*11dc0*/  IMAD.WIDE.U32 R6, R0, -0x326172a9, RZ ;  /* 0xcd9e8d5700067825 */ /* 0x000fc800078e00ff */
[----:B------:R-:W-:Y:S02]  /*11dd0*/  IMAD.MOV.U32 R243, RZ, RZ, R8 ;  /* 0x000000fffff37224 */ /* 0x000fe400078e0008 */
[----:B------:R-:W-:Y:S02]  /*11de0*/  IMAD.MOV.U32 R0, RZ, RZ, R9 ;  /* 0x000000ffff007224 */ /* 0x000fe400078e0009 */
[----:B------:R-:W-:Y:S01]  /*11df0*/  IMAD.WIDE.U32 R8, R3, -0x2daee0ad, RZ ;  /* 0xd2511f5303087825 */ /* 0x000fe200078e00ff */
[----:B------:R-:W-:-:S04]  /*11e00*/  LOP3.LUT R5, R7, R31, R2, 0x96, !PT ;  /* 0x0000001f07057212 */ /* 0x000fc800078e9602 */
[----:B------:R-:W-:Y:S01]  /*11e10*/  LOP3.LUT R2, R9, R189, R4, 0x96, !PT ;  /* 0x000000bd09027212 */ /* 0x000fe200078e9604 */
[----:B------:R-:W-:-:S04]  /*11e20*/  IMAD.MOV.U32 R4, RZ, RZ, R0 ;  /* 0x000000ffff047224 */ /* 0x000fc800078e0000 */
[----:B------:R-:W-:-:S05]  /*11e30*/  IMAD.WIDE.U32 R2, R2, -0x326172a9, RZ ;  /* 0xcd9e8d5702027825 */ /* 0x000fca00078e00ff */
[----:B------:R-:W-:Y:S01]  /*11e40*/  LOP3.LUT R0, R3, R238, R6, 0x96, !PT ;  /* 0x000000ee03007212 */ /* 0x000fe200078e9606 */
[----:B------:R-:W-:-:S03]  /*11e50*/  IMAD.MOV.U32 R7, RZ, RZ, R4 ;  /* 0x000000ffff077224 */ /* 0x000fc600078e0004 */
[----:B------:R-:W-:-:S04]  /*11e60*/  LOP3.LUT R4, R0, 0xff, RZ, 0xc0, !PT ;  /* 0x000000ff00047812 */ /* 0x000fc800078ec0ff */
[----:B------:R-:W-:Y:S02]  /*11e70*/  ISETP.GE.U32.AND P0, PT, R194, R4, PT ;  /* 0x00000004c200720c */ /* 0x000fe40003f06070 */
[C---:B------:R-:W-:Y:S02]  /*11e80*/  PRMT R43, R227.reuse, 0x7610, R43 ;  /* 0x00007610e32b7816 */ /* 0x040fe4000000002b */
[----:B------:R-:W-:Y:S01]  /*11e90*/  PRMT R42, R227, 0x7632, R42 ;  /* 0x00007632e32a7816 */ /* 0x000fe2000000002a */
[----:B------:R-:W-:Y:S02]  /*11ea0*/  FADD.FTZ R227, R12, R10 ;  /* 0x0000000a0ce37221 */ /* 0x000fe40000010000 */
[----:B------:R-:W-:Y:S02]  /*11eb0*/  IMAD.MOV.U32 R6, RZ, RZ, R30 ;  /* 0x000000ffff067224 */ /* 0x000fe400078e001e */
[----:B------:R-:W2:Y:S01]  /*11ec0*/  LDL.LU R30, [R1+0x2ac] ;  /* 0x0002ac00011e7983 */ /* 0x000ea20000300800 */
[----:B------:R-:W-:-:S03]  /*11ed0*/  IMAD.MOV.U32 R4, RZ, RZ, R31 ;  /* 0x000000ffff047224 */ /* 0x000fc600078e001f */
[----:B------:R-:W2:Y:S01]  /*11ee0*/  LDL.LU R31, [R1+0x2a8] ;  /* 0x0002a800011f7983 */ /* 0x000ea20000300800 */
[----:B------:R-:W-:-:S03]  /*11ef0*/  @!P0 HFMA2.BF16_V2 R88, -RZ.H0_H0, RZ.H0_H0, -R43.H0_H0 ;  /* 0x200000ffff588231 */ /* 0x000fc6000034092b */
[----:B------:R1:W-:Y:S02]  /*11f00*/  STL [R1+0x184], R227 ;  /* 0x000184e301007387 */ /* 0x0003e40000100800 */
[----:B-1----:R-:W-:Y:S02]  /*11f10*/  IMAD.MOV.U32 R227, RZ, RZ, R6 ;  /* 0x000000ffffe37224 */ /* 0x002fe400078e0006 */
[----:B------:R-:W-:Y:S02]  /*11f20*/  IMAD.MOV.U32 R6, RZ, RZ, R7 ;  /* 0x000000ffff067224 */ /* 0x000fe400078e0007 */
[----:B------:R-:W-:Y:S01]  /*11f30*/  IMAD.MOV.U32 R7, RZ, RZ, R71 ;  /* 0x000000ffff077224 */ /* 0x000fe200078e0047 */
[----:B------:R-:W-:Y:S02]  /*11f40*/  PRMT R71, R43, 0x5410, R42 ;  /* 0x000054102b477816 */ /* 0x000fe4000000002a */
[----:B------:R-:W-:Y:S01]  /*11f50*/  @!P0 PRMT R43, R88, 0x5410, RZ ;  /* 0x00005410582b8816 */ /* 0x000fe200000000ff */
[----:B------:R-:W-:Y:S01]  /*11f60*/  IMAD.MOV.U32 R88, RZ, RZ, R4 ;  /* 0x000000ffff587224 */ /* 0x000fe200078e0004 */
[----:B------:R-:W-:-:S04]  /*11f70*/  LOP3.LUT R4, R0, 0xffff, RZ, 0xc0, !PT ;  /* 0x0000ffff00047812 */ /* 0x000fc800078ec0ff */
        /* <DEDUP_REMOVED lines=9> */
[----:B------:R-:W-:Y:S02]  /*12010*/  LOP3.LUT R0, R0, 0xff, RZ, 0xc0, !PT ;  /* 0x000000ff00007812 */ /* 0x000fe400078ec0ff */
[----:B------:R-:W-:-:S02]  /*12020*/  PRMT R41, R236, 0x7610, R41 ;  /* 0x00007610ec297816 */ /* 0x000fc40000000029 */
[----:B------:R-:W-:-:S03]  /*12030*/  ISETP.GE.U32.AND P1, PT, R194, R0, PT ;  /* 0x00000000c200720c */ /* 0x000fc60003f26070 */
[----:B------:R-:W-:Y:S01]  /*12040*/  @!P0 HFMA2.BF16_V2 R90, -RZ.H0_H0, RZ.H0_H0, -R40.H0_H0 ;  /* 0x200000ffff5a8231 */ /* 0x000fe20000340928 */
[----:B------:R-:W-:Y:S01]  /*12050*/  LOP3.LUT R0, R2, 0xff, RZ, 0xc0, !PT ;  /* 0x000000ff02007812 */ /* 0x000fe200078ec0ff */
[----:B------:R-:W-:Y:S01]  /*12060*/  IMAD.MOV.U32 R89, RZ, RZ, R70 ;  /* 0x000000ffff597224 */ /* 0x000fe200078e0046 */
[----:B------:R-:W-:Y:S02]  /*12070*/  PRMT R70, R41, 0x5410, R40 ;  /* 0x0000541029467816 */ /* 0x000fe40000000028 */
[----:B------:R-:W-:Y:S02]  /*12080*/  @!P0 PRMT R40, R90, 0x5410, RZ ;  /* 0x000054105a288816 */ /* 0x000fe400000000ff */
[----:B------:R-:W-:Y:S02]  /*12090*/  ISETP.GE.U32.AND P0, PT, R194, R0, PT ;  /* 0x00000000c200720c */ /* 0x000fe40003f06070 */
[----:B------:R-:W-:Y:S02]  /*120a0*/  F2FP.BF16.PACK_AB R179, R26, R39 ;  /* 0x000000271ab3723e */ /* 0x000fe400000010ff */
[----:B------:R-:W-:-:S02]  /*120b0*/  LOP3.LUT R0, R2, 0xffff, RZ, 0xc0, !PT ;  /* 0x0000ffff02007812 */ /* 0x000fc400078ec0ff */
[C---:B------:R-:W-:Y:S02]  /*120c0*/  PRMT R39, R36.reuse, 0x7610, R39 ;  /* 0x0000761024277816 */ /* 0x040fe40000000027 */
[----:B------:R-:W-:Y:S01]  /*120d0*/  SHF.R.U32.HI R0, RZ, 0x8, R0 ;  /* 0x00000008ff007819 */ /* 0x000fe20000011600 */
[----:B------:R-:W-:Y:S01]  /*120e0*/  IMAD.MOV.U32 R4, RZ, RZ, R89 ;  /* 0x000000ffff047224 */ /* 0x000fe200078e0059 */
[----:B------:R-:W-:Y:S01]  /*120f0*/  PRMT R38, R36, 0x7632, R38 ;  /* 0x0000763224267816 */ /* 0x000fe20000000026 */
[----:B------:R-:W-:Y:S02]  /*12100*/  IMAD.MOV.U32 R89, RZ, RZ, R88 ;  /* 0x000000ffff597224 */ /* 0x000fe400078e0058 */
[----:B------:R-:W-:Y:S01]  /*12110*/  @!P0 HFMA2.BF16_V2 R92, -RZ.H0_H0, RZ.H0_H0, -R39.H0_H0 ;  /* 0x200000ffff5c8231 */ /* 0x000fe20000340927 */
[----:B------:R-:W-:Y:S01]  /*12120*/  IMAD.MOV.U32 R88, RZ, RZ, R239 ;  /* 0x000000ffff587224 */ /* 0x000fe200078e00ef */
[----:B------:R-:W-:Y:S01]  /*12130*/  LOP3.LUT R0, R0, 0xffff, RZ, 0xc0, !PT ;  /* 0x0000ffff00007812 */ /* 0x000fe200078ec0ff */
[----:B------:R-:W-:Y:S01]  /*12140*/  IMAD.MOV.U32 R239, RZ, RZ, R69 ;  /* 0x000000ffffef7224 */ /* 0x000fe200078e0045 */
[----:B------:R-:W-:-:S02]  /*12150*/  PRMT R69, R39, 0x5410, R38 ;  /* 0x0000541027457816 */ /* 0x000fc40000000026 */
        /* <DEDUP_REMOVED lines=8> */
[----:B------:R-:W-:Y:S01]  /*121e0*/  IMAD.MOV.U32 R93, RZ, RZ, R4 ;  /* 0x000000ffff5d7224 */ /* 0x000fe200078e0004 */
[----:B------:R-:W-:Y:S01]  /*121f0*/  LOP3.LUT R0, R0, 0xff, RZ, 0xc0, !PT ;  /* 0x000000ff00007812 */ /* 0x000fe200078ec0ff */
[----:B------:R-:W-:Y:S01]  /*12200*/  IMAD.WIDE.U32 R2, R5, -0x2daee0ad, RZ ;  /* 0xd2511f5305027825 */ /* 0x000fe200078e00ff */
[----:B------:R-:W-:Y:S02]  /*12210*/  PRMT R36, R233, 0x7632, R36 ;  /* 0x00007632e9247816 */ /* 0x000fe40000000024 */
[----:B------:R-:W-:Y:S02]  /*12220*/  @!P1 PRMT R41, R91, 0x5410, RZ ;  /* 0x000054105b299816 */ /* 0x000fe400000000ff */
[----:B------:R-:W-:-:S02]  /*12230*/  ISETP.GE.U32.AND P1, PT, R194, R0, PT ;  /* 0x00000000c200720c */ /* 0x000fc40003f26070 */
[----:B------:R-:W-:Y:S02]  /*12240*/  LOP3.LUT R0, R3, R93, R8, 0x96, !PT ;  /* 0x0000005d03007212 */ /* 0x000fe400078e9608 */
[----:B------:R-:W-:Y:S01]  /*12250*/  PRMT R37, R233, 0x7610, R37 ;  /* 0x00007610e9257816 */ /* 0x000fe20000000025 */
[----:B------:R-:W-:Y:S01]  /*12260*/  @!P0 HFMA2.BF16_V2 R95, -RZ.H0_H0, RZ.H0_H0, -R36.H0_H0 ;  /* 0x200000ffff5f8231 */ /* 0x000fe20000340924 */
[----:B------:R-:W-:Y:S01]  /*12270*/  IMAD.MOV.U32 R233, RZ, RZ, R89 ;  /* 0x000000ffffe97224 */ /* 0x000fe200078e0059 */
[----:B------:R-:W-:Y:S01]  /*12280*/  LOP3.LUT R4, R0, 0xff, RZ, 0xc0, !PT ;  /* 0x000000ff00047812 */ /* 0x000fe200078ec0ff */
[----:B------:R-:W-:Y:S02]  /*12290*/  IMAD.MOV.U32 R89, RZ, RZ, R242 ;  /* 0x000000ffff597224 */ /* 0x000fe400078e00f2 */
[----:B------:R-:W-:Y:S01]  /*122a0*/  IMAD.MOV.U32 R242, RZ, RZ, R68 ;  /* 0x000000fffff27224 */ /* 0x000fe200078e0044 */
[----:B------:R-:W-:Y:S02]  /*122b0*/  PRMT R68, R37, 0x5410, R36 ;  /* 0x0000541025447816 */ /* 0x000fe40000000024 */
[----:B------:R-:W-:-:S02]  /*122c0*/  @!P0 PRMT R36, R95, 0x5410, RZ ;  /* 0x000054105f248816 */ /* 0x000fc400000000ff */
[----:B------:R-:W-:Y:S02]  /*122d0*/  ISETP.GE.U32.AND P0, PT, R194, R4, PT ;  /* 0x00000004c200720c */ /* 0x000fe40003f06070 */
        /* <DEDUP_REMOVED lines=10> */
[--C-:B------:R-:W-:Y:S02]  /*12380*/  SHF.R.U32.HI R4, RZ, 0x10, R0.reuse ;  /* 0x00000010ff047819 */ /* 0x100fe40000011600 */
[----:B------:R-:W-:-:S09]  /*12390*/  SHF.R.U32.HI R0, RZ, 0x18, R0 ;  /* 0x00000018ff007819 */ /* 0x000fd20000011600 */
[----:B------:R-:W-:-:S05]  /*123a0*/  @!P0 HFMA2.BF16_V2 R113, -RZ.H0_H0, RZ.H0_H0, -R26.H0_H0 ;  /* 0x200000ffff718231 */ /* 0x000fca000034091a */
[----:B------:R-:W-:Y:S02]  /*123b0*/  @!P0 PRMT R26, R113, 0x5410, RZ ;  /* 0x00005410711a8816 */ /* 0x000fe400000000ff */
[----:B------:R-:W-:Y:S02]  /*123c0*/  ISETP.GE.U32.AND P0, PT, R194, R0, PT ;  /* 0x00000000c200720c */ /* 0x000fe40003f06070 */
[C---:B------:R-:W-:Y:S01]  /*123d0*/  PRMT R24, R237.reuse, 0x7632, R24 ;  /* 0x00007632ed187816 */ /* 0x040fe20000000018 */
[----:B------:R-:W-:Y:S01]  /*123e0*/  @!P1 HFMA2.BF16_V2 R94, -RZ.H0_H0, RZ.H0_H0, -R37.H0_H0 ;  /* 0x200000ffff5e9231 */ /* 0x000fe20000340925 */
[----:B------:R-:W-:Y:S02]  /*123f0*/  PRMT R25, R237, 0x7610, R25 ;  /* 0x00007610ed197816 */ /* 0x000fe40000000019 */
[----:B------:R-:W-:Y:S02]  /*12400*/  LOP3.LUT R0, R2, 0xff, RZ, 0xc0, !PT ;  /* 0x000000ff02007812 */ /* 0x000fe400078ec0ff */
[----:B------:R-:W-:Y:S01]  /*12410*/  @!P1 PRMT R37, R94, 0x5410, RZ ;  /* 0x000054105e259816 */ /* 0x000fe200000000ff */
[----:B------:R-:W-:-:S04]  /*12420*/  IMAD.MOV.U32 R94, RZ, RZ, R162 ;  /* 0x000000ffff5e7224 */ /* 0x000fc800078e00a2 */
[----:B------:R-:W-:Y:S01]  /*12430*/  @!P0 HFMA2.BF16_V2 R115, -RZ.H0_H0, RZ.H0_H0, -R24.H0_H0 ;  /* 0x200000ffff738231 */ /* 0x000fe20000340918 */
[----:B------:R-:W-:-:S04]  /*12440*/  PRMT R162, R25, 0x5410, R24 ;  /* 0x0000541019a27816 */ /* 0x000fc80000000018 */
[----:B------:R-:W-:Y:S02]  /*12450*/  @!P0 PRMT R24, R115, 0x5410, RZ ;  /* 0x0000541073188816 */ /* 0x000fe400000000ff */
[----:B------:R-:W-:Y:S02]  /*12460*/  ISETP.GE.U32.AND P0, PT, R194, R0, PT ;  /* 0x00000000c200720c */ /* 0x000fe40003f06070 */
[----:B------:R-:W-:Y:S02]  /*12470*/  LOP3.LUT R0, R2, 0xffff, RZ, 0xc0, !PT ;  /* 0x0000ffff02007812 */ /* 0x000fe400078ec0ff */
[C---:B------:R-:W-:Y:S01]  /*12480*/  PRMT R23, R45.reuse, 0x7610, R23 ;  /* 0x000076102d177816 */ /* 0x040fe20000000017 */
[----:B------:R-:W-:Y:S01]  /*12490*/  IMAD.MOV.U32 R236, RZ, RZ, R243 ;  /* 0x000000ffffec7224 */ /* 0x000fe200078e00f3 */
[----:B------:R-:W-:Y:S01]  /*124a0*/  SHF.R.U32.HI R0, RZ, 0x8, R0 ;  /* 0x00000008ff007819 */ /* 0x000fe20000011600 */
[----:B------:R-:W-:Y:S01]  /*124b0*/  IMAD.MOV.U32 R243, RZ, RZ, R240 ;  /* 0x000000fffff37224 */ /* 0x000fe200078e00f0 */
[----:B------:R-:W-:Y:S01]  /*124c0*/  PRMT R22, R45, 0x7632, R22 ;  /* 0x000076322d167816 */ /* 0x000fe20000000016 */
[----:B------:R-:W-:Y:S01]  /*124d0*/  IMAD.MOV.U32 R240, RZ, RZ, R204 ;  /* 0x000000fffff07224 */ /* 0x000fe200078e00cc */
[C---:B------:R-:W-:Y:S01]  /*124e0*/  PRMT R17, R232.reuse, 0x7610, R17 ;  /* 0x00007610e8117816 */ /* 0x040fe20000000011 */
[----:B------:R-:W-:Y:S01]  /*124f0*/  IMAD.MOV.U32 R204, RZ, RZ, R205 ;  /* 0x000000ffffcc7224 */ /* 0x000fe200078e00cd */
[----:B------:R-:W-:Y:S01]  /*12500*/  PRMT R16, R232, 0x7632, R16 ;  /* 0x00007632e8107816 */ /* 0x000fe20000000010 */
[----:B------:R-:W-:Y:S01]  /*12510*/  @!P0 HFMA2.BF16_V2 R116, -RZ.H0_H0, RZ.H0_H0, -R23.H0_H0 ;  /* 0x200000ffff748231 */ /* 0x000fe20000340917 */
[----:B------:R-:W-:Y:S01]  /*12520*/  IMAD.MOV.U32 R90, RZ, RZ, R28 ;  /* 0x000000ffff5a7224 */ /* 0x000fe200078e001c */
[----:B------:R-:W-:Y:S01]  /*12530*/  LOP3.LUT R0, R0, 0xffff, RZ, 0xc0, !PT ;  /* 0x0000ffff00007812 */ /* 0x000fe200078ec0ff */
[----:B------:R-:W-:-:S02]  /*12540*/  IMAD.MOV.U32 R91, RZ, RZ, R29 ;  /* 0x000000ffff5b7224 */ /* 0x000fc400078e001d */
[----:B------:R-:W-:Y:S01]  /*12550*/  IMAD.MOV.U32 R205, RZ, RZ, R196 ;  /* 0x000000ffffcd7224 */ /* 0x000fe200078e00c4 */
[----:B------:R-:W3:Y:S01]  /*12560*/  LDL.LU.64 R28, [R1+0x2a0] ;  /* 0x0002a000011c7983 */ /* 0x000ee20000300a00 */
[----:B------:R-:W-:Y:S02]  /*12570*/  IMAD.MOV.U32 R232, RZ, RZ, R93 ;  /* 0x000000ffffe87224 */ /* 0x000fe400078e005d */
[----:B------:R-:W-:Y:S01]  /*12580*/  IMAD.MOV.U32 R196, RZ, RZ, R161 ;  /* 0x000000ffffc47224 */ /* 0x000fe200078e00a1 */
[----:B------:R-:W-:Y:S01]  /*12590*/  PRMT R161, R23, 0x5410, R22 ;  /* 0x0000541017a17816 */ /* 0x000fe20000000016 */
[----:B------:R-:W-:Y:S01]  /*125a0*/  IMAD.MOV.U32 R93, RZ, RZ, R236 ;  /* 0x000000ffff5d7224 */ /* 0x000fe200078e00ec */
[----:B------:R-:W-:Y:S01]  /*125b0*/  @!P0 PRMT R23, R116, 0x5410, RZ ;  /* 0x0000541074178816 */ /* 0x000fe200000000ff */
[----:B------:R-:W4:Y:S01]  /*125c0*/  LDL R236, [R1+0x1a0] ;  /* 0x0001a00001ec7983 */ /* 0x000f220000100800 */
[----:B------:R-:W-:Y:S02]  /*125d0*/  ISETP.GE.U32.AND P0, PT, R194, R0, PT ;  /* 0x00000000c200720c */ /* 0x000fe40003f06070 */
[----:B------:R-:W-:Y:S01]  /*125e0*/  SHF.R.U32.HI R0, RZ, 0x10, R2 ;  /* 0x00000010ff007819 */ /* 0x000fe20000011602 */
[----:B------:R-:W2:Y:S03]  /*125f0*/  LDL R116, [R1+0x1b0] ;  /* 0x0001b00001747983 */ /* 0x000ea60000100800 */
[----:B------:R-:W-:-:S02]  /*12600*/  LOP3.LUT R0, R0, 0xff, RZ, 0xc0, !PT ;  /* 0x000000ff00007812 */ /* 0x000fc400078ec0ff */
[----:B------:R-:W-:Y:S02]  /*12610*/  LOP3.LUT R4, R4, 0xff, RZ, 0xc0, !PT ;  /* 0x000000ff04047812 */ /* 0x000fe400078ec0ff */
[C---:B------:R-:W-:Y:S02]  /*12620*/  ISETP.GE.U32.AND P5, PT, R194.reuse, R0, PT ;  /* 0x00000000c200720c */ /* 0x040fe40003fa6070 */
[----:B------:R-:W-:Y:S02]  /*12630*/  LOP3.LUT R0, R15, R207, R94, 0x96, !PT ;  /* 0x000000cf0f007212 */ /* 0x000fe400078e965e */
[----:B------:R-:W-:-:S03]  /*12640*/  ISETP.GE.U32.AND P1, PT, R194, R4, PT ;  /* 0x00000004c200720c */ /* 0x000fc60003f26070 */
[----:B------:R-:W-:Y:S01]  /*12650*/  IMAD.WIDE.U32 R4, R0, -0x2daee0ad, RZ ;  /* 0xd2511f5300047825 */ /* 0x000fe200078e00ff */
[----:B------:R-:W-:-:S04]  /*12660*/  LOP3.LUT R3, R231, R200, R14, 0x96, !PT ;  /* 0x000000c8e7037212 */ /* 0x000fc800078e960e */
[----:B------:R-:W-:Y:S01]  /*12670*/  LOP3.LUT R0, R5, R198, R90, 0x96, !PT ;  /* 0x000000c605007212 */ /* 0x000fe200078e965a */
[----:B------:R-:W-:Y:S02]  /*12680*/  IMAD.MOV.U32 R92, RZ, RZ, R6 ;  /* 0x000000ffff5c7224 */ /* 0x000fe400078e0006 */
[----:B------:R-:W-:Y:S02]  /*12690*/  IMAD.MOV.U32 R91, RZ, RZ, R7 ;  /* 0x000000ffff5b7224 */ /* 0x000fe400078e0007 */
        /* <DEDUP_REMOVED lines=18> */
[----:B------:R-:W-:Y:S01]  /*127c0*/  LOP3.LUT R4, R0, 0xffff, RZ, 0xc0, !PT ;  /* 0x0000ffff00047812 */ /* 0x000fe200078ec0ff */
[----:B------:R-:W-:-:S03]  /*127d0*/  IMAD.MOV.U32 R112, RZ, RZ, R91 ;  /* 0x000000ffff707224 */ /* 0x000fc600078e005b */
        /* <DEDUP_REMOVED lines=14> */
[----:B------:R-:W-:Y:S01]  /*128c0*/  IMAD.MOV.U32 R95, RZ, RZ, R88 ;  /* 0x000000ffff5f7224 */ /* 0x000fe200078e0058 */
[----:B------:R-:W-:Y:S01]  /*128d0*/  PRMT R15, R82, 0x7610, R15 ;  /* 0x00007610520f7816 */ /* 0x000fe2000000000f */
[----:B------:R-:W-:Y:S01]  /*128e0*/  IMAD.MOV.U32 R88, RZ, RZ, R242 ;  /* 0x000000ffff587224 */ /* 0x000fe200078e00f2 */
[----:B------:R-:W-:Y:S01]  /*128f0*/  LOP3.LUT R0, R2, 0xff, RZ, 0xc0, !PT ;  /* 0x000000ff02007812 */ /* 0x000fe200078ec0ff */
[----:B------:R-:W-:Y:S02]  /*12900*/  IMAD.MOV.U32 R242, RZ, RZ, R240 ;  /* 0x000000fffff27224 */ /* 0x000fe400078e00f0 */
[----:B------:R-:W-:-:S04]  /*12910*/  IMAD.MOV.U32 R240, RZ, RZ, R196 ;  /* 0x000000fffff07224 */ /* 0x000fc800078e00c4 */
[----:B------:R-:W-:Y:S01]  /*12920*/  @!P0 HFMA2.BF16_V2 R122, -RZ.H0_H0, RZ.H0_H0, -R14.H0_H0 ;  /* 0x200000ffff7a8231 */ /* 0x000fe2000034090e */
[----:B------:R-:W-:-:S04]  /*12930*/  PRMT R196, R15, 0x5410, R14 ;  /* 0x000054100fc47816 */ /* 0x000fc8000000000e */
[----:B------:R-:W-:Y:S02]  /*12940*/  @!P0 PRMT R14, R122, 0x5410, RZ ;  /* 0x000054107a0e8816 */ /* 0x000fe400000000ff */
[----:B------:R-:W-:Y:S01]  /*12950*/  ISETP.GE.U32.AND P0, PT, R194, R0, PT ;  /* 0x00000000c200720c */ /* 0x000fe20003f06070 */
[----:B------:R-:W-:Y:S01]  /*12960*/  @!P1 HFMA2.BF16_V2 R114, -RZ.H0_H0, RZ.H0_H0, -R25.H0_H0 ;  /* 0x200000ffff729231 */ /* 0x000fe20000340919 */
[----:B------:R-:W-:Y:S02]  /*12970*/  LOP3.LUT R0, R2, 0xffff, RZ, 0xc0, !PT ;  /* 0x0000ffff02007812 */ /* 0x000fe400078ec0ff */
[----:B------:R-:W-:Y:S02]  /*12980*/  PRMT R13, R187, 0x7610, R13 ;  /* 0x00007610bb0d7816 */ /* 0x000fe4000000000d */
[----:B------:R-:W-:Y:S02]  /*12990*/  @!P1 PRMT R25, R114, 0x5410, RZ ;  /* 0x0000541072199816 */ /* 0x000fe400000000ff */
[----:B------:R-:W-:-:S02]  /*129a0*/  ISETP.GE.U32.AND P1, PT, R194, R6, PT ;  /* 0x00000006c200720c */ /* 0x000fc40003f26070 */
[----:B------:R-:W-:Y:S02]  /*129b0*/  SHF.R.U32.HI R0, RZ, 0x8, R0 ;  /* 0x00000008ff007819 */ /* 0x000fe40000011600 */
[----:B------:R-:W-:Y:S01]  /*129c0*/  PRMT R12, R187, 0x7632, R12 ;  /* 0x00007632bb0c7816 */ /* 0x000fe2000000000c */
[----:B------:R-:W-:Y:S01]  /*129d0*/  @!P0 HFMA2.BF16_V2 R124, -RZ.H0_H0, RZ.H0_H0, -R13.H0_H0 ;  /* 0x200000ffff7c8231 */ /* 0x000fe2000034090d */
[----:B------:R-:W-:Y:S02]  /*129e0*/  LOP3.LUT R0, R0, 0xffff, RZ, 0xc0, !PT ;  /* 0x0000ffff00007812 */ /* 0x000fe400078ec0ff */
[----:B------:R-:W-:Y:S02]  /*129f0*/  PRMT R187, R13, 0x5410, R12 ;  /* 0x000054100dbb7816 */ /* 0x000fe4000000000c */
[----:B------:R-:W-:Y:S02]  /*12a00*/  PRMT R18, R83, 0x7632, R18 ;  /* 0x0000763253127816 */ /* 0x000fe40000000012 */
[----:B------:R-:W-:-:S02]  /*12a10*/  @!P0 PRMT R13, R124, 0x5410, RZ ;  /* 0x000054107c0d8816 */ /* 0x000fc400000000ff */
[----:B------:R-:W-:Y:S01]  /*12a20*/  ISETP.GE.U32.AND P0, PT, R194, R0, PT ;  /* 0x00000000c200720c */ /* 0x000fe20003f06070 */
[----:B------:R-:W-:Y:S01]  /*12a30*/  @!P1 HFMA2.BF16_V2 R120, -RZ.H0_H0, RZ.H0_H0, -R18.H0_H0 ;  /* 0x200000ffff789231 */ /* 0x000fe20000340912 */
[----:B------:R-:W-:Y:S01]  /*12a40*/  PRMT R19, R83, 0x7610, R19 ;  /* 0x0000761053137816 */ /* 0x000fe20000000013 */
[----:B------:R-:W-:Y:S01]  /*12a50*/  IMAD.MOV.U32 R90, RZ, RZ, R160 ;  /* 0x000000ffff5a7224 */ /* 0x000fe200078e00a0 */
[----:B------:R-:W-:Y:S02]  /*12a60*/  LOP3.LUT R4, R4, 0xff, RZ, 0xc0, !PT ;  /* 0x000000ff04047812 */ /* 0x000fe400078ec0ff */
[----:B------:R-:W-:Y:S02]  /*12a70*/  PRMT R160, R19, 0x5410, R18 ;  /* 0x0000541013a07816 */ /* 0x000fe40000000012 */
[----:B------:R-:W-:Y:S02]  /*12a80*/  @!P1 PRMT R18, R120, 0x5410, RZ ;  /* 0x0000541078129816 */ /* 0x000fe400000000ff */
[----:B------:R-:W-:-:S02]  /*12a90*/  ISETP.GE.U32.AND P1, PT, R194, R4, PT ;  /* 0x00000004c200720c */ /* 0x000fc40003f26070 */
[--C-:B------:R-:W-:Y:S01]  /*12aa0*/  SHF.R.U32.HI R0, RZ, 0x10, R2.reuse ;  /* 0x00000010ff007819 */ /* 0x100fe20000011602 */
[----:B------:R-:W-:Y:S01]  /*12ab0*/  @!P0 HFMA2.BF16_V2 R125, -RZ.H0_H0, RZ.H0_H0, -R12.H0_H0 ;  /* 0x200000ffff7d8231 */ /* 0x000fe2000034090c */
[----:B------:R-:W-:Y:S02]  /*12ac0*/  SHF.R.U32.HI R2, RZ, 0x18, R2 ;  /* 0x00000018ff027819 */ /* 0x000fe40000011602 */
[----:B------:R-:W-:Y:S02]  /*12ad0*/  LOP3.LUT R5, R5, R233, R8, 0x96, !PT ;  /* 0x000000e905057212 */ /* 0x000fe400078e9608 */
[----:B------:R-:W-:Y:S02]  /*12ae0*/  @!P0 PRMT R12, R125, 0x5410, RZ ;  /* 0x000054107d0c8816 */ /* 0x000fe400000000ff */
[----:B------:R-:W-:Y:S01]  /*12af0*/  ISETP.GE.U32.AND P0, PT, R194, R2, PT ;  /* 0x00000002c200720c */ /* 0x000fe20003f06070 */
[----:B------:R-:W-:Y:S02]  /*12b00*/  IMAD.WIDE.U32 R2, R5, -0x2daee0ad, RZ ;  /* 0xd2511f5305027825 */ /* 0x000fe400078e00ff */
[----:B------:R-:W-:Y:S01]  /*12b10*/  @!P1 HFMA2.BF16_V2 R123, -RZ.H0_H0, RZ.H0_H0, -R15.H0_H0 ;  /* 0x200000ffff7b9231 */ /* 0x000fe2000034090f */
[----:B------:R-:W-:-:S02]  /*12b20*/  LOP3.LUT R0, R0, 0xff, RZ, 0xc0, !PT ;  /* 0x000000ff00007812 */ /* 0x000fc400078ec0ff */
[----:B------:R-:W-:Y:S02]  /*12b30*/  PRMT R10, R81, 0x7632, R10 ;  /* 0x00007632510a7816 */ /* 0x000fe4000000000a */
[----:B------:R-:W-:Y:S02]  /*12b40*/  @!P1 PRMT R15, R123, 0x5410, RZ ;  /* 0x000054107b0f9816 */ /* 0x000fe400000000ff */
[----:B------:R-:W-:Y:S02]  /*12b50*/  ISETP.GE.U32.AND P1, PT, R194, R0, PT ;  /* 0x00000000c200720c */ /* 0x000fe40003f26070 */
[----:B------:R-:W-:Y:S01]  /*12b60*/  LOP3.LUT R0, R3, R232, R44, 0x96, !PT ;  /* 0x000000e803007212 */ /* 0x000fe200078e962c */
[----:B------:R-:W-:Y:S01]  /*12b70*/  @!P0 HFMA2.BF16_V2 R127, -RZ.H0_H0, RZ.H0_H0, -R10.H0_H0 ;  /* 0x200000ffff7f8231 */ /* 0x000fe2000034090a */
[----:B------:R-:W-:Y:S01]  /*12b80*/  PRMT R11, R81, 0x7610, R11 ;  /* 0x00007610510b7816 */ /* 0x000fe2000000000b */
[----:B------:R-:W-:Y:S01]  /*12b90*/  IMAD.MOV.U32 R115, RZ, RZ, R186 ;  /* 0x000000ffff737224 */ /* 0x000fe200078e00ba */
[----:B------:R-:W-:-:S02]  /*12ba0*/  LOP3.LUT R4, R0, 0xff, RZ, 0xc0, !PT ;  /* 0x000000ff00047812 */ /* 0x000fc400078ec0ff */
[----:B------:R-:W-:Y:S02]  /*12bb0*/  PRMT R186, R11, 0x5410, R10 ;  /* 0x000054100bba7816 */ /* 0x000fe4000000000a */
[----:B------:R-:W-:Y:S02]  /*12bc0*/  @!P0 PRMT R10, R127, 0x5410, RZ ;  /* 0x000054107f0a8816 */ /* 0x000fe400000000ff */
[----:B------:R-:W-:Y:S02]  /*12bd0*/  ISETP.GE.U32.AND P0, PT, R194, R4, PT ;  /* 0x00000004c200720c */ /* 0x000fe40003f06070 */
        /* <DEDUP_REMOVED lines=31> */
[----:B------:R-:W-:Y:S01]  /*12dd0*/  SHF.R.U32.HI R0, RZ, 0x8, R0 ;  /* 0x00000008ff007819 */ /* 0x000fe20000011600 */
[----:B------:R-:W-:Y:S01]  /*12de0*/  IMAD.MOV.U32 R113, RZ, RZ, R92 ;  /* 0x000000ffff717224 */ /* 0x000fe200078e005c */
        /* <DEDUP_REMOVED lines=15> */
[----:B------:R-:W-:Y:S01]  /*12ee0*/  ST.E.U16 [R34.64+-0x80], R176 ;  /* 0xffff80b022007985 */ /* 0x000fe2000c101504 */
[----:B------:R-:W-:-:S03]  /*12ef0*/  SHF.R.U32.HI R2, RZ, 0x18, R2 ;  /* 0x00000018ff027819 */ /* 0x000fc60000011602 */
[----:B------:R-:W-:Y:S01]  /*12f00*/  ST.E.U16 [R34.64+-0x7e], R111 ;  /* 0xffff826f22007985 */ /* 0x000fe2000c101504 */
[----:B----4-:R-:W-:-:S03]  /*12f10*/  IADD3 R83, R236, 0x4, RZ ;  /* 0x00000004ec537810 */ /* 0x010fc60007ffe0ff */
[----:B------:R-:W-:Y:S04]  /*12f20*/  ST.E.U16 [R32.64+-0x80], R178 ;  /* 0xffff80b220007985 */ /* 0x000fe8000c101504 */
[----:B------:R-:W-:Y:S01]  /*12f30*/  @!P0 HFMA2.BF16_V2 R170, -RZ.H0_H0, RZ.H0_H0, -R48.H0_H0 ;  /* 0x200000ffffaa8231 */ /* 0x000fe20000340930 */
[----:B------:R-:W-:Y:S01]  /*12f40*/  ST.E.U16 [R32.64+-0x7e], R177 ;  /* 0xffff82b120007985 */ /* 0x000fe2000c101504 */
[----:B------:R-:W-:-:S03]  /*12f50*/  @P0 PRMT R44, R48, 0x7610, R44 ;  /* 0x00007610302c0816 */ /* 0x000fc6000000002c */
[----:B--2---:R-:W-:Y:S01]  /*12f60*/  ST.E.U16 [R30.64+-0x80], R43 ;  /* 0xffff802b1e007985 */ /* 0x004fe2000c101504 */
[----:B------:R-:W-:-:S03]  /*12f70*/  @!P0 PRMT R44, R170, 0x5410, RZ ;  /* 0x00005410aa2c8816 */ /* 0x000fc600000000ff */
[----:B------:R-:W-:Y:S01]  /*12f80*/  ST.E.U16 [R30.64+-0x7e], R42 ;  /* 0xffff822a1e007985 */ /* 0x000fe2000c101504 */
[----:B------:R-:W-:-:S03]  /*12f90*/  ISETP.GE.U32.AND P0, PT, R194, R2, PT ;  /* 0x00000002c200720c */ /* 0x000fc60003f06070 */
[----:B---3--:R-:W-:Y:S04]  /*12fa0*/  ST.E.U16 [R28.64+-0x80], R41 ;  /* 0xffff80291c007985 */ /* 0x008fe8000c101504 */
[----:B------:R-:W-:Y:S01]  /*12fb0*/  ST.E.U16 [R28.64+-0x7e], R40 ;  /* 0xffff82281c007985 */ /* 0x000fe2000c101504 */
        /* <DEDUP_REMOVED lines=16> */
[----:B------:R1:W-:Y:S02]  /*130c0*/  ST.E.U16 [R28.64+-0x60], R25 ;  /* 0xffffa0191c007985 */ /* 0x0003e4000c101504 */
[----:B------:R-:W-:Y:S02]  /*130d0*/  @!P0 HFMA2.BF16_V2 R171, -RZ.H0_H0, RZ.H0_H0, -R0.H0_H0 ;  /* 0x200000ffffab8231 */ /* 0x000fe40000340900 */
[----:B------:R-:W-:Y:S01]  /*130e0*/  STL [R1+0x134], R83 ;  /* 0x0001345301007387 */ /* 0x000fe20000100800 */
[----:B------:R-:W-:-:S03]  /*130f0*/  PRMT R184, R48, 0x5410, R0 ;  /* 0x0000541030b87816 */ /* 0x000fc60000000000 */
[----:B------:R-:W-:Y:S01]  /*13100*/  STL.64 [R1+0x120], R236 ;  /* 0x000120ec01007387 */ /* 0x000fe20000100a00 */
[----:B------:R-:W-:Y:S01]  /*13110*/  IMAD.MOV.U32 R169, RZ, RZ, R181 ;  /* 0x000000ffffa97224 */ /* 0x000fe200078e00b5 */
[----:B------:R-:W-:Y:S01]  /*13120*/  @!P0 PRMT R0, R171, 0x5410, RZ ;  /* 0x00005410ab008816 */ /* 0x000fe200000000ff */
[----:B------:R-:W-:Y:S02]  /*13130*/  IMAD.MOV.U32 R170, RZ, RZ, R188 ;  /* 0x000000ffffaa7224 */ /* 0x000fe400078e00bc */
[----:B------:R-:W-:Y:S01]  /*13140*/  IMAD.MOV.U32 R171, RZ, RZ, R190 ;  /* 0x000000ffffab7224 */ /* 0x000fe200078e00be */
[----:B-1----:R-:W-:Y:S02]  /*13150*/  LOP3.LUT R25, R116, R237, RZ, 0x3c, !PT ;  /* 0x000000ed74197212 */ /* 0x002fe400078e3cff */
[----:B------:R-:W-:Y:S02]  /*13160*/  IADD3 R26, R183, -0x4498517b, RZ ;  /* 0xbb67ae85b71a7810 */ /* 0x000fe40007ffe0ff */
[----:B------:R-:W2:Y:S01]  /*13170*/  LDL.LU.64 R182, [R1+0x298] ;  /* 0x0002980001b67983 */ /* 0x000ea20000300a00 */
[----:B------:R-:W-:-:S05]  /*13180*/  IMAD.WIDE.U32 R110, R25, -0x2daee0ad, RZ ;  /* 0xd2511f53196e7825 */ /* 0x000fca00078e00ff */
[----:B------:R-:W-:Y:S04]  /*13190*/  STL.64 [R1+0x90], R110 ;  /* 0x0000906e01007387 */ /* 0x000fe80000100a00 */
[----:B------:R-:W-:Y:S04]  /*131a0*/  STL [R1+0x12c], R26 ;  /* 0x00012c1a01007387 */ /* 0x000fe80000100800 */
[----:B------:R-:W3:Y:S04]  /*131b0*/  LDL.LU R181, [R1+0x294] ;  /* 0x0002940001b57983 */ /* 0x000ee80000300800 */
[----:B------:R-:W4:Y:S04]  /*131c0*/  LDL.LU R188, [R1+0x290] ;  /* 0x0002900001bc7983 */ /* 0x000f280000300800 */
[----:B------:R-:W2:Y:S01]  /*131d0*/  LDL.LU R190, [R1+0x28c] ;  /* 0x00028c0001be7983 */ /* 0x000ea20000300800 */
[----:B------:R-:W-:Y:S01]  /*131e0*/  LOP3.LUT R2, R47, R207, R236, 0x96, !PT ;  /* 0x000000cf2f027212 */ /* 0x000fe200078e96ec */
[----:B------:R-:W-:-:S04]  /*131f0*/  @!P5 HFMA2.BF16_V2 R118, -RZ.H0_H0, RZ.H0_H0, -R19.H0_H0 ;  /* 0x200000ffff76d231 */ /* 0x000fc80000340913 */
[----:B------:R-:W-:Y:S01]  /*13200*/  IMAD.WIDE.U32 R2, R2, -0x2daee0ad, RZ ;  /* 0xd2511f5302027825 */ /* 0x000fe200078e00ff */
[----:B------:R-:W-:-:S04]  /*13210*/  @!P5 PRMT R19, R118, 0x5410, RZ ;  /* 0x000054107613d816 */ /* 0x000fc800000000ff */
[----:B------:R-:W-:Y:S02]  /*13220*/  LOP3.LUT R21, R21, R195, R2, 0x96, !PT ;  /* 0x000000c315157212 */ /* 0x000fe400078e9602 */
[----:B------:R-:W-:Y:S02]  /*13230*/  LOP3.LUT R2, R3, R198, R110, 0x96, !PT ;  /* 0x000000c603027212 */ /* 0x000fe400078e966e */
[----:B------:R-:W-:Y:S01]  /*13240*/  LOP3.LUT R3, R111, R26, R212, 0x96, !PT ;  /* 0x0000001a6f037212 */ /* 0x000fe200078e96d4 */
[----:B------:R-:W-:Y:S04]  /*13250*/  ST.E.U16 [R28.64+-0x5e], R24 ;  /* 0xffffa2181c007985 */ /* 0x000fe8000c101504 */
[----:B------:R1:W-:Y:S01]  /*13260*/  ST.E.U16 [R34.64+-0x50], R49 ;  /* 0xffffb03122007985 */ /* 0x0003e2000c101504 */
[----:B------:R-:W-:-:S03]  /*13270*/  IMAD.WIDE.U32 R230, R3, -0x326172a9, RZ ;  /* 0xcd9e8d5703e67825 */ /* 0x000fc600078e00ff */
[----:B------:R-:W-:Y:S01]  /*13280*/  ST.E.U16 [R34.64+-0x4e], R66 ;  /* 0xffffb24222007985 */ /* 0x000fe2000c101504 */
[----:B------:R-:W-:-:S03]  /*13290*/  IMAD.WIDE.U32 R2, R2, -0x326172a9, RZ ;  /* 0xcd9e8d5702027825 */ /* 0x000fc600078e00ff */
[----:B------:R-:W-:Y:S01]  /*132a0*/  ST.E.U16 [R32.64+-0x50], R67 ;  /* 0xffffb04320007985 */ /* 0x000fe2000c101504 */
[----:B------:R-:W-:-:S03]  /*132b0*/  IMAD.WIDE.U32 R46, R21, -0x326172a9, RZ ;  /* 0xcd9e8d57152e7825 */ /* 0x000fc600078e00ff */
[----:B------:R-:W-:Y:S01]  /*132c0*/  ST.E.U16 [R32.64+-0x4e], R100 ;  /* 0xffffb26420007985 */ /* 0x000fe2000c101504 */
[----:B------:R-:W-:-:S03]  /*132d0*/  @!P1 HFMA2.BF16_V2 R131, -RZ.H0_H0, RZ.H0_H0, -R7.H0_H0 ;  /* 0x200000ffff839231 */ /* 0x000fc60000340907 */
[----:B------:R-:W-:Y:S04]  /*132e0*/  ST.E.U16 [R30.64+-0x50], R23 ;  /* 0xffffb0171e007985 */ /* 0x000fe8000c101504 */
[----:B------:R1:W-:Y:S04]  /*132f0*/  ST.E.U16 [R30.64+-0x4e], R22 ;  /* 0xffffb2161e007985 */ /* 0x0003e8000c101504 */
[----:B------:R-:W-:Y:S04]  /*13300*/  ST.E.U16 [R28.64+-0x50], R19 ;  /* 0xffffb0131c007985 */ /* 0x000fe8000c101504 */
[----:B------:R-:W-:Y:S04]  /*13310*/  ST.E.U16 [R28.64+-0x4e], R18 ;  /* 0xffffb2121c007985 */ /* 0x000fe8000c101504 */
[----:B------:R-:W-:Y:S04]  /*13320*/  ST.E.U16 [R34.64+-0x40], R65 ;  /* 0xffffc04122007985 */ /* 0x000fe8000c101504 */
[----:B------:R-:W-:Y:S01]  /*13330*/  ST.E.U16 [R34.64+-0x3e], R62 ;  /* 0xffffc23e22007985 */ /* 0x000fe2000c101504 */
[----:B------:R-:W-:-:S03]  /*13340*/  LOP3.LUT R3, R3, R193, R230, 0x96, !PT ;  /* 0x000000c103037212 */ /* 0x000fc600078e96e6 */
[----:B------:R-:W-:Y:S04]  /*13350*/  ST.E.U16 [R32.64+-0x40], R64 ;  /* 0xffffc04020007985 */ /* 0x000fe8000c101504 */
[----:B------:R-:W-:Y:S01]  /*13360*/  ST.E.U16 [R32.64+-0x3e], R63 ;  /* 0xffffc23f20007985 */ /* 0x000fe2000c101504 */
[----:B------:R-:W-:-:S03]  /*13370*/  LOP3.LUT R21, R47, R192, R2, 0x96, !PT ;  /* 0x000000c02f157212 */ /* 0x000fc600078e9602 */
        /* <DEDUP_REMOVED lines=8> */
[----:B------:R-:W-:Y:S01]  /*13400*/  ST.E.U16 [R32.64+-0x2e], R59 ;  /* 0xffffd23b20007985 */ /* 0x000fe2000c101504 */
[----:B------:R-:W-:-:S03]  /*13410*/  IMAD.WIDE.U32 R2, R3, -0x2daee0ad, RZ ;  /* 0xd2511f5303027825 */ /* 0x000fc600078e00ff */
[----:B------:R-:W-:Y:S04]  /*13420*/  ST.E.U16 [R30.64+-0x30], R13 ;  /* 0xffffd00d1e007985 */ /* 0x000fe8000c101504 */
[----:B------:R-:W-:Y:S01]  /*13430*/  ST.E.U16 [R30.64+-0x2e], R12 ;  /* 0xffffd20c1e007985 */ /* 0x000fe2000c101504 */
[----:B-1----:R-:W-:-:S03]  /*13440*/  IMAD.WIDE.U32 R48, R21, -0x2daee0ad, RZ ;  /* 0xd2511f5315307825 */ /* 0x002fc600078e00ff */
[----:B------:R-:W-:Y:S04]  /*13450*/  ST.E.U16 [R28.64+-0x30], R11 ;  /* 0xffffd00b1c007985 */ /* 0x000fe8000c101504 */
[----:B------:R1:W-:Y:S04]  /*13460*/  ST.E.U16 [R28.64+-0x2e], R10 ;  /* 0xffffd20a1c007985 */ /* 0x0003e8000c101504 */
[----:B------:R-:W-:Y:S04]  /*13470*/  ST.E.U16 [R34.64+-0x20], R57 ;  /* 0xffffe03922007985 */ /* 0x000fe8000c101504 */
[----:B------:R-:W-:Y:S04]  /*13480*/  ST.E.U16 [R34.64+-0x1e], R54 ;  /* 0xffffe23622007985 */ /* 0x000fe8000c101504 */
[----:B------:R-:W-:Y:S04]  /*13490*/  ST.E.U16 [R32.64+-0x20], R56 ;  /* 0xffffe03820007985 */ /* 0x000fe8000c101504 */
[----:B------:R-:W-:Y:S04]  /*134a0*/  ST.E.U16 [R32.64+-0x1e], R55 ;  /* 0xffffe23720007985 */ /* 0x000fe8000c101504 */
[----:B------:R1:W-:Y:S04]  /*134b0*/  ST.E.U16 [R30.64+-0x20], R9 ;  /* 0xffffe0091e007985 */ /* 0x0003e8000c101504 */
[----:B------:R-:W-:Y:S01]  /*134c0*/  ST.E.U16 [R30.64+-0x1e], R8 ;  /* 0xffffe2081e007985 */ /* 0x000fe2000c101504 */
[----:B------:R-:W-:-:S03]  /*134d0*/  LOP3.LUT R3, R3, R191, R20, 0x96, !PT ;  /* 0x000000bf03037212 */ /* 0x000fc600078e9614 */
        /* <DEDUP_REMOVED lines=8> */
[----:B------:R1:W-:Y:S04]  /*13560*/  ST.E.U16 [R30.64+-0xe], R4 ;  /* 0xfffff2041e007985 */ /* 0x0003e8000c101504 */
[----:B------:R-:W-:Y:S04]  /*13570*/  ST.E.U16 [R28.64+-0x10], R44 ;  /* 0xfffff02c1c007985 */ /* 0x000fe8000c101504 */
[----:B------:R1:W-:Y:S01]  /*13580*/  ST.E.U16 [R28.64+-0xe], R0 ;  /* 0xfffff2001c007985 */ /* 0x0003e2000c101504 */
[----:B------:R-:W-:-:S04]  /*13590*/  IMAD.WIDE.U32 R22, R3, -0x326172a9, RZ ;  /* 0xcd9e8d5703167825 */ /* 0x000fc800078e00ff */
[----:B------:R-:W-:-:S05]  /*135a0*/  IMAD.WIDE.U32 R2, R2, -0x326172a9, RZ ;  /* 0xcd9e8d5702027825 */ /* 0x000fca00078e00ff */
[C---:B-1----:R-:W-:Y:S02]  /*135b0*/  LOP3.LUT R10, R2.reuse, 0xff, RZ, 0xc0, !PT ;  /* 0x000000ff020a7812 */ /* 0x042fe400078ec0ff */
[--C-:B------:R-:W-:Y:S02]  /*135c0*/  SHF.R.U32.HI R9, RZ, 0x18, R2.reuse ;  /* 0x00000018ff097819 */ /* 0x100fe40000011602 */
[----:B------:R-:W-:Y:S02]  /*135d0*/  SHF.R.U32.HI R4, RZ, 0x10, R2 ;  /* 0x00000010ff047819 */ /* 0x000fe40000011602 */
[----:B------:R-:W-:Y:S02]  /*135e0*/  LOP3.LUT R0, R3, R238, R22, 0x96, !PT ;  /* 0x000000ee03007212 */ /* 0x000fe400078e9616 */
[----:B------:R-:W-:Y:S02]  /*135f0*/  LOP3.LUT R3, R2, 0xffff, RZ, 0xc0, !PT ;  /* 0x0000ffff02037812 */ /* 0x000fe400078ec0ff */
[----:B------:R-:W-:-:S02]  /*13600*/  LOP3.LUT R2, R0, 0xffff, RZ, 0xc0, !PT ;  /* 0x0000ffff00027812 */ /* 0x000fc400078ec0ff */
[----:B------:R-:W-:Y:S02]  /*13610*/  SHF.R.U32.HI R6, RZ, 0x8, R3 ;  /* 0x00000008ff067819 */ /* 0x000fe40000011603 */
[----:B------:R-:W-:Y:S02]  /*13620*/  SHF.R.U32.HI R3, RZ, 0x10, R0 ;  /* 0x00000010ff037819 */ /* 0x000fe40000011600 */
[----:B------:R-:W-:Y:S02]  /*13630*/  LOP3.LUT R5, R4, 0xff, RZ, 0xc0, !PT ;  /* 0x000000ff04057812 */ /* 0x000fe400078ec0ff */
[----:B------:R-:W-:Y:S01]  /*13640*/  SHF.R.U32.HI R4, RZ, 0x8, R2 ;  /* 0x00000008ff047819 */ /* 0x000fe20000011602 */
[----:B------:R-:W-:Y:S01]  /*13650*/  IMAD.MOV.U32 R168, RZ, RZ, R115 ;  /* 0x000000ffffa87224 */ /* 0x000fe200078e0073 */
[----:B------:R-:W-:Y:S02]  /*13660*/  LOP3.LUT R8, R0, 0xff, RZ, 0xc0, !PT ;  /* 0x000000ff00087812 */ /* 0x000fe400078ec0ff */
[----:B------:R-:W-:-:S02]  /*13670*/  SHF.R.U32.HI R7, RZ, 0x18, R0 ;  /* 0x00000018ff077819 */ /* 0x000fc40000011600 */
[----:B------:R-:W-:Y:S01]  /*13680*/  LOP3.LUT R2, R3, 0xff, RZ, 0xc0, !PT ;  /* 0x000000ff03027812 */ /* 0x000fe200078ec0ff */
[----:B------:R-:W-:Y:S01]  /*13690*/  IMAD.MOV.U32 R115, RZ, RZ, R222 ;  /* 0x000000ffff737224 */ /* 0x000fe200078e00de */
[----:B------:R-:W-:Y:S02]  /*136a0*/  PRMT R222, R194, 0x7054, R194 ;  /* 0x00007054c2de7816 */ /* 0x000fe400000000c2 */
[----:B------:R-:W-:Y:S02]  /*136b0*/  PRMT R3, R5, 0x5410, R9 ;  /* 0x0000541005037816 */ /* 0x000fe40000000009 */
[----:B------:R-:W-:Y:S02]  /*136c0*/  PRMT R0, R10, 0x5410, R6 ;  /* 0x000054100a007816 */ /* 0x000fe40000000006 */
[----:B------:R-:W-:Y:S02]  /*136d0*/  PRMT R4, R8, 0x5410, R4 ;  /* 0x0000541008047816 */ /* 0x000fe40000000004 */
[----:B------:R-:W-:Y:S01]  /*136e0*/  PRMT R5, R2, 0x5410, R7 ;  /* 0x0000541002057816 */ /* 0x000fe20000000007 */
[----:B------:R-:W-:-:S02]  /*136f0*/  HSET2.LE.AND R2, R3, R222, PT ;  /* 0x000000de03027233 */ /* 0x000fc40003803000 */
[--C-:B------:R-:W-:Y:S02]  /*13700*/  HSET2.LE.AND R0, R0, R222.reuse, PT ;  /* 0x000000de00007233 */ /* 0x100fe40003803000 */
[--C-:B------:R-:W-:Y:S02]  /*13710*/  HSET2.LE.AND R3, R4, R222.reuse, PT ;  /* 0x000000de04037233 */ /* 0x100fe40003803000 */
[----:B------:R-:W-:Y:S01]  /*13720*/  HSET2.LE.AND R5, R5, R222, PT ;  /* 0x000000de05057233 */ /* 0x000fe20003803000 */
[----:B------:R-:W-:Y:S02]  /*13730*/  LOP3.LUT R6, R69, R0, RZ, 0xc0, !PT ;  /* 0x0000000045067212 */ /* 0x000fe400078ec0ff */
[----:B------:R-:W-:Y:S02]  /*13740*/  LOP3.LUT R7, R68, R2, RZ, 0xc0, !PT ;  /* 0x0000000244077212 */ /* 0x000fe400078ec0ff */
[----:B------:R-:W-:Y:S02]  /*13750*/  LOP3.LUT R4, R71, R3, RZ, 0xc0, !PT ;  /* 0x0000000347047212 */ /* 0x000fe400078ec0ff */
[----:B------:R-:W-:Y:S01]  /*13760*/  LOP3.LUT R5, R70, R5, RZ, 0xc0, !PT ;  /* 0x0000000546057212 */ /* 0x000fe200078ec0ff */
[----:B------:R-:W-:-:S02]  /*13770*/  IMAD.MOV.U32 R60, RZ, RZ, R215 ;  /* 0x000000ffff3c7224 */ /* 0x000fc400078e00d7 */
[----:B------:R-:W-:Y:S02]  /*13780*/  IMAD.MOV.U32 R61, RZ, RZ, R216 ;  /* 0x000000ffff3d7224 */ /* 0x000fe400078e00d8 */
[----:B------:R-:W-:Y:S01]  /*13790*/  IMAD.MOV.U32 R62, RZ, RZ, R217 ;  /* 0x000000ffff3e7224 */ /* 0x000fe200078e00d9 */
[----:B----4-:R-:W1:Y:S04]  /*137a0*/  LDSM.16.MT88.4 R24, [R188+0xa000] ;  /* 0x00a00000bc18783b */ /* 0x010e680000004200 */
[----:B--2---:R-:W2:Y:S01]  /*137b0*/  LDSM.16.MT88.4 R36, [R190+0x9000] ;  /* 0x00900000be24783b */ /* 0x004ea20000004200 */
[----:B------:R-:W-:-:S03]  /*137c0*/  IMAD.MOV.U32 R63, RZ, RZ, R197 ;  /* 0x000000ffff3f7224 */ /* 0x000fc600078e00c5 */
[----:B------:R-:W4:Y:S04]  /*137d0*/  LDSM.16.MT88.4 R40, [R188+0x9000] ;  /* 0x00900000bc28783b */ /* 0x000f280000004200 */
[----:B------:R-:W3:Y:S04]  /*137e0*/  LDSM.16.MT88.4 R16, [R190+0xa000] ;  /* 0x00a00000be10783b */ /* 0x000ee80000004200 */
[----:B------:R-:W3:Y:S04]  /*137f0*/  LDSM.16.MT88.4 R12, [R188+0xb000] ;  /* 0x00b00000bc0c783b */ /* 0x000ee80000004200 */
[----:B------:R-:W3:Y:S01]  /*13800*/  LDSM.16.MT88.4 R56, [R190+0xb000] ;  /* 0x00b00000be38783b */ /* 0x000ee20000004200 */
[C---:B-1----:R-:W-:Y:S08]  /*13810*/  HMMA.16816.F32.BF16 R100, R4.reuse, R26, R144 ;  /* 0x0000001a0464723c */ /* 0x042ff00000041890 */
[----:B--2---:R-:W-:Y:S01]  /*13820*/  HMMA.16816.F32.BF16 R128, R4, R36, R132 ;  /* 0x000000240480723c */ /* 0x004fe20000041884 */
[----:B------:R-:W-:-:S02]  /*13830*/  IMAD.MOV.U32 R145, RZ, RZ, R173 ;  /* 0x000000ffff917224 */ /* 0x000fc400078e00ad */
[----:B------:R-:W-:-:S04]  /*13840*/  IMAD.MOV.U32 R146, RZ, RZ, R172 ;  /* 0x000000ffff927224 */ /* 0x000fc800078e00ac */
[----:B------:R-:W-:Y:S02]  /*13850*/  IMAD.MOV.U32 R135, RZ, RZ, R244 ;  /* 0x000000ffff877224 */ /* 0x000fe400078e00f4 */
[----:B------:R-:W2:Y:S01]  /*13860*/  LDL.LU R244, [R1+0x288] ;  /* 0x0002880001f47983 */ /* 0x000ea20000300800 */
[----:B------:R-:W-:-:S03]  /*13870*/  IMAD.MOV.U32 R147, RZ, RZ, R214 ;  /* 0x000000ffff937224 */ /* 0x000fc600078e00d6 */
[----:B------:R-:W2:Y:S04]  /*13880*/  LDL.LU R144, [R1+0x20] ;  /* 0x0000200001907983 */ /* 0x000ea80000300800 */
[----:B------:R-:W2:Y:S04]  /*13890*/  LDL.LU R173, [R1+0x284] ;  /* 0x0002840001ad7983 */ /* 0x000ea80000300800 */
[----:B------:R-:W2:Y:S04]  /*138a0*/  LDL.LU R172, [R1+0x280] ;  /* 0x0002800001ac7983 */ /* 0x000ea80000300800 */
        /* <DEDUP_REMOVED lines=8> */
[----:B------:R-:W2:Y:S01]  /*13930*/  LDL.LU R243, [R1+0x98] ;  /* 0x0000980001f37983 */ /* 0x000ea20000300800 */
[----:B------:R-:W-:-:S03]  /*13940*/  IMAD.MOV.U32 R134, RZ, RZ, R242 ;  /* 0x000000ffff867224 */ /* 0x000fc600078e00f2 */
[----:B------:R-:W2:Y:S01]  /*13950*/  LDL.LU R242, [R1+0x5c] ;  /* 0x00005c0001f27983 */ /* 0x000ea20000300800 */
[----:B---3--:R-:W-:Y:S02]  /*13960*/  LOP3.LUT R2, R181, R198, R208, 0x96, !PT ;  /* 0x000000c6b5027212 */ /* 0x008fe400078e96d0 */
        /* <DEDUP_REMOVED lines=17> */
[--C-:B------:R-:W-:Y:S02]  /*13a80*/  SHF.R.U32.HI R8, RZ, 0x10, R0.reuse ;  /* 0x00000010ff087819 */ /* 0x100fe40000011600 */
[----:B------:R-:W-:Y:S02]  /*13a90*/  LOP3.LUT R10, R0, 0xff, RZ, 0xc0, !PT ;  /* 0x000000ff000a7812 */ /* 0x000fe400078ec0ff */
[----:B------:R-:W-:Y:S02]  /*13aa0*/  SHF.R.U32.HI R9, RZ, 0x18, R0 ;  /* 0x00000018ff097819 */ /* 0x000fe40000011600 */
[----:B------:R-:W-:Y:S02]  /*13ab0*/  SHF.R.U32.HI R0, RZ, 0x8, R2 ;  /* 0x00000008ff007819 */ /* 0x000fe40000011602 */
[----:B------:R-:W-:Y:S02]  /*13ac0*/  LOP3.LUT R2, R8, 0xff, RZ, 0xc0, !PT ;  /* 0x000000ff08027812 */ /* 0x000fe400078ec0ff */
        /* <DEDUP_REMOVED lines=10> */
[----:B----4-:R-:W-:Y:S01]  /*13b70*/  HMMA.16816.F32.BF16 R124, R4, R40, R140 ;  /* 0x00000028047c723c */ /* 0x010fe2000004188c */
        /* <DEDUP_REMOVED lines=15> */
[C---:B------:R-:W-:Y:S08]  /*13c70*/  HMMA.16816.F32.BF16 R88, R4.reuse, R16, R148 ;  /* 0x000000100458723c */ /* 0x040ff00000041894 */
[C---:B------:R-:W-:Y:S08]  /*13c80*/  HMMA.16816.F32.BF16 R84, R4.reuse, R18, R152 ;  /* 0x000000120454723c */ /* 0x040ff00000041898 */
[C---:B------:R-:W-:Y:S08]  /*13c90*/  HMMA.16816.F32.BF16 R92, R4.reuse, R12, R72 ;  /* 0x0000000c045c723c */ /* 0x040ff00000041848 */
[C---:B------:R-:W-:Y:S08]  /*13ca0*/  HMMA.16816.F32.BF16 R104, R4.reuse, R14, R76 ;  /* 0x0000000e0468723c */ /* 0x040ff0000004184c */
[C---:B------:R-:W-:Y:S08]  /*13cb0*/  HMMA.16816.F32.BF16 R96, R4.reuse, R56, R156 ;  /* 0x000000380460723c */ /* 0x040ff0000004189c */
[----:B------:R-:W-:Y:S01]  /*13cc0*/  HMMA.16816.F32.BF16 R80, R4, R58, R164 ;  /* 0x0000003a0450723c */ /* 0x000fe200000418a4 */
[----:B--2---:R-:W-:-:S02]  /*13cd0*/  LOP3.LUT R9, R243, R2, RZ, 0xc0, !PT ;  /* 0x00000002f3097212 */ /* 0x004fc400078ec0ff */
[----:B------:R-:W-:Y:S02]  /*13ce0*/  LOP3.LUT R2, R23, R233, R46, 0x96, !PT ;  /* 0x000000e917027212 */ /* 0x000fe400078e962e */
[----:B------:R-:W-:Y:S01]  /*13cf0*/  LOP3.LUT R10, R242, R3, RZ, 0xc0, !PT ;  /* 0x00000003f20a7212 */ /* 0x000fe200078ec0ff */
[----:B------:R-:W-:Y:S02]  /*13d00*/  LDSM.16.MT88.4 R44, [R190+0xa400] ;  /* 0x00a40000be2c783b */ /* 0x000fe40000004200 */
[----:B------:R-:W-:Y:S01]  /*13d10*/  IMAD.WIDE.U32 R2, R2, -0x2daee0ad, RZ ;  /* 0xd2511f5302027825 */ /* 0x000fe200078e00ff */
[----:B------:R-:W-:Y:S02]  /*13d20*/  LOP3.LUT R8, R227, R0, RZ, 0xc0, !PT ;  /* 0x00000000e3087212 */ /* 0x000fe400078ec0ff */
[----:B------:R-:W-:Y:S02]  /*13d30*/  LOP3.LUT R11, R197, R11, RZ, 0xc0, !PT ;  /* 0x0000000bc50b7212 */ /* 0x000fe400078ec0ff */
[----:B------:R-:W-:Y:S01]  /*13d40*/  LOP3.LUT R0, R3, R232, R48, 0x96, !PT ;  /* 0x000000e803007212 */ /* 0x000fe200078e9630 */
[----:B------:R-:W2:Y:S03]  /*13d50*/  LDL.LU R197, [R1+0x268] ;  /* 0x0002680001c57983 */ /* 0x000ea60000300800 */
[----:B------:R-:W-:Y:S01]  /*13d60*/  LOP3.LUT R4, R0, 0xffff, RZ, 0xc0, !PT ;  /* 0x0000ffff00047812 */ /* 0x000fe200078ec0ff */
[----:B------:R-:W-:Y:S01]  /*13d70*/  HMMA.16816.F32.BF16 R140, R8, R12, R140 ;  /* 0x0000000c088c723c */ /* 0x000fe2000004188c */
[--C-:B------:R-:W-:Y:S01]  /*13d80*/  SHF.R.U32.HI R5, RZ, 0x10, R0.reuse ;  /* 0x00000010ff057819 */ /* 0x100fe20000011600 */
[----:B------:R-:W-:Y:S01]  /*13d90*/  LDSM.16.MT88.4 R48, [R188+0xb400] ;  /* 0x00b40000bc30783b */ /* 0x000fe20000004200 */
[----:B------:R-:W-:-:S04]  /*13da0*/  SHF.R.U32.HI R7, RZ, 0x18, R0 ;  /* 0x00000018ff077819 */ /* 0x000fc80000011600 */
[----:B------:R-:W-:Y:S02]  /*13db0*/  LOP3.LUT R12, R0, 0xff, RZ, 0xc0, !PT ;  /* 0x000000ff000c7812 */ /* 0x000fe400078ec0ff */
[----:B------:R-:W-:Y:S02]  /*13dc0*/  SHF.R.U32.HI R0, RZ, 0x8, R4 ;  /* 0x00000008ff007819 */ /* 0x000fe40000011604 */
[----:B------:R-:W-:Y:S02]  /*13dd0*/  LOP3.LUT R4, R5, 0xff, RZ, 0xc0, !PT ;  /* 0x000000ff05047812 */ /* 0x000fe400078ec0ff */
[C---:B------:R-:W-:Y:S02]  /*13de0*/  LOP3.LUT R3, R2.reuse, 0xffff, RZ, 0xc0, !PT ;  /* 0x0000ffff02037812 */ /* 0x040fe400078ec0ff */
[----:B------:R-:W-:Y:S02]  /*13df0*/  LOP3.LUT R6, R2, 0xff, RZ, 0xc0, !PT ;  /* 0x000000ff02067812 */ /* 0x000fe400078ec0ff */
[----:B------:R-:W-:-:S02]  /*13e00*/  SHF.R.U32.HI R13, RZ, 0x10, R2 ;  /* 0x00000010ff0d7819 */ /* 0x000fc40000011602 */
[----:B------:R-:W-:Y:S02]  /*13e10*/  SHF.R.U32.HI R5, RZ, 0x18, R2 ;  /* 0x00000018ff057819 */ /* 0x000fe40000011602 */
[----:B------:R-:W-:Y:S02]  /*13e20*/  PRMT R2, R4, 0x5410, R7 ;  /* 0x0000541004027816 */ /* 0x000fe40000000007 */
[----:B------:R-:W-:Y:S02]  /*13e30*/  SHF.R.U32.HI R3, RZ, 0x8, R3 ;  /* 0x00000008ff037819 */ /* 0x000fe40000011603 */
[----:B------:R-:W-:Y:S01]  /*13e40*/  LOP3.LUT R7, R13, 0xff, RZ, 0xc0, !PT ;  /* 0x000000ff0d077812 */ /* 0x000fe200078ec0ff */
[----:B------:R-:W-:Y:S01]  /*13e50*/  HSET2.LE.AND R2, R2, R222, PT ;  /* 0x000000de02027233 */ /* 0x000fe20003803000 */
[----:B------:R-:W-:Y:S01]  /*13e60*/  PRMT R3, R6, 0x5410, R3 ;  /* 0x0000541006037816 */ /* 0x000fe20000000003 */
[----:B------:R-:W-:Y:S01]  /*13e70*/  HMMA.16816.F32.BF16 R72, R8, R40, R172 ;  /* 0x000000280848723c */ /* 0x000fe200000418ac */
[----:B------:R-:W-:-:S02]  /*13e80*/  PRMT R7, R7, 0x5410, R5 ;  /* 0x0000541007077816 */ /* 0x000fc40000000005 */
[----:B------:R-:W-:Y:S01]  /*13e90*/  PRMT R0, R12, 0x5410, R0 ;  /* 0x000054100c007816 */ /* 0x000fe20000000000 */
[----:B------:R-:W-:Y:S01]  /*13ea0*/  HSET2.LE.AND R3, R3, R222, PT ;  /* 0x000000de03037233 */ /* 0x000fe20003803000 */
[----:B------:R-:W-:-:S03]  /*13eb0*/  LOP3.LUT R5, R162, R2, RZ, 0xc0, !PT ;  /* 0x00000002a2057212 */ /* 0x000fc600078ec0ff */
[----:B------:R-:W-:Y:S01]  /*13ec0*/  HMMA.16816.F32.BF16 R68, R8, R42, R244 ;  /* 0x0000002a0844723c */ /* 0x000fe200000418f4 */
[----:B------:R-:W-:-:S07]  /*13ed0*/  LOP3.LUT R2, R21, R233, R54, 0x96, !PT ;  /* 0x000000e915027212 */ /* 0x000fce00078e9636 */
[----:B------:R-:W-:Y:S01]  /*13ee0*/  HMMA.16816.F32.BF16 R76, R8, R26, R132 ;  /* 0x0000001a084c723c */ /* 0x000fe20000041884 */
[----:B------:R-:W-:Y:S01]  /*13ef0*/  HSET2.LE.AND R0, R0, R222, PT ;  /* 0x000000de00007233 */ /* 0x000fe20003803000 */
[----:B------:R-:W-:-:S06]  /*13f00*/  LOP3.LUT R6, R161, R3, RZ, 0xc0, !PT ;  /* 0x00000003a1067212 */ /* 0x000fcc00078ec0ff */
[C---:B------:R-:W-:Y:S08]  /*13f10*/  HMMA.16816.F32.BF16 R64, R8.reuse, R36, R248 ;  /* 0x000000240840723c */ /* 0x040ff000000418f8 */
[C---:B------:R-:W-:Y:S01]  /*13f20*/  HMMA.16816.F32.BF16 R60, R8.reuse, R38, R60 ;  /* 0x00000026083c723c */ /* 0x040fe2000004183c */
[----:B------:R-:W-:Y:S01]  /*13f30*/  HSET2.LE.AND R7, R7, R222, PT ;  /* 0x000000de07077233 */ /* 0x000fe20003803000 */
[----:B------:R-:W-:Y:S06]  /*13f40*/  LDSM.16.MT88.4 R20, [R188+0xa800] ;  /* 0x00a80000bc14783b */ /* 0x000fec0000004200 */
[C---:B------:R-:W-:Y:S08]  /*13f50*/  HMMA.16816.F32.BF16 R40, R8.reuse, R24, R144 ;  /* 0x000000180828723c */ /* 0x040ff00000041890 */
[----:B------:R-:W-:Y:S01]  /*13f60*/  HMMA.16816.F32.BF16 R132, R8, R16, R136 ;  /* 0x000000100884723c */ /* 0x000fe20000041888 */
[----:B------:R-:W-:Y:S01]  /*13f70*/  IMAD.WIDE.U32 R2, R2, -0x2daee0ad, RZ ;  /* 0xd2511f5302027825 */ /* 0x000fe200078e00ff */
[----:B------:R-:W1:Y:S01]  /*13f80*/  LDSM.16.MT88.4 R36, [R188+0xa400] ;  /* 0x00a40000bc24783b */ /* 0x000e620000004200 */
[----:B------:R-:W-:-:S03]  /*13f90*/  LOP3.LUT R4, R163, R0, RZ, 0xc0, !PT ;  /* 0x00000000a3047212 */ /* 0x000fc600078ec0ff */
[----:B------:R-:W3:Y:S02]  /*13fa0*/  LDSM.16.MT88.4 R24, [R188+0x9400] ;  /* 0x00940000bc18783b */ /* 0x000ee40000004200 */
[C---:B------:R-:W-:Y:S02]  /*13fb0*/  HMMA.16816.F32.BF16 R136, R8.reuse, R18, R176 ;  /* 0x000000120888723c */ /* 0x040fe400000418b0 */
[----:B------:R-:W4:Y:S05]  /*13fc0*/  LDSM.16.MT88.4 R16, [R190+0x9400] ;  /* 0x00940000be10783b */ /* 0x000f2a0000004200 */
[----:B------:R-:W-:Y:S01]  /*13fd0*/  IMAD.MOV.U32 R176, RZ, RZ, R252 ;  /* 0x000000ffffb07224 */ /* 0x000fe200078e00fc */
[----:B------:R-:W-:Y:S01]  /*13fe0*/  HMMA.16816.F32.BF16 R144, R8, R14, R168 ;  /* 0x0000000e0890723c */ /* 0x000fe200000418a8 */
[----:B------:R-:W-:Y:S01]  /*13ff0*/  IMAD.MOV.U32 R177, RZ, RZ, R108 ;  /* 0x000000ffffb17224 */ /* 0x000fe200078e006c */
[----:B------:R-:W-:Y:S01]  /*14000*/  LOP3.LUT R0, R3, R232, R52, 0x96, !PT ;  /* 0x000000e803007212 */ /* 0x000fe200078e9634 */
[----:B------:R-:W-:Y:S01]  /*14010*/  IMAD.MOV.U32 R178, RZ, RZ, R109 ;  /* 0x000000ffffb27224 */ /* 0x000fe200078e006d */
[----:B------:R-:W-:Y:S01]  /*14020*/  SHF.R.U32.HI R12, RZ, 0x18, R2 ;  /* 0x00000018ff0c7819 */ /* 0x000fe20000011602 */
[----:B------:R-:W-:Y:S01]  /*14030*/  IMAD.MOV.U32 R179, RZ, RZ, R235 ;  /* 0x000000ffffb37224 */ /* 0x000fe200078e00eb */
[----:B------:R-:W-:Y:S01]  /*14040*/  LOP3.LUT R7, R160, R7, RZ, 0xc0, !PT ;  /* 0x00000007a0077212 */ /* 0x000fe200078ec0ff */
[----:B------:R-:W-:Y:S01]  /*14050*/  IMAD.MOV.U32 R168, RZ, RZ, R234 ;  /* 0x000000ffffa87224 */ /* 0x000fe200078e00ea */
[----:B------:R-:W2:Y:S01]  /*14060*/  LDL.LU R252, [R1+0x264] ;  /* 0x0002640001fc7983 */ /* 0x000ea20000300800 */
[----:B------:R-:W-:-:S02]  /*14070*/  IMAD.MOV.U32 R169, RZ, RZ, R229 ;  /* 0x000000ffffa97224 */ /* 0x000fc400078e00e5 */
[----:B------:R-:W-:Y:S02]  /*14080*/  IMAD.MOV.U32 R170, RZ, RZ, R228 ;  /* 0x000000ffffaa7224 */ /* 0x000fe400078e00e4 */
[----:B------:R-:W-:Y:S01]  /*14090*/  IMAD.MOV.U32 R171, RZ, RZ, R218 ;  /* 0x000000ffffab7224 */ /* 0x000fe200078e00da */
[C---:B------:R-:W-:Y:S01]  /*140a0*/  HMMA.16816.F32.BF16 R152, R8.reuse, R56, R176 ;  /* 0x000000380898723c */ /* 0x040fe200000418b0 */
[----:B------:R-:W-:Y:S01]  /*140b0*/  LOP3.LUT R3, R2, 0xffff, RZ, 0xc0, !PT ;  /* 0x0000ffff02037812 */ /* 0x000fe200078ec0ff */
[----:B------:R2:W5:Y:S01]  /*140c0*/  LDL.LU R108, [R1+0x260] ;  /* 0x00026000016c7983 */ /* 0x0005620000300800 */
[C---:B------:R-:W-:Y:S02]  /*140d0*/  LOP3.LUT R14, R0.reuse, 0xff, RZ, 0xc0, !PT ;  /* 0x000000ff000e7812 */ /* 0x040fe400078ec0ff */
[----:B------:R-:W-:Y:S01]  /*140e0*/  SHF.R.U32.HI R13, RZ, 0x18, R0 ;  /* 0x00000018ff0d7819 */ /* 0x000fe20000011600 */
[----:B------:R2:W5:Y:S02]  /*140f0*/  LDL.LU R109, [R1+0x25c] ;  /* 0x00025c00016d7983 */ /* 0x0005640000300800 */
[----:B------:R-:W-:Y:S02]  /*14100*/  HMMA.16816.F32.BF16 R148, R8, R58, R168 ;  /* 0x0000003a0894723c */ /* 0x000fe400000418a8 */
[----:B------:R-:W4:Y:S04]  /*14110*/  LDSM.16.MT88.4 R56, [R190+0xb400] ;  /* 0x00b40000be38783b */ /* 0x000f280000004200 */
[----:B------:R2:W5:Y:S01]  /*14120*/  LDL.LU R235, [R1+0x258] ;  /* 0x0002580001eb7983 */ /* 0x0005620000300800 */
[----:B------:R-:W-:-:S02]  /*14130*/  LOP3.LUT R8, R0, 0xffff, RZ, 0xc0, !PT ;  /* 0x0000ffff00087812 */ /* 0x000fc400078ec0ff */
[----:B------:R-:W-:Y:S01]  /*14140*/  SHF.R.U32.HI R9, RZ, 0x10, R0 ;  /* 0x00000010ff097819 */ /* 0x000fe20000011600 */
[----:B------:R-:W-:Y:S01]  /*14150*/  LDSM.16.MT88.4 R52, [R188+0x9800] ;  /* 0x00980000bc34783b */ /* 0x000fe20000004200 */
[----:B------:R-:W-:Y:S02]  /*14160*/  LOP3.LUT R10, R2, 0xff, RZ, 0xc0, !PT ;  /* 0x000000ff020a7812 */ /* 0x000fe400078ec0ff */
[----:B------:R-:W-:Y:S02]  /*14170*/  SHF.R.U32.HI R0, RZ, 0x8, R3 ;  /* 0x00000008ff007819 */ /* 0x000fe40000011603 */
[----:B------:R-:W-:Y:S01]  /*14180*/  SHF.R.U32.HI R11, RZ, 0x10, R2 ;  /* 0x00000010ff0b7819 */ /* 0x000fe20000011602 */
[----:B-1----:R-:W-:Y:S01]  /*14190*/  HMMA.16816.F32.BF16 R160, R4, R36, R112 ;  /* 0x0000002404a0723c */ /* 0x002fe20000041870 */
[----:B------:R-:W-:Y:S01]  /*141a0*/  SHF.R.U32.HI R3, RZ, 0x8, R8 ;  /* 0x00000008ff037819 */ /* 0x000fe20000011608 */
[----:B------:R1:W5:Y:S01]  /*141b0*/  LDL.LU R234, [R1+0x254] ;  /* 0x0002540001ea7983 */ /* 0x0003620000300800 */
[----:B------:R-:W-:-:S02]  /*141c0*/  LOP3.LUT R8, R9, 0xff, RZ, 0xc0, !PT ;  /* 0x000000ff09087812 */ /* 0x000fc400078ec0ff */
[----:B------:R-:W-:Y:S01]  /*141d0*/  PRMT R9, R10, 0x5410, R0 ;  /* 0x000054100a097816 */ /* 0x000fe20000000000 */
[----:B------:R1:W5:Y:S01]  /*141e0*/  LDL.LU R229, [R1+0x250] ;  /* 0x0002500001e57983 */ /* 0x0003620000300800 */
[----:B------:R-:W-:Y:S02]  /*141f0*/  PRMT R0, R14, 0x5410, R3 ;  /* 0x000054100e007816 */ /* 0x000fe40000000003 */
[----:B------:R-:W-:Y:S02]  /*14200*/  PRMT R2, R8, 0x5410, R13 ;  /* 0x0000541008027816 */ /* 0x000fe4000000000d */
[----:B------:R-:W-:Y:S01]  /*14210*/  LOP3.LUT R11, R11, 0xff, RZ, 0xc0, !PT ;  /* 0x000000ff0b0b7812 */ /* 0x000fe200078ec0ff */
[--C-:B------:R-:W-:Y:S01]  /*14220*/  HSET2.LE.AND R0, R0, R222.reuse, PT ;  /* 0x000000de00007233 */ /* 0x100fe20003803000 */
[C---:B---3--:R-:W-:Y:S01]  /*14230*/  HMMA.16816.F32.BF16 R124, R4.reuse, R24, R124 ;  /* 0x00000018047c723c */ /* 0x048fe2000004187c */
[----:B------:R1:W5:Y:S03]  /*14240*/  LDL.LU R228, [R1+0x24c] ;  /* 0x00024c0001e47983 */ /* 0x0003660000300800 */
[----:B------:R-:W-:Y:S01]  /*14250*/  LOP3.LUT R8, R217, R0, RZ, 0xc0, !PT ;  /* 0x00000000d9087212 */ /* 0x000fe200078ec0ff */
[--C-:B------:R-:W-:Y:S01]  /*14260*/  HSET2.LE.AND R2, R2, R222.reuse, PT ;  /* 0x000000de02027233 */ /* 0x100fe20003803000 */
[----:B------:R-:W-:Y:S01]  /*14270*/  LOP3.LUT R0, R185, R213, RZ, 0x3c, !PT ;  /* 0x000000d5b9007212 */ /* 0x000fe200078e3cff */
[--C-:B------:R-:W-:Y:S01]  /*14280*/  HSET2.LE.AND R3, R9, R222.reuse, PT ;  /* 0x000000de09037233 */ /* 0x100fe20003803000 */
[----:B------:R-:W-:Y:S01]  /*14290*/  PRMT R11, R11, 0x5410, R12 ;  /* 0x000054100b0b7816 */ /* 0x000fe2000000000c */
[----:B------:R-:W-:Y:S01]  /*142a0*/  HMMA.16816.F32.BF16 R120, R4, R26, R120 ;  /* 0x0000001a0478723c */ /* 0x000fe20000041878 */
[----:B------:R1:W5:Y:S01]  /*142b0*/  LDL.LU R218, [R1+0x248] ;  /* 0x0002480001da7983 */ /* 0x0003620000300800 */
[----:B------:R-:W-:Y:S01]  /*142c0*/  IMAD.WIDE.U32 R12, R0, -0x326172a9, RZ ;  /* 0xcd9e8d57000c7825 */ /* 0x000fe200078e00ff */
[----:B------:R-:W-:Y:S01]  /*142d0*/  LOP3.LUT R9, R216, R2, RZ, 0xc0, !PT ;  /* 0x00000002d8097212 */ /* 0x000fe200078ec0ff */
[----:B------:R-:W-:Y:S01]  /*142e0*/  HSET2.LE.AND R11, R11, R222, PT ;  /* 0x000000de0b0b7233 */ /* 0x000fe20003803000 */
[----:B------:R-:W-:Y:S01]  /*142f0*/  LOP3.LUT R10, R215, R3, RZ, 0xc0, !PT ;  /* 0x00000003d70a7212 */ /* 0x000fe200078ec0ff */
[----:B------:R1:W5:Y:S01]  /*14300*/  LDL.LU R217, [R1+0x244] ;  /* 0x0002440001d97983 */ /* 0x0003620000300800 */
[----:B------:R-:W-:-:S02]  /*14310*/  LOP3.LUT R2, R13, R207, R236, 0x96, !PT ;  /* 0x000000cf0d027212 */ /* 0x000fc400078e96ec */
[----:B------:R-:W-:Y:S01]  /*14320*/  LOP3.LUT R0, R231, R200, R12, 0x96, !PT ;  /* 0x000000c8e7007212 */ /* 0x000fe200078e960c */
[C---:B----4-:R-:W-:Y:S01]  /*14330*/  HMMA.16816.F32.BF16 R128, R4.reuse, R16, R128 ;  /* 0x000000100480723c */ /* 0x050fe20000041880 */
[----:B------:R-:W-:Y:S01]  /*14340*/  LOP3.LUT R11, R214, R11, RZ, 0xc0, !PT ;  /* 0x0000000bd60b7212 */ /* 0x000fe200078ec0ff */
[----:B------:R-:W-:Y:S01]  /*14350*/  IMAD.WIDE.U32 R2, R2, -0x2daee0ad, RZ ;  /* 0xd2511f5302027825 */ /* 0x000fe200078e00ff */
[----:B------:R1:W5:Y:S05]  /*14360*/  LDL.LU R216, [R1+0x240] ;  /* 0x0002400001d87983 */ /* 0x00036a0000300800 */
[C---:B------:R-:W-:Y:S01]  /*14370*/  HMMA.16816.F32.BF16 R116, R4.reuse, R18, R116 ;  /* 0x000000120474723c */ /* 0x040fe20000041874 */
[----:B------:R-:W-:Y:S01]  /*14380*/  LOP3.LUT R3, R3, R198, R110, 0x96, !PT ;  /* 0x000000c603037212 */ /* 0x000fe200078e966e */
[----:B------:R1:W5:Y:S04]  /*14390*/  LDL.LU R215, [R1+0x23c] ;  /* 0x00023c0001d77983 */ /* 0x0003680000300800 */
[----:B------:R1:W5:Y:S02]  /*143a0*/  LDL.LU R214, [R1+0x238] ;  /* 0x0002380001d67983 */ /* 0x0003640000300800 */
[C---:B------:R-:W-:Y:S02]  /*143b0*/  HMMA.16816.F32.BF16 R164, R4.reuse, R38, R100 ;  /* 0x0000002604a4723c */ /* 0x040fe40000041864 */
[----:B------:R1:W5:Y:S06]  /*143c0*/  LDL.LU.64 R212, [R1+0x230] ;  /* 0x0002300001d47983 */ /* 0x00036c0000300a00 */
        /* <DEDUP_REMOVED lines=18> */
[----:B------:R-:W-:Y:S04]  /*144f0*/  HMMA.16816.F32.BF16 R100, R8, R24, R72 ;  /* 0x000000180864723c */ /* 0x000fe80000041848 */
[----:B------:R-:W-:-:S04]  /*14500*/  IMAD.WIDE.U32 R2, R2, -0x326172a9, RZ ;  /* 0xcd9e8d5702027825 */ /* 0x000fc800078e00ff */
[----:B------:R-:W-:Y:S01]  /*14510*/  IMAD.WIDE.U32 R24, R0, -0x326172a9, RZ ;  /* 0xcd9e8d5700187825 */ /* 0x000fe200078e00ff */
[----:B------:R-:W-:Y:S01]  /*14520*/  HMMA.16816.F32.BF16 R88, R8, R16, R64 ;  /* 0x000000100858723c */ /* 0x000fe20000041840 */
[----:B------:R-:W-:-:S03]  /*14530*/  SHF.R.U32.HI R4, RZ, 0x10, R2 ;  /* 0x00000010ff047819 */ /* 0x000fc60000011602 */
[----:B------:R-:W-:Y:S02]  /*14540*/  LOP3.LUT R0, R3, R238, R24, 0x96, !PT ;  /* 0x000000ee03007212 */ /* 0x000fe400078e9618 */
[C---:B------:R-:W-:Y:S02]  /*14550*/  LOP3.LUT R3, R2.reuse, 0xffff, RZ, 0xc0, !PT ;  /* 0x0000ffff02037812 */ /* 0x040fe400078ec0ff */
[----:B------:R-:W-:Y:S02]  /*14560*/  LOP3.LUT R16, R2, 0xff, RZ, 0xc0, !PT ;  /* 0x000000ff02107812 */ /* 0x000fe400078ec0ff */
[----:B------:R-:W-:Y:S02]  /*14570*/  SHF.R.U32.HI R15, RZ, 0x18, R2 ;  /* 0x00000018ff0f7819 */ /* 0x000fe40000011602 */
[----:B------:R-:W-:Y:S02]  /*14580*/  SHF.R.U32.HI R6, RZ, 0x8, R3 ;  /* 0x00000008ff067819 */ /* 0x000fe40000011603 */
[----:B------:R-:W-:-:S02]  /*14590*/  LOP3.LUT R2, R0, 0xffff, RZ, 0xc0, !PT ;  /* 0x0000ffff00027812 */ /* 0x000fc400078ec0ff */
[----:B------:R-:W-:Y:S02]  /*145a0*/  SHF.R.U32.HI R3, RZ, 0x10, R0 ;  /* 0x00000010ff037819 */ /* 0x000fe40000011600 */
[----:B------:R-:W-:Y:S02]  /*145b0*/  LOP3.LUT R5, R4, 0xff, RZ, 0xc0, !PT ;  /* 0x000000ff04057812 */ /* 0x000fe400078ec0ff */
[----:B------:R-:W-:Y:S02]  /*145c0*/  SHF.R.U32.HI R4, RZ, 0x8, R2 ;  /* 0x00000008ff047819 */ /* 0x000fe40000011602 */
[----:B------:R-:W-:Y:S02]  /*145d0*/  LOP3.LUT R14, R0, 0xff, RZ, 0xc0, !PT ;  /* 0x000000ff000e7812 */ /* 0x000fe400078ec0ff */
[----:B------:R-:W-:Y:S02]  /*145e0*/  SHF.R.U32.HI R7, RZ, 0x18, R0 ;  /* 0x00000018ff077819 */ /* 0x000fe40000011600 */
[----:B------:R-:W-:-:S02]  /*145f0*/  LOP3.LUT R2, R3, 0xff, RZ, 0xc0, !PT ;  /* 0x000000ff03027812 */ /* 0x000fc400078ec0ff */
[----:B------:R-:W-:Y:S02]  /*14600*/  PRMT R0, R16, 0x5410, R6 ;  /* 0x0000541010007816 */ /* 0x000fe40000000006 */
[----:B------:R-:W-:Y:S02]  /*14610*/  PRMT R3, R5, 0x5410, R15 ;  /* 0x0000541005037816 */ /* 0x000fe4000000000f */
[----:B------:R-:W-:Y:S01]  /*14620*/  PRMT R5, R2, 0x5410, R7 ;  /* 0x0000541002057816 */ /* 0x000fe20000000007 */
[--C-:B------:R-:W-:Y:S01]  /*14630*/  HSET2.LE.AND R0, R0, R222.reuse, PT ;  /* 0x000000de00007233 */ /* 0x100fe20003803000 */
[----:B------:R-:W-:Y:S01]  /*14640*/  PRMT R4, R14, 0x5410, R4 ;  /* 0x000054100e047816 */ /* 0x000fe20000000004 */
[--C-:B------:R-:W-:Y:S01]  /*14650*/  HSET2.LE.AND R2, R3, R222.reuse, PT ;  /* 0x000000de03027233 */ /* 0x100fe20003803000 */
[----:B------:R-:W-:Y:S01]  /*14660*/  HMMA.16816.F32.BF16 R84, R8, R18, R60 ;  /* 0x000000120854723c */ /* 0x000fe2000004183c */
[----:B------:R-:W-:Y:S01]  /*14670*/  LDSM.16.MT88.4 R16, [R190+0xa800] ;  /* 0x00a80000be10783b */ /* 0x000fe20000004200 */
[----:B------:R-:W-:Y:S01]  /*14680*/  LOP3.LUT R6, R187, R0, RZ, 0xc0, !PT ;  /* 0x00000000bb067212 */ /* 0x000fe200078ec0ff */
[----:B------:R-:W-:Y:S01]  /*14690*/  HSET2.LE.AND R3, R4, R222, PT ;  /* 0x000000de04037233 */ /* 0x000fe20003803000 */
[----:B------:R-:W-:-:S02]  /*146a0*/  LOP3.LUT R7, R186, R2, RZ, 0xc0, !PT ;  /* 0x00000002ba077212 */ /* 0x000fc400078ec0ff */
[----:B------:R-:W-:Y:S02]  /*146b0*/  LOP3.LUT R2, R13, R207, R210, 0x96, !PT ;  /* 0x000000cf0d027212 */ /* 0x000fe400078e96d2 */
[----:B------:R-:W-:Y:S01]  /*146c0*/  LOP3.LUT R0, R203, R200, R12, 0x96, !PT ;  /* 0x000000c8cb007212 */ /* 0x000fe200078e960c */
[C---:B------:R-:W-:Y:S01]  /*146d0*/  HMMA.16816.F32.BF16 R60, R8.reuse, R48, R140 ;  /* 0x00000030083c723c */ /* 0x040fe2000004188c */
[----:B------:R-:W-:Y:S01]  /*146e0*/  LOP3.LUT R4, R199, R3, RZ, 0xc0, !PT ;  /* 0x00000003c7047212 */ /* 0x000fe200078ec0ff */
[----:B------:R-:W-:Y:S01]  /*146f0*/  IMAD.WIDE.U32 R2, R2, -0x2daee0ad, RZ ;  /* 0xd2511f5302027825 */ /* 0x000fe200078e00ff */
[----:B------:R1:W5:Y:S05]  /*14700*/  LDL.LU.64 R210, [R1+0x228] ;  /* 0x0002280001d27983 */ /* 0x00036a0000300a00 */
[----:B------:R-:W-:Y:S01]  /*14710*/  HMMA.16816.F32.BF16 R72, R8, R50, R144 ;  /* 0x000000320848723c */ /* 0x000fe20000041890 */
[----:B------:R-:W-:-:S07]  /*14720*/  LOP3.LUT R3, R3, R198, R208, 0x96, !PT ;  /* 0x000000c603037212 */ /* 0x000fce00078e96d0 */
[C---:B------:R-:W-:Y:S08]  /*14730*/  HMMA.16816.F32.BF16 R76, R8.reuse, R38, R76 ;  /* 0x00000026084c723c */ /* 0x040ff0000004184c */
[C---:B------:R-:W-:Y:S08]  /*14740*/  HMMA.16816.F32.BF16 R68, R8.reuse, R44, R132 ;  /* 0x0000002c0844723c */ /* 0x040ff00000041884 */
[C---:B------:R-:W-:Y:S01]  /*14750*/  HMMA.16816.F32.BF16 R64, R8.reuse, R46, R136 ;  /* 0x0000002e0840723c */ /* 0x040fe20000041888 */
[----:B------:R-:W-:Y:S01]  /*14760*/  IMAD.MOV.U32 R199, RZ, RZ, R238 ;  /* 0x000000ffffc77224 */ /* 0x000fe200078e00ee */
[----:B------:R1:W5:Y:S04]  /*14770*/  LDL.LU R207, [R1+0x224] ;  /* 0x0002240001cf7983 */ /* 0x0003680000300800 */
[----:B------:R1:W5:Y:S02]  /*14780*/  LDL.LU R200, [R1+0x220] ;  /* 0x0002200001c87983 */ /* 0x0003640000300800 */
[C---:B------:R-:W-:Y:S02]  /*14790*/  HMMA.16816.F32.BF16 R48, R8.reuse, R56, R152 ;  /* 0x000000380830723c */ /* 0x040fe40000041898 */
[----:B------:R1:W5:Y:S04]  /*147a0*/  LDL.LU.64 R208, [R1+0x218] ;  /* 0x0002180001d07983 */ /* 0x0003680000300a00 */
[----:B------:R1:W5:Y:S02]  /*147b0*/  LDL.LU R198, [R1+0x214] ;  /* 0x0002140001c67983 */ /* 0x0003640000300800 */
[----:B------:R-:W-:Y:S02]  /*147c0*/  HMMA.16816.F32.BF16 R56, R8, R58, R148 ;  /* 0x0000003a0838723c */ /* 0x000fe40000041894 */
[----:B------:R-:W3:Y:S04]  /*147d0*/  LDSM.16.MT88.4 R44, [R190+0x9800] ;  /* 0x00980000be2c783b */ /* 0x000ee80000004200 */
[----:B------:R-:W4:Y:S01]  /*147e0*/  LDSM.16.MT88.4 R12, [R188+0xb800] ;  /* 0x00b80000bc0c783b */ /* 0x000f220000004200 */
[----:B------:R-:W-:-:S03]  /*147f0*/  IMAD.WIDE.U32 R8, R0, -0x2daee0ad, RZ ;  /* 0xd2511f5300087825 */ /* 0x000fc600078e00ff */
[----:B------:R-:W1:Y:S02]  /*14800*/  LDSM.16.MT88.4 R36, [R190+0xb800] ;  /* 0x00b80000be24783b */ /* 0x000e640000004200 */
[----:B------:R-:W-:Y:S01]  /*14810*/  LOP3.LUT R0, R9, R195, R2, 0x96, !PT ;  /* 0x000000c309007212 */ /* 0x000fe200078e9602 */
[----:B------:R-:W-:Y:S01]  /*14820*/  IMAD.WIDE.U32 R2, R3, -0x326172a9, RZ ;  /* 0xcd9e8d5703027825 */ /* 0x000fe200078e00ff */
[----:B------:R1:W5:Y:S03]  /*14830*/  LDL.LU R195, [R1+0x210] ;  /* 0x0002100001c37983 */ /* 0x0003660000300800 */
[----:B------:R-:W-:Y:S01]  /*14840*/  IMAD.WIDE.U32 R180, R0, -0x326172a9, RZ ;  /* 0xcd9e8d5700b47825 */ /* 0x000fe200078e00ff */
[----:B------:R-:W-:Y:S01]  /*14850*/  LOP3.LUT R3, R3, R193, R202, 0x96, !PT ;  /* 0x000000c103037212 */ /* 0x000fe200078e96ca */
[----:B------:R-:W-:Y:S01]  /*14860*/  HSET2.LE.AND R5, R5, R222, PT ;  /* 0x000000de05057233 */ /* 0x000fe20003803000 */
[----:B------:R1:W5:Y:S02]  /*14870*/  LDL.LU R193, [R1+0x20c] ;  /* 0x00020c0001c17983 */ /* 0x0003640000300800 */
[----:B------:R-:W-:Y:S01]  /*14880*/  LOP3.LUT R0, R181, R192, R2, 0x96, !PT ;  /* 0x000000c0b5007212 */ /* 0x000fe200078e9602 */
[----:B------:R-:W-:Y:S01]  /*14890*/  IMAD.WIDE.U32 R2, R3, -0x2daee0ad, RZ ;  /* 0xd2511f5303027825 */ /* 0x000fe200078e00ff */
[----:B------:R1:W5:Y:S03]  /*148a0*/  LDL.LU R192, [R1+0x208] ;  /* 0x0002080001c07983 */ /* 0x0003660000300800 */
[----:B------:R-:W-:Y:S01]  /*148b0*/  IMAD.WIDE.U32 R110, R0, -0x2daee0ad, RZ ;  /* 0xd2511f53006e7825 */ /* 0x000fe200078e00ff */
[----:B------:R-:W-:Y:S01]  /*148c0*/  LOP3.LUT R0, R3, R191, R8, 0x96, !PT ;  /* 0x000000bf03007212 */ /* 0x000fe200078e9608 */
[----:B------:R-:W-:Y:S03]  /*148d0*/  LDSM.16.MT88.4 R152, [R188+0xac00] ;  /* 0x00ac0000bc98783b */ /* 0x000fe60000004200 */
[----:B------:R-:W-:Y:S01]  /*148e0*/  LOP3.LUT R2, R111, R189, R2, 0x96, !PT ;  /* 0x000000bd6f027212 */ /* 0x000fe200078e9602 */
[----:B------:R-:W-:Y:S01]  /*148f0*/  IMAD.WIDE.U32 R42, R0, -0x326172a9, RZ ;  /* 0xcd9e8d57002a7825 */ /* 0x000fe200078e00ff */
[----:B------:R1:W5:Y:S03]  /*14900*/  LDL.LU R191, [R1+0x204] ;  /* 0x0002040001bf7983 */ /* 0x0003660000300800 */
[----:B------:R-:W-:Y:S01]  /*14910*/  IMAD.WIDE.U32 R2, R2, -0x326172a9, RZ ;  /* 0xcd9e8d5702027825 */ /* 0x000fe200078e00ff */
[----:B------:R1:W5:Y:S04]  /*14920*/  LDL.LU R189, [R1+0x200] ;  /* 0x0002000001bd7983 */ /* 0x0003680000300800 */
[----:B------:R-:W-:Y:S01]  /*14930*/  LOP3.LUT R0, R3, R199, R42, 0x96, !PT ;  /* 0x000000c703007212 */ /* 0x000fe200078e962a */
[----:B------:R-:W-:Y:S01]  /*14940*/  LDSM.16.MT88.4 R144, [R190+0xac00] ;  /* 0x00ac0000be90783b */ /* 0x000fe20000004200 */
[----:B------:R-:W-:-:S02]  /*14950*/  LOP3.LUT R3, R2, 0xffff, RZ, 0xc0, !PT ;  /* 0x0000ffff02037812 */ /* 0x000fc400078ec0ff */
[----:B------:R-:W-:Y:S02]  /*14960*/  LOP3.LUT R24, R2, 0xff, RZ, 0xc0, !PT ;  /* 0x000000ff02187812 */ /* 0x000fe400078ec0ff */
[--C-:B------:R-:W-:Y:S02]  /*14970*/  SHF.R.U32.HI R11, RZ, 0x10, R2.reuse ;  /* 0x00000010ff0b7819 */ /* 0x100fe40000011602 */
[----:B------:R-:W-:Y:S02]  /*14980*/  SHF.R.U32.HI R10, RZ, 0x18, R2 ;  /* 0x00000018ff0a7819 */ /* 0x000fe40000011602 */
[----:B------:R-:W-:Y:S02]  /*14990*/  LOP3.LUT R2, R0, 0xffff, RZ, 0xc0, !PT ;  /* 0x0000ffff00027812 */ /* 0x000fe400078ec0ff */
[----:B------:R-:W-:Y:S02]  /*149a0*/  SHF.R.U32.HI R3, RZ, 0x8, R3 ;  /* 0x00000008ff037819 */ /* 0x000fe40000011603 */
[----:B------:R-:W-:-:S02]  /*149b0*/  LOP3.LUT R11, R11, 0xff, RZ, 0xc0, !PT ;  /* 0x000000ff0b0b7812 */ /* 0x000fc400078ec0ff */
[----:B------:R-:W-:Y:S02]  /*149c0*/  SHF.R.U32.HI R8, RZ, 0x8, R2 ;  /* 0x00000008ff087819 */ /* 0x000fe40000011602 */
[----:B------:R-:W-:Y:S02]  /*149d0*/  LOP3.LUT R9, R0, 0xff, RZ, 0xc0, !PT ;  /* 0x000000ff00097812 */ /* 0x000fe400078ec0ff */
[----:B------:R-:W-:Y:S02]  /*149e0*/  PRMT R2, R24, 0x5410, R3 ;  /* 0x0000541018027816 */ /* 0x000fe40000000003 */
[----:B------:R-:W-:Y:S02]  /*149f0*/  SHF.R.U32.HI R3, RZ, 0x10, R0 ;  /* 0x00000010ff037819 */ /* 0x000fe40000011600 */
[----:B------:R-:W-:Y:S02]  /*14a00*/  PRMT R11, R11, 0x5410, R10 ;  /* 0x000054100b0b7816 */ /* 0x000fe4000000000a */
[----:B------:R-:W-:-:S02]  /*14a10*/  PRMT R8, R9, 0x5410, R8 ;  /* 0x0000541009087816 */ /* 0x000fc40000000008 */
[----:B------:R-:W-:Y:S01]  /*14a20*/  SHF.R.U32.HI R10, RZ, 0x18, R0 ;  /* 0x00000018ff0a7819 */ /* 0x000fe20000011600 */
[----:B------:R-:W-:Y:S01]  /*14a30*/  HSET2.LE.AND R0, R2, R222, PT ;  /* 0x000000de02007233 */ /* 0x000fe20003803000 */
[----:B------:R-:W-:-:S04]  /*14a40*/  LOP3.LUT R9, R3, 0xff, RZ, 0xc0, !PT ;  /* 0x000000ff03097812 */ /* 0x000fc800078ec0ff */
[----:B------:R-:W-:Y:S02]  /*14a50*/  PRMT R9, R9, 0x5410, R10 ;  /* 0x0000541009097816 */ /* 0x000fe4000000000a */
[----:B------:R-:W-:Y:S02]  /*14a60*/  LOP3.LUT R10, R219, R0, RZ, 0xc0, !PT ;  /* 0x00000000db0a7212 */ /* 0x000fe400078ec0ff */
[----:B------:R-:W2:Y:S01]  /*14a70*/  LDL R219, [R1+0x1b4] ;  /* 0x0001b40001db7983 */ /* 0x000ea20000100800 */
[--C-:B------:R-:W-:Y:S02]  /*14a80*/  HSET2.LE.AND R2, R11, R222.reuse, PT ;  /* 0x000000de0b027233 */ /* 0x100fe40003803000 */
[--C-:B------:R-:W-:Y:S01]  /*14a90*/  HSET2.LE.AND R3, R8, R222.reuse, PT ;  /* 0x000000de08037233 */ /* 0x100fe20003803000 */
[----:B------:R-:W-:Y:S02]  /*14aa0*/  LOP3.LUT R5, R196, R5, RZ, 0xc0, !PT ;  /* 0x00000005c4057212 */ /* 0x000fe400078ec0ff */
[----:B------:R-:W-:Y:S01]  /*14ab0*/  LOP3.LUT R11, R206, R2, RZ, 0xc0, !PT ;  /* 0x00000002ce0b7212 */ /* 0x000fe200078ec0ff */
[----:B------:R-:W-:Y:S01]  /*14ac0*/  HSET2.LE.AND R9, R9, R222, PT ;  /* 0x000000de09097233 */ /* 0x000fe20003803000 */
[----:B------:R-:W-:-:S02]  /*14ad0*/  LOP3.LUT R2, R25, R233, R40, 0x96, !PT ;  /* 0x000000e919027212 */ /* 0x000fc400078e9628 */
[----:B------:R-:W-:Y:S02]  /*14ae0*/  LOP3.LUT R8, R223, R3, RZ, 0xc0, !PT ;  /* 0x00000003df087212 */ /* 0x000fe400078ec0ff */
[----:B------:R-:W-:Y:S01]  /*14af0*/  LOP3.LUT R9, R225, R9, RZ, 0xc0, !PT ;  /* 0x00000009e1097212 */ /* 0x000fe200078ec0ff */
[----:B------:R-:W-:Y:S01]  /*14b00*/  IMAD.WIDE.U32 R2, R2, -0x2daee0ad, RZ ;  /* 0xd2511f5302027825 */ /* 0x000fe200078e00ff */
[----:B---3--:R-:W-:Y:S04]  /*14b10*/  HMMA.16816.F32.BF16 R132, R4, R44, R128 ;  /* 0x0000002c0484723c */ /* 0x008fe80000041880 */
[----:B------:R-:W-:Y:S02]  /*14b20*/  LOP3.LUT R0, R3, R232, R26, 0x96, !PT ;  /* 0x000000e803007212 */ /* 0x000fe400078e961a */
[----:B------:R-:W-:-:S02]  /*14b30*/  LOP3.LUT R3, R2, 0xffff, RZ, 0xc0, !PT ;  /* 0x0000ffff02037812 */ /* 0x000fc400078ec0ff */
        /* <DEDUP_REMOVED lines=9> */
[C---:B----4-:R-:W-:Y:S08]  /*14bd0*/  HMMA.16816.F32.BF16 R96, R4.reuse, R12, R176 ;  /* 0x0000000c0460723c */ /* 0x050ff000000418b0 */
[C---:B------:R-:W-:Y:S08]  /*14be0*/  HMMA.16816.F32.BF16 R104, R4.reuse, R14, R104 ;  /* 0x0000000e0468723c */ /* 0x040ff00000041868 */
[C---:B-1----:R-:W-:Y:S08]  /*14bf0*/  HMMA.16816.F32.BF16 R172, R4.reuse, R36, R172 ;  /* 0x0000002404ac723c */ /* 0x042ff000000418ac */
        /* <DEDUP_REMOVED lines=17> */
[----:B------:R-:W1:Y:S01]  /*14d10*/  LDSM.16.MT88.4 R80, [R188+0xbc00] ;  /* 0x00bc0000bc50783b */ /* 0x000e620000004200 */
        /* <DEDUP_REMOVED lines=14> */
[----:B------:R-:W3:Y:S01]  /*14e00*/  LDSM.16.MT88.4 R12, [R190+0xbc00] ;  /* 0x00bc0000be0c783b */ /* 0x000ee20000004200 */
        /* <DEDUP_REMOVED lines=22> */
[----:B------:R-:W-:-:S04]  /*14f70*/  LOP3.LUT R4, R3, 0xff, RZ, 0xc0, !PT ;  /* 0x000000ff03047812 */ /* 0x000fc800078ec0ff */
        /* <DEDUP_REMOVED lines=14> */
[----:B------:R-:W-:Y:S01]  /*15060*/  HMMA.16816.F32.BF16 R128, R92, R162, R128 ;  /* 0x000000a25c80723c */ /* 0x000fe20000041880 */
[----:B--2---:R-:W-:-:S07]  /*15070*/  ISETP.GT.AND P1, PT, R197, R219, PT ;  /* 0x000000dbc500720c */ /* 0x004fce0003f24270 */
[C---:B------:R-:W-:Y:S08]  /*15080*/  HMMA.16816.F32.BF16 R124, R92.reuse, R152, R124 ;  /* 0x000000985c7c723c */ /* 0x040ff0000004187c */
[C---:B------:R-:W-:Y:S08]  /*15090*/  HMMA.16816.F32.BF16 R120, R92.reuse, R154, R120 ;  /* 0x0000009a5c78723c */ /* 0x040ff00000041878 */
[C---:B------:R-:W-:Y:S08]  /*150a0*/  HMMA.16816.F32.BF16 R116, R92.reuse, R144, R116 ;  /* 0x000000905c74723c */ /* 0x040ff00000041874 */
[C---:B------:R-:W-:Y:S08]  /*150b0*/  HMMA.16816.F32.BF16 R112, R92.reuse, R146, R112 ;  /* 0x000000925c70723c */ /* 0x040ff00000041870 */
[C---:B------:R-:W-:Y:S08]  /*150c0*/  HMMA.16816.F32.BF16 R76, R92.reuse, R82, R104 ;  /* 0x000000525c4c723c */ /* 0x040ff00000041868 */
[----:B---3--:R-:W-:Y:S01]  /*150d0*/  HMMA.16816.F32.BF16 R88, R92, R12, R172 ;  /* 0x0000000c5c58723c */ /* 0x008fe200000418ac */
[----:B------:R-:W-:-:S07]  /*150e0*/  IMAD.MOV.U32 R107, RZ, RZ, R197 ;  /* 0x000000ffff6b7224 */ /* 0x000fce00078e00c5 */
[----:B------:R-:W-:Y:S01]  /*150f0*/  HMMA.16816.F32.BF16 R92, R92, R14, R148 ;  /* 0x0000000e5c5c723c */ /* 0x000fe20000041894 */
[----:B------:R-:W-:-:S07]  /*15100*/  IADD3.X R197, R35, -0x1, RZ, P0, !PT ;  /* 0xffffffff23c57810 */ /* 0x000fce00007fe4ff */
[C---:B------:R-:W-:Y:S08]  /*15110*/  HMMA.16816.F32.BF16 R164, R96.reuse, R160, R164 ;  /* 0x000000a060a4723c */ /* 0x040ff000000418a4 */
[C---:B------:R-:W-:Y:S08]  /*15120*/  HMMA.16816.F32.BF16 R148, R96.reuse, R144, R68 ;  /* 0x000000906094723c */ /* 0x040ff00000041844 */
[C---:B------:R-:W-:Y:S08]  /*15130*/  HMMA.16816.F32.BF16 R172, R96.reuse, R168, R100 ;  /* 0x000000a860ac723c */ /* 0x040ff00000041864 */
[----:B------:R-:W-:Y:S01]  /*15140*/  HMMA.16816.F32.BF16 R160, R96, R162, R84 ;  /* 0x000000a260a0723c */ /* 0x000fe20000041854 */
[----:B------:R-:W-:-:S02]  /*15150*/  IMAD.MOV.U32 R101, RZ, RZ, R239 ;  /* 0x000000ffff657224 */ /* 0x000fc400078e00ef */
        /* <DEDUP_REMOVED lines=76> */
[----:B------:R-:W4:Y:S04]  /*15620*/  LDSM.16.M88.4 R48, [R189+0x6800] ;  /* 0x00680000bd30783b */ /* 0x000f280000000200 */
        /* <DEDUP_REMOVED lines=9> */
[-C--:B----4-:R-:W-:Y:S03]  /*156c0*/  HMMA.16816.F32.BF16 R104, R16, R48.reuse, RZ ;  /* 0x000000301068723c */ /* 0x090fe600000418ff */
[----:B------:R-:W4:Y:S04]  /*156d0*/  LDSM.16.M88.4 R40, [R191+0x6000] ;  /* 0x00600000bf28783b */ /* 0x000f280000000200 */
[----:B------:R-:W0:Y:S01]  /*156e0*/  LDGDEPBAR ;  /* 0x00000000000079af */ /* 0x000e220000000000 */
[----:B-1----:R-:W-:Y:S08]  /*156f0*/  HMMA.16816.F32.BF16 R100, R12, R48, RZ ;  /* 0x000000300c64723c */ /* 0x002ff000000418ff */
[-C--:B------:R-:W-:Y:S08]  /*15700*/  HMMA.16816.F32.BF16 R64, R16, R44.reuse, RZ ;  /* 0x0000002c1040723c */ /* 0x080ff000000418ff */
[----:B------:R-:W-:Y:S08]  /*15710*/  HMMA.16816.F32.BF16 R60, R12, R44, RZ ;  /* 0x0000002c0c3c723c */ /* 0x000ff000000418ff */
[----:B--2---:R-:W-:Y:S08]  /*15720*/  HMMA.16816.F32.BF16 R236, R8, R24, R104 ;  /* 0x0000001808ec723c */ /* 0x004ff00000041868 */
[----:B------:R-:W-:Y:S08]  /*15730*/  HMMA.16816.F32.BF16 R180, R16, R52, RZ ;  /* 0x0000003410b4723c */ /* 0x000ff000000418ff */
[----:B---3--:R-:W-:Y:S08]  /*15740*/  HMMA.16816.F32.BF16 R104, R4, R24, R100 ;  /* 0x000000180468723c */ /* 0x008ff00000041864 */
[-C--:B------:R-:W-:Y:S08]  /*15750*/  HMMA.16816.F32.BF16 R248, R8, R20.reuse, R64 ;  /* 0x0000001408f8723c */ /* 0x080ff00000041840 */
[----:B------:R-:W-:Y:S08]  /*15760*/  HMMA.16816.F32.BF16 R244, R4, R20, R60 ;  /* 0x0000001404f4723c */ /* 0x000ff0000004183c */
[-C--:B------:R-:W-:Y:S08]  /*15770*/  HMMA.16816.F32.BF16 R220, R16, R56.reuse, RZ ;  /* 0x0000003810dc723c */ /* 0x080ff000000418ff */
[C---:B------:R-:W-:Y:S08]  /*15780*/  HMMA.16816.F32.BF16 R184, R12.reuse, R56, RZ ;  /* 0x000000380cb8723c */ /* 0x040ff000000418ff */
[C---:B------:R-:W-:Y:S08]  /*15790*/  HMMA.16816.F32.BF16 R176, R12.reuse, R52, RZ ;  /* 0x000000340cb0723c */ /* 0x040ff000000418ff */
        /* <DEDUP_REMOVED lines=8> */
[-C--:B------:R-:W-:Y:S08]  /*15820*/  HMMA.16816.F32.BF16 R224, R8, R36.reuse, R180 ;  /* 0x0000002408e0723c */ /* 0x080ff000000418b4 */
[C---:B------:R-:W-:Y:S08]  /*15830*/  HMMA.16816.F32.BF16 R180, R4.reuse, R36, R176 ;  /* 0x0000002404b4723c */ /* 0x040ff000000418b0 */
[----:B------:R-:W-:Y:S08]  /*15840*/  HMMA.16816.F32.BF16 R176, R4, R26, R60 ;  /* 0x0000001a04b0723c */ /* 0x000ff0000004183c */
[-C--:B----4-:R-:W-:Y:S08]  /*15850*/  HMMA.16816.F32.BF16 R220, R8, R40.reuse, R220 ;  /* 0x0000002808dc723c */ /* 0x090ff000000418dc */
        /* <DEDUP_REMOVED lines=20> */
[----:B------:R-:W1:Y:S07]  /*159a0*/  LDSM.16.M88.4 R12, [R189+0x7800] ;  /* 0x00780000bd0c783b */ /* 0x000e6e0000000200 */
        /* <DEDUP_REMOVED lines=59> */
[----:B------:R-:W-:Y:S01]  /*15d60*/  HMMA.16816.F32.BF16 R236, R8, R14, R236 ;  /* 0x0000000e08ec723c */ /* 0x000fe200000418ec */
[----:B------:R-:W1:Y:S07]  /*15d70*/  LDSM.16.M88.4 R12, [R191+0x8400] ;  /* 0x00840000bf0c783b */ /* 0x000e6e0000000200 */
[----:B-1----:R-:W-:Y:S08]  /*15d80*/  HMMA.16816.F32.BF16 R176, R4, R14, R100 ;  /* 0x0000000e04b0723c */ /* 0x002ff00000041864 */
[-C--:B------:R-:W-:Y:S08]  /*15d90*/  HMMA.16816.F32.BF16 R224, R8, R12.reuse, R224 ;  /* 0x0000000c08e0723c */ /* 0x080ff000000418e0 */
[----:B------:R-:W-:Y:S08]  /*15da0*/  HMMA.16816.F32.BF16 R220, R4, R12, R220 ;  /* 0x0000000c04dc723c */ /* 0x000ff000000418dc */
[C---:B------:R-:W-:Y:S01]  /*15db0*/  HMMA.16816.F32.BF16 R100, R8.reuse, R14, R60 ;  /* 0x0000000e0864723c */ /* 0x040fe2000004183c */
[----:B------:R-:W1:Y:S07]  /*15dc0*/  LDSM.16.M88.4 R12, [R191+0x8800] ;  /* 0x00880000bf0c783b */ /* 0x000e6e0000000200 */
[-C--:B-1----:R-:W-:Y:S08]  /*15dd0*/  HMMA.16816.F32.BF16 R184, R8, R12.reuse, R56 ;  /* 0x0000000c08b8723c */ /* 0x082ff00000041838 */
[C---:B------:R-:W-:Y:S08]  /*15de0*/  HMMA.16816.F32.BF16 R244, R4.reuse, R12, R44 ;  /* 0x0000000c04f4723c */ /* 0x040ff0000004182c */
[-C--:B------:R-:W-:Y:S08]  /*15df0*/  HMMA.16816.F32.BF16 R40, R4, R14.reuse, R40 ;  /* 0x0000000e0428723c */ /* 0x080ff00000041828 */
[----:B------:R-:W-:Y:S01]  /*15e00*/  HMMA.16816.F32.BF16 R248, R8, R14, R24 ;  /* 0x0000000e08f8723c */ /* 0x000fe20000041818 */
[----:B------:R-:W1:Y:S01]  /*15e10*/  LDSM.16.M88.4 R12, [R191+0x8c00] ;  /* 0x008c0000bf0c783b */ /* 0x000e620000000200 */
[----:B------:R-:W-:Y:S01]  /*15e20*/  ISETP.GT.AND P0, PT, R205, R219, PT ;  /* 0x000000dbcd00720c */ /* 0x000fe20003f04270 */
[----:B------:R-:W-:Y:S11]  /*15e30*/  DEPBAR.LE SB0, 0x0 ;  /* 0x000080000000791a */ /* 0x000ff60000000000 */
[----:B------:R-:W-:Y:S01]  /*15e40*/  @!UPT UIADD3 URZ, URZ, URZ, URZ ;  /* 0x0000003f3f3ff290 */ /* 0x000fe2000fffe03f */
[----:B------:R-:W-:Y:S04]  /*15e50*/  STL.64 [R1], R40 ;  /* 0x0000002801007387 */ /* 0x000fe80000100a00 */
[----:B------:R2:W-:Y:S01]  /*15e60*/  STL.64 [R1+0x8], R42 ;  /* 0x0000082a01007387 */ /* 0x0005e20000100a00 */
[-C--:B-1----:R-:W-:Y:S08]  /*15e70*/  HMMA.16816.F32.BF16 R24, R4, R12.reuse, R36 ;  /* 0x0000000c0418723c */ /* 0x082ff00000041824 */
[----:B--2---:R-:W-:Y:S08]  /*15e80*/  HMMA.16816.F32.BF16 R40, R8, R12, R48 ;  /* 0x0000000c0828723c */ /* 0x004ff00000041830 */
[-C--:B------:R-:W-:Y:S08]  /*15e90*/  HMMA.16816.F32.BF16 R20, R4, R14.reuse, R20 ;  /* 0x0000000e0414723c */ /* 0x080ff00000041814 */
[----:B------:R-:W-:Y:S07]  /*15ea0*/  HMMA.16816.F32.BF16 R4, R8, R14, R16 ;  /* 0x0000000e0804723c */ /* 0x000fee0000041810 */
[----:B------:R1:W-:Y:S04]  /*15eb0*/  STL.64 [R1+0x20], R40 ;  /* 0x0000202801007387 */ /* 0x0003e80000100a00 */
[----:B------:R1:W-:Y:S04]  /*15ec0*/  STL.64 [R1+0x28], R42 ;  /* 0x0000282a01007387 */ /* 0x0003e80000100a00 */
[----:B------:R1:W-:Y:S04]  /*15ed0*/  STL.64 [R1+0x60], R24 ;  /* 0x0000601801007387 */ /* 0x0003e80000100a00 */
[----:B------:R1:W-:Y:S04]  /*15ee0*/  STL.64 [R1+0x68], R26 ;  /* 0x0000681a01007387 */ /* 0x0003e80000100a00 */
[----:B------:R1:W-:Y:S04]  /*15ef0*/  STL.64 [R1+0x80], R20 ;  /* 0x0000801401007387 */ /* 0x0003e80000100a00 */
[----:B------:R1:W-:Y:S04]  /*15f00*/  STL.64 [R1+0x88], R22 ;  /* 0x0000881601007387 */ /* 0x0003e80000100a00 */
[----:B------:R1:W-:Y:S04]  /*15f10*/  STL.64 [R1+0x70], R4 ;  /* 0x0000700401007387 */ /* 0x0003e80000100a00 */
[----:B------:R1:W-:Y:S01]  /*15f20*/  STL.64 [R1+0x78], R6 ;  /* 0x0000780601007387 */ /* 0x0003e20000100a00 */
[----:B------:R-:W-:Y:S03]  /*15f30*/  BSSY B1, `(.L_x_943) ;  /* 0x0000040000017945 */ /* 0x000fe60003800000 */
[----:B------:R-:W-:Y:S06]  /*15f40*/  BAR.SYNC.DEFER_BLOCKING 0x0 ;  /* 0x0000000000007b1d */ /* 0x000fec0000010000 */
[----:B------:R-:W-:Y:S05]  /*15f50*/  @!P0 BRA `(.L_x_944) ;  /* 0x000003d000008947 */ /* 0x000fea0003800000 */
[----:B------:R-:W2:Y:S04]  /*15f60*/  LDL.64 R110, [R1+0x1c0] ;  /* 0x0001c000016e7983 */ /* 0x000ea80000100a00 */
[----:B------:R-:W2:Y:S04]  /*15f70*/  LDL R201, [R1+0x1b8] ;  /* 0x0001b80001c97983 */ /* 0x000ea80000100800 */
[----:B------:R-:W3:Y:S04]  /*15f80*/  LDL R204, [R1+0x1ec] ;  /* 0x0001ec0001cc7983 */ /* 0x000ee80000100800 */
[----:B------:R-:W4:Y:S04]  /*15f90*/  LDL R206, [R1+0x1bc] ;  /* 0x0001bc0001ce7983 */ /* 0x000f280000100800 */
[----:B------:R-:W5:Y:S01]  /*15fa0*/  LDL R219, [R1+0x1d8] ;  /* 0x0001d80001db7983 */ /* 0x000f620000100800 */
[----:B------:R-:W-:-:S04]  /*15fb0*/  IADD3 R0, R197, -0x4, RZ ;  /* 0xfffffffcc5007810 */ /* 0x000fc80007ffe0ff */
[----:B-1----:R-:W-:Y:S01]  /*15fc0*/  SHF.R.S32.HI R4, RZ, 0x1f, R0 ;  /* 0x0000001fff047819 */ /* 0x002fe20000011400 */
        /* <DEDUP_REMOVED lines=52> */
.L_x_946:
[----:B------:R-:W-:Y:S05]  /*16310*/  BSYNC B0 ;  /* 0x0000000000007941 */ /* 0x000fea0003800000 */
.L_x_945:
[----:B------:R-:W0:Y:S02]  /*16320*/  LDGDEPBAR ;  /* 0x00000000000079af */ /* 0x000e240000000000 */
.L_x_944:
[----:B------:R-:W-:Y:S05]  /*16330*/  BSYNC B1 ;  /* 0x0000000000017941 */ /* 0x000fea0003800000 */
.L_x_943:
[----:B------:R-:W2:Y:S04]  /*16340*/  LDL.64 R10, [R1+0x178] ;  /* 0x00017800010a7983 */ /* 0x000ea80000100a00 */
[----:B-1----:R-:W3:Y:S04]  /*16350*/  LDL R5, [R1+0x54] ;  /* 0x0000540001057983 */ /* 0x002ee80000100800 */
[----:B------:R-:W4:Y:S04]  /*16360*/  LDL R6, [R1+0xbc] ;  /* 0x0000bc0001067983 */ /* 0x000f280000100800 */
[----:B------:R-:W4:Y:S04]  /*16370*/  LDL.LU R36, [R1+0x64] ;  /* 0x0000640001247983 */ /* 0x000f280000300800 */
        /* <DEDUP_REMOVED lines=9> */
[----:B------:R-:W4:Y:S04]  /*16410*/  LDL.LU.64 R18, [R1+0xa0] ;  /* 0x0000a00001127983 */ /* 0x000f280000300a00 */
[----:B------:R-:W4:Y:S04]  /*16420*/  LDL.LU R8, [R1+0x8] ;  /* 0x0000080001087983 */ /* 0x000f280000300800 */
[----:B------:R-:W4:Y:S04]  /*16430*/  LDL.LU R7, [R1] ;  /* 0x0000000001077983 */ /* 0x000f280000300800 */
[----:B------:R-:W4:Y:S04]  /*16440*/  LDL R16, [R1+0x58] ;  /* 0x0000580001107983 */ /* 0x000f280000100800 */
[----:B------:R-:W4:Y:S04]  /*16450*/  LDL.LU R15, [R1+0x88] ;  /* 0x00008800010f7983 */ /* 0x000f280000300800 */
[----:B------:R-:W4:Y:S04]  /*16460*/  LDL.LU R14, [R1+0x8c] ;  /* 0x00008c00010e7983 */ /* 0x000f280000300800 */
[----:B------:R-:W4:Y:S04]  /*16470*/  LDL.LU R13, [R1+0x7c] ;  /* 0x00007c00010d7983 */ /* 0x000f280000300800 */
[----:B------:R-:W4:Y:S04]  /*16480*/  LDL.LU R12, [R1+0x70] ;  /* 0x00007000010c7983 */ /* 0x000f280000300800 */
[----:B------:R-:W4:Y:S04]  /*16490*/  LDL.LU R9, [R1+0x80] ;  /* 0x0000800001097983 */ /* 0x000f280000300800 */
[----:B------:R-:W4:Y:S04]  /*164a0*/  LDL.LU R4, [R1+0x4] ;  /* 0x0000040001047983 */ /* 0x000f280000300800 */
[----:B------:R-:W4:Y:S01]  /*164b0*/  LDL.LU R3, [R1+0xc] ;  /* 0x00000c0001037983 */ /* 0x000f220000300800 */
[----:B------:R-:W-:-:S03]  /*164c0*/  LOP3.LUT R2, R2, 0xffffffef, RZ, 0xc0, !PT ;  /* 0xffffffef02027812 */ /* 0x000fc600078ec0ff */
[----:B------:R-:W1:Y:S04]  /*164d0*/  S2R R0, SR_TID.X ;  /* 0x0000000000007919 */ /* 0x000e680000002100 */
[----:B------:R2:W-:Y:S04]  /*164e0*/  STL [R1+0x228], R229 ;  /* 0x000228e501007387 */ /* 0x0005e80000100800 */
[----:B------:R-:W-:Y:S04]  /*164f0*/  STL.64 [R1+0x220], R234 ;  /* 0x000220ea01007387 */ /* 0x000fe80000100a00 */
[----:B------:R2:W-:Y:S04]  /*16500*/  STL [R1+0x218], R228 ;  /* 0x000218e401007387 */ /* 0x0005e80000100800 */
[----:B------:R-:W-:Y:S04]  /*16510*/  STL [R1+0x214], R200 ;  /* 0x000214c801007387 */ /* 0x000fe80000100800 */
[----:B------:R-:W-:Y:S01]  /*16520*/  STL [R1+0x210], R198 ;  /* 0x000210c601007387 */ /* 0x000fe20000100800 */
[----:B-1----:R-:W-:-:S03]  /*16530*/  IMAD.SHL.U32 R0, R0, 0x2, RZ ;  /* 0x0000000200007824 */ /* 0x002fc600078e00ff */
[----:B------:R-:W-:Y:S02]  /*16540*/  STL [R1+0x20c], R193 ;  /* 0x00020cc101007387 */ /* 0x000fe40000100800 */
[----:B------:R-:W-:Y:S02]  /*16550*/  LOP3.LUT R0, R0, 0x6, RZ, 0xc0, !PT ;  /* 0x0000000600007812 */ /* 0x000fe400078ec0ff */
[----:B------:R-:W-:Y:S03]  /*16560*/  STL [R1+0x208], R192 ;  /* 0x000208c001007387 */ /* 0x000fe60000100800 */
[----:B------:R-:W-:Y:S01]  /*16570*/  IMAD R0, R205, 0x40, R0 ;  /* 0x00000040cd007824 */ /* 0x000fe200078e0200 */
[----:B------:R1:W-:Y:S04]  /*16580*/  STL [R1+0x204], R191 ;  /* 0x000204bf01007387 */ /* 0x0003e80000100800 */
[----:B------:R1:W-:Y:S01]  /*16590*/  STL [R1+0x200], R189 ;  /* 0x000200bd01007387 */ /* 0x0003e20000100800 */
[----:B------:R-:W-:-:S02]  /*165a0*/  ISETP.GE.AND P4, PT, R0, R210, PT ;  /* 0x000000d20000720c */ /* 0x000fc40003f86270 */
[C---:B------:R-:W-:Y:S02]  /*165b0*/  ISETP.GE.AND P6, PT, R0.reuse, R209, PT ;  /* 0x000000d10000720c */ /* 0x040fe40003fc6270 */
[C---:B------:R-:W-:Y:S02]  /*165c0*/  ISETP.GE.OR P4, PT, R0.reuse, R218, !P4 ;  /* 0x000000da0000720c */ /* 0x040fe40006786670 */
[C---:B------:R-:W-:Y:S02]  /*165d0*/  ISETP.GE.AND P3, PT, R0.reuse, R208, PT ;  /* 0x000000d00000720c */ /* 0x040fe40003f66270 */
[C---:B------:R-:W-:Y:S02]  /*165e0*/  ISETP.GE.OR P6, PT, R0.reuse, R217, !P6 ;  /* 0x000000d90000720c */ /* 0x040fe400077c6670 */
[----:B------:R-:W-:Y:S01]  /*165f0*/  ISETP.GE.OR P3, PT, R0, R216, !P3 ;  /* 0x000000d80000720c */ /* 0x000fe20005f66670 */
[----:B--2---:R-:W-:Y:S02]  /*16600*/  IMAD.MOV.U32 R229, RZ, RZ, R11 ;  /* 0x000000ffffe57224 */ /* 0x004fe400078e000b */
[----:B------:R-:W-:-:S02]  /*16610*/  IMAD.MOV.U32 R228, RZ, RZ, R10 ;  /* 0x000000ffffe47224 */ /* 0x000fc400078e000a */
[----:B---3--:R-:W-:Y:S02]  /*16620*/  IMAD.MOV.U32 R111, RZ, RZ, R5 ;  /* 0x000000ffff6f7224 */ /* 0x008fe400078e0005 */
[----:B------:R-:W-:Y:S02]  /*16630*/  IMAD.IADD R5, R212, 0x1, -R0 ;  /* 0x00000001d4057824 */ /* 0x000fe400078e0a00 */
[----:B----4-:R-:W-:Y:S02]  /*16640*/  IMAD.MOV.U32 R182, RZ, RZ, R6 ;  /* 0x000000ffffb67224 */ /* 0x010fe400078e0006 */
[----:B------:R-:W-:Y:S02]  /*16650*/  IMAD.MOV.U32 R183, RZ, RZ, R36 ;  /* 0x000000ffffb77224 */ /* 0x000fe400078e0024 */
[----:B------:R-:W-:Y:S02]  /*16660*/  IMAD.MOV.U32 R197, RZ, RZ, R27 ;  /* 0x000000ffffc57224 */ /* 0x000fe400078e001b */
[----:B------:R-:W-:-:S02]  /*16670*/  IMAD.MOV.U32 R219, RZ, RZ, R26 ;  /* 0x000000ffffdb7224 */ /* 0x000fc400078e001a */
[----:B------:R-:W-:Y:S02]  /*16680*/  IMAD.MOV.U32 R234, RZ, RZ, R25 ;  /* 0x000000ffffea7224 */ /* 0x000fe400078e0019 */
[----:B------:R-:W-:Y:S02]  /*16690*/  IMAD.MOV.U32 R45, RZ, RZ, R24 ;  /* 0x000000ffff2d7224 */ /* 0x000fe400078e0018 */
[----:B------:R-:W-:Y:S02]  /*166a0*/  IMAD.MOV.U32 R27, RZ, RZ, R23 ;  /* 0x000000ffff1b7224 */ /* 0x000fe400078e0017 */
[----:B-1----:R-:W-:Y:S02]  /*166b0*/  IMAD.MOV.U32 R191, RZ, RZ, R22 ;  /* 0x000000ffffbf7224 */ /* 0x002fe400078e0016 */
[----:B------:R-:W-:Y:S02]  /*166c0*/  IMAD.MOV.U32 R24, RZ, RZ, R21 ;  /* 0x000000ffff187224 */ /* 0x000fe400078e0015 */
        /* <DEDUP_REMOVED lines=13> */
[----:B------:R-:W-:-:S05]  /*167a0*/  IMAD.IADD R3, R213, 0x1, -R0 ;  /* 0x00000001d5037824 */ /* 0x000fca00078e0a00 */
[----:B------:R-:W-:-:S05]  /*167b0*/  IABS R3, R3 ;  /* 0x0000000300037213 */ /* 0x000fca0000000000 */
[----:B------:R-:W-:Y:S02]  /*167c0*/  IMAD.MOV.U32 R4, RZ, RZ, R3 ;  /* 0x000000ffff047224 */ /* 0x000fe400078e0003 */
[----:B------:R-:W-:Y:S02]  /*167d0*/  IMAD.IADD R3, R214, 0x1, -R0 ;  /* 0x00000001d6037824 */ /* 0x000fe400078e0a00 */
[----:B------:R1:W2:Y:S03]  /*167e0*/  I2F R6, R4 ;  /* 0x0000000400067306 */ /* 0x0002a60000201400 */
[----:B------:R-:W-:-:S05]  /*167f0*/  IABS R3, R3 ;  /* 0x0000000300037213 */ /* 0x000fca0000000000 */
[----:B-1----:R-:W-:Y:S01]  /*16800*/  IMAD.MOV.U32 R4, RZ, RZ, R3 ;  /* 0x000000ffff047224 */ /* 0x002fe200078e0003 */
[----:B------:R-:W-:Y:S01]  /*16810*/  IABS R3, R5 ;  /* 0x0000000500037213 */ /* 0x000fe20000000000 */
[----:B--2---:R-:W-:Y:S02]  /*16820*/  FFMA.FTZ R14, R6, -R195, R52 ;  /* 0x800000c3060e7223 */ /* 0x004fe40000010034 */
[----:B------:R-:W1:Y:S03]  /*16830*/  I2F R5, R4 ;  /* 0x0000000400057306 */ /* 0x000e660000201400 */
[----:B------:R-:W-:Y:S02]  /*16840*/  FSEL R61, R14, -INF , !P4 ;  /* 0xff8000000e3d7808 */ /* 0x000fe40006000000 */
[----:B------:R-:W-:-:S03]  /*16850*/  ISETP.GE.AND P4, PT, R0, R207, PT ;  /* 0x000000cf0000720c */ /* 0x000fc60003f86270 */
[----:B------:R2:W3:Y:S01]  /*16860*/  I2F R4, R3 ;  /* 0x0000000300047306 */ /* 0x0004e20000201400 */
[----:B------:R-:W-:Y:S01]  /*16870*/  ISETP.GE.OR P4, PT, R0, R215, !P4 ;  /* 0x000000d70000720c */ /* 0x000fe20006786670 */
[-C--:B-1----:R-:W-:Y:S02]  /*16880*/  FFMA.FTZ R12, R5, -R195.reuse, R54 ;  /* 0x800000c3050c7223 */ /* 0x082fe40000010036 */
[----:B--2---:R-:W-:Y:S02]  /*16890*/  IMAD.IADD R3, R211, 0x1, -R0 ;  /* 0x00000001d3037824 */ /* 0x004fe400078e0a00 */
[----:B---3--:R-:W-:Y:S02]  /*168a0*/  FFMA.FTZ R11, R4, -R195, R64 ;  /* 0x800000c3040b7223 */ /* 0x008fe40000010040 */
[----:B------:R-:W-:Y:S01]  /*168b0*/  IMAD.MOV.U32 R64, RZ, RZ, R8 ;  /* 0x000000ffff407224 */ /* 0x000fe200078e0008 */
[----:B------:R-:W-:Y:S02]  /*168c0*/  IABS R3, R3 ;  /* 0x0000000300037213 */ /* 0x000fe40000000000 */
[----:B------:R-:W-:-:S02]  /*168d0*/  FSEL R180, R11, -INF , !P3 ;  /* 0xff8000000bb47808 */ /* 0x000fc40005800000 */
[----:B------:R1:W2:Y:S02]  /*168e0*/  I2F R5, R3 ;  /* 0x0000000300057306 */ /* 0x0002a40000201400 */
[----:B-1----:R-:W-:Y:S01]  /*168f0*/  IADD3 R3, R0, 0x1, RZ ;  /* 0x0000000100037810 */ /* 0x002fe20007ffe0ff */
[----:B--2---:R-:W-:Y:S01]  /*16900*/  FFMA.FTZ R8, R5, -R195, R66 ;  /* 0x800000c305087223 */ /* 0x004fe20000010042 */
[----:B------:R-:W-:Y:S02]  /*16910*/  FSEL R66, R12, -INF , !P6 ;  /* 0xff8000000c427808 */ /* 0x000fe40007000000 */
[----:B------:R-:W-:Y:S01]  /*16920*/  ISETP.GE.AND P2, PT, R3, R210, PT ;  /* 0x000000d20300720c */ /* 0x000fe20003f46270 */
[----:B------:R-:W-:Y:S01]  /*16930*/  IMAD.IADD R4, R213, 0x1, -R3 ;  /* 0x00000001d5047824 */ /* 0x000fe200078e0a03 */
[C---:B------:R-:W-:Y:S02]  /*16940*/  ISETP.GE.AND P5, PT, R3.reuse, R209, PT ;  /* 0x000000d10300720c */ /* 0x040fe40003fa6270 */
[----:B------:R-:W-:-:S02]  /*16950*/  ISETP.GE.AND P0, PT, R3, R208, PT ;  /* 0x000000d00300720c */ /* 0x000fc40003f06270 */
[----:B------:R-:W-:Y:S02]  /*16960*/  IABS R4, R4 ;  /* 0x0000000400047213 */ /* 0x000fe40000000000 */
[C---:B------:R-:W-:Y:S02]  /*16970*/  ISETP.GE.AND P1, PT, R3.reuse, R207, PT ;  /* 0x000000cf0300720c */ /* 0x040fe40003f26270 */
[----:B------:R1:W2:Y:S01]  /*16980*/  I2F R6, R4 ;  /* 0x0000000400067306 */ /* 0x0002a20000201400 */
[C---:B------:R-:W-:Y:S02]  /*16990*/  ISETP.GE.OR P2, PT, R3.reuse, R218, !P2 ;  /* 0x000000da0300720c */ /* 0x040fe40005746670 */
[C---:B------:R-:W-:Y:S02]  /*169a0*/  ISETP.GE.OR P5, PT, R3.reuse, R217, !P5 ;  /* 0x000000d90300720c */ /* 0x040fe40006fa6670 */
[C---:B------:R-:W-:Y:S02]  /*169b0*/  ISETP.GE.OR P0, PT, R3.reuse, R216, !P0 ;  /* 0x000000d80300720c */ /* 0x040fe40004706670 */
[----:B------:R-:W-:-:S02]  /*169c0*/  ISETP.GE.OR P1, PT, R3, R215, !P1 ;  /* 0x000000d70300720c */ /* 0x000fc40004f26670 */
[----:B------:R-:W-:Y:S01]  /*169d0*/  FSEL R56, R8, -INF , !P4 ;  /* 0xff80000008387808 */ /* 0x000fe20006000000 */
[----:B-1----:R-:W-:Y:S02]  /*169e0*/  IMAD.IADD R4, R214, 0x1, -R3 ;  /* 0x00000001d6047824 */ /* 0x002fe400078e0a03 */
[----:B--2---:R-:W-:-:S03]  /*169f0*/  FFMA.FTZ R7, R6, -R195, R53 ;  /* 0x800000c306077223 */ /* 0x004fc60000010035 */
[----:B------:R-:W-:Y:S02]  /*16a00*/  IABS R4, R4 ;  /* 0x0000000400047213 */ /* 0x000fe40000000000 */
[----:B------:R-:W-:Y:S02]  /*16a10*/  FSEL R60, R7, -INF , !P2 ;  /* 0xff800000073c7808 */ /* 0x000fe40005000000 */
[----:B------:R1:W2:Y:S02]  /*16a20*/  I2F R5, R4 ;  /* 0x0000000400057306 */ /* 0x0002a40000201400 */
[----:B-1----:R-:W-:Y:S02]  /*16a30*/  IMAD.IADD R4, R212, 0x1, -R3 ;  /* 0x00000001d4047824 */ /* 0x002fe400078e0a03 */
[----:B--2---:R-:W-:-:S03]  /*16a40*/  FFMA.FTZ R15, R5, -R195, R55 ;  /* 0x800000c3050f7223 */ /* 0x004fc60000010037 */
[----:B------:R-:W-:Y:S02]  /*16a50*/  IABS R4, R4 ;  /* 0x0000000400047213 */ /* 0x000fe40000000000 */
[----:B------:R-:W-:Y:S02]  /*16a60*/  FSEL R63, R15, -INF , !P5 ;  /* 0xff8000000f3f7808 */ /* 0x000fe40006800000 */
[----:B------:R1:W2:Y:S02]  /*16a70*/  I2F R6, R4 ;  /* 0x0000000400067306 */ /* 0x0002a40000201400 */
[----:B-1----:R-:W-:Y:S01]  /*16a80*/  IMAD.IADD R4, R211, 0x1, -R3 ;  /* 0x00000001d3047824 */ /* 0x002fe200078e0a03 */
[----:B------:R-:W-:Y:S01]  /*16a90*/  IADD3 R3, R0, 0x8, RZ ;  /* 0x0000000800037810 */ /* 0x000fe20007ffe0ff */
[----:B--2---:R-:W-:-:S03]  /*16aa0*/  FFMA.FTZ R13, R6, -R195, R65 ;  /* 0x800000c3060d7223 */ /* 0x004fc60000010041 */
[----:B------:R-:W-:Y:S02]  /*16ab0*/  IABS R4, R4 ;  /* 0x0000000400047213 */ /* 0x000fe40000000000 */
[C---:B------:R-:W-:Y:S02]  /*16ac0*/  ISETP.GE.AND P6, PT, R3.reuse, R210, PT ;  /* 0x000000d20300720c */ /* 0x040fe40003fc6270 */
[----:B------:R1:W2:Y:S01]  /*16ad0*/  I2F R5, R4 ;  /* 0x0000000400057306 */ /* 0x0002a20000201400 */
[C---:B------:R-:W-:Y:S02]  /*16ae0*/  ISETP.GE.AND P3, PT, R3.reuse, R209, PT ;  /* 0x000000d10300720c */ /* 0x040fe40003f66270 */
[C---:B------:R-:W-:Y:S02]  /*16af0*/  ISETP.GE.AND P4, PT, R3.reuse, R208, PT ;  /* 0x000000d00300720c */ /* 0x040fe40003f86270 */
[C---:B------:R-:W-:Y:S02]  /*16b00*/  ISETP.GE.AND P2, PT, R3.reuse, R207, PT ;  /* 0x000000cf0300720c */ /* 0x040fe40003f46270 */
[----:B------:R-:W-:-:S02]  /*16b10*/  ISETP.GE.OR P6, PT, R3, R218, !P6 ;  /* 0x000000da0300720c */ /* 0x000fc400077c6670 */
[C---:B------:R-:W-:Y:S02]  /*16b20*/  ISETP.GE.OR P3, PT, R3.reuse, R217, !P3 ;  /* 0x000000d90300720c */ /* 0x040fe40005f66670 */
[C---:B------:R-:W-:Y:S02]  /*16b30*/  ISETP.GE.OR P4, PT, R3.reuse, R216, !P4 ;  /* 0x000000d80300720c */ /* 0x040fe40006786670 */
[----:B------:R-:W-:Y:S02]  /*16b40*/  ISETP.GE.OR P2, PT, R3, R215, !P2 ;  /* 0x000000d70300720c */ /* 0x000fe40005746670 */
[----:B------:R-:W-:Y:S01]  /*16b50*/  FSEL R107, R13, -INF , !P0 ;  /* 0xff8000000d6b7808 */ /* 0x000fe20004000000 */
[----:B-1----:R-:W-:Y:S02]  /*16b60*/  IMAD.IADD R4, R213, 0x1, -R3 ;  /* 0x00000001d5047824 */ /* 0x002fe400078e0a03 */
[----:B--2---:R-:W-:-:S03]  /*16b70*/  FFMA.FTZ R10, R5, -R195, R67 ;  /* 0x800000c3050a7223 */ /* 0x004fc60000010043 */
[----:B------:R-:W-:Y:S02]  /*16b80*/  IABS R4, R4 ;  /* 0x0000000400047213 */ /* 0x000fe40000000000 */
[----:B------:R-:W-:-:S03]  /*16b90*/  FSEL R52, R10, -INF , !P1 ;  /* 0xff8000000a347808 */ /* 0x000fc60004800000 */
[----:B------:R-:W-:Y:S02]  /*16ba0*/  IMAD.MOV.U32 R5, RZ, RZ, R4 ;  /* 0x000000ffff057224 */ /* 0x000fe400078e0004 */
[----:B------:R-:W-:Y:S02]  /*16bb0*/  IMAD.IADD R4, R214, 0x1, -R3 ;  /* 0x00000001d6047824 */ /* 0x000fe400078e0a03 */
[----:B------:R-:W1:Y:S03]  /*16bc0*/  I2F R6, R5 ;  /* 0x0000000500067306 */ /* 0x000e660000201400 */
[----:B------:R-:W-:-:S05]  /*16bd0*/  IABS R4, R4 ;  /* 0x0000000400047213 */ /* 0x000fca0000000000 */
[----:B------:R2:W3:Y:S01]  /*16be0*/  I2F R5, R4 ;  /* 0x0000000400057306 */ /* 0x0004e20000201400 */
[----:B-1----:R-:W-:-:S05]  /*16bf0*/  FFMA.FTZ R9, R6, -R195, R236 ;  /* 0x800000c306097223 */ /* 0x002fca00000100ec */
[----:B------:R-:W-:Y:S01]  /*16c00*/  FSEL R58, R9, -INF , !P6 ;  /* 0xff800000093a7808 */ /* 0x000fe20007000000 */
[----:B--2---:R-:W-:Y:S02]  /*16c10*/  IMAD.IADD R4, R212, 0x1, -R3 ;  /* 0x00000001d4047824 */ /* 0x004fe400078e0a03 */
[----:B---3--:R-:W-:-:S03]  /*16c20*/  FFMA.FTZ R17, R5, -R195, R238 ;  /* 0x800000c305117223 */ /* 0x008fc600000100ee */
[----:B------:R-:W-:Y:S02]  /*16c30*/  IABS R4, R4 ;  /* 0x0000000400047213 */ /* 0x000fe40000000000 */
[----:B------:R-:W-:-:S03]  /*16c40*/  FSEL R59, R17, -INF , !P3 ;  /* 0xff800000113b7808 */ /* 0x000fc60005800000 */
[----:B------:R-:W-:Y:S02]  /*16c50*/  IMAD.MOV.U32 R5, RZ, RZ, R4 ;  /* 0x000000ffff057224 */ /* 0x000fe400078e0004 */
[----:B------:R-:W-:Y:S01]  /*16c60*/  IMAD.IADD R4, R211, 0x1, -R3 ;  /* 0x00000001d3047824 */ /* 0x000fe200078e0a03 */
[----:B------:R-:W-:-:S03]  /*16c70*/  IADD3 R3, R0, 0x9, RZ ;  /* 0x0000000900037810 */ /* 0x000fc60007ffe0ff */
[----:B------:R-:W1:Y:S01]  /*16c80*/  I2F R5, R5 ;  /* 0x0000000500057306 */ /* 0x000e620000201400 */
[----:B------:R-:W-:Y:S01]  /*16c90*/  IABS R4, R4 ;  /* 0x0000000400047213 */ /* 0x000fe20000000000 */
[----:B------:R-:W-:Y:S01]  /*16ca0*/  IMAD.IADD R6, R214, 0x1, -R3 ;  /* 0x00000001d6067824 */ /* 0x000fe200078e0a03 */
[C---:B------:R-:W-:Y:S02]  /*16cb0*/  ISETP.GE.AND P5, PT, R3.reuse, R210, PT ;  /* 0x000000d20300720c */ /* 0x040fe40003fa6270 */
[C---:B------:R-:W-:Y:S02]  /*16cc0*/  ISETP.GE.AND P0, PT, R3.reuse, R209, PT ;  /* 0x000000d10300720c */ /* 0x040fe40003f06270 */
[C---:B------:R-:W-:Y:S01]  /*16cd0*/  ISETP.GE.AND P1, PT, R3.reuse, R208, PT ;  /* 0x000000d00300720c */ /* 0x040fe20003f26270 */
[----:B------:R-:W2:Y:S01]  /*16ce0*/  I2F R4, R4 ;  /* 0x0000000400047306 */ /* 0x000ea20000201400 */
[C---:B------:R-:W-:Y:S02]  /*16cf0*/  ISETP.GE.AND P6, PT, R3.reuse, R207, PT ;  /* 0x000000cf0300720c */ /* 0x040fe40003fc6270 */
[----:B------:R-:W-:-:S02]  /*16d00*/  ISETP.GE.OR P5, PT, R3, R218, !P5 ;  /* 0x000000da0300720c */ /* 0x000fc40006fa6670 */
[C---:B------:R-:W-:Y:S02]  /*16d10*/  ISETP.GE.OR P0, PT, R3.reuse, R217, !P0 ;  /* 0x000000d90300720c */ /* 0x040fe40004706670 */
[----:B------:R-:W-:Y:S01]  /*16d20*/  ISETP.GE.OR P1, PT, R3, R216, !P1 ;  /* 0x000000d80300720c */ /* 0x000fe20004f26670 */
[----:B-1----:R-:W-:Y:S01]  /*16d30*/  FFMA.FTZ R12, R5, -R195, R240 ;  /* 0x800000c3050c7223 */ /* 0x002fe200000100f0 */
[----:B------:R-:W-:-:S04]  /*16d40*/  ISETP.GE.OR P6, PT, R3, R215, !P6 ;  /* 0x000000d70300720c */ /* 0x000fc800077c6670 */
[----:B------:R-:W-:Y:S01]  /*16d50*/  FSEL R67, R12, -INF , !P4 ;  /* 0xff8000000c437808 */ /* 0x000fe20006000000 */
[----:B--2---:R-:W-:Y:S02]  /*16d60*/  FFMA.FTZ R11, R4, -R195, R242 ;  /* 0x800000c3040b7223 */ /* 0x004fe400000100f2 */
[----:B------:R-:W-:-:S03]  /*16d70*/  IMAD.IADD R4, R213, 0x1, -R3 ;  /* 0x00000001d5047824 */ /* 0x000fc600078e0a03 */
[----:B------:R-:W-:Y:S02]  /*16d80*/  FSEL R47, R11, -INF , !P2 ;  /* 0xff8000000b2f7808 */ /* 0x000fe40005000000 */
[----:B------:R-:W-:-:S05]  /*16d90*/  IABS R4, R4 ;  /* 0x0000000400047213 */ /* 0x000fca0000000000 */
[----:B------:R-:W-:Y:S01]  /*16da0*/  IMAD.MOV.U32 R5, RZ, RZ, R4 ;  /* 0x000000ffff057224 */ /* 0x000fe200078e0004 */
[----:B------:R-:W-:Y:S01]  /*16db0*/  IABS R4, R6 ;  /* 0x0000000600047213 */ /* 0x000fe20000000000 */
[----:B------:R-:W-:-:S04]  /*16dc0*/  IMAD.IADD R6, R211, 0x1, -R3 ;  /* 0x00000001d3067824 */ /* 0x000fc800078e0a03 */
[----:B------:R-:W1:Y:S08]  /*16dd0*/  I2F R5, R5 ;  /* 0x0000000500057306 */ /* 0x000e700000201400 */
[----:B------:R-:W2:Y:S01]  /*16de0*/  I2F R4, R4 ;  /* 0x0000000400047306 */ /* 0x000ea20000201400 */
[----:B-1----:R-:W-:-:S05]  /*16df0*/  FFMA.FTZ R8, R5, -R195, R237 ;  /* 0x800000c305087223 */ /* 0x002fca00000100ed */
[----:B------:R-:W-:Y:S01]  /*16e00*/  FSEL R54, R8, -INF , !P5 ;  /* 0xff80000008367808 */ /* 0x000fe20006800000 */
[----:B--2---:R-:W-:Y:S02]  /*16e10*/  FFMA.FTZ R16, R4, -R195, R239 ;  /* 0x800000c304107223 */ /* 0x004fe400000100ef */
[----:B------:R-:W-:Y:S01]  /*16e20*/  IMAD.IADD R4, R212, 0x1, -R3 ;  /* 0x00000001d4047824 */ /* 0x000fe200078e0a03 */
[----:B------:R-:W-:Y:S02]  /*16e30*/  IADD3 R3, R0, 0x10, RZ ;  /* 0x0000001000037810 */ /* 0x000fe40007ffe0ff */
[----:B------:R-:W-:Y:S02]  /*16e40*/  FSEL R57, R16, -INF , !P0 ;  /* 0xff80000010397808 */ /* 0x000fe40004000000 */
[----:B------:R-:W-:Y:S02]  /*16e50*/  IABS R4, R4 ;  /* 0x0000000400047213 */ /* 0x000fe40000000000 */
[----:B------:R-:W-:-:S02]  /*16e60*/  ISETP.GE.AND P3, PT, R3, R210, PT ;  /* 0x000000d20300720c */ /* 0x000fc40003f66270 */
[C---:B------:R-:W-:Y:S01]  /*16e70*/  ISETP.GE.AND P4, PT, R3.reuse, R209, PT ;  /* 0x000000d10300720c */ /* 0x040fe20003f86270 */
[----:B------:R-:W-:Y:S01]  /*16e80*/  IMAD.MOV.U32 R5, RZ, RZ, R4 ;  /* 0x000000ffff057224 */ /* 0x000fe200078e0004 */
[----:B------:R-:W-:Y:S01]  /*16e90*/  IABS R4, R6 ;  /* 0x0000000600047213 */ /* 0x000fe20000000000 */
[----:B------:R-:W-:Y:S01]  /*16ea0*/  IMAD.IADD R6, R214, 0x1, -R3 ;  /* 0x00000001d6067824 */ /* 0x000fe200078e0a03 */
[C---:B------:R-:W-:Y:S02]  /*16eb0*/  ISETP.GE.AND P2, PT, R3.reuse, R208, PT ;  /* 0x000000d00300720c */ /* 0x040fe40003f46270 */
[C---:B------:R-:W-:Y:S01]  /*16ec0*/  ISETP.GE.AND P5, PT, R3.reuse, R207, PT ;  /* 0x000000cf0300720c */ /* 0x040fe20003fa6270 */
[----:B------:R-:W1:Y:S01]  /*16ed0*/  I2F R5, R5 ;  /* 0x0000000500057306 */ /* 0x000e620000201400 */
[C---:B------:R-:W-:Y:S02]  /*16ee0*/  ISETP.GE.OR P3, PT, R3.reuse, R218, !P3 ;  /* 0x000000da0300720c */ /* 0x040fe40005f66670 */
[----:B------:R-:W-:-:S02]  /*16ef0*/  ISETP.GE.OR P4, PT, R3, R217, !P4 ;  /* 0x000000d90300720c */ /* 0x000fc40006786670 */
[C---:B------:R-:W-:Y:S02]  /*16f00*/  ISETP.GE.OR P2, PT, R3.reuse, R216, !P2 ;  /* 0x000000d80300720c */ /* 0x040fe40005746670 */
[----:B------:R-:W-:Y:S01]  /*16f10*/  ISETP.GE.OR P5, PT, R3, R215, !P5 ;  /* 0x000000d70300720c */ /* 0x000fe20006fa6670 */
[----:B------:R-:W2:Y:S01]  /*16f20*/  I2F R4, R4 ;  /* 0x0000000400047306 */ /* 0x000ea20000201400 */
[----:B-1----:R-:W-:-:S05]  /*16f30*/  FFMA.FTZ R13, R5, -R195, R241 ;  /* 0x800000c3050d7223 */ /* 0x002fca00000100f1 */
        /* <DEDUP_REMOVED lines=30> */
[----:B-1----:R-:W-:-:S09]  /*17120*/  FFMA.FTZ R12, R5, -R195, R220 ;  /* 0x800000c3050c7223 */ /* 0x002fd200000100dc */
[----:B------:R-:W-:Y:S02]  /*17130*/  @P6 LOP3.LUT R2, R2, 0x10, RZ, 0xfc, !PT ;  /* 0x0000001002026812 */ /* 0x000fe400078efcff */
[----:B------:R-:W-:Y:S02]  /*17140*/  FSEL R62, R12, -INF , !P2 ;  /* 0xff8000000c3e7808 */ /* 0x000fe40005000000 */
[----:B------:R-:W-:Y:S01]  /*17150*/  LOP3.LUT R2, R2, 0xfffffff7, RZ, 0xc0, !PT ;  /* 0xfffffff702027812 */ /* 0x000fe200078ec0ff */
        /* <DEDUP_REMOVED lines=30> */
[----:B------:R-:W-:-:S04]  /*17340*/  @P5 LOP3.LUT R2, R2, 0x8, RZ, 0xfc, !PT ;  /* 0x0000000802025812 */ /* 0x000fc800078efcff */
        /* <DEDUP_REMOVED lines=55> */
[C---:B------:R-:W-:Y:S01]  /*176c0*/  ISETP.GE.OR P0, PT, R3.reuse, R218, !P0 ;  /* 0x000000da0300720c */ /* 0x040fe20004706670 */
[----:B------:R-:W1:Y:S01]  /*176d0*/  I2F R5, R5 ;  /* 0x0000000500057306 */ /* 0x000e620000201400 */
[C---:B------:R-:W-:Y:S02]  /*176e0*/  ISETP.GE.OR P1, PT, R3.reuse, R217, !P1 ;  /* 0x000000d90300720c */ /* 0x040fe40004f26670 */
[----:B------:R-:W-:-:S05]  /*176f0*/  ISETP.GE.OR P3, PT, R3, R216, !P3 ;  /* 0x000000d80300720c */ /* 0x000fca0005f66670 */
[----:B------:R-:W2:Y:S01]  /*17700*/  I2F R4, R4 ;  /* 0x0000000400047306 */ /* 0x000ea20000201400 */
[----:B-1----:R-:W-:-:S07]  /*17710*/  FFMA.FTZ R196, R5, -R195, R177 ;  /* 0x800000c305c47223 */ /* 0x002fce00000100b1 */
[----:B------:R-:W-:-:S04]  /*17720*/  @P3 LOP3.LUT R2, R2, 0x2, RZ, 0xfc, !PT ;  /* 0x0000000202023812 */ /* 0x000fc800078efcff */
[----:B------:R-:W-:Y:S01]  /*17730*/  LOP3.LUT R2, R2, 0xfffffffe, RZ, 0xc0, !PT ;  /* 0xfffffffe02027812 */ /* 0x000fe200078ec0ff */
[----:B--2---:R-:W-:Y:S02]  /*17740*/  FFMA.FTZ R7, R4, -R195, R179 ;  /* 0x800000c304077223 */ /* 0x004fe400000100b3 */
[----:B------:R-:W-:-:S03]  /*17750*/  IMAD.IADD R4, R213, 0x1, -R3 ;  /* 0x00000001d5047824 */ /* 0x000fc600078e0a03 */
[----:B------:R-:W-:Y:S02]  /*17760*/  FSEL R21, R7, -INF , !P2 ;  /* 0xff80000007157808 */ /* 0x000fe40005000000 */
[----:B------:R-:W-:Y:S02]  /*17770*/  IABS R4, R4 ;  /* 0x0000000400047213 */ /* 0x000fe40000000000 */
[----:B------:R-:W-:-:S03]  /*17780*/  ISETP.GE.AND P2, PT, R3, R207, PT ;  /* 0x000000cf0300720c */ /* 0x000fc60003f46270 */
[----:B------:R-:W-:Y:S01]  /*17790*/  IMAD.MOV.U32 R5, RZ, RZ, R4 ;  /* 0x000000ffff057224 */ /* 0x000fe200078e0004 */
[----:B------:R-:W-:Y:S01]  /*177a0*/  IABS R4, R6 ;  /* 0x0000000600047213 */ /* 0x000fe20000000000 */
[----:B------:R-:W-:Y:S01]  /*177b0*/  IMAD.IADD R6, R211, 0x1, -R3 ;  /* 0x00000001d3067824 */ /* 0x000fe200078e0a03 */
[----:B------:R-:W-:-:S03]  /*177c0*/  ISETP.GE.OR P2, PT, R3, R215, !P2 ;  /* 0x000000d70300720c */ /* 0x000fc60005746670 */
        /* <DEDUP_REMOVED lines=14> */
[C---:B------:R-:W-:Y:S02]  /*178b0*/  ISETP.GE.OR P0, PT, R3.reuse, R218, !P0 ;  /* 0x000000da0300720c */ /* 0x040fe40004706670 */
[----:B------:R-:W-:Y:S01]  /*178c0*/  ISETP.GE.OR P1, PT, R3, R217, !P1 ;  /* 0x000000d90300720c */ /* 0x000fe20004f26670 */
[----:B------:R-:W1:Y:S08]  /*178d0*/  I2F R5, R5 ;  /* 0x0000000500057306 */ /* 0x000e700000201400 */
[----:B------:R-:W2:Y:S01]  /*178e0*/  I2F R4, R4 ;  /* 0x0000000400047306 */ /* 0x000ea20000201400 */
[----:B-1----:R-:W-:-:S02]  /*178f0*/  FFMA.FTZ R179, R5, -R195, R244 ;  /* 0x800000c305b37223 */ /* 0x002fc400000100f4 */
        /* <DEDUP_REMOVED lines=10> */
[----:B------:R-:W2:Y:S02]  /*179a0*/  I2F R4, R4 ;  /* 0x0000000400047306 */ /* 0x000ea40000201400 */
[----:B------:R-:W-:-:S04]  /*179b0*/  @P2 LOP3.LUT R2, R2, 0x1, RZ, 0xfc, !PT ;  /* 0x0000000102022812 */ /* 0x000fc800078efcff */
[----:B------:R-:W-:Y:S01]  /*179c0*/  LOP3.LUT R2, R2, 0xfffffdff, RZ, 0xc0, !PT ;  /* 0xfffffdff02027812 */ /* 0x000fe200078ec0ff */
[----:B-1----:R-:W-:-:S05]  /*179d0*/  FFMA.FTZ R7, R5, -R195, R185 ;  /* 0x800000c305077223 */ /* 0x002fca00000100b9 */
[----:B------:R-:W-:Y:S02]  /*179e0*/  FSEL R23, R7, -INF , !P0 ;  /* 0xff80000007177808 */ /* 0x000fe40004000000 */
[C---:B------:R-:W-:Y:S01]  /*179f0*/  ISETP.GE.AND P0, PT, R3.reuse, R207, PT ;  /* 0x000000cf0300720c */ /* 0x040fe20003f06270 */
[----:B--2---:R-:W-:Y:S02]  /*17a00*/  FFMA.FTZ R10, R4, -R195, R187 ;  /* 0x800000c3040a7223 */ /* 0x004fe400000100bb */
[----:B------:R-:W-:Y:S01]  /*17a10*/  IMAD.IADD R4, R212, 0x1, -R3 ;  /* 0x00000001d4047824 */ /* 0x000fe200078e0a03 */
[----:B------:R-:W-:Y:S02]  /*17a20*/  ISETP.GE.OR P0, PT, R3, R215, !P0 ;  /* 0x000000d70300720c */ /* 0x000fe40004706670 */
[----:B------:R-:W-:Y:S02]  /*17a30*/  IADD3 R3, R0, 0x28, RZ ;  /* 0x0000002800037810 */ /* 0x000fe40007ffe0ff */
[----:B------:R-:W-:-:S02]  /*17a40*/  IABS R4, R4 ;  /* 0x0000000400047213 */ /* 0x000fc40000000000 */
[----:B------:R-:W-:Y:S02]  /*17a50*/  FSEL R39, R10, -INF , !P1 ;  /* 0xff8000000a277808 */ /* 0x000fe40004800000 */
[C---:B------:R-:W-:Y:S01]  /*17a60*/  ISETP.GE.AND P1, PT, R3.reuse, R210, PT ;  /* 0x000000d20300720c */ /* 0x040fe20003f26270 */
[----:B------:R-:W-:Y:S01]  /*17a70*/  IMAD.MOV.U32 R5, RZ, RZ, R4 ;  /* 0x000000ffff057224 */ /* 0x000fe200078e0004 */
[----:B------:R-:W-:Y:S01]  /*17a80*/  IABS R4, R6 ;  /* 0x0000000600047213 */ /* 0x000fe20000000000 */
[----:B------:R-:W-:Y:S01]  /*17a90*/  IMAD.IADD R6, R214, 0x1, -R3 ;  /* 0x00000001d6067824 */ /* 0x000fe200078e0a03 */
[C---:B------:R-:W-:Y:S02]  /*17aa0*/  ISETP.GE.AND P6, PT, R3.reuse, R208, PT ;  /* 0x000000d00300720c */ /* 0x040fe40003fc6270 */
[C---:B------:R-:W-:Y:S01]  /*17ab0*/  ISETP.GE.OR P1, PT, R3.reuse, R218, !P1 ;  /* 0x000000da0300720c */ /* 0x040fe20004f26670 */
[----:B------:R-:W1:Y:S01]  /*17ac0*/  I2F R5, R5 ;  /* 0x0000000500057306 */ /* 0x000e620000201400 */
[----:B------:R-:W-:-:S07]  /*17ad0*/  ISETP.GE.OR P6, PT, R3, R216, !P6 ;  /* 0x000000d80300720c */ /* 0x000fce00077c6670 */
[----:B------:R-:W2:Y:S06]  /*17ae0*/  I2F R4, R4 ;  /* 0x0000000400047306 */ /* 0x000eac0000201400 */
[----:B------:R-:W-:Y:S01]  /*17af0*/  @P6 LOP3.LUT R2, R2, 0x200, RZ, 0xfc, !PT ;  /* 0x0000020002026812 */ /* 0x000fe200078efcff */
[-C--:B-1----:R-:W-:Y:S02]  /*17b00*/  FFMA.FTZ R181, R5, -R195.reuse, R245 ;  /* 0x800000c305b57223 */ /* 0x082fe400000100f5 */
        /* <DEDUP_REMOVED lines=14> */
[----:B------:R-:W-:-:S03]  /*17bf0*/  IMAD.IADD R4, R212, 0x1, -R3 ;  /* 0x00000001d4047824 */ /* 0x000fc600078e0a03 */
[----:B------:R-:W-:Y:S02]  /*17c00*/  FSEL R38, R7, -INF , !P0 ;  /* 0xff80000007267808 */ /* 0x000fe40004000000 */
[----:B------:R-:W-:Y:S02]  /*17c10*/  IABS R4, R4 ;  /* 0x0000000400047213 */ /* 0x000fe40000000000 */
[----:B------:R-:W-:-:S03]  /*17c20*/  ISETP.GE.AND P0, PT, R3, R207, PT ;  /* 0x000000cf0300720c */ /* 0x000fc60003f06270 */
[----:B------:R-:W-:Y:S01]  /*17c30*/  IMAD.MOV.U32 R5, RZ, RZ, R4 ;  /* 0x000000ffff057224 */ /* 0x000fe200078e0004 */
[----:B------:R-:W-:Y:S02]  /*17c40*/  IABS R4, R6 ;  /* 0x0000000600047213 */ /* 0x000fe40000000000 */
[----:B------:R-:W-:Y:S02]  /*17c50*/  ISETP.GE.OR P0, PT, R3, R215, !P0 ;  /* 0x000000d70300720c */ /* 0x000fe40004706670 */
[----:B------:R-:W-:Y:S01]  /*17c60*/  IADD3 R3, R0, 0x29, RZ ;  /* 0x0000002900037810 */ /* 0x000fe20007ffe0ff */
[----:B------:R-:W1:Y:S04]  /*17c70*/  I2F R5, R5 ;  /* 0x0000000500057306 */ /* 0x000e680000201400 */
[----:B------:R-:W-:-:S04]  /*17c80*/  IMAD.IADD R6, R214, 0x1, -R3 ;  /* 0x00000001d6067824 */ /* 0x000fc800078e0a03 */
[----:B------:R-:W2:Y:S01]  /*17c90*/  I2F R4, R4 ;  /* 0x0000000400047306 */ /* 0x000ea20000201400 */
[-C--:B-1----:R-:W-:Y:S02]  /*17ca0*/  FFMA.FTZ R110, R5, -R195.reuse, R110 ;  /* 0x800000c3056e7223 */ /* 0x082fe4000001006e */
[----:B--2---:R-:W-:Y:S02]  /*17cb0*/  FFMA.FTZ R12, R4, -R195, R64 ;  /* 0x800000c3040c7223 */ /* 0x004fe40000010040 */
[----:B------:R-:W-:-:S05]  /*17cc0*/  IMAD.IADD R4, R213, 0x1, -R3 ;  /* 0x00000001d5047824 */ /* 0x000fca00078e0a03 */
[----:B------:R-:W-:-:S05]  /*17cd0*/  IABS R4, R4 ;  /* 0x0000000400047213 */ /* 0x000fca0000000000 */
[----:B------:R-:W-:Y:S01]  /*17ce0*/  IMAD.MOV.U32 R5, RZ, RZ, R4 ;  /* 0x000000ffff057224 */ /* 0x000fe200078e0004 */
[----:B------:R-:W-:Y:S01]  /*17cf0*/  IABS R4, R6 ;  /* 0x0000000600047213 */ /* 0x000fe20000000000 */
[----:B------:R-:W-:-:S04]  /*17d00*/  IMAD.IADD R6, R211, 0x1, -R3 ;  /* 0x00000001d3067824 */ /* 0x000fc800078e0a03 */
[----:B------:R-:W1:Y:S08]  /*17d10*/  I2F R5, R5 ;  /* 0x0000000500057306 */ /* 0x000e700000201400 */
[----:B------:R-:W2:Y:S01]  /*17d20*/  I2F R4, R4 ;  /* 0x0000000400047306 */ /* 0x000ea20000201400 */
[-C--:B-1----:R-:W-:Y:S02]  /*17d30*/  FFMA.FTZ R9, R5, -R195.reuse, R249 ;  /* 0x800000c305097223 */ /* 0x082fe400000100f9 */
[----:B--2---:R-:W-:-:S02]  /*17d40*/  FFMA.FTZ R7, R4, -R195, R251 ;  /* 0x800000c304077223 */ /* 0x004fc400000100fb */
[----:B------:R-:W-:-:S05]  /*17d50*/  IMAD.IADD R4, R212, 0x1, -R3 ;  /* 0x00000001d4047824 */ /* 0x000fca00078e0a03 */
[----:B------:R-:W-:-:S05]  /*17d60*/  IABS R4, R4 ;  /* 0x0000000400047213 */ /* 0x000fca0000000000 */
[----:B------:R-:W-:Y:S01]  /*17d70*/  IMAD.MOV.U32 R5, RZ, RZ, R4 ;  /* 0x000000ffff057224 */ /* 0x000fe200078e0004 */
[----:B------:R-:W-:-:S05]  /*17d80*/  IABS R4, R6 ;  /* 0x0000000600047213 */ /* 0x000fca0000000000 */
[----:B------:R-:W1:Y:S08]  /*17d90*/  I2F R5, R5 ;  /* 0x0000000500057306 */ /* 0x000e700000201400 */
[----:B------:R-:W2:Y:S01]  /*17da0*/  I2F R4, R4 ;  /* 0x0000000400047306 */ /* 0x000ea20000201400 */
[----:B------:R-:W-:Y:S02]  /*17db0*/  IADD3 R6, R0, 0x30, RZ ;  /* 0x0000003000067810 */ /* 0x000fe40007ffe0ff */
[----:B------:R-:W-:Y:S01]  /*17dc0*/  FSEL R12, R12, -INF , !P0 ;  /* 0xff8000000c0c7808 */ /* 0x000fe20004000000 */
[----:B-1----:R-:W-:-:S02]  /*17dd0*/  FFMA.FTZ R100, R5, -R195, R189 ;  /* 0x800000c305647223 */ /* 0x002fc400000100bd */
[----:B--2---:R-:W-:Y:S02]  /*17de0*/  FFMA.FTZ R11, R4, -R195, R192 ;  /* 0x800000c3040b7223 */ /* 0x004fe400000100c0 */
[----:B------:R-:W-:Y:S02]  /*17df0*/  IMAD.MOV.U32 R192, RZ, RZ, R193 ;  /* 0x000000ffffc07224 */ /* 0x000fe400078e00c1 */
[----:B------:R-:W-:Y:S02]  /*17e00*/  IMAD.MOV.U32 R193, RZ, RZ, R234 ;  /* 0x000000ffffc17224 */ /* 0x000fe400078e00ea */
[----:B------:R-:W2:Y:S01]  /*17e10*/  LDL R234, [R1+0x1c] ;  /* 0x00001c0001ea7983 */ /* 0x000ea20000100800 */
[----:B------:R-:W-:Y:S01]  /*17e20*/  IMAD.IADD R4, R213, 0x1, -R6 ;  /* 0x00000001d5047824 */ /* 0x000fe200078e0a06 */
[----:B------:R-:W-:Y:S02]  /*17e30*/  ISETP.GE.AND P0, PT, R3, R210, PT ;  /* 0x000000d20300720c */ /* 0x000fe40003f06270 */
[----:B------:R-:W-:Y:S01]  /*17e40*/  IADD3 R5, R0, 0x31, RZ ;  /* 0x0000003100057810 */ /* 0x000fe20007ffe0ff */
[----:B------:R-:W-:Y:S01]  /*17e50*/  STL [R1+0x22c], R213 ;  /* 0x00022cd501007387 */ /* 0x000fe20000100800 */
[----:B------:R-:W-:-:S02]  /*17e60*/  IABS R4, R4 ;  /* 0x0000000400047213 */ /* 0x000fc40000000000 */
[C---:B------:R-:W-:Y:S01]  /*17e70*/  ISETP.GE.OR P0, PT, R3.reuse, R218, !P0 ;  /* 0x000000da0300720c */ /* 0x040fe20004706670 */
[----:B------:R-:W-:Y:S01]  /*17e80*/  STL [R1+0x238], R218 ;  /* 0x000238da01007387 */ /* 0x000fe20000100800 */
[----:B------:R-:W-:Y:S02]  /*17e90*/  ISETP.GE.AND P5, PT, R3, R208, PT ;  /* 0x000000d00300720c */ /* 0x000fe40003fa6270 */
[----:B------:R-:W1:Y:S01]  /*17ea0*/  I2F R4, R4 ;  /* 0x0000000400047306 */ /* 0x000e620000201400 */
[----:B------:R-:W-:Y:S01]  /*17eb0*/  FSEL R17, R9, -INF , !P0 ;  /* 0xff80000009117808 */ /* 0x000fe20004000000 */
[----:B------:R-:W-:Y:S01]  /*17ec0*/  STL.64 [R1+0x230], R210 ;  /* 0x000230d201007387 */ /* 0x000fe20000100a00 */
[C---:B------:R-:W-:Y:S02]  /*17ed0*/  ISETP.GE.AND P0, PT, R3.reuse, R209, PT ;  /* 0x000000d10300720c */ /* 0x040fe40003f06270 */
[C---:B------:R-:W-:Y:S01]  /*17ee0*/  ISETP.GE.OR P5, PT, R3.reuse, R216, !P5 ;  /* 0x000000d80300720c */ /* 0x040fe20006fa6670 */
[----:B------:R-:W-:Y:S01]  /*17ef0*/  STL [R1+0x23c], R207 ;  /* 0x00023ccf01007387 */ /* 0x000fe20000100800 */
[----:B------:R-:W-:-:S02]  /*17f00*/  ISETP.GE.OR P0, PT, R3, R217, !P0 ;  /* 0x000000d90300720c */ /* 0x000fc40004706670 */
[----:B------:R-:W-:Y:S01]  /*17f10*/  LOP3.LUT R2, R2, 0xfffffbff, RZ, 0xc0, !PT ;  /* 0xfffffbff02027812 */ /* 0x000fe200078ec0ff */
[----:B------:R-:W-:Y:S01]  /*17f20*/  STL [R1+0x240], R215 ;  /* 0x000240d701007387 */ /* 0x000fe20000100800 */
[CC--:B------:R-:W-:Y:S02]  /*17f30*/  ISETP.GE.AND P4, PT, R6.reuse, R208.reuse, PT ;  /* 0x000000d00600720c */ /* 0x0c0fe40003f86270 */
[C---:B------:R-:W-:Y:S02]  /*17f40*/  ISETP.GE.AND P3, PT, R5.reuse, R208, PT ;  /* 0x000000d00500720c */ /* 0x040fe40003f66270 */
[-C--:B------:R-:W-:Y:S01]  /*17f50*/  ISETP.GE.OR P4, PT, R6, R216.reuse, !P4 ;  /* 0x000000d80600720c */ /* 0x080fe20006786670 */
[----:B-1----:R-:W-:Y:S01]  /*17f60*/  FFMA.FTZ R8, R4, -R195, R191 ;  /* 0x800000c304087223 */ /* 0x002fe200000100bf */
[----:B------:R-:W-:Y:S01]  /*17f70*/  ISETP.GE.OR P3, PT, R5, R216, !P3 ;  /* 0x000000d80500720c */ /* 0x000fe20005f66670 */
[----:B------:R-:W-:Y:S01]  /*17f80*/  IMAD.IADD R4, R211, 0x1, -R6 ;  /* 0x00000001d3047824 */ /* 0x000fe200078e0a06 */
[----:B------:R-:W-:-:S04]  /*17f90*/  @P5 LOP3.LUT R2, R2, 0x400, RZ, 0xfc, !PT ;  /* 0x0000040002025812 */ /* 0x000fc800078efcff */
[----:B------:R-:W-:Y:S02]  /*17fa0*/  IABS R4, R4 ;  /* 0x0000000400047213 */ /* 0x000fe40000000000 */
[----:B------:R-:W-:-:S04]  /*17fb0*/  LOP3.LUT R2, R2, 0xfffffeff, RZ, 0xc0, !PT ;  /* 0xfffffeff02027812 */ /* 0x000fc800078ec0ff */
[----:B------:R-:W1:Y:S02]  /*17fc0*/  I2F R4, R4 ;  /* 0x0000000400047306 */ /* 0x000e640000201400 */
[----:B-1----:R-:W-:Y:S01]  /*17fd0*/  FFMA.FTZ R10, R4, -R195, R24 ;  /* 0x800000c3040a7223 */ /* 0x002fe20000010018 */
[----:B------:R-:W-:Y:S01]  /*17fe0*/  FSEL R24, R7, -INF , !P0 ;  /* 0xff80000007187808 */ /* 0x000fe20004000000 */
[----:B------:R-:W-:Y:S01]  /*17ff0*/  IMAD.IADD R4, R213, 0x1, -R5 ;  /* 0x00000001d5047824 */ /* 0x000fe200078e0a05 */
[----:B------:R-:W-:-:S04]  /*18000*/  ISETP.GE.AND P0, PT, R3, R207, PT ;  /* 0x000000cf0300720c */ /* 0x000fc80003f06270 */
[----:B------:R-:W-:Y:S02]  /*18010*/  IABS R4, R4 ;  /* 0x0000000400047213 */ /* 0x000fe40000000000 */
[----:B------:R-:W-:Y:S01]  /*18020*/  ISETP.GE.OR P0, PT, R3, R215, !P0 ;  /* 0x000000d70300720c */ /* 0x000fe20004706670 */
[----:B------:R-:W-:-:S03]  /*18030*/  IMAD.IADD R3, R214, 0x1, -R6 ;  /* 0x00000001d6037824 */ /* 0x000fc600078e0a06 */
[----:B------:R-:W1:Y:S01]  /*18040*/  I2F R4, R4 ;  /* 0x0000000400047306 */ /* 0x000e620000201400 */
[----:B------:R-:W-:Y:S02]  /*18050*/  FSEL R11, R11, -INF , !P0 ;  /* 0xff8000000b0b7808 */ /* 0x000fe40004000000 */
[----:B------:R-:W-:Y:S02]  /*18060*/  IABS R3, R3 ;  /* 0x0000000300037213 */ /* 0x000fe40000000000 */
[----:B------:R-:W-:-:S04]  /*18070*/  ISETP.GE.AND P0, PT, R6, R210, PT ;  /* 0x000000d20600720c */ /* 0x000fc80003f06270 */
[----:B------:R-:W3:Y:S01]  /*18080*/  I2F R3, R3 ;  /* 0x0000000300037306 */ /* 0x000ee20000201400 */
[----:B------:R-:W-:-:S04]  /*18090*/  ISETP.GE.OR P0, PT, R6, R218, !P0 ;  /* 0x000000da0600720c */ /* 0x000fc80004706670 */
[----:B------:R-:W-:Y:S01]  /*180a0*/  FSEL R16, R8, -INF , !P0 ;  /* 0xff80000008107808 */ /* 0x000fe20004000000 */
[----:B-1----:R-:W-:Y:S01]  /*180b0*/  FFMA.FTZ R7, R4, -R195, R192 ;  /* 0x800000c304077223 */ /* 0x002fe200000100c0 */
[----:B------:R-:W-:Y:S01]  /*180c0*/  ISETP.GE.AND P0, PT, R6, R207, PT ;  /* 0x000000cf0600720c */ /* 0x000fe20003f06270 */
[----:B------:R-:W-:-:S03]  /*180d0*/  IMAD.IADD R4, R211, 0x1, -R5 ;  /* 0x00000001d3047824 */ /* 0x000fc600078e0a05 */
[----:B------:R-:W-:Y:S02]  /*180e0*/  ISETP.GE.OR P0, PT, R6, R215, !P0 ;  /* 0x000000d70600720c */ /* 0x000fe40004706670 */
[----:B------:R-:W-:Y:S01]  /*180f0*/  IABS R4, R4 ;  /* 0x0000000400047213 */ /* 0x000fe20000000000 */
[----:B---3--:R-:W-:Y:S01]  /*18100*/  FFMA.FTZ R45, R3, -R195, R45 ;  /* 0x800000c3032d7223 */ /* 0x008fe2000001002d */
[----:B------:R-:W-:Y:S01]  /*18110*/  FSEL R10, R10, -INF , !P0 ;  /* 0xff8000000a0a7808 */ /* 0x000fe20004000000 */
[----:B------:R-:W-:Y:S01]  /*18120*/  IMAD.IADD R3, R212, 0x1, -R6 ;  /* 0x00000001d4037824 */ /* 0x000fe200078e0a06 */
[----:B------:R-:W-:Y:S02]  /*18130*/  ISETP.GE.AND P0, PT, R5, R210, PT ;  /* 0x000000d20500720c */ /* 0x000fe40003f06270 */
[----:B------:R-:W1:Y:S02]  /*18140*/  I2F R4, R4 ;  /* 0x0000000400047306 */ /* 0x000e640000201400 */
[----:B------:R-:W-:-:S02]  /*18150*/  IABS R3, R3 ;  /* 0x0000000300037213 */ /* 0x000fc40000000000 */
[----:B------:R-:W-:-:S04]  /*18160*/  ISETP.GE.OR P0, PT, R5, R218, !P0 ;  /* 0x000000da0500720c */ /* 0x000fc80004706670 */
[----:B------:R-:W3:Y:S01]  /*18170*/  I2F R3, R3 ;  /* 0x0000000300037306 */ /* 0x000ee20000201400 */
[----:B------:R-:W-:Y:S02]  /*18180*/  FSEL R15, R7, -INF , !P0 ;  /* 0xff800000070f7808 */ /* 0x000fe40004000000 */
[----:B------:R-:W-:Y:S01]  /*18190*/  ISETP.GE.AND P0, PT, R5, R207, PT ;  /* 0x000000cf0500720c */ /* 0x000fe20003f06270 */
[----:B-1----:R-:W-:-:S03]  /*181a0*/  FFMA.FTZ R4, R4, -R195, R193 ;  /* 0x800000c304047223 */ /* 0x002fc600000100c1 */
[----:B------:R-:W-:-:S04]  /*181b0*/  ISETP.GE.OR P0, PT, R5, R215, !P0 ;  /* 0x000000d70500720c */ /* 0x000fc80004706670 */
[----:B------:R-:W-:Y:S02]  /*181c0*/  FSEL R9, R4, -INF , !P0 ;  /* 0xff80000004097808 */ /* 0x000fe40004000000 */
[----:B------:R-:W-:Y:S01]  /*181d0*/  IADD3 R4, R0, 0x38, RZ ;  /* 0x0000003800047810 */ /* 0x000fe20007ffe0ff */
[----:B---3--:R-:W-:-:S03]  /*181e0*/  FFMA.FTZ R64, R3, -R195, R198 ;  /* 0x800000c303407223 */ /* 0x008fc600000100c6 */
[----:B------:R-:W-:Y:S01]  /*181f0*/  ISETP.GE.AND P0, PT, R4, R210, PT ;  /* 0x000000d20400720c */ /* 0x000fe20003f06270 */
[----:B------:R-:W-:-:S03]  /*18200*/  IMAD.IADD R3, R213, 0x1, -R4 ;  /* 0x00000001d5037824 */ /* 0x000fc600078e0a04 */
[----:B------:R-:W-:Y:S02]  /*18210*/  ISETP.GE.OR P0, PT, R4, R218, !P0 ;  /* 0x000000da0400720c */ /* 0x000fe40004706670 */
[----:B------:R-:W-:-:S06]  /*18220*/  IABS R3, R3 ;  /* 0x0000000300037213 */ /* 0x000fcc0000000000 */
[----:B------:R-:W1:Y:S02]  /*18230*/  I2F R3, R3 ;  /* 0x0000000300037306 */ /* 0x000e640000201400 */
[----:B-1----:R-:W-:-:S05]  /*18240*/  FFMA.FTZ R3, R3, -R195, R200 ;  /* 0x800000c303037223 */ /* 0x002fca00000100c8 */
[----:B------:R-:W-:Y:S01]  /*18250*/  FSEL R14, R3, -INF , !P0 ;  /* 0xff800000030e7808 */ /* 0x000fe20004000000 */
[----:B------:R-:W-:Y:S01]  /*18260*/  IMAD.IADD R3, R211, 0x1, -R4 ;  /* 0x00000001d3037824 */ /* 0x000fe200078e0a04 */
[----:B------:R-:W-:-:S04]  /*18270*/  ISETP.GE.AND P0, PT, R4, R207, PT ;  /* 0x000000cf0400720c */ /* 0x000fc80003f06270 */
[----:B------:R-:W-:Y:S02]  /*18280*/  IABS R3, R3 ;  /* 0x0000000300037213 */ /* 0x000fe40000000000 */
[----:B------:R-:W-:-:S04]  /*18290*/  ISETP.GE.OR P0, PT, R4, R215, !P0 ;  /* 0x000000d70400720c */ /* 0x000fc80004706670 */
[----:B------:R-:W1:Y:S02]  /*182a0*/  I2F R3, R3 ;  /* 0x0000000300037306 */ /* 0x000e640000201400 */
[----:B-1----:R-:W-:-:S05]  /*182b0*/  FFMA.FTZ R3, R3, -R195, R235 ;  /* 0x800000c303037223 */ /* 0x002fca00000100eb */
[----:B------:R-:W-:Y:S02]  /*182c0*/  FSEL R8, R3, -INF , !P0 ;  /* 0xff80000003087808 */ /* 0x000fe40004000000 */
[----:B------:R-:W-:-:S04]  /*182d0*/  IADD3 R3, R0, 0x39, RZ ;  /* 0x0000003900037810 */ /* 0x000fc80007ffe0ff */
        /* <DEDUP_REMOVED lines=13> */
[----:B------:R-:W-:Y:S01]  /*183b0*/  FSEL R7, R0, -INF , !P0 ;  /* 0xff80000000077808 */ /* 0x000fe20004000000 */
[----:B------:R-:W-:Y:S01]  /*183c0*/  IMAD.IADD R0, R214, 0x1, -R5 ;  /* 0x00000001d6007824 */ /* 0x000fe200078e0a05 */
[----:B------:R-:W-:-:S04]  /*183d0*/  ISETP.GE.AND P0, PT, R6, R209, PT ;  /* 0x000000d10600720c */ /* 0x000fc80003f06270 */
[----:B------:R-:W-:Y:S02]  /*183e0*/  IABS R0, R0 ;  /* 0x0000000000007213 */ /* 0x000fe40000000000 */
[----:B------:R-:W-:-:S04]  /*183f0*/  ISETP.GE.OR P0, PT, R6, R217, !P0 ;  /* 0x000000d90600720c */ /* 0x000fc80004706670 */
[----:B------:R-:W1:Y:S09]  /*18400*/  I2F R0, R0 ;  /* 0x0000000000007306 */ /* 0x000e720000201400 */
[----:B------:R-:W-:Y:S02]  /*18410*/  @P0 LOP3.LUT R2, R2, 0x100, RZ, 0xfc, !PT ;  /* 0x0000010002020812 */ /* 0x000fe400078efcff */
[----:B------:R-:W-:-:S02]  /*18420*/  ISETP.GE.AND P0, PT, R5, R209, PT ;  /* 0x000000d10500720c */ /* 0x000fc40003f06270 */
[----:B------:R-:W-:Y:S01]  /*18430*/  LOP3.LUT R2, R2, 0xfffff7ff, RZ, 0xc0, !PT ;  /* 0xfffff7ff02027812 */ /* 0x000fe200078ec0ff */
[----:B-1----:R-:W-:-:S03]  /*18440*/  FFMA.FTZ R27, R0, -R195, R27 ;  /* 0x800000c3001b7223 */ /* 0x002fc6000001001b */
[----:B------:R-:W-:Y:S02]  /*18450*/  @P4 LOP3.LUT R2, R2, 0x800, RZ, 0xfc, !PT ;  /* 0x0000080002024812 */ /* 0x000fe400078efcff */
[----:B------:R-:W-:Y:S01]  /*18460*/  ISETP.GE.OR P4, PT, R5, R217, !P0 ;  /* 0x000000d90500720c */ /* 0x000fe20004786670 */
[----:B------:R-:W-:Y:S01]  /*18470*/  IMAD.IADD R5, R212, 0x1, -R5 ;  /* 0x00000001d4057824 */ /* 0x000fe200078e0a05 */
[----:B------:R-:W-:Y:S02]  /*18480*/  ISETP.GE.AND P2, PT, R4, R208, PT ;  /* 0x000000d00400720c */ /* 0x000fe40003f46270 */
[----:B------:R-:W-:Y:S02]  /*18490*/  FMNMX.FTZ R102, R252, R61, !PT ;  /* 0x0000003dfc667209 */ /* 0x000fe40007810000 */
[----:B--2---:R-:W-:Y:S02]  /*184a0*/  FMNMX.FTZ R0, R234, R56, !PT ;  /* 0x00000038ea007209 */ /* 0x004fe40007810000 */
[----:B------:R-:W-:-:S02]  /*184b0*/  IABS R5, R5 ;  /* 0x0000000500057213 */ /* 0x000fc40000000000 */
[----:B------:R-:W-:Y:S02]  /*184c0*/  FMNMX.FTZ R0, R52, R0, !PT ;  /* 0x0000000034007209 */ /* 0x000fe40007810000 */
[----:B------:R-:W-:Y:S02]  /*184d0*/  ISETP.GE.AND P1, PT, R3, R208, PT ;  /* 0x000000d00300720c */ /* 0x000fe40003f26270 */
[----:B------:R-:W-:Y:S01]  /*184e0*/  FMNMX.FTZ R0, R47, R0, !PT ;  /* 0x000000002f007209 */ /* 0x000fe20007810000 */
[----:B------:R-:W1:Y:S01]  /*184f0*/  I2F R5, R5 ;  /* 0x0000000500057306 */ /* 0x000e620000201400 */
[----:B------:R-:W-:Y:S01]  /*18500*/  IMAD.MOV.U32 R193, RZ, RZ, R229 ;  /* 0x000000ffffc17224 */ /* 0x000fe200078e00e5 */
[----:B------:R-:W-:Y:S02]  /*18510*/  LOP3.LUT R2, R2, 0xffffefff, RZ, 0xc0, !PT ;  /* 0xffffefff02027812 */ /* 0x000fe400078ec0ff */
[----:B------:R-:W-:Y:S01]  /*18520*/  FMNMX.FTZ R0, R42, R0, !PT ;  /* 0x000000002a007209 */ /* 0x000fe20007810000 */
[----:B-1----:R-:W-:-:S03]  /*18530*/  FFMA.FTZ R55, R5, -R195, R183 ;  /* 0x800000c305377223 */ /* 0x002fc600000100b7 */
[----:B------:R-:W-:Y:S01]  /*18540*/  FMNMX.FTZ R0, R37, R0, !PT ;  /* 0x0000000025007209 */ /* 0x000fe20007810000 */
[----:B------:R-:W2:Y:S01]  /*18550*/  LDL.LU R183, [R1+0x84] ;  /* 0x0000840001b77983 */ /* 0x000ea20000300800 */
[----:B------:R-:W-:Y:S02]  /*18560*/  ISETP.GE.AND P0, PT, R4, R209, PT ;  /* 0x000000d10400720c */ /* 0x000fe40003f06270 */
[----:B------:R-:W-:Y:S02]  /*18570*/  FMNMX.FTZ R0, R26, R0, !PT ;  /* 0x000000001a007209 */ /* 0x000fe40007810000 */
[----:B------:R-:W-:Y:S02]  /*18580*/  ISETP.GE.OR P2, PT, R4, R216, !P2 ;  /* 0x000000d80400720c */ /* 0x000fe40005746670 */
[----:B------:R-:W-:Y:S02]  /*18590*/  FMNMX.FTZ R0, R22, R0, !PT ;  /* 0x0000000016007209 */ /* 0x000fe40007810000 */
[----:B------:R-:W-:-:S02]  /*185a0*/  FMNMX.FTZ R102, R60, R102, !PT ;  /* 0x000000663c667209 */ /* 0x000fc40007810000 */
[----:B------:R-:W-:Y:S02]  /*185b0*/  FMNMX.FTZ R0, R21, R0, !PT ;  /* 0x0000000015007209 */ /* 0x000fe40007810000 */
[----:B------:R-:W-:Y:S02]  /*185c0*/  ISETP.GE.OR P1, PT, R3, R216, !P1 ;  /* 0x000000d80300720c */ /* 0x000fe40004f26670 */
[----:B------:R-:W-:Y:S01]  /*185d0*/  FMNMX.FTZ R0, R19, R0, !PT ;  /* 0x0000000013007209 */ /* 0x000fe20007810000 */
[----:B------:R-:W-:Y:S01]  /*185e0*/  IMAD.MOV.U32 R200, RZ, RZ, R104 ;  /* 0x000000ffffc87224 */ /* 0x000fe200078e0068 */
[----:B------:R-:W-:Y:S02]  /*185f0*/  @P3 LOP3.LUT R2, R2, 0x1000, RZ, 0xfc, !PT ;  /* 0x0000100002023812 */ /* 0x000fe400078efcff */
[----:B------:R-:W-:Y:S01]  /*18600*/  FMNMX.FTZ R5, R18, R0, !PT ;  /* 0x0000000012057209 */ /* 0x000fe20007810000 */
[----:B------:R-:W-:Y:S01]  /*18610*/  IMAD.IADD R0, R214, 0x1, -R4 ;  /* 0x00000001d6007824 */ /* 0x000fe200078e0a04 */
[----:B------:R-:W-:Y:S01]  /*18620*/  STL [R1+0x248], R108 ;  /* 0x0002486c01007387 */ /* 0x000fe20000100800 */
[----:B------:R-:W-:-:S02]  /*18630*/  ISETP.GE.OR P5, PT, R4, R217, !P0 ;  /* 0x000000d90400720c */ /* 0x000fc400047a6670 */
[----:B------:R-:W-:Y:S02]  /*18640*/  FMNMX.FTZ R5, R12, R5, !PT ;  /* 0x000000050c057209 */ /* 0x000fe40007810000 */
[----:B------:R-:W-:Y:S02]  /*18650*/  IABS R0, R0 ;  /* 0x0000000000007213 */ /* 0x000fe40000000000 */
[----:B------:R-:W-:Y:S02]  /*18660*/  FMNMX.FTZ R5, R11, R5, !PT ;  /* 0x000000050b057209 */ /* 0x000fe40007810000 */
[----:B------:R1:W3:Y:S01]  /*18670*/  I2F R6, R0 ;  /* 0x0000000000067306 */ /* 0x0002e20000201400 */
[----:B------:R-:W-:Y:S01]  /*18680*/  FMNMX.FTZ R102, R58, R102, !PT ;  /* 0x000000663a667209 */ /* 0x000fe20007810000 */
[----:B------:R-:W-:Y:S01]  /*18690*/  IMAD.MOV.U32 R201, RZ, RZ, R105 ;  /* 0x000000ffffc97224 */ /* 0x000fe200078e0069 */
[----:B------:R-:W-:Y:S02]  /*186a0*/  LOP3.LUT P3, RZ, R2, 0x100, RZ, 0xc0, !PT ;  /* 0x0000010002ff7812 */ /* 0x000fe4000786c0ff */
[----:B-1----:R-:W-:-:S04]  /*186b0*/  FMNMX.FTZ R0, R10, R5, !PT ;  /* 0x000000050a007209 */ /* 0x002fc80007810000 */
[----:B------:R-:W-:-:S04]  /*186c0*/  FMNMX.FTZ R0, R9, R0, !PT ;  /* 0x0000000009007209 */ /* 0x000fc80007810000 */
[----:B------:R-:W-:-:S04]  /*186d0*/  FMNMX.FTZ R0, R8, R0, !PT ;  /* 0x0000000008007209 */ /* 0x000fc80007810000 */
[----:B------:R-:W-:-:S05]  /*186e0*/  FMNMX.FTZ R0, R7, R0, !PT ;  /* 0x0000000007007209 */ /* 0x000fca0007810000 */
[----:B------:R-:W1:Y:S02]  /*186f0*/  SHFL.BFLY PT, R5, R0, 0x2, 0x1f ;  /* 0x0c401f0000057f89 */ /* 0x000e6400000e0000 */
[----:B-1----:R-:W-:Y:S02]  /*18700*/  FMNMX.FTZ R5, R0, R5, !PT ;  /* 0x0000000500057209 */ /* 0x002fe40007810000 */
[----:B------:R-:W4:Y:S04]  /*18710*/  LD.E R0, [R108.64+0xdc] ;  /* 0x0000dc046c007980 */ /* 0x000f28000c101900 */
[----:B------:R-:W1:Y:S04]  /*18720*/  SHFL.BFLY PT, R103, R5, 0x1, 0x1f ;  /* 0x0c201f0005677f89 */ /* 0x000e6800000e0000 */
[----:B------:R-:W-:Y:S04]  /*18730*/  STL [R1+0x244], R109 ;  /* 0x0002446d01007387 */ /* 0x000fe80000100800 */
[----:B------:R-:W-:Y:S04]  /*18740*/  STL [R1+0x24c], R214 ;  /* 0x00024cd601007387 */ /* 0x000fe80000100800 */
[----:B------:R-:W-:Y:S04]  /*18750*/  STL [R1+0x250], R209 ;  /* 0x000250d101007387 */ /* 0x000fe80000100800 */
[----:B------:R-:W-:Y:S04]  /*18760*/  STL [R1+0x254], R217 ;  /* 0x000254d901007387 */ /* 0x000fe80000100800 */
[----:B------:R-:W-:Y:S01]  /*18770*/  STL [R1+0x258], R208 ;  /* 0x000258d001007387 */ /* 0x000fe20000100800 */
[----:B-1----:R-:W-:-:S03]  /*18780*/  FMNMX.FTZ R103, R5, R103, !PT ;  /* 0x0000006705677209 */ /* 0x002fc60007810000 */
[----:B------:R-:W-:Y:S04]  /*18790*/  STL [R1+0x25c], R216 ;  /* 0x00025cd801007387 */ /* 0x000fe80000100800 */
[----:B------:R-:W-:Y:S04]  /*187a0*/  STL [R1+0x260], R212 ;  /* 0x000260d401007387 */ /* 0x000fe80000100800 */
[----:B------:R-:W-:Y:S04]  /*187b0*/  STL [R1+0x264], R195 ;  /* 0x000264c301007387 */ /* 0x000fe80000100800 */
[----:B------:R-:W-:Y:S04]  /*187c0*/  STL [R1+0x268], R103 ;  /* 0x0002686701007387 */ /* 0x000fe80000100800 */
[----:B------:R-:W4:Y:S04]  /*187d0*/  LDL.LU R189, [R1+0x180] ;  /* 0x0001800001bd7983 */ /* 0x000f280000300800 */
[----:B------:R-:W4:Y:S01]  /*187e0*/  LDL R191, [R1+0x10] ;  /* 0x0000100001bf7983 */ /* 0x000f220000100800 */
[----:B------:R-:W-:-:S05]  /*187f0*/  IMAD.IADD R4, R212, 0x1, -R4 ;  /* 0x00000001d4047824 */ /* 0x000fca00078e0a04 */
[----:B------:R-:W-:Y:S02]  /*18800*/  IABS R4, R4 ;  /* 0x0000000400047213 */ /* 0x000fe40000000000 */
[----:B------:R-:W-:-:S04]  /*18810*/  FMNMX.FTZ R102, R54, R102, !PT ;  /* 0x0000006636667209 */ /* 0x000fc80007810000 */
[----:B------:R-:W1:Y:S01]  /*18820*/  I2F R4, R4 ;  /* 0x0000000400047306 */ /* 0x000e620000201400 */
[----:B------:R-:W-:-:S04]  /*18830*/  FMNMX.FTZ R102, R50, R102, !PT ;  /* 0x0000006632667209 */ /* 0x000fc80007810000 */
[----:B------:R-:W-:Y:S01]  /*18840*/  FMNMX.FTZ R102, R44, R102, !PT ;  /* 0x000000662c667209 */ /* 0x000fe20007810000 */
[----:B---3--:R-:W-:-:S03]  /*18850*/  FFMA.FTZ R6, R6, -R195, R197 ;  /* 0x800000c306067223 */ /* 0x008fc600000100c5 */
[----:B------:R-:W-:Y:S01]  /*18860*/  FMNMX.FTZ R102, R41, R102, !PT ;  /* 0x0000006629667209 */ /* 0x000fe20007810000 */
[----:B------:R-:W-:-:S03]  /*18870*/  IMAD.MOV.U32 R197, RZ, RZ, R51 ;  /* 0x000000ffffc57224 */ /* 0x000fc600078e0033 */
[----:B------:R-:W-:Y:S01]  /*18880*/  FMNMX.FTZ R102, R36, R102, !PT ;  /* 0x0000006624667209 */ /* 0x000fe20007810000 */
[----:B-1----:R-:W-:Y:S02]  /*18890*/  FFMA.FTZ R51, R4, -R195, R46 ;  /* 0x800000c304337223 */ /* 0x002fe4000001002e */
[--C-:B------:R-:W-:Y:S01]  /*188a0*/  IMAD.IADD R4, R214, 0x1, -R3.reuse ;  /* 0x00000001d6047824 */ /* 0x100fe200078e0a03 */
[----:B------:R-:W-:Y:S01]  /*188b0*/  ISETP.GE.AND P0, PT, R3, R209, PT ;  /* 0x000000d10300720c */ /* 0x000fe20003f06270 */
[----:B------:R-:W-:Y:S01]  /*188c0*/  IMAD.IADD R5, R212, 0x1, -R3 ;  /* 0x00000001d4057824 */ /* 0x000fe200078e0a03 */
[----:B------:R-:W-:Y:S02]  /*188d0*/  FMNMX.FTZ R102, R25, R102, !PT ;  /* 0x0000006619667209 */ /* 0x000fe40007810000 */
[----:B------:R-:W-:Y:S02]  /*188e0*/  IABS R4, R4 ;  /* 0x0000000400047213 */ /* 0x000fe40000000000 */
[----:B------:R-:W-:-:S02]  /*188f0*/  ISETP.GE.OR P6, PT, R3, R217, !P0 ;  /* 0x000000d90300720c */ /* 0x000fc400047c6670 */
[----:B------:R-:W-:Y:S01]  /*18900*/  IABS R5, R5 ;  /* 0x0000000500057213 */ /* 0x000fe20000000000 */
[----:B------:R-:W1:Y:S01]  /*18910*/  I2F R3, R4 ;  /* 0x0000000400037306 */ /* 0x000e620000201400 */
[----:B------:R-:W-:-:S03]  /*18920*/  FMNMX.FTZ R102, R23, R102, !PT ;  /* 0x0000006617667209 */ /* 0x000fc60007810000 */
[----:B------:R-:W-:Y:S01]  /*18930*/  IMAD.MOV.U32 R46, RZ, RZ, R5 ;  /* 0x000000ffff2e7224 */ /* 0x000fe200078e0005 */
[----:B------:R-:W-:-:S04]  /*18940*/  FMNMX.FTZ R102, R20, R102, !PT ;  /* 0x0000006614667209 */ /* 0x000fc80007810000 */
[----:B------:R-:W-:Y:S01]  /*18950*/  FMNMX.FTZ R102, R17, R102, !PT ;  /* 0x0000006611667209 */ /* 0x000fe20007810000 */
[----:B------:R-:W2:Y:S03]  /*18960*/  I2F R46, R46 ;  /* 0x0000002e002e7306 */ /* 0x000ea60000201400 */
[----:B------:R-:W-:Y:S01]  /*18970*/  FMNMX.FTZ R102, R16, R102, !PT ;  /* 0x0000006610667209 */ /* 0x000fe20007810000 */
[----:B-1----:R-:W-:-:S03]  /*18980*/  FFMA.FTZ R5, R3, -R195, R197 ;  /* 0x800000c303057223 */ /* 0x002fc600000100c5 */
[----:B------:R-:W-:Y:S02]  /*18990*/  FMNMX.FTZ R102, R15, R102, !PT ;  /* 0x000000660f667209 */ /* 0x000fe40007810000 */
[----:B------:R-:W-:Y:S02]  /*189a0*/  FSETP.NEU.FTZ.AND P0, PT, R103, -INF , PT ;  /* 0xff8000006700780b */ /* 0x000fe40003f1d000 */
[----:B------:R-:W-:Y:S01]  /*189b0*/  FMNMX.FTZ R102, R14, R102, !PT ;  /* 0x000000660e667209 */ /* 0x000fe20007810000 */
[----:B------:R-:W-:-:S03]  /*189c0*/  IMAD.MOV.U32 R197, RZ, RZ, R106 ;  /* 0x000000ffffc57224 */ /* 0x000fc600078e006a */
[----:B------:R-:W-:Y:S01]  /*189d0*/  FMNMX.FTZ R102, R13, R102, !PT ;  /* 0x000000660d667209 */ /* 0x000fe20007810000 */
[----:B------:R-:W-:Y:S02]  /*189e0*/  IMAD.MOV.U32 R235, RZ, RZ, R232 ;  /* 0x000000ffffeb7224 */ /* 0x000fe400078e00e8 */
[----:B------:R-:W-:Y:S01]  /*189f0*/  IMAD.MOV.U32 R229, RZ, RZ, R233 ;  /* 0x000000ffffe57224 */ /* 0x000fe200078e00e9 */
[----:B------:R-:W-:Y:S01]  /*18a00*/  FSEL R4, R103, RZ, P0 ;  /* 0x000000ff67047208 */ /* 0x000fe20000000000 */
[----:B------:R-:W-:Y:S02]  /*18a10*/  IMAD.MOV.U32 R242, RZ, RZ, R200 ;  /* 0x000000fffff27224 */ /* 0x000fe400078e00c8 */
[----:B------:R-:W-:Y:S02]  /*18a20*/  IMAD.MOV.U32 R192, RZ, RZ, R228 ;  /* 0x000000ffffc07224 */ /* 0x000fe400078e00e4 */
[----:B------:R-:W-:Y:S02]  /*18a30*/  IMAD.MOV.U32 R200, RZ, RZ, R111 ;  /* 0x000000ffffc87224 */ /* 0x000fe400078e006f */
[----:B------:R-:W-:-:S02]  /*18a40*/  IMAD.MOV.U32 R243, RZ, RZ, R201 ;  /* 0x000000fffff37224 */ /* 0x000fc400078e00c9 */
[----:B------:R-:W-:Y:S02]  /*18a50*/  IMAD.MOV.U32 R228, RZ, RZ, R182 ;  /* 0x000000ffffe47224 */ /* 0x000fe400078e00b6 */
[----:B------:R-:W-:Y:S02]  /*18a60*/  IMAD.MOV.U32 R198, RZ, RZ, R199 ;  /* 0x000000ffffc67224 */ /* 0x000fe400078e00c7 */
[----:B--2---:R-:W-:Y:S02]  /*18a70*/  FFMA.FTZ R46, R46, -R195, R183 ;  /* 0x800000c32e2e7223 */ /* 0x004fe400000100b7 */
[----:B----4-:R-:W-:-:S05]  /*18a80*/  FMUL.FTZ R3, R0, R103 ;  /* 0x0000006700037220 */ /* 0x010fca0000410000 */
        /* <DEDUP_REMOVED lines=17> */
[----:B------:R-:W1:Y:S02]  /*18ba0*/  SHFL.BFLY PT, R3, R102, 0x2, 0x1f ;  /* 0x0c401f0066037f89 */ /* 0x000e6400000e0000 */
[----:B-1----:R-:W-:-:S05]  /*18bb0*/  FMNMX.FTZ R102, R102, R3, !PT ;  /* 0x0000000366667209 */ /* 0x002fca0007810000 */
[----:B------:R-:W1:Y:S01]  /*18bc0*/  SHFL.BFLY PT, R3, R102, 0x1, 0x1f ;  /* 0x0c201f0066037f89 */ /* 0x000e6200000e0000 */
[----:B------:R-:W-:Y:S01]  /*18bd0*/  FADD.FTZ R52, R234, -R4 ;  /* 0x80000004ea347221 */ /* 0x000fe20000010000 */
[----:B-1----:R-:W-:-:S04]  /*18be0*/  FMNMX.FTZ R102, R102, R3, !PT ;  /* 0x0000000366667209 */ /* 0x002fc80007810000 */
[----:B------:R-:W-:-:S04]  /*18bf0*/  FSETP.NEU.FTZ.AND P0, PT, R102, -INF , PT ;  /* 0xff8000006600780b */ /* 0x000fc80003f1d000 */
[----:B------:R-:W-:-:S05]  /*18c00*/  FSEL R3, R102, RZ, P0 ;  /* 0x000000ff66037208 */ /* 0x000fca0000000000 */
[----:B------:R-:W-:Y:S02]  /*18c10*/  FADD.FTZ R9, R252, -R3 ;  /* 0x80000003fc097221 */ /* 0x000fe40000010000 */
[----:B------:R-:W-:-:S05]  /*18c20*/  FMUL.FTZ R3, R0, R102 ;  /* 0x0000006600037220 */ /* 0x000fca0000410000 */
[----:B------:R-:W-:Y:S01]  /*18c30*/  FSEL R3, R3, RZ, P0 ;  /* 0x000000ff03037208 */ /* 0x000fe20000000000 */
[----:B------:R-:W-:-:S04]  /*18c40*/  IMAD.MOV.U32 R234, RZ, RZ, R197 ;  /* 0x000000ffffea7224 */ /* 0x000fc800078e00c5 */
        /* <DEDUP_REMOVED lines=31> */
[----:B------:R-:W-:Y:S01]  /*18e40*/  FSEL R8, R45, -INF , !P3 ;  /* 0xff8000002d087808 */ /* 0x000fe20005800000 */
[----:B------:R2:W-:Y:S01]  /*18e50*/  STL [R1+0x26c], R102 ;  /* 0x00026c6601007387 */ /* 0x0005e20000100800 */
[----:B------:R-:W-:Y:S02]  /*18e60*/  FSEL R7, R27, -INF , !P4 ;  /* 0xff8000001b077808 */ /* 0x000fe40006000000 */
[----:B------:R-:W-:Y:S01]  /*18e70*/  FMNMX.FTZ R4, R8, R4, !PT ;  /* 0x0000000408047209 */ /* 0x000fe20007810000 */
[-C--:B-1----:R-:W-:Y:S02]  /*18e80*/  FMUL.FTZ R240, R172, R3.reuse ;  /* 0x00000003acf07220 */ /* 0x082fe40000410000 */
[-C--:B------:R-:W-:Y:S02]  /*18e90*/  FMUL.FTZ R241, R173, R3.reuse ;  /* 0x00000003adf17220 */ /* 0x080fe40000410000 */
[----:B------:R-:W-:-:S02]  /*18ea0*/  FMUL.FTZ R244, R168, R3 ;  /* 0x00000003a8f47220 */ /* 0x000fc40000410000 */
[-C--:B------:R-:W-:Y:S01]  /*18eb0*/  FMUL.FTZ R245, R169, R3.reuse ;  /* 0x00000003a9f57220 */ /* 0x080fe20000410000 */
[----:B------:R-:W-:Y:S01]  /*18ec0*/  STL [R1+0x270], R240 ;  /* 0x000270f001007387 */ /* 0x000fe20000100800 */
[-C--:B------:R-:W-:Y:S02]  /*18ed0*/  FMUL.FTZ R248, R164, R3.reuse ;  /* 0x00000003a4f87220 */ /* 0x080fe40000410000 */
[-C--:B------:R-:W-:Y:S01]  /*18ee0*/  FMUL.FTZ R249, R165, R3.reuse ;  /* 0x00000003a5f97220 */ /* 0x080fe20000410000 */
[----:B------:R-:W-:Y:S01]  /*18ef0*/  STL [R1+0x274], R241 ;  /* 0x000274f101007387 */ /* 0x000fe20000100800 */
[-C--:B------:R-:W-:Y:S02]  /*18f00*/  FMUL.FTZ R9, R160, R3.reuse ;  /* 0x00000003a0097220 */ /* 0x080fe40000410000 */
[-C--:B--2---:R-:W-:Y:S01]  /*18f10*/  FMUL.FTZ R102, R161, R3.reuse ;  /* 0x00000003a1667220 */ /* 0x084fe20000410000 */
[----:B------:R1:W-:Y:S01]  /*18f20*/  STL [R1+0x278], R244 ;  /* 0x000278f401007387 */ /* 0x0003e20000100800 */
[----:B------:R-:W-:-:S02]  /*18f30*/  FMUL.FTZ R212, R156, R3 ;  /* 0x000000039cd47220 */ /* 0x000fc40000410000 */
[----:B------:R-:W-:Y:S01]  /*18f40*/  FMUL.FTZ R216, R157, R3 ;  /* 0x000000039dd87220 */ /* 0x000fe20000410000 */
[----:B------:R2:W-:Y:S01]  /*18f50*/  STL [R1+0x27c], R245 ;  /* 0x00027cf501007387 */ /* 0x0005e20000100800 */
[----:B------:R-:W-:-:S03]  /*18f60*/  FSEL R6, R6, -INF , !P5 ;  /* 0xff80000006067808 */ /* 0x000fc60006800000 */
[----:B------:R-:W-:Y:S01]  /*18f70*/  STL [R1+0x280], R248 ;  /* 0x000280f801007387 */ /* 0x000fe20000100800 */
[----:B------:R-:W-:-:S03]  /*18f80*/  FMNMX.FTZ R4, R7, R4, !PT ;  /* 0x0000000407047209 */ /* 0x000fc60007810000 */
[----:B------:R-:W-:Y:S04]  /*18f90*/  STL [R1+0x284], R249 ;  /* 0x000284f901007387 */ /* 0x000fe80000100800 */
[----:B------:R3:W-:Y:S01]  /*18fa0*/  STL [R1], R9 ;  /* 0x0000000901007387 */ /* 0x0007e20000100800 */
[----:B------:R-:W-:-:S03]  /*18fb0*/  FSEL R5, R5, -INF , !P6 ;  /* 0xff80000005057808 */ /* 0x000fc60007000000 */
[----:B------:R4:W-:Y:S01]  /*18fc0*/  STL [R1+0x288], R102 ;  /* 0x0002886601007387 */ /* 0x0009e20000100800 */
[----:B------:R-:W-:Y:S01]  /*18fd0*/  FMNMX.FTZ R4, R6, R4, !PT ;  /* 0x0000000406047209 */ /* 0x000fe20007810000 */
[-C--:B-1----:R-:W-:Y:S02]  /*18fe0*/  FMUL.FTZ R244, R153, R3.reuse ;  /* 0x0000000399f47220 */ /* 0x082fe40000410000 */
[----:B------:R-:W-:Y:S01]  /*18ff0*/  STL [R1+0x28c], R212 ;  /* 0x00028cd401007387 */ /* 0x000fe20000100800 */
[----:B--2---:R-:W-:-:S03]  /*19000*/  FMUL.FTZ R245, R152, R3 ;  /* 0x0000000398f57220 */ /* 0x004fc60000410000 */
[----:B------:R-:W-:Y:S04]  /*19010*/  STL [R1+0x290], R216 ;  /* 0x000290d801007387 */ /* 0x000fe80000100800 */
[----:B------:R-:W-:Y:S01]  /*19020*/  STL [R1+0x294], R245 ;  /* 0x000294f501007387 */ /* 0x000fe20000100800 */
[----:B------:R-:W-:-:S03]  /*19030*/  FMNMX.FTZ R4, R5, R4, !PT ;  /* 0x0000000405047209 */ /* 0x000fc60007810000 */
[----:B------:R1:W-:Y:S01]  /*19040*/  STL [R1+0x298], R244 ;  /* 0x000298f401007387 */ /* 0x0003e20000100800 */
[-C--:B---3--:R-:W-:Y:S02]  /*19050*/  FMUL.FTZ R9, R148, R3.reuse ;  /* 0x0000000394097220 */ /* 0x088fe40000410000 */
[----:B----4-:R-:W-:-:S03]  /*19060*/  FMUL.FTZ R102, R149, R3 ;  /* 0x0000000395667220 */ /* 0x010fc60000410000 */
[----:B------:R-:W-:Y:S01]  /*19070*/  STL [R1+0x70], R9 ;  /* 0x0000700901007387 */ /* 0x000fe20000100800 */
[----:B------:R-:W-:-:S03]  /*19080*/  FFMA.FTZ R176, R189, R3, R41 ;  /* 0x00000003bdb07223 */ /* 0x000fc60000010029 */
[----:B------:R-:W-:Y:S01]  /*19090*/  STL [R1+0x29c], R102 ;  /* 0x00029c6601007387 */ /* 0x000fe20000100800 */
[-C--:B------:R-:W-:Y:S02]  /*190a0*/  FMUL.FTZ R103, R68, R3.reuse ;  /* 0x0000000344677220 */ /* 0x080fe40000410000 */
[-C--:B------:R-:W-:Y:S02]  /*190b0*/  FMUL.FTZ R109, R80, R3.reuse ;  /* 0x00000003506d7220 */ /* 0x080fe40000410000 */
[-C--:B------:R-:W-:Y:S02]  /*190c0*/  FMUL.FTZ R108, R81, R3.reuse ;  /* 0x00000003516c7220 */ /* 0x080fe40000410000 */
[-C--:B------:R-:W-:Y:S02]  /*190d0*/  FMUL.FTZ R209, R84, R3.reuse ;  /* 0x0000000354d17220 */ /* 0x080fe40000410000 */
[-C--:B-1----:R-:W-:Y:S02]  /*190e0*/  FMUL.FTZ R244, R144, R3.reuse ;  /* 0x0000000390f47220 */ /* 0x082fe40000410000 */
[----:B------:R-:W-:-:S02]  /*190f0*/  FMUL.FTZ R245, R145, R3 ;  /* 0x0000000391f57220 */ /* 0x000fc40000410000 */
[-C--:B------:R-:W-:Y:S01]  /*19100*/  FMUL.FTZ R214, R85, R3.reuse ;  /* 0x0000000355d67220 */ /* 0x080fe20000410000 */
[----:B------:R1:W-:Y:S01]  /*19110*/  STL [R1+0x2a4], R244 ;  /* 0x0002a4f401007387 */ /* 0x0003e20000100800 */
[-C--:B------:R-:W-:Y:S02]  /*19120*/  FMUL.FTZ R215, R96, R3.reuse ;  /* 0x0000000360d77220 */ /* 0x080fe40000410000 */
[-C--:B------:R-:W-:Y:S02]  /*19130*/  FMUL.FTZ R207, R97, R3.reuse ;  /* 0x0000000361cf7220 */ /* 0x080fe40000410000 */
[----:B-1----:R-:W-:Y:S02]  /*19140*/  FMUL.FTZ R244, R69, R3 ;  /* 0x0000000345f47220 */ /* 0x002fe40000410000 */
[----:B------:R-:W1:Y:S02]  /*19150*/  SHFL.BFLY PT, R3, R4, 0x2, 0x1f ;  /* 0x0c401f0004037f89 */ /* 0x000e6400000e0000 */
[----:B-1----:R-:W-:-:S05]  /*19160*/  FMNMX.FTZ R3, R4, R3, !PT ;  /* 0x0000000304037209 */ /* 0x002fca0007810000 */
[----:B------:R-:W1:Y:S04]  /*19170*/  SHFL.BFLY PT, R4, R3, 0x1, 0x1f ;  /* 0x0c201f0003047f89 */ /* 0x000e6800000e0000 */
[----:B------:R-:W-:Y:S04]  /*19180*/  STL [R1+0x2a0], R245 ;  /* 0x0002a0f501007387 */ /* 0x000fe80000100800 */
[----:B------:R-:W-:Y:S01]  /*19190*/  STL [R1+0x2a8], R244 ;  /* 0x0002a8f401007387 */ /* 0x000fe20000100800 */
[----:B-1----:R-:W-:-:S04]  /*191a0*/  FMNMX.FTZ R101, R3, R4, !PT ;  /* 0x0000000403657209 */ /* 0x002fc80007810000 */
[----:B------:R-:W-:-:S04]  /*191b0*/  FSETP.NEU.FTZ.AND P0, PT, R101, -INF , PT ;  /* 0xff8000006500780b */ /* 0x000fc80003f1d000 */
[----:B------:R-:W-:-:S05]  /*191c0*/  FSEL R3, R101, RZ, P0 ;  /* 0x000000ff65037208 */ /* 0x000fca0000000000 */
[----:B------:R-:W-:Y:S02]  /*191d0*/  FADD.FTZ R9, R191, -R3 ;  /* 0x80000003bf097221 */ /* 0x000fe40000010000 */
[----:B------:R-:W2:Y:S04]  /*191e0*/  LDL R191, [R1+0x14] ;  /* 0x0000140001bf7983 */ /* 0x000ea80000100800 */
[----:B------:R-:W3:Y:S01]  /*191f0*/  LDL.LU R189, [R1+0x184] ;  /* 0x0001840001bd7983 */ /* 0x000ee20000300800 */
[----:B------:R-:W-:Y:S01]  /*19200*/  FMUL.FTZ R3, R0, R101 ;  /* 0x0000006500037220 */ /* 0x000fe20000410000 */
[C---:B------:R-:W-:Y:S02]  /*19210*/  LOP3.LUT P3, RZ, R2.reuse, 0x10, RZ, 0xc0, !PT ;  /* 0x0000001002ff7812 */ /* 0x040fe4000786c0ff */
[----:B------:R-:W-:-:S02]  /*19220*/  LOP3.LUT P4, RZ, R2, 0x8, RZ, 0xc0, !PT ;  /* 0x0000000802ff7812 */ /* 0x000fc4000788c0ff */
[C---:B------:R-:W-:Y:S02]  /*19230*/  LOP3.LUT P5, RZ, R2.reuse, 0x4, RZ, 0xc0, !PT ;  /* 0x0000000402ff7812 */ /* 0x040fe400078ac0ff */
[----:B------:R-:W-:Y:S02]  /*19240*/  LOP3.LUT P6, RZ, R2, 0x2, RZ, 0xc0, !PT ;  /* 0x0000000202ff7812 */ /* 0x000fe400078cc0ff */
[----:B------:R-:W-:Y:S02]  /*19250*/  FSEL R3, R3, RZ, P0 ;  /* 0x000000ff03037208 */ /* 0x000fe40000000000 */
[----:B------:R-:W-:Y:S02]  /*19260*/  FSEL R23, R206, -INF , !P3 ;  /* 0xff800000ce177808 */ /* 0x000fe40005800000 */
        /* <DEDUP_REMOVED lines=31> */
[----:B------:R-:W3:Y:S01]  /*19460*/  MUFU.EX2 R3, R3 ;  /* 0x0000000300037308 */ /* 0x000ee20000000800 */
[----:B------:R-:W-:Y:S02]  /*19470*/  FSEL R25, R51, -INF , !P2 ;  /* 0xff80000033197808 */ /* 0x000fe40005000000 */
[----:B------:R-:W-:Y:S01]  /*19480*/  FSEL R24, R46, -INF , !P1 ;  /* 0xff8000002e187808 */ /* 0x000fe20004800000 */
        /* <DEDUP_REMOVED lines=11> */
[----:B------:R-:W-:Y:S01]  /*19540*/  IMAD.MOV.U32 R243, RZ, RZ, R192 ;  /* 0x000000fffff37224 */ /* 0x000fe200078e00c0 */
[----:B--2---:R-:W-:-:S04]  /*19550*/  FMNMX.FTZ R2, R191, R180, !PT ;  /* 0x000000b4bf027209 */ /* 0x004fc80007810000 */
        /* <DEDUP_REMOVED lines=15> */
[----:B---3--:R-:W-:-:S03]  /*19650*/  FFMA.FTZ R6, R189, R3, R4 ;  /* 0x00000003bd067223 */ /* 0x008fc60000010004 */
[----:B------:R-:W-:Y:S01]  /*19660*/  FMNMX.FTZ R5, R24, R5, !PT ;  /* 0x0000000518057209 */ /* 0x000fe20007810000 */
[C---:B-1----:R-:W-:Y:S01]  /*19670*/  FADD.FTZ R27, R2.reuse, R6 ;  /* 0x00000006021b7221 */ /* 0x042fe20000010000 */
[----:B------:R-:W-:-:S03]  /*19680*/  F2FP.BF16.PACK_AB R55, R2, R4 ;  /* 0x000000040237723e */ /* 0x000fc600000010ff */
[----:B------:R-:W1:Y:S02]  /*19690*/  SHFL.BFLY PT, R2, R5, 0x2, 0x1f ;  /* 0x0c401f0005027f89 */ /* 0x000e6400000e0000 */
[----:B-1----:R-:W-:-:S05]  /*196a0*/  FMNMX.FTZ R2, R5, R2, !PT ;  /* 0x0000000205027209 */ /* 0x002fca0007810000 */
[----:B------:R-:W1:Y:S02]  /*196b0*/  SHFL.BFLY PT, R4, R2, 0x1, 0x1f ;  /* 0x0c201f0002047f89 */ /* 0x000e6400000e0000 */
[----:B-1----:R-:W-:-:S04]  /*196c0*/  FMNMX.FTZ R100, R2, R4, !PT ;  /* 0x0000000402647209 */ /* 0x002fc80007810000 */
[----:B------:R-:W-:-:S04]  /*196d0*/  FSETP.NEU.FTZ.AND P0, PT, R100, -INF , PT ;  /* 0xff8000006400780b */ /* 0x000fc80003f1d000 */
[----:B------:R-:W-:-:S05]  /*196e0*/  FSEL R2, R100, RZ, P0 ;  /* 0x000000ff64027208 */ /* 0x000fca0000000000 */
[----:B------:R-:W-:Y:S02]  /*196f0*/  FADD.FTZ R5, R191, -R2 ;  /* 0x80000002bf057221 */ /* 0x000fe40000010000 */
[----:B------:R-:W2:Y:S01]  /*19700*/  LDL.LU R191, [R1+0x40] ;  /* 0x0000400001bf7983 */ /* 0x000ea20000300800 */
[----:B------:R-:W-:-:S03]  /*19710*/  IMAD.MOV.U32 R189, RZ, RZ, R228 ;  /* 0x000000ffffbd7224 */ /* 0x000fc600078e00e4 */
[----:B------:R-:W3:Y:S04]  /*19720*/  LDL.LU.64 R210, [R1+0x138] ;  /* 0x0001380001d27983 */ /* 0x000ee80000300a00 */
[----:B------:R-:W3:Y:S04]  /*19730*/  LDL R213, [R1+0xcc] ;  /* 0x0000cc0001d57983 */ /* 0x000ee80000100800 */
[----:B------:R-:W4:Y:S04]  /*19740*/  LDL R229, [R1+0x16c] ;  /* 0x00016c0001e57983 */ /* 0x000f280000100800 */
[----:B------:R-:W3:Y:S04]  /*19750*/  LDL.LU.64 R234, [R1+0xd0] ;  /* 0x0000d00001ea7983 */ /* 0x000ee80000300a00 */
[----:B------:R-:W3:Y:S04]  /*19760*/  LDL R228, [R1+0xc4] ;  /* 0x0000c40001e47983 */ /* 0x000ee80000100800 */
[----:B------:R-:W3:Y:S04]  /*19770*/  LDL R200, [R1+0xdc] ;  /* 0x0000dc0001c87983 */ /* 0x000ee80000100800 */
[----:B------:R-:W3:Y:S04]  /*19780*/  LDL R198, [R1+0x4c] ;  /* 0x00004c0001c67983 */ /* 0x000ee80000100800 */
[----:B------:R-:W3:Y:S01]  /*19790*/  LDL.LU R192, [R1+0x128] ;  /* 0x0001280001c07983 */ /* 0x000ee20000300800 */
[----:B------:R-:W-:-:S05]  /*197a0*/  FMUL.FTZ R2, R0, R100 ;  /* 0x0000006400027220 */ /* 0x000fca0000410000 */
[----:B------:R-:W-:-:S05]  /*197b0*/  FSEL R2, R2, RZ, P0 ;  /* 0x000000ff02027208 */ /* 0x000fca0000000000 */
[----:B------:R-:W-:-:S04]  /*197c0*/  FFMA.FTZ R4, R180, R0, -R2 ;  /* 0x00000000b4047223 */ /* 0x000fc80000010802 */
[----:B------:R1:W-:Y:S01]  /*197d0*/  MUFU.EX2 R9, R4 ;  /* 0x0000000400097308 */ /* 0x0003e20000000800 */
[-CC-:B------:R-:W-:Y:S02]  /*197e0*/  FFMA.FTZ R7, R67, R0.reuse, -R2.reuse ;  /* 0x0000000043077223 */ /* 0x180fe40000010802 */
[----:B-1----:R-:W-:-:S05]  /*197f0*/  FFMA.FTZ R4, R107, R0, -R2 ;  /* 0x000000006b047223 */ /* 0x002fca0000010802 */
[----:B------:R1:W-:Y:S01]  /*19800*/  MUFU.EX2 R8, R4 ;  /* 0x0000000400087308 */ /* 0x0003e20000000800 */
[----:B------:R-:W-:Y:S02]  /*19810*/  FFMA.FTZ R6, R65, R0, -R2 ;  /* 0x0000000041067223 */ /* 0x000fe40000010802 */
[----:B-1----:R-:W-:-:S05]  /*19820*/  FMUL.FTZ R4, R0, R5 ;  /* 0x0000000500047220 */ /* 0x002fca0000410000 */
[----:B------:R-:W1:Y:S08]  /*19830*/  MUFU.EX2 R15, R11 ;  /* 0x0000000b000f7308 */ /* 0x000e700000000800 */
        /* <DEDUP_REMOVED lines=13> */
[----:B------:R-:W-:Y:S02]  /*19910*/  FFMA.FTZ R44, R24, R0, -R2 ;  /* 0x00000000182c7223 */ /* 0x000fe40000010802 */
[----:B------:R-:W-:-:S03]  /*19920*/  FMUL.FTZ R52, R0, R52 ;  /* 0x0000003400347220 */ /* 0x000fc60000410000 */
[----:B------:R1:W-:Y:S08]  /*19930*/  MUFU.EX2 R11, R36 ;  /* 0x00000024000b7308 */ /* 0x0003f00000000800 */
[----:B------:R1:W-:Y:S02]  /*19940*/  MUFU.EX2 R10, R37 ;  /* 0x00000025000a7308 */ /* 0x0003e40000000800 */
[----:B-1----:R-:W-:-:S06]  /*19950*/  FFMA.FTZ R36, R20, R0, -R2 ;  /* 0x0000000014247223 */ /* 0x002fcc0000010802 */
[----:B------:R-:W1:Y:S01]  /*19960*/  MUFU.EX2 R12, R12 ;  /* 0x0000000c000c7308 */ /* 0x000e620000000800 */
[-CC-:B------:R-:W-:Y:S02]  /*19970*/  FFMA.FTZ R20, R16, R0.reuse, -R2.reuse ;  /* 0x0000000010147223 */ /* 0x180fe40000010802 */
[----:B------:R-:W-:-:S05]  /*19980*/  FFMA.FTZ R37, R19, R0, -R2 ;  /* 0x0000000013257223 */ /* 0x000fca0000010802 */
[----:B------:R-:W-:Y:S01]  /*19990*/  MUFU.EX2 R5, R5 ;  /* 0x0000000500057308 */ /* 0x000fe20000000800 */
[----:B------:R-:W-:-:S04]  /*199a0*/  FADD.FTZ R2, R15, R27 ;  /* 0x0000001b0f027221 */ /* 0x000fc80000010000 */
[----:B------:R-:W-:-:S03]  /*199b0*/  FADD.FTZ R2, R14, R2 ;  /* 0x000000020e027221 */ /* 0x000fc60000010000 */
[----:B------:R-:W1:Y:S01]  /*199c0*/  MUFU.EX2 R16, R23 ;  /* 0x0000001700107308 */ /* 0x000e620000000800 */
[----:B------:R-:W-:Y:S01]  /*199d0*/  FADD.FTZ R2, R13, R2 ;  /* 0x000000020d027221 */ /* 0x000fe20000010000 */
[----:B------:R-:W-:-:S03]  /*199e0*/  F2FP.BF16.PACK_AB R165, R6, R7 ;  /* 0x0000000706a5723e */ /* 0x000fc600000010ff */
[----:B-1----:R-:W-:Y:S01]  /*199f0*/  FADD.FTZ R2, R12, R2 ;  /* 0x000000020c027221 */ /* 0x002fe20000010000 */
[----:B------:R-:W-:Y:S02]  /*19a00*/  F2FP.BF16.PACK_AB R164, R8, R9 ;  /* 0x0000000908a4723e */ /* 0x000fe400000010ff */
[----:B------:R-:W-:Y:S02]  /*19a10*/  F2FP.BF16.PACK_AB R179, R16, R5 ;  /* 0x0000000510b3723e */ /* 0x000fe400000010ff */
[----:B------:R-:W-:Y:S02]  /*19a20*/  F2FP.BF16.PACK_AB R51, R12, R13 ;  /* 0x0000000d0c33723e */ /* 0x000fe400000010ff */
[----:B------:R-:W-:Y:S01]  /*19a30*/  F2FP.BF16.PACK_AB R57, R10, R11 ;  /* 0x0000000b0a39723e */ /* 0x000fe200000010ff */
[----:B------:R-:W-:Y:S02]  /*19a40*/  IMAD.MOV.U32 R240, RZ, RZ, R250 ;  /* 0x000000fffff07224 */ /* 0x000fe400078e00fa */
[----:B------:R-:W-:-:S02]  /*19a50*/  IMAD.MOV.U32 R250, RZ, RZ, R242 ;  /* 0x000000fffffa7224 */ /* 0x000fc400078e00f2 */
[----:B------:R-:W-:Y:S02]  /*19a60*/  IMAD.MOV.U32 R242, RZ, RZ, R189 ;  /* 0x000000fffff27224 */ /* 0x000fe400078e00bd */
[----:B------:R-:W-:Y:S02]  /*19a70*/  IMAD.MOV.U32 R62, RZ, RZ, R247 ;  /* 0x000000ffff3e7224 */ /* 0x000fe400078e00f7 */
[----:B--2---:R-:W-:-:S04]  /*19a80*/  FFMA.FTZ R0, R191, R4, R9 ;  /* 0x00000004bf007223 */ /* 0x004fc80000010009 */
[----:B------:R-:W-:-:S04]  /*19a90*/  FADD.FTZ R0, R8, R0 ;  /* 0x0000000008007221 */ /* 0x000fc80000010000 */
[----:B------:R-:W-:-:S04]  /*19aa0*/  FADD.FTZ R0, R7, R0 ;  /* 0x0000000007007221 */ /* 0x000fc80000010000 */
[----:B------:R-:W-:-:S04]  /*19ab0*/  FADD.FTZ R0, R6, R0 ;  /* 0x0000000006007221 */ /* 0x000fc80000010000 */
[----:B------:R-:W-:Y:S02]  /*19ac0*/  FADD.FTZ R0, R5, R0 ;  /* 0x0000000005007221 */ /* 0x000fe40000010000 */
[----:B------:R-:W-:Y:S02]  /*19ad0*/  FADD.FTZ R6, R11, R2 ;  /* 0x000000020b067221 */ /* 0x000fe40000010000 */
[----:B------:R-:W-:Y:S01]  /*19ae0*/  FADD.FTZ R2, R16, R0 ;  /* 0x0000000010027221 */ /* 0x000fe20000010000 */
[----:B------:R-:W1:Y:S01]  /*19af0*/  MUFU.EX2 R8, R22 ;  /* 0x0000001600087308 */ /* 0x000e620000000800 */
[----:B---3--:R-:W-:-:S07]  /*19b00*/  IADD3 R0, R192, -0x1, RZ ;  /* 0xffffffffc0007810 */ /* 0x008fce0007ffe0ff */
[----:B------:R-:W2:Y:S01]  /*19b10*/  MUFU.EX2 R7, R21 ;  /* 0x0000001500077308 */ /* 0x000ea20000000800 */
[----:B------:R-:W-:-:S04]  /*19b20*/  LOP3.LUT R204, R251, R0, RZ, 0x3c, !PT ;  /* 0x00000000fbcc7212 */ /* 0x000fc800078e3cff */
[----:B------:R-:W-:-:S05]  /*19b30*/  LOP3.LUT R0, R204, R241, RZ, 0x3c, !PT ;  /* 0x000000f1cc007212 */ /* 0x000fca00078e3cff */
[----:B------:R-:W-:-:S04]  /*19b40*/  IMAD.WIDE.U32 R64, R0, -0x326172a9, RZ ;  /* 0xcd9e8d5700407825 */ /* 0x000fc800078e00ff */
[----:B-1----:R-:W-:Y:S01]  /*19b50*/  FADD.FTZ R2, R8, R2 ;  /* 0x0000000208027221 */ /* 0x002fe20000010000 */
[----:B------:R-:W-:Y:S01]  /*19b60*/  LOP3.LUT R0, R65, R213, R210, 0x96, !PT ;  /* 0x000000d541007212 */ /* 0x000fe200078e96d2 */
[----:B------:R-:W-:Y:S01]  /*19b70*/  FADD.FTZ R16, R10, R6 ;  /* 0x000000060a107221 */ /* 0x000fe20000010000 */
[C---:B--2---:R-:W-:Y:S01]  /*19b80*/  F2FP.BF16.PACK_AB R180, R7.reuse, R8 ;  /* 0x0000000807b4723e */ /* 0x044fe200000010ff */
[----:B------:R-:W-:Y:S01]  /*19b90*/  FADD.FTZ R17, R7, R2 ;  /* 0x0000000207117221 */ /* 0x000fe20000010000 */
[----:B----4-:R-:W-:Y:S01]  /*19ba0*/  LOP3.LUT R2, R203, R229, R64, 0x96, !PT ;  /* 0x000000e5cb027212 */ /* 0x010fe200078e9640 */
[----:B------:R-:W-:-:S04]  /*19bb0*/  IMAD.WIDE.U32 R6, R0, -0x2daee0ad, RZ ;  /* 0xd2511f5300067825 */ /* 0x000fc800078e00ff */
[----:B------:R-:W-:Y:S01]  /*19bc0*/  IMAD.WIDE.U32 R8, R2, -0x2daee0ad, RZ ;  /* 0xd2511f5302087825 */ /* 0x000fe200078e00ff */
[----:B------:R-:W-:-:S05]  /*19bd0*/  LOP3.LUT R0, R7, R228, R234, 0x96, !PT ;  /* 0x000000e407007212 */ /* 0x000fca00078e96ea */
        /* <DEDUP_REMOVED lines=19> */
[----:B------:R-:W-:Y:S02]  /*19d10*/  F2FP.BF16.PACK_AB R46, R14, R15 ;  /* 0x0000000f0e2e723e */ /* 0x000fe400000010ff */
[----:B------:R-:W-:Y:S02]  /*19d20*/  LOP3.LUT R2, R2, 0xff, RZ, 0xc0, !PT ;  /* 0x000000ff02027812 */ /* 0x000fe400078ec0ff */
[----:B------:R-:W-:Y:S02]  /*19d30*/  LOP3.LUT R14, R9, R63, R10, 0x96, !PT ;  /* 0x0000003f090e7212 */ /* 0x000fe400078e960a */
[----:B------:R-:W-:Y:S01]  /*19d40*/  SHF.R.U32.HI R0, RZ, 0x18, R0 ;  /* 0x00000018ff007819 */ /* 0x000fe20000011600 */
[----:B------:R-:W1:Y:S01]  /*19d50*/  MUFU.EX2 R9, R40 ;  /* 0x0000002800097308 */ /* 0x000e620000000800 */
[----:B------:R-:W-:-:S02]  /*19d60*/  ISETP.GE.U32.AND P5, PT, R194, R2, PT ;  /* 0x00000002c200720c */ /* 0x000fc40003fa6070 */
[----:B------:R-:W-:Y:S02]  /*19d70*/  ISETP.GE.U32.AND P0, PT, R194, R0, PT ;  /* 0x00000000c200720c */ /* 0x000fe40003f06070 */
[----:B------:R-:W-:-:S03]  /*19d80*/  LOP3.LUT R0, R6, 0xff, RZ, 0xc0, !PT ;  /* 0x000000ff06007812 */ /* 0x000fc600078ec0ff */
[----:B------:R-:W2:Y:S01]  /*19d90*/  MUFU.EX2 R2, R39 ;  /* 0x0000002700027308 */ /* 0x000ea20000000800 */
[--C-:B------:R-:W-:Y:S02]  /*19da0*/  SHF.R.U32.HI R5, RZ, 0x10, R6.reuse ;  /* 0x00000010ff057819 */ /* 0x100fe40000011606 */
[----:B------:R-:W-:Y:S02]  /*19db0*/  ISETP.GE.U32.AND P2, PT, R194, R0, PT ;  /* 0x00000000c200720c */ /* 0x000fe40003f46070 */
[----:B------:R-:W-:Y:S02]  /*19dc0*/  LOP3.LUT R22, R6, 0xffff, RZ, 0xc0, !PT ;  /* 0x0000ffff06167812 */ /* 0x000fe400078ec0ff */
[----:B------:R-:W-:Y:S01]  /*19dd0*/  SHF.R.U32.HI R0, RZ, 0x18, R6 ;  /* 0x00000018ff007819 */ /* 0x000fe20000011606 */
[----:B------:R-:W-:Y:S01]  /*19de0*/  IMAD.WIDE.U32 R6, R14, -0x2daee0ad, RZ ;  /* 0xd2511f530e067825 */ /* 0x000fe200078e00ff */
[----:B------:R-:W-:Y:S01]  /*19df0*/  LOP3.LUT R5, R5, 0xff, RZ, 0xc0, !PT ;  /* 0x000000ff05057812 */ /* 0x000fe200078ec0ff */
[----:B------:R-:W3:Y:S02]  /*19e00*/  MUFU.EX2 R25, R36 ;  /* 0x0000002400197308 */ /* 0x000ee40000000800 */
[----:B------:R-:W-:Y:S01]  /*19e10*/  IMAD.MOV.U32 R247, RZ, RZ, R193 ;  /* 0x000000fffff77224 */ /* 0x000fe200078e00c1 */
[----:B------:R-:W-:-:S02]  /*19e20*/  LOP3.LUT R21, R6, 0xff, RZ, 0xc0, !PT ;  /* 0x000000ff06157812 */ /* 0x000fc400078ec0ff */
[----:B------:R-:W-:Y:S02]  /*19e30*/  LOP3.LUT R24, R6, 0xffff, RZ, 0xc0, !PT ;  /* 0x0000ffff06187812 */ /* 0x000fe400078ec0ff */
[--C-:B------:R-:W-:Y:S01]  /*19e40*/  SHF.R.U32.HI R23, RZ, 0x10, R6.reuse ;  /* 0x00000010ff177819 */ /* 0x100fe20000011606 */
[----:B------:R-:W-:Y:S01]  /*19e50*/  MUFU.EX2 R15, R50 ;  /* 0x00000032000f7308 */ /* 0x000fe20000000800 */
[----:B------:R-:W-:Y:S01]  /*19e60*/  SHF.R.U32.HI R19, RZ, 0x18, R6 ;  /* 0x00000018ff137819 */ /* 0x000fe20000011606 */
[----:B-1----:R-:W-:Y:S01]  /*19e70*/  FADD.FTZ R6, R9, R16 ;  /* 0x0000001009067221 */ /* 0x002fe20000010000 */
[C---:B------:R-:W-:Y:S02]  /*19e80*/  ISETP.GE.U32.AND P6, PT, R194.reuse, R5, PT ;  /* 0x00000005c200720c */ /* 0x040fe40003fc6070 */
[----:B------:R-:W-:-:S03]  /*19e90*/  ISETP.GE.U32.AND P1, PT, R194, R0, PT ;  /* 0x00000000c200720c */ /* 0x000fc60003f26070 */
[----:B------:R-:W1:Y:S01]  /*19ea0*/  MUFU.EX2 R8, R20 ;  /* 0x0000001400087308 */ /* 0x000e620000000800 */
[----:B------:R-:W-:Y:S01]  /*19eb0*/  LOP3.LUT R0, R7, R247, R12, 0x96, !PT ;  /* 0x000000f707007212 */ /* 0x000fe200078e960c */
[C---:B--2---:R-:W-:Y:S01]  /*19ec0*/  FADD.FTZ R12, R2.reuse, R6 ;  /* 0x00000006020c7221 */ /* 0x044fe20000010000 */
[----:B------:R-:W-:-:S05]  /*19ed0*/  F2FP.BF16.PACK_AB R16, R2, R9 ;  /* 0x000000090210723e */ /* 0x000fca00000010ff */
[----:B------:R-:W2:Y:S08]  /*19ee0*/  MUFU.EX2 R14, R54 ;  /* 0x00000036000e7308 */ /* 0x000eb00000000800 */
[----:B------:R-:W4:Y:S01]  /*19ef0*/  MUFU.EX2 R5, R45 ;  /* 0x0000002d00057308 */ /* 0x000f220000000800 */
[----:B---3--:R-:W-:-:S07]  /*19f00*/  FADD.FTZ R6, R25, R17 ;  /* 0x0000001119067221 */ /* 0x008fce0000010000 */
[----:B------:R-:W3:Y:S01]  /*19f10*/  MUFU.EX2 R2, R47 ;  /* 0x0000002f00027308 */ /* 0x000ee20000000800 */
[----:B-1----:R-:W-:Y:S01]  /*19f20*/  FADD.FTZ R18, R8, R6 ;  /* 0x0000000608127221 */ /* 0x002fe20000010000 */
[----:B--2---:R-:W-:Y:S01]  /*19f30*/  F2FP.BF16.PACK_AB R7, R14, R15 ;  /* 0x0000000f0e07723e */ /* 0x004fe200000010ff */
[----:B----4-:R-:W-:-:S05]  /*19f40*/  FADD.FTZ R6, R5, R12 ;  /* 0x0000000c05067221 */ /* 0x010fca0000010000 */
[----:B------:R1:W-:Y:S01]  /*19f50*/  MUFU.EX2 R13, R106 ;  /* 0x0000006a000d7308 */ /* 0x0003e20000000800 */
[C---:B------:R-:W-:Y:S02]  /*19f60*/  PRMT R110, R7.reuse, 0x7610, R110 ;  /* 0x00007610076e7816 */ /* 0x040fe4000000006e */
[----:B------:R-:W-:Y:S01]  /*19f70*/  PRMT R107, R7, 0x7632, R107 ;  /* 0x00007632076b7816 */ /* 0x000fe2000000006b */
[C---:B---3--:R-:W-:Y:S01]  /*19f80*/  FADD.FTZ R7, R2.reuse, R6 ;  /* 0x0000000602077221 */ /* 0x048fe20000010000 */
[----:B------:R-:W-:Y:S02]  /*19f90*/  F2FP.BF16.PACK_AB R20, R2, R5 ;  /* 0x000000050214723e */ /* 0x000fe400000010ff */
[----:B------:R-:W-:Y:S01]  /*19fa0*/  SHF.R.U32.HI R2, RZ, 0x8, R22 ;  /* 0x00000008ff027819 */ /* 0x000fe20000011616 */
[----:B------:R2:W-:Y:S01]  /*19fb0*/  MUFU.EX2 R10, R105 ;  /* 0x00000069000a7308 */ /* 0x0005e20000000800 */
[----:B------:R-:W-:Y:S01]  /*19fc0*/  @!P4 HFMA2.BF16_V2 R68, -RZ.H0_H0, RZ.H0_H0, -R110.H0_H0 ;  /* 0x200000ffff44c231 */ /* 0x000fe2000034096e */
[----:B-1----:R-:W-:-:S02]  /*19fd0*/  PRMT R106, R16, 0x7632, R106 ;  /* 0x00007632106a7816 */ /* 0x002fc4000000006a */
[----:B------:R-:W-:-:S04]  /*19fe0*/  LOP3.LUT R2, R2, 0xffff, RZ, 0xc0, !PT ;  /* 0x0000ffff02027812 */ /* 0x000fc800078ec0ff */
[----:B------:R-:W1:Y:S01]  /*19ff0*/  MUFU.EX2 R5, R37 ;  /* 0x0000002500057308 */ /* 0x000e620000000800 */
[----:B------:R-:W-:Y:S01]  /*1a000*/  @!P0 HFMA2.BF16_V2 R69, -RZ.H0_H0, RZ.H0_H0, -R106.H0_H0 ;  /* 0x200000ffff458231 */ /* 0x000fe2000034096a */
[----:B------:R-:W-:Y:S02]  /*1a010*/  PRMT R193, R110, 0x5410, R107 ;  /* 0x000054106ec17816 */ /* 0x000fe4000000006b */
[----:B--2---:R-:W-:Y:S02]  /*1a020*/  PRMT R105, R16, 0x7610, R105 ;  /* 0x0000761010697816 */ /* 0x004fe40000000069 */
[----:B------:R-:W-:Y:S02]  /*1a030*/  @!P4 PRMT R110, R68, 0x5410, RZ ;  /* 0x00005410446ec816 */ /* 0x000fe400000000ff */
[----:B------:R-:W-:Y:S02]  /*1a040*/  PRMT R192, R105, 0x5410, R106 ;  /* 0x0000541069c07816 */ /* 0x000fe4000000006a */
[----:B------:R-:W-:-:S02]  /*1a050*/  ISETP.GE.U32.AND P4, PT, R194, R2, PT ;  /* 0x00000002c200720c */ /* 0x000fc40003f86070 */
[----:B------:R-:W-:Y:S01]  /*1a060*/  @!P0 PRMT R106, R69, 0x5410, RZ ;  /* 0x00005410456a8816 */ /* 0x000fe200000000ff */
[----:B------:R-:W2:Y:S01]  /*1a070*/  MUFU.EX2 R2, R38 ;  /* 0x0000002600027308 */ /* 0x000ea20000000800 */
[----:B------:R-:W-:Y:S02]  /*1a080*/  ISETP.GE.U32.AND P0, PT, R194, R19, PT ;  /* 0x00000013c200720c */ /* 0x000fe40003f06070 */
[----:B------:R-:W-:Y:S01]  /*1a090*/  SHF.R.U32.HI R6, RZ, 0x10, R0 ;  /* 0x00000010ff067819 */ /* 0x000fe20000011600 */
[----:B------:R-:W-:-:S04]  /*1a0a0*/  @!P5 HFMA2.BF16_V2 R81, -RZ.H0_H0, RZ.H0_H0, -R105.H0_H0 ;  /* 0x200000ffff51d231 */ /* 0x000fc80000340969 */
[----:B------:R-:W-:Y:S01]  /*1a0b0*/  MUFU.EX2 R17, R58 ;  /* 0x0000003a00117308 */ /* 0x000fe20000000800 */
[----:B------:R-:W-:Y:S01]  /*1a0c0*/  @!P3 HFMA2.BF16_V2 R80, -RZ.H0_H0, RZ.H0_H0, -R107.H0_H0 ;  /* 0x200000ffff50b231 */ /* 0x000fe2000034096b */
[----:B------:R-:W-:-:S06]  /*1a0d0*/  LOP3.LUT R6, R6, 0xff, RZ, 0xc0, !PT ;  /* 0x000000ff06067812 */ /* 0x000fcc00078ec0ff */
[----:B------:R-:W3:Y:S01]  /*1a0e0*/  MUFU.EX2 R19, R60 ;  /* 0x0000003c00137308 */ /* 0x000ee20000000800 */
[----:B------:R-:W-:Y:S02]  /*1a0f0*/  @!P5 PRMT R105, R81, 0x5410, RZ ;  /* 0x000054105169d816 */ /* 0x000fe400000000ff */
[----:B------:R-:W-:Y:S02]  /*1a100*/  @!P3 PRMT R107, R80, 0x5410, RZ ;  /* 0x00005410506bb816 */ /* 0x000fe400000000ff */
[C---:B------:R-:W-:Y:S01]  /*1a110*/  ISETP.GE.U32.AND P5, PT, R194.reuse, R6, PT ;  /* 0x00000006c200720c */ /* 0x040fe20003fa6070 */
[----:B-1----:R-:W-:Y:S01]  /*1a120*/  FADD.FTZ R6, R5, R18 ;  /* 0x0000001205067221 */ /* 0x002fe20000010000 */
[----:B------:R-:W-:Y:S02]  /*1a130*/  ISETP.GE.U32.AND P3, PT, R194, R21, PT ;  /* 0x00000015c200720c */ /* 0x000fe40003f66070 */
[----:B------:R-:W1:Y:S01]  /*1a140*/  MUFU.EX2 R21, R48 ;  /* 0x0000003000157308 */ /* 0x000e620000000800 */
[C---:B--2---:R-:W-:Y:S01]  /*1a150*/  FADD.FTZ R12, R2.reuse, R6 ;  /* 0x00000006020c7221 */ /* 0x044fe20000010000 */
[----:B------:R-:W-:-:S02]  /*1a160*/  F2FP.BF16.PACK_AB R172, R2, R5 ;  /* 0x0000000502ac723e */ /* 0x000fc400000010ff */
[----:B---3--:R-:W-:-:S04]  /*1a170*/  F2FP.BF16.PACK_AB R2, R19, R17 ;  /* 0x000000111302723e */ /* 0x008fc800000010ff */
[----:B------:R-:W2:Y:S08]  /*1a180*/  MUFU.EX2 R16, R49 ;  /* 0x0000003100107308 */ /* 0x000eb00000000800 */
[----:B------:R3:W-:Y:S01]  /*1a190*/  MUFU.EX2 R11, R104 ;  /* 0x00000068000b7308 */ /* 0x0007e20000000800 */
[C---:B------:R-:W-:Y:S01]  /*1a1a0*/  PRMT R97, R2.reuse, 0x7632, R97 ;  /* 0x0000763202617816 */ /* 0x040fe20000000061 */
[----:B-1----:R-:W-:Y:S01]  /*1a1b0*/  FADD.FTZ R5, R21, R7 ;  /* 0x0000000715057221 */ /* 0x002fe20000010000 */
[----:B---3--:R-:W-:-:S02]  /*1a1c0*/  PRMT R104, R2, 0x7610, R104 ;  /* 0x0000761002687816 */ /* 0x008fc40000000068 */
[----:B------:R-:W-:-:S03]  /*1a1d0*/  LOP3.LUT R2, R0, 0xff, RZ, 0xc0, !PT ;  /* 0x000000ff00027812 */ /* 0x000fc600078ec0ff */
[----:B------:R-:W-:Y:S01]  /*1a1e0*/  @!P2 HFMA2.BF16_V2 R84, -RZ.H0_H0, RZ.H0_H0, -R104.H0_H0 ;  /* 0x200000ffff54a231 */ /* 0x000fe20000340968 */
[----:B------:R-:W-:Y:S01]  /*1a1f0*/  PRMT R191, R104, 0x5410, R97 ;  /* 0x0000541068bf7816 */ /* 0x000fe20000000061 */
[----:B------:R-:W-:-:S03]  /*1a200*/  @!P4 HFMA2.BF16_V2 R85, -RZ.H0_H0, RZ.H0_H0, -R97.H0_H0 ;  /* 0x200000ffff55c231 */ /* 0x000fc60000340961 */
[----:B------:R-:W-:Y:S02]  /*1a210*/  @!P2 PRMT R104, R84, 0x5410, RZ ;  /* 0x000054105468a816 */ /* 0x000fe400000000ff */
[----:B------:R-:W-:Y:S01]  /*1a220*/  ISETP.GE.U32.AND P2, PT, R194, R2, PT ;  /* 0x00000002c200720c */ /* 0x000fe20003f46070 */
[----:B--2---:R-:W-:Y:S01]  /*1a230*/  FADD.FTZ R27, R16, R5 ;  /* 0x00000005101b7221 */ /* 0x004fe20000010000 */
[----:B------:R-:W-:Y:S01]  /*1a240*/  SHF.R.U32.HI R2, RZ, 0x18, R0 ;  /* 0x00000018ff027819 */ /* 0x000fe20000011600 */
[----:B------:R-:W1:Y:S01]  /*1a250*/  MUFU.EX2 R5, R42 ;  /* 0x0000002a00057308 */ /* 0x000e620000000800 */
[----:B------:R-:W-:Y:S02]  /*1a260*/  @!P4 PRMT R97, R85, 0x5410, RZ ;  /* 0x000054105561c816 */ /* 0x000fe400000000ff */
[----:B------:R-:W-:Y:S02]  /*1a270*/  ISETP.GE.U32.AND P4, PT, R194, R2, PT ;  /* 0x00000002c200720c */ /* 0x000fe40003f86070 */
[----:B------:R-:W-:-:S02]  /*1a280*/  LOP3.LUT R0, R0, 0xffff, RZ, 0xc0, !PT ;  /* 0x0000ffff00007812 */ /* 0x000fc400078ec0ff */
[C---:B------:R-:W-:Y:S01]  /*1a290*/  PRMT R85, R20.reuse, 0x7610, R85 ;  /* 0x0000761014557816 */ /* 0x040fe20000000055 */
[----:B------:R-:W2:Y:S01]  /*1a2a0*/  MUFU.EX2 R2, R26 ;  /* 0x0000001a00027308 */ /* 0x000ea20000000800 */
[----:B------:R-:W-:Y:S02]  /*1a2b0*/  SHF.R.U32.HI R0, RZ, 0x8, R0 ;  /* 0x00000008ff007819 */ /* 0x000fe40000011600 */
[----:B------:R-:W-:Y:S01]  /*1a2c0*/  PRMT R96, R20, 0x7632, R96 ;  /* 0x0000763214607816 */ /* 0x000fe20000000060 */
[----:B------:R-:W-:-:S04]  /*1a2d0*/  @!P6 HFMA2.BF16_V2 R145, -RZ.H0_H0, RZ.H0_H0, -R85.H0_H0 ;  /* 0x200000ffff91e231 */ /* 0x000fc80000340955 */
[----:B------:R-:W-:Y:S01]  /*1a2e0*/  MUFU.EX2 R18, R61 ;  /* 0x0000003d00127308 */ /* 0x000fe20000000800 */
[----:B------:R-:W-:-:S07]  /*1a2f0*/  LOP3.LUT R0, R0, 0xffff, RZ, 0xc0, !PT ;  /* 0x0000ffff00007812 */ /* 0x000fce00078ec0ff */
        /* <DEDUP_REMOVED lines=14> */
[----:B------:R-:W-:Y:S02]  /*1a3e0*/  F2FP.BF16.PACK_AB R173, R8, R25 ;  /* 0x0000001908ad723e */ /* 0x000fe400000010ff */
[----:B------:R-:W-:Y:S02]  /*1a3f0*/  F2FP.BF16.PACK_AB R16, R16, R21 ;  /* 0x000000151010723e */ /* 0x000fe400000010ff */
[----:B------:R-:W-:Y:S01]  /*1a400*/  LOP3.LUT R5, R5, 0xffff, RZ, 0xc0, !PT ;  /* 0x0000ffff05057812 */ /* 0x000fe200078ec0ff */
[----:B------:R3:W-:Y:S01]  /*1a410*/  MUFU.EX2 R8, R186 ;  /* 0x000000ba00087308 */ /* 0x0007e20000000800 */
[----:B------:R-:W-:-:S02]  /*1a420*/  PRMT R80, R16, 0x7610, R80 ;  /* 0x0000761010507816 */ /* 0x000fc40000000050 */
[----:B------:R-:W-:-:S03]  /*1a430*/  PRMT R69, R16, 0x7632, R69 ;  /* 0x0000763210457816 */ /* 0x000fc60000000045 */
[----:B------:R-:W-:Y:S01]  /*1a440*/  @!P5 HFMA2.BF16_V2 R153, -RZ.H0_H0, RZ.H0_H0, -R80.H0_H0 ;  /* 0x200000ffff99d231 */ /* 0x000fe20000340950 */
[----:B---3--:R-:W-:Y:S02]  /*1a450*/  PRMT R186, R84, 0x5410, R81 ;  /* 0x0000541054ba7816 */ /* 0x008fe40000000051 */
[----:B------:R-:W-:Y:S02]  /*1a460*/  @!P2 PRMT R84, R148, 0x5410, RZ ;  /* 0x000054109454a816 */ /* 0x000fe400000000ff */
[----:B------:R-:W-:Y:S01]  /*1a470*/  ISETP.GE.U32.AND P2, PT, R194, R5, PT ;  /* 0x00000005c200720c */ /* 0x000fe20003f46070 */
[----:B-1----:R-:W-:-:S04]  /*1a480*/  FADD.FTZ R5, R2, R12 ;  /* 0x0000000c02057221 */ /* 0x002fc80000010000 */
[----:B--2---:R-:W-:Y:S01]  /*1a490*/  FADD.FTZ R5, R0, R5 ;  /* 0x0000000500057221 */ /* 0x004fe20000010000 */
[----:B------:R-:W-:Y:S02]  /*1a4a0*/  PRMT R181, R80, 0x5410, R69 ;  /* 0x0000541050b57816 */ /* 0x000fe40000000045 */
[----:B------:R-:W-:Y:S02]  /*1a4b0*/  @!P5 PRMT R80, R153, 0x5410, RZ ;  /* 0x000054109950d816 */ /* 0x000fe400000000ff */
[----:B------:R1:W-:Y:S04]  /*1a4c0*/  STL [R1+0x40], R5 ;  /* 0x0000400501007387 */ /* 0x0003e80000100800 */
[----:B------:R-:W2:Y:S01]  /*1a4d0*/  LDL.LU R153, [R1+0x44] ;  /* 0x0000440001997983 */ /* 0x000ea20000300800 */
[----:B------:R-:W-:Y:S08]  /*1a4e0*/  MUFU.EX2 R21, R178 ;  /* 0x000000b200157308 */ /* 0x000ff00000000800 */
[----:B------:R-:W3:Y:S01]  /*1a4f0*/  MUFU.EX2 R20, R182 ;  /* 0x000000b600147308 */ /* 0x000ee20000000800 */
[----:B------:R-:W-:Y:S01]  /*1a500*/  @!P1 HFMA2.BF16_V2 R144, -RZ.H0_H0, RZ.H0_H0, -R96.H0_H0 ;  /* 0x200000ffff909231 */ /* 0x000fe20000340960 */
[----:B------:R-:W-:-:S06]  /*1a510*/  LOP3.LUT R7, R23, 0xff, RZ, 0xc0, !PT ;  /* 0x000000ff17077812 */ /* 0x000fcc00078ec0ff */
[----:B------:R-:W-:Y:S01]  /*1a520*/  MUFU.EX2 R26, R56 ;  /* 0x00000038001a7308 */ /* 0x000fe20000000800 */
[----:B------:R-:W-:Y:S02]  /*1a530*/  @!P1 PRMT R96, R144, 0x5410, RZ ;  /* 0x0000541090609816 */ /* 0x000fe400000000ff */
[----:B------:R-:W-:-:S05]  /*1a540*/  F2FP.BF16.PACK_AB R168, R0, R2 ;  /* 0x0000000200a8723e */ /* 0x000fca00000010ff */
[----:B------:R-:W4:Y:S01]  /*1a550*/  MUFU.EX2 R36, R53 ;  /* 0x0000003500247308 */ /* 0x000f220000000800 */
[----:B------:R-:W-:Y:S01]  /*1a560*/  ISETP.GE.U32.AND P1, PT, R194, R7, PT ;  /* 0x00000007c200720c */ /* 0x000fe20003f26070 */
[----:B------:R-:W-:Y:S01]  /*1a570*/  @!P6 HFMA2.BF16_V2 R149, -RZ.H0_H0, RZ.H0_H0, -R81.H0_H0 ;  /* 0x200000ffff95e231 */ /* 0x000fe20000340951 */
[----:B---3--:R-:W-:-:S05]  /*1a580*/  F2FP.BF16.PACK_AB R0, R20, R21 ;  /* 0x000000151400723e */ /* 0x008fca00000010ff */
[----:B------:R-:W3:Y:S01]  /*1a590*/  MUFU.EX2 R6, R111 ;  /* 0x0000006f00067308 */ /* 0x000ee20000000800 */
[C---:B------:R-:W-:Y:S01]  /*1a5a0*/  PRMT R68, R0.reuse, 0x7610, R68 ;  /* 0x0000761000447816 */ /* 0x040fe20000000044 */
[----:B------:R-:W-:Y:S01]  /*1a5b0*/  IMAD.MOV.U32 R148, RZ, RZ, R243 ;  /* 0x000000ffff947224 */ /* 0x000fe200078e00f3 */
[----:B------:R-:W-:-:S05]  /*1a5c0*/  PRMT R67, R0, 0x7632, R67 ;  /* 0x0000763200437816 */ /* 0x000fca0000000043 */
[----:B------:R-:W3:Y:S01]  /*1a5d0*/  MUFU.EX2 R7, R184 ;  /* 0x000000b800077308 */ /* 0x000ee20000000800 */
[----:B------:R-:W-:Y:S01]  /*1a5e0*/  @!P6 PRMT R81, R149, 0x5410, RZ ;  /* 0x000054109551e816 */ /* 0x000fe200000000ff */
[----:B------:R-:W-:Y:S02]  /*1a5f0*/  IMAD.MOV.U32 R149, RZ, RZ, R242 ;  /* 0x000000ffff957224 */ /* 0x000fe400078e00f2 */
[----:B------:R-:W-:-:S04]  /*1a600*/  FMUL.FTZ R243, R175, R3 ;  /* 0x00000003aff37220 */ /* 0x000fc80000410000 */
[----:B-1----:R-:W1:Y:S01]  /*1a610*/  MUFU.EX2 R5, R185 ;  /* 0x000000b900057308 */ /* 0x002e620000000800 */
[----:B------:R-:W-:Y:S02]  /*1a620*/  FMUL.FTZ R242, R174, R3 ;  /* 0x00000003aef27220 */ /* 0x000fe40000410000 */
[----:B------:R-:W-:Y:S01]  /*1a630*/  IMAD.MOV.U32 R175, RZ, RZ, R251 ;  /* 0x000000ffffaf7224 */ /* 0x000fe200078e00fb */
[----:B----4-:R-:W-:Y:S01]  /*1a640*/  F2FP.BF16.PACK_AB R2, R36, R26 ;  /* 0x0000001a2402723e */ /* 0x010fe200000010ff */
[----:B------:R-:W-:-:S03]  /*1a650*/  IMAD.MOV.U32 R182, RZ, RZ, R240 ;  /* 0x000000ffffb67224 */ /* 0x000fc600078e00f0 */
[----:B------:R-:W-:Y:S01]  /*1a660*/  MUFU.EX2 R0, R52 ;  /* 0x0000003400007308 */ /* 0x000fe20000000800 */
[----:B------:R-:W-:Y:S02]  /*1a670*/  IMAD.MOV.U32 R174, RZ, RZ, R250 ;  /* 0x000000ffffae7224 */ /* 0x000fe400078e00fa */
[----:B------:R-:W-:Y:S02]  /*1a680*/  IMAD.MOV.U32 R177, RZ, RZ, R247 ;  /* 0x000000ffffb17224 */ /* 0x000fe400078e00f7 */
[----:B------:R-:W-:Y:S02]  /*1a690*/  IMAD.MOV.U32 R206, RZ, RZ, R109 ;  /* 0x000000ffffce7224 */ /* 0x000fe400078e006d */
[----:B------:R-:W-:Y:S01]  /*1a6a0*/  IMAD.MOV.U32 R144, RZ, RZ, R108 ;  /* 0x000000ffff907224 */ /* 0x000fe200078e006c */
[----:B------:R4:W-:Y:S01]  /*1a6b0*/  MUFU.EX2 R9, R183 ;  /* 0x000000b700097308 */ /* 0x0009e20000000800 */
        /* <DEDUP_REMOVED lines=8> */
[----:B----4-:R-:W-:Y:S02]  /*1a740*/  IMAD.MOV.U32 R183, RZ, RZ, R241 ;  /* 0x000000ffffb77224 */ /* 0x010fe400078e00f1 */
        /* <DEDUP_REMOVED lines=15> */
[----:B------:R-:W-:Y:S01]  /*1a840*/  FMUL.FTZ R184, R99, R3 ;  /* 0x0000000363b87220 */ /* 0x000fe20000410000 */
[C---:B---3--:R-:W-:Y:S01]  /*1a850*/  F2FP.BF16.PACK_AB R16, R6.reuse, R41 ;  /* 0x000000290610723e */ /* 0x048fe200000010ff */
[----:B------:R-:W-:Y:S01]  /*1a860*/  MUFU.EX2 R3, R197 ;  /* 0x000000c500037308 */ /* 0x000fe20000000800 */
[----:B------:R-:W-:Y:S01]  /*1a870*/  FADD.FTZ R6, R6, R176 ;  /* 0x000000b006067221 */ /* 0x000fe20000010000 */
[----:B------:R-:W-:-:S02]  /*1a880*/  PRMT R66, R2, 0x7610, R66 ;  /* 0x0000761002427816 */ /* 0x000fc40000000042 */
[----:B------:R-:W-:Y:S01]  /*1a890*/  PRMT R61, R2, 0x7632, R61 ;  /* 0x00007632023d7816 */ /* 0x000fe2000000003d */
[----:B------:R-:W-:-:S03]  /*1a8a0*/  FADD.FTZ R6, R7, R6 ;  /* 0x0000000607067221 */ /* 0x000fc60000010000 */
[----:B------:R-:W3:Y:S01]  /*1a8b0*/  MUFU.EX2 R2, R187 ;  /* 0x000000bb00027308 */ /* 0x000ee20000000800 */
[C---:B-1----:R-:W-:Y:S01]  /*1a8c0*/  F2FP.BF16.PACK_AB R23, R5.reuse, R7 ;  /* 0x000000070517723e */ /* 0x042fe200000010ff */
[----:B------:R-:W-:Y:S01]  /*1a8d0*/  FADD.FTZ R12, R5, R6 ;  /* 0x00000006050c7221 */ /* 0x000fe20000010000 */
[----:B------:R-:W-:-:S05]  /*1a8e0*/  F2FP.BF16.PACK_AB R25, R10, R11 ;  /* 0x0000000b0a19723e */ /* 0x000fca00000010ff */
[----:B------:R-:W1:Y:S08]  /*1a8f0*/  MUFU.EX2 R7, R199 ;  /* 0x000000c700077308 */ /* 0x000e700000000800 */
[----:B------:R-:W4:Y:S01]  /*1a900*/  MUFU.EX2 R6, R201 ;  /* 0x000000c900067308 */ /* 0x000f220000000800 */
[----:B---3--:R-:W-:Y:S01]  /*1a910*/  F2FP.BF16.PACK_AB R24, R2, R3 ;  /* 0x000000030218723e */ /* 0x008fe200000010ff */
[----:B------:R-:W-:-:S02]  /*1a920*/  IMAD.MOV.U32 R197, RZ, RZ, R145 ;  /* 0x000000ffffc57224 */ /* 0x000fc400078e0091 */
[----:B------:R-:W-:-:S04]  /*1a930*/  IMAD.MOV.U32 R145, RZ, RZ, R177 ;  /* 0x000000ffff917224 */ /* 0x000fc800078e00b1 */
[----:B------:R-:W-:Y:S02]  /*1a940*/  IMAD.MOV.U32 R187, RZ, RZ, R145 ;  /* 0x000000ffffbb7224 */ /* 0x000fe400078e0091 */
[----:B--2---:R-:W-:-:S04]  /*1a950*/  FFMA.FTZ R5, R153, R0, R11 ;  /* 0x0000000099057223 */ /* 0x004fc8000001000b */
[----:B------:R-:W-:Y:S02]  /*1a960*/  FADD.FTZ R10, R10, R5 ;  /* 0x000000050a0a7221 */ /* 0x000fe40000010000 */
[----:B------:R-:W-:-:S04]  /*1a970*/  FADD.FTZ R5, R3, R12 ;  /* 0x0000000c03057221 */ /* 0x000fc80000010000 */
[----:B------:R-:W-:Y:S02]  /*1a980*/  FADD.FTZ R11, R2, R5 ;  /* 0x00000005020b7221 */ /* 0x000fe40000010000 */
[----:B------:R-:W2:Y:S01]  /*1a990*/  MUFU.EX2 R5, R219 ;  /* 0x000000db00057308 */ /* 0x000ea20000000800 */
[----:B------:R-:W-:Y:S01]  /*1a9a0*/  FADD.FTZ R2, R13, R10 ;  /* 0x0000000a0d027221 */ /* 0x000fe20000010000 */
[----:B------:R-:W-:-:S03]  /*1a9b0*/  F2FP.BF16.PACK_AB R13, R9, R13 ;  /* 0x0000000d090d723e */ /* 0x000fc600000010ff */
[----:B------:R-:W-:Y:S02]  /*1a9c0*/  FADD.FTZ R9, R9, R2 ;  /* 0x0000000209097221 */ /* 0x000fe40000010000 */
[----:B-1----:R-:W-:Y:S01]  /*1a9d0*/  FADD.FTZ R2, R7, R11 ;  /* 0x0000000b07027221 */ /* 0x002fe20000010000 */
[----:B----4-:R-:W-:-:S03]  /*1a9e0*/  F2FP.BF16.PACK_AB R12, R6, R7 ;  /* 0x00000007060c723e */ /* 0x010fc600000010ff */
[----:B------:R-:W-:Y:S02]  /*1a9f0*/  FADD.FTZ R7, R6, R2 ;  /* 0x0000000206077221 */ /* 0x000fe40000010000 */
[----:B------:R-:W-:Y:S01]  /*1aa00*/  FADD.FTZ R6, R8, R9 ;  /* 0x0000000908067221 */ /* 0x000fe20000010000 */
[----:B--2---:R-:W-:-:S03]  /*1aa10*/  F2FP.BF16.PACK_AB R43, R5, R8 ;  /* 0x00000008052b723e */ /* 0x004fc600000010ff */
[----:B------:R-:W-:Y:S02]  /*1aa20*/  FADD.FTZ R6, R5, R6 ;  /* 0x0000000605067221 */ /* 0x000fe40000010000 */
[----:B------:R-:W-:-:S05]  /*1aa30*/  IMAD.SHL.U32 R5, R205, 0x2, RZ ;  /* 0x00000002cd057824 */ /* 0x000fca00078e00ff */
[----:B------:R-:W-:Y:S01]  /*1aa40*/  LOP3.LUT R5, R175, R5, RZ, 0x3c, !PT ;  /* 0x00000005af057212 */ /* 0x000fe200078e3cff */
[----:B------:R-:W-:-:S03]  /*1aa50*/  IMAD.MOV.U32 R153, RZ, RZ, R149 ;  /* 0x000000ffff997224 */ /* 0x000fc600078e0095 */
[----:B------:R-:W-:Y:S01]  /*1aa60*/  LOP3.LUT R5, R5, R183, RZ, 0x3c, !PT ;  /* 0x000000b705057212 */ /* 0x000fe200078e3cff */
[----:B------:R-:W-:Y:S02]  /*1aa70*/  IMAD.MOV.U32 R149, RZ, RZ, R148 ;  /* 0x000000ffff957224 */ /* 0x000fe400078e0094 */
[----:B------:R-:W-:Y:S01]  /*1aa80*/  IMAD.MOV.U32 R148, RZ, RZ, R144 ;  /* 0x000000ffff947224 */ /* 0x000fe200078e0090 */
[----:B------:R-:W-:Y:S01]  /*1aa90*/  MUFU.EX2 R8, R222 ;  /* 0x000000de00087308 */ /* 0x000fe20000000800 */
[----:B------:R-:W-:-:S07]  /*1aaa0*/  IMAD.WIDE.U32 R144, R5, -0x326172a9, RZ ;  /* 0xcd9e8d5705907825 */ /* 0x000fce00078e00ff */
[----:B------:R1:W-:Y:S02]  /*1aab0*/  MUFU.EX2 R5, R223 ;  /* 0x000000df00057308 */ /* 0x0003e40000000800 */
[----:B-1----:R-:W2:Y:S06]  /*1aac0*/  LDL.LU.64 R222, [R1+0x120] ;  /* 0x0001200001de7983 */ /* 0x002eac0000300a00 */
[----:B------:R-:W1:Y:S08]  /*1aad0*/  MUFU.EX2 R3, R220 ;  /* 0x000000dc00037308 */ /* 0x000e700000000800 */
[----:B------:R3:W4:Y:S02]  /*1aae0*/  MUFU.EX2 R2, R221 ;  /* 0x000000dd00027308 */ /* 0x0007240000000800 */
[----:B---3--:R-:W3:Y:S01]  /*1aaf0*/  LDL.64 R220, [R1+0x90] ;  /* 0x0000900001dc7983 */ /* 0x008ee20000100a00 */
[----:B-1----:R-:W-:-:S02]  /*1ab00*/  FADD.FTZ R6, R3, R6 ;  /* 0x0000000603067221 */ /* 0x002fc40000010000 */
[----:B------:R-:W-:Y:S01]  /*1ab10*/  FADD.FTZ R7, R15, R7 ;  /* 0x000000070f077221 */ /* 0x000fe20000010000 */
[C---:B----4-:R-:W-:Y:S01]  /*1ab20*/  F2FP.BF16.PACK_AB R15, R2.reuse, R3 ;  /* 0x00000003020f723e */ /* 0x050fe200000010ff */
[----:B------:R-:W-:Y:S01]  /*1ab30*/  FADD.FTZ R10, R2, R6 ;  /* 0x00000006020a7221 */ /* 0x000fe20000010000 */
[----:B------:R-:W-:Y:S02]  /*1ab40*/  LOP3.LUT R2, R145, R213, R210, 0x96, !PT ;  /* 0x000000d591027212 */ /* 0x000fe400078e96d2 */
[----:B------:R-:W-:-:S03]  /*1ab50*/  LOP3.LUT R6, R203, R229, R144, 0x96, !PT ;  /* 0x000000e5cb067212 */ /* 0x000fc600078e9690 */
[----:B------:R-:W-:Y:S01]  /*1ab60*/  IMAD.WIDE.U32 R2, R2, -0x2daee0ad, RZ ;  /* 0xd2511f5302027825 */ /* 0x000fe200078e00ff */
[----:B------:R-:W-:-:S03]  /*1ab70*/  @!P4 HFMA2.BF16_V2 R152, -RZ.H0_H0, RZ.H0_H0, -R69.H0_H0 ;  /* 0x200000ffff98c231 */ /* 0x000fc60000340945 */
[----:B------:R-:W-:Y:S01]  /*1ab80*/  FADD.FTZ R11, R14, R7 ;  /* 0x000000070e0b7221 */ /* 0x000fe20000010000 */
[----:B------:R-:W-:Y:S01]  /*1ab90*/  LOP3.LUT R3, R3, R228, R234, 0x96, !PT ;  /* 0x000000e403037212 */ /* 0x000fe200078e96ea */
[----:B------:R-:W-:Y:S01]  /*1aba0*/  IMAD.WIDE.U32 R6, R6, -0x2daee0ad, RZ ;  /* 0xd2511f5306067825 */ /* 0x000fe200078e00ff */
[----:B------:R-:W-:-:S03]  /*1abb0*/  @!P4 PRMT R69, R152, 0x5410, RZ ;  /* 0x000054109845c816 */ /* 0x000fc600000000ff */
[----:B------:R-:W-:Y:S02]  /*1abc0*/  IMAD.MOV.U32 R174, RZ, RZ, R62 ;  /* 0x000000ffffae7224 */ /* 0x000fe400078e003e */
[----:B------:R-:W-:Y:S01]  /*1abd0*/  IMAD.MOV.U32 R152, RZ, RZ, R63 ;  /* 0x000000ffff987224 */ /* 0x000fe200078e003f */
[----:B------:R-:W-:Y:S01]  /*1abe0*/  LOP3.LUT R2, R7, R200, R2, 0x96, !PT ;  /* 0x000000c807027212 */ /* 0x000fe200078e9602 */
[----:B------:R-:W-:-:S04]  /*1abf0*/  IMAD.WIDE.U32 R62, R3, -0x326172a9, RZ ;  /* 0xcd9e8d57033e7825 */ /* 0x000fc800078e00ff */
[----:B------:R-:W-:Y:S01]  /*1ac00*/  IMAD.WIDE.U32 R86, R2, -0x326172a9, RZ ;  /* 0xcd9e8d5702567825 */ /* 0x000fe200078e00ff */
[----:B------:R-:W-:-:S04]  /*1ac10*/  LOP3.LUT R3, R63, R198, R202, 0x96, !PT ;  /* 0x000000c63f037212 */ /* 0x000fc800078e96ca */
[----:B------:R-:W-:Y:S01]  /*1ac20*/  LOP3.LUT R7, R87, R149, R62, 0x96, !PT ;  /* 0x0000009557077212 */ /* 0x000fe200078e963e */
[----:B------:R-:W-:-:S05]  /*1ac30*/  IMAD.WIDE.U32 R2, R3, -0x2daee0ad, RZ ;  /* 0xd2511f5303027825 */ /* 0x000fca00078e00ff */
[----:B------:R-:W-:Y:S01]  /*1ac40*/  LOP3.LUT R9, R3, R153, R6, 0x96, !PT ;  /* 0x0000009903097212 */ /* 0x000fe200078e9606 */
[----:B------:R-:W-:Y:S01]  /*1ac50*/  IMAD.WIDE.U32 R6, R7, -0x2daee0ad, RZ ;  /* 0xd2511f5307067825 */ /* 0x000fe200078e00ff */
[----:B------:R-:W-:Y:S02]  /*1ac60*/  @!P3 HFMA2.BF16_V2 R83, -RZ.H0_H0, RZ.H0_H0, -R68.H0_H0 ;  /* 0x200000ffff53b231 */ /* 0x000fe40000340944 */
[----:B------:R-:W-:Y:S01]  /*1ac70*/  @!P2 HFMA2.BF16_V2 R82, -RZ.H0_H0, RZ.H0_H0, -R67.H0_H0 ;  /* 0x200000ffff52a231 */ /* 0x000fe20000340943 */
[----:B------:R-:W-:Y:S01]  /*1ac80*/  FADD.FTZ R3, R8, R10 ;  /* 0x0000000a08037221 */ /* 0x000fe20000010000 */
[----:B------:R-:W-:Y:S02]  /*1ac90*/  LOP3.LUT R2, R7, R197, R2, 0x96, !PT ;  /* 0x000000c507027212 */ /* 0x000fe400078e9602 */
[----:B------:R-:W-:Y:S01]  /*1aca0*/  PRMT R177, R68, 0x5410, R67 ;  /* 0x0000541044b17816 */ /* 0x000fe20000000043 */
[----:B------:R-:W-:Y:S01]  /*1acb0*/  FADD.FTZ R10, R5, R3 ;  /* 0x00000003050a7221 */ /* 0x000fe20000010000 */
[----:B------:R-:W-:Y:S01]  /*1acc0*/  @!P3 PRMT R68, R83, 0x5410, RZ ;  /* 0x000054105344b816 */ /* 0x000fe200000000ff */
[----:B------:R-:W-:Y:S01]  /*1acd0*/  IMAD.WIDE.U32 R2, R2, -0x326172a9, RZ ;  /* 0xcd9e8d5702027825 */ /* 0x000fe200078e00ff */
[----:B------:R-:W-:-:S03]  /*1ace0*/  @!P2 PRMT R67, R82, 0x5410, RZ ;  /* 0x000054105243a816 */ /* 0x000fc600000000ff */
        /* <DEDUP_REMOVED lines=16> */
[----:B------:R-:W4:Y:S01]  /*1adf0*/  MUFU.EX2 R5, R225 ;  /* 0x000000e100057308 */ /* 0x000f220000000800 */
[----:B------:R-:W-:Y:S01]  /*1ae00*/  @!P0 HFMA2.BF16_V2 R70, -RZ.H0_H0, RZ.H0_H0, -R61.H0_H0 ;  /* 0x200000ffff468231 */ /* 0x000fe2000034093d */
[----:B------:R-:W-:Y:S02]  /*1ae10*/  LOP3.LUT R9, R2, 0xffff, RZ, 0xc0, !PT ;  /* 0x0000ffff02097812 */ /* 0x000fe400078ec0ff */
[----:B------:R-:W-:Y:S02]  /*1ae20*/  ISETP.GE.U32.AND P3, PT, R194, R8, PT ;  /* 0x00000008c200720c */ /* 0x000fe40003f66070 */
[----:B------:R-:W-:-:S02]  /*1ae30*/  SHF.R.U32.HI R8, RZ, 0x10, R2 ;  /* 0x00000010ff087819 */ /* 0x000fc40000011602 */
[----:B------:R-:W-:Y:S02]  /*1ae40*/  SHF.R.U32.HI R2, RZ, 0x18, R2 ;  /* 0x00000018ff027819 */ /* 0x000fe40000011602 */
[----:B------:R-:W-:Y:S02]  /*1ae50*/  PRMT R178, R66, 0x5410, R61 ;  /* 0x0000541042b27816 */ /* 0x000fe4000000003d */
[----:B------:R-:W-:Y:S02]  /*1ae60*/  @!P0 PRMT R61, R70, 0x5410, RZ ;  /* 0x00005410463d8816 */ /* 0x000fe400000000ff */
[----:B------:R-:W-:Y:S01]  /*1ae70*/  ISETP.GE.U32.AND P0, PT, R194, R2, PT ;  /* 0x00000002c200720c */ /* 0x000fe20003f06070 */
[----:B-1----:R-:W-:Y:S01]  /*1ae80*/  FADD.FTZ R2, R7, R10 ;  /* 0x0000000a07027221 */ /* 0x002fe20000010000 */
[----:B------:R-:W-:-:S03]  /*1ae90*/  PRMT R48, R16, 0x7610, R48 ;  /* 0x0000761010307816 */ /* 0x000fc60000000030 */
[----:B----4-:R-:W-:Y:S01]  /*1aea0*/  FADD.FTZ R10, R5, R2 ;  /* 0x00000002050a7221 */ /* 0x010fe20000010000 */
[----:B------:R-:W-:Y:S01]  /*1aeb0*/  SHF.R.U32.HI R2, RZ, 0x8, R9 ;  /* 0x00000008ff027819 */ /* 0x000fe20000011609 */
[----:B------:R-:W-:Y:S01]  /*1aec0*/  @!P2 HFMA2.BF16_V2 R98, -RZ.H0_H0, RZ.H0_H0, -R48.H0_H0 ;  /* 0x200000ffff62a231 */ /* 0x000fe20000340930 */
[----:B------:R-:W-:Y:S02]  /*1aed0*/  PRMT R59, R16, 0x7632, R59 ;  /* 0x00007632103b7816 */ /* 0x000fe4000000003b */
[----:B------:R-:W-:Y:S01]  /*1aee0*/  LOP3.LUT R2, R2, 0xffff, RZ, 0xc0, !PT ;  /* 0x0000ffff02027812 */ /* 0x000fe200078ec0ff */
[----:B------:R-:W-:Y:S01]  /*1aef0*/  @!P1 HFMA2.BF16_V2 R71, -RZ.H0_H0, RZ.H0_H0, -R66.H0_H0 ;  /* 0x200000ffff479231 */ /* 0x000fe20000340942 */
[----:B------:R-:W-:Y:S02]  /*1af00*/  PRMT R171, R48, 0x5410, R59 ;  /* 0x0000541030ab7816 */ /* 0x000fe4000000003b */
[----:B------:R-:W-:Y:S02]  /*1af10*/  @!P2 PRMT R48, R98, 0x5410, RZ ;  /* 0x000054106230a816 */ /* 0x000fe400000000ff */
[----:B------:R-:W-:-:S02]  /*1af20*/  ISETP.GE.U32.AND P2, PT, R194, R2, PT ;  /* 0x00000002c200720c */ /* 0x000fc40003f46070 */
[----:B------:R-:W-:Y:S02]  /*1af30*/  LOP3.LUT R3, R8, 0xff, RZ, 0xc0, !PT ;  /* 0x000000ff08037812 */ /* 0x000fe400078ec0ff */
[----:B------:R-:W-:Y:S02]  /*1af40*/  LOP3.LUT R2, R83, R152, R86, 0x96, !PT ;  /* 0x0000009853027212 */ /* 0x000fe400078e9656 */
[----:B------:R-:W-:Y:S02]  /*1af50*/  @!P1 PRMT R66, R71, 0x5410, RZ ;  /* 0x0000541047429816 */ /* 0x000fe400000000ff */
[----:B------:R-:W-:Y:S01]  /*1af60*/  ISETP.GE.U32.AND P1, PT, R194, R3, PT ;  /* 0x00000003c200720c */ /* 0x000fe20003f26070 */
[----:B------:R-:W-:Y:S01]  /*1af70*/  IMAD.WIDE.U32 R2, R2, -0x2daee0ad, RZ ;  /* 0xd2511f5302027825 */ /* 0x000fe200078e00ff */
[----:B------:R-:W-:Y:S02]  /*1af80*/  F2FP.BF16.PACK_AB R99, R5, R7 ;  /* 0x000000070563723e */ /* 0x000fe400000010ff */
[----:B------:R-:W-:-:S02]  /*1af90*/  PRMT R58, R55, 0x7610, R58 ;  /* 0x00007610373a7816 */ /* 0x000fc4000000003a */
[----:B------:R-:W-:Y:S02]  /*1afa0*/  LOP3.LUT R5, R3, R187, R6, 0x96, !PT ;  /* 0x000000bb03057212 */ /* 0x000fe400078e9606 */
[----:B------:R-:W-:Y:S02]  /*1afb0*/  PRMT R55, R55, 0x7632, R55 ;  /* 0x0000763237377816 */ /* 0x000fe40000000037 */
[----:B------:R-:W-:Y:S01]  /*1afc0*/  SHF.R.U32.HI R6, RZ, 0x10, R5 ;  /* 0x00000010ff067819 */ /* 0x000fe20000011605 */
[----:B------:R-:W-:Y:S01]  /*1afd0*/  @!P5 HFMA2.BF16_V2 R147, -RZ.H0_H0, RZ.H0_H0, -R58.H0_H0 ;  /* 0x200000ffff93d231 */ /* 0x000fe2000034093a */
[----:B------:R-:W-:Y:S01]  /*1afe0*/  PRMT R54, R23, 0x7610, R54 ;  /* 0x0000761017367816 */ /* 0x000fe20000000036 */
[----:B------:R-:W-:Y:S01]  /*1aff0*/  @!P6 HFMA2.BF16_V2 R146, -RZ.H0_H0, RZ.H0_H0, -R59.H0_H0 ;  /* 0x200000ffff92e231 */ /* 0x000fe2000034093b */
[----:B------:R-:W-:Y:S02]  /*1b000*/  LOP3.LUT R6, R6, 0xff, RZ, 0xc0, !PT ;  /* 0x000000ff06067812 */ /* 0x000fe400078ec0ff */
[----:B------:R-:W-:Y:S01]  /*1b010*/  PRMT R170, R58, 0x5410, R55 ;  /* 0x000054103aaa7816 */ /* 0x000fe20000000037 */
[----:B------:R-:W-:Y:S01]  /*1b020*/  @!P3 HFMA2.BF16_V2 R156, -RZ.H0_H0, RZ.H0_H0, -R54.H0_H0 ;  /* 0x200000ffff9cb231 */ /* 0x000fe20000340936 */
[----:B------:R-:W-:Y:S01]  /*1b030*/  @!P5 PRMT R58, R147, 0x5410, RZ ;  /* 0x00005410933ad816 */ /* 0x000fe200000000ff */
[----:B------:R-:W-:Y:S01]  /*1b040*/  FADD.FTZ R11, R17, R11 ;  /* 0x0000000b110b7221 */ /* 0x000fe20000010000 */
[----:B------:R-:W-:-:S02]  /*1b050*/  PRMT R49, R23, 0x7632, R49 ;  /* 0x0000763217317816 */ /* 0x000fc40000000031 */
[----:B------:R-:W-:Y:S02]  /*1b060*/  ISETP.GE.U32.AND P5, PT, R194, R6, PT ;  /* 0x00000006c200720c */ /* 0x000fe40003fa6070 */
[----:B------:R-:W-:Y:S02]  /*1b070*/  LOP3.LUT R6, R2, 0xff, RZ, 0xc0, !PT ;  /* 0x000000ff02067812 */ /* 0x000fe400078ec0ff */
[----:B------:R-:W-:Y:S01]  /*1b080*/  @!P6 PRMT R59, R146, 0x5410, RZ ;  /* 0x00005410923be816 */ /* 0x000fe200000000ff */
[----:B------:R-:W-:Y:S01]  /*1b090*/  FADD.FTZ R7, R19, R11 ;  /* 0x0000000b13077221 */ /* 0x000fe20000010000 */
[----:B------:R-:W-:Y:S01]  /*1b0a0*/  PRMT R146, R54, 0x5410, R49 ;  /* 0x0000541036927816 */ /* 0x000fe20000000031 */
[----:B------:R-:W-:Y:S01]  /*1b0b0*/  @!P2 HFMA2.BF16_V2 R155, -RZ.H0_H0, RZ.H0_H0, -R49.H0_H0 ;  /* 0x200000ffff9ba231 */ /* 0x000fe20000340931 */
[----:B------:R-:W-:Y:S02]  /*1b0c0*/  @!P3 PRMT R54, R156, 0x5410, RZ ;  /* 0x000054109c36b816 */ /* 0x000fe400000000ff */
[----:B------:R-:W-:Y:S01]  /*1b0d0*/  ISETP.GE.U32.AND P3, PT, R194, R6, PT ;  /* 0x00000006c200720c */ /* 0x000fe20003f66070 */
[----:B------:R-:W-:Y:S01]  /*1b0e0*/  @!P4 HFMA2.BF16_V2 R150, -RZ.H0_H0, RZ.H0_H0, -R55.H0_H0 ;  /* 0x200000ffff96c231 */ /* 0x000fe20000340937 */
[----:B------:R-:W-:Y:S01]  /*1b0f0*/  LOP3.LUT R6, R5, 0xff, RZ, 0xc0, !PT ;  /* 0x000000ff05067812 */ /* 0x000fe200078ec0ff */
[----:B------:R-:W-:Y:S01]  /*1b100*/  FADD.FTZ R11, R18, R7 ;  /* 0x00000007120b7221 */ /* 0x000fe20000010000 */
[----:B------:R-:W-:-:S02]  /*1b110*/  SHF.R.U32.HI R7, RZ, 0x18, R5 ;  /* 0x00000018ff077819 */ /* 0x000fc40000011605 */
[----:B------:R-:W-:Y:S02]  /*1b120*/  @!P2 PRMT R49, R155, 0x5410, RZ ;  /* 0x000054109b31a816 */ /* 0x000fe400000000ff */
[----:B------:R-:W-:Y:S02]  /*1b130*/  ISETP.GE.U32.AND P2, PT, R194, R6, PT ;  /* 0x00000006c200720c */ /* 0x000fe40003f46070 */
[----:B------:R-:W-:Y:S01]  /*1b140*/  @!P4 PRMT R55, R150, 0x5410, RZ ;  /* 0x000054109637c816 */ /* 0x000fe200000000ff */
[----:B------:R-:W1:Y:S01]  /*1b150*/  MUFU.EX2 R6, R226 ;  /* 0x000000e200067308 */ /* 0x000e620000000800 */
[----:B------:R-:W-:Y:S02]  /*1b160*/  ISETP.GE.U32.AND P4, PT, R194, R7, PT ;  /* 0x00000007c200720c */ /* 0x000fe40003f86070 */
[----:B------:R-:W-:Y:S02]  /*1b170*/  LOP3.LUT R9, R2, 0xffff, RZ, 0xc0, !PT ;  /* 0x0000ffff02097812 */ /* 0x000fe400078ec0ff */
[----:B------:R-:W-:-:S02]  /*1b180*/  SHF.R.U32.HI R8, RZ, 0x10, R2 ;  /* 0x00000010ff087819 */ /* 0x000fc40000011602 */
[----:B------:R-:W-:Y:S02]  /*1b190*/  SHF.R.U32.HI R7, RZ, 0x18, R2 ;  /* 0x00000018ff077819 */ /* 0x000fe40000011602 */
[----:B------:R-:W-:Y:S01]  /*1b1a0*/  LOP3.LUT R3, R5, 0xffff, RZ, 0xc0, !PT ;  /* 0x0000ffff05037812 */ /* 0x000fe200078ec0ff */
[----:B------:R-:W4:Y:S03]  /*1b1b0*/  MUFU.EX2 R2, R227 ;  /* 0x000000e300027308 */ /* 0x000f260000000800 */
[----:B------:R-:W-:-:S04]  /*1b1c0*/  SHF.R.U32.HI R3, RZ, 0x8, R3 ;  /* 0x00000008ff037819 */ /* 0x000fc80000011603 */
[----:B------:R-:W-:-:S04]  /*1b1d0*/  LOP3.LUT R3, R3, 0xffff, RZ, 0xc0, !PT ;  /* 0x0000ffff03037812 */ /* 0x000fc800078ec0ff */
[----:B------:R-:W-:Y:S01]  /*1b1e0*/  ISETP.GE.U32.AND P6, PT, R194, R3, PT ;  /* 0x00000003c200720c */ /* 0x000fe20003fc6070 */
[----:B-1----:R-:W-:Y:S01]  /*1b1f0*/  FADD.FTZ R3, R6, R10 ;  /* 0x0000000a06037221 */ /* 0x002fe20000010000 */
[----:B------:R-:W-:Y:S02]  /*1b200*/  PRMT R53, R46, 0x7610, R53 ;  /* 0x000076102e357816 */ /* 0x000fe40000000035 */
[----:B------:R-:W-:Y:S02]  /*1b210*/  PRMT R47, R24, 0x7610, R47 ;  /* 0x00007610182f7816 */ /* 0x000fe4000000002f */
[C---:B----4-:R-:W-:Y:S01]  /*1b220*/  F2FP.BF16.PACK_AB R98, R2.reuse, R6 ;  /* 0x000000060262723e */ /* 0x050fe200000010ff */
[----:B------:R-:W-:Y:S01]  /*1b230*/  FADD.FTZ R6, R2, R3 ;  /* 0x0000000302067221 */ /* 0x000fe20000010000 */
[----:B------:R-:W-:Y:S01]  /*1b240*/  SHF.R.U32.HI R2, RZ, 0x8, R9 ;  /* 0x00000008ff027819 */ /* 0x000fe20000011609 */
[----:B------:R-:W-:Y:S01]  /*1b250*/  @!P1 HFMA2.BF16_V2 R154, -RZ.H0_H0, RZ.H0_H0, -R53.H0_H0 ;  /* 0x200000ffff9a9231 */ /* 0x000fe20000340935 */
[----:B------:R-:W-:Y:S01]  /*1b260*/  PRMT R52, R46, 0x7632, R52 ;  /* 0x000076322e347816 */ /* 0x000fe20000000034 */
[----:B------:R-:W-:Y:S01]  /*1b270*/  @!P2 HFMA2.BF16_V2 R157, -RZ.H0_H0, RZ.H0_H0, -R47.H0_H0 ;  /* 0x200000ffff9da231 */ /* 0x000fe2000034092f */
[----:B------:R-:W-:Y:S01]  /*1b280*/  PRMT R46, R24, 0x7632, R46 ;  /* 0x00007632182e7816 */ /* 0x000fe2000000002e */
[----:B------:R-:W-:Y:S01]  /*1b290*/  IMAD.MOV.U32 R225, RZ, RZ, R149 ;  /* 0x000000ffffe17224 */ /* 0x000fe200078e0095 */
[----:B------:R-:W-:Y:S01]  /*1b2a0*/  LOP3.LUT R5, R8, 0xff, RZ, 0xc0, !PT ;  /* 0x000000ff08057812 */ /* 0x000fe200078ec0ff */
[----:B------:R-:W-:Y:S01]  /*1b2b0*/  IMAD.MOV.U32 R149, RZ, RZ, R206 ;  /* 0x000000ffff957224 */ /* 0x000fe200078e00ce */
[----:B------:R-:W-:-:S02]  /*1b2c0*/  LOP3.LUT R2, R2, 0xffff, RZ, 0xc0, !PT ;  /* 0x0000ffff02027812 */ /* 0x000fc400078ec0ff */
[----:B------:R-:W-:Y:S02]  /*1b2d0*/  PRMT R147, R53, 0x5410, R52 ;  /* 0x0000541035937816 */ /* 0x000fe40000000034 */
[----:B------:R-:W-:Y:S02]  /*1b2e0*/  PRMT R206, R47, 0x5410, R46 ;  /* 0x000054102fce7816 */ /* 0x000fe4000000002e */
[----:B------:R-:W-:Y:S02]  /*1b2f0*/  @!P1 PRMT R53, R154, 0x5410, RZ ;  /* 0x000054109a359816 */ /* 0x000fe400000000ff */
[----:B------:R-:W-:Y:S02]  /*1b300*/  @!P2 PRMT R47, R157, 0x5410, RZ ;  /* 0x000054109d2fa816 */ /* 0x000fe400000000ff */
[C---:B------:R-:W-:Y:S02]  /*1b310*/  ISETP.GE.U32.AND P1, PT, R194.reuse, R5, PT ;  /* 0x00000005c200720c */ /* 0x040fe40003f26070 */
[----:B------:R-:W-:Y:S01]  /*1b320*/  ISETP.GE.U32.AND P2, PT, R194, R2, PT ;  /* 0x00000002c200720c */ /* 0x000fe20003f46070 */
[----:B------:R-:W1:Y:S01]  /*1b330*/  MUFU.EX2 R5, R232 ;  /* 0x000000e800057308 */ /* 0x000e620000000800 */
[----:B------:R-:W-:-:S02]  /*1b340*/  PRMT R44, R51, 0x7632, R44 ;  /* 0x00007632332c7816 */ /* 0x000fc4000000002c */
[----:B------:R-:W-:-:S05]  /*1b350*/  PRMT R50, R12, 0x7632, R50 ;  /* 0x000076320c327816 */ /* 0x000fca0000000032 */
[----:B------:R-:W4:Y:S01]  /*1b360*/  MUFU.EX2 R3, R233 ;  /* 0x000000e900037308 */ /* 0x000f220000000800 */
[----:B------:R-:W-:Y:S01]  /*1b370*/  PRMT R45, R51, 0x7610, R45 ;  /* 0x00007610332d7816 */ /* 0x000fe2000000002d */
[----:B------:R-:W-:Y:S01]  /*1b380*/  @!P0 HFMA2.BF16_V2 R151, -RZ.H0_H0, RZ.H0_H0, -R52.H0_H0 ;  /* 0x200000ffff978231 */ /* 0x000fe20000340934 */
[----:B------:R-:W-:Y:S01]  /*1b390*/  PRMT R51, R12, 0x7610, R51 ;  /* 0x000076100c337816 */ /* 0x000fe20000000033 */
[----:B------:R-:W-:Y:S01]  /*1b3a0*/  @!P6 HFMA2.BF16_V2 R158, -RZ.H0_H0, RZ.H0_H0, -R46.H0_H0 ;  /* 0x200000ffff9ee231 */ /* 0x000fe2000034092e */
[----:B------:R-:W-:Y:S01]  /*1b3b0*/  PRMT R56, R57, 0x7632, R56 ;  /* 0x0000763239387816 */ /* 0x000fe20000000038 */
[----:B------:R-:W-:Y:S02]  /*1b3c0*/  @!P4 HFMA2.BF16_V2 R159, -RZ.H0_H0, RZ.H0_H0, -R44.H0_H0 ;  /* 0x200000ffff9fc231 */ /* 0x000fe4000034092c */
[----:B------:R-:W-:Y:S02]  /*1b3d0*/  @!P2 HFMA2.BF16_V2 R163, -RZ.H0_H0, RZ.H0_H0, -R50.H0_H0 ;  /* 0x200000ffffa3a231 */ /* 0x000fe40000340932 */
[----:B------:R-:W-:Y:S01]  /*1b3e0*/  @!P1 HFMA2.BF16_V2 R162, -RZ.H0_H0, RZ.H0_H0, -R57.H0_H0 ;  /* 0x200000ffffa29231 */ /* 0x000fe20000340939 */
[----:B------:R-:W-:Y:S01]  /*1b3f0*/  IMAD.MOV.U32 R226, RZ, RZ, R174 ;  /* 0x000000ffffe27224 */ /* 0x000fe200078e00ae */
[----:B------:R-:W-:Y:S01]  /*1b400*/  PRMT R201, R45, 0x5410, R44 ;  /* 0x000054102dc97816 */ /* 0x000fe2000000002c */
[----:B------:R-:W-:Y:S01]  /*1b410*/  FADD.FTZ R2, R22, R11 ;  /* 0x0000000b16027221 */ /* 0x000fe20000010000 */
[----:B------:R-:W-:-:S02]  /*1b420*/  PRMT R174, R51, 0x5410, R50 ;  /* 0x0000541033ae7816 */ /* 0x000fc40000000032 */
[----:B------:R-:W-:Y:S01]  /*1b430*/  PRMT R175, R57, 0x5410, R56 ;  /* 0x0000541039af7816 */ /* 0x000fe20000000038 */
        /* <DEDUP_REMOVED lines=29> */
[----:B-1----:R-:W-:Y:S02]  /*1b610*/  FADD.FTZ R0, R5, R6 ;  /* 0x0000000605007221 */ /* 0x002fe40000010000 */
[----:B------:R-:W-:Y:S01]  /*1b620*/  FADD.FTZ R2, R21, R2 ;  /* 0x0000000215027221 */ /* 0x000fe20000010000 */
[C---:B----4-:R-:W-:Y:S01]  /*1b630*/  F2FP.BF16.PACK_AB R60, R3.reuse, R5 ;  /* 0x00000005033c723e */ /* 0x050fe200000010ff */
[----:B------:R-:W-:Y:S02]  /*1b640*/  FADD.FTZ R3, R3, R0 ;  /* 0x0000000003037221 */ /* 0x000fe40000010000 */
[----:B------:R-:W-:Y:S01]  /*1b650*/  FADD.FTZ R0, R20, R2 ;  /* 0x0000000214007221 */ /* 0x000fe20000010000 */
[----:B--2---:R-:W-:Y:S02]  /*1b660*/  LOP3.LUT R2, R145, R213, R222, 0x96, !PT ;  /* 0x000000d591027212 */ /* 0x004fe400078e96de */
[----:B------:R1:W-:Y:S01]  /*1b670*/  STL [R1+0x44], R3 ;  /* 0x0000440301007387 */ /* 0x0003e20000100800 */
[----:B------:R-:W-:-:S03]  /*1b680*/  ISETP.GE.U32.AND P0, PT, R194, R7, PT ;  /* 0x00000007c200720c */ /* 0x000fc60003f06070 */
[----:B------:R3:W-:Y:S01]  /*1b690*/  STL [R1+0x180], R0 ;  /* 0x0001800001007387 */ /* 0x0007e20000100800 */
[----:B------:R-:W-:Y:S01]  /*1b6a0*/  @!P5 HFMA2.BF16_V2 R160, -RZ.H0_H0, RZ.H0_H0, -R45.H0_H0 ;  /* 0x200000ffffa0d231 */ /* 0x000fe2000034092d */
[----:B------:R-:W-:Y:S02]  /*1b6b0*/  IMAD.MOV.U32 R227, RZ, RZ, R152 ;  /* 0x000000ffffe37224 */ /* 0x000fe400078e0098 */
        /* <DEDUP_REMOVED lines=50> */
[----:B------:R-:W-:Y:S01]  /*1b9e0*/  FADD.FTZ R4, R36, R10 ;  /* 0x0000000a24047221 */ /* 0x000fe20000010000 */
[----:B------:R-:W-:-:S04]  /*1b9f0*/  PRMT R42, R164, 0x7610, R42 ;  /* 0x00007610a42a7816 */ /* 0x000fc8000000002a */
[----:B------:R1:W-:Y:S01]  /*1ba00*/  STL [R1+0x184], R4 ;  /* 0x0001840401007387 */ /* 0x0003e20000100800 */
[----:B------:R-:W-:-:S06]  /*1ba10*/  PRMT R41, R164, 0x7632, R41 ;  /* 0x00007632a4297816 */ /* 0x000fcc0000000029 */
[----:B------:R-:W-:Y:S01]  /*1ba20*/  @!P0 HFMA2.BF16_V2 R72, -RZ.H0_H0, RZ.H0_H0, -R42.H0_H0 ;  /* 0x200000ffff488231 */ /* 0x000fe2000034092a */
[----:B------:R-:W-:-:S04]  /*1ba30*/  PRMT R73, R42, 0x5410, R41 ;  /* 0x000054102a497816 */ /* 0x000fc80000000029 */
        /* <DEDUP_REMOVED lines=10> */
[C---:B------:R-:W-:Y:S02]  /*1bae0*/  PRMT R39, R25.reuse, 0x7632, R39 ;  /* 0x0000763219277816 */ /* 0x040fe40000000027 */
[----:B------:R-:W-:Y:S02]  /*1baf0*/  LOP3.LUT R0, R0, 0xff, RZ, 0xc0, !PT ;  /* 0x000000ff00007812 */ /* 0x000fe400078ec0ff */
[----:B------:R-:W-:-:S02]  /*1bb00*/  PRMT R40, R25, 0x7610, R40 ;  /* 0x0000761019287816 */ /* 0x000fc40000000028 */
[----:B------:R-:W-:-:S03]  /*1bb10*/  ISETP.GE.U32.AND P1, PT, R194, R0, PT ;  /* 0x00000000c200720c */ /* 0x000fc60003f26070 */
        /* <DEDUP_REMOVED lines=15> */
[----:B------:R-:W-:Y:S02]  /*1bc10*/  @!P0 PRMT R37, R90, 0x5410, RZ ;  /* 0x000054105a258816 */ /* 0x000fe400000000ff */
[----:B------:R1:W2:Y:S01]  /*1bc20*/  LDL.LU.S16 R90, [R1+0x10] ;  /* 0x00001000015a7983 */ /* 0x0002a20000300600 */
[--C-:B------:R-:W-:Y:S02]  /*1bc30*/  SHF.R.U32.HI R0, RZ, 0x10, R2.reuse ;  /* 0x00000010ff007819 */ /* 0x100fe40000011602 */
[----:B------:R-:W-:Y:S01]  /*1bc40*/  SHF.R.U32.HI R2, RZ, 0x18, R2 ;  /* 0x00000018ff027819 */ /* 0x000fe20000011602 */
[----:B------:R-:W-:Y:S01]  /*1bc50*/  @!P1 HFMA2.BF16_V2 R88, -RZ.H0_H0, RZ.H0_H0, -R40.H0_H0 ;  /* 0x200000ffff589231 */ /* 0x000fe20000340928 */
[C---:B------:R-:W-:Y:S02]  /*1bc60*/  PRMT R27, R13.reuse, 0x7632, R27 ;  /* 0x000076320d1b7816 */ /* 0x040fe4000000001b */
[----:B------:R-:W-:Y:S02]  /*1bc70*/  PRMT R36, R13, 0x7610, R36 ;  /* 0x000076100d247816 */ /* 0x000fe40000000024 */
[----:B------:R-:W-:Y:S01]  /*1bc80*/  PRMT R26, R179, 0x7610, R26 ;  /* 0x00007610b31a7816 */ /* 0x000fe2000000001a */
[----:B------:R-:W-:Y:S01]  /*1bc90*/  IMAD.MOV.U32 R74, RZ, RZ, R197 ;  /* 0x000000ffff4a7224 */ /* 0x000fe200078e00c5 */
[----:B------:R-:W-:Y:S01]  /*1bca0*/  ISETP.GE.U32.AND P0, PT, R194, R2, PT ;  /* 0x00000002c200720c */ /* 0x000fe20003f06070 */
[----:B------:R-:W-:Y:S01]  /*1bcb0*/  IMAD.WIDE.U32 R2, R5, -0x2daee0ad, RZ ;  /* 0xd2511f5305027825 */ /* 0x000fe200078e00ff */
[----:B------:R-:W-:-:S02]  /*1bcc0*/  LOP3.LUT R0, R0, 0xff, RZ, 0xc0, !PT ;  /* 0x000000ff00007812 */ /* 0x000fc400078ec0ff */
[----:B------:R-:W-:Y:S01]  /*1bcd0*/  PRMT R23, R43, 0x7632, R23 ;  /* 0x000076322b177816 */ /* 0x000fe20000000017 */
[----:B------:R-:W-:Y:S01]  /*1bce0*/  @!P3 HFMA2.BF16_V2 R166, -RZ.H0_H0, RZ.H0_H0, -R51.H0_H0 ;  /* 0x200000ffffa6b231 */ /* 0x000fe20000340933 */
[----:B------:R-:W-:Y:S01]  /*1bcf0*/  @!P1 PRMT R40, R88, 0x5410, RZ ;  /* 0x0000541058289816 */ /* 0x000fe200000000ff */
[----:B------:R1:W3:Y:S01]  /*1bd00*/  LDL.LU.S16 R89, [R1+0x14] ;  /* 0x0000140001597983 */ /* 0x0002e20000300600 */
        /* <DEDUP_REMOVED lines=22> */
[----:B------:R-:W-:Y:S02]  /*1be70*/  PRMT R24, R43, 0x7610, R24 ;  /* 0x000076102b187816 */ /* 0x000fe40000000018 */
[----:B------:R-:W-:Y:S02]  /*1be80*/  LOP3.LUT R0, R2, 0xff, RZ, 0xc0, !PT ;  /* 0x000000ff02007812 */ /* 0x000fe400078ec0ff */
[----:B------:R-:W-:Y:S02]  /*1be90*/  @!P3 PRMT R51, R166, 0x5410, RZ ;  /* 0x00005410a633b816 */ /* 0x000fe400000000ff */
        /* <DEDUP_REMOVED lines=14> */
[----:B------:R-:W-:-:S03]  /*1bf80*/  @!P1 HFMA2.BF16_V2 R92, -RZ.H0_H0, RZ.H0_H0, -R36.H0_H0 ;  /* 0x200000ffff5c9231 */ /* 0x000fc60000340924 */
[----:B------:R-:W-:Y:S02]  /*1bf90*/  LOP3.LUT R0, R0, 0xff, RZ, 0xc0, !PT ;  /* 0x000000ff00007812 */ /* 0x000fe400078ec0ff */
[----:B------:R-:W-:Y:S02]  /*1bfa0*/  LOP3.LUT R4, R4, 0xff, RZ, 0xc0, !PT ;  /* 0x000000ff04047812 */ /* 0x000fe400078ec0ff */
[----:B------:R-:W-:Y:S02]  /*1bfb0*/  ISETP.GE.U32.AND P2, PT, R194, R0, PT ;  /* 0x00000000c200720c */ /* 0x000fe40003f46070 */
[----:B------:R-:W-:Y:S02]  /*1bfc0*/  LOP3.LUT R0, R65, R213, R222, 0x96, !PT ;  /* 0x000000d541007212 */ /* 0x000fe400078e96de */
[----:B------:R-:W-:Y:S02]  /*1bfd0*/  @!P1 PRMT R36, R92, 0x5410, RZ ;  /* 0x000054105c249816 */ /* 0x000fe400000000ff */
[----:B------:R-:W-:Y:S01]  /*1bfe0*/  ISETP.GE.U32.AND P1, PT, R194, R4, PT ;  /* 0x00000004c200720c */ /* 0x000fe20003f26070 */
[----:B------:R-:W-:Y:S01]  /*1bff0*/  IMAD.WIDE.U32 R4, R0, -0x2daee0ad, RZ ;  /* 0xd2511f5300047825 */ /* 0x000fe200078e00ff */
[----:B------:R-:W-:Y:S01]  /*1c000*/  LOP3.LUT R3, R231, R229, R64, 0x96, !PT ;  /* 0x000000e5e7037212 */ /* 0x000fe200078e9640 */
[----:B------:R-:W-:Y:S01]  /*1c010*/  @!P0 HFMA2.BF16_V2 R118, -RZ.H0_H0, RZ.H0_H0, -R19.H0_H0 ;  /* 0x200000ffff768231 */ /* 0x000fe20000340913 */
[----:B------:R-:W-:-:S02]  /*1c020*/  PRMT R16, R173, 0x7610, R16 ;  /* 0x00007610ad107816 */ /* 0x000fc40000000010 */
[C---:B------:R-:W-:Y:S02]  /*1c030*/  PRMT R18, R15.reuse, 0x7610, R18 ;  /* 0x000076100f127816 */ /* 0x040fe40000000012 */
[----:B------:R-:W-:Y:S02]  /*1c040*/  PRMT R17, R15, 0x7632, R17 ;  /* 0x000076320f117816 */ /* 0x000fe40000000011 */
[C---:B------:R-:W-:Y:S02]  /*1c050*/  PRMT R14, R172.reuse, 0x7610, R14 ;  /* 0x00007610ac0e7816 */ /* 0x040fe4000000000e */
[----:B------:R-:W-:Y:S01]  /*1c060*/  PRMT R13, R172, 0x7632, R13 ;  /* 0x00007632ac0d7816 */ /* 0x000fe2000000000d */
[----:B------:R-:W-:Y:S01]  /*1c070*/  IMAD.MOV.U32 R219, RZ, RZ, R197 ;  /* 0x000000ffffdb7224 */ /* 0x000fe200078e00c5 */
[----:B------:R-:W-:Y:S01]  /*1c080*/  LOP3.LUT R0, R5, R228, R220, 0x96, !PT ;  /* 0x000000e405007212 */ /* 0x000fe200078e96dc */
[----:B------:R-:W-:Y:S01]  /*1c090*/  IMAD.WIDE.U32 R8, R3, -0x2daee0ad, RZ ;  /* 0xd2511f5303087825 */ /* 0x000fe200078e00ff */
[----:B------:R1:W4:Y:S03]  /*1c0a0*/  LDL.LU.S16 R92, [R1+0x1c] ;  /* 0x00001c00015c7983 */ /* 0x0003260000300600 */
[----:B------:R-:W-:Y:S01]  /*1c0b0*/  IMAD.WIDE.U32 R6, R0, -0x326172a9, RZ ;  /* 0xcd9e8d5700067825 */ /* 0x000fe200078e00ff */
[----:B------:R-:W-:Y:S01]  /*1c0c0*/  LOP3.LUT R3, R9, R200, R4, 0x96, !PT ;  /* 0x000000c809037212 */ /* 0x000fe200078e9604 */
[----:B------:R-:W-:Y:S01]  /*1c0d0*/  @!P1 HFMA2.BF16_V2 R95, -RZ.H0_H0, RZ.H0_H0, -R24.H0_H0 ;  /* 0x200000ffff5f9231 */ /* 0x000fe20000340918 */
[----:B------:R-:W-:Y:S01]  /*1c0e0*/  @!P0 PRMT R19, R118, 0x5410, RZ ;  /* 0x0000541076138816 */ /* 0x000fe200000000ff */
[----:B------:R1:W4:Y:S01]  /*1c0f0*/  LDL.LU.S16 R91, [R1+0x30] ;  /* 0x00003000015b7983 */ /* 0x0003220000300600 */
[----:B------:R-:W-:-:S05]  /*1c100*/  LOP3.LUT R0, R7, R198, R230, 0x96, !PT ;  /* 0x000000c607007212 */ /* 0x000fca00078e96e6 */
        /* <DEDUP_REMOVED lines=8> */
[----:B------:R-:W-:-:S05]  /*1c190*/  IMAD.WIDE.U32 R2, R3, -0x326172a9, RZ ;  /* 0xcd9e8d5703027825 */ /* 0x000fca00078e00ff */
[----:B------:R-:W-:-:S04]  /*1c1a0*/  LOP3.LUT R0, R3, R226, R4, 0x96, !PT ;  /* 0x000000e203007212 */ /* 0x000fc800078e9604 */
[----:B------:R-:W-:-:S04]  /*1c1b0*/  LOP3.LUT R4, R0, 0xff, RZ, 0xc0, !PT ;  /* 0x000000ff00047812 */ /* 0x000fc800078ec0ff */
[----:B------:R-:W-:Y:S02]  /*1c1c0*/  ISETP.GE.U32.AND P0, PT, R194, R4, PT ;  /* 0x00000004c200720c */ /* 0x000fe40003f06070 */
[----:B------:R-:W-:Y:S02]  /*1c1d0*/  LOP3.LUT R4, R0, 0xffff, RZ, 0xc0, !PT ;  /* 0x0000ffff00047812 */ /* 0x000fe400078ec0ff */
[----:B------:R-:W-:Y:S02]  /*1c1e0*/  PRMT R15, R173, 0x7632, R15 ;  /* 0x00007632ad0f7816 */ /* 0x000fe4000000000f */
[----:B------:R-:W-:Y:S02]  /*1c1f0*/  SHF.R.U32.HI R4, RZ, 0x8, R4 ;  /* 0x00000008ff047819 */ /* 0x000fe40000011604 */
[----:B------:R-:W-:Y:S02]  /*1c200*/  PRMT R199, R16, 0x5410, R15 ;  /* 0x0000541010c77816 */ /* 0x000fe4000000000f */
[----:B------:R-:W-:-:S03]  /*1c210*/  LOP3.LUT R4, R4, 0xffff, RZ, 0xc0, !PT ;  /* 0x0000ffff04047812 */ /* 0x000fc600078ec0ff */
[----:B------:R-:W-:-:S05]  /*1c220*/  @!P0 HFMA2.BF16_V2 R231, -RZ.H0_H0, RZ.H0_H0, -R16.H0_H0 ;  /* 0x200000ffffe78231 */ /* 0x000fca0000340910 */
        /* <DEDUP_REMOVED lines=24> */
[----:B------:R-:W-:Y:S01]  /*1c3b0*/  @!P1 PRMT R17, R230, 0x5410, RZ ;  /* 0x00005410e6119816 */ /* 0x000fe200000000ff */
[----:B------:R-:W-:Y:S01]  /*1c3c0*/  IMAD.MOV.U32 R230, RZ, RZ, R187 ;  /* 0x000000ffffe67224 */ /* 0x000fe200078e00bb */
[----:B------:R-:W-:Y:S01]  /*1c3d0*/  ISETP.GE.U32.AND P1, PT, R194, R3, PT ;  /* 0x00000003c200720c */ /* 0x000fe20003f26070 */
[----:B------:R-:W-:Y:S01]  /*1c3e0*/  IMAD.WIDE.U32 R2, R5, -0x2daee0ad, RZ ;  /* 0xd2511f5305027825 */ /* 0x000fe200078e00ff */
[----:B------:R-:W-:-:S02]  /*1c3f0*/  PRMT R11, R99, 0x7632, R11 ;  /* 0x00007632630b7816 */ /* 0x000fc4000000000b */
[----:B------:R-:W-:Y:S02]  /*1c400*/  PRMT R12, R99, 0x7610, R12 ;  /* 0x00007610630c7816 */ /* 0x000fe4000000000c */
[----:B------:R-:W-:Y:S01]  /*1c410*/  LOP3.LUT R5, R3, R230, R10, 0x96, !PT ;  /* 0x000000e603057212 */ /* 0x000fe200078e960a */
[----:B------:R-:W-:Y:S01]  /*1c420*/  @!P0 HFMA2.BF16_V2 R252, -RZ.H0_H0, RZ.H0_H0, -R11.H0_H0 ;  /* 0x200000fffffc8231 */ /* 0x000fe2000034090b */
[----:B------:R-:W-:Y:S02]  /*1c430*/  IMAD.MOV.U32 R187, RZ, RZ, R176 ;  /* 0x000000ffffbb7224 */ /* 0x000fe400078e00b0 */
[----:B------:R-:W-:Y:S01]  /*1c440*/  LOP3.LUT R4, R5, 0xff, RZ, 0xc0, !PT ;  /* 0x000000ff05047812 */ /* 0x000fe200078ec0ff */
[----:B------:R-:W-:Y:S01]  /*1c450*/  IMAD.MOV.U32 R176, RZ, RZ, R196 ;  /* 0x000000ffffb07224 */ /* 0x000fe200078e00c4 */
[----:B------:R-:W-:Y:S02]  /*1c460*/  PRMT R196, R12, 0x5410, R11 ;  /* 0x000054100cc47816 */ /* 0x000fe4000000000b */
[----:B------:R-:W-:-:S02]  /*1c470*/  @!P0 PRMT R11, R252, 0x5410, RZ ;  /* 0x00005410fc0b8816 */ /* 0x000fc400000000ff */
[----:B------:R-:W-:Y:S02]  /*1c480*/  ISETP.GE.U32.AND P0, PT, R194, R4, PT ;  /* 0x00000004c200720c */ /* 0x000fe40003f06070 */
[----:B------:R-:W-:-:S11]  /*1c490*/  PRMT R10, R169, 0x7610, R10 ;  /* 0x00007610a90a7816 */ /* 0x000fd6000000000a */
[----:B--2---:R-:W-:-:S05]  /*1c4a0*/  @!P0 HFMA2.BF16_V2 R90, -RZ.H0_H0, RZ.H0_H0, -R10.H0_H0 ;  /* 0x200000ffff5a8231 */ /* 0x004fca000034090a */
[----:B------:R-:W-:Y:S02]  /*1c4b0*/  PRMT R4, R90, 0x7610, R4 ;  /* 0x000076105a047816 */ /* 0x000fe40000000004 */
[----:B------:R1:W2:Y:S01]  /*1c4c0*/  LDL.LU.S16 R90, [R1+0x5c] ;  /* 0x00005c00015a7983 */ /* 0x0002a20000300600 */
[----:B------:R-:W-:-:S04]  /*1c4d0*/  PRMT R9, R169, 0x7632, R9 ;  /* 0x00007632a9097816 */ /* 0x000fc80000000009 */
[----:B------:R-:W-:Y:S02]  /*1c4e0*/  PRMT R222, R10, 0x5410, R9 ;  /* 0x000054100ade7816 */ /* 0x000fe40000000009 */
[----:B------:R-:W-:Y:S02]  /*1c4f0*/  @!P0 PRMT R10, R4, 0x5410, RZ ;  /* 0x00005410040a8816 */ /* 0x000fe400000000ff */
[----:B------:R-:W-:-:S04]  /*1c500*/  LOP3.LUT R4, R5, 0xffff, RZ, 0xc0, !PT ;  /* 0x0000ffff05047812 */ /* 0x000fc800078ec0ff */
[----:B------:R-:W-:-:S04]  /*1c510*/  SHF.R.U32.HI R4, RZ, 0x8, R4 ;  /* 0x00000008ff047819 */ /* 0x000fc80000011604 */
[----:B------:R-:W-:-:S04]  /*1c520*/  LOP3.LUT R4, R4, 0xffff, RZ, 0xc0, !PT ;  /* 0x0000ffff04047812 */ /* 0x000fc800078ec0ff */
[----:B------:R-:W-:-:S13]  /*1c530*/  ISETP.GE.U32.AND P0, PT, R194, R4, PT ;  /* 0x00000004c200720c */ /* 0x000fda0003f06070 */
[----:B---3--:R-:W-:-:S05]  /*1c540*/  @!P0 HFMA2.BF16_V2 R89, -RZ.H0_H0, RZ.H0_H0, -R9.H0_H0 ;  /* 0x200000ffff598231 */ /* 0x008fca0000340909 */
[----:B------:R-:W-:Y:S02]  /*1c550*/  PRMT R4, R89, 0x7610, R4 ;  /* 0x0000761059047816 */ /* 0x000fe40000000004 */
[----:B------:R-:W-:Y:S01]  /*1c560*/  PRMT R8, R168, 0x7610, R8 ;  /* 0x00007610a8087816 */ /* 0x000fe20000000008 */
[----:B------:R1:W3:Y:S01]  /*1c570*/  LDL.LU.S16 R89, [R1+0x90] ;  /* 0x0000900001597983 */ /* 0x0002e20000300600 */
[----:B------:R-:W-:Y:S02]  /*1c580*/  @!P0 PRMT R9, R4, 0x5410, RZ ;  /* 0x0000541004098816 */ /* 0x000fe400000000ff */
[----:B------:R-:W-:-:S04]  /*1c590*/  LOP3.LUT R4, R2, 0xff, RZ, 0xc0, !PT ;  /* 0x000000ff02047812 */ /* 0x000fc800078ec0ff */
[----:B------:R-:W-:Y:S02]  /*1c5a0*/  ISETP.GE.U32.AND P0, PT, R194, R4, PT ;  /* 0x00000004c200720c */ /* 0x000fe40003f06070 */
[----:B------:R-:W-:Y:S02]  /*1c5b0*/  LOP3.LUT R3, R2, 0xffff, RZ, 0xc0, !PT ;  /* 0x0000ffff02037812 */ /* 0x000fe400078ec0ff */
[----:B------:R-:W-:Y:S02]  /*1c5c0*/  PRMT R7, R168, 0x7632, R7 ;  /* 0x00007632a8077816 */ /* 0x000fe40000000007 */
[----:B------:R-:W-:Y:S02]  /*1c5d0*/  SHF.R.U32.HI R3, RZ, 0x8, R3 ;  /* 0x00000008ff037819 */ /* 0x000fe40000011603 */
[----:B------:R-:W-:Y:S02]  /*1c5e0*/  PRMT R221, R8, 0x5410, R7 ;  /* 0x0000541008dd7816 */ /* 0x000fe40000000007 */
[----:B------:R-:W-:-:S03]  /*1c5f0*/  LOP3.LUT R3, R3, 0xffff, RZ, 0xc0, !PT ;  /* 0x0000ffff03037812 */ /* 0x000fc600078ec0ff */
[----:B----4-:R-:W-:-:S05]  /*1c600*/  @!P0 HFMA2.BF16_V2 R92, -RZ.H0_H0, RZ.H0_H0, -R8.H0_H0 ;  /* 0x200000ffff5c8231 */ /* 0x010fca0000340908 */
[----:B------:R-:W-:-:S04]  /*1c610*/  PRMT R88, R92, 0x7610, R88 ;  /* 0x000076105c587816 */ /* 0x000fc80000000058 */
[----:B------:R-:W-:Y:S02]  /*1c620*/  @!P0 PRMT R8, R88, 0x5410, RZ ;  /* 0x0000541058088816 */ /* 0x000fe400000000ff */
[----:B------:R-:W-:Y:S01]  /*1c630*/  ISETP.GE.U32.AND P0, PT, R194, R3, PT ;  /* 0x00000003c200720c */ /* 0x000fe20003f06070 */
[----:B------:R1:W4:-:S12]  /*1c640*/  LDL.LU.S16 R88, [R1+0x94] ;  /* 0x0000940001587983 */ /* 0x0003180000300600 */
[----:B------:R-:W-:-:S05]  /*1c650*/  @!P0 HFMA2.BF16_V2 R91, -RZ.H0_H0, RZ.H0_H0, -R7.H0_H0 ;  /* 0x200000ffff5b8231 */ /* 0x000fca0000340907 */
[----:B------:R-:W-:-:S04]  /*1c660*/  PRMT R65, R91, 0x7610, R65 ;  /* 0x000076105b417816 */ /* 0x000fc80000000041 */
[----:B------:R-:W-:Y:S02]  /*1c670*/  @!P0 PRMT R7, R65, 0x5410, RZ ;  /* 0x0000541041078816 */ /* 0x000fe400000000ff */
[----:B------:R1:W4:Y:S01]  /*1c680*/  LDL.LU.S16 R65, [R1+0x98] ;  /* 0x0000980001417983 */ /* 0x0003220000300600 */
[----:B------:R-:W-:-:S04]  /*1c690*/  SHF.R.U32.HI R3, RZ, 0x10, R2 ;  /* 0x00000010ff037819 */ /* 0x000fc80000011602 */
[----:B------:R-:W-:-:S04]  /*1c6a0*/  LOP3.LUT R3, R3, 0xff, RZ, 0xc0, !PT ;  /* 0x000000ff03037812 */ /* 0x000fc800078ec0ff */
[----:B------:R-:W-:Y:S02]  /*1c6b0*/  ISETP.GE.U32.AND P0, PT, R194, R3, PT ;  /* 0x00000003c200720c */ /* 0x000fe40003f06070 */
[----:B------:R-:W-:-:S04]  /*1c6c0*/  PRMT R6, R60, 0x7632, R6 ;  /* 0x000076323c067816 */ /* 0x000fc80000000006 */
[----:B------:R-:W-:-:S07]  /*1c6d0*/  PRMT R220, R60, 0x5410, R6 ;  /* 0x000054103cdc7816 */ /* 0x000fce0000000006 */
[----:B------:R-:W-:Y:S01]  /*1c6e0*/  @P0 PRMT R43, R60, 0x7610, R43 ;  /* 0x000076103c2b0816 */ /* 0x000fe2000000002b */
[----:B--2---:R-:W-:-:S05]  /*1c6f0*/  @!P0 HFMA2.BF16_V2 R90, -RZ.H0_H0, RZ.H0_H0, -R60.H0_H0 ;  /* 0x200000ffff5a8231 */ /* 0x004fca000034093c */
[----:B------:R-:W-:-:S04]  /*1c700*/  PRMT R64, R90, 0x7610, R64 ;  /* 0x000076105a407816 */ /* 0x000fc80000000040 */
[----:B------:R-:W-:Y:S02]  /*1c710*/  @!P0 PRMT R43, R64, 0x5410, RZ ;  /* 0x00005410402b8816 */ /* 0x000fe400000000ff */
[----:B------:R1:W2:Y:S04]  /*1c720*/  LDL.LU.S16 R64, [R1+0x9c] ;  /* 0x00009c0001407983 */ /* 0x0002a80000300600 */
[----:B------:R1:W2:Y:S01]  /*1c730*/  LDL.LU.S16 R60, [R1+0xa8] ;  /* 0x0000a800013c7983 */ /* 0x0002a20000300600 */
[----:B------:R-:W-:-:S03]  /*1c740*/  SHF.R.U32.HI R2, RZ, 0x18, R2 ;  /* 0x00000018ff027819 */ /* 0x000fc60000011602 */
[----:B------:R-:W2:Y:S01]  /*1c750*/  LDL.LU R224, [R1+0x134] ;  /* 0x0001340001e07983 */ /* 0x000ea20000300800 */
[----:B------:R-:W-:-:S03]  /*1c760*/  ISETP.GE.U32.AND P0, PT, R194, R2, PT ;  /* 0x00000002c200720c */ /* 0x000fc60003f06070 */
[----:B------:R-:W2:Y:S01]  /*1c770*/  LDL R233, [R1+0x1b0] ;  /* 0x0001b00001e97983 */ /* 0x000ea20000100800 */
[----:B------:R-:W-:Y:S01]  /*1c780*/  IMAD.MOV.U32 R238, RZ, RZ, R232 ;  /* 0x000000ffffee7224 */ /* 0x000fe200078e00e8 */
[----:B------:R-:W-:Y:S02]  /*1c790*/  @!P1 HFMA2.BF16_V2 R239, -RZ.H0_H0, RZ.H0_H0, -R12.H0_H0 ;  /* 0x200000ffffef9231 */ /* 0x000fe4000034090c */
[----:B------:R-:W2:Y:S06]  /*1c7a0*/  LDL.LU R232, [R1+0x12c] ;  /* 0x00012c0001e87983 */ /* 0x000eac0000300800 */
[----:B---3--:R-:W-:-:S05]  /*1c7b0*/  @!P0 HFMA2.BF16_V2 R89, -RZ.H0_H0, RZ.H0_H0, -R6.H0_H0 ;  /* 0x200000ffff598231 */ /* 0x008fca0000340906 */
[----:B------:R-:W-:-:S04]  /*1c7c0*/  PRMT R2, R89, 0x7610, R2 ;  /* 0x0000761059027816 */ /* 0x000fc80000000002 */
[----:B------:R-:W-:Y:S02]  /*1c7d0*/  @!P0 PRMT R6, R2, 0x5410, RZ ;  /* 0x0000541002068816 */ /* 0x000fe400000000ff */
[--C-:B------:R-:W-:Y:S02]  /*1c7e0*/  SHF.R.U32.HI R2, RZ, 0x10, R0.reuse ;  /* 0x00000010ff027819 */ /* 0x100fe40000011600 */
[----:B------:R-:W-:-:S04]  /*1c7f0*/  SHF.R.U32.HI R0, RZ, 0x18, R0 ;  /* 0x00000018ff007819 */ /* 0x000fc80000011600 */
[----:B------:R-:W-:Y:S02]  /*1c800*/  ISETP.GE.U32.AND P0, PT, R194, R0, PT ;  /* 0x00000000c200720c */ /* 0x000fe40003f06070 */
[----:B------:R-:W-:Y:S02]  /*1c810*/  LOP3.LUT R2, R2, 0xff, RZ, 0xc0, !PT ;  /* 0x000000ff02027812 */ /* 0x000fe400078ec0ff */
[----:B------:R-:W-:Y:S02]  /*1c820*/  @!P1 PRMT R12, R239, 0x5410, RZ ;  /* 0x00005410ef0c9816 */ /* 0x000fe400000000ff */
[----:B------:R-:W-:Y:S02]  /*1c830*/  ISETP.GE.U32.AND P1, PT, R194, R2, PT ;  /* 0x00000002c200720c */ /* 0x000fe40003f26070 */
[C---:B------:R-:W-:Y:S02]  /*1c840*/  PRMT R3, R111.reuse, 0x7632, R3 ;  /* 0x000076326f037816 */ /* 0x040fe40000000003 */
[----:B------:R-:W-:-:S04]  /*1c850*/  PRMT R4, R111, 0x7610, R4 ;  /* 0x000076106f047816 */ /* 0x000fc80000000004 */
[----:B------:R-:W-:Y:S01]  /*1c860*/  PRMT R111, R4, 0x5410, R3 ;  /* 0x00005410046f7816 */ /* 0x000fe20000000003 */
[----:B------:R3:W-:Y:S04]  /*1c870*/  ST.E.U16 [R34.64+-0x100], R48 ;  /* 0xffff003022007985 */ /* 0x0007e8000c101504 */
[----:B------:R-:W-:Y:S04]  /*1c880*/  ST.E.U16 [R34.64+-0xfe], R59 ;  /* 0xffff023b22007985 */ /* 0x000fe8000c101504 */
[----:B------:R-:W-:Y:S04]  /*1c890*/  ST.E.U16 [R32.64+-0x100], R58 ;  /* 0xffff003a20007985 */ /* 0x000fe8000c101504 */
[----:B------:R-:W-:Y:S01]  /*1c8a0*/  ST.E.U16 [R32.64+-0xfe], R55 ;  /* 0xffff023720007985 */ /* 0x000fe2000c101504 */
[----:B------:R-:W-:-:S03]  /*1c8b0*/  @!P2 HFMA2.BF16_V2 R119, -RZ.H0_H0, RZ.H0_H0, -R18.H0_H0 ;  /* 0x200000ffff77a231 */ /* 0x000fc60000340912 */
[----:B------:R-:W-:Y:S04]  /*1c8c0*/  ST.E.U16 [R30.64+-0x100], R42 ;  /* 0xffff002a1e007985 */ /* 0x000fe8000c101504 */
[----:B------:R-:W-:Y:S04]  /*1c8d0*/  ST.E.U16 [R30.64+-0xfe], R41 ;  /* 0xffff02291e007985 */ /* 0x000fe8000c101504 */
[----:B------:R-:W-:Y:S04]  /*1c8e0*/  ST.E.U16 [R28.64+-0x100], R40 ;  /* 0xffff00281c007985 */ /* 0x000fe8000c101504 */
[----:B------:R-:W-:Y:S04]  /*1c8f0*/  ST.E.U16 [R28.64+-0xfe], R39 ;  /* 0xffff02271c007985 */ /* 0x000fe8000c101504 */
[----:B------:R-:W-:Y:S04]  /*1c900*/  ST.E.U16 [R34.64+-0xf0], R54 ;  /* 0xffff103622007985 */ /* 0x000fe8000c101504 */
[----:B------:R-:W-:Y:S01]  /*1c910*/  ST.E.U16 [R34.64+-0xee], R49 ;  /* 0xffff123122007985 */ /* 0x000fe2000c101504 */
[----:B------:R-:W-:-:S03]  /*1c920*/  PRMT R2, R98, 0x7610, R2 ;  /* 0x0000761062027816 */ /* 0x000fc60000000002 */
[----:B------:R-:W-:Y:S01]  /*1c930*/  ST.E.U16 [R32.64+-0xf0], R53 ;  /* 0xffff103520007985 */ /* 0x000fe2000c101504 */
[----:B----4-:R-:W-:-:S05]  /*1c940*/  @!P1 HFMA2.BF16_V2 R88, -RZ.H0_H0, RZ.H0_H0, -R4.H0_H0 ;  /* 0x200000ffff589231 */ /* 0x010fca0000340904 */
[----:B------:R-:W-:Y:S01]  /*1c950*/  PRMT R75, R88, 0x7610, R75 ;  /* 0x00007610584b7816 */ /* 0x000fe2000000004b */
[----:B------:R-:W-:-:S05]  /*1c960*/  @!P0 HFMA2.BF16_V2 R65, -RZ.H0_H0, RZ.H0_H0, -R3.H0_H0 ;  /* 0x200000ffff418231 */ /* 0x000fca0000340903 */
[----:B------:R-:W-:-:S04]  /*1c970*/  PRMT R0, R65, 0x7610, R0 ;  /* 0x0000761041007816 */ /* 0x000fc80000000000 */
[----:B------:R-:W-:Y:S02]  /*1c980*/  @!P0 PRMT R3, R0, 0x5410, RZ ;  /* 0x0000541000038816 */ /* 0x000fe400000000ff */
[----:B------:R-:W-:-:S04]  /*1c990*/  SHF.R.U32.HI R0, RZ, 0x10, R5 ;  /* 0x00000010ff007819 */ /* 0x000fc80000011605 */
[----:B------:R-:W-:Y:S02]  /*1c9a0*/  LOP3.LUT R0, R0, 0xff, RZ, 0xc0, !PT ;  /* 0x000000ff00007812 */ /* 0x000fe400078ec0ff */
[----:B------:R-:W-:Y:S02]  /*1c9b0*/  @!P1 PRMT R4, R75, 0x5410, RZ ;  /* 0x000054104b049816 */ /* 0x000fe400000000ff */
[----:B------:R-:W-:Y:S02]  /*1c9c0*/  ISETP.GE.U32.AND P1, PT, R194, R0, PT ;  /* 0x00000000c200720c */ /* 0x000fe40003f26070 */
[----:B------:R-:W-:-:S04]  /*1c9d0*/  SHF.R.U32.HI R0, RZ, 0x18, R5 ;  /* 0x00000018ff007819 */ /* 0x000fc80000011605 */
[----:B------:R-:W-:Y:S01]  /*1c9e0*/  ISETP.GE.U32.AND P0, PT, R194, R0, PT ;  /* 0x00000000c200720c */ /* 0x000fe20003f06070 */
[----:B------:R-:W-:Y:S01]  /*1c9f0*/  ST.E.U16 [R32.64+-0xee], R52 ;  /* 0xffff123420007985 */ /* 0x000fe2000c101504 */
[----:B------:R-:W-:-:S03]  /*1ca00*/  PRMT R0, R98, 0x7632, R0 ;  /* 0x0000763262007816 */ /* 0x000fc60000000000 */
        /* <DEDUP_REMOVED lines=23> */
[----:B------:R-:W-:-:S03]  /*1cb80*/  IMAD.MOV.U32 R223, RZ, RZ, R219 ;  /* 0x000000ffffdf7224 */ /* 0x000fc600078e00db */
[----:B------:R-:W-:Y:S04]  /*1cb90*/  ST.E.U16 [R32.64+-0xc0], R105 ;  /* 0xffff406920007985 */ /* 0x000fe8000c101504 */
[----:B------:R-:W-:Y:S01]  /*1cba0*/  ST.E.U16 [R32.64+-0xbe], R106 ;  /* 0xffff426a20007985 */ /* 0x000fe2000c101504 */
[----:B------:R-:W-:-:S03]  /*1cbb0*/  PRMT R219, R2, 0x5410, R0 ;  /* 0x0000541002db7816 */ /* 0x000fc60000000000 */
[----:B------:R-:W-:Y:S04]  /*1cbc0*/  ST.E.U16 [R30.64+-0xc0], R16 ;  /* 0xffff40101e007985 */ /* 0x000fe8000c101504 */
[----:B------:R-:W-:Y:S04]  /*1cbd0*/  ST.E.U16 [R30.64+-0xbe], R15 ;  /* 0xffff420f1e007985 */ /* 0x000fe8000c101504 */
[----:B------:R-:W-:Y:S04]  /*1cbe0*/  ST.E.U16 [R28.64+-0xc0], R4 ;  /* 0xffff40041c007985 */ /* 0x000fe8000c101504 */
[----:B------:R-:W-:Y:S04]  /*1cbf0*/  ST.E.U16 [R28.64+-0xbe], R3 ;  /* 0xffff42031c007985 */ /* 0x000fe8000c101504 */
[----:B------:R-:W-:Y:S01]  /*1cc00*/  ST.E.U16 [R34.64+-0xb0], R104 ;  /* 0xffff506822007985 */ /* 0x000fe2000c101504 */
[----:B--2---:R-:W-:-:S02]  /*1cc10*/  @!P1 HFMA2.BF16_V2 R64, -RZ.H0_H0, RZ.H0_H0, -R2.H0_H0 ;  /* 0x200000ffff409231 */ /* 0x004fc40000340902 */
[----:B------:R-:W-:-:S03]  /*1cc20*/  @!P0 HFMA2.BF16_V2 R60, -RZ.H0_H0, RZ.H0_H0, -R0.H0_H0 ;  /* 0x200000ffff3c8231 */ /* 0x000fc60000340900 */
[----:B---3--:R-:W-:Y:S01]  /*1cc30*/  PRMT R48, R64, 0x7610, R48 ;  /* 0x0000761040307816 */ /* 0x008fe20000000030 */
[----:B------:R-:W-:Y:S01]  /*1cc40*/  ST.E.U16 [R34.64+-0xae], R97 ;  /* 0xffff526122007985 */ /* 0x000fe2000c101504 */
[----:B------:R-:W-:-:S03]  /*1cc50*/  PRMT R5, R60, 0x7610, R5 ;  /* 0x000076103c057816 */ /* 0x000fc60000000005 */
[----:B------:R-:W-:Y:S01]  /*1cc60*/  ST.E.U16 [R32.64+-0xb0], R85 ;  /* 0xffff505520007985 */ /* 0x000fe2000c101504 */
[----:B------:R-:W-:Y:S02]  /*1cc70*/  @!P1 PRMT R2, R48, 0x5410, RZ ;  /* 0x0000541030029816 */ /* 0x000fe400000000ff */
[----:B------:R-:W-:Y:S01]  /*1cc80*/  @!P0 PRMT R0, R5, 0x5410, RZ ;  /* 0x0000541005008816 */ /* 0x000fe200000000ff */
        /* <DEDUP_REMOVED lines=18> */
[----:B------:R2:W-:Y:S02]  /*1cdb0*/  ST.E.U16 [R30.64+-0x8e], R7 ;  /* 0xffff72071e007985 */ /* 0x0005e4000c101504 */
[----:B--2---:R-:W-:-:S02]  /*1cdc0*/  IMAD.MOV.U32 R31, RZ, RZ, R244 ;  /* 0x000000ffff1f7224 */ /* 0x004fc400078e00f4 */
[----:B------:R-:W2:Y:S01]  /*1cdd0*/  LDL.LU R244, [R1+0x2a8] ;  /* 0x0002a80001f47983 */ /* 0x000ea20000300800 */
[----:B------:R-:W-:Y:S02]  /*1cde0*/  IMAD.MOV.U32 R239, RZ, RZ, R225 ;  /* 0x000000ffffef7224 */ /* 0x000fe400078e00e1 */
[----:B------:R-:W-:-:S05]  /*1cdf0*/  IMAD.WIDE.U32 R224, R224, -0x326172a9, RZ ;  /* 0xcd9e8d57e0e07825 */ /* 0x000fca00078e00ff */
[----:B------:R-:W-:Y:S02]  /*1ce00*/  LOP3.LUT R5, R145, R213, R224, 0x96, !PT ;  /* 0x000000d591057212 */ /* 0x000fe400078e96e0 */
[----:B------:R-:W-:-:S03]  /*1ce10*/  LOP3.LUT R27, R233, R225, RZ, 0x3c, !PT ;  /* 0x000000e1e91b7212 */ /* 0x000fc600078e3cff */
[----:B------:R-:W-:-:S04]  /*1ce20*/  IMAD.WIDE.U32 R36, R5, -0x2daee0ad, RZ ;  /* 0xd2511f5305247825 */ /* 0x000fc800078e00ff */
[----:B------:R-:W-:Y:S01]  /*1ce30*/  IMAD.WIDE.U32 R54, R27, -0x2daee0ad, RZ ;  /* 0xd2511f531b367825 */ /* 0x000fe200078e00ff */
[----:B------:R-:W-:-:S04]  /*1ce40*/  LOP3.LUT R26, R21, R200, R36, 0x96, !PT ;  /* 0x000000c8151a7212 */ /* 0x000fc800078e9624 */
[----:B------:R-:W-:Y:S02]  /*1ce50*/  LOP3.LUT R5, R37, R228, R54, 0x96, !PT ;  /* 0x000000e425057212 */ /* 0x000fe400078e9636 */
[----:B------:R-:W-:-:S03]  /*1ce60*/  LOP3.LUT R21, R55, R232, R182, 0x96, !PT ;  /* 0x000000e837157212 */ /* 0x000fc600078e96b6 */
[----:B------:R-:W-:-:S04]  /*1ce70*/  IMAD.WIDE.U32 R24, R5, -0x326172a9, RZ ;  /* 0xcd9e8d5705187825 */ /* 0x000fc800078e00ff */
[----:B------:R-:W-:-:S04]  /*1ce80*/  IMAD.WIDE.U32 R52, R21, -0x326172a9, RZ ;  /* 0xcd9e8d5715347825 */ /* 0x000fc800078e00ff */
[----:B------:R-:W-:Y:S01]  /*1ce90*/  IMAD.WIDE.U32 R48, R26, -0x326172a9, RZ ;  /* 0xcd9e8d571a307825 */ /* 0x000fe200078e00ff */
[----:B------:R-:W-:-:S04]  /*1cea0*/  LOP3.LUT R21, R25, R198, R52, 0x96, !PT ;  /* 0x000000c619157212 */ /* 0x000fc800078e9634 */
[----:B------:R-:W-:Y:S01]  /*1ceb0*/  LOP3.LUT R5, R49, R239, R24, 0x96, !PT ;  /* 0x000000ef31057212 */ /* 0x000fe200078e9618 */
[----:B------:R-:W-:-:S04]  /*1cec0*/  IMAD.WIDE.U32 R24, R21, -0x2daee0ad, RZ ;  /* 0xd2511f5315187825 */ /* 0x000fc800078e00ff */
[----:B------:R-:W-:Y:S01]  /*1ced0*/  IMAD.MOV.U32 R237, RZ, RZ, R74 ;  /* 0x000000ffffed7224 */ /* 0x000fe200078e004a */
[----:B------:R-:W-:Y:S01]  /*1cee0*/  LOP3.LUT R20, R25, R238, R20, 0x96, !PT ;  /* 0x000000ee19147212 */ /* 0x000fe200078e9614 */
[----:B------:R-:W-:Y:S01]  /*1cef0*/  IMAD.WIDE.U32 R50, R5, -0x2daee0ad, RZ ;  /* 0xd2511f5305327825 */ /* 0x000fe200078e00ff */
[----:B------:R-:W-:Y:S03]  /*1cf00*/  ST.E.U16 [R28.64+-0x90], R43 ;  /* 0xffff702b1c007985 */ /* 0x000fe6000c101504 */
[----:B------:R-:W-:Y:S01]  /*1cf10*/  IMAD.WIDE.U32 R18, R20, -0x326172a9, RZ ;  /* 0xcd9e8d5714127825 */ /* 0x000fe200078e00ff */
[----:B------:R-:W-:Y:S01]  /*1cf20*/  LOP3.LUT R5, R51, R237, R24, 0x96, !PT ;  /* 0x000000ed33057212 */ /* 0x000fe200078e9618 */
[----:B------:R3:W-:Y:S04]  /*1cf30*/  ST.E.U16 [R28.64+-0x8e], R6 ;  /* 0xffff72061c007985 */ /* 0x0007e8000c101504 */
[----:B------:R-:W4:Y:S01]  /*1cf40*/  LDSM.16.MT88.4 R20, [R190+0xa000] ;  /* 0x00a00000be14783b */ /* 0x000f220000004200 */
[----:B------:R-:W-:-:S02]  /*1cf50*/  IMAD.MOV.U32 R236, RZ, RZ, R226 ;  /* 0x000000ffffec7224 */ /* 0x000fc400078e00e2 */
[----:B------:R-:W-:Y:S01]  /*1cf60*/  IMAD.WIDE.U32 R2, R5, -0x326172a9, RZ ;  /* 0xcd9e8d5705027825 */ /* 0x000fe200078e00ff */
[----:B------:R-:W-:Y:S01]  /*1cf70*/  PRMT R233, R194, 0x7054, R194 ;  /* 0x00007054c2e97816 */ /* 0x000fe200000000c2 */
[----:B------:R-:W1:Y:S03]  /*1cf80*/  LDSM.16.MT88.4 R24, [R188+0xa000] ;  /* 0x00a00000bc18783b */ /* 0x000e660000004200 */
[----:B------:R-:W-:Y:S01]  /*1cf90*/  LOP3.LUT R0, R3, R236, R18, 0x96, !PT ;  /* 0x000000ec03007212 */ /* 0x000fe200078e9612 */
[----:B------:R-:W1:Y:S01]  /*1cfa0*/  LDSM.16.MT88.4 R12, [R188+0xb000] ;  /* 0x00b00000bc0c783b */ /* 0x000e620000004200 */
[C---:B------:R-:W-:Y:S02]  /*1cfb0*/  LOP3.LUT R3, R2.reuse, 0xffff, RZ, 0xc0, !PT ;  /* 0x0000ffff02037812 */ /* 0x040fe400078ec0ff */
[----:B------:R-:W-:Y:S01]  /*1cfc0*/  SHF.R.U32.HI R4, RZ, 0x10, R2 ;  /* 0x00000010ff047819 */ /* 0x000fe20000011602 */
[----:B------:R-:W1:Y:S01]  /*1cfd0*/  LDSM.16.MT88.4 R44, [R188+0x9000] ;  /* 0x00900000bc2c783b */ /* 0x000e620000004200 */
[----:B------:R-:W-:-:S02]  /*1cfe0*/  LOP3.LUT R10, R2, 0xff, RZ, 0xc0, !PT ;  /* 0x000000ff020a7812 */ /* 0x000fc400078ec0ff */
[----:B------:R-:W-:Y:S01]  /*1cff0*/  SHF.R.U32.HI R9, RZ, 0x18, R2 ;  /* 0x00000018ff097819 */ /* 0x000fe20000011602 */
[----:B------:R-:W-:Y:S01]  /*1d000*/  IMAD.MOV.U32 R74, RZ, RZ, R241 ;  /* 0x000000ffff4a7224 */ /* 0x000fe200078e00f1 */
[----:B------:R-:W-:Y:S01]  /*1d010*/  LOP3.LUT R2, R0, 0xffff, RZ, 0xc0, !PT ;  /* 0x0000ffff00027812 */ /* 0x000fe200078ec0ff */
[----:B------:R-:W-:Y:S01]  /*1d020*/  IMAD.MOV.U32 R75, RZ, RZ, R240 ;  /* 0x000000ffff4b7224 */ /* 0x000fe200078e00f0 */
[----:B------:R-:W-:Y:S01]  /*1d030*/  LOP3.LUT R5, R4, 0xff, RZ, 0xc0, !PT ;  /* 0x000000ff04057812 */ /* 0x000fe200078ec0ff */
[----:B------:R-:W1:Y:S01]  /*1d040*/  LDSM.16.MT88.4 R36, [R190+0x9000] ;  /* 0x00900000be24783b */ /* 0x000e620000004200 */
[----:B---3--:R-:W-:Y:S02]  /*1d050*/  SHF.R.U32.HI R6, RZ, 0x8, R3 ;  /* 0x00000008ff067819 */ /* 0x008fe40000011603 */
[----:B------:R-:W-:Y:S01]  /*1d060*/  SHF.R.U32.HI R3, RZ, 0x10, R0 ;  /* 0x00000010ff037819 */ /* 0x000fe20000011600 */
[----:B------:R-:W3:Y:S01]  /*1d070*/  LDSM.16.MT88.4 R40, [R190+0xb000] ;  /* 0x00b00000be28783b */ /* 0x000ee20000004200 */
[----:B------:R-:W-:-:S02]  /*1d080*/  SHF.R.U32.HI R4, RZ, 0x8, R2 ;  /* 0x00000008ff047819 */ /* 0x000fc40000011602 */
[----:B------:R-:W-:Y:S02]  /*1d090*/  LOP3.LUT R8, R0, 0xff, RZ, 0xc0, !PT ;  /* 0x000000ff00087812 */ /* 0x000fe400078ec0ff */
[----:B------:R-:W-:Y:S02]  /*1d0a0*/  SHF.R.U32.HI R7, RZ, 0x18, R0 ;  /* 0x00000018ff077819 */ /* 0x000fe40000011600 */
[----:B------:R-:W-:Y:S02]  /*1d0b0*/  LOP3.LUT R2, R3, 0xff, RZ, 0xc0, !PT ;  /* 0x000000ff03027812 */ /* 0x000fe400078ec0ff */
[----:B------:R-:W-:Y:S02]  /*1d0c0*/  PRMT R3, R5, 0x5410, R9 ;  /* 0x0000541005037816 */ /* 0x000fe40000000009 */
[----:B------:R-:W-:Y:S02]  /*1d0d0*/  PRMT R0, R10, 0x5410, R6 ;  /* 0x000054100a007816 */ /* 0x000fe40000000006 */
[----:B------:R-:W-:-:S02]  /*1d0e0*/  PRMT R4, R8, 0x5410, R4 ;  /* 0x0000541008047816 */ /* 0x000fc40000000004 */
[----:B------:R-:W-:Y:S01]  /*1d0f0*/  PRMT R5, R2, 0x5410, R7 ;  /* 0x0000541002057816 */ /* 0x000fe20000000007 */
[--C-:B------:R-:W-:Y:S02]  /*1d100*/  HSET2.LE.AND R2, R3, R233.reuse, PT ;  /* 0x000000e903027233 */ /* 0x100fe40003803000 */
[--C-:B------:R-:W-:Y:S02]  /*1d110*/  HSET2.LE.AND R0, R0, R233.reuse, PT ;  /* 0x000000e900007233 */ /* 0x100fe40003803000 */
[--C-:B------:R-:W-:Y:S02]  /*1d120*/  HSET2.LE.AND R3, R4, R233.reuse, PT ;  /* 0x000000e904037233 */ /* 0x100fe40003803000 */
[----:B------:R-:W-:Y:S01]  /*1d130*/  HSET2.LE.AND R5, R5, R233, PT ;  /* 0x000000e905057233 */ /* 0x000fe20003803000 */
[----:B------:R-:W-:Y:S02]  /*1d140*/  LOP3.LUT R6, R71, R0, RZ, 0xc0, !PT ;  /* 0x0000000047067212 */ /* 0x000fe400078ec0ff */
[----:B------:R-:W-:-:S02]  /*1d150*/  LOP3.LUT R7, R70, R2, RZ, 0xc0, !PT ;  /* 0x0000000246077212 */ /* 0x000fc400078ec0ff */
[----:B------:R-:W-:Y:S02]  /*1d160*/  LOP3.LUT R4, R73, R3, RZ, 0xc0, !PT ;  /* 0x0000000349047212 */ /* 0x000fe400078ec0ff */
[----:B------:R-:W-:-:S07]  /*1d170*/  LOP3.LUT R5, R72, R5, RZ, 0xc0, !PT ;  /* 0x0000000548057212 */ /* 0x000fce00078ec0ff */
[C---:B----4-:R-:W-:Y:S07]  /*1d180*/  HMMA.16816.F32.BF16 R88, R4.reuse, R20, R148 ;  /* 0x000000140458723c */ /* 0x050fee0000041894 */
[----:B------:R-:W-:Y:S02]  /*1d190*/  IMAD.MOV.U32 R150, RZ, RZ, R245 ;  /* 0x000000ffff967224 */ /* 0x000fe400078e00f5 */
[----:B--2---:R-:W-:Y:S02]  /*1d1a0*/  IMAD.MOV.U32 R149, RZ, RZ, R244 ;  /* 0x000000ffff957224 */ /* 0x004fe400078e00f4 */
[----:B------:R-:W2:Y:S04]  /*1d1b0*/  LDL.LU R244, [R1+0x2a4] ;  /* 0x0002a40001f47983 */ /* 0x000ea80000300800 */
[----:B------:R-:W4:Y:S01]  /*1d1c0*/  LDL.LU R245, [R1+0x2a0] ;  /* 0x0002a00001f57983 */ /* 0x000f220000300800 */
[----:B-1----:R-:W-:Y:S01]  /*1d1d0*/  HMMA.16816.F32.BF16 R116, R4, R24, R124 ;  /* 0x000000180474723c */ /* 0x002fe2000004187c */
[----:B------:R-:W-:-:S02]  /*1d1e0*/  IMAD.MOV.U32 R151, RZ, RZ, R102 ;  /* 0x000000ffff977224 */ /* 0x000fc400078e0066 */
[----:B------:R-:W3:Y:S05]  /*1d1f0*/  LDL.LU R102, [R1+0x29c] ;  /* 0x00029c0001667983 */ /* 0x000eea0000300800 */
[----:B------:R-:W-:Y:S07]  /*1d200*/  HMMA.16816.F32.BF16 R124, R4, R12, R152 ;  /* 0x0000000c047c723c */ /* 0x000fee0000041898 */
[----:B--2---:R-:W-:-:S02]  /*1d210*/  IMAD.MOV.U32 R152, RZ, RZ, R244 ;  /* 0x000000ffff987224 */ /* 0x004fc400078e00f4 */
[----:B------:R-:W2:Y:S01]  /*1d220*/  LDL.LU R244, [R1+0x298] ;  /* 0x0002980001f47983 */ /* 0x000ea20000300800 */
[----:B----4-:R-:W-:-:S03]  /*1d230*/  IMAD.MOV.U32 R153, RZ, RZ, R245 ;  /* 0x000000ffff997224 */ /* 0x010fc600078e00f5 */
[----:B------:R-:W4:Y:S01]  /*1d240*/  LDL.LU R245, [R1+0x294] ;  /* 0x0002940001f57983 */ /* 0x000f220000300800 */
[----:B------:R-:W-:Y:S01]  /*1d250*/  IMAD.MOV.U32 R154, RZ, RZ, R216 ;  /* 0x000000ffff9a7224 */ /* 0x000fe200078e00d8 */
[----:B------:R-:W-:Y:S01]  /*1d260*/  HMMA.16816.F32.BF16 R104, R4, R44, R140 ;  /* 0x0000002c0468723c */ /* 0x000fe2000004188c */
[----:B------:R-:W-:Y:S01]  /*1d270*/  IMAD.MOV.U32 R155, RZ, RZ, R212 ;  /* 0x000000ffff9b7224 */ /* 0x000fe200078e00d4 */
[----:B------:R-:W4:Y:S04]  /*1d280*/  LDL.LU R216, [R1+0x290] ;  /* 0x0002900001d87983 */ /* 0x000f280000300800 */
[----:B------:R-:W4:Y:S01]  /*1d290*/  LDL.LU R212, [R1+0x28c] ;  /* 0x00028c0001d47983 */ /* 0x000f220000300800 */
[----:B---3--:R-:W-:Y:S02]  /*1d2a0*/  IMAD.MOV.U32 R141, RZ, RZ, R102 ;  /* 0x000000ffff8d7224 */ /* 0x008fe400078e0066 */
[----:B------:R-:W-:Y:S01]  /*1d2b0*/  IMAD.MOV.U32 R142, RZ, RZ, R249 ;  /* 0x000000ffff8e7224 */ /* 0x000fe200078e00f9 */
[----:B------:R-:W3:Y:S01]  /*1d2c0*/  LDL.LU R140, [R1+0x70] ;  /* 0x00007000018c7983 */ /* 0x000ee20000300800 */
[----:B------:R-:W-:-:S03]  /*1d2d0*/  IMAD.MOV.U32 R143, RZ, RZ, R248 ;  /* 0x000000ffff8f7224 */ /* 0x000fc600078e00f8 */
[----:B------:R-:W3:Y:S04]  /*1d2e0*/  LDL.LU R102, [R1+0x288] ;  /* 0x0002880001667983 */ /* 0x000ee80000300800 */
[----:B------:R-:W3:Y:S04]  /*1d2f0*/  LDL.LU R249, [R1+0x284] ;  /* 0x0002840001f97983 */ /* 0x000ee80000300800 */
[----:B------:R-:W3:Y:S01]  /*1d300*/  LDL.LU R248, [R1+0x280] ;  /* 0x0002800001f87983 */ /* 0x000ee20000300800 */
[----:B------:R-:W-:Y:S02]  /*1d310*/  LOP3.LUT R2, R63, R198, R202, 0x96, !PT ;  /* 0x000000c63f027212 */ /* 0x000fe400078e96ca */
[----:B------:R-:W-:-:S03]  /*1d320*/  LOP3.LUT R0, R87, R239, R62, 0x96, !PT ;  /* 0x000000ef57007212 */ /* 0x000fc600078e963e */
[----:B------:R-:W-:Y:S02]  /*1d330*/  IMAD R2, R2, -0x2daee0ad, RZ ;  /* 0xd2511f5302027824 */ /* 0x000fe400078e02ff */
[----:B------:R-:W-:-:S05]  /*1d340*/  IMAD.WIDE.U32 R32, R0, -0x2daee0ad, RZ ;  /* 0xd2511f5300207825 */ /* 0x000fca00078e00ff */
[----:B------:R-:W-:-:S05]  /*1d350*/  LOP3.LUT R2, R33, R237, R2, 0x96, !PT ;  /* 0x000000ed21027212 */ /* 0x000fca00078e9602 */
[----:B------:R-:W-:-:S05]  /*1d360*/  IMAD.WIDE.U32 R2, R2, -0x326172a9, RZ ;  /* 0xcd9e8d5702027825 */ /* 0x000fca00078e00ff */
[----:B------:R-:W-:Y:S02]  /*1d370*/  LOP3.LUT R0, R3, R236, R82, 0x96, !PT ;  /* 0x000000ec03007212 */ /* 0x000fe400078e9652 */
[----:B------:R-:W-:Y:S02]  /*1d380*/  LOP3.LUT R3, R2, 0xffff, RZ, 0xc0, !PT ;  /* 0x0000ffff02037812 */ /* 0x000fe400078ec0ff */
[----:B------:R-:W-:Y:S01]  /*1d390*/  LOP3.LUT R8, R0, 0xffff, RZ, 0xc0, !PT ;  /* 0x0000ffff00087812 */ /* 0x000fe200078ec0ff */
[----:B--2---:R-:W-:Y:S02]  /*1d3a0*/  IMAD.MOV.U32 R73, RZ, RZ, R244 ;  /* 0x000000ffff497224 */ /* 0x004fe400078e00f4 */
[----:B----4-:R-:W-:Y:S02]  /*1d3b0*/  IMAD.MOV.U32 R72, RZ, RZ, R245 ;  /* 0x000000ffff487224 */ /* 0x010fe400078e00f5 */
[----:B------:R-:W2:Y:S04]  /*1d3c0*/  LDL.LU R245, [R1+0x27c] ;  /* 0x00027c0001f57983 */ /* 0x000ea80000300800 */
[----:B------:R-:W2:Y:S04]  /*1d3d0*/  LDL.LU R244, [R1+0x278] ;  /* 0x0002780001f47983 */ /* 0x000ea80000300800 */
[----:B------:R-:W4:Y:S04]  /*1d3e0*/  LDL.LU R241, [R1+0x274] ;  /* 0x0002740001f17983 */ /* 0x000f280000300800 */
[----:B------:R-:W4:Y:S04]  /*1d3f0*/  LDL.LU R240, [R1+0x270] ;  /* 0x0002700001f07983 */ /* 0x000f280000300800 */
[----:B------:R-:W4:Y:S01]  /*1d400*/  LDL.LU R56, [R1] ;  /* 0x0000000001387983 */ /* 0x000f220000300800 */
[----:B------:R-:W-:-:S02]  /*1d410*/  SHF.R.U32.HI R9, RZ, 0x10, R0 ;  /* 0x00000010ff097819 */ /* 0x000fc40000011600 */
[----:B------:R-:W-:Y:S02]  /*1d420*/  LOP3.LUT R18, R0, 0xff, RZ, 0xc0, !PT ;  /* 0x000000ff00127812 */ /* 0x000fe400078ec0ff */
[----:B------:R-:W-:Y:S02]  /*1d430*/  SHF.R.U32.HI R17, RZ, 0x18, R0 ;  /* 0x00000018ff117819 */ /* 0x000fe40000011600 */
[----:B------:R-:W-:Y:S02]  /*1d440*/  SHF.R.U32.HI R0, RZ, 0x8, R3 ;  /* 0x00000008ff007819 */ /* 0x000fe40000011603 */
[----:B------:R-:W-:Y:S02]  /*1d450*/  SHF.R.U32.HI R3, RZ, 0x8, R8 ;  /* 0x00000008ff037819 */ /* 0x000fe40000011608 */
[----:B------:R-:W-:Y:S02]  /*1d460*/  LOP3.LUT R8, R9, 0xff, RZ, 0xc0, !PT ;  /* 0x000000ff09087812 */ /* 0x000fe400078ec0ff */
[----:B------:R-:W-:-:S02]  /*1d470*/  LOP3.LUT R10, R2, 0xff, RZ, 0xc0, !PT ;  /* 0x000000ff020a7812 */ /* 0x000fc400078ec0ff */
[--C-:B------:R-:W-:Y:S02]  /*1d480*/  SHF.R.U32.HI R11, RZ, 0x10, R2.reuse ;  /* 0x00000010ff0b7819 */ /* 0x100fe40000011602 */
[----:B------:R-:W-:Y:S02]  /*1d490*/  SHF.R.U32.HI R16, RZ, 0x18, R2 ;  /* 0x00000018ff107819 */ /* 0x000fe40000011602 */
[----:B------:R-:W-:Y:S02]  /*1d4a0*/  PRMT R2, R8, 0x5410, R17 ;  /* 0x0000541008027816 */ /* 0x000fe40000000011 */
[----:B------:R-:W-:Y:S01]  /*1d4b0*/  PRMT R9, R10, 0x5410, R0 ;  /* 0x000054100a097816 */ /* 0x000fe20000000000 */
[----:B------:R-:W-:Y:S02]  /*1d4c0*/  IMAD.MOV.U32 R231, RZ, RZ, R227 ;  /* 0x000000ffffe77224 */ /* 0x000fe400078e00e3 */
[--C-:B------:R-:W-:Y:S01]  /*1d4d0*/  HSET2.LE.AND R2, R2, R233.reuse, PT ;  /* 0x000000e902027233 */ /* 0x100fe20003803000 */
[----:B------:R-:W-:Y:S01]  /*1d4e0*/  PRMT R0, R18, 0x5410, R3 ;  /* 0x0000541012007816 */ /* 0x000fe20000000003 */
[----:B------:R-:W-:Y:S01]  /*1d4f0*/  HSET2.LE.AND R3, R9, R233, PT ;  /* 0x000000e909037233 */ /* 0x000fe20003803000 */
[----:B------:R-:W-:-:S02]  /*1d500*/  LOP3.LUT R11, R11, 0xff, RZ, 0xc0, !PT ;  /* 0x000000ff0b0b7812 */ /* 0x000fc400078ec0ff */
        /* <DEDUP_REMOVED lines=8> */
[----:B------:R-:W-:Y:S01]  /*1d590*/  HMMA.16816.F32.BF16 R96, R4, R46, R136 ;  /* 0x0000002e0460723c */ /* 0x000fe20000041888 */
[----:B------:R-:W-:Y:S01]  /*1d5a0*/  IMAD.MOV.U32 R148, RZ, RZ, R176 ;  /* 0x000000ffff947224 */ /* 0x000fe200078e00b0 */
[----:B------:R-:W-:-:S06]  /*1d5b0*/  LOP3.LUT R0, R3, R230, R50, 0x96, !PT ;  /* 0x000000e603007212 */ /* 0x000fcc00078e9632 */
[----:B------:R-:W-:Y:S01]  /*1d5c0*/  HMMA.16816.F32.BF16 R92, R4, R26, R120 ;  /* 0x0000001a045c723c */ /* 0x000fe20000041878 */
[----:B------:R-:W-:-:S07]  /*1d5d0*/  LOP3.LUT R11, R147, R11, RZ, 0xc0, !PT ;  /* 0x0000000b930b7212 */ /* 0x000fce00078ec0ff */
[C---:B------:R-:W-:Y:S08]  /*1d5e0*/  HMMA.16816.F32.BF16 R132, R4.reuse, R36, R132 ;  /* 0x000000240484723c */ /* 0x040ff00000041884 */
[C---:B------:R-:W-:Y:S08]  /*1d5f0*/  HMMA.16816.F32.BF16 R128, R4.reuse, R38, R128 ;  /* 0x000000260480723c */ /* 0x040ff00000041880 */
        /* <DEDUP_REMOVED lines=25> */
[----:B------:R-:W-:-:S02]  /*1d790*/  IMAD.MOV.U32 R156, RZ, RZ, R212 ;  /* 0x000000ffff9c7224 */ /* 0x000fc400078e00d4 */
[----:B------:R-:W-:Y:S01]  /*1d7a0*/  IMAD.MOV.U32 R157, RZ, RZ, R216 ;  /* 0x000000ffff9d7224 */ /* 0x000fe200078e00d8 */
[----:B------:R-:W-:Y:S01]  /*1d7b0*/  PRMT R7, R7, 0x5410, R5 ;  /* 0x0000541007077816 */ /* 0x000fe20000000005 */
[----:B------:R-:W-:Y:S01]  /*1d7c0*/  IMAD.MOV.U32 R158, RZ, RZ, R208 ;  /* 0x000000ffff9e7224 */ /* 0x000fe200078e00d0 */
[----:B------:R-:W-:Y:S01]  /*1d7d0*/  HSET2.LE.AND R3, R3, R233, PT ;  /* 0x000000e903037233 */ /* 0x000fe20003803000 */
[----:B------:R-:W-:Y:S01]  /*1d7e0*/  IMAD.MOV.U32 R159, RZ, RZ, R217 ;  /* 0x000000ffff9f7224 */ /* 0x000fe200078e00d9 */
[----:B------:R-:W-:Y:S01]  /*1d7f0*/  LOP3.LUT R5, R166, R2, RZ, 0xc0, !PT ;  /* 0x00000002a6057212 */ /* 0x000fe200078ec0ff */
[----:B------:R-:W-:Y:S01]  /*1d800*/  IMAD.MOV.U32 R30, RZ, RZ, R185 ;  /* 0x000000ffff1e7224 */ /* 0x000fe200078e00b9 */
[----:B------:R-:W-:Y:S01]  /*1d810*/  LOP3.LUT R2, R83, R231, R86, 0x96, !PT ;  /* 0x000000e753027212 */ /* 0x000fe200078e9656 */
[----:B---3--:R-:W-:Y:S02]  /*1d820*/  IMAD.MOV.U32 R57, RZ, RZ, R102 ;  /* 0x000000ffff397224 */ /* 0x008fe400078e0066 */
[----:B------:R-:W-:-:S02]  /*1d830*/  IMAD.MOV.U32 R58, RZ, RZ, R103 ;  /* 0x000000ffff3a7224 */ /* 0x000fc400078e0067 */
[----:B------:R-:W-:Y:S01]  /*1d840*/  IMAD.MOV.U32 R59, RZ, RZ, R195 ;  /* 0x000000ffff3b7224 */ /* 0x000fe200078e00c3 */
[----:B------:R-:W-:Y:S01]  /*1d850*/  HSET2.LE.AND R0, R0, R233, PT ;  /* 0x000000e900007233 */ /* 0x000fe20003803000 */
[----:B------:R-:W-:Y:S01]  /*1d860*/  LOP3.LUT R6, R165, R3, RZ, 0xc0, !PT ;  /* 0x00000003a5067212 */ /* 0x000fe200078ec0ff */
[----:B------:R-:W-:Y:S01]  /*1d870*/  HMMA.16816.F32.BF16 R144, R8, R22, R152 ;  /* 0x000000160890723c */ /* 0x000fe20000041898 */
[----:B------:R-:W-:-:S04]  /*1d880*/  IMAD.WIDE.U32 R2, R2, -0x2daee0ad, RZ ;  /* 0xd2511f5302027825 */ /* 0x000fc800078e00ff */
[----:B------:R-:W-:Y:S02]  /*1d890*/  IMAD.MOV.U32 R168, RZ, RZ, R209 ;  /* 0x000000ffffa87224 */ /* 0x000fe400078e00d1 */
[----:B------:R-:W-:Y:S01]  /*1d8a0*/  IMAD.MOV.U32 R169, RZ, RZ, R214 ;  /* 0x000000ffffa97224 */ /* 0x000fe200078e00d6 */
[----:B------:R-:W-:Y:S01]  /*1d8b0*/  HMMA.16816.F32.BF16 R60, R8, R36, R248 ;  /* 0x00000024083c723c */ /* 0x000fe200000418f8 */
[----:B------:R-:W-:Y:S02]  /*1d8c0*/  IMAD.MOV.U32 R170, RZ, RZ, R108 ;  /* 0x000000ffffaa7224 */ /* 0x000fe400078e006c */
[----:B------:R-:W-:Y:S01]  /*1d8d0*/  IMAD.MOV.U32 R171, RZ, RZ, R109 ;  /* 0x000000ffffab7224 */ /* 0x000fe200078e006d */
[----:B------:R-:W-:-:S04]  /*1d8e0*/  LOP3.LUT R4, R167, R0, RZ, 0xc0, !PT ;  /* 0x00000000a7047212 */ /* 0x000fc800078ec0ff */
[----:B------:R-:W-:Y:S01]  /*1d8f0*/  HMMA.16816.F32.BF16 R72, R8, R26, R72 ;  /* 0x0000001a0848723c */ /* 0x000fe20000041848 */
[----:B------:R-:W-:-:S07]  /*1d900*/  LOP3.LUT R0, R3, R230, R32, 0x96, !PT ;  /* 0x000000e603007212 */ /* 0x000fce00078e9620 */
[C---:B------:R-:W-:Y:S01]  /*1d910*/  HMMA.16816.F32.BF16 R140, R8.reuse, R20, R140 ;  /* 0x00000014088c723c */ /* 0x040fe2000004188c */
[----:B------:R-:W3:Y:S01]  /*1d920*/  LDSM.16.MT88.4 R20, [R188+0x9400] ;  /* 0x00940000bc14783b */ /* 0x000ee20000004200 */
[----:B------:R-:W-:Y:S01]  /*1d930*/  IMAD.MOV.U32 R85, RZ, RZ, R183 ;  /* 0x000000ffff557224 */ /* 0x000fe200078e00b7 */
[----:B------:R-:W-:Y:S01]  /*1d940*/  HSET2.LE.AND R7, R7, R233, PT ;  /* 0x000000e907077233 */ /* 0x000fe20003803000 */
[----:B------:R-:W-:Y:S01]  /*1d950*/  IMAD.MOV.U32 R232, RZ, RZ, R186 ;  /* 0x000000ffffe87224 */ /* 0x000fe200078e00ba */
[----:B------:R1:W5:Y:S03]  /*1d960*/  LDL.LU R102, [R1+0x26c] ;  /* 0x00026c0001667983 */ /* 0x0003660000300800 */
[----:B------:R-:W-:Y:S01]  /*1d970*/  HMMA.16816.F32.BF16 R152, R8, R14, R28 ;  /* 0x0000000e0898723c */ /* 0x000fe2000004181c */
[----:B------:R-:W3:Y:S01]  /*1d980*/  LDSM.16.MT88.4 R28, [R190+0xa400] ;  /* 0x00a40000be1c783b */ /* 0x000ee20000004200 */
[----:B------:R-:W-:-:S02]  /*1d990*/  LOP3.LUT R3, R2, 0xffff, RZ, 0xc0, !PT ;  /* 0x0000ffff02037812 */ /* 0x000fc400078ec0ff */
[----:B------:R-:W-:Y:S01]  /*1d9a0*/  SHF.R.U32.HI R13, RZ, 0x18, R0 ;  /* 0x00000018ff0d7819 */ /* 0x000fe20000011600 */
[----:B------:R-:W-:-:S03]  /*1d9b0*/  IMAD.MOV.U32 R223, RZ, RZ, R178 ;  /* 0x000000ffffdf7224 */ /* 0x000fc600078e00b2 */
[----:B------:R-:W-:Y:S01]  /*1d9c0*/  HMMA.16816.F32.BF16 R160, R8, R40, R168 ;  /* 0x0000002808a0723c */ /* 0x000fe200000418a8 */
[----:B------:R-:W-:Y:S01]  /*1d9d0*/  LOP3.LUT R14, R0, 0xff, RZ, 0xc0, !PT ;  /* 0x000000ff000e7812 */ /* 0x000fe200078ec0ff */
[----:B------:R-:W-:Y:S01]  /*1d9e0*/  IMAD.MOV.U32 R226, RZ, RZ, R177 ;  /* 0x000000ffffe27224 */ /* 0x000fe200078e00b1 */
[----:B------:R-:W-:Y:S01]  /*1d9f0*/  SHF.R.U32.HI R12, RZ, 0x18, R2 ;  /* 0x00000018ff0c7819 */ /* 0x000fe20000011602 */
[----:B------:R-:W-:Y:S01]  /*1da00*/  IMAD.MOV.U32 R227, RZ, RZ, R181 ;  /* 0x000000ffffe37224 */ /* 0x000fe200078e00b5 */
[----:B------:R-:W-:Y:S01]  /*1da10*/  LOP3.LUT R7, R164, R7, RZ, 0xc0, !PT ;  /* 0x00000007a4077212 */ /* 0x000fe200078ec0ff */
[----:B------:R-:W-:Y:S01]  /*1da20*/  IMAD.MOV.U32 R84, RZ, RZ, R182 ;  /* 0x000000ffff547224 */ /* 0x000fe200078e00b6 */
[----:B------:R2:W5:Y:S04]  /*1da30*/  LDL.LU R103, [R1+0x268] ;  /* 0x0002680001677983 */ /* 0x0005680000300800 */
[----:B------:R2:W5:Y:S01]  /*1da40*/  LDL.LU R195, [R1+0x264] ;  /* 0x0002640001c37983 */ /* 0x0005620000300800 */
[C---:B-1----:R-:W-:Y:S03]  /*1da50*/  HMMA.16816.F32.BF16 R132, R4.reuse, R16, R132 ;  /* 0x000000100484723c */ /* 0x042fe60000041884 */
[----:B------:R1:W5:Y:S04]  /*1da60*/  LDL.LU R212, [R1+0x260] ;  /* 0x0002600001d47983 */ /* 0x0003680000300800 */
[----:B------:R1:W5:Y:S01]  /*1da70*/  LDL.LU R216, [R1+0x25c] ;  /* 0x00025c0001d87983 */ /* 0x0003620000300800 */
[C---:B------:R-:W-:Y:S03]  /*1da80*/  HMMA.16816.F32.BF16 R128, R4.reuse, R18, R128 ;  /* 0x000000120480723c */ /* 0x040fe60000041880 */
[----:B------:R1:W5:Y:S04]  /*1da90*/  LDL.LU R208, [R1+0x258] ;  /* 0x0002580001d07983 */ /* 0x0003680000300800 */
[----:B------:R1:W5:Y:S01]  /*1daa0*/  LDL.LU R217, [R1+0x254] ;  /* 0x0002540001d97983 */ /* 0x0003620000300800 */
[C---:B---3--:R-:W-:Y:S03]  /*1dab0*/  HMMA.16816.F32.BF16 R104, R4.reuse, R20, R104 ;  /* 0x000000140468723c */ /* 0x048fe60000041868 */
[----:B------:R1:W5:Y:S04]  /*1dac0*/  LDL.LU R209, [R1+0x250] ;  /* 0x0002500001d17983 */ /* 0x0003680000300800 */
[----:B------:R1:W5:Y:S01]  /*1dad0*/  LDL.LU R214, [R1+0x24c] ;  /* 0x00024c0001d67983 */ /* 0x0003620000300800 */
[C---:B------:R-:W-:Y:S03]  /*1dae0*/  HMMA.16816.F32.BF16 R96, R4.reuse, R22, R96 ;  /* 0x000000160460723c */ /* 0x040fe60000041860 */
[----:B------:R1:W5:Y:S04]  /*1daf0*/  LDL.LU R108, [R1+0x248] ;  /* 0x00024800016c7983 */ /* 0x0003680000300800 */
[----:B------:R1:W5:Y:S01]  /*1db00*/  LDL.LU R109, [R1+0x244] ;  /* 0x00024400016d7983 */ /* 0x0003620000300800 */
[C---:B------:R-:W-:Y:S08]  /*1db10*/  HMMA.16816.F32.BF16 R88, R4.reuse, R28, R88 ;  /* 0x0000001c0458723c */ /* 0x040ff00000041858 */
[----:B------:R-:W-:Y:S08]  /*1db20*/  HMMA.16816.F32.BF16 R112, R4, R30, R112 ;  /* 0x0000001e0470723c */ /* 0x000ff00000041870 */
[C---:B--2---:R-:W-:Y:S08]  /*1db30*/  HMMA.16816.F32.BF16 R64, R8.reuse, R46, R244 ;  /* 0x0000002e0840723c */ /* 0x044ff000000418f4 */
[C---:B----4-:R-:W-:Y:S08]  /*1db40*/  HMMA.16816.F32.BF16 R68, R8.reuse, R44, R240 ;  /* 0x0000002c0844723c */ /* 0x050ff000000418f0 */
[C---:B------:R-:W-:Y:S01]  /*1db50*/  HMMA.16816.F32.BF16 R44, R8.reuse, R24, R156 ;  /* 0x00000018082c723c */ /* 0x040fe2000004189c */
[----:B------:R-:W2:Y:S06]  /*1db60*/  LDSM.16.MT88.4 R24, [R188+0xa400] ;  /* 0x00a40000bc18783b */ /* 0x000eac0000004200 */
[----:B------:R-:W-:Y:S01]  /*1db70*/  IMAD.MOV.U32 R156, RZ, RZ, R215 ;  /* 0x000000ffff9c7224 */ /* 0x000fe200078e00d7 */
[----:B------:R-:W-:Y:S01]  /*1db80*/  HMMA.16816.F32.BF16 R56, R8, R38, R56 ;  /* 0x000000260838723c */ /* 0x000fe20000041838 */
[----:B------:R-:W-:Y:S01]  /*1db90*/  IMAD.MOV.U32 R157, RZ, RZ, R207 ;  /* 0x000000ffff9d7224 */ /* 0x000fe200078e00cf */
[----:B------:R-:W3:Y:S01]  /*1dba0*/  LDSM.16.MT88.4 R36, [R188+0xb400] ;  /* 0x00b40000bc24783b */ /* 0x000ee20000004200 */
[----:B------:R-:W-:-:S02]  /*1dbb0*/  IMAD.MOV.U32 R158, RZ, RZ, R218 ;  /* 0x000000ffff9e7224 */ /* 0x000fc400078e00da */
[----:B------:R-:W-:Y:S01]  /*1dbc0*/  IMAD.MOV.U32 R159, RZ, RZ, R184 ;  /* 0x000000ffff9f7224 */ /* 0x000fe200078e00b8 */
[----:B------:R1:W5:Y:S02]  /*1dbd0*/  LDL.LU R215, [R1+0x240] ;  /* 0x0002400001d77983 */ /* 0x0003640000300800 */
[----:B------:R-:W-:Y:S02]  /*1dbe0*/  HMMA.16816.F32.BF16 R176, R4, R48, R120 ;  /* 0x0000003004b0723c */ /* 0x000fe40000041878 */
[----:B------:R1:W5:Y:S04]  /*1dbf0*/  LDL.LU R207, [R1+0x23c] ;  /* 0x00023c0001cf7983 */ /* 0x0003680000300800 */
[----:B------:R1:W5:Y:S02]  /*1dc00*/  LDL.LU R218, [R1+0x238] ;  /* 0x0002380001da7983 */ /* 0x0003640000300800 */
[----:B------:R-:W-:Y:S07]  /*1dc10*/  HMMA.16816.F32.BF16 R156, R8, R42, R156 ;  /* 0x0000002a089c723c */ /* 0x000fee000004189c */
[----:B------:R-:W-:-:S02]  /*1dc20*/  LOP3.LUT R8, R0, 0xffff, RZ, 0xc0, !PT ;  /* 0x0000ffff00087812 */ /* 0x000fc400078ec0ff */
[----:B------:R-:W-:Y:S02]  /*1dc30*/  SHF.R.U32.HI R9, RZ, 0x10, R0 ;  /* 0x00000010ff097819 */ /* 0x000fe40000011600 */
[----:B------:R-:W-:Y:S02]  /*1dc40*/  LOP3.LUT R10, R2, 0xff, RZ, 0xc0, !PT ;  /* 0x000000ff020a7812 */ /* 0x000fe400078ec0ff */
[----:B------:R-:W-:Y:S02]  /*1dc50*/  SHF.R.U32.HI R0, RZ, 0x8, R3 ;  /* 0x00000008ff007819 */ /* 0x000fe40000011603 */
[----:B------:R-:W-:Y:S02]  /*1dc60*/  SHF.R.U32.HI R3, RZ, 0x8, R8 ;  /* 0x00000008ff037819 */ /* 0x000fe40000011608 */
[----:B------:R-:W-:Y:S02]  /*1dc70*/  LOP3.LUT R8, R9, 0xff, RZ, 0xc0, !PT ;  /* 0x000000ff09087812 */ /* 0x000fe400078ec0ff */
[----:B------:R-:W-:-:S02]  /*1dc80*/  PRMT R9, R10, 0x5410, R0 ;  /* 0x000054100a097816 */ /* 0x000fc40000000000 */
[----:B------:R-:W-:Y:S02]  /*1dc90*/  PRMT R0, R14, 0x5410, R3 ;  /* 0x000054100e007816 */ /* 0x000fe40000000003 */
[----:B------:R-:W-:-:S03]  /*1dca0*/  SHF.R.U32.HI R11, RZ, 0x10, R2 ;  /* 0x00000010ff0b7819 */ /* 0x000fc60000011602 */
[--C-:B------:R-:W-:Y:S01]  /*1dcb0*/  HSET2.LE.AND R0, R0, R233.reuse, PT ;  /* 0x000000e900007233 */ /* 0x100fe20003803000 */
[----:B------:R-:W-:Y:S02]  /*1dcc0*/  PRMT R2, R8, 0x5410, R13 ;  /* 0x0000541008027816 */ /* 0x000fe4000000000d */
[----:B------:R-:W-:Y:S02]  /*1dcd0*/  LOP3.LUT R11, R11, 0xff, RZ, 0xc0, !PT ;  /* 0x000000ff0b0b7812 */ /* 0x000fe400078ec0ff */
[----:B------:R-:W-:Y:S02]  /*1dce0*/  LOP3.LUT R8, R206, R0, RZ, 0xc0, !PT ;  /* 0x00000000ce087212 */ /* 0x000fe400078ec0ff */
[----:B------:R-:W-:Y:S01]  /*1dcf0*/  LOP3.LUT R0, R204, R85, RZ, 0x3c, !PT ;  /* 0x00000055cc007212 */ /* 0x000fe200078e3cff */
[----:B------:R-:W-:Y:S01]  /*1dd00*/  HSET2.LE.AND R2, R2, R233, PT ;  /* 0x000000e902027233 */ /* 0x000fe20003803000 */
[----:B------:R-:W-:-:S03]  /*1dd10*/  PRMT R11, R11, 0x5410, R12 ;  /* 0x000054100b0b7816 */ /* 0x000fc6000000000c */
[----:B------:R-:W-:Y:S01]  /*1dd20*/  IMAD.WIDE.U32 R12, R0, -0x326172a9, RZ ;  /* 0xcd9e8d57000c7825 */ /* 0x000fe200078e00ff */
[----:B------:R-:W-:Y:S01]  /*1dd30*/  HSET2.LE.AND R3, R9, R233, PT ;  /* 0x000000e909037233 */ /* 0x000fe20003803000 */
[----:B------:R-:W-:-:S03]  /*1dd40*/  LOP3.LUT R9, R201, R2, RZ, 0xc0, !PT ;  /* 0x00000002c9097212 */ /* 0x000fc600078ec0ff */
[----:B------:R-:W-:Y:S02]  /*1dd50*/  LOP3.LUT R2, R13, R213, R224, 0x96, !PT ;  /* 0x000000d50d027212 */ /* 0x000fe400078e96e0 */
[----:B------:R-:W-:Y:S01]  /*1dd60*/  LOP3.LUT R0, R53, R229, R12, 0x96, !PT ;  /* 0x000000e535007212 */ /* 0x000fe200078e960c */
[----:B--2---:R-:W-:Y:S01]  /*1dd70*/  HMMA.16816.F32.BF16 R116, R4, R24, R116 ;  /* 0x000000180474723c */ /* 0x004fe20000041874 */
[----:B------:R-:W-:Y:S01]  /*1dd80*/  LOP3.LUT R10, R174, R3, RZ, 0xc0, !PT ;  /* 0x00000003ae0a7212 */ /* 0x000fe200078ec0ff */
[----:B------:R-:W-:-:S06]  /*1dd90*/  IMAD.WIDE.U32 R2, R2, -0x2daee0ad, RZ ;  /* 0xd2511f5302027825 */ /* 0x000fcc00078e00ff */
[----:B------:R-:W-:Y:S01]  /*1dda0*/  HMMA.16816.F32.BF16 R168, R4, R26, R92 ;  /* 0x0000001a04a8723c */ /* 0x000fe2000004185c */
[----:B------:R-:W-:-:S07]  /*1ddb0*/  LOP3.LUT R3, R3, R228, R54, 0x96, !PT ;  /* 0x000000e403037212 */ /* 0x000fce00078e9636 */
[C---:B---3--:R-:W-:Y:S08]  /*1ddc0*/  HMMA.16816.F32.BF16 R180, R4.reuse, R36, R124 ;  /* 0x0000002404b4723c */ /* 0x048ff0000004187c */
        /* <DEDUP_REMOVED lines=16> */
[----:B------:R-:W-:Y:S07]  /*1ded0*/  HMMA.16816.F32.BF16 R64, R8, R28, R140 ;  /* 0x0000001c0840723c */ /* 0x000fee000004188c */
[----:B------:R-:W-:Y:S01]  /*1dee0*/  IMAD.WIDE.U32 R28, R0, -0x326172a9, RZ ;  /* 0xcd9e8d57001c7825 */ /* 0x000fe200078e00ff */
[----:B------:R-:W-:-:S04]  /*1def0*/  SHF.R.U32.HI R5, RZ, 0x10, R2 ;  /* 0x00000010ff057819 */ /* 0x000fc80000011602 */
[----:B------:R-:W-:Y:S02]  /*1df00*/  LOP3.LUT R0, R3, R236, R28, 0x96, !PT ;  /* 0x000000ec03007212 */ /* 0x000fe400078e961c */
[----:B------:R-:W-:Y:S02]  /*1df10*/  LOP3.LUT R3, R2, 0xffff, RZ, 0xc0, !PT ;  /* 0x0000ffff02037812 */ /* 0x000fe400078ec0ff */
[----:B------:R-:W-:Y:S01]  /*1df20*/  LOP3.LUT R4, R0, 0xffff, RZ, 0xc0, !PT ;  /* 0x0000ffff00047812 */ /* 0x000fe200078ec0ff */
[----:B------:R-:W-:Y:S01]  /*1df30*/  HMMA.16816.F32.BF16 R84, R8, R16, R60 ;  /* 0x000000100854723c */ /* 0x000fe2000004183c */
        /* <DEDUP_REMOVED lines=15> */
[----:B------:R-:W-:Y:S01]  /*1e030*/  HSET2.LE.AND R3, R5, R233, PT ;  /* 0x000000e905037233 */ /* 0x000fe20003803000 */
        /* <DEDUP_REMOVED lines=8> */
[----:B------:R-:W2:Y:S01]  /*1e0c0*/  LDSM.16.MT88.4 R20, [R188+0xa800] ;  /* 0x00a80000bc14783b */ /* 0x000ea20000004200 */
[----:B------:R-:W-:Y:S01]  /*1e0d0*/  HMMA.16816.F32.BF16 R80, R8, R18, R56 ;  /* 0x000000120850723c */ /* 0x000fe20000041838 */
[----:B------:R-:W-:-:S02]  /*1e0e0*/  LOP3.LUT R3, R3, R228, R234, 0x96, !PT ;  /* 0x000000e403037212 */ /* 0x000fc400078e96ea */
[----:B------:R1:W5:Y:S04]  /*1e0f0*/  LDL.LU R213, [R1+0x22c] ;  /* 0x00022c0001d57983 */ /* 0x0003680000300800 */
[----:B------:R1:W5:Y:S01]  /*1e100*/  LDL.LU R229, [R1+0x228] ;  /* 0x0002280001e57983 */ /* 0x0003620000300800 */
[C---:B------:R-:W-:Y:S03]  /*1e110*/  HMMA.16816.F32.BF16 R68, R8.reuse, R48, R160 ;  /* 0x000000300844723c */ /* 0x040fe600000418a0 */
[----:B------:R1:W5:Y:S04]  /*1e120*/  LDL.LU.64 R234, [R1+0x220] ;  /* 0x0002200001ea7983 */ /* 0x0003680000300a00 */
[----:B------:R1:W5:Y:S01]  /*1e130*/  LDL.LU R228, [R1+0x218] ;  /* 0x0002180001e47983 */ /* 0x0003620000300800 */
[C---:B------:R-:W-:Y:S03]  /*1e140*/  HMMA.16816.F32.BF16 R76, R8.reuse, R24, R44 ;  /* 0x00000018084c723c */ /* 0x040fe6000004182c */
[----:B------:R-:W3:Y:S04]  /*1e150*/  LDSM.16.MT88.4 R44, [R188+0x9800] ;  /* 0x00980000bc2c783b */ /* 0x000ee80000004200 */
[----:B------:R-:W4:Y:S01]  /*1e160*/  LDSM.16.MT88.4 R16, [R190+0xa800] ;  /* 0x00a80000be10783b */ /* 0x000f220000004200 */
[C---:B------:R-:W-:Y:S03]  /*1e170*/  HMMA.16816.F32.BF16 R72, R8.reuse, R26, R72 ;  /* 0x0000001a0848723c */ /* 0x040fe60000041848 */
[----:B------:R-:W-:Y:S04]  /*1e180*/  LDSM.16.MT88.4 R12, [R188+0xb800] ;  /* 0x00b80000bc0c783b */ /* 0x000fe80000004200 */
[----:B------:R-:W-:Y:S01]  /*1e190*/  LDSM.16.MT88.4 R24, [R190+0xb800] ;  /* 0x00b80000be18783b */ /* 0x000fe20000004200 */
[C---:B------:R-:W-:Y:S08]  /*1e1a0*/  HMMA.16816.F32.BF16 R60, R8.reuse, R30, R144 ;  /* 0x0000001e083c723c */ /* 0x040ff00000041890 */
[C---:B------:R-:W-:Y:S01]  /*1e1b0*/  HMMA.16816.F32.BF16 R52, R8.reuse, R36, R148 ;  /* 0x000000240834723c */ /* 0x040fe20000041894 */
[----:B------:R-:W-:Y:S01]  /*1e1c0*/  HSET2.LE.AND R7, R7, R233, PT ;  /* 0x000000e907077233 */ /* 0x000fe20003803000 */
[----:B------:R-:W-:Y:S06]  /*1e1d0*/  LDSM.16.MT88.4 R160, [R190+0x9c00] ;  /* 0x009c0000bea0783b */ /* 0x000fec0000004200 */
[C---:B------:R-:W-:Y:S01]  /*1e1e0*/  HMMA.16816.F32.BF16 R56, R8.reuse, R38, R152 ;  /* 0x000000260838723c */ /* 0x040fe20000041898 */
[----:B------:R-:W1:Y:S07]  /*1e1f0*/  LDSM.16.MT88.4 R36, [R190+0x9800] ;  /* 0x00980000be24783b */ /* 0x000e6e0000004200 */
[----:B------:R-:W-:Y:S01]  /*1e200*/  HMMA.16816.F32.BF16 R48, R8, R50, R156 ;  /* 0x000000320830723c */ /* 0x000fe2000004189c */
[----:B------:R-:W-:Y:S01]  /*1e210*/  LOP3.LUT R7, R196, R7, RZ, 0xc0, !PT ;  /* 0x00000007c4077212 */ /* 0x000fe200078ec0ff */
[----:B------:R-:W-:Y:S04]  /*1e220*/  LDSM.16.MT88.4 R152, [R188+0xac00] ;  /* 0x00ac0000bc98783b */ /* 0x000fe80000004200 */
[----:B------:R-:W-:Y:S01]  /*1e230*/  LDSM.16.MT88.4 R144, [R190+0xac00] ;  /* 0x00ac0000be90783b */ /* 0x000fe20000004200 */
[----:B------:R-:W-:-:S05]  /*1e240*/  IMAD.WIDE.U32 R8, R0, -0x2daee0ad, RZ ;  /* 0xd2511f5300087825 */ /* 0x000fca00078e00ff */
[----:B------:R-:W-:Y:S01]  /*1e250*/  LOP3.LUT R0, R9, R200, R2, 0x96, !PT ;  /* 0x000000c809007212 */ /* 0x000fe200078e9602 */
[----:B------:R-:W-:Y:S01]  /*1e260*/  IMAD.WIDE.U32 R2, R3, -0x326172a9, RZ ;  /* 0xcd9e8d5703027825 */ /* 0x000fe200078e00ff */
[----:B------:R1:W5:Y:S03]  /*1e270*/  LDL.LU R200, [R1+0x214] ;  /* 0x0002140001c87983 */ /* 0x0003660000300800 */
[----:B------:R-:W-:Y:S01]  /*1e280*/  IMAD.WIDE.U32 R110, R0, -0x326172a9, RZ ;  /* 0xcd9e8d57006e7825 */ /* 0x000fe200078e00ff */
[----:B------:R-:W-:Y:S02]  /*1e290*/  LOP3.LUT R3, R3, R198, R202, 0x96, !PT ;  /* 0x000000c603037212 */ /* 0x000fe400078e96ca */
[----:B------:R1:W5:Y:S02]  /*1e2a0*/  LDL.LU R198, [R1+0x210] ;  /* 0x0002100001c67983 */ /* 0x0003640000300800 */
        /* <DEDUP_REMOVED lines=16> */
[----:B------:R-:W-:Y:S02]  /*1e3b0*/  SHF.R.U32.HI R0, RZ, 0x8, R3 ;  /* 0x00000008ff007819 */ /* 0x000fe40000011603 */
[----:B------:R-:W-:Y:S02]  /*1e3c0*/  LOP3.LUT R3, R8, 0xff, RZ, 0xc0, !PT ;  /* 0x000000ff08037812 */ /* 0x000fe400078ec0ff */
[----:B------:R-:W-:-:S02]  /*1e3d0*/  PRMT R8, R30, 0x5410, R11 ;  /* 0x000054101e087816 */ /* 0x000fc4000000000b */
[----:B------:R-:W-:Y:S02]  /*1e3e0*/  SHF.R.U32.HI R33, RZ, 0x18, R2 ;  /* 0x00000018ff217819 */ /* 0x000fe40000011602 */
[----:B------:R-:W-:Y:S02]  /*1e3f0*/  LOP3.LUT R11, R28, 0xff, RZ, 0xc0, !PT ;  /* 0x000000ff1c0b7812 */ /* 0x000fe400078ec0ff */
[----:B------:R-:W-:Y:S02]  /*1e400*/  PRMT R0, R10, 0x5410, R0 ;  /* 0x000054100a007816 */ /* 0x000fe40000000000 */
[----:B------:R-:W-:Y:S02]  /*1e410*/  PRMT R2, R3, 0x5410, R9 ;  /* 0x0000541003027816 */ /* 0x000fe40000000009 */
[----:B------:R-:W-:Y:S01]  /*1e420*/  PRMT R11, R11, 0x5410, R33 ;  /* 0x000054100b0b7816 */ /* 0x000fe20000000021 */
[--C-:B------:R-:W-:Y:S02]  /*1e430*/  HSET2.LE.AND R0, R0, R233.reuse, PT ;  /* 0x000000e900007233 */ /* 0x100fe40003803000 */
[----:B------:R-:W-:-:S02]  /*1e440*/  HSET2.LE.AND R2, R2, R233, PT ;  /* 0x000000e902027233 */ /* 0x000fc40003803000 */
[--C-:B------:R-:W-:Y:S02]  /*1e450*/  HSET2.LE.AND R3, R8, R233.reuse, PT ;  /* 0x000000e908037233 */ /* 0x100fe40003803000 */
[----:B------:R-:W-:Y:S01]  /*1e460*/  HSET2.LE.AND R11, R11, R233, PT ;  /* 0x000000e90b0b7233 */ /* 0x000fe20003803000 */
[----:B------:R-:W-:Y:S02]  /*1e470*/  LOP3.LUT R8, R193, R0, RZ, 0xc0, !PT ;  /* 0x00000000c1087212 */ /* 0x000fe400078ec0ff */
[----:B------:R1:W5:Y:S01]  /*1e480*/  LDL.LU R193, [R1+0x20c] ;  /* 0x00020c0001c17983 */ /* 0x0003620000300800 */
[----:B------:R-:W-:Y:S02]  /*1e490*/  LOP3.LUT R9, R192, R2, RZ, 0xc0, !PT ;  /* 0x00000002c0097212 */ /* 0x000fe400078ec0ff */
[----:B------:R-:W-:Y:S01]  /*1e4a0*/  LOP3.LUT R10, R191, R3, RZ, 0xc0, !PT ;  /* 0x00000003bf0a7212 */ /* 0x000fe200078ec0ff */
[----:B------:R1:W5:Y:S01]  /*1e4b0*/  LDL.LU R192, [R1+0x208] ;  /* 0x0002080001c07983 */ /* 0x0003620000300800 */
[----:B------:R-:W-:-:S03]  /*1e4c0*/  LOP3.LUT R11, R189, R11, RZ, 0xc0, !PT ;  /* 0x0000000bbd0b7212 */ /* 0x000fc600078ec0ff */
[----:B------:R1:W5:Y:S04]  /*1e4d0*/  LDL.LU R191, [R1+0x204] ;  /* 0x0002040001bf7983 */ /* 0x0003680000300800 */
[----:B------:R1:W5:Y:S01]  /*1e4e0*/  LDL.LU R189, [R1+0x200] ;  /* 0x0002000001bd7983 */ /* 0x0003620000300800 */
[----:B------:R-:W-:-:S05]  /*1e4f0*/  LOP3.LUT R2, R29, R231, R40, 0x96, !PT ;  /* 0x000000e71d027212 */ /* 0x000fca00078e9628 */
[----:B------:R-:W-:Y:S01]  /*1e500*/  IMAD.WIDE.U32 R2, R2, -0x2daee0ad, RZ ;  /* 0xd2511f5302027825 */ /* 0x000fe200078e00ff */
[----:B--2---:R-:W-:Y:S04]  /*1e510*/  HMMA.16816.F32.BF16 R124, R4, R20, R116 ;  /* 0x00000014047c723c */ /* 0x004fe80000041874 */
[----:B------:R-:W-:-:S04]  /*1e520*/  LOP3.LUT R0, R3, R230, R32, 0x96, !PT ;  /* 0x000000e603007212 */ /* 0x000fc800078e9620 */
[C---:B---3--:R-:W-:Y:S08]  /*1e530*/  HMMA.16816.F32.BF16 R140, R4.reuse, R44, R104 ;  /* 0x0000002c048c723c */ /* 0x048ff00000041868 */
[C---:B------:R-:W-:Y:S08]  /*1e540*/  HMMA.16816.F32.BF16 R136, R4.reuse, R46, R96 ;  /* 0x0000002e0488723c */ /* 0x040ff00000041860 */
[----:B----4-:R-:W-:Y:S01]  /*1e550*/  HMMA.16816.F32.BF16 R116, R4, R16, R88 ;  /* 0x000000100474723c */ /* 0x010fe20000041858 */
[----:B------:R-:W-:-:S07]  /*1e560*/  LOP3.LUT R3, R2, 0xffff, RZ, 0xc0, !PT ;  /* 0x0000ffff02037812 */ /* 0x000fce00078ec0ff */
        /* <DEDUP_REMOVED lines=96> */
[----:B------:R-:W-:-:S04]  /*1eb70*/  IADD3 R196, P0, R34, -0x180, RZ ;  /* 0xfffffe8022c47810 */ /* 0x000fc80007f1e0ff */
[----:B------:R-:W-:-:S03]  /*1eb80*/  IADD3.X R197, R35, -0x1, RZ, P0, !PT ;  /* 0xffffffff23c57810 */ /* 0x000fc600007fe4ff */
[----:B------:R-:W-:Y:S07]  /*1eb90*/  HMMA.16816.F32.BF16 R92, R92, R14, R104 ;  /* 0x0000000e5c5c723c */ /* 0x000fee0000041868 */
[----:B------:R-:W-:-:S03]  /*1eba0*/  IMAD.MOV.U32 R107, RZ, RZ, R205 ;  /* 0x000000ffff6b7224 */ /* 0x000fc600078e00cd */
.L_x_938:
[----:B-1----:R-:W2:Y:S02]  /*1ebb0*/  LDL R0, [R1+0x1b4] ;  /* 0x0001b40001007983 */ /* 0x002ea40000100800 */
[----:B--2---:R-:W-:-:S13]  /*1ebc0*/  ISETP.GT.AND P0, PT, R107, R0, PT ;  /* 0x000000006b00720c */ /* 0x004fda0003f04270 */
[----:B------:R-:W-:Y:S05]  /*1ebd0*/  @!P0 BRA `(.L_x_947) ;  /* 0x0000945000008947 */ /* 0x000fea0003800000 */
[----:B------:R-:W2:Y:S01]  /*1ebe0*/  LDL.LU R6, [R1+0xd8] ;  /* 0x0000d80001067983 */ /* 0x000ea20000300800 */
[----:B------:R-:W-:Y:S01]  /*1ebf0*/  IMAD.MOV.U32 R106, RZ, RZ, R101 ;  /* 0x000000ffff6a7224 */ /* 0x000fe200078e0065 */
[----:B-----5:R-:W-:Y:S01]  /*1ec00*/  MOV R105, R102 ;  /* 0x0000006600697202 */ /* 0x020fe20000000f00 */
        /* <DEDUP_REMOVED lines=27> */
.L_x_950:
[----:B--2---:R-:W2:Y:S01]  /*1edc0*/  LDL R2, [R1+0x34] ;  /* 0x0000340001027983 */ /* 0x004ea20000100800 */
        /* <DEDUP_REMOVED lines=14> */
[-C--:B----4-:R-:W-:Y:S02]  /*1eeb0*/  ISETP.GE.AND P3, PT, R0, R200.reuse, PT ;  /* 0x000000c80000720c */ /* 0x090fe40003f66270 */
        /* <DEDUP_REMOVED lines=252> */
.L_x_949:
[----:B------:R-:W-:Y:S05]  /*1fe80*/  BSYNC B0 ;  /* 0x0000000000007941 */ /* 0x000fea0003800000 */
.L_x_948:
[----:B------:R-:W2:Y:S08]  /*1fe90*/  S2R R0, SR_TID.X ;  /* 0x0000000000007919 */ /* 0x000eb00000002100 */
[----:B------:R-:W-:Y:S04]  /*1fea0*/  STL [R1+0x20c], R193 ;  /* 0x00020cc101007387 */ /* 0x000fe80000100800 */
[----:B------:R-:W-:Y:S04]  /*1feb0*/  STL [R1+0x208], R192 ;  /* 0x000208c001007387 */ /* 0x000fe80000100800 */
[----:B------:R-:W-:Y:S04]  /*1fec0*/  STL [R1+0x204], R191 ;  /* 0x000204bf01007387 */ /* 0x000fe80000100800 */
[----:B------:R-:W-:Y:S01]  /*1fed0*/  STL [R1+0x200], R189 ;  /* 0x000200bd01007387 */ /* 0x000fe20000100800 */
[----:B--2---:R-:W-:Y:S05]  /*1fee0*/  IMAD.SHL.U32 R0, R0, 0x2, RZ ;  /* 0x0000000200007824 */ /* 0x004fea00078e00ff */
[----:B------:R-:W-:Y:S05]  /*1fef0*/  LOP3.LUT R0, R0, 0x6, RZ, 0xc0, !PT ;  /* 0x0000000600007812 */ /* 0x000fea00078ec0ff */
[----:B------:R-:W-:Y:S04]  /*1ff00*/  IMAD R2, R245, 0x40, R0 ;  /* 0x00000040f5027824 */ /* 0x000fe800078e0200 */
[--C-:B------:R-:W-:Y:S01]  /*1ff10*/  IMAD.IADD R0, R211, 0x1, -R2.reuse ;  /* 0x00000001d3007824 */ /* 0x100fe200078e0a02 */
[----:B-1----:R-:W-:Y:S01]  /*1ff20*/  IADD3 R110, R2, 0x8, RZ ;  /* 0x00000008026e7810 */ /* 0x002fe20007ffe0ff */
[--C-:B------:R-:W-:Y:S01]  /*1ff30*/  IMAD.IADD R100, R212, 0x1, -R2.reuse ;  /* 0x00000001d4647824 */ /* 0x100fe200078e0a02 */
[C---:B------:R-:W-:Y:S02]  /*1ff40*/  IADD3 R107, R2.reuse, 0x9, RZ ;  /* 0x00000009026b7810 */ /* 0x040fe40007ffe0ff */
[----:B------:R-:W-:Y:S02]  /*1ff50*/  IABS R0, R0 ;  /* 0x0000000000007213 */ /* 0x000fe40000000000 */
[C---:B------:R-:W-:Y:S02]  /*1ff60*/  ISETP.GE.AND P3, PT, R2.reuse, R207, PT ;  /* 0x000000cf0200720c */ /* 0x040fe40003f66270 */
[C---:B------:R-:W-:Y:S01]  /*1ff70*/  ISETP.GE.AND P6, PT, R2.reuse, R208, PT ;  /* 0x000000d00200720c */ /* 0x040fe20003fc6270 */
[----:B------:R1:W2:Y:S01]  /*1ff80*/  I2F R103, R0 ;  /* 0x0000000000677306 */ /* 0x0002a20000201400 */
[C---:B------:R-:W-:Y:S02]  /*1ff90*/  ISETP.GE.OR P3, PT, R2.reuse, R215, !P3 ;  /* 0x000000d70200720c */ /* 0x040fe40005f66670 */
[C---:B------:R-:W-:Y:S02]  /*1ffa0*/  ISETP.GE.OR P6, PT, R2.reuse, R216, !P6 ;  /* 0x000000d80200720c */ /* 0x040fe400077c6670 */
[C---:B------:R-:W-:Y:S04]  /*1ffb0*/  ISETP.GE.AND P2, PT, R2.reuse, R210, PT ;  /* 0x000000d20200720c */ /* 0x040fe80003f46270 */
[C---:B------:R-:W-:Y:S02]  /*1ffc0*/  ISETP.GE.OR P2, PT, R2.reuse, R218, !P2 ;  /* 0x000000da0200720c */ /* 0x040fe40005746670 */
[----:B-1----:R-:W-:Y:S01]  /*1ffd0*/  IABS R0, R100 ;  /* 0x0000006400007213 */ /* 0x002fe20000000000 */
[----:B------:R-:W-:Y:S02]  /*1ffe0*/  IMAD.IADD R100, R213, 0x1, -R2 ;  /* 0x00000001d5647824 */ /* 0x000fe400078e0a02 */
[-C--:B--2---:R-:W-:Y:S01]  /*1fff0*/  FFMA.FTZ R10, R103, -R195.reuse, R10 ;  /* 0x800000c3670a7223 */ /* 0x084fe2000001000a */
[----:B------:R-:W-:Y:S01]  /*20000*/  IADD3 R103, R2, 0x10, RZ ;  /* 0x0000001002677810 */ /* 0x000fe20007ffe0ff */
[----:B------:R1:W2:Y:S02]  /*20010*/  I2F R102, R0 ;  /* 0x0000000000667306 */ /* 0x0002a40000201400 */
[----:B-1----:R-:W-:Y:S01]  /*20020*/  IABS R0, R100 ;  /* 0x0000006400007213 */ /* 0x002fe20000000000 */
[----:B------:R-:W-:Y:S02]  /*20030*/  IMAD.IADD R100, R214, 0x1, -R2 ;  /* 0x00000001d6647824 */ /* 0x000fe400078e0a02 */
[-C--:B--2---:R-:W-:Y:S05]  /*20040*/  FFMA.FTZ R8, R102, -R195.reuse, R8 ;  /* 0x800000c366087223 */ /* 0x084fea0000010008 */
[----:B------:R1:W2:Y:S01]  /*20050*/  I2F R179, R0 ;  /* 0x0000000000b37306 */ /* 0x0002a20000201400 */
[----:B------:R-:W-:Y:S09]  /*20060*/  IABS R100, R100 ;  /* 0x0000006400647213 */ /* 0x000ff20000000000 */
[----:B------:R3:W4:Y:S01]  /*20070*/  I2F R176, R100 ;  /* 0x0000006400b07306 */ /* 0x0007220000201400 */
[----:B-1----:R-:W-:Y:S01]  /*20080*/  IADD3 R0, R2, 0x1, RZ ;  /* 0x0000000102007810 */ /* 0x002fe20007ffe0ff */
[----:B--2---:R-:W-:Y:S03]  /*20090*/  FFMA.FTZ R4, R179, -R195, R4 ;  /* 0x800000c3b3047223 */ /* 0x004fe60000010004 */
[C---:B------:R-:W-:Y:S01]  /*200a0*/  ISETP.GE.AND P5, PT, R0.reuse, R207, PT ;  /* 0x000000cf0000720c */ /* 0x040fe20003fa6270 */
[C---:B------:R-:W-:Y:S01]  /*200b0*/  IMAD.IADD R101, R211.reuse, 0x1, -R0 ;  /* 0x00000001d3657824 */ /* 0x040fe200078e0a00 */
[C---:B------:R-:W-:Y:S02]  /*200c0*/  ISETP.GE.AND P4, PT, R0.reuse, R208, PT ;  /* 0x000000d00000720c */ /* 0x040fe40003f86270 */
[C---:B------:R-:W-:Y:S02]  /*200d0*/  ISETP.GE.AND P0, PT, R0.reuse, R210, PT ;  /* 0x000000d20000720c */ /* 0x040fe40003f06270 */
[----:B---3--:R-:W-:Y:S01]  /*200e0*/  IABS R100, R101 ;  /* 0x0000006500647213 */ /* 0x008fe20000000000 */
[----:B------:R-:W-:Y:S01]  /*200f0*/  IMAD.IADD R101, R211, 0x1, -R110 ;  /* 0x00000001d3657824 */ /* 0x000fe200078e0a6e */
[----:B------:R-:W-:Y:S01]  /*20100*/  ISETP.GE.AND P1, PT, R0, R209, PT ;  /* 0x000000d10000720c */ /* 0x000fe20003f26270 */
[----:B----4-:R-:W-:Y:S01]  /*20110*/  FFMA.FTZ R6, R176, -R195, R6 ;  /* 0x800000c3b0067223 */ /* 0x010fe20000010006 */
[C---:B------:R-:W-:Y:S01]  /*20120*/  ISETP.GE.OR P5, PT, R0.reuse, R215, !P5 ;  /* 0x000000d70000720c */ /* 0x040fe20006fa6670 */
[----:B------:R1:W2:Y:S01]  /*20130*/  I2F R111, R100 ;  /* 0x00000064006f7306 */ /* 0x0002a20000201400 */
[C---:B------:R-:W-:Y:S02]  /*20140*/  ISETP.GE.OR P4, PT, R0.reuse, R216, !P4 ;  /* 0x000000d80000720c */ /* 0x040fe40006786670 */
[C---:B------:R-:W-:Y:S02]  /*20150*/  ISETP.GE.OR P0, PT, R0.reuse, R218, !P0 ;  /* 0x000000da0000720c */ /* 0x040fe40004706670 */
[----:B------:R-:W-:Y:S02]  /*20160*/  ISETP.GE.OR P1, PT, R0, R217, !P1 ;  /* 0x000000d90000720c */ /* 0x000fe40004f26670 */
[----:B-1----:R-:W-:Y:S01]  /*20170*/  IABS R100, R101 ;  /* 0x0000006500647213 */ /* 0x002fe20000000000 */
[----:B------:R-:W-:Y:S02]  /*20180*/  IMAD.IADD R101, R212, 0x1, -R0 ;  /* 0x00000001d4657824 */ /* 0x000fe400078e0a00 */
[----:B--2---:R-:W-:Y:S01]  /*20190*/  FFMA.FTZ R11, R111, -R195, R11 ;  /* 0x800000c36f0b7223 */ /* 0x004fe2000001000b */
[----:B------:R1:W2:Y:S04]  /*201a0*/  I2F R178, R100 ;  /* 0x0000006400b27306 */ /* 0x0002a80000201400 */
[----:B------:R-:W-:Y:S02]  /*201b0*/  FSEL R183, R11, -INF , !P5 ;  /* 0xff8000000bb77808 */ /* 0x000fe40006800000 */
[C---:B------:R-:W-:Y:S04]  /*201c0*/  ISETP.GE.AND P5, PT, R110.reuse, R209, PT ;  /* 0x000000d16e00720c */ /* 0x040fe80003fa6270 */
[----:B------:R-:W-:Y:S02]  /*201d0*/  ISETP.GE.OR P5, PT, R110, R217, !P5 ;  /* 0x000000d96e00720c */ /* 0x000fe40006fa6670 */
[----:B-1----:R-:W-:Y:S01]  /*201e0*/  IABS R100, R101 ;  /* 0x0000006500647213 */ /* 0x002fe20000000000 */
[----:B------:R-:W-:Y:S02]  /*201f0*/  IMAD.IADD R101, R211, 0x1, -R107 ;  /* 0x00000001d3657824 */ /* 0x000fe400078e0a6b */
[----:B--2---:R-:W-:Y:S01]  /*20200*/  FFMA.FTZ R14, R178, -R195, R14 ;  /* 0x800000c3b20e7223 */ /* 0x004fe2000001000e */
[----:B------:R1:W2:Y:S02]  /*20210*/  I2F R177, R100 ;  /* 0x0000006400b17306 */ /* 0x0002a40000201400 */
[----:B-1----:R-:W-:Y:S01]  /*20220*/  IABS R100, R101 ;  /* 0x0000006500647213 */ /* 0x002fe20000000000 */
[----:B--2---:R-:W-:Y:S04]  /*20230*/  FFMA.FTZ R9, R177, -R195, R9 ;  /* 0x800000c3b1097223 */ /* 0x004fe80000010009 */
[----:B------:R-:W-:Y:S01]  /*20240*/  IMAD.MOV.U32 R101, RZ, RZ, R100 ;  /* 0x000000ffff657224 */ /* 0x000fe200078e0064 */
[----:B------:R-:W-:Y:S01]  /*20250*/  FSEL R180, R9, -INF , !P4 ;  /* 0xff80000009b47808 */ /* 0x000fe20006000000 */
[----:B------:R-:W-:Y:S01]  /*20260*/  IMAD.IADD R100, R212, 0x1, -R110 ;  /* 0x00000001d4647824 */ /* 0x000fe200078e0a6e */
[C---:B------:R-:W-:Y:S01]  /*20270*/  ISETP.GE.AND P4, PT, R103.reuse, R207, PT ;  /* 0x000000cf6700720c */ /* 0x040fe20003f86270 */
[----:B------:R1:W2:Y:S03]  /*20280*/  I2F R102, R101 ;  /* 0x0000006500667306 */ /* 0x0002a60000201400 */
[----:B------:R-:W-:Y:S02]  /*20290*/  IABS R100, R100 ;  /* 0x0000006400647213 */ /* 0x000fe40000000000 */
[----:B------:R-:W-:Y:S05]  /*202a0*/  ISETP.GE.OR P4, PT, R103, R215, !P4 ;  /* 0x000000d76700720c */ /* 0x000fea0006786670 */
[----:B------:R3:W4:Y:S01]  /*202b0*/  I2F R176, R100 ;  /* 0x0000006400b07306 */ /* 0x0007220000201400 */
[----:B-1----:R-:W-:Y:S02]  /*202c0*/  IMAD.IADD R101, R211, 0x1, -R103 ;  /* 0x00000001d3657824 */ /* 0x002fe400078e0a67 */
[----:B--2---:R-:W-:Y:S01]  /*202d0*/  FFMA.FTZ R15, R102, -R195, R15 ;  /* 0x800000c3660f7223 */ /* 0x004fe2000001000f */
[----:B------:R-:W-:Y:S02]  /*202e0*/  IADD3 R102, R2, 0x11, RZ ;  /* 0x0000001102667810 */ /* 0x000fe40007ffe0ff */
[----:B---3--:R-:W-:Y:S01]  /*202f0*/  IABS R100, R101 ;  /* 0x0000006500647213 */ /* 0x008fe20000000000 */
[----:B------:R-:W-:Y:S02]  /*20300*/  IMAD.IADD R101, R213, 0x1, -R0 ;  /* 0x00000001d5657824 */ /* 0x000fe400078e0a00 */
[----:B----4-:R-:W-:Y:S01]  /*20310*/  FFMA.FTZ R12, R176, -R195, R12 ;  /* 0x800000c3b00c7223 */ /* 0x010fe2000001000c */
        /* <DEDUP_REMOVED lines=12> */
[----:B--2---:R-:W-:Y:S03]  /*203e0*/  FFMA.FTZ R5, R179, -R195, R5 ;  /* 0x800000c3b3057223 */ /* 0x004fe60000010005 */
[----:B---3--:R-:W-:Y:S01]  /*203f0*/  IABS R100, R101 ;  /* 0x0000006500647213 */ /* 0x008fe20000000000 */
[----:B------:R-:W-:Y:S02]  /*20400*/  IMAD.IADD R101, R213, 0x1, -R110 ;  /* 0x00000001d5657824 */ /* 0x000fe400078e0a6e */
[----:B----4-:R-:W-:Y:S01]  /*20410*/  FFMA.FTZ R13, R178, -R195, R13 ;  /* 0x800000c3b20d7223 */ /* 0x010fe2000001000d */
[----:B------:R-:W-:Y:S01]  /*20420*/  FSEL R178, R4, -INF , !P2 ;  /* 0xff80000004b27808 */ /* 0x000fe20005000000 */
[----:B------:R1:W2:Y:S01]  /*20430*/  I2F R177, R100 ;  /* 0x0000006400b17306 */ /* 0x0002a20000201400 */
[C---:B------:R-:W-:Y:S04]  /*20440*/  ISETP.GE.AND P2, PT, R110.reuse, R208, PT ;  /* 0x000000d06e00720c */ /* 0x040fe80003f46270 */
[----:B------:R-:W-:Y:S04]  /*20450*/  ISETP.GE.OR P2, PT, R110, R216, !P2 ;  /* 0x000000d86e00720c */ /* 0x000fe80005746670 */
        /* <DEDUP_REMOVED lines=8> */
[-C--:B--2---:R-:W-:Y:S01]  /*204e0*/  FFMA.FTZ R16, R111, -R195.reuse, R16 ;  /* 0x800000c36f107223 */ /* 0x084fe20000010010 */
[----:B------:R-:W-:Y:S01]  /*204f0*/  IADD3 R101, R2, 0x18, RZ ;  /* 0x0000001802657810 */ /* 0x000fe20007ffe0ff */
[----:B------:R-:W-:Y:S05]  /*20500*/  IMAD.IADD R111, R213, 0x1, -R107 ;  /* 0x00000001d56f7824 */ /* 0x000fea00078e0a6b */
[----:B------:R1:W2:Y:S01]  /*20510*/  I2F R176, R100 ;  /* 0x0000006400b07306 */ /* 0x0002a20000201400 */
[--C-:B------:R-:W-:Y:S02]  /*20520*/  IMAD.IADD R4, R212, 0x1, -R101.reuse ;  /* 0x00000001d4047824 */ /* 0x100fe400078e0a65 */
[----:B-1----:R-:W-:Y:S02]  /*20530*/  IMAD.IADD R100, R211, 0x1, -R101 ;  /* 0x00000001d3647824 */ /* 0x002fe400078e0a65 */
[----:B--2---:R-:W-:Y:S03]  /*20540*/  FFMA.FTZ R24, R176, -R195, R24 ;  /* 0x800000c3b0187223 */ /* 0x004fe60000010018 */
[----:B------:R-:W-:Y:S04]  /*20550*/  IABS R100, R100 ;  /* 0x0000006400647213 */ /* 0x000fe80000000000 */
[----:B------:R1:W2:Y:S02]  /*20560*/  I2F R177, R100 ;  /* 0x0000006400b17306 */ /* 0x0002a40000201400 */
[----:B-1----:R-:W-:Y:S01]  /*20570*/  IABS R100, R111 ;  /* 0x0000006f00647213 */ /* 0x002fe20000000000 */
[----:B------:R-:W-:Y:S02]  /*20580*/  IMAD.IADD R111, R212, 0x1, -R102 ;  /* 0x00000001d46f7824 */ /* 0x000fe400078e0a66 */
[----:B--2---:R-:W-:Y:S01]  /*20590*/  FFMA.FTZ R30, R177, -R195, R30 ;  /* 0x800000c3b11e7223 */ /* 0x004fe2000001001e */
[----:B------:R-:W-:Y:S04]  /*205a0*/  FSEL R177, R8, -INF , !P6 ;  /* 0xff80000008b17808 */ /* 0x000fe80007000000 */
        /* <DEDUP_REMOVED lines=9> */
[----:B------:R-:W-:Y:S01]  /*20640*/  FSEL R176, R10, -INF , !P3 ;  /* 0xff8000000ab07808 */ /* 0x000fe20005800000 */
[----:B------:R-:W1:Y:S01]  /*20650*/  I2F R0, R100 ;  /* 0x0000006400007306 */ /* 0x000e620000201400 */
[----:B------:R-:W-:Y:S01]  /*20660*/  IABS R111, R111 ;  /* 0x0000006f006f7213 */ /* 0x000fe20000000000 */
[----:B------:R-:W-:Y:S01]  /*20670*/  IMAD.IADD R10, R213, 0x1, -R103 ;  /* 0x00000001d50a7824 */ /* 0x000fe200078e0a67 */
[C---:B------:R-:W-:Y:S02]  /*20680*/  ISETP.GE.AND P3, PT, R2.reuse, R209, PT ;  /* 0x000000d10200720c */ /* 0x040fe40003f66270 */
[----:B------:R-:W-:Y:S02]  /*20690*/  FSEL R17, R17, -INF , !P2 ;  /* 0xff80000011117808 */ /* 0x000fe40005000000 */
[----:B------:R-:W-:Y:S03]  /*206a0*/  ISETP.GE.OR P3, PT, R2, R217, !P3 ;  /* 0x000000d90200720c */ /* 0x000fe60005f66670 */
[----:B------:R-:W2:Y:S01]  /*206b0*/  I2F R111, R111 ;  /* 0x0000006f006f7306 */ /* 0x000ea20000201400 */
[----:B------:R-:W-:Y:S02]  /*206c0*/  FSEL R179, R6, -INF , !P3 ;  /* 0xff80000006b37808 */ /* 0x000fe40005800000 */
[C---:B------:R-:W-:Y:S04]  /*206d0*/  ISETP.GE.AND P3, PT, R110.reuse, R210, PT ;  /* 0x000000d26e00720c */ /* 0x040fe80003f66270 */
[----:B------:R-:W-:Y:S01]  /*206e0*/  ISETP.GE.OR P3, PT, R110, R218, !P3 ;  /* 0x000000da6e00720c */ /* 0x000fe20005f66670 */
[----:B------:R-:W-:Y:S03]  /*206f0*/  IMAD.IADD R110, R214, 0x1, -R110 ;  /* 0x00000001d66e7824 */ /* 0x000fe600078e0a6e */
[----:B------:R-:W-:Y:S02]  /*20700*/  FSEL R16, R16, -INF , !P3 ;  /* 0xff80000010107808 */ /* 0x000fe40005800000 */
[C---:B------:R-:W-:Y:S01]  /*20710*/  ISETP.GE.AND P3, PT, R103.reuse, R209, PT ;  /* 0x000000d16700720c */ /* 0x040fe20003f66270 */
[----:B-1----:R-:W-:Y:S01]  /*20720*/  FFMA.FTZ R25, R0, -R195, R25 ;  /* 0x800000c300197223 */ /* 0x002fe20000010019 */
[----:B------:R-:W-:Y:S02]  /*20730*/  IADD3 R100, R2, 0x19, RZ ;  /* 0x0000001902647810 */ /* 0x000fe40007ffe0ff */
[----:B------:R-:W-:Y:S02]  /*20740*/  ISETP.GE.OR P3, PT, R103, R217, !P3 ;  /* 0x000000d96700720c */ /* 0x000fe40005f66670 */
[C---:B------:R-:W-:Y:S01]  /*20750*/  ISETP.GE.AND P2, PT, R100.reuse, R207, PT ;  /* 0x000000cf6400720c */ /* 0x040fe20003f46270 */
[----:B------:R-:W-:Y:S03]  /*20760*/  IMAD.IADD R0, R211, 0x1, -R100 ;  /* 0x00000001d3007824 */ /* 0x000fe600078e0a64 */
[----:B------:R-:W-:Y:S01]  /*20770*/  ISETP.GE.OR P2, PT, R100, R215, !P2 ;  /* 0x000000d76400720c */ /* 0x000fe20005746670 */
[-C--:B--2---:R-:W-:Y:S01]  /*20780*/  FFMA.FTZ R7, R111, -R195.reuse, R7 ;  /* 0x800000c36f077223 */ /* 0x084fe20000010007 */
[----:B------:R-:W-:Y:S04]  /*20790*/  IABS R0, R0 ;  /* 0x0000000000007213 */ /* 0x000fe80000000000 */
[----:B------:R-:W-:Y:S01]  /*207a0*/  FSEL R14, R7, -INF , !P1 ;  /* 0xff800000070e7808 */ /* 0x000fe20004800000 */
[----:B------:R1:W2:Y:S01]  /*207b0*/  I2F R111, R0 ;  /* 0x00000000006f7306 */ /* 0x0002a20000201400 */
[C---:B------:R-:W-:Y:S04]  /*207c0*/  ISETP.GE.AND P1, PT, R101.reuse, R208, PT ;  /* 0x000000d06500720c */ /* 0x040fe80003f26270 */
[----:B------:R-:W-:Y:S02]  /*207d0*/  ISETP.GE.OR P1, PT, R101, R216, !P1 ;  /* 0x000000d86500720c */ /* 0x000fe40004f26670 */
[----:B-1----:R-:W-:Y:S01]  /*207e0*/  IABS R0, R10 ;  /* 0x0000000a00007213 */ /* 0x002fe20000000000 */
[----:B--2---:R-:W-:Y:S01]  /*207f0*/  FFMA.FTZ R31, R111, -R195, R31 ;  /* 0x800000c36f1f7223 */ /* 0x004fe2000001001f */
[----:B------:R-:W-:Y:S02]  /*20800*/  IABS R10, R110 ;  /* 0x0000006e000a7213 */ /* 0x000fe40000000000 */
[----:B------:R-:W-:Y:S01]  /*20810*/  FSEL R110, R15, -INF , !P6 ;  /* 0xff8000000f6e7808 */ /* 0x000fe20007000000 */
[----:B------:R-:W1:Y:S01]  /*20820*/  I2F R8, R0 ;  /* 0x0000000000087306 */ /* 0x000e620000201400 */
[----:B------:R-:W-:Y:S02]  /*20830*/  ISETP.GE.AND P6, PT, R107, R208, PT ;  /* 0x000000d06b00720c */ /* 0x000fe40003fc6270 */
[----:B------:R-:W-:Y:S02]  /*20840*/  FSEL R15, R5, -INF , !P0 ;  /* 0xff800000050f7808 */ /* 0x000fe40004000000 */
[----:B------:R-:W-:Y:S01]  /*20850*/  ISETP.GE.OR P6, PT, R107, R216, !P6 ;  /* 0x000000d86b00720c */ /* 0x000fe200077c6670 */
[----:B------:R-:W-:Y:S01]  /*20860*/  IMAD.IADD R107, R214, 0x1, -R107 ;  /* 0x00000001d66b7824 */ /* 0x000fe200078e0a6b */
[C---:B------:R-:W-:Y:S02]  /*20870*/  ISETP.GE.AND P0, PT, R102.reuse, R207, PT ;  /* 0x000000cf6600720c */ /* 0x040fe40003f06270 */
[----:B------:R-:W-:Y:S01]  /*20880*/  FSEL R26, R13, -INF , !P6 ;  /* 0xff8000000d1a7808 */ /* 0x000fe20007000000 */
[----:B------:R-:W2:Y:S01]  /*20890*/  I2F R10, R10 ;  /* 0x0000000a000a7306 */ /* 0x000ea20000201400 */
[----:B------:R-:W-:Y:S02]  /*208a0*/  IABS R9, R107 ;  /* 0x0000006b00097213 */ /* 0x000fe40000000000 */
[----:B------:R-:W-:Y:S02]  /*208b0*/  ISETP.GE.OR P0, PT, R102, R215, !P0 ;  /* 0x000000d76600720c */ /* 0x000fe40004706670 */
[----:B------:R-:W-:Y:S02]  /*208c0*/  ISETP.GE.AND P6, PT, R103, R208, PT ;  /* 0x000000d06700720c */ /* 0x000fe40003fc6270 */
[----:B------:R-:W-:Y:S02]  /*208d0*/  FSEL R27, R27, -INF , !P0 ;  /* 0xff8000001b1b7808 */ /* 0x000fe40004000000 */
[C---:B------:R-:W-:Y:S01]  /*208e0*/  ISETP.GE.AND P0, PT, R103.reuse, R210, PT ;  /* 0x000000d26700720c */ /* 0x040fe20003f06270 */
[----:B------:R-:W3:Y:S01]  /*208f0*/  I2F R9, R9 ;  /* 0x0000000900097306 */ /* 0x000ee20000201400 */
[C---:B------:R-:W-:Y:S02]  /*20900*/  ISETP.GE.OR P6, PT, R103.reuse, R216, !P6 ;  /* 0x000000d86700720c */ /* 0x040fe400077c6670 */
[----:B------:R-:W-:Y:S01]  /*20910*/  ISETP.GE.OR P0, PT, R103, R218, !P0 ;  /* 0x000000da6700720c */ /* 0x000fe20004706670 */
[----:B-1----:R-:W-:Y:S01]  /*20920*/  FFMA.FTZ R20, R8, -R195, R20 ;  /* 0x800000c308147223 */ /* 0x002fe20000010014 */
[----:B------:R-:W-:Y:S01]  /*20930*/  IABS R0, R4 ;  /* 0x0000000400007213 */ /* 0x000fe20000000000 */
[----:B------:R-:W-:Y:S01]  /*20940*/  IMAD.IADD R103, R214, 0x1, -R103 ;  /* 0x00000001d6677824 */ /* 0x000fe200078e0a67 */
[----:B------:R-:W-:Y:S02]  /*20950*/  FSEL R24, R24, -INF , !P6 ;  /* 0xff80000018187808 */ /* 0x000fe40007000000 */
[C---:B------:R-:W-:Y:S01]  /*20960*/  ISETP.GE.AND P6, PT, R101.reuse, R207, PT ;  /* 0x000000cf6500720c */ /* 0x040fe20003fc6270 */
[----:B------:R-:W1:Y:S01]  /*20970*/  I2F R6, R0 ;  /* 0x0000000000067306 */ /* 0x000e620000201400 */
[----:B------:R-:W-:Y:S02]  /*20980*/  IABS R11, R103 ;  /* 0x00000067000b7213 */ /* 0x000fe40000000000 */
[----:B------:R-:W-:Y:S01]  /*20990*/  ISETP.GE.OR P6, PT, R101, R215, !P6 ;  /* 0x000000d76500720c */ /* 0x000fe200077c6670 */
[----:B--2---:R-:W-:Y:S01]  /*209a0*/  FFMA.FTZ R18, R10, -R195, R18 ;  /* 0x800000c30a127223 */ /* 0x004fe20000010012 */
[----:B------:R-:W-:Y:S02]  /*209b0*/  FSEL R31, R31, -INF , !P2 ;  /* 0xff8000001f1f7808 */ /* 0x000fe40005000000 */
[----:B------:R-:W-:Y:S02]  /*209c0*/  FSEL R30, R30, -INF , !P6 ;  /* 0xff8000001e1e7808 */ /* 0x000fe40007000000 */
[C---:B------:R-:W-:Y:S01]  /*209d0*/  ISETP.GE.AND P6, PT, R102.reuse, R208, PT ;  /* 0x000000d06600720c */ /* 0x040fe20003fc6270 */
[----:B------:R-:W2:Y:S01]  /*209e0*/  I2F R11, R11 ;  /* 0x0000000b000b7306 */ /* 0x000ea20000201400 */
[C---:B------:R-:W-:Y:S02]  /*209f0*/  ISETP.GE.AND P2, PT, R102.reuse, R209, PT ;  /* 0x000000d16600720c */ /* 0x040fe40003f46270 */
[----:B------:R-:W-:Y:S01]  /*20a00*/  ISETP.GE.OR P6, PT, R102, R216, !P6 ;  /* 0x000000d86600720c */ /* 0x000fe200077c6670 */
[----:B---3--:R-:W-:Y:S01]  /*20a10*/  FFMA.FTZ R19, R9, -R195, R19 ;  /* 0x800000c309137223 */ /* 0x008fe20000010013 */
[----:B------:R-:W-:Y:S02]  /*20a20*/  IADD3 R9, R2, 0x28, RZ ;  /* 0x0000002802097810 */ /* 0x000fe40007ffe0ff */
[----:B------:R-:W-:Y:S02]  /*20a30*/  FSEL R25, R25, -INF , !P6 ;  /* 0xff80000019197808 */ /* 0x000fe40007000000 */
[C---:B------:R-:W-:Y:S02]  /*20a40*/  ISETP.GE.AND P6, PT, R102.reuse, R210, PT ;  /* 0x000000d26600720c */ /* 0x040fe40003fc6270 */
[C---:B------:R-:W-:Y:S02]  /*20a50*/  ISETP.GE.OR P2, PT, R102.reuse, R217, !P2 ;  /* 0x000000d96600720c */ /* 0x040fe40005746670 */
[----:B------:R-:W-:Y:S01]  /*20a60*/  ISETP.GE.OR P6, PT, R102, R218, !P6 ;  /* 0x000000da6600720c */ /* 0x000fe200077c6670 */
[----:B-1----:R-:W-:Y:S01]  /*20a70*/  FFMA.FTZ R28, R6, -R195, R28 ;  /* 0x800000c3061c7223 */ /* 0x002fe2000001001c */
[----:B------:R-:W-:Y:S02]  /*20a80*/  IADD3 R0, R2, 0x20, RZ ;  /* 0x0000002002007810 */ /* 0x000fe40007ffe0ff */
[----:B------:R-:W-:Y:S02]  /*20a90*/  FSEL R20, R20, -INF , !P0 ;  /* 0xff80000014147808 */ /* 0x000fe40004000000 */
[----:B------:R-:W-:Y:S01]  /*20aa0*/  ISETP.GE.AND P0, PT, R0, R207, PT ;  /* 0x000000cf0000720c */ /* 0x000fe20003f06270 */
[--C-:B------:R-:W-:Y:S01]  /*20ab0*/  IMAD.IADD R4, R211, 0x1, -R0.reuse ;  /* 0x00000001d3047824 */ /* 0x100fe200078e0a00 */
[----:B------:R-:W-:Y:S01]  /*20ac0*/  FSEL R28, R28, -INF , !P1 ;  /* 0xff8000001c1c7808 */ /* 0x000fe20004800000 */
[----:B------:R-:W-:Y:S01]  /*20ad0*/  IMAD.IADD R5, R212, 0x1, -R0 ;  /* 0x00000001d4057824 */ /* 0x000fe200078e0a00 */
[----:B------:R-:W-:Y:S01]  /*20ae0*/  ISETP.GE.OR P0, PT, R0, R215, !P0 ;  /* 0x000000d70000720c */ /* 0x000fe20004706670 */
[-C--:B--2---:R-:W-:Y:S01]  /*20af0*/  FFMA.FTZ R22, R11, -R195.reuse, R22 ;  /* 0x800000c30b167223 */ /* 0x084fe20000010016 */
[----:B------:R-:W-:Y:S02]  /*20b00*/  IABS R4, R4 ;  /* 0x0000000400047213 */ /* 0x000fe40000000000 */
[C---:B------:R-:W-:Y:S02]  /*20b10*/  ISETP.GE.AND P1, PT, R101.reuse, R210, PT ;  /* 0x000000d26500720c */ /* 0x040fe40003f26270 */
[----:B------:R-:W-:Y:S01]  /*20b20*/  FSEL R18, R18, -INF , !P5 ;  /* 0xff80000012127808 */ /* 0x000fe20006800000 */
[----:B------:R-:W-:Y:S01]  /*20b30*/  IMAD.MOV.U32 R6, RZ, RZ, R4 ;  /* 0x000000ffff067224 */ /* 0x000fe200078e0004 */
[----:B------:R-:W-:Y:S01]  /*20b40*/  ISETP.GE.OR P1, PT, R101, R218, !P1 ;  /* 0x000000da6500720c */ /* 0x000fe20004f26670 */
[--C-:B------:R-:W-:Y:S01]  /*20b50*/  IMAD.IADD R4, R213, 0x1, -R102.reuse ;  /* 0x00000001d5047824 */ /* 0x100fe200078e0a66 */
[----:B------:R-:W-:Y:S01]  /*20b60*/  ISETP.GE.AND P5, PT, R100, R208, PT ;  /* 0x000000d06400720c */ /* 0x000fe20003fa6270 */
[----:B------:R1:W2:Y:S01]  /*20b70*/  I2F R10, R6 ;  /* 0x00000006000a7306 */ /* 0x0002a20000201400 */
[----:B------:R-:W-:Y:S01]  /*20b80*/  FSEL R19, R19, -INF , !P4 ;  /* 0xff80000013137808 */ /* 0x000fe20006000000 */
[----:B------:R-:W-:Y:S01]  /*20b90*/  IMAD.IADD R102, R214, 0x1, -R102 ;  /* 0x00000001d6667824 */ /* 0x000fe200078e0a66 */
[----:B------:R-:W-:Y:S02]  /*20ba0*/  IABS R4, R4 ;  /* 0x0000000400047213 */ /* 0x000fe40000000000 */
[----:B------:R-:W-:Y:S02]  /*20bb0*/  ISETP.GE.OR P5, PT, R100, R216, !P5 ;  /* 0x000000d86400720c */ /* 0x000fe40006fa6670 */
[----:B------:R-:W-:Y:S02]  /*20bc0*/  IABS R11, R102 ;  /* 0x00000066000b7213 */ /* 0x000fe40000000000 */
[----:B------:R-:W-:Y:S01]  /*20bd0*/  ISETP.GE.AND P4, PT, R0, R208, PT ;  /* 0x000000d00000720c */ /* 0x000fe20003f86270 */
[----:B------:R-:W3:Y:S01]  /*20be0*/  I2F R8, R4 ;  /* 0x0000000400087306 */ /* 0x000ee20000201400 */
[----:B------:R-:W-:Y:S02]  /*20bf0*/  FSEL R22, R22, -INF , !P3 ;  /* 0xff80000016167808 */ /* 0x000fe40005800000 */
[----:B------:R-:W-:Y:S07]  /*20c00*/  ISETP.GE.OR P4, PT, R0, R216, !P4 ;  /* 0x000000d80000720c */ /* 0x000fee0006786670 */
[----:B------:R-:W4:Y:S01]  /*20c10*/  I2F R11, R11 ;  /* 0x0000000b000b7306 */ /* 0x000f220000201400 */
[----:B-1----:R-:W-:Y:S02]  /*20c20*/  IMAD.IADD R6, R212, 0x1, -R100 ;  /* 0x00000001d4067824 */ /* 0x002fe400078e0a64 */
[----:B--2---:R-:W-:Y:S01]  /*20c30*/  FFMA.FTZ R42, R10, -R195, R42 ;  /* 0x800000c30a2a7223 */ /* 0x004fe2000001002a */
[----:B------:R-:W-:Y:S04]  /*20c40*/  IADD3 R10, R2, 0x21, RZ ;  /* 0x00000021020a7810 */ /* 0x000fe80007ffe0ff */
[----:B------:R-:W-:Y:S02]  /*20c50*/  FSEL R42, R42, -INF , !P0 ;  /* 0xff8000002a2a7808 */ /* 0x000fe40004000000 */
[C---:B------:R-:W-:Y:S01]  /*20c60*/  ISETP.GE.AND P0, PT, R101.reuse, R209, PT ;  /* 0x000000d16500720c */ /* 0x040fe20003f06270 */
[----:B---3--:R-:W-:Y:S01]  /*20c70*/  FFMA.FTZ R21, R8, -R195, R21 ;  /* 0x800000c308157223 */ /* 0x008fe20000010015 */
[----:B------:R-:W-:Y:S02]  /*20c80*/  IABS R4, R6 ;  /* 0x0000000600047213 */ /* 0x000fe40000000000 */
[----:B------:R-:W-:Y:S02]  /*20c90*/  ISETP.GE.OR P0, PT, R101, R217, !P0 ;  /* 0x000000d96500720c */ /* 0x000fe40004706670 */
[----:B------:R-:W-:Y:S01]  /*20ca0*/  FSEL R21, R21, -INF , !P6 ;  /* 0xff80000015157808 */ /* 0x000fe20007000000 */
[----:B------:R1:W2:Y:S01]  /*20cb0*/  I2F R6, R4 ;  /* 0x0000000400067306 */ /* 0x0002a20000201400 */
[C---:B------:R-:W-:Y:S02]  /*20cc0*/  ISETP.GE.AND P6, PT, R10.reuse, R207, PT ;  /* 0x000000cf0a00720c */ /* 0x040fe40003fc6270 */
[C---:B------:R-:W-:Y:S01]  /*20cd0*/  ISETP.GE.AND P3, PT, R10.reuse, R208, PT ;  /* 0x000000d00a00720c */ /* 0x040fe20003f66270 */
[----:B----4-:R-:W-:Y:S01]  /*20ce0*/  FFMA.FTZ R23, R11, -R195, R23 ;  /* 0x800000c30b177223 */ /* 0x010fe20000010017 */
[C---:B------:R-:W-:Y:S02]  /*20cf0*/  ISETP.GE.OR P6, PT, R10.reuse, R215, !P6 ;  /* 0x000000d70a00720c */ /* 0x040fe400077c6670 */
[----:B------:R-:W-:Y:S02]  /*20d00*/  ISETP.GE.OR P3, PT, R10, R216, !P3 ;  /* 0x000000d80a00720c */ /* 0x000fe40005f66670 */
[----:B------:R-:W-:Y:S02]  /*20d10*/  FSEL R23, R23, -INF , !P2 ;  /* 0xff80000017177808 */ /* 0x000fe40005000000 */
[C---:B------:R-:W-:Y:S04]  /*20d20*/  ISETP.GE.AND P2, PT, R9.reuse, R208, PT ;  /* 0x000000d00900720c */ /* 0x040fe80003f46270 */
[----:B------:R-:W-:Y:S01]  /*20d30*/  ISETP.GE.OR P2, PT, R9, R216, !P2 ;  /* 0x000000d80900720c */ /* 0x000fe20005746670 */
[----:B-1----:R-:W-:Y:S02]  /*20d40*/  IMAD.IADD R4, R211, 0x1, -R10 ;  /* 0x00000001d3047824 */ /* 0x002fe400078e0a0a */
[-C--:B--2---:R-:W-:Y:S02]  /*20d50*/  FFMA.FTZ R29, R6, -R195.reuse, R29 ;  /* 0x800000c3061d7223 */ /* 0x084fe4000001001d */
[--C-:B------:R-:W-:Y:S01]  /*20d60*/  IMAD.IADD R6, R213, 0x1, -R101.reuse ;  /* 0x00000001d5067824 */ /* 0x100fe200078e0a65 */
[----:B------:R-:W-:Y:S01]  /*20d70*/  IABS R4, R4 ;  /* 0x0000000400047213 */ /* 0x000fe20000000000 */
[----:B------:R-:W-:Y:S01]  /*20d80*/  IMAD.IADD R101, R214, 0x1, -R101 ;  /* 0x00000001d6657824 */ /* 0x000fe200078e0a65 */
[----:B------:R-:W-:Y:S02]  /*20d90*/  FSEL R29, R29, -INF , !P5 ;  /* 0xff8000001d1d7808 */ /* 0x000fe40006800000 */
[C---:B------:R-:W-:Y:S01]  /*20da0*/  ISETP.GE.AND P5, PT, R100.reuse, R210, PT ;  /* 0x000000d26400720c */ /* 0x040fe20003fa6270 */
[----:B------:R1:W2:Y:S03]  /*20db0*/  I2F R8, R4 ;  /* 0x0000000400087306 */ /* 0x0002a60000201400 */
[----:B------:R-:W-:Y:S02]  /*20dc0*/  ISETP.GE.OR P5, PT, R100, R218, !P5 ;  /* 0x000000da6400720c */ /* 0x000fe40006fa6670 */
[----:B-1----:R-:W-:Y:S01]  /*20dd0*/  IABS R4, R6 ;  /* 0x0000000600047213 */ /* 0x002fe20000000000 */
[----:B--2---:R-:W-:Y:S04]  /*20de0*/  FFMA.FTZ R43, R8, -R195, R43 ;  /* 0x800000c3082b7223 */ /* 0x004fe8000001002b */
[----:B------:R1:W2:Y:S01]  /*20df0*/  I2F R6, R4 ;  /* 0x0000000400067306 */ /* 0x0002a20000201400 */
[----:B------:R-:W-:Y:S02]  /*20e00*/  FSEL R43, R43, -INF , !P6 ;  /* 0xff8000002b2b7808 */ /* 0x000fe40007000000 */
[C---:B------:R-:W-:Y:S04]  /*20e10*/  ISETP.GE.AND P6, PT, R100.reuse, R209, PT ;  /* 0x000000d16400720c */ /* 0x040fe80003fc6270 */
[----:B------:R-:W-:Y:S02]  /*20e20*/  ISETP.GE.OR P6, PT, R100, R217, !P6 ;  /* 0x000000d96400720c */ /* 0x000fe400077c6670 */
[----:B-1----:R-:W-:Y:S01]  /*20e30*/  IABS R4, R5 ;  /* 0x0000000500047213 */ /* 0x002fe20000000000 */
[----:B--2---:R-:W-:Y:S03]  /*20e40*/  FFMA.FTZ R32, R6, -R195, R32 ;  /* 0x800000c306207223 */ /* 0x004fe60000010020 */
[----:B------:R1:W2:Y:S02]  /*20e50*/  I2F R5, R4 ;  /* 0x0000000400057306 */ /* 0x0002a40000201400 */
[----:B------:R-:W-:Y:S02]  /*20e60*/  FSEL R32, R32, -INF , !P1 ;  /* 0xff80000020207808 */ /* 0x000fe40004800000 */
[C---:B------:R-:W-:Y:S04]  /*20e70*/  ISETP.GE.AND P1, PT, R9.reuse, R207, PT ;  /* 0x000000cf0900720c */ /* 0x040fe80003f26270 */
[----:B------:R-:W-:Y:S01]  /*20e80*/  ISETP.GE.OR P1, PT, R9, R215, !P1 ;  /* 0x000000d70900720c */ /* 0x000fe20004f26670 */
[----:B-1----:R-:W-:Y:S02]  /*20e90*/  IMAD.IADD R4, R211, 0x1, -R9 ;  /* 0x00000001d3047824 */ /* 0x002fe400078e0a09 */
[----:B--2---:R-:W-:Y:S02]  /*20ea0*/  FFMA.FTZ R40, R5, -R195, R40 ;  /* 0x800000c305287223 */ /* 0x004fe40000010028 */
        /* <DEDUP_REMOVED lines=8> */
[----:B------:R-:W-:Y:S02]  /*20f30*/  IMAD.IADD R5, R212, 0x1, -R10 ;  /* 0x00000001d4057824 */ /* 0x000fe400078e0a0a */
[----:B--2---:R-:W-:Y:S01]  /*20f40*/  FFMA.FTZ R46, R8, -R195, R46 ;  /* 0x800000c3082e7223 */ /* 0x004fe2000001002e */
[----:B------:R-:W-:Y:S01]  /*20f50*/  IADD3 R8, R2, 0x29, RZ ;  /* 0x0000002902087810 */ /* 0x000fe20007ffe0ff */
[----:B------:R1:W2:Y:S03]  /*20f60*/  I2F R6, R4 ;  /* 0x0000000400067306 */ /* 0x0002a60000201400 */
        /* <DEDUP_REMOVED lines=31> */
[----:B------:R-:W-:Y:S02]  /*21160*/  ISETP.GE.OR P4, PT, R6, R215, !P4 ;  /* 0x000000d70600720c */ /* 0x000fe40006786670 */
[----:B-1----:R-:W-:Y:S01]  /*21170*/  IABS R4, R101 ;  /* 0x0000006500047213 */ /* 0x002fe20000000000 */
[-C--:B--2---:R-:W-:Y:S02]  /*21180*/  FFMA.FTZ R44, R5, -R195.reuse, R44 ;  /* 0x800000c3052c7223 */ /* 0x084fe4000001002c */
[--C-:B------:R-:W-:Y:S01]  /*21190*/  IMAD.IADD R5, R213, 0x1, -R10.reuse ;  /* 0x00000001d5057824 */ /* 0x100fe200078e0a0a */
[----:B------:R1:W2:Y:S01]  /*211a0*/  I2F R11, R4 ;  /* 0x00000004000b7306 */ /* 0x0002a20000201400 */
[----:B------:R-:W-:Y:S01]  /*211b0*/  IMAD.IADD R10, R214, 0x1, -R10 ;  /* 0x00000001d60a7824 */ /* 0x000fe200078e0a0a */
[----:B------:R-:W-:Y:S02]  /*211c0*/  FSEL R44, R44, -INF , !P2 ;  /* 0xff8000002c2c7808 */ /* 0x000fe40005000000 */
[C---:B------:R-:W-:Y:S02]  /*211d0*/  ISETP.GE.AND P2, PT, R9.reuse, R210, PT ;  /* 0x000000d20900720c */ /* 0x040fe40003f46270 */
[----:B------:R-:W-:Y:S02]  /*211e0*/  IABS R10, R10 ;  /* 0x0000000a000a7213 */ /* 0x000fe40000000000 */
[----:B------:R-:W-:Y:S01]  /*211f0*/  ISETP.GE.OR P2, PT, R9, R218, !P2 ;  /* 0x000000da0900720c */ /* 0x000fe20005746670 */
[----:B-1----:R-:W-:Y:S02]  /*21200*/  IMAD.IADD R4, R211, 0x1, -R6 ;  /* 0x00000001d3047824 */ /* 0x002fe400078e0a06 */
[----:B--2---:R-:W-:Y:S03]  /*21210*/  FFMA.FTZ R34, R11, -R195, R34 ;  /* 0x800000c30b227223 */ /* 0x004fe60000010022 */
[----:B------:R-:W-:Y:S02]  /*21220*/  IABS R4, R4 ;  /* 0x0000000400047213 */ /* 0x000fe40000000000 */
[----:B------:R-:W-:Y:S02]  /*21230*/  FSEL R34, R34, -INF , !P0 ;  /* 0xff80000022227808 */ /* 0x000fe40004000000 */
[C---:B------:R-:W-:Y:S01]  /*21240*/  ISETP.GE.AND P0, PT, R8.reuse, R208, PT ;  /* 0x000000d00800720c */ /* 0x040fe20003f06270 */
[----:B------:R1:W2:Y:S03]  /*21250*/  I2F R12, R4 ;  /* 0x00000004000c7306 */ /* 0x0002a60000201400 */
[----:B------:R-:W-:Y:S02]  /*21260*/  ISETP.GE.OR P0, PT, R8, R216, !P0 ;  /* 0x000000d80800720c */ /* 0x000fe40004706670 */
[----:B-1----:R-:W-:Y:S01]  /*21270*/  IABS R4, R5 ;  /* 0x0000000500047213 */ /* 0x002fe20000000000 */
[----:B------:R-:W-:Y:S02]  /*21280*/  IMAD.IADD R5, R212, 0x1, -R8 ;  /* 0x00000001d4057824 */ /* 0x000fe400078e0a08 */
[----:B--2---:R-:W-:Y:S01]  /*21290*/  FFMA.FTZ R58, R12, -R195, R58 ;  /* 0x800000c30c3a7223 */ /* 0x004fe2000001003a */
[----:B------:R-:W-:Y:S01]  /*212a0*/  IABS R12, R100 ;  /* 0x00000064000c7213 */ /* 0x000fe20000000000 */
[----:B------:R1:W2:Y:S03]  /*212b0*/  I2F R11, R4 ;  /* 0x00000004000b7306 */ /* 0x0002a60000201400 */
[----:B------:R-:W-:Y:S02]  /*212c0*/  FSEL R58, R58, -INF , !P4 ;  /* 0xff8000003a3a7808 */ /* 0x000fe40006000000 */
[C---:B------:R-:W-:Y:S04]  /*212d0*/  ISETP.GE.AND P4, PT, R9.reuse, R209, PT ;  /* 0x000000d10900720c */ /* 0x040fe80003f86270 */
[----:B------:R-:W-:Y:S01]  /*212e0*/  ISETP.GE.OR P4, PT, R9, R217, !P4 ;  /* 0x000000d90900720c */ /* 0x000fe20006786670 */
[----:B------:R-:W3:Y:S01]  /*212f0*/  I2F R12, R12 ;  /* 0x0000000c000c7306 */ /* 0x000ee20000201400 */
[----:B-1----:R-:W-:Y:S01]  /*21300*/  IABS R4, R5 ;  /* 0x0000000500047213 */ /* 0x002fe20000000000 */
[----:B--2---:R-:W-:Y:S01]  /*21310*/  FFMA.FTZ R37, R11, -R195, R37 ;  /* 0x800000c30b257223 */ /* 0x004fe20000010025 */
[----:B------:R-:W-:Y:S07]  /*21320*/  IADD3 R5, R2, 0x31, RZ ;  /* 0x0000003102057810 */ /* 0x000fee0007ffe0ff */
[----:B------:R1:W2:Y:S01]  /*21330*/  I2F R7, R4 ;  /* 0x0000000400077306 */ /* 0x0002a20000201400 */
[----:B------:R-:W-:Y:S02]  /*21340*/  FSEL R37, R37, -INF , !P3 ;  /* 0xff80000025257808 */ /* 0x000fe40005800000 */
[----:B------:R-:W-:Y:S01]  /*21350*/  ISETP.GE.AND P3, PT, R5, R207, PT ;  /* 0x000000cf0500720c */ /* 0x000fe20003f66270 */
[----:B---3--:R-:W-:Y:S01]  /*21360*/  FFMA.FTZ R35, R12, -R195, R35 ;  /* 0x800000c30c237223 */ /* 0x008fe20000010023 */
[----:B------:R-:W-:Y:S01]  /*21370*/  IABS R12, R0 ;  /* 0x00000000000c7213 */ /* 0x000fe20000000000 */
[----:B------:R-:W-:Y:S01]  /*21380*/  IMAD.IADD R0, R213, 0x1, -R8 ;  /* 0x00000001d5007824 */ /* 0x000fe200078e0a08 */
[----:B------:R-:W-:Y:S02]  /*21390*/  ISETP.GE.OR P3, PT, R5, R215, !P3 ;  /* 0x000000d70500720c */ /* 0x000fe40005f66670 */
[----:B------:R-:W-:Y:S02]  /*213a0*/  FSEL R35, R35, -INF , !P6 ;  /* 0xff80000023237808 */ /* 0x000fe40007000000 */
[----:B------:R-:W-:Y:S01]  /*213b0*/  IABS R0, R0 ;  /* 0x0000000000007213 */ /* 0x000fe20000000000 */
[----:B------:R-:W3:Y:S01]  /*213c0*/  I2F R12, R12 ;  /* 0x0000000c000c7306 */ /* 0x000ee20000201400 */
        /* <DEDUP_REMOVED lines=9> */
[----:B------:R1:W2:Y:S01]  /*21460*/  I2F R11, R4 ;  /* 0x00000004000b7306 */ /* 0x0002a20000201400 */
[----:B------:R-:W-:Y:S02]  /*21470*/  IABS R9, R9 ;  /* 0x0000000900097213 */ /* 0x000fe40000000000 */
[----:B------:R-:W-:Y:S01]  /*21480*/  ISETP.GE.OR P0, PT, R8, R218, !P0 ;  /* 0x000000da0800720c */ /* 0x000fe20004706670 */
[----:B---3--:R-:W-:Y:S05]  /*21490*/  FFMA.FTZ R38, R12, -R195, R38 ;  /* 0x800000c30c267223 */ /* 0x008fea0000010026 */
[----:B------:R-:W-:Y:S01]  /*214a0*/  FSEL R38, R38, -INF , !P1 ;  /* 0xff80000026267808 */ /* 0x000fe20004800000 */
[----:B------:R-:W3:Y:S01]  /*214b0*/  I2F R13, R9 ;  /* 0x00000009000d7306 */ /* 0x000ee20000201400 */
[C---:B------:R-:W-:Y:S04]  /*214c0*/  ISETP.GE.AND P1, PT, R5.reuse, R208, PT ;  /* 0x000000d00500720c */ /* 0x040fe80003f26270 */
[----:B------:R-:W-:Y:S02]  /*214d0*/  ISETP.GE.OR P1, PT, R5, R216, !P1 ;  /* 0x000000d80500720c */ /* 0x000fe40004f26670 */
[----:B-1----:R-:W-:Y:S01]  /*214e0*/  IABS R4, R7 ;  /* 0x0000000700047213 */ /* 0x002fe20000000000 */
[----:B--2---:R-:W-:Y:S03]  /*214f0*/  FFMA.FTZ R59, R11, -R195, R59 ;  /* 0x800000c30b3b7223 */ /* 0x004fe6000001003b */
[----:B------:R1:W2:Y:S02]  /*21500*/  I2F R7, R4 ;  /* 0x0000000400077306 */ /* 0x0002a40000201400 */
[----:B------:R-:W-:Y:S02]  /*21510*/  FSEL R59, R59, -INF , !P3 ;  /* 0xff8000003b3b7808 */ /* 0x000fe40005800000 */
[C---:B------:R-:W-:Y:S01]  /*21520*/  ISETP.GE.AND P3, PT, R8.reuse, R209, PT ;  /* 0x000000d10800720c */ /* 0x040fe20003f66270 */
[----:B---3--:R-:W-:Y:S03]  /*21530*/  FFMA.FTZ R50, R13, -R195, R50 ;  /* 0x800000c30d327223 */ /* 0x008fe60000010032 */
[----:B------:R-:W-:Y:S01]  /*21540*/  ISETP.GE.OR P3, PT, R8, R217, !P3 ;  /* 0x000000d90800720c */ /* 0x000fe20005f66670 */
[----:B------:R-:W-:Y:S01]  /*21550*/  IMAD.IADD R8, R214, 0x1, -R8 ;  /* 0x00000001d6087824 */ /* 0x000fe200078e0a08 */
[----:B------:R-:W3:Y:S01]  /*21560*/  LDL.LU R13, [R1+0x40] ;  /* 0x00004000010d7983 */ /* 0x000ee20000300800 */
[----:B------:R-:W-:Y:S03]  /*21570*/  FSEL R50, R50, -INF , !P4 ;  /* 0xff80000032327808 */ /* 0x000fe60006000000 */
[----:B------:R-:W-:Y:S01]  /*21580*/  IABS R8, R8 ;  /* 0x0000000800087213 */ /* 0x000fe20000000000 */
[----:B-1----:R-:W-:Y:S02]  /*21590*/  IMAD.IADD R4, R212, 0x1, -R6 ;  /* 0x00000001d4047824 */ /* 0x002fe400078e0a06 */
[-C--:B--2---:R-:W-:Y:S03]  /*215a0*/  FFMA.FTZ R48, R7, -R195.reuse, R48 ;  /* 0x800000c307307223 */ /* 0x084fe60000010030 */
[----:B------:R-:W-:Y:S02]  /*215b0*/  IABS R4, R4 ;  /* 0x0000000400047213 */ /* 0x000fe40000000000 */
[----:B------:R-:W-:Y:S02]  /*215c0*/  FSEL R48, R48, -INF , !P2 ;  /* 0xff80000030307808 */ /* 0x000fe40005000000 */
[----:B------:R1:W2:Y:S02]  /*215d0*/  I2F R11, R4 ;  /* 0x00000004000b7306 */ /* 0x0002a40000201400 */
[C---:B-1----:R-:W-:Y:S01]  /*215e0*/  IADD3 R4, R2.reuse, 0x38, RZ ;  /* 0x0000003802047810 */ /* 0x042fe20007ffe0ff */
[----:B--2---:R-:W-:Y:S01]  /*215f0*/  FFMA.FTZ R56, R11, -R195, R56 ;  /* 0x800000c30b387223 */ /* 0x004fe20000010038 */
[----:B------:R-:W-:Y:S06]  /*21600*/  IADD3 R2, R2, 0x39, RZ ;  /* 0x0000003902027810 */ /* 0x000fec0007ffe0ff */
[----:B------:R-:W1:Y:S01]  /*21610*/  I2F R11, R0 ;  /* 0x00000000000b7306 */ /* 0x000e620000201400 */
[----:B------:R-:W-:Y:S01]  /*21620*/  ISETP.GE.AND P2, PT, R4, R207, PT ;  /* 0x000000cf0400720c */ /* 0x000fe20003f46270 */
[----:B------:R-:W-:Y:S01]  /*21630*/  IMAD.IADD R7, R211, 0x1, -R4 ;  /* 0x00000001d3077824 */ /* 0x000fe200078e0a04 */
[----:B------:R-:W-:Y:S01]  /*21640*/  FSEL R56, R56, -INF , !P6 ;  /* 0xff80000038387808 */ /* 0x000fe20007000000 */
[--C-:B------:R-:W-:Y:S01]  /*21650*/  IMAD.IADD R9, R212, 0x1, -R2.reuse ;  /* 0x00000001d4097824 */ /* 0x100fe200078e0a02 */
[----:B------:R-:W-:Y:S02]  /*21660*/  ISETP.GE.OR P2, PT, R4, R215, !P2 ;  /* 0x000000d70400720c */ /* 0x000fe40005746670 */
[----:B------:R-:W-:Y:S02]  /*21670*/  IABS R7, R7 ;  /* 0x0000000700077213 */ /* 0x000fe40000000000 */
[----:B------:R-:W-:Y:S02]  /*21680*/  ISETP.GE.AND P6, PT, R6, R210, PT ;  /* 0x000000d20600720c */ /* 0x000fe40003fc6270 */
[----:B------:R-:W-:Y:S02]  /*21690*/  ISETP.GE.AND P4, PT, R2, R208, PT ;  /* 0x000000d00200720c */ /* 0x000fe40003f86270 */
[----:B------:R-:W-:Y:S01]  /*216a0*/  ISETP.GE.OR P6, PT, R6, R218, !P6 ;  /* 0x000000da0600720c */ /* 0x000fe200077c6670 */
[----:B------:R-:W2:Y:S01]  /*216b0*/  I2F R7, R7 ;  /* 0x0000000700077306 */ /* 0x000ea20000201400 */
[C---:B------:R-:W-:Y:S01]  /*216c0*/  ISETP.GE.OR P4, PT, R2.reuse, R216, !P4 ;  /* 0x000000d80200720c */ /* 0x040fe20006786670 */
[----:B-1----:R-:W-:Y:S01]  /*216d0*/  FFMA.FTZ R49, R11, -R195, R49 ;  /* 0x800000c30b317223 */ /* 0x002fe20000010031 */
[----:B------:R-:W4:Y:S01]  /*216e0*/  LD.E R0, [R108.64+0xdc] ;  /* 0x0000dc046c007980 */ /* 0x000f22000c101900 */
[----:B------:R-:W-:Y:S03]  /*216f0*/  IMAD.IADD R11, R211, 0x1, -R2 ;  /* 0x00000001d30b7824 */ /* 0x000fe600078e0a02 */
[----:B------:R-:W-:Y:S02]  /*21700*/  FSEL R49, R49, -INF , !P0 ;  /* 0xff80000031317808 */ /* 0x000fe40004000000 */
[C---:B------:R-:W-:Y:S04]  /*21710*/  ISETP.GE.AND P0, PT, R2.reuse, R207, PT ;  /* 0x000000cf0200720c */ /* 0x040fe80003f06270 */
[----:B------:R-:W-:Y:S01]  /*21720*/  ISETP.GE.OR P0, PT, R2, R215, !P0 ;  /* 0x000000d70200720c */ /* 0x000fe20004706670 */
[----:B--2---:R-:W-:Y:S02]  /*21730*/  FFMA.FTZ R62, R7, -R195, R62 ;  /* 0x800000c3073e7223 */ /* 0x004fe4000001003e */
[----:B------:R-:W-:Y:S03]  /*21740*/  IMAD.IADD R7, R212, 0x1, -R5 ;  /* 0x00000001d4077824 */ /* 0x000fe600078e0a05 */
[----:B------:R-:W-:Y:S02]  /*21750*/  FSEL R62, R62, -INF , !P2 ;  /* 0xff8000003e3e7808 */ /* 0x000fe40005000000 */
[----:B------:R-:W-:Y:S02]  /*21760*/  IABS R7, R7 ;  /* 0x0000000700077213 */ /* 0x000fe40000000000 */
[C---:B------:R-:W-:Y:S02]  /*21770*/  ISETP.GE.AND P2, PT, R6.reuse, R209, PT ;  /* 0x000000d10600720c */ /* 0x040fe40003f46270 */
[----:B------:R1:W2:Y:S02]  /*21780*/  I2F R12, R7 ;  /* 0x00000007000c7306 */ /* 0x0002a40000201400 */
[----:B------:R-:W-:Y:S02]  /*21790*/  ISETP.GE.OR P2, PT, R6, R217, !P2 ;  /* 0x000000d90600720c */ /* 0x000fe40005746670 */
[----:B-1----:R-:W-:Y:S01]  /*217a0*/  IABS R7, R11 ;  /* 0x0000000b00077213 */ /* 0x002fe20000000000 */
[-C--:B--2---:R-:W-:Y:S05]  /*217b0*/  FFMA.FTZ R57, R12, -R195.reuse, R57 ;  /* 0x800000c30c397223 */ /* 0x084fea0000010039 */
[----:B------:R1:W2:Y:S01]  /*217c0*/  I2F R12, R10 ;  /* 0x0000000a000c7306 */ /* 0x0002a20000201400 */
[----:B------:R-:W-:Y:S02]  /*217d0*/  FSEL R57, R57, -INF , !P1 ;  /* 0xff80000039397808 */ /* 0x000fe40004800000 */
[C---:B------:R-:W-:Y:S04]  /*217e0*/  ISETP.GE.AND P1, PT, R5.reuse, R210, PT ;  /* 0x000000d20500720c */ /* 0x040fe80003f26270 */
[----:B------:R-:W-:Y:S03]  /*217f0*/  ISETP.GE.OR P1, PT, R5, R218, !P1 ;  /* 0x000000da0500720c */ /* 0x000fe60004f26670 */
[----:B------:R2:W2:Y:S01]  /*21800*/  I2F R11, R7 ;  /* 0x00000007000b7306 */ /* 0x0004a20000201400 */
[----:B-1----:R-:W-:Y:S02]  /*21810*/  IMAD.IADD R10, R212, 0x1, -R4 ;  /* 0x00000001d40a7824 */ /* 0x002fe400078e0a04 */
[-C--:B--2---:R-:W-:Y:S05]  /*21820*/  FFMA.FTZ R39, R12, -R195.reuse, R39 ;  /* 0x800000c30c277223 */ /* 0x084fea0000010027 */
[----:B------:R-:W-:Y:S02]  /*21830*/  FSEL R39, R39, -INF , !P5 ;  /* 0xff80000027277808 */ /* 0x000fe40006800000 */
[C---:B------:R-:W-:Y:S01]  /*21840*/  ISETP.GE.AND P5, PT, R4.reuse, R208, PT ;  /* 0x000000d00400720c */ /* 0x040fe20003fa6270 */
[----:B------:R-:W-:Y:S02]  /*21850*/  IMAD.IADD R7, R213, 0x1, -R6 ;  /* 0x00000001d5077824 */ /* 0x000fe400078e0a06 */
[----:B------:R-:W-:Y:S01]  /*21860*/  FFMA.FTZ R63, R11, -R195, R63 ;  /* 0x800000c30b3f7223 */ /* 0x000fe2000001003f */
[----:B------:R-:W-:Y:S02]  /*21870*/  ISETP.GE.OR P5, PT, R4, R216, !P5 ;  /* 0x000000d80400720c */ /* 0x000fe40006fa6670 */
[----:B------:R-:W-:Y:S02]  /*21880*/  IABS R7, R7 ;  /* 0x0000000700077213 */ /* 0x000fe40000000000 */
[----:B------:R-:W-:Y:S02]  /*21890*/  FSEL R63, R63, -INF , !P0 ;  /* 0xff8000003f3f7808 */ /* 0x000fe40004000000 */
[C---:B------:R-:W-:Y:S01]  /*218a0*/  ISETP.GE.AND P0, PT, R5.reuse, R209, PT ;  /* 0x000000d10500720c */ /* 0x040fe20003f06270 */
[----:B------:R1:W2:Y:S03]  /*218b0*/  I2F R11, R7 ;  /* 0x00000007000b7306 */ /* 0x0002a60000201400 */
[----:B------:R-:W-:Y:S02]  /*218c0*/  ISETP.GE.OR P0, PT, R5, R217, !P0 ;  /* 0x000000d90500720c */ /* 0x000fe40004706670 */
[----:B-1----:R-:W-:Y:S01]  /*218d0*/  IABS R7, R10 ;  /* 0x0000000a00077213 */ /* 0x002fe20000000000 */
[-C--:B--2---:R-:W-:Y:S04]  /*218e0*/  FFMA.FTZ R52, R11, -R195.reuse, R52 ;  /* 0x800000c30b347223 */ /* 0x084fe80000010034 */
[----:B------:R1:W2:Y:S01]  /*218f0*/  I2F R10, R7 ;  /* 0x00000007000a7306 */ /* 0x0002a20000201400 */
[----:B------:R-:W-:Y:S02]  /*21900*/  FSEL R52, R52, -INF , !P6 ;  /* 0xff80000034347808 */ /* 0x000fe40007000000 */
[C---:B------:R-:W-:Y:S04]  /*21910*/  ISETP.GE.AND P6, PT, R4.reuse, R210, PT ;  /* 0x000000d20400720c */ /* 0x040fe80003fc6270 */
[----:B------:R-:W-:Y:S01]  /*21920*/  ISETP.GE.OR P6, PT, R4, R218, !P6 ;  /* 0x000000da0400720c */ /* 0x000fe200077c6670 */
[----:B-1----:R-:W-:Y:S02]  /*21930*/  IMAD.IADD R7, R213, 0x1, -R5 ;  /* 0x00000001d5077824 */ /* 0x002fe400078e0a05 */
[----:B--2---:R-:W-:Y:S02]  /*21940*/  FFMA.FTZ R60, R10, -R195, R60 ;  /* 0x800000c30a3c7223 */ /* 0x004fe4000001003c */
[----:B------:R-:W1:Y:S01]  /*21950*/  I2F R10, R8 ;  /* 0x00000008000a7306 */ /* 0x000e620000201400 */
[----:B------:R-:W-:Y:S02]  /*21960*/  IABS R7, R7 ;  /* 0x0000000700077213 */ /* 0x000fe40000000000 */
[----:B------:R-:W-:Y:S02]  /*21970*/  FSEL R60, R60, -INF , !P5 ;  /* 0xff8000003c3c7808 */ /* 0x000fe40006800000 */
[C---:B------:R-:W-:Y:S04]  /*21980*/  ISETP.GE.AND P5, PT, R4.reuse, R209, PT ;  /* 0x000000d10400720c */ /* 0x040fe80003fa6270 */
[----:B------:R-:W-:Y:S01]  /*21990*/  ISETP.GE.OR P5, PT, R4, R217, !P5 ;  /* 0x000000d90400720c */ /* 0x000fe20006fa6670 */
[----:B------:R2:W2:Y:S01]  /*219a0*/  I2F R12, R7 ;  /* 0x00000007000c7306 */ /* 0x0004a20000201400 */
[----:B-1----:R-:W-:Y:S02]  /*219b0*/  FFMA.FTZ R51, R10, -R195, R51 ;  /* 0x800000c30a337223 */ /* 0x002fe40000010033 */
[----:B------:R-:W-:Y:S03]  /*219c0*/  IMAD.IADD R8, R214, 0x1, -R6 ;  /* 0x00000001d6087824 */ /* 0x000fe600078e0a06 */
[----:B------:R-:W-:Y:S02]  /*219d0*/  FSEL R51, R51, -INF , !P3 ;  /* 0xff80000033337808 */ /* 0x000fe40005800000 */
[----:B--2---:R-:W-:Y:S01]  /*219e0*/  IABS R7, R9 ;  /* 0x0000000900077213 */ /* 0x004fe20000000000 */
[-C--:B------:R-:W-:Y:S02]  /*219f0*/  FFMA.FTZ R53, R12, -R195.reuse, R53 ;  /* 0x800000c30c357223 */ /* 0x080fe40000010035 */
[----:B------:R-:W2:Y:S01]  /*21a00*/  LDL.LU R12, [R1+0x44] ;  /* 0x00004400010c7983 */ /* 0x000ea20000300800 */
[----:B------:R1:W1:Y:S02]  /*21a10*/  I2F R11, R7 ;  /* 0x00000007000b7306 */ /* 0x0002640000201400 */
[----:B------:R-:W-:Y:S02]  /*21a20*/  FSEL R53, R53, -INF , !P1 ;  /* 0xff80000035357808 */ /* 0x000fe40004800000 */
[C---:B------:R-:W-:Y:S04]  /*21a30*/  ISETP.GE.AND P1, PT, R2.reuse, R210, PT ;  /* 0x000000d20200720c */ /* 0x040fe80003f26270 */
[----:B------:R-:W-:Y:S01]  /*21a40*/  ISETP.GE.OR P1, PT, R2, R218, !P1 ;  /* 0x000000da0200720c */ /* 0x000fe20004f26670 */
[--C-:B-1----:R-:W-:Y:S02]  /*21a50*/  IMAD.IADD R7, R213, 0x1, -R4.reuse ;  /* 0x00000001d5077824 */ /* 0x102fe400078e0a04 */
[----:B------:R-:W-:Y:S02]  /*21a60*/  FFMA.FTZ R61, R11, -R195, R61 ;  /* 0x800000c30b3d7223 */ /* 0x000fe4000001003d */
[----:B------:R-:W-:Y:S01]  /*21a70*/  IMAD.IADD R4, R214, 0x1, -R4 ;  /* 0x00000001d6047824 */ /* 0x000fe200078e0a04 */
[----:B------:R-:W-:Y:S02]  /*21a80*/  IABS R7, R7 ;  /* 0x0000000700077213 */ /* 0x000fe40000000000 */
[----:B------:R-:W-:Y:S02]  /*21a90*/  FSEL R61, R61, -INF , !P4 ;  /* 0xff8000003d3d7808 */ /* 0x000fe40006000000 */
[----:B------:R-:W-:Y:S01]  /*21aa0*/  IABS R4, R4 ;  /* 0x0000000400047213 */ /* 0x000fe20000000000 */
[----:B------:R-:W-:Y:S01]  /*21ab0*/  IMAD.MOV.U32 R6, RZ, RZ, R7 ;  /* 0x000000ffff067224 */ /* 0x000fe200078e0007 */
[----:B------:R-:W-:Y:S02]  /*21ac0*/  IABS R7, R8 ;  /* 0x0000000800077213 */ /* 0x000fe40000000000 */
[C---:B------:R-:W-:Y:S01]  /*21ad0*/  ISETP.GE.AND P4, PT, R2.reuse, R209, PT ;  /* 0x000000d10200720c */ /* 0x040fe20003f86270 */
[----:B------:R1:W1:Y:S03]  /*21ae0*/  I2F R9, R6 ;  /* 0x0000000600097306 */ /* 0x0002660000201400 */
[----:B------:R-:W-:Y:S07]  /*21af0*/  ISETP.GE.OR P4, PT, R2, R217, !P4 ;  /* 0x000000d90200720c */ /* 0x000fee0006786670 */
[----:B------:R3:W3:Y:S01]  /*21b00*/  I2F R8, R7 ;  /* 0x0000000700087306 */ /* 0x0006e20000201400 */
[----:B-1----:R-:W-:Y:S02]  /*21b10*/  IMAD.IADD R6, R213, 0x1, -R2 ;  /* 0x00000001d5067824 */ /* 0x002fe400078e0a02 */
[-C--:B------:R-:W-:Y:S03]  /*21b20*/  FFMA.FTZ R64, R9, -R195.reuse, R64 ;  /* 0x800000c309407223 */ /* 0x080fe60000010040 */
[----:B------:R-:W-:Y:S02]  /*21b30*/  IABS R6, R6 ;  /* 0x0000000600067213 */ /* 0x000fe40000000000 */
[----:B------:R-:W-:Y:S01]  /*21b40*/  FSEL R64, R64, -INF , !P6 ;  /* 0xff80000040407808 */ /* 0x000fe20007000000 */
[----:B---3--:R-:W-:Y:S02]  /*21b50*/  IMAD.IADD R7, R214, 0x1, -R5 ;  /* 0x00000001d6077824 */ /* 0x008fe400078e0a05 */
[----:B------:R-:W-:Y:S02]  /*21b60*/  IMAD.MOV.U32 R5, RZ, RZ, R6 ;  /* 0x000000ffff057224 */ /* 0x000fe400078e0006 */
[----:B------:R-:W-:Y:S01]  /*21b70*/  FFMA.FTZ R54, R8, -R195, R54 ;  /* 0x800000c308367223 */ /* 0x000fe20000010036 */
[----:B------:R-:W-:Y:S02]  /*21b80*/  IABS R6, R7 ;  /* 0x0000000700067213 */ /* 0x000fe40000000000 */
[----:B------:R1:W3:Y:S02]  /*21b90*/  I2F R7, R4 ;  /* 0x0000000400077306 */ /* 0x0002e40000201400 */
[----:B------:R-:W-:Y:S08]  /*21ba0*/  FSEL R54, R54, -INF , !P2 ;  /* 0xff80000036367808 */ /* 0x000ff00005000000 */
[----:B------:R-:W4:Y:S10]  /*21bb0*/  I2F R5, R5 ;  /* 0x0000000500057306 */ /* 0x000f340000201400 */
[----:B------:R-:W4:Y:S01]  /*21bc0*/  I2F R6, R6 ;  /* 0x0000000600067306 */ /* 0x000f220000201400 */
[----:B-1----:R-:W-:Y:S01]  /*21bd0*/  FMNMX.FTZ R4, R176, R3, !PT ;  /* 0x00000003b0047209 */ /* 0x002fe20007810000 */
[-C--:B---3--:R-:W-:Y:S03]  /*21be0*/  FFMA.FTZ R66, R7, -R195.reuse, R66 ;  /* 0x800000c307427223 */ /* 0x088fe60000010042 */
[----:B------:R-:W-:Y:S02]  /*21bf0*/  FMNMX.FTZ R4, R183, R4, !PT ;  /* 0x00000004b7047209 */ /* 0x000fe40007810000 */
[----:B------:R-:W-:Y:S02]  /*21c00*/  FSEL R66, R66, -INF , !P5 ;  /* 0xff80000042427808 */ /* 0x000fe40006800000 */
[----:B------:R-:W-:Y:S01]  /*21c10*/  FMNMX.FTZ R4, R182, R4, !PT ;  /* 0x00000004b6047209 */ /* 0x000fe20007810000 */
[----:B----4-:R-:W-:Y:S01]  /*21c20*/  FFMA.FTZ R65, R5, -R195, R65 ;  /* 0x800000c305417223 */ /* 0x010fe20000010041 */
[----:B------:R-:W-:Y:S02]  /*21c30*/  FMNMX.FTZ R5, R177, R104, !PT ;  /* 0x00000068b1057209 */ /* 0x000fe40007810000 */
[----:B------:R-:W-:Y:S02]  /*21c40*/  FMNMX.FTZ R103, R110, R4, !PT ;  /* 0x000000046e677209 */ /* 0x000fe40007810000 */
[----:B------:R-:W-:Y:S02]  /*21c50*/  FMNMX.FTZ R4, R178, R105, !PT ;  /* 0x00000069b2047209 */ /* 0x000fe40007810000 */
[----:B------:R-:W-:Y:S02]  /*21c60*/  FSEL R65, R65, -INF , !P1 ;  /* 0xff80000041417808 */ /* 0x000fe40004800000 */
[----:B------:R-:W-:Y:S01]  /*21c70*/  FMNMX.FTZ R4, R15, R4, !PT ;  /* 0x000000040f047209 */ /* 0x000fe20007810000 */
[----:B------:R-:W-:Y:S01]  /*21c80*/  FFMA.FTZ R55, R6, -R195, R55 ;  /* 0x800000c306377223 */ /* 0x000fe20000010037 */
[----:B------:R-:W-:Y:S01]  /*21c90*/  FMNMX.FTZ R103, R201, R103, !PT ;  /* 0x00000067c9677209 */ /* 0x000fe20007810000 */
[----:B------:R-:W-:Y:S01]  /*21ca0*/  IMAD.IADD R6, R214, 0x1, -R2 ;  /* 0x00000001d6067824 */ /* 0x000fe200078e0a02 */
        /* <DEDUP_REMOVED lines=38> */
[----:B------:R-:W3:Y:S01]  /*21f10*/  SHFL.BFLY PT, R8, R100, 0x2, 0x1f ;  /* 0x0c401f0064087f89 */ /* 0x000ee200000e0000 */
[----:B------:R-:W-:Y:S01]  /*21f20*/  FMNMX.FTZ R2, R50, R2, !PT ;  /* 0x0000000232027209 */ /* 0x000fe20007810000 */
[----:B-1----:R-:W-:Y:S01]  /*21f30*/  FFMA.FTZ R67, R7, -R195, R67 ;  /* 0x800000c307437223 */ /* 0x002fe20000010043 */
[----:B------:R-:W-:Y:S02]  /*21f40*/  FMNMX.FTZ R4, R53, R4, !PT ;  /* 0x0000000435047209 */ /* 0x000fe40007810000 */
[----:B------:R-:W-:Y:S02]  /*21f50*/  FMNMX.FTZ R2, R51, R2, !PT ;  /* 0x0000000233027209 */ /* 0x000fe40007810000 */
[----:B------:R-:W-:Y:S02]  /*21f60*/  FMNMX.FTZ R4, R64, R4, !PT ;  /* 0x0000000440047209 */ /* 0x000fe40007810000 */
[----:B------:R-:W-:Y:S02]  /*21f70*/  FMNMX.FTZ R5, R54, R2, !PT ;  /* 0x0000000236057209 */ /* 0x000fe40007810000 */
[----:B------:R-:W-:Y:S02]  /*21f80*/  FMNMX.FTZ R2, R65, R4, !PT ;  /* 0x0000000441027209 */ /* 0x000fe40007810000 */
[----:B------:R-:W-:Y:S02]  /*21f90*/  FMNMX.FTZ R103, R27, R103, !PT ;  /* 0x000000671b677209 */ /* 0x000fe40007810000 */
[----:B------:R-:W-:Y:S01]  /*21fa0*/  FSEL R55, R55, -INF , !P0 ;  /* 0xff80000037377808 */ /* 0x000fe20004000000 */
[----:B------:R-:W1:Y:S01]  /*21fb0*/  SHFL.BFLY PT, R7, R2, 0x2, 0x1f ;  /* 0x0c401f0002077f89 */ /* 0x000e6200000e0000 */
[----:B------:R-:W-:Y:S02]  /*21fc0*/  FMNMX.FTZ R103, R30, R103, !PT ;  /* 0x000000671e677209 */ /* 0x000fe40007810000 */
[----:B------:R-:W-:Y:S02]  /*21fd0*/  FMNMX.FTZ R4, R55, R5, !PT ;  /* 0x0000000537047209 */ /* 0x000fe40007810000 */
[----:B------:R-:W-:Y:S02]  /*21fe0*/  FMNMX.FTZ R103, R31, R103, !PT ;  /* 0x000000671f677209 */ /* 0x000fe40007810000 */
[----:B------:R-:W-:Y:S02]  /*21ff0*/  FSEL R67, R67, -INF , !P4 ;  /* 0xff80000043437808 */ /* 0x000fe40006000000 */
[----:B---3--:R-:W-:Y:S02]  /*22000*/  FMNMX.FTZ R100, R100, R8, !PT ;  /* 0x0000000864647209 */ /* 0x008fe40007810000 */
[----:B------:R-:W-:Y:S02]  /*22010*/  FMNMX.FTZ R4, R66, R4, !PT ;  /* 0x0000000442047209 */ /* 0x000fe40007810000 */
[----:B------:R-:W-:Y:S01]  /*22020*/  FMNMX.FTZ R103, R42, R103, !PT ;  /* 0x000000672a677209 */ /* 0x000fe20007810000 */
[----:B------:R-:W3:Y:S01]  /*22030*/  SHFL.BFLY PT, R8, R100, 0x1, 0x1f ;  /* 0x0c201f0064087f89 */ /* 0x000ee200000e0000 */
[----:B------:R-:W-:Y:S02]  /*22040*/  FMNMX.FTZ R4, R67, R4, !PT ;  /* 0x0000000443047209 */ /* 0x000fe40007810000 */
[----:B------:R-:W-:Y:S04]  /*22050*/  FMNMX.FTZ R103, R43, R103, !PT ;  /* 0x000000672b677209 */ /* 0x000fe80007810000 */
[----:B------:R-:W-:Y:S01]  /*22060*/  FMNMX.FTZ R103, R46, R103, !PT ;  /* 0x000000672e677209 */ /* 0x000fe20007810000 */
[----:B------:R-:W4:Y:S01]  /*22070*/  SHFL.BFLY PT, R5, R4, 0x2, 0x1f ;  /* 0x0c401f0004057f89 */ /* 0x000f2200000e0000 */
[----:B-1----:R-:W-:Y:S02]  /*22080*/  FMNMX.FTZ R2, R2, R7, !PT ;  /* 0x0000000702027209 */ /* 0x002fe40007810000 */
[----:B------:R-:W-:Y:S04]  /*22090*/  FMNMX.FTZ R103, R47, R103, !PT ;  /* 0x000000672f677209 */ /* 0x000fe80007810000 */
[----:B------:R-:W-:Y:S01]  /*220a0*/  FMNMX.FTZ R103, R58, R103, !PT ;  /* 0x000000673a677209 */ /* 0x000fe20007810000 */
[----:B------:R-:W1:Y:S03]  /*220b0*/  SHFL.BFLY PT, R102, R2, 0x1, 0x1f ;  /* 0x0c201f0002667f89 */ /* 0x000e6600000e0000 */
[----:B------:R-:W-:Y:S02]  /*220c0*/  FMNMX.FTZ R103, R59, R103, !PT ;  /* 0x000000673b677209 */ /* 0x000fe40007810000 */
[----:B---3--:R-:W-:Y:S02]  /*220d0*/  FMNMX.FTZ R100, R100, R8, !PT ;  /* 0x0000000864647209 */ /* 0x008fe40007810000 */
[----:B------:R-:W-:Y:S02]  /*220e0*/  FMNMX.FTZ R103, R62, R103, !PT ;  /* 0x000000673e677209 */ /* 0x000fe40007810000 */
[----:B------:R-:W-:Y:S01]  /*220f0*/  FSETP.NEU.FTZ.AND P1, PT, R100, -INF , PT ;  /* 0xff8000006400780b */ /* 0x000fe20003f3d000 */
[----:B------:R-:W-:Y:S01]  /*22100*/  FMUL.FTZ R10, R0, R100 ;  /* 0x00000064000a7220 */ /* 0x000fe20000410000 */
[----:B------:R-:W-:Y:S02]  /*22110*/  FMNMX.FTZ R103, R63, R103, !PT ;  /* 0x000000673f677209 */ /* 0x000fe40007810000 */
[----:B----4-:R-:W-:Y:S02]  /*22120*/  FMNMX.FTZ R4, R4, R5, !PT ;  /* 0x0000000504047209 */ /* 0x010fe40007810000 */
[----:B------:R-:W-:Y:S01]  /*22130*/  FSEL R10, R10, RZ, P1 ;  /* 0x000000ff0a0a7208 */ /* 0x000fe20000800000 */
[----:B------:R-:W3:Y:S04]  /*22140*/  SHFL.BFLY PT, R6, R103, 0x2, 0x1f ;  /* 0x0c401f0067067f89 */ /* 0x000ee800000e0000 */
[--C-:B------:R-:W-:Y:S01]  /*22150*/  FFMA.FTZ R219, R25, R0, -R10.reuse ;  /* 0x0000000019db7223 */ /* 0x100fe2000001080a */
[----:B-1----:R-:W-:Y:S01]  /*22160*/  FMNMX.FTZ R102, R2, R102, !PT ;  /* 0x0000006602667209 */ /* 0x002fe20007810000 */
[-CC-:B------:R-:W-:Y:S02]  /*22170*/  FFMA.FTZ R2, R177, R0.reuse, -R10.reuse ;  /* 0x00000000b1027223 */ /* 0x180fe4000001080a */
[----:B------:R-:W1:Y:S01]  /*22180*/  SHFL.BFLY PT, R101, R4, 0x1, 0x1f ;  /* 0x0c201f0004657f89 */ /* 0x000e6200000e0000 */
[--C-:B------:R-:W-:Y:S01]  /*22190*/  FFMA.FTZ R223, R29, R0, -R10.reuse ;  /* 0x000000001ddf7223 */ /* 0x100fe2000001080a */
[----:B------:R-:W-:Y:S01]  /*221a0*/  FSETP.NEU.FTZ.AND P3, PT, R102, -INF , PT ;  /* 0xff8000006600780b */ /* 0x000fe20003f7d000 */
[----:B------:R4:W-:Y:S01]  /*221b0*/  MUFU.EX2 R206, R2 ;  /* 0x0000000200ce7308 */ /* 0x0009e20000000800 */
[----:B------:R-:W-:Y:S02]  /*221c0*/  FMUL.FTZ R8, R0, R102 ;  /* 0x0000006600087220 */ /* 0x000fe40000410000 */
[-CC-:B------:R-:W-:Y:S02]  /*221d0*/  FFMA.FTZ R231, R40, R0.reuse, -R10.reuse ;  /* 0x0000000028e77223 */ /* 0x180fe4000001080a */
[-CC-:B------:R-:W-:Y:S01]  /*221e0*/  FFMA.FTZ R221, R28, R0.reuse, -R10.reuse ;  /* 0x000000001cdd7223 */ /* 0x180fe2000001080a */
[----:B------:R-:W-:Y:S01]  /*221f0*/  FSEL R8, R8, RZ, P3 ;  /* 0x000000ff08087208 */ /* 0x000fe20001800000 */
[-CC-:B------:R-:W-:Y:S02]  /*22200*/  FFMA.FTZ R233, R41, R0.reuse, -R10.reuse ;  /* 0x0000000029e97223 */ /* 0x180fe4000001080a */
[-C--:B------:R-:W-:Y:S02]  /*22210*/  FFMA.FTZ R241, R44, R0.reuse, -R10 ;  /* 0x000000002cf17223 */ /* 0x080fe4000001080a */
[--C-:B------:R-:W-:Y:S01]  /*22220*/  FFMA.FTZ R193, R64, R0, -R8.reuse ;  /* 0x0000000040c17223 */ /* 0x100fe20000010808 */
[----:B---3--:R-:W-:Y:S01]  /*22230*/  FMNMX.FTZ R103, R103, R6, !PT ;  /* 0x0000000667677209 */ /* 0x008fe20007810000 */
[-CC-:B------:R-:W-:Y:S02]  /*22240*/  FFMA.FTZ R192, R65, R0.reuse, -R8.reuse ;  /* 0x0000000041c07223 */ /* 0x180fe40000010808 */
[-CC-:B------:R-:W-:Y:S02]  /*22250*/  FFMA.FTZ R222, R32, R0.reuse, -R8.reuse ;  /* 0x0000000020de7223 */ /* 0x180fe40000010808 */
[-CC-:B------:R-:W-:Y:S01]  /*22260*/  FFMA.FTZ R226, R33, R0.reuse, -R8.reuse ;  /* 0x0000000021e27223 */ /* 0x180fe20000010808 */
[----:B------:R-:W3:Y:S01]  /*22270*/  SHFL.BFLY PT, R6, R103, 0x1, 0x1f ;  /* 0x0c201f0067067f89 */ /* 0x000ee200000e0000 */
[-CC-:B------:R-:W-:Y:S01]  /*22280*/  FFMA.FTZ R236, R36, R0.reuse, -R8.reuse ;  /* 0x0000000024ec7223 */ /* 0x180fe20000010808 */
[----:B-1----:R-:W-:Y:S01]  /*22290*/  FMNMX.FTZ R101, R4, R101, !PT ;  /* 0x0000006504657209 */ /* 0x002fe20007810000 */
[-CC-:B------:R-:W-:Y:S02]  /*222a0*/  FFMA.FTZ R4, R16, R0.reuse, -R8.reuse ;  /* 0x0000000010047223 */ /* 0x180fe40000010808 */
[-CC-:B----4-:R-:W-:Y:S01]  /*222b0*/  FFMA.FTZ R2, R178, R0.reuse, -R8.reuse ;  /* 0x00000000b2027223 */ /* 0x190fe20000010808 */
[----:B------:R-:W-:Y:S01]  /*222c0*/  FSETP.NEU.FTZ.AND P2, PT, R101, -INF , PT ;  /* 0xff8000006500780b */ /* 0x000fe20003f5d000 */
[----:B------:R-:W-:Y:S01]  /*222d0*/  FMUL.FTZ R9, R0, R101 ;  /* 0x0000006500097220 */ /* 0x000fe20000410000 */
[----:B------:R1:W-:Y:S01]  /*222e0*/  MUFU.EX2 R204, R4 ;  /* 0x0000000400cc7308 */ /* 0x0003e20000000800 */
[-CC-:B------:R-:W-:Y:S02]  /*222f0*/  FFMA.FTZ R238, R37, R0.reuse, -R8.reuse ;  /* 0x0000000025ee7223 */ /* 0x180fe40000010808 */
[-CC-:B------:R-:W-:Y:S01]  /*22300*/  FFMA.FTZ R244, R48, R0.reuse, -R8.reuse ;  /* 0x0000000030f47223 */ /* 0x180fe20000010808 */
[----:B------:R-:W-:Y:S01]  /*22310*/  FSEL R9, R9, RZ, P2 ;  /* 0x000000ff09097208 */ /* 0x000fe20001000000 */
[-CC-:B------:R-:W-:Y:S02]  /*22320*/  FFMA.FTZ R248, R49, R0.reuse, -R8.reuse ;  /* 0x0000000031f87223 */ /* 0x180fe40000010808 */
[-CC-:B------:R-:W-:Y:S02]  /*22330*/  FFMA.FTZ R252, R52, R0.reuse, -R8.reuse ;  /* 0x0000000034fc7223 */ /* 0x180fe40000010808 */
[-CC-:B------:R-:W-:Y:S01]  /*22340*/  FFMA.FTZ R230, R38, R0.reuse, -R9.reuse ;  /* 0x0000000026e67223 */ /* 0x180fe20000010809 */
[----:B------:R4:W-:Y:S01]  /*22350*/  MUFU.EX2 R178, R2 ;  /* 0x0000000200b27308 */ /* 0x0009e20000000800 */
[-CC-:B------:R-:W-:Y:S02]  /*22360*/  FFMA.FTZ R107, R53, R0.reuse, -R8.reuse ;  /* 0x00000000356b7223 */ /* 0x180fe40000010808 */
[-CC-:B------:R-:W-:Y:S02]  /*22370*/  FFMA.FTZ R220, R34, R0.reuse, -R9.reuse ;  /* 0x0000000022dc7223 */ /* 0x180fe40000010809 */
[--C-:B------:R-:W-:Y:S01]  /*22380*/  FFMA.FTZ R224, R35, R0, -R9.reuse ;  /* 0x0000000023e07223 */ /* 0x100fe20000010809 */
[----:B---3--:R-:W-:Y:S01]  /*22390*/  FMNMX.FTZ R103, R103, R6, !PT ;  /* 0x0000000667677209 */ /* 0x008fe20007810000 */
[-CC-:B------:R-:W-:Y:S02]  /*223a0*/  FFMA.FTZ R232, R39, R0.reuse, -R9.reuse ;  /* 0x0000000027e87223 */ /* 0x180fe40000010809 */
[-CC-:B------:R-:W-:Y:S01]  /*223b0*/  FFMA.FTZ R243, R50, R0.reuse, -R9.reuse ;  /* 0x0000000032f37223 */ /* 0x180fe20000010809 */
[----:B------:R-:W-:Y:S01]  /*223c0*/  FSETP.NEU.FTZ.AND P0, PT, R103, -INF , PT ;  /* 0xff8000006700780b */ /* 0x000fe20003f1d000 */
[----:B------:R-:W-:Y:S02]  /*223d0*/  FMUL.FTZ R7, R0, R103 ;  /* 0x0000006700077220 */ /* 0x000fe40000410000 */
[-CC-:B------:R-:W-:Y:S02]  /*223e0*/  FFMA.FTZ R246, R51, R0.reuse, -R9.reuse ;  /* 0x0000000033f67223 */ /* 0x180fe40000010809 */
[-C--:B-1----:R-:W-:Y:S01]  /*223f0*/  FFMA.FTZ R4, R17, R0.reuse, -R8 ;  /* 0x0000000011047223 */ /* 0x082fe20000010808 */
[----:B------:R-:W-:Y:S01]  /*22400*/  FSEL R7, R7, RZ, P0 ;  /* 0x000000ff07077208 */ /* 0x000fe20000000000 */
[-CC-:B------:R-:W-:Y:S02]  /*22410*/  FFMA.FTZ R250, R54, R0.reuse, -R9.reuse ;  /* 0x0000000036fa7223 */ /* 0x180fe40000010809 */
[----:B------:R1:W-:Y:S01]  /*22420*/  MUFU.EX2 R187, R4 ;  /* 0x0000000400bb7308 */ /* 0x0003e20000000800 */
[-C--:B------:R-:W-:Y:S02]  /*22430*/  FFMA.FTZ R55, R55, R0.reuse, -R9 ;  /* 0x0000000037377223 */ /* 0x080fe40000010809 */
[-C--:B------:R-:W-:Y:S02]  /*22440*/  FFMA.FTZ R5, R176, R0.reuse, -R7 ;  /* 0x00000000b0057223 */ /* 0x080fe40000010807 */
[-C--:B----4-:R-:W-:Y:S02]  /*22450*/  FFMA.FTZ R2, R179, R0.reuse, -R9 ;  /* 0x00000000b3027223 */ /* 0x090fe40000010809 */
[-CC-:B------:R-:W-:Y:S02]  /*22460*/  FFMA.FTZ R11, R201, R0.reuse, -R7.reuse ;  /* 0x00000000c90b7223 */ /* 0x180fe40000010807 */
        /* <DEDUP_REMOVED lines=8> */
[-CC-:B------:R-:W-:Y:S02]  /*224f0*/  FFMA.FTZ R240, R46, R0.reuse, -R7.reuse ;  /* 0x000000002ef07223 */ /* 0x180fe40000010807 */
[-C--:B------:R-:W-:Y:S02]  /*22500*/  FFMA.FTZ R242, R47, R0.reuse, -R7 ;  /* 0x000000002ff27223 */ /* 0x080fe40000010807 */
[-C--:B-1----:R-:W-:Y:S02]  /*22510*/  FFMA.FTZ R4, R19, R0.reuse, -R9 ;  /* 0x0000000013047223 */ /* 0x082fe40000010809 */
[-CC-:B------:R-:W-:Y:S02]  /*22520*/  FFMA.FTZ R17, R58, R0.reuse, -R7.reuse ;  /* 0x000000003a117223 */ /* 0x180fe40000010807 */
[-C--:B------:R-:W-:Y:S01]  /*22530*/  FFMA.FTZ R16, R59, R0.reuse, -R7 ;  /* 0x000000003b107223 */ /* 0x080fe20000010807 */
[----:B------:R1:W-:Y:S01]  /*22540*/  MUFU.EX2 R186, R4 ;  /* 0x0000000400ba7308 */ /* 0x0003e20000000800 */
[-CC-:B------:R-:W-:Y:S02]  /*22550*/  FFMA.FTZ R66, R66, R0.reuse, -R9.reuse ;  /* 0x0000000042427223 */ /* 0x180fe40000010809 */
[-C--:B------:R-:W-:Y:S02]  /*22560*/  FFMA.FTZ R67, R67, R0.reuse, -R9 ;  /* 0x0000000043437223 */ /* 0x080fe40000010809 */
[-C--:B---3--:R-:W-:Y:S02]  /*22570*/  FFMA.FTZ R2, R183, R0.reuse, -R7 ;  /* 0x00000000b7027223 */ /* 0x088fe40000010807 */
[-CC-:B------:R-:W-:Y:S02]  /*22580*/  FFMA.FTZ R247, R45, R0.reuse, -R10.reuse ;  /* 0x000000002df77223 */ /* 0x180fe4000001080a */
[-CC-:B------:R-:W-:Y:S01]  /*22590*/  FFMA.FTZ R249, R56, R0.reuse, -R10.reuse ;  /* 0x0000000038f97223 */ /* 0x180fe2000001080a */
[----:B------:R3:W-:Y:S01]  /*225a0*/  MUFU.EX2 R111, R2 ;  /* 0x00000002006f7308 */ /* 0x0007e20000000800 */
[-CC-:B------:R-:W-:Y:S02]  /*225b0*/  FFMA.FTZ R251, R57, R0.reuse, -R10.reuse ;  /* 0x0000000039fb7223 */ /* 0x180fe4000001080a */
[-C--:B------:R-:W-:Y:S02]  /*225c0*/  FFMA.FTZ R35, R60, R0.reuse, -R10 ;  /* 0x000000003c237223 */ /* 0x080fe4000001080a */
[-C--:B----4-:R-:W-:Y:S02]  /*225d0*/  FFMA.FTZ R5, R15, R0.reuse, -R8 ;  /* 0x000000000f057223 */ /* 0x090fe40000010808 */
[-CC-:B------:R-:W-:Y:S02]  /*225e0*/  FFMA.FTZ R50, R61, R0.reuse, -R10.reuse ;  /* 0x000000003d327223 */ /* 0x180fe4000001080a */
[----:B------:R-:W-:Y:S01]  /*225f0*/  IMAD.MOV.U32 R38, RZ, RZ, R191 ;  /* 0x000000ffff267224 */ /* 0x000fe200078e00bf */
[----:B------:R-:W-:Y:S01]  /*22600*/  MUFU.EX2 R176, R5 ;  /* 0x0000000500b07308 */ /* 0x000fe20000000800 */
[----:B------:R-:W-:Y:S02]  /*22610*/  IMAD.MOV.U32 R39, RZ, RZ, R189 ;  /* 0x000000ffff277224 */ /* 0x000fe400078e00bd */
[----:B------:R-:W-:Y:S02]  /*22620*/  IMAD.MOV.U32 R34, RZ, RZ, R107 ;  /* 0x000000ffff227224 */ /* 0x000fe400078e006b */
[-CC-:B-1----:R-:W-:Y:S05]  /*22630*/  FFMA.FTZ R4, R184, R0.reuse, -R10.reuse ;  /* 0x00000000b8047223 */ /* 0x182fea000001080a */
[----:B------:R1:W-:Y:S01]  /*22640*/  MUFU.EX2 R205, R4 ;  /* 0x0000000400cd7308 */ /* 0x0003e20000000800 */
[-C--:B---3--:R-:W-:Y:S09]  /*22650*/  FFMA.FTZ R2, R14, R0.reuse, -R9 ;  /* 0x000000000e027223 */ /* 0x088ff20000010809 */
[----:B------:R3:W-:Y:S10]  /*22660*/  MUFU.EX2 R177, R2 ;  /* 0x0000000200b17308 */ /* 0x0007f40000000800 */
[----:B------:R4:W-:Y:S01]  /*22670*/  MUFU.EX2 R202, R11 ;  /* 0x0000000b00ca7308 */ /* 0x0009e20000000800 */
[-C--:B-1----:R-:W-:Y:S09]  /*22680*/  FFMA.FTZ R4, R26, R0.reuse, -R10 ;  /* 0x000000001a047223 */ /* 0x082ff2000001080a */
[----:B------:R-:W-:Y:S01]  /*22690*/  MUFU.EX2 R199, R4 ;  /* 0x0000000400c77308 */ /* 0x000fe20000000800 */
[-CC-:B---3--:R-:W-:Y:S09]  /*226a0*/  FFMA.FTZ R2, R182, R0.reuse, -R7.reuse ;  /* 0x00000000b6027223 */ /* 0x188ff20000010807 */
[----:B------:R1:W-:Y:S01]  /*226b0*/  MUFU.EX2 R185, R2 ;  /* 0x0000000200b97308 */ /* 0x0003e20000000800 */
[-C--:B----4-:R-:W-:Y:S09]  /*226c0*/  FFMA.FTZ R11, R20, R0.reuse, -R8 ;  /* 0x00000000140b7223 */ /* 0x090ff20000010808 */
[----:B------:R-:W-:Y:S01]  /*226d0*/  MUFU.EX2 R201, R11 ;  /* 0x0000000b00c97308 */ /* 0x000fe20000000800 */
[-C--:B-1----:R-:W-:Y:S09]  /*226e0*/  FFMA.FTZ R2, R180, R0.reuse, -R10 ;  /* 0x00000000b4027223 */ /* 0x082ff2000001080a */
[----:B------:R1:W-:Y:S02]  /*226f0*/  MUFU.EX2 R182, R2 ;  /* 0x0000000200b67308 */ /* 0x0003e40000000800 */
[-C--:B-1----:R-:W-:Y:S08]  /*22700*/  FFMA.FTZ R2, R110, R0.reuse, -R7 ;  /* 0x000000006e027223 */ /* 0x082ff00000010807 */
[----:B------:R1:W-:Y:S02]  /*22710*/  MUFU.EX2 R180, R2 ;  /* 0x0000000200b47308 */ /* 0x0003e40000000800 */
[-CC-:B-1----:R-:W-:Y:S02]  /*22720*/  FFMA.FTZ R2, R18, R0.reuse, -R9.reuse ;  /* 0x0000000012027223 */ /* 0x182fe40000010809 */
[-C--:B------:R-:W-:Y:S06]  /*22730*/  FFMA.FTZ R18, R22, R0.reuse, -R9 ;  /* 0x0000000016127223 */ /* 0x080fec0000010809 */
[----:B------:R1:W-:Y:S01]  /*22740*/  MUFU.EX2 R203, R2 ;  /* 0x0000000200cb7308 */ /* 0x0003e20000000800 */
[----:B------:R-:W-:Y:S01]  /*22750*/  IMAD.MOV.U32 R22, RZ, RZ, R17 ;  /* 0x000000ffff167224 */ /* 0x000fe200078e0011 */
[----:B-1----:R-:W-:Y:S05]  /*22760*/  FSEL R2, R103, RZ, P0 ;  /* 0x000000ff67027208 */ /* 0x002fea0000000000 */
[----:B------:R-:W-:Y:S01]  /*22770*/  FADD.FTZ R3, -R2, R3 ;  /* 0x0000000302037221 */ /* 0x000fe20000010100 */
[----:B------:R-:W-:Y:S05]  /*22780*/  FSEL R2, R100, RZ, P1 ;  /* 0x000000ff64027208 */ /* 0x000fea0000800000 */
[----:B------:R-:W-:Y:S01]  /*22790*/  FADD.FTZ R5, -R2, R104 ;  /* 0x0000006802057221 */ /* 0x000fe20000010100 */
[----:B------:R-:W-:Y:S01]  /*227a0*/  FSEL R2, R102, RZ, P3 ;  /* 0x000000ff66027208 */ /* 0x000fe20001800000 */
[----:B------:R-:W-:Y:S02]  /*227b0*/  FFMA.FTZ R104, R23, R0, -R9 ;  /* 0x0000000017687223 */ /* 0x000fe40000010809 */
[----:B------:R-:W-:Y:S02]  /*227c0*/  IMAD.MOV.U32 R23, RZ, RZ, R16 ;  /* 0x000000ffff177224 */ /* 0x000fe400078e0010 */
[----:B------:R-:W-:Y:S01]  /*227d0*/  FADD.FTZ R6, -R2, R105 ;  /* 0x0000006902067221 */ /* 0x000fe20000010100 */
[----:B------:R-:W-:Y:S03]  /*227e0*/  FSEL R2, R101, RZ, P2 ;  /* 0x000000ff65027208 */ /* 0x000fe60001000000 */
[----:B------:R-:W-:Y:S02]  /*227f0*/  FMUL.FTZ R6, R0, R6 ;  /* 0x0000000600067220 */ /* 0x000fe40000410000 */
[----:B------:R-:W-:Y:S02]  /*22800*/  FADD.FTZ R4, -R2, R106 ;  /* 0x0000006a02047221 */ /* 0x000fe40000010100 */
[-C--:B------:R-:W-:Y:S02]  /*22810*/  FFMA.FTZ R2, R27, R0.reuse, -R7 ;  /* 0x000000001b027223 */ /* 0x080fe40000010807 */
[-C--:B------:R-:W-:Y:S02]  /*22820*/  FFMA.FTZ R7, R21, R0.reuse, -R8 ;  /* 0x0000000015077223 */ /* 0x080fe40000010808 */
[----:B------:R1:W-:Y:S01]  /*22830*/  MUFU.EX2 R184, R2 ;  /* 0x0000000200b87308 */ /* 0x0003e20000000800 */
[----:B------:R-:W-:Y:S02]  /*22840*/  FFMA.FTZ R106, R24, R0, -R10 ;  /* 0x00000000186a7223 */ /* 0x000fe4000001080a */
[C---:B------:R-:W-:Y:S07]  /*22850*/  FMUL.FTZ R4, R0.reuse, R4 ;  /* 0x0000000400047220 */ /* 0x040fee0000410000 */
[----:B------:R3:W-:Y:S01]  /*22860*/  MUFU.EX2 R183, R7 ;  /* 0x0000000700b77308 */ /* 0x0007e20000000800 */
[C---:B-1----:R-:W-:Y:S02]  /*22870*/  FMUL.FTZ R2, R0.reuse, R3 ;  /* 0x0000000300027220 */ /* 0x042fe40000410000 */
[----:B------:R-:W-:Y:S07]  /*22880*/  FMUL.FTZ R3, R0, R5 ;  /* 0x0000000500037220 */ /* 0x000fee0000410000 */
[----:B------:R-:W1:Y:S01]  /*22890*/  MUFU.EX2 R0, R6 ;  /* 0x0000000600007308 */ /* 0x000e620000000800 */
[----:B------:R-:W4:Y:S04]  /*228a0*/  LDL.LU R5, [R1+0x180] ;  /* 0x0001800001057983 */ /* 0x000f280000300800 */
[----:B---3--:R-:W3:Y:S05]  /*228b0*/  LDL R7, [R1+0x1e8] ;  /* 0x0001e80001077983 */ /* 0x008eea0000100800 */
[----:B------:R-:W2:Y:S10]  /*228c0*/  MUFU.EX2 R3, R3 ;  /* 0x0000000300037308 */ /* 0x000eb40000000800 */
[----:B------:R-:W2:Y:S01]  /*228d0*/  MUFU.EX2 R2, R2 ;  /* 0x0000000200027308 */ /* 0x000ea20000000800 */
[C---:B-1----:R-:W-:Y:S02]  /*228e0*/  FMUL.FTZ R36, R0.reuse, R156 ;  /* 0x0000009c00247220 */ /* 0x042fe40000410000 */
[C---:B------:R-:W-:Y:S02]  /*228f0*/  FMUL.FTZ R37, R0.reuse, R157 ;  /* 0x0000009d00257220 */ /* 0x040fe40000410000 */
[C---:B------:R-:W-:Y:S02]  /*22900*/  FMUL.FTZ R33, R0.reuse, R161 ;  /* 0x000000a100217220 */ /* 0x040fe40000410000 */
[C---:B------:R-:W-:Y:S02]  /*22910*/  FMUL.FTZ R53, R0.reuse, R149 ;  /* 0x0000009500357220 */ /* 0x040fe40000410000 */
[C---:B------:R-:W-:Y:S02]  /*22920*/  FMUL.FTZ R16, R0.reuse, R168 ;  /* 0x000000a800107220 */ /* 0x040fe40000410000 */
[C---:B--2---:R-:W-:Y:S02]  /*22930*/  FMUL.FTZ R8, R3.reuse, R140 ;  /* 0x0000008c03087220 */ /* 0x044fe40000410000 */
[----:B------:R-:W2:Y:S01]  /*22940*/  LDL R140, [R1+0x1a0] ;  /* 0x0001a000018c7983 */ /* 0x000ea20000100800 */
[C---:B------:R-:W-:Y:S02]  /*22950*/  FMUL.FTZ R60, R3.reuse, R112 ;  /* 0x00000070033c7220 */ /* 0x040fe40000410000 */
[----:B------:R-:W-:Y:S01]  /*22960*/  FMUL.FTZ R44, R3, R120 ;  /* 0x00000078032c7220 */ /* 0x000fe20000410000 */
[----:B------:R-:W2:Y:S01]  /*22970*/  LDL.LU R6, [R1+0x184] ;  /* 0x0001840001067983 */ /* 0x000ea20000300800 */
[----:B------:R-:W-:Y:S01]  /*22980*/  MUFU.EX2 R120, R18 ;  /* 0x0000001200787308 */ /* 0x000fe20000000800 */
[----:B------:R-:W-:Y:S02]  /*22990*/  FMUL.FTZ R17, R0, R169 ;  /* 0x000000a900117220 */ /* 0x000fe40000410000 */
[----:B------:R-:W2:Y:S01]  /*229a0*/  LDL R112, [R1+0x1b0] ;  /* 0x0001b00001707983 */ /* 0x000ea20000100800 */
[C---:B------:R-:W-:Y:S02]  /*229b0*/  FMUL.FTZ R10, R2.reuse, R142 ;  /* 0x0000008e020a7220 */ /* 0x040fe40000410000 */
[C---:B------:R-:W-:Y:S01]  /*229c0*/  FMUL.FTZ R11, R2.reuse, R143 ;  /* 0x0000008f020b7220 */ /* 0x040fe20000410000 */
[----:B------:R-:W2:Y:S01]  /*229d0*/  LDL.64 R156, [R1+0x178] ;  /* 0x00017800019c7983 */ /* 0x000ea20000100a00 */
[C---:B------:R-:W-:Y:S02]  /*229e0*/  FMUL.FTZ R14, R2.reuse, R138 ;  /* 0x0000008a020e7220 */ /* 0x040fe40000410000 */
[C---:B------:R-:W-:Y:S02]  /*229f0*/  FMUL.FTZ R15, R2.reuse, R139 ;  /* 0x0000008b020f7220 */ /* 0x040fe40000410000 */
[C---:B------:R-:W-:Y:S01]  /*22a00*/  FMUL.FTZ R26, R2.reuse, R134 ;  /* 0x00000086021a7220 */ /* 0x040fe20000410000 */
[----:B------:R-:W2:Y:S01]  /*22a10*/  LDL R191, [R1+0xc4] ;  /* 0x0000c40001bf7983 */ /* 0x000ea20000100800 */
[C---:B------:R-:W-:Y:S02]  /*22a20*/  FMUL.FTZ R27, R2.reuse, R135 ;  /* 0x00000087021b7220 */ /* 0x040fe40000410000 */
[C---:B------:R-:W-:Y:S01]  /*22a30*/  FMUL.FTZ R30, R2.reuse, R130 ;  /* 0x00000082021e7220 */ /* 0x040fe20000410000 */
[----:B------:R-:W2:Y:S01]  /*22a40*/  LDL R149, [R1+0x16c] ;  /* 0x00016c0001957983 */ /* 0x000ea20000100800 */
[C---:B------:R-:W-:Y:S02]  /*22a50*/  FMUL.FTZ R31, R2.reuse, R131 ;  /* 0x00000083021f7220 */ /* 0x040fe40000410000 */
[C---:B------:R-:W-:Y:S01]  /*22a60*/  FMUL.FTZ R42, R2.reuse, R126 ;  /* 0x0000007e022a7220 */ /* 0x040fe20000410000 */
[----:B------:R-:W2:Y:S01]  /*22a70*/  LDL R189, [R1+0xdc] ;  /* 0x0000dc0001bd7983 */ /* 0x000ea20000100800 */
        /* <DEDUP_REMOVED lines=17> */
[----:B------:R1:W1:Y:S01]  /*22b90*/  MUFU.EX2 R2, R4 ;  /* 0x0000000400027308 */ /* 0x0002620000000800 */
[----:B------:R-:W-:Y:S02]  /*22ba0*/  IMAD.MOV.U32 R130, RZ, RZ, R66 ;  /* 0x000000ffff827224 */ /* 0x000fe400078e0042 */
[C---:B------:R-:W-:Y:S02]  /*22bb0*/  FFMA.FTZ R118, R3.reuse, R13, R206 ;  /* 0x0000000d03767223 */ /* 0x040fe400000100ce */
[----:B------:R-:W-:Y:S02]  /*22bc0*/  IMAD.MOV.U32 R161, RZ, RZ, R130 ;  /* 0x000000ffffa17224 */ /* 0x000fe400078e0082 */
[C---:B------:R-:W-:Y:S02]  /*22bd0*/  FMUL.FTZ R12, R3.reuse, R136 ;  /* 0x00000088030c7220 */ /* 0x040fe40000410000 */
[----:B------:R-:W-:Y:S01]  /*22be0*/  FMUL.FTZ R13, R3, R137 ;  /* 0x00000089030d7220 */ /* 0x000fe20000410000 */
[----:B------:R1:W-:Y:S01]  /*22bf0*/  MUFU.EX2 R130, R225 ;  /* 0x000000e100827308 */ /* 0x0003e20000000800 */
[C---:B------:R-:W-:Y:S02]  /*22c00*/  FMUL.FTZ R20, R0.reuse, R164 ;  /* 0x000000a400147220 */ /* 0x040fe40000410000 */
[C---:B------:R-:W-:Y:S02]  /*22c10*/  FMUL.FTZ R21, R0.reuse, R165 ;  /* 0x000000a500157220 */ /* 0x040fe40000410000 */
[C---:B------:R-:W-:Y:S02]  /*22c20*/  FMUL.FTZ R32, R0.reuse, R160 ;  /* 0x000000a000207220 */ /* 0x040fe40000410000 */
        /* <DEDUP_REMOVED lines=8> */
[C---:B------:R-:W-:Y:S01]  /*22cb0*/  FMUL.FTZ R96, R0.reuse, R96 ;  /* 0x0000006000607220 */ /* 0x040fe20000410000 */
[----:B------:R-:W2:Y:S01]  /*22cc0*/  LDL R225, [R1+0x4c] ;  /* 0x00004c0001e17983 */ /* 0x000ea20000100800 */
[----:B------:R-:W-:Y:S02]  /*22cd0*/  FMUL.FTZ R97, R0, R97 ;  /* 0x0000006100617220 */ /* 0x000fe40000410000 */
[C---:B------:R-:W-:Y:S02]  /*22ce0*/  FMUL.FTZ R18, R2.reuse, R170 ;  /* 0x000000aa02127220 */ /* 0x040fe40000410000 */
[C---:B------:R-:W-:Y:S02]  /*22cf0*/  FMUL.FTZ R19, R2.reuse, R171 ;  /* 0x000000ab02137220 */ /* 0x040fe40000410000 */
[----:B------:R-:W-:Y:S02]  /*22d00*/  IMAD.MOV.U32 R126, RZ, RZ, R67 ;  /* 0x000000ffff7e7224 */ /* 0x000fe400078e0043 */
[----:B------:R-:W-:Y:S02]  /*22d10*/  IMAD.MOV.U32 R127, RZ, RZ, R34 ;  /* 0x000000ffff7f7224 */ /* 0x000fe400078e0022 */
        /* <DEDUP_REMOVED lines=14> */
[C---:B------:R-:W-:Y:S02]  /*22e00*/  FMUL.FTZ R68, R0.reuse, R68 ;  /* 0x0000004400447220 */ /* 0x040fe40000410000 */
[C---:B------:R-:W-:Y:S02]  /*22e10*/  FMUL.FTZ R69, R0.reuse, R69 ;  /* 0x0000004500457220 */ /* 0x040fe40000410000 */
[C---:B------:R-:W-:Y:S02]  /*22e20*/  FMUL.FTZ R80, R0.reuse, R80 ;  /* 0x0000005000507220 */ /* 0x040fe40000410000 */
[----:B------:R-:W-:Y:S02]  /*22e30*/  FMUL.FTZ R81, R0, R81 ;  /* 0x0000005100517220 */ /* 0x000fe40000410000 */
        /* <DEDUP_REMOVED lines=8> */
[----:B------:R-:W-:Y:S02]  /*22ec0*/  IMAD.MOV.U32 R119, RZ, RZ, R22 ;  /* 0x000000ffff777224 */ /* 0x000fe400078e0016 */
[----:B------:R-:W-:Y:S02]  /*22ed0*/  FMUL.FTZ R22, R2, R166 ;  /* 0x000000a602167220 */ /* 0x000fe40000410000 */
[----:B------:R-:W-:Y:S02]  /*22ee0*/  FADD.FTZ R105, R111, R105 ;  /* 0x000000696f697221 */ /* 0x000fe40000010000 */
[----:B------:R-:W-:Y:S01]  /*22ef0*/  FMUL.FTZ R57, R3, R117 ;  /* 0x0000007503397220 */ /* 0x000fe20000410000 */
[----:B------:R1:W-:Y:S01]  /*22f00*/  MUFU.EX2 R111, R219 ;  /* 0x000000db006f7308 */ /* 0x0003e20000000800 */
[----:B------:R-:W-:Y:S01]  /*22f10*/  FADD.FTZ R105, R185, R105 ;  /* 0x00000069b9697221 */ /* 0x000fe20000010000 */
[C---:B------:R-:W-:Y:S01]  /*22f20*/  F2FP.BF16.PACK_AB R185, R180.reuse, R185 ;  /* 0x000000b9b4b9723e */ /* 0x040fe200000010ff */
[----:B------:R-:W-:Y:S02]  /*22f30*/  FMUL.FTZ R40, R3, R124 ;  /* 0x0000007c03287220 */ /* 0x000fe40000410000 */
[----:B------:R-:W-:Y:S02]  /*22f40*/  FADD.FTZ R117, R180, R105 ;  /* 0x00000069b4757221 */ /* 0x000fe40000010000 */
[----:B------:R-:W2:Y:S01]  /*22f50*/  LDL R180, [R1+0xbc] ;  /* 0x0000bc0001b47983 */ /* 0x000ea20000100800 */
[----:B------:R-:W-:Y:S02]  /*22f60*/  IMAD.SHL.U32 R135, R245, 0x2, RZ ;  /* 0x00000002f5877824 */ /* 0x000fe400078e00ff */
[----:B------:R1:W-:Y:S01]  /*22f70*/  MUFU.EX2 R124, R106 ;  /* 0x0000006a007c7308 */ /* 0x0003e20000000800 */
[C---:B------:R-:W-:Y:S02]  /*22f80*/  FMUL.FTZ R25, R3.reuse, R133 ;  /* 0x0000008503197220 */ /* 0x040fe40000410000 */
[C---:B------:R-:W-:Y:S02]  /*22f90*/  FMUL.FTZ R56, R3.reuse, R116 ;  /* 0x0000007403387220 */ /* 0x040fe40000410000 */
[C---:B------:R-:W-:Y:S02]  /*22fa0*/  FADD.FTZ R116, R182.reuse, R118 ;  /* 0x00000076b6747221 */ /* 0x040fe40000010000 */
[C---:B------:R-:W-:Y:S02]  /*22fb0*/  FMUL.FTZ R24, R3.reuse, R132 ;  /* 0x0000008403187220 */ /* 0x040fe40000410000 */
[C---:B------:R-:W-:Y:S02]  /*22fc0*/  FMUL.FTZ R61, R3.reuse, R113 ;  /* 0x00000071033d7220 */ /* 0x040fe40000410000 */
[C---:B------:R-:W-:Y:S02]  /*22fd0*/  FMUL.FTZ R41, R3.reuse, R125 ;  /* 0x0000007d03297220 */ /* 0x040fe40000410000 */
[----:B------:R-:W-:Y:S01]  /*22fe0*/  IMAD.MOV.U32 R168, RZ, RZ, R143 ;  /* 0x000000ffffa87224 */ /* 0x000fe200078e008f */
[----:B-1----:R-:W2:Y:S01]  /*22ff0*/  LDL R219, [R1+0x38] ;  /* 0x0000380001db7983 */ /* 0x002ea20000100800 */
[C---:B------:R-:W-:Y:S02]  /*23000*/  FMUL.FTZ R9, R3.reuse, R141 ;  /* 0x0000008d03097220 */ /* 0x040fe40000410000 */
[C---:B------:R-:W-:Y:S02]  /*23010*/  FMUL.FTZ R28, R3.reuse, R128 ;  /* 0x00000080031c7220 */ /* 0x040fe40000410000 */
[C---:B------:R-:W-:Y:S01]  /*23020*/  FMUL.FTZ R29, R3.reuse, R129 ;  /* 0x00000081031d7220 */ /* 0x040fe20000410000 */
[----:B------:R-:W-:Y:S01]  /*23030*/  MUFU.EX2 R128, R222 ;  /* 0x000000de00807308 */ /* 0x000fe20000000800 */
[C---:B------:R-:W-:Y:S02]  /*23040*/  FMUL.FTZ R45, R3.reuse, R121 ;  /* 0x00000079032d7220 */ /* 0x040fe40000410000 */
[C---:B------:R-:W-:Y:S01]  /*23050*/  FMUL.FTZ R72, R3.reuse, R72 ;  /* 0x0000004803487220 */ /* 0x040fe20000410000 */
[----:B------:R-:W-:Y:S01]  /*23060*/  F2FP.BF16.PACK_AB R106, R182, R206 ;  /* 0x000000ceb66a723e */ /* 0x000fe200000010ff */
[C---:B------:R-:W-:Y:S02]  /*23070*/  FMUL.FTZ R73, R3.reuse, R73 ;  /* 0x0000004903497220 */ /* 0x040fe40000410000 */
[C---:B------:R-:W-:Y:S02]  /*23080*/  FMUL.FTZ R76, R3.reuse, R76 ;  /* 0x0000004c034c7220 */ /* 0x040fe40000410000 */
[C---:B------:R-:W-:Y:S02]  /*23090*/  FMUL.FTZ R77, R3.reuse, R77 ;  /* 0x0000004d034d7220 */ /* 0x040fe40000410000 */
[C---:B------:R-:W-:Y:S02]  /*230a0*/  FMUL.FTZ R88, R3.reuse, R88 ;  /* 0x0000005803587220 */ /* 0x040fe40000410000 */
[C---:B------:R-:W-:Y:S02]  /*230b0*/  FMUL.FTZ R89, R3.reuse, R89 ;  /* 0x0000005903597220 */ /* 0x040fe40000410000 */
[C---:B------:R-:W-:Y:S02]  /*230c0*/  FMUL.FTZ R92, R3.reuse, R92 ;  /* 0x0000005c035c7220 */ /* 0x040fe40000410000 */
[----:B------:R-:W-:Y:S01]  /*230d0*/  FMUL.FTZ R93, R3, R93 ;  /* 0x0000005d035d7220 */ /* 0x000fe20000410000 */
[----:B------:R-:W-:Y:S01]  /*230e0*/  F2FP.BF16.PACK_AB R3, R177, R179 ;  /* 0x000000b3b103723e */ /* 0x000fe200000010ff */
[----:B------:R-:W-:Y:S02]  /*230f0*/  IMAD.MOV.U32 R153, RZ, RZ, R134 ;  /* 0x000000ffff997224 */ /* 0x000fe400078e0086 */
[----:B------:R-:W-:Y:S02]  /*23100*/  IMAD.MOV.U32 R160, RZ, RZ, R126 ;  /* 0x000000ffffa07224 */ /* 0x000fe400078e007e */
[----:B------:R-:W1:Y:S01]  /*23110*/  MUFU.EX2 R126, R226 ;  /* 0x000000e2007e7308 */ /* 0x000e620000000800 */
[----:B------:R-:W-:Y:S02]  /*23120*/  IMAD.MOV.U32 R154, RZ, RZ, R127 ;  /* 0x000000ffff9a7224 */ /* 0x000fe400078e007f */
[----:B------:R-:W-:Y:S02]  /*23130*/  IMAD.MOV.U32 R155, RZ, RZ, R131 ;  /* 0x000000ffff9b7224 */ /* 0x000fe400078e0083 */
[----:B------:R-:W-:Y:S02]  /*23140*/  IMAD.MOV.U32 R132, RZ, RZ, R119 ;  /* 0x000000ffff847224 */ /* 0x000fe400078e0077 */
[----:B------:R-:W-:Y:S03]  /*23150*/  IMAD.MOV.U32 R143, RZ, RZ, R142 ;  /* 0x000000ffff8f7224 */ /* 0x000fe600078e008e */
[----:B------:R-:W-:Y:S10]  /*23160*/  MUFU.EX2 R131, R220 ;  /* 0x000000dc00837308 */ /* 0x000ff40000000800 */
[----:B------:R2:W-:Y:S01]  /*23170*/  MUFU.EX2 R127, R227 ;  /* 0x000000e3007f7308 */ /* 0x0005e20000000800 */
[----:B-1----:R-:W-:Y:S01]  /*23180*/  F2FP.BF16.PACK_AB R147, R126, R128 ;  /* 0x000000807e93723e */ /* 0x002fe200000010ff */
[C---:B----4-:R-:W-:Y:S02]  /*23190*/  FFMA.FTZ R110, R0.reuse, R5, R178 ;  /* 0x00000005006e7223 */ /* 0x050fe400000100b2 */
[----:B------:R-:W-:Y:S02]  /*231a0*/  FMUL.FTZ R5, R0, R173 ;  /* 0x000000ad00057220 */ /* 0x000fe40000410000 */
[----:B------:R-:W-:Y:S02]  /*231b0*/  FADD.FTZ R110, R176, R110 ;  /* 0x0000006eb06e7221 */ /* 0x000fe40000010000 */
[----:B---3--:R-:W-:Y:S04]  /*231c0*/  IMAD.WIDE.U32 R136, R7, -0x2daee0ad, RZ ;  /* 0xd2511f5307887825 */ /* 0x008fe800078e00ff */
[----:B------:R-:W-:Y:S02]  /*231d0*/  FMUL.FTZ R7, R2, R175 ;  /* 0x000000af02077220 */ /* 0x000fe40000410000 */
[----:B------:R-:W3:Y:S01]  /*231e0*/  LDL R175, [R1+0x58] ;  /* 0x0000580001af7983 */ /* 0x000ee20000100800 */
[----:B------:R-:W-:Y:S01]  /*231f0*/  FADD.FTZ R110, R204, R110 ;  /* 0x0000006ecc6e7221 */ /* 0x000fe20000010000 */
[C---:B------:R-:W-:Y:S03]  /*23200*/  F2FP.BF16.PACK_AB R204, R187.reuse, R204 ;  /* 0x000000ccbbcc723e */ /* 0x040fe600000010ff */
[----:B------:R-:W-:Y:S01]  /*23210*/  FADD.FTZ R121, R187, R110 ;  /* 0x0000006ebb797221 */ /* 0x000fe20000010000 */
[----:B------:R-:W-:Y:S01]  /*23220*/  F2FP.BF16.PACK_AB R110, R186, R203 ;  /* 0x000000cbba6e723e */ /* 0x000fe200000010ff */
[----:B--2---:R-:W-:Y:S04]  /*23230*/  IMAD.WIDE.U32 R122, R140, -0x326172a9, RZ ;  /* 0xcd9e8d578c7a7825 */ /* 0x004fe800078e00ff */
[----:B------:R-:W-:Y:S02]  /*23240*/  IMAD.MOV.U32 R206, RZ, RZ, R140 ;  /* 0x000000ffffce7224 */ /* 0x000fe400078e008c */
[----:B------:R1:W2:Y:S01]  /*23250*/  LDL.S16 R140, [R1+0xf8] ;  /* 0x0000f800018c7983 */ /* 0x0002a20000100600 */
[----:B------:R-:W-:Y:S01]  /*23260*/  FFMA.FTZ R107, R2, R6, R179 ;  /* 0x00000006026b7223 */ /* 0x000fe200000100b3 */
[----:B------:R-:W-:Y:S01]  /*23270*/  LOP3.LUT R0, R112, R123, RZ, 0x3c, !PT ;  /* 0x0000007b70007212 */ /* 0x000fe200078e3cff */
[----:B------:R-:W-:Y:S02]  /*23280*/  FMUL.FTZ R6, R2, R174 ;  /* 0x000000ae02067220 */ /* 0x000fe40000410000 */
[----:B------:R-:W-:Y:S01]  /*23290*/  IMAD.MOV.U32 R170, RZ, RZ, R122 ;  /* 0x000000ffffaa7224 */ /* 0x000fe200078e007a */
[C---:B------:R-:W-:Y:S01]  /*232a0*/  LOP3.LUT R114, R157.reuse, R135, RZ, 0x3c, !PT ;  /* 0x000000879d727212 */ /* 0x040fe200078e3cff */
[----:B------:R-:W-:Y:S01]  /*232b0*/  IMAD.MOV.U32 R171, RZ, RZ, R123 ;  /* 0x000000ffffab7224 */ /* 0x000fe200078e007b */
[----:B------:R-:W-:Y:S01]  /*232c0*/  IADD3 R133, R157, -0x4498517b, RZ ;  /* 0xbb67ae859d857810 */ /* 0x000fe20007ffe0ff */
[----:B------:R-:W-:Y:S01]  /*232d0*/  IMAD.MOV.U32 R122, RZ, RZ, R55 ;  /* 0x000000ffff7a7224 */ /* 0x000fe200078e0037 */
[----:B------:R-:W-:Y:S01]  /*232e0*/  LOP3.LUT R114, R114, R137, RZ, 0x3c, !PT ;  /* 0x0000008972727212 */ /* 0x000fe200078e3cff */
[C---:B------:R-:W-:Y:S01]  /*232f0*/  FMUL.FTZ R55, R2.reuse, R151 ;  /* 0x0000009702377220 */ /* 0x040fe20000410000 */
[----:B------:R-:W4:Y:S01]  /*23300*/  LDL R174, [R1+0x54] ;  /* 0x0000540001ae7983 */ /* 0x000f220000100800 */
[----:B------:R-:W-:Y:S02]  /*23310*/  IMAD.MOV.U32 R123, RZ, RZ, R23 ;  /* 0x000000ffff7b7224 */ /* 0x000fe400078e0017 */
[----:B------:R-:W-:Y:S01]  /*23320*/  FMUL.FTZ R23, R2, R167 ;  /* 0x000000a702177220 */ /* 0x000fe20000410000 */
[----:B------:R-:W-:Y:S01]  /*23330*/  F2FP.BF16.PACK_AB R2, R176, R178 ;  /* 0x000000b2b002723e */ /* 0x000fe200000010ff */
[----:B------:R-:W-:Y:S01]  /*23340*/  IMAD.WIDE.U32 R150, R0, -0x2daee0ad, RZ ;  /* 0xd2511f5300967825 */ /* 0x000fe200078e00ff */
[----:B------:R-:W2:Y:S01]  /*23350*/  LDL R176, [R1+0xcc] ;  /* 0x0000cc0001b07983 */ /* 0x000ea20000100800 */
[----:B------:R-:W1:Y:S02]  /*23360*/  MUFU.EX2 R0, R104 ;  /* 0x0000006800007308 */ /* 0x000e640000000800 */
[----:B------:R-:W-:Y:S01]  /*23370*/  IMAD.WIDE.U32 R114, R114, -0x326172a9, RZ ;  /* 0xcd9e8d5772727825 */ /* 0x000fe200078e00ff */
[----:B------:R-:W-:Y:S03]  /*23380*/  LOP3.LUT R138, R151, R133, R136, 0x96, !PT ;  /* 0x00000085978a7212 */ /* 0x000fe600078e9688 */
[----:B------:R-:W-:Y:S02]  /*23390*/  IMAD.MOV.U32 R146, RZ, RZ, R112 ;  /* 0x000000ffff927224 */ /* 0x000fe400078e0070 */
[----:B------:R-:W-:Y:S04]  /*233a0*/  IMAD.WIDE.U32 R138, R138, -0x326172a9, RZ ;  /* 0xcd9e8d578a8a7825 */ /* 0x000fe800078e00ff */
[----:B------:R-:W-:Y:S01]  /*233b0*/  IMAD.MOV.U32 R144, RZ, RZ, R122 ;  /* 0x000000ffff907224 */ /* 0x000fe200078e007a */
[----:B------:R-:W-:Y:S01]  /*233c0*/  LOP3.LUT R112, R139, R149, R114, 0x96, !PT ;  /* 0x000000958b707212 */ /* 0x000fe200078e9672 */
[----:B------:R-:W-:Y:S02]  /*233d0*/  IMAD.MOV.U32 R129, RZ, RZ, R123 ;  /* 0x000000ffff817224 */ /* 0x000fe400078e007b */
[----:B------:R-:W-:Y:S02]  /*233e0*/  FADD.FTZ R107, R177, R107 ;  /* 0x0000006bb16b7221 */ /* 0x000fe40000010000 */
[----:B------:R-:W-:Y:S04]  /*233f0*/  IMAD.WIDE.U32 R112, R112, -0x2daee0ad, RZ ;  /* 0xd2511f5370707825 */ /* 0x000fe800078e00ff */
[----:B------:R-:W-:Y:S01]  /*23400*/  IMAD.MOV.U32 R227, RZ, RZ, R157 ;  /* 0x000000ffffe37224 */ /* 0x000fe200078e009d */
[----:B-1----:R-:W-:Y:S01]  /*23410*/  F2FP.BF16.PACK_AB R148, R0, R120 ;  /* 0x000000780094723e */ /* 0x002fe200000010ff */
[----:B------:R-:W-:Y:S02]  /*23420*/  IMAD.MOV.U32 R157, RZ, RZ, R129 ;  /* 0x000000ffff9d7224 */ /* 0x000fe400078e0081 */
[----:B------:R-:W-:Y:S01]  /*23430*/  MUFU.EX2 R129, R230 ;  /* 0x000000e600817308 */ /* 0x000fe20000000800 */
[----:B------:R-:W-:Y:S02]  /*23440*/  IMAD.MOV.U32 R226, RZ, RZ, R156 ;  /* 0x000000ffffe27224 */ /* 0x000fe400078e009c */
[----:B------:R-:W-:Y:S02]  /*23450*/  IMAD.MOV.U32 R156, RZ, RZ, R132 ;  /* 0x000000ffff9c7224 */ /* 0x000fe400078e0084 */
[----:B------:R-:W-:Y:S02]  /*23460*/  IMAD.MOV.U32 R226, RZ, RZ, R157 ;  /* 0x000000ffffe27224 */ /* 0x000fe400078e009d */
[----:B------:R-:W-:Y:S03]  /*23470*/  FADD.FTZ R107, R203, R107 ;  /* 0x0000006bcb6b7221 */ /* 0x000fe60000010000 */
[----:B------:R1:W-:Y:S01]  /*23480*/  MUFU.EX2 R132, R236 ;  /* 0x000000ec00847308 */ /* 0x0003e20000000800 */
[----:B------:R-:W-:Y:S02]  /*23490*/  FADD.FTZ R107, R186, R107 ;  /* 0x0000006bba6b7221 */ /* 0x000fe40000010000 */
[--C-:B-1----:R-:W-:Y:S01]  /*234a0*/  IMAD.MOV.U32 R236, RZ, RZ, R170.reuse ;  /* 0x000000ffffec7224 */ /* 0x102fe200078e00aa */
[----:B--2---:R-:W-:Y:S05]  /*234b0*/  LOP3.LUT R104, R115, R176, R170, 0x96, !PT ;  /* 0x000000b073687212 */ /* 0x004fea00078e96aa */
[----:B------:R-:W-:Y:S05]  /*234c0*/  IMAD.WIDE.U32 R104, R104, -0x2daee0ad, RZ ;  /* 0xd2511f5368687825 */ /* 0x000fea00078e00ff */
[----:B------:R-:W-:Y:S02]  /*234d0*/  LOP3.LUT R118, R105, R191, R150, 0x96, !PT ;  /* 0x000000bf69767212 */ /* 0x000fe400078e9696 */
[----:B------:R-:W-:Y:S01]  /*234e0*/  LOP3.LUT R113, R113, R189, R104, 0x96, !PT ;  /* 0x000000bd71717212 */ /* 0x000fe200078e9668 */
[----:B------:R-:W-:Y:S01]  /*234f0*/  FADD.FTZ R104, R205, R116 ;  /* 0x00000074cd687221 */ /* 0x000fe20000010000 */
[C---:B------:R-:W-:Y:S01]  /*23500*/  F2FP.BF16.PACK_AB R105, R199.reuse, R205 ;  /* 0x000000cdc769723e */ /* 0x040fe200000010ff */
[----:B------:R-:W-:Y:S04]  /*23510*/  IMAD.WIDE.U32 R118, R118, -0x326172a9, RZ ;  /* 0xcd9e8d5776767825 */ /* 0x000fe800078e00ff */
[----:B------:R-:W-:Y:S01]  /*23520*/  FADD.FTZ R125, R199, R104 ;  /* 0x00000068c77d7221 */ /* 0x000fe20000010000 */
[----:B------:R-:W-:Y:S01]  /*23530*/  LOP3.LUT R116, R119, R225, R138, 0x96, !PT ;  /* 0x000000e177747212 */ /* 0x000fe200078e968a */
[----:B------:R-:W-:Y:S01]  /*23540*/  FADD.FTZ R104, R202, R117 ;  /* 0x00000075ca687221 */ /* 0x000fe20000010000 */
[----:B------:R-:W-:Y:S02]  /*23550*/  F2FP.BF16.PACK_AB R199, R127, R130 ;  /* 0x000000827fc7723e */ /* 0x000fe400000010ff */
[----:B------:R-:W-:Y:S01]  /*23560*/  F2FP.BF16.PACK_AB R202, R184, R202 ;  /* 0x000000cab8ca723e */ /* 0x000fe200000010ff */
[----:B------:R-:W-:Y:S04]  /*23570*/  IMAD.WIDE.U32 R116, R116, -0x2daee0ad, RZ ;  /* 0xd2511f5374747825 */ /* 0x000fe800078e00ff */
[----:B------:R-:W-:Y:S01]  /*23580*/  FADD.FTZ R142, R184, R104 ;  /* 0x00000068b88e7221 */ /* 0x000fe20000010000 */
[----:B------:R-:W-:Y:S01]  /*23590*/  LOP3.LUT R104, R117, R180, R112, 0x96, !PT ;  /* 0x000000b475687212 */ /* 0x000fe200078e9670 */
[----:B------:R-:W-:Y:S04]  /*235a0*/  IMAD.WIDE.U32 R112, R113, -0x326172a9, RZ ;  /* 0xcd9e8d5771707825 */ /* 0x000fe800078e00ff */
[----:B------:R-:W-:Y:S01]  /*235b0*/  IMAD.WIDE.U32 R158, R104, -0x326172a9, RZ ;  /* 0xcd9e8d57689e7825 */ /* 0x000fe200078e00ff */
[----:B---3--:R-:W-:Y:S02]  /*235c0*/  LOP3.LUT R118, R113, R175, R118, 0x96, !PT ;  /* 0x000000af71767212 */ /* 0x008fe400078e9676 */
[----:B------:R-:W1:Y:S01]  /*235d0*/  MUFU.EX2 R113, R224 ;  /* 0x000000e000717308 */ /* 0x000e620000000800 */
[----:B------:R-:W-:Y:S01]  /*235e0*/  FADD.FTZ R104, R201, R121 ;  /* 0x00000079c9687221 */ /* 0x000fe20000010000 */
[----:B------:R-:W-:Y:S01]  /*235f0*/  LOP3.LUT R145, R159, R162, R112, 0x96, !PT ;  /* 0x000000a29f917212 */ /* 0x000fe200078e9670 */
[----:B------:R-:W-:Y:S01]  /*23600*/  IMAD.WIDE.U32 R178, R118, -0x2daee0ad, RZ ;  /* 0xd2511f5376b27825 */ /* 0x000fe200078e00ff */
[----:B------:R-:W-:Y:S03]  /*23610*/  F2FP.BF16.PACK_AB R201, R183, R201 ;  /* 0x000000c9b7c9723e */ /* 0x000fe600000010ff */
[----:B------:R-:W-:Y:S01]  /*23620*/  FADD.FTZ R112, R124, R125 ;  /* 0x0000007d7c707221 */ /* 0x000fe20000010000 */
[----:B----4-:R-:W-:Y:S01]  /*23630*/  LOP3.LUT R122, R179, R174, R116, 0x96, !PT ;  /* 0x000000aeb37a7212 */ /* 0x010fe200078e9674 */
[----:B------:R-:W-:Y:S01]  /*23640*/  FADD.FTZ R134, R183, R104 ;  /* 0x00000068b7867221 */ /* 0x000fe20000010000 */
[----:B------:R-:W-:Y:S01]  /*23650*/  MUFU.EX2 R121, R221 ;  /* 0x000000dd00797308 */ /* 0x000fe20000000800 */
[----:B------:R-:W-:Y:S02]  /*23660*/  FADD.FTZ R104, R120, R107 ;  /* 0x0000006b78687221 */ /* 0x000fe40000010000 */
[----:B------:R-:W-:Y:S04]  /*23670*/  IMAD.WIDE.U32 R122, R122, -0x326172a9, RZ ;  /* 0xcd9e8d577a7a7825 */ /* 0x000fe800078e00ff */
[----:B------:R-:W-:Y:S01]  /*23680*/  FADD.FTZ R141, R0, R104 ;  /* 0x00000068008d7221 */ /* 0x000fe20000010000 */
[----:B------:R-:W-:Y:S02]  /*23690*/  LOP3.LUT R107, R123, R219, R158, 0x96, !PT ;  /* 0x000000db7b6b7212 */ /* 0x000fe400078e969e */
[----:B------:R-:W-:Y:S01]  /*236a0*/  F2FP.BF16.PACK_AB R104, R111, R124 ;  /* 0x0000007c6f68723e */ /* 0x000fe200000010ff */
[----:B------:R-:W-:Y:S01]  /*236b0*/  MUFU.EX2 R120, R223 ;  /* 0x000000df00787308 */ /* 0x000fe20000000800 */
[----:B------:R-:W-:Y:S02]  /*236c0*/  LOP3.LUT R0, R107, 0xff, RZ, 0xc0, !PT ;  /* 0x000000ff6b007812 */ /* 0x000fe400078ec0ff */
[----:B-1----:R-:W-:Y:S01]  /*236d0*/  F2FP.BF16.PACK_AB R159, R113, R131 ;  /* 0x00000083719f723e */ /* 0x002fe200000010ff */
[----:B------:R-:W-:Y:S01]  /*236e0*/  IMAD.MOV.U32 R224, RZ, RZ, R156 ;  /* 0x000000ffffe07224 */ /* 0x000fe200078e009c */
[----:B------:R-:W-:Y:S02]  /*236f0*/  ISETP.GE.U32.AND P0, PT, R194, R0, PT ;  /* 0x00000000c200720c */ /* 0x000fe40003f06070 */
[C---:B------:R-:W-:Y:S03]  /*23700*/  PRMT R0, R2.reuse, 0x7632, R0 ;  /* 0x0000763202007816 */ /* 0x040fe60000000000 */
[----:B------:R-:W1:Y:S01]  /*23710*/  MUFU.EX2 R124, R232 ;  /* 0x000000e8007c7308 */ /* 0x000e620000000800 */
[----:B------:R-:W-:Y:S07]  /*23720*/  PRMT R119, R2, 0x5410, R0 ;  /* 0x0000541002777816 */ /* 0x000fee0000000000 */
[----:B------:R-:W-:Y:S02]  /*23730*/  @!P0 HFMA2.BF16_V2 R140, -RZ.H0_H0, RZ.H0_H0, -R2.H0_H0 ;  /* 0x200000ffff8c8231 */ /* 0x000fe40000340902 */
[----:B------:R2:W-:Y:S03]  /*23740*/  MUFU.EX2 R118, R237 ;  /* 0x000000ed00767308 */ /* 0x0005e60000000800 */
[----:B------:R-:W-:Y:S01]  /*23750*/  PRMT R116, R140, 0x7610, R116 ;  /* 0x000076108c747816 */ /* 0x000fe20000000074 */
[----:B------:R3:W-:Y:S03]  /*23760*/  @!P0 STL.S16 [R1+0xf8], R140 ;  /* 0x0000f88c01008387 */ /* 0x0007e60000100600 */
[----:B------:R-:W-:Y:S02]  /*23770*/  @!P0 PRMT R2, R116, 0x5410, RZ ;  /* 0x0000541074028816 */ /* 0x000fe400000000ff */
[----:B------:R-:W-:Y:S01]  /*23780*/  IADD3 R116, R206, 0x4, RZ ;  /* 0x00000004ce747810 */ /* 0x000fe20007ffe0ff */
[----:B------:R-:W-:Y:S01]  /*23790*/  IMAD.MOV.U32 R206, RZ, RZ, R153 ;  /* 0x000000ffffce7224 */ /* 0x000fe200078e0099 */
[----:B------:R-:W4:Y:S01]  /*237a0*/  MUFU.EX2 R125, R238 ;  /* 0x000000ee007d7308 */ /* 0x000f220000000800 */
[----:B------:R4:W-:Y:S01]  /*237b0*/  ST.E.U16 [R196.64], R2 ;  /* 0x00000002c4007985 */ /* 0x0009e2000c101504 */
[----:B------:R-:W-:Y:S01]  /*237c0*/  IMAD.MOV.U32 R153, RZ, RZ, R168 ;  /* 0x000000ffff997224 */ /* 0x000fe200078e00a8 */
[----:B-1----:R-:W-:Y:S01]  /*237d0*/  F2FP.BF16.PACK_AB R186, R124, R129 ;  /* 0x000000817cba723e */ /* 0x002fe200000010ff */
[----:B------:R-:W-:Y:S04]  /*237e0*/  IMAD.WIDE.U32 R116, R116, -0x326172a9, RZ ;  /* 0xcd9e8d5774747825 */ /* 0x000fe800078e00ff */
[----:B------:R-:W-:Y:S01]  /*237f0*/  IMAD.MOV.U32 R168, RZ, RZ, R143 ;  /* 0x000000ffffa87224 */ /* 0x000fe200078e008f */
[----:B------:R-:W-:Y:S01]  /*23800*/  LOP3.LUT R115, R115, R176, R116, 0x96, !PT ;  /* 0x000000b073737212 */ /* 0x000fe200078e9674 */
[----:B--2---:R-:W-:Y:S02]  /*23810*/  IMAD.MOV.U32 R237, RZ, RZ, R171 ;  /* 0x000000ffffed7224 */ /* 0x004fe400078e00ab */
[----:B---3--:R-:W-:Y:S02]  /*23820*/  FADD.FTZ R140, R111, R112 ;  /* 0x000000706f8c7221 */ /* 0x008fe40000010000 */
[----:B------:R1:W2:Y:S01]  /*23830*/  LDL.S16 R112, [R1+0xf4] ;  /* 0x0000f40001707983 */ /* 0x0002a20000100600 */
[----:B------:R-:W3:Y:S01]  /*23840*/  MUFU.EX2 R111, R239 ;  /* 0x000000ef006f7308 */ /* 0x000ee20000000800 */
[----:B----4-:R-:W-:Y:S02]  /*23850*/  F2FP.BF16.PACK_AB R169, R125, R132 ;  /* 0x000000847da9723e */ /* 0x010fe400000010ff */
[----:B------:R-:W-:Y:S04]  /*23860*/  LOP3.LUT R2, R107, 0xffff, RZ, 0xc0, !PT ;  /* 0x0000ffff6b027812 */ /* 0x000fe800078ec0ff */
[----:B------:R-:W-:Y:S04]  /*23870*/  SHF.R.U32.HI R2, RZ, 0x8, R2 ;  /* 0x00000008ff027819 */ /* 0x000fe80000011602 */
[----:B------:R-:W-:Y:S04]  /*23880*/  LOP3.LUT R2, R2, 0xffff, RZ, 0xc0, !PT ;  /* 0x0000ffff02027812 */ /* 0x000fe800078ec0ff */
[C---:B------:R-:W-:Y:S02]  /*23890*/  ISETP.GE.U32.AND P0, PT, R194.reuse, R2, PT ;  /* 0x00000002c200720c */ /* 0x040fe40003f06070 */
[--C-:B------:R-:W-:Y:S02]  /*238a0*/  SHF.R.U32.HI R2, RZ, 0x18, R107.reuse ;  /* 0x00000018ff027819 */ /* 0x100fe4000001166b */
[----:B---3--:R-:W-:Y:S02]  /*238b0*/  F2FP.BF16.PACK_AB R203, R111, R118 ;  /* 0x000000766fcb723e */ /* 0x008fe400000010ff */
[----:B------:R-:W-:Y:S02]  /*238c0*/  ISETP.GE.U32.AND P1, PT, R194, R2, PT ;  /* 0x00000002c200720c */ /* 0x000fe40003f26070 */
[--C-:B------:R-:W-:Y:S04]  /*238d0*/  SHF.R.U32.HI R2, RZ, 0x10, R107.reuse ;  /* 0x00000010ff027819 */ /* 0x100fe8000001166b */
[----:B------:R-:W-:Y:S04]  /*238e0*/  LOP3.LUT R2, R2, 0xff, RZ, 0xc0, !PT ;  /* 0x000000ff02027812 */ /* 0x000fe800078ec0ff */
[----:B------:R-:W-:Y:S01]  /*238f0*/  ISETP.GE.U32.AND P2, PT, R194, R2, PT ;  /* 0x00000002c200720c */ /* 0x000fe20003f46070 */
[----:B------:R-:W-:Y:S01]  /*23900*/  FADD.FTZ R2, R130, R142 ;  /* 0x0000008e82027221 */ /* 0x000fe20000010000 */
[----:B------:R-:W-:Y:S03]  /*23910*/  LOP3.LUT R142, R146, R117, RZ, 0x3c, !PT ;  /* 0x00000075928e7212 */ /* 0x000fe600078e3cff */
[----:B------:R-:W-:Y:S02]  /*23920*/  FADD.FTZ R127, R127, R2 ;  /* 0x000000027f7f7221 */ /* 0x000fe40000010000 */
[----:B------:R-:W-:Y:S05]  /*23930*/  IMAD.WIDE.U32 R142, R142, -0x2daee0ad, RZ ;  /* 0xd2511f538e8e7825 */ /* 0x000fea00078e00ff */
[----:B------:R-:W-:Y:S01]  /*23940*/  LOP3.LUT R130, R143, R133, R136, 0x96, !PT ;  /* 0x000000858f827212 */ /* 0x000fe200078e9688 */
[----:B--2---:R-:W-:Y:S05]  /*23950*/  @!P0 HFMA2.BF16_V2 R112, -RZ.H0_H0, RZ.H0_H0, -R0.H0_H0 ;  /* 0x200000ffff708231 */ /* 0x004fea0000340900 */
[----:B------:R-:W-:Y:S01]  /*23960*/  PRMT R107, R112, 0x7610, R107 ;  /* 0x00007610706b7816 */ /* 0x000fe2000000006b */
[----:B------:R2:W-:Y:S03]  /*23970*/  @!P0 STL.S16 [R1+0xf4], R112 ;  /* 0x0000f47001008387 */ /* 0x0005e60000100600 */
[----:B------:R-:W-:Y:S01]  /*23980*/  @!P0 PRMT R0, R107, 0x5410, RZ ;  /* 0x000054106b008816 */ /* 0x000fe200000000ff */
[----:B------:R-:W-:Y:S01]  /*23990*/  FADD.FTZ R107, R128, R134 ;  /* 0x00000086806b7221 */ /* 0x000fe20000010000 */
[----:B------:R1:W3:Y:S01]  /*239a0*/  LDL.S16 R117, [R1+0xec] ;  /* 0x0000ec0001757983 */ /* 0x0002e20000100600 */
[----:B------:R4:W-:Y:S02]  /*239b0*/  MUFU.EX2 R128, R231 ;  /* 0x000000e700807308 */ /* 0x0009e40000000800 */
[----:B------:R-:W-:Y:S01]  /*239c0*/  FADD.FTZ R134, R126, R107 ;  /* 0x0000006b7e867221 */ /* 0x000fe20000010000 */
[----:B------:R1:W-:Y:S04]  /*239d0*/  ST.E.U16 [R196.64+0x2], R0 ;  /* 0x00000200c4007985 */ /* 0x0003e8000c101504 */
[----:B------:R1:W4:Y:S04]  /*239e0*/  LDL.S16 R126, [R1+0xf0] ;  /* 0x0000f000017e7983 */ /* 0x0003280000100600 */
[----:B------:R-:W4:Y:S04]  /*239f0*/  LDL R107, [R1+0x1ac] ;  /* 0x0001ac00016b7983 */ /* 0x000f280000100800 */
[----:B--2---:R-:W2:Y:S01]  /*23a00*/  LDL R112, [R1+0x1a8] ;  /* 0x0001a80001707983 */ /* 0x004ea20000100800 */
[----:B-1----:R-:W-:Y:S04]  /*23a10*/  IADD3 R0, R135, 0x1, RZ ;  /* 0x0000000187007810 */ /* 0x002fe80007ffe0ff */
[----:B------:R-:W-:Y:S01]  /*23a20*/  LOP3.LUT R2, R227, R0, RZ, 0x3c, !PT ;  /* 0x00000000e3027212 */ /* 0x000fe200078e3cff */
[----:B------:R-:W-:Y:S01]  /*23a30*/  IMAD.MOV.U32 R227, RZ, RZ, R154 ;  /* 0x000000ffffe37224 */ /* 0x000fe200078e009a */
[----:B------:R-:W-:Y:S01]  /*23a40*/  PRMT R0, R3, 0x7632, R0 ;  /* 0x0000763203007816 */ /* 0x000fe20000000000 */
[----:B------:R-:W-:Y:S01]  /*23a50*/  IMAD.MOV.U32 R154, RZ, RZ, R144 ;  /* 0x000000ffff9a7224 */ /* 0x000fe200078e0090 */
[----:B------:R-:W-:Y:S01]  /*23a60*/  LOP3.LUT R146, R2, R137, RZ, 0x3c, !PT ;  /* 0x0000008902927212 */ /* 0x000fe200078e3cff */
[----:B------:R-:W-:Y:S02]  /*23a70*/  FADD.FTZ R2, R131, R141 ;  /* 0x0000008d83027221 */ /* 0x000fe40000010000 */
[----:B------:R-:W-:Y:S04]  /*23a80*/  IMAD.WIDE.U32 R130, R130, -0x326172a9, RZ ;  /* 0xcd9e8d5782827825 */ /* 0x000fe800078e00ff */
[----:B------:R-:W-:Y:S01]  /*23a90*/  FADD.FTZ R133, R113, R2 ;  /* 0x0000000271857221 */ /* 0x000fe20000010000 */
[----:B------:R-:W-:Y:S01]  /*23aa0*/  F2FP.BF16.PACK_AB R2, R120, R121 ;  /* 0x000000797802723e */ /* 0x000fe200000010ff */
[----:B---3--:R-:W-:Y:S05]  /*23ab0*/  @!P1 HFMA2.BF16_V2 R117, -RZ.H0_H0, RZ.H0_H0, -R0.H0_H0 ;  /* 0x200000ffff759231 */ /* 0x008fea0000340900 */
[----:B------:R-:W-:Y:S01]  /*23ac0*/  PRMT R135, R117, 0x7610, R135 ;  /* 0x0000761075877816 */ /* 0x000fe20000000087 */
[----:B----4-:R-:W-:Y:S05]  /*23ad0*/  @!P2 HFMA2.BF16_V2 R126, -RZ.H0_H0, RZ.H0_H0, -R3.H0_H0 ;  /* 0x200000ffff7ea231 */ /* 0x010fea0000340903 */
[----:B------:R-:W-:Y:S01]  /*23ae0*/  PRMT R137, R126, 0x7610, R137 ;  /* 0x000076107e897816 */ /* 0x000fe20000000089 */
[----:B------:R1:W-:Y:S04]  /*23af0*/  @!P2 STL.S16 [R1+0xf0], R126 ;  /* 0x0000f07e0100a387 */ /* 0x0003e80000100600 */
[----:B------:R3:W-:Y:S01]  /*23b00*/  @!P1 STL.S16 [R1+0xec], R117 ;  /* 0x0000ec7501009387 */ /* 0x0007e20000100600 */
[----:B--2---:R-:W-:Y:S03]  /*23b10*/  IADD3 R112, P0, R196, R112, RZ ;  /* 0x00000070c4707210 */ /* 0x004fe60007f1e0ff */
[----:B------:R-:W2:Y:S02]  /*23b20*/  LDL.64 R230, [R1+0x188] ;  /* 0x0001880001e67983 */ /* 0x000ea40000100a00 */
[----:B------:R-:W-:Y:S02]  /*23b30*/  IMAD.X R113, R197, 0x1, R107, P0 ;  /* 0x00000001c5717824 */ /* 0x000fe400000e066b */
[----:B------:R-:W-:Y:S01]  /*23b40*/  FADD.FTZ R107, R118, R127 ;  /* 0x0000007f766b7221 */ /* 0x000fe20000010000 */
[----:B------:R-:W-:Y:S02]  /*23b50*/  PRMT R118, R3, 0x5410, R0 ;  /* 0x0000541003767816 */ /* 0x000fe40000000000 */
[----:B------:R-:W-:Y:S02]  /*23b60*/  @!P1 PRMT R0, R135, 0x5410, RZ ;  /* 0x0000541087009816 */ /* 0x000fe400000000ff */
[----:B------:R-:W-:Y:S02]  /*23b70*/  @!P2 PRMT R3, R137, 0x5410, RZ ;  /* 0x000054108903a816 */ /* 0x000fe400000000ff */
[----:B------:R-:W4:Y:S04]  /*23b80*/  LDL R137, [R1+0x194] ;  /* 0x0001940001897983 */ /* 0x000f280000100800 */
[----:B------:R3:W-:Y:S01]  /*23b90*/  ST.E.U16 [R112.64+0x2], R0 ;  /* 0x0000020070007985 */ /* 0x0007e2000c101504 */
[----:B-1----:R-:W-:Y:S02]  /*23ba0*/  FADD.FTZ R126, R121, R140 ;  /* 0x0000008c797e7221 */ /* 0x002fe40000010000 */
[----:B------:R-:W-:Y:S01]  /*23bb0*/  FADD.FTZ R121, R111, R107 ;  /* 0x0000006b6f797221 */ /* 0x000fe20000010000 */
[----:B------:R1:W4:Y:S01]  /*23bc0*/  LDL.S16 R140, [R1+0x154] ;  /* 0x00015400018c7983 */ /* 0x0003220000100600 */
[----:B------:R-:W-:Y:S01]  /*23bd0*/  MUFU.EX2 R107, R240 ;  /* 0x000000f0006b7308 */ /* 0x000fe20000000800 */
[----:B------:R-:W-:Y:S01]  /*23be0*/  FADD.FTZ R120, R120, R126 ;  /* 0x0000007e78787221 */ /* 0x000fe20000010000 */
[----:B------:R-:W-:Y:S01]  /*23bf0*/  LOP3.LUT R126, R131, R149, R114, 0x96, !PT ;  /* 0x00000095837e7212 */ /* 0x000fe200078e9672 */
[----:B------:R1:W-:Y:S01]  /*23c00*/  ST.E.U16 [R112.64], R3 ;  /* 0x0000000370007985 */ /* 0x0003e2000c101504 */
[----:B------:R-:W-:Y:S04]  /*23c10*/  IMAD.WIDE.U32 R114, R115, -0x2daee0ad, RZ ;  /* 0xd2511f5373727825 */ /* 0x000fe800078e00ff */
[----:B------:R-:W-:Y:S02]  /*23c20*/  FADD.FTZ R111, R132, R134 ;  /* 0x00000086846f7221 */ /* 0x000fe40000010000 */
[----:B---3--:R-:W3:Y:S01]  /*23c30*/  MUFU.EX2 R117, R233 ;  /* 0x000000e900757308 */ /* 0x008ee20000000800 */
[----:B------:R-:W-:Y:S04]  /*23c40*/  IMAD.WIDE.U32 R126, R126, -0x2daee0ad, RZ ;  /* 0xd2511f537e7e7825 */ /* 0x000fe800078e00ff */
[----:B------:R-:W-:Y:S01]  /*23c50*/  FADD.FTZ R134, R125, R111 ;  /* 0x0000006f7d867221 */ /* 0x000fe20000010000 */
[----:B------:R-:W-:Y:S04]  /*23c60*/  LOP3.LUT R114, R127, R189, R114, 0x96, !PT ;  /* 0x000000bd7f727212 */ /* 0x000fe800078e9672 */
[----:B------:R-:W-:Y:S10]  /*23c70*/  MUFU.EX2 R132, R244 ;  /* 0x000000f400847308 */ /* 0x000ff40000000800 */
[----:B------:R-:W3:Y:S01]  /*23c80*/  MUFU.EX2 R0, R242 ;  /* 0x000000f200007308 */ /* 0x000ee20000000800 */
[----:B-1----:R-:W-:Y:S01]  /*23c90*/  FADD.FTZ R3, R129, R133 ;  /* 0x0000008581037221 */ /* 0x002fe20000010000 */
[----:B---3--:R-:W-:Y:S03]  /*23ca0*/  F2FP.BF16.PACK_AB R184, R117, R128 ;  /* 0x0000008075b8723e */ /* 0x008fe600000010ff */
[----:B------:R-:W-:Y:S01]  /*23cb0*/  FADD.FTZ R133, R124, R3 ;  /* 0x000000037c857221 */ /* 0x000fe20000010000 */
[----:B------:R-:W-:Y:S01]  /*23cc0*/  LOP3.LUT R124, R115, R191, R142, 0x96, !PT ;  /* 0x000000bf737c7212 */ /* 0x000fe200078e968e */
[----:B------:R-:W-:Y:S02]  /*23cd0*/  FADD.FTZ R3, R128, R120 ;  /* 0x0000007880037221 */ /* 0x000fe40000010000 */
[----:B------:R-:W-:Y:S01]  /*23ce0*/  IMAD.WIDE.U32 R114, R114, -0x326172a9, RZ ;  /* 0xcd9e8d5772727825 */ /* 0x000fe200078e00ff */
[----:B------:R-:W1:Y:S03]  /*23cf0*/  MUFU.EX2 R111, R248 ;  /* 0x000000f8006f7308 */ /* 0x000e660000000800 */
[----:B------:R-:W-:Y:S04]  /*23d00*/  IMAD.WIDE.U32 R124, R124, -0x326172a9, RZ ;  /* 0xcd9e8d577c7c7825 */ /* 0x000fe800078e00ff */
[----:B------:R-:W-:Y:S01]  /*23d10*/  FADD.FTZ R127, R117, R3 ;  /* 0x00000003757f7221 */ /* 0x000fe20000010000 */
[----:B------:R-:W-:Y:S01]  /*23d20*/  LOP3.LUT R120, R125, R225, R130, 0x96, !PT ;  /* 0x000000e17d787212 */ /* 0x000fe200078e9682 */
[----:B------:R-:W-:Y:S01]  /*23d30*/  FADD.FTZ R3, R107, R121 ;  /* 0x000000796b037221 */ /* 0x000fe20000010000 */
[----:B------:R-:W-:Y:S01]  /*23d40*/  LOP3.LUT R124, R115, R175, R124, 0x96, !PT ;  /* 0x000000af737c7212 */ /* 0x000fe200078e967c */
[----:B------:R-:W3:Y:S02]  /*23d50*/  MUFU.EX2 R117, R241 ;  /* 0x000000f100757308 */ /* 0x000ee40000000800 */
[----:B------:R-:W-:Y:S01]  /*23d60*/  IMAD.WIDE.U32 R120, R120, -0x2daee0ad, RZ ;  /* 0xd2511f5378787825 */ /* 0x000fe200078e00ff */
[C---:B------:R-:W-:Y:S03]  /*23d70*/  F2FP.BF16.PACK_AB R205, R0.reuse, R107 ;  /* 0x0000006b00cd723e */ /* 0x040fe600000010ff */
[----:B------:R-:W-:Y:S01]  /*23d80*/  FADD.FTZ R125, R0, R3 ;  /* 0x00000003007d7221 */ /* 0x000fe20000010000 */
[----:B------:R-:W-:Y:S01]  /*23d90*/  LOP3.LUT R126, R121, R180, R126, 0x96, !PT ;  /* 0x000000b4797e7212 */ /* 0x000fe200078e967e */
[----:B------:R-:W-:Y:S02]  /*23da0*/  IMAD.WIDE.U32 R170, R124, -0x2daee0ad, RZ ;  /* 0xd2511f537caa7825 */ /* 0x000fe400078e00ff */
[----:B------:R-:W3:Y:S02]  /*23db0*/  MUFU.EX2 R3, R243 ;  /* 0x000000f300037308 */ /* 0x000ee40000000800 */
[----:B------:R-:W-:Y:S01]  /*23dc0*/  FADD.FTZ R107, R132, R134 ;  /* 0x00000086846b7221 */ /* 0x000fe20000010000 */
[----:B------:R-:W-:Y:S01]  /*23dd0*/  LOP3.LUT R128, R171, R174, R120, 0x96, !PT ;  /* 0x000000aeab807212 */ /* 0x000fe200078e9678 */
[----:B------:R-:W-:Y:S01]  /*23de0*/  IMAD.WIDE.U32 R156, R126, -0x326172a9, RZ ;  /* 0xcd9e8d577e9c7825 */ /* 0x000fe200078e00ff */
[----:B-1----:R-:W-:Y:S03]  /*23df0*/  F2FP.BF16.PACK_AB R163, R111, R132 ;  /* 0x000000846fa3723e */ /* 0x002fe600000010ff */
[----:B------:R-:W-:Y:S01]  /*23e00*/  IMAD.WIDE.U32 R128, R128, -0x326172a9, RZ ;  /* 0xcd9e8d5780807825 */ /* 0x000fe200078e00ff */
[----:B------:R-:W-:Y:S01]  /*23e10*/  LOP3.LUT R144, R157, R162, R114, 0x96, !PT ;  /* 0x000000a29d907212 */ /* 0x000fe200078e9672 */
[----:B------:R-:W1:Y:S02]  /*23e20*/  MUFU.EX2 R0, R246 ;  /* 0x000000f600007308 */ /* 0x000e640000000800 */
[----:B------:R-:W-:Y:S01]  /*23e30*/  FADD.FTZ R134, R111, R107 ;  /* 0x0000006b6f867221 */ /* 0x000fe20000010000 */
[----:B------:R-:W-:Y:S01]  /*23e40*/  LOP3.LUT R107, R129, R219, R156, 0x96, !PT ;  /* 0x000000db816b7212 */ /* 0x000fe200078e969c */
[----:B---3--:R-:W-:Y:S06]  /*23e50*/  FADD.FTZ R120, R117, R127 ;  /* 0x0000007f75787221 */ /* 0x008fec0000010000 */
[----:B------:R-:W3:Y:S01]  /*23e60*/  MUFU.EX2 R111, R247 ;  /* 0x000000f7006f7308 */ /* 0x000ee20000000800 */
[----:B------:R-:W-:Y:S09]  /*23e70*/  FADD.FTZ R114, R3, R133 ;  /* 0x0000008503727221 */ /* 0x000ff20000010000 */
[----:B------:R3:W-:Y:S01]  /*23e80*/  MUFU.EX2 R124, R227 ;  /* 0x000000e3007c7308 */ /* 0x0007e20000000800 */
[C---:B-1----:R-:W-:Y:S01]  /*23e90*/  F2FP.BF16.PACK_AB R179, R0.reuse, R3 ;  /* 0x0000000300b3723e */ /* 0x042fe200000010ff */
[----:B------:R-:W-:Y:S01]  /*23ea0*/  FADD.FTZ R135, R0, R114 ;  /* 0x0000007200877221 */ /* 0x000fe20000010000 */
[----:B------:R-:W-:Y:S02]  /*23eb0*/  LOP3.LUT R0, R107, 0xff, RZ, 0xc0, !PT ;  /* 0x000000ff6b007812 */ /* 0x000fe400078ec0ff */
[----:B------:R-:W-:Y:S02]  /*23ec0*/  PRMT R3, R106, 0x7632, R3 ;  /* 0x000076326a037816 */ /* 0x000fe40000000003 */
[----:B------:R-:W-:Y:S03]  /*23ed0*/  ISETP.GE.U32.AND P1, PT, R194, R0, PT ;  /* 0x00000000c200720c */ /* 0x000fe60003f26070 */
[----:B------:R-:W1:Y:S01]  /*23ee0*/  MUFU.EX2 R127, R252 ;  /* 0x000000fc007f7308 */ /* 0x000e620000000800 */
[----:B------:R-:W-:Y:S02]  /*23ef0*/  PRMT R126, R106, 0x5410, R3 ;  /* 0x000054106a7e7816 */ /* 0x000fe40000000003 */
[C---:B---3--:R-:W-:Y:S01]  /*23f00*/  F2FP.BF16.PACK_AB R0, R111.reuse, R117 ;  /* 0x000000756f00723e */ /* 0x048fe200000010ff */
[----:B------:R-:W-:Y:S06]  /*23f10*/  FADD.FTZ R143, R111, R120 ;  /* 0x000000786f8f7221 */ /* 0x000fec0000010000 */
[----:B------:R-:W-:Y:S01]  /*23f20*/  MUFU.EX2 R117, R224 ;  /* 0x000000e000757308 */ /* 0x000fe20000000800 */
[----:B------:R-:W-:Y:S09]  /*23f30*/  IMAD.MOV.U32 R227, RZ, RZ, R153 ;  /* 0x000000ffffe37224 */ /* 0x000ff200078e0099 */
[----:B------:R-:W3:Y:S01]  /*23f40*/  MUFU.EX2 R111, R226 ;  /* 0x000000e2006f7308 */ /* 0x000ee20000000800 */
[----:B-1----:R-:W-:Y:S02]  /*23f50*/  F2FP.BF16.PACK_AB R167, R124, R127 ;  /* 0x0000007f7ca7723e */ /* 0x002fe400000010ff */
[----:B---3--:R-:W-:Y:S01]  /*23f60*/  F2FP.BF16.PACK_AB R187, R111, R117 ;  /* 0x000000756fbb723e */ /* 0x008fe200000010ff */
[----:B------:R-:W-:Y:S01]  /*23f70*/  IMAD.MOV.U32 R226, RZ, RZ, R206 ;  /* 0x000000ffffe27224 */ /* 0x000fe200078e00ce */
[----:B--2---:R-:W-:Y:S05]  /*23f80*/  IADD3 R114, P0, R230, R112, RZ ;  /* 0x00000070e6727210 */ /* 0x004fea0007f1e0ff */
[----:B----4-:R-:W-:Y:S01]  /*23f90*/  IMAD.X R115, R137, 0x1, R113, P0 ;  /* 0x0000000189737824 */ /* 0x010fe200000e0671 */
[----:B------:R-:W-:Y:S05]  /*23fa0*/  @!P1 HFMA2.BF16_V2 R140, -RZ.H0_H0, RZ.H0_H0, -R106.H0_H0 ;  /* 0x200000ffff8c9231 */ /* 0x000fea000034096a */
[----:B------:R-:W-:Y:S01]  /*23fb0*/  PRMT R121, R140, 0x7610, R121 ;  /* 0x000076108c797816 */ /* 0x000fe20000000079 */
[----:B------:R1:W-:Y:S03]  /*23fc0*/  @!P1 STL.S16 [R1+0x154], R140 ;  /* 0x0001548c01009387 */ /* 0x0003e60000100600 */
[----:B------:R-:W-:Y:S01]  /*23fd0*/  @!P1 PRMT R106, R121, 0x5410, RZ ;  /* 0x00005410796a9816 */ /* 0x000fe200000000ff */
[----:B------:R-:W2:Y:S04]  /*23fe0*/  LDL R120, [R1+0x190] ;  /* 0x0001900001787983 */ /* 0x000ea80000100800 */
[----:B------:R3:W4:Y:S04]  /*23ff0*/  LDL.S16 R121, [R1+0x130] ;  /* 0x0001300001797983 */ /* 0x0007280000100600 */
[----:B------:R-:W3:Y:S04]  /*24000*/  LDL R132, [R1+0x198] ;  /* 0x0001980001847983 */ /* 0x000ee80000100800 */
[----:B------:R2:W3:Y:S04]  /*24010*/  LDL.S16 R137, [R1+0x15c] ;  /* 0x00015c0001897983 */ /* 0x0004e80000100600 */
[----:B------:R1:W-:Y:S04]  /*24020*/  ST.E.U16 [R114.64], R106 ;  /* 0x0000006a72007985 */ /* 0x0003e8000c101504 */
[----:B------:R-:W3:Y:S04]  /*24030*/  LDL R133, [R1+0x1a4] ;  /* 0x0001a40001857983 */ /* 0x000ee80000100800 */
[----:B-1----:R-:W3:Y:S01]  /*24040*/  LDL R140, [R1+0x19c] ;  /* 0x00019c00018c7983 */ /* 0x002ee20000100800 */
[----:B------:R-:W-:Y:S02]  /*24050*/  LOP3.LUT R106, R107, 0xffff, RZ, 0xc0, !PT ;  /* 0x0000ffff6b6a7812 */ /* 0x000fe400078ec0ff */
        /* <DEDUP_REMOVED lines=18> */
[----:B------:R-:W-:Y:S02]  /*24180*/  ISETP.GE.U32.AND P4, PT, R194, R115, PT ;  /* 0x00000073c200720c */ /* 0x000fe40003f86070 */
[----:B--2---:R-:W-:Y:S01]  /*24190*/  IADD3 R120, P5, R196, R120, RZ ;  /* 0x00000078c4787210 */ /* 0x004fe20007fbe0ff */
[----:B----4-:R-:W-:Y:S05]  /*241a0*/  @!P0 HFMA2.BF16_V2 R121, -RZ.H0_H0, RZ.H0_H0, -R3.H0_H0 ;  /* 0x200000ffff798231 */ /* 0x010fea0000340903 */
[----:B------:R-:W-:Y:S01]  /*241b0*/  PRMT R114, R121, 0x7610, R114 ;  /* 0x0000761079727816 */ /* 0x000fe20000000072 */
[----:B------:R1:W-:Y:S01]  /*241c0*/  @!P0 STL.S16 [R1+0x130], R121 ;  /* 0x0001307901008387 */ /* 0x0003e20000100600 */
[----:B---3--:R-:W-:Y:S02]  /*241d0*/  @!P2 HFMA2.BF16_V2 R137, -RZ.H0_H0, RZ.H0_H0, -R106.H0_H0 ;  /* 0x200000ffff89a231 */ /* 0x008fe4000034096a */
[----:B------:R-:W-:Y:S03]  /*241e0*/  @!P0 PRMT R3, R114, 0x5410, RZ ;  /* 0x0000541072038816 */ /* 0x000fe600000000ff */
[----:B------:R-:W-:Y:S02]  /*241f0*/  PRMT R136, R137, 0x7610, R136 ;  /* 0x0000761089887816 */ /* 0x000fe40000000088 */
[----:B------:R-:W-:Y:S01]  /*24200*/  IADD3 R114, P0, R196, R140, RZ ;  /* 0x0000008cc4727210 */ /* 0x000fe20007f1e0ff */
[----:B------:R-:W-:Y:S04]  /*24210*/  IMAD.WIDE.U32 R140, R146, -0x326172a9, RZ ;  /* 0xcd9e8d57928c7825 */ /* 0x000fe800078e00ff */
[----:B------:R-:W-:Y:S01]  /*24220*/  IMAD.X R115, R197, 0x1, R133, P0 ;  /* 0x00000001c5737824 */ /* 0x000fe200000e0685 */
[CC--:B------:R-:W-:Y:S01]  /*24230*/  LOP3.LUT R157, R141.reuse, R176.reuse, R116, 0x96, !PT ;  /* 0x000000b08d9d7212 */ /* 0x0c0fe200078e9674 */
[----:B------:R-:W-:Y:S01]  /*24240*/  MUFU.EX2 R133, R250 ;  /* 0x000000fa00857308 */ /* 0x000fe20000000800 */
[----:B------:R-:W-:Y:S01]  /*24250*/  LOP3.LUT R146, R141, R176, R236, 0x96, !PT ;  /* 0x000000b08d927212 */ /* 0x000fe200078e96ec */
[----:B------:R-:W-:Y:S02]  /*24260*/  IMAD.MOV.U32 R176, RZ, RZ, R155 ;  /* 0x000000ffffb07224 */ /* 0x000fe400078e009b */
[----:B-1----:R-:W-:Y:S01]  /*24270*/  IMAD.X R121, R197, 0x1, R132, P5 ;  /* 0x00000001c5797824 */ /* 0x002fe200028e0684 */
[C---:B------:R-:W-:Y:S01]  /*24280*/  ISETP.GE.U32.AND P5, PT, R194.reuse, R107, PT ;  /* 0x0000006bc200720c */ /* 0x040fe20003fa6070 */
[----:B------:R1:W2:Y:S01]  /*24290*/  LDL.S16 R132, [R1+0x150] ;  /* 0x0001500001847983 */ /* 0x0002a20000100600 */
[----:B------:R-:W-:Y:S03]  /*242a0*/  FADD.FTZ R107, R117, R125 ;  /* 0x0000007d756b7221 */ /* 0x000fe60000010000 */
[----:B------:R3:W-:Y:S04]  /*242b0*/  @!P2 STL.S16 [R1+0x15c], R137 ;  /* 0x00015c890100a387 */ /* 0x0007e80000100600 */
[----:B------:R4:W-:Y:S04]  /*242c0*/  ST.E.U16 [R120.64], R3 ;  /* 0x0000000378007985 */ /* 0x0009e8000c101504 */
[----:B------:R1:W2:Y:S01]  /*242d0*/  LDL.S16 R153, [R1+0x168] ;  /* 0x0001680001997983 */ /* 0x0002a20000100600 */
[----:B---3--:R-:W-:Y:S01]  /*242e0*/  FADD.FTZ R137, R111, R107 ;  /* 0x0000006b6f897221 */ /* 0x008fe20000010000 */
[--C-:B------:R-:W-:Y:S01]  /*242f0*/  SHF.R.U32.HI R111, RZ, 0x18, R128.reuse ;  /* 0x00000018ff6f7819 */ /* 0x100fe20000011680 */
[----:B------:R-:W3:Y:S03]  /*24300*/  MUFU.EX2 R107, R154 ;  /* 0x0000009a006b7308 */ /* 0x000ee60000000800 */
[----:B------:R-:W-:Y:S02]  /*24310*/  ISETP.GE.U32.AND P0, PT, R194, R111, PT ;  /* 0x0000006fc200720c */ /* 0x000fe40003f06070 */
[----:B----4-:R-:W-:Y:S02]  /*24320*/  PRMT R3, R181, 0x7632, R3 ;  /* 0x00007632b5037816 */ /* 0x010fe40000000003 */
[----:B------:R-:W-:Y:S02]  /*24330*/  PRMT R111, R204, 0x7632, R111 ;  /* 0x00007632cc6f7816 */ /* 0x000fe4000000006f */
[----:B------:R-:W-:Y:S02]  /*24340*/  PRMT R125, R106, 0x5410, R3 ;  /* 0x000054106a7d7816 */ /* 0x000fe40000000003 */
[----:B------:R-:W-:Y:S02]  /*24350*/  @!P2 PRMT R106, R136, 0x5410, RZ ;  /* 0x00005410886aa816 */ /* 0x000fe400000000ff */
[----:B------:R-:W-:Y:S03]  /*24360*/  MUFU.EX2 R136, R249 ;  /* 0x000000f900887308 */ /* 0x000fe60000000800 */
[----:B------:R4:W-:Y:S01]  /*24370*/  ST.E.U16 [R114.64], R106 ;  /* 0x0000006a72007985 */ /* 0x0009e2000c101504 */
[----:B---3--:R-:W-:Y:S03]  /*24380*/  F2FP.BF16.PACK_AB R165, R107, R133 ;  /* 0x000000856ba5723e */ /* 0x008fe600000010ff */
[----:B------:R1:W3:Y:S01]  /*24390*/  LDL.S16 R154, [R1+0x158] ;  /* 0x00015800019a7983 */ /* 0x0002e20000100600 */
        /* <DEDUP_REMOVED lines=8> */
[----:B--2---:R-:W-:Y:S05]  /*24420*/  @!P1 HFMA2.BF16_V2 R132, -RZ.H0_H0, RZ.H0_H0, -R3.H0_H0 ;  /* 0x200000ffff849231 */ /* 0x004fea0000340903 */
[----:B------:R-:W-:Y:S01]  /*24430*/  PRMT R117, R132, 0x7610, R117 ;  /* 0x0000761084757816 */ /* 0x000fe20000000075 */
[----:B------:R2:W-:Y:S03]  /*24440*/  @!P1 STL.S16 [R1+0x150], R132 ;  /* 0x0001508401009387 */ /* 0x0005e60000100600 */
[----:B------:R-:W-:Y:S01]  /*24450*/  @!P1 PRMT R3, R117, 0x5410, RZ ;  /* 0x0000541075039816 */ /* 0x000fe200000000ff */
[----:B------:R1:W4:Y:S01]  /*24460*/  LDL.S16 R224, [R1+0x164] ;  /* 0x0001640001e07983 */ /* 0x0003220000100600 */
[----:B------:R-:W-:Y:S01]  /*24470*/  ISETP.GE.U32.AND P1, PT, R194, R116, PT ;  /* 0x00000074c200720c */ /* 0x000fe20003f26070 */
[----:B------:R-:W-:Y:S01]  /*24480*/  FADD.FTZ R117, R133, R135 ;  /* 0x0000008785757221 */ /* 0x000fe20000010000 */
[----:B------:R-:W-:Y:S01]  /*24490*/  LOP3.LUT R116, R128, 0xffff, RZ, 0xc0, !PT ;  /* 0x0000ffff80747812 */ /* 0x000fe200078ec0ff */
[----:B------:R1:W4:Y:S01]  /*244a0*/  LDL.S16 R223, [R1+0x160] ;  /* 0x0001600001df7983 */ /* 0x0003220000100600 */
[----:B------:R-:W-:Y:S01]  /*244b0*/  @!P5 HFMA2.BF16_V2 R153, -RZ.H0_H0, RZ.H0_H0, -R111.H0_H0 ;  /* 0x200000ffff99d231 */ /* 0x000fe2000034096f */
[----:B------:R-:W-:Y:S01]  /*244c0*/  IMAD.WIDE.U32 R134, R145, -0x2daee0ad, RZ ;  /* 0xd2511f5391867825 */ /* 0x000fe200078e00ff */
[----:B------:R-:W-:Y:S01]  /*244d0*/  SHF.R.U32.HI R116, RZ, 0x8, R116 ;  /* 0x00000008ff747819 */ /* 0x000fe20000011674 */
[----:B------:R-:W4:Y:S02]  /*244e0*/  LDL R206, [R1+0x18] ;  /* 0x0000180001ce7983 */ /* 0x000f240000100800 */
[----:B------:R-:W-:Y:S02]  /*244f0*/  PRMT R221, R153, 0x7610, R221 ;  /* 0x0000761099dd7816 */ /* 0x000fe400000000dd */
[----:B------:R-:W-:Y:S01]  /*24500*/  LOP3.LUT R116, R116, 0xffff, RZ, 0xc0, !PT ;  /* 0x0000ffff74747812 */ /* 0x000fe200078ec0ff */
[----:B------:R-:W-:Y:S01]  /*24510*/  ST.E.U16 [R114.64+0x2], R3 ;  /* 0x0000020372007985 */ /* 0x000fe2000c101504 */
[----:B--2---:R-:W2:Y:S02]  /*24520*/  MUFU.EX2 R132, R251 ;  /* 0x000000fb00847308 */ /* 0x004ea40000000800 */
[----:B--2---:R-:W-:Y:S01]  /*24530*/  F2FP.BF16.PACK_AB R166, R132, R136 ;  /* 0x0000008884a6723e */ /* 0x004fe200000010ff */
[----:B---3--:R-:W-:Y:S05]  /*24540*/  @!P6 HFMA2.BF16_V2 R154, -RZ.H0_H0, RZ.H0_H0, -R106.H0_H0 ;  /* 0x200000ffff9ae231 */ /* 0x008fea000034096a */
[----:B------:R-:W-:Y:S01]  /*24550*/  PRMT R124, R154, 0x7610, R124 ;  /* 0x000076109a7c7816 */ /* 0x000fe2000000007c */
[----:B------:R2:W-:Y:S04]  /*24560*/  @!P6 STL.S16 [R1+0x158], R154 ;  /* 0x0001589a0100e387 */ /* 0x0005e80000100600 */
[----:B------:R1:W3:Y:S04]  /*24570*/  LDL.S16 R133, [R1+0x14c] ;  /* 0x00014c0001857983 */ /* 0x0002e80000100600 */
[----:B------:R1:W-:Y:S01]  /*24580*/  @!P5 STL.S16 [R1+0x168], R153 ;  /* 0x000168990100d387 */ /* 0x0003e20000100600 */
[----:B--2---:R-:W-:Y:S01]  /*24590*/  FADD.FTZ R154, R107, R117 ;  /* 0x000000756b9a7221 */ /* 0x004fe20000010000 */
[----:B------:R-:W-:Y:S01]  /*245a0*/  PRMT R117, R106, 0x5410, R111 ;  /* 0x000054106a757816 */ /* 0x000fe2000000006f */
[----:B------:R-:W-:Y:S01]  /*245b0*/  FADD.FTZ R107, R136, R143 ;  /* 0x0000008f886b7221 */ /* 0x000fe20000010000 */
[----:B------:R-:W-:Y:S02]  /*245c0*/  @!P6 PRMT R106, R124, 0x5410, RZ ;  /* 0x000054107c6ae816 */ /* 0x000fe400000000ff */
[----:B------:R-:W-:Y:S02]  /*245d0*/  ISETP.GE.U32.AND P6, PT, R194, R116, PT ;  /* 0x00000074c200720c */ /* 0x000fe40003fc6070 */
[----:B------:R-:W-:Y:S01]  /*245e0*/  @!P5 PRMT R111, R221, 0x5410, RZ ;  /* 0x00005410dd6fd816 */ /* 0x000fe200000000ff */
[----:B------:R2:W-:Y:S01]  /*245f0*/  ST.E.U16 [R196.64+0x10], R106 ;  /* 0x0000106ac4007985 */ /* 0x0005e2000c101504 */
[--C-:B-1----:R-:W-:Y:S01]  /*24600*/  FADD.FTZ R153, R132, R107.reuse ;  /* 0x0000006b84997221 */ /* 0x102fe20000010000 */
[----:B------:R-:W-:Y:S01]  /*24610*/  PRMT R107, R110, 0x7632, R107 ;  /* 0x000076326e6b7816 */ /* 0x000fe2000000006b */
[----:B------:R-:W1:Y:S01]  /*24620*/  MUFU.EX2 R116, R227 ;  /* 0x000000e300747308 */ /* 0x000e620000000800 */
[----:B------:R1:W3:Y:S04]  /*24630*/  LDL.S16 R221, [R1+0x148] ;  /* 0x0001480001dd7983 */ /* 0x0002e80000100600 */
[----:B------:R-:W-:Y:S01]  /*24640*/  ST.E.U16 [R196.64+0x12], R111 ;  /* 0x0000126fc4007985 */ /* 0x000fe2000c101504 */
[C---:B-1----:R-:W-:Y:S01]  /*24650*/  F2FP.BF16.PACK_AB R173, R116.reuse, R127 ;  /* 0x0000007f74ad723e */ /* 0x042fe200000010ff */
[----:B--2---:R-:W-:Y:S04]  /*24660*/  FADD.FTZ R106, R127, R137 ;  /* 0x000000897f6a7221 */ /* 0x004fe80000010000 */
[----:B------:R-:W-:Y:S01]  /*24670*/  FADD.FTZ R106, R116, R106 ;  /* 0x0000006a746a7221 */ /* 0x000fe20000010000 */
[----:B------:R-:W-:Y:S01]  /*24680*/  PRMT R116, R110, 0x5410, R107 ;  /* 0x000054106e747816 */ /* 0x000fe2000000006b */
[----:B----4-:R-:W-:Y:S02]  /*24690*/  @!P4 HFMA2.BF16_V2 R224, -RZ.H0_H0, RZ.H0_H0, -R110.H0_H0 ;  /* 0x200000ffffe0c231 */ /* 0x010fe4000034096e */
[----:B------:R-:W-:Y:S03]  /*246a0*/  @!P3 HFMA2.BF16_V2 R223, -RZ.H0_H0, RZ.H0_H0, -R107.H0_H0 ;  /* 0x200000ffffdfb231 */ /* 0x000fe6000034096b */
[----:B------:R-:W-:Y:S01]  /*246b0*/  PRMT R183, R224, 0x7610, R183 ;  /* 0x00007610e0b77816 */ /* 0x000fe200000000b7 */
[----:B------:R-:W-:Y:S01]  /*246c0*/  @!P4 STL.S16 [R1+0x164], R224 ;  /* 0x000164e00100c387 */ /* 0x000fe20000100600 */
[----:B------:R-:W-:Y:S02]  /*246d0*/  LOP3.LUT R124, R135, R206, R178, 0x96, !PT ;  /* 0x000000ce877c7212 */ /* 0x000fe400078e96b2 */
[----:B------:R-:W-:Y:S01]  /*246e0*/  PRMT R132, R223, 0x7610, R132 ;  /* 0x00007610df847816 */ /* 0x000fe20000000084 */
[----:B------:R1:W-:Y:S01]  /*246f0*/  @!P3 STL.S16 [R1+0x160], R223 ;  /* 0x000160df0100b387 */ /* 0x0003e20000100600 */
[----:B------:R-:W-:Y:S02]  /*24700*/  @!P4 PRMT R110, R183, 0x5410, RZ ;  /* 0x00005410b76ec816 */ /* 0x000fe400000000ff */
[----:B------:R-:W-:Y:S01]  /*24710*/  LOP3.LUT R3, R124, 0xff, RZ, 0xc0, !PT ;  /* 0x000000ff7c037812 */ /* 0x000fe200078ec0ff */
[----:B------:R2:W-:Y:S01]  /*24720*/  STL [R1+0x44], R106 ;  /* 0x0000446a01007387 */ /* 0x0005e20000100800 */
[----:B------:R-:W-:Y:S02]  /*24730*/  @!P3 PRMT R107, R132, 0x5410, RZ ;  /* 0x00005410846bb816 */ /* 0x000fe400000000ff */
[----:B------:R-:W-:Y:S01]  /*24740*/  ISETP.GE.U32.AND P5, PT, R194, R3, PT ;  /* 0x00000003c200720c */ /* 0x000fe20003fa6070 */
[----:B------:R4:W4:Y:S01]  /*24750*/  LDL.S16 R183, [R1+0x140] ;  /* 0x0001400001b77983 */ /* 0x0009220000100600 */
[----:B------:R-:W-:Y:S03]  /*24760*/  LOP3.LUT R3, R124, 0xffff, RZ, 0xc0, !PT ;  /* 0x0000ffff7c037812 */ /* 0x000fe600078ec0ff */
[----:B------:R3:W-:Y:S01]  /*24770*/  ST.E.U16 [R112.64+0x12], R107 ;  /* 0x0000126b70007985 */ /* 0x0007e2000c101504 */
[----:B------:R-:W-:Y:S03]  /*24780*/  SHF.R.U32.HI R3, RZ, 0x8, R3 ;  /* 0x00000008ff037819 */ /* 0x000fe60000011603 */
[----:B------:R-:W-:Y:S01]  /*24790*/  ST.E.U16 [R112.64+0x10], R110 ;  /* 0x0000106e70007985 */ /* 0x000fe2000c101504 */
[----:B------:R-:W-:Y:S04]  /*247a0*/  LOP3.LUT R3, R3, 0xffff, RZ, 0xc0, !PT ;  /* 0x0000ffff03037812 */ /* 0x000fe800078ec0ff */
[C---:B------:R-:W-:Y:S02]  /*247b0*/  ISETP.GE.U32.AND P4, PT, R194.reuse, R3, PT ;  /* 0x00000003c200720c */ /* 0x040fe40003f86070 */
[C---:B------:R-:W-:Y:S01]  /*247c0*/  PRMT R3, R105.reuse, 0x7632, R3 ;  /* 0x0000763269037816 */ /* 0x040fe20000000003 */
[----:B-1----:R1:W4:Y:S03]  /*247d0*/  LDL.S16 R223, [R1+0x144] ;  /* 0x0001440001df7983 */ /* 0x0023260000100600 */
[----:B------:R-:W-:Y:S02]  /*247e0*/  PRMT R111, R105, 0x5410, R3 ;  /* 0x00005410696f7816 */ /* 0x000fe40000000003 */
[--C-:B--2---:R-:W-:Y:S02]  /*247f0*/  SHF.R.U32.HI R106, RZ, 0x18, R124.reuse ;  /* 0x00000018ff6a7819 */ /* 0x104fe4000001167c */
[----:B------:R-:W-:Y:S02]  /*24800*/  SHF.R.U32.HI R124, RZ, 0x10, R124 ;  /* 0x00000010ff7c7819 */ /* 0x000fe4000001167c */
[----:B------:R-:W-:Y:S02]  /*24810*/  ISETP.GE.U32.AND P3, PT, R194, R106, PT ;  /* 0x0000006ac200720c */ /* 0x000fe40003f66070 */
[----:B------:R-:W-:Y:S02]  /*24820*/  LOP3.LUT R124, R124, 0xff, RZ, 0xc0, !PT ;  /* 0x000000ff7c7c7812 */ /* 0x000fe400078ec0ff */
[C---:B------:R-:W-:Y:S02]  /*24830*/  PRMT R106, R185.reuse, 0x7632, R106 ;  /* 0x00007632b96a7816 */ /* 0x040fe4000000006a */
[----:B---3--:R-:W-:Y:S01]  /*24840*/  PRMT R107, R185, 0x7610, R107 ;  /* 0x00007610b96b7816 */ /* 0x008fe2000000006b */
[----:B------:R-:W-:Y:S05]  /*24850*/  @!P2 HFMA2.BF16_V2 R133, -RZ.H0_H0, RZ.H0_H0, -R105.H0_H0 ;  /* 0x200000ffff85a231 */ /* 0x000fea0000340969 */
[----:B------:R-:W-:Y:S01]  /*24860*/  PRMT R127, R133, 0x7610, R127 ;  /* 0x00007610857f7816 */ /* 0x000fe2000000007f */
[----:B------:R2:W-:Y:S03]  /*24870*/  @!P2 STL.S16 [R1+0x14c], R133 ;  /* 0x00014c850100a387 */ /* 0x0005e60000100600 */
[----:B------:R-:W-:Y:S01]  /*24880*/  @!P2 PRMT R105, R127, 0x5410, RZ ;  /* 0x000054107f69a816 */ /* 0x000fe200000000ff */
[----:B------:R1:W3:Y:S01]  /*24890*/  LDL.S16 R137, [R1+0x13c] ;  /* 0x00013c0001897983 */ /* 0x0002e20000100600 */
[----:B------:R-:W-:Y:S03]  /*248a0*/  ISETP.GE.U32.AND P2, PT, R194, R124, PT ;  /* 0x0000007cc200720c */ /* 0x000fe60003f46070 */
[----:B------:R1:W-:Y:S01]  /*248b0*/  ST.E.U16 [R120.64+0xe], R105 ;  /* 0x00000e6978007985 */ /* 0x0003e2000c101504 */
[----:B--2---:R-:W-:Y:S01]  /*248c0*/  IMAD.WIDE.U32 R132, R144, -0x2daee0ad, RZ ;  /* 0xd2511f5390847825 */ /* 0x004fe200078e00ff */
[----:B------:R-:W-:Y:S04]  /*248d0*/  @!P6 HFMA2.BF16_V2 R221, -RZ.H0_H0, RZ.H0_H0, -R3.H0_H0 ;  /* 0x200000ffffdde231 */ /* 0x000fe80000340903 */
[----:B------:R-:W-:Y:S02]  /*248e0*/  LOP3.LUT R127, R133, R206, R170, 0x96, !PT ;  /* 0x000000ce857f7212 */ /* 0x000fe400078e96aa */
[----:B------:R-:W-:Y:S01]  /*248f0*/  PRMT R124, R221, 0x7610, R124 ;  /* 0x00007610dd7c7816 */ /* 0x000fe2000000007c */
[----:B------:R2:W-:Y:S01]  /*24900*/  @!P6 STL.S16 [R1+0x148], R221 ;  /* 0x000148dd0100e387 */ /* 0x0005e20000100600 */
[----:B------:R-:W-:Y:S02]  /*24910*/  LOP3.LUT R110, R127, 0xff, RZ, 0xc0, !PT ;  /* 0x000000ff7f6e7812 */ /* 0x000fe400078ec0ff */
[----:B------:R-:W-:Y:S01]  /*24920*/  @!P6 PRMT R3, R124, 0x5410, RZ ;  /* 0x000054107c03e816 */ /* 0x000fe200000000ff */
[----:B------:R3:W3:Y:S01]  /*24930*/  LDL.S16 R144, [R1+0x134] ;  /* 0x0001340001907983 */ /* 0x0006e20000100600 */
[----:B------:R-:W-:Y:S02]  /*24940*/  PRMT R124, R107, 0x5410, R106 ;  /* 0x000054106b7c7816 */ /* 0x000fe4000000006a */
[----:B-1----:R-:W-:Y:S01]  /*24950*/  PRMT R105, R201, 0x7610, R105 ;  /* 0x00007610c9697816 */ /* 0x002fe20000000069 */
[----:B------:R1:W-:Y:S01]  /*24960*/  ST.E.U16 [R120.64+0x10], R3 ;  /* 0x0000100378007985 */ /* 0x0003e2000c101504 */
[----:B------:R-:W-:Y:S02]  /*24970*/  ISETP.GE.U32.AND P6, PT, R194, R110, PT ;  /* 0x0000006ec200720c */ /* 0x000fe40003fc6070 */
[----:B------:R-:W-:Y:S04]  /*24980*/  LOP3.LUT R110, R127, 0xffff, RZ, 0xc0, !PT ;  /* 0x0000ffff7f6e7812 */ /* 0x000fe800078ec0ff */
[----:B------:R-:W-:Y:S04]  /*24990*/  SHF.R.U32.HI R110, RZ, 0x8, R110 ;  /* 0x00000008ff6e7819 */ /* 0x000fe8000001166e */
[----:B------:R-:W-:Y:S01]  /*249a0*/  LOP3.LUT R110, R110, 0xffff, RZ, 0xc0, !PT ;  /* 0x0000ffff6e6e7812 */ /* 0x000fe200078ec0ff */
[----:B--2---:R2:W2:Y:S01]  /*249b0*/  LDL.S16 R221, [R1+0x138] ;  /* 0x0001380001dd7983 */ /* 0x0044a20000100600 */
[--C-:B-1----:R-:W-:Y:S02]  /*249c0*/  SHF.R.U32.HI R3, RZ, 0x18, R127.reuse ;  /* 0x00000018ff037819 */ /* 0x102fe4000001167f */
        /* <DEDUP_REMOVED lines=8> */
[----:B------:R-:W-:Y:S03]  /*24a50*/  @!P1 STL.S16 [R1+0x144], R223 ;  /* 0x000144df01009387 */ /* 0x000fe60000100600 */
[----:B------:R-:W-:Y:S01]  /*24a60*/  @!P1 PRMT R107, R182, 0x5410, RZ ;  /* 0x00005410b66b9816 */ /* 0x000fe200000000ff */
[----:B------:R4:W-:Y:S01]  /*24a70*/  @!P0 STL.S16 [R1+0x140], R183 ;  /* 0x000140b701008387 */ /* 0x0009e20000100600 */
[C---:B------:R-:W-:Y:S02]  /*24a80*/  ISETP.GE.U32.AND P0, PT, R194.reuse, R3, PT ;  /* 0x00000003c200720c */ /* 0x040fe40003f06070 */
[----:B------:R-:W-:Y:S01]  /*24a90*/  PRMT R3, R201, 0x7632, R3 ;  /* 0x00007632c9037816 */ /* 0x000fe20000000003 */
[----:B------:R3:W-:Y:S01]  /*24aa0*/  ST.E.U16 [R114.64+0x10], R107 ;  /* 0x0000106b72007985 */ /* 0x0007e2000c101504 */
[----:B------:R-:W-:Y:S02]  /*24ab0*/  ISETP.GE.U32.AND P1, PT, R194, R110, PT ;  /* 0x0000006ec200720c */ /* 0x000fe40003f26070 */
[----:B-1----:R-:W-:Y:S01]  /*24ac0*/  PRMT R106, R148, 0x7610, R106 ;  /* 0x00007610946a7816 */ /* 0x002fe2000000006a */
[----:B---3--:R-:W-:Y:S05]  /*24ad0*/  @!P5 HFMA2.BF16_V2 R137, -RZ.H0_H0, RZ.H0_H0, -R105.H0_H0 ;  /* 0x200000ffff89d231 */ /* 0x008fea0000340969 */
[----:B------:R-:W-:Y:S01]  /*24ae0*/  PRMT R110, R137, 0x7610, R110 ;  /* 0x00007610896e7816 */ /* 0x000fe2000000006e */
[----:B----4-:R1:W3:Y:S04]  /*24af0*/  LDL.S16 R183, [R1+0x12c] ;  /* 0x00012c0001b77983 */ /* 0x0102e80000100600 */
[----:B------:R4:W-:Y:S01]  /*24b00*/  @!P5 STL.S16 [R1+0x13c], R137 ;  /* 0x00013c890100d387 */ /* 0x0009e20000100600 */
[----:B------:R-:W-:Y:S03]  /*24b10*/  LOP3.LUT R107, R134, 0xff, RZ, 0xc0, !PT ;  /* 0x000000ff866b7812 */ /* 0x000fe600078ec0ff */
[----:B------:R1:W3:Y:S04]  /*24b20*/  LDL.S16 R182, [R1+0x128] ;  /* 0x0001280001b67983 */ /* 0x0002e80000100600 */
[----:B------:R1:W3:Y:S01]  /*24b30*/  LDL.S16 R143, [R1+0x124] ;  /* 0x00012400018f7983 */ /* 0x0002e20000100600 */
[----:B------:R-:W-:Y:S01]  /*24b40*/  @!P2 HFMA2.BF16_V2 R144, -RZ.H0_H0, RZ.H0_H0, -R106.H0_H0 ;  /* 0x200000ffff90a231 */ /* 0x000fe2000034096a */
[----:B----4-:R-:W-:Y:S02]  /*24b50*/  PRMT R137, R105, 0x5410, R3 ;  /* 0x0000541069897816 */ /* 0x010fe40000000003 */
[----:B------:R-:W-:Y:S02]  /*24b60*/  @!P5 PRMT R105, R110, 0x5410, RZ ;  /* 0x000054106e69d816 */ /* 0x000fe400000000ff */
[----:B------:R-:W-:Y:S02]  /*24b70*/  ISETP.GE.U32.AND P5, PT, R194, R107, PT ;  /* 0x0000006bc200720c */ /* 0x000fe40003fa6070 */
[----:B------:R-:W-:Y:S01]  /*24b80*/  SHF.R.U32.HI R107, RZ, 0x10, R134 ;  /* 0x00000010ff6b7819 */ /* 0x000fe20000011686 */
[----:B------:R4:W-:Y:S01]  /*24b90*/  ST.E.U16 [R196.64+0x20], R105 ;  /* 0x00002069c4007985 */ /* 0x0009e2000c101504 */
[----:B------:R-:W-:Y:S02]  /*24ba0*/  PRMT R204, R144, 0x7610, R204 ;  /* 0x0000761090cc7816 */ /* 0x000fe400000000cc */
[----:B------:R-:W-:Y:S02]  /*24bb0*/  LOP3.LUT R110, R107, 0xff, RZ, 0xc0, !PT ;  /* 0x000000ff6b6e7812 */ /* 0x000fe400078ec0ff */
[----:B------:R-:W-:Y:S01]  /*24bc0*/  PRMT R107, R148, 0x7632, R107 ;  /* 0x00007632946b7816 */ /* 0x000fe2000000006b */
[----:B--2---:R-:W-:Y:S05]  /*24bd0*/  @!P4 HFMA2.BF16_V2 R221, -RZ.H0_H0, RZ.H0_H0, -R3.H0_H0 ;  /* 0x200000ffffddc231 */ /* 0x004fea0000340903 */
[----:B------:R-:W-:Y:S01]  /*24be0*/  PRMT R136, R221, 0x7610, R136 ;  /* 0x00007610dd887816 */ /* 0x000fe20000000088 */
[----:B------:R-:W-:Y:S03]  /*24bf0*/  @!P4 STL.S16 [R1+0x138], R221 ;  /* 0x000138dd0100c387 */ /* 0x000fe60000100600 */
[----:B------:R-:W-:Y:S01]  /*24c00*/  @!P4 PRMT R3, R136, 0x5410, RZ ;  /* 0x000054108803c816 */ /* 0x000fe200000000ff */
[----:B------:R2:W-:Y:S01]  /*24c10*/  @!P2 STL.S16 [R1+0x134], R144 ;  /* 0x000134900100a387 */ /* 0x0005e20000100600 */
[----:B------:R-:W-:Y:S02]  /*24c20*/  PRMT R136, R106, 0x5410, R107 ;  /* 0x000054106a887816 */ /* 0x000fe4000000006b */
[----:B------:R-:W-:Y:S01]  /*24c30*/  @!P2 PRMT R106, R204, 0x5410, RZ ;  /* 0x00005410cc6aa816 */ /* 0x000fe200000000ff */
[----:B------:R1:W-:Y:S01]  /*24c40*/  ST.E.U16 [R196.64+0x22], R3 ;  /* 0x00002203c4007985 */ /* 0x0003e2000c101504 */
[----:B----4-:R-:W-:Y:S02]  /*24c50*/  LOP3.LUT R105, R134, 0xffff, RZ, 0xc0, !PT ;  /* 0x0000ffff86697812 */ /* 0x010fe400078ec0ff */
[C---:B------:R-:W-:Y:S01]  /*24c60*/  ISETP.GE.U32.AND P2, PT, R194.reuse, R127, PT ;  /* 0x0000007fc200720c */ /* 0x040fe20003f46070 */
[----:B------:R4:W-:Y:S01]  /*24c70*/  ST.E.U16 [R112.64+0x20], R106 ;  /* 0x0000206a70007985 */ /* 0x0009e2000c101504 */
[----:B------:R-:W-:Y:S02]  /*24c80*/  SHF.R.U32.HI R105, RZ, 0x8, R105 ;  /* 0x00000008ff697819 */ /* 0x000fe40000011669 */
[----:B------:R-:W-:Y:S02]  /*24c90*/  ISETP.GE.U32.AND P4, PT, R194, R110, PT ;  /* 0x0000006ec200720c */ /* 0x000fe40003f86070 */
[----:B------:R-:W-:Y:S02]  /*24ca0*/  SHF.R.U32.HI R110, RZ, 0x18, R134 ;  /* 0x00000018ff6e7819 */ /* 0x000fe40000011686 */
[----:B------:R-:W-:Y:S01]  /*24cb0*/  LOP3.LUT R105, R105, 0xffff, RZ, 0xc0, !PT ;  /* 0x0000ffff69697812 */ /* 0x000fe200078ec0ff */
[----:B--2---:R2:W2:Y:S01]  /*24cc0*/  LDL.S16 R144, [R1+0x120] ;  /* 0x0001200001907983 */ /* 0x0044a20000100600 */
[----:B-1----:R-:W-:Y:S02]  /*24cd0*/  PRMT R3, R104, 0x7632, R3 ;  /* 0x0000763268037816 */ /* 0x002fe40000000003 */
[----:B----4-:R-:W-:Y:S01]  /*24ce0*/  PRMT R106, R202, 0x7610, R106 ;  /* 0x00007610ca6a7816 */ /* 0x010fe2000000006a */
[----:B---3--:R-:W-:Y:S05]  /*24cf0*/  @!P3 HFMA2.BF16_V2 R183, -RZ.H0_H0, RZ.H0_H0, -R107.H0_H0 ;  /* 0x200000ffffb7b231 */ /* 0x008fea000034096b */
[----:B------:R-:W-:Y:S01]  /*24d00*/  PRMT R145, R183, 0x7610, R145 ;  /* 0x00007610b7917816 */ /* 0x000fe20000000091 */
[----:B------:R-:W-:Y:S01]  /*24d10*/  @!P3 STL.S16 [R1+0x12c], R183 ;  /* 0x00012cb70100b387 */ /* 0x000fe20000100600 */
[----:B------:R-:W-:Y:S02]  /*24d20*/  @!P6 HFMA2.BF16_V2 R182, -RZ.H0_H0, RZ.H0_H0, -R104.H0_H0 ;  /* 0x200000ffffb6e231 */ /* 0x000fe40000340968 */
[----:B------:R-:W-:Y:S01]  /*24d30*/  @!P3 PRMT R107, R145, 0x5410, RZ ;  /* 0x00005410916bb816 */ /* 0x000fe200000000ff */
[----:B------:R1:W3:Y:S01]  /*24d40*/  LDL.S16 R148, [R1+0x118] ;  /* 0x0001180001947983 */ /* 0x0002e20000100600 */
[----:B------:R-:W-:Y:S01]  /*24d50*/  ISETP.GE.U32.AND P3, PT, R194, R110, PT ;  /* 0x0000006ec200720c */ /* 0x000fe20003f66070 */
[----:B------:R-:W-:Y:S01]  /*24d60*/  @!P1 HFMA2.BF16_V2 R143, -RZ.H0_H0, RZ.H0_H0, -R3.H0_H0 ;  /* 0x200000ffff8f9231 */ /* 0x000fe20000340903 */
[----:B------:R-:W-:Y:S01]  /*24d70*/  PRMT R181, R182, 0x7610, R181 ;  /* 0x00007610b6b57816 */ /* 0x000fe200000000b5 */
[----:B------:R1:W4:Y:S01]  /*24d80*/  LDL.S16 R145, [R1+0x11c] ;  /* 0x00011c0001917983 */ /* 0x0003220000100600 */
[----:B------:R-:W-:Y:S02]  /*24d90*/  LOP3.LUT R110, R132, 0xff, RZ, 0xc0, !PT ;  /* 0x000000ff846e7812 */ /* 0x000fe400078ec0ff */
[----:B------:R-:W-:Y:S01]  /*24da0*/  PRMT R177, R143, 0x7610, R177 ;  /* 0x000076108fb17816 */ /* 0x000fe200000000b1 */
[----:B------:R-:W-:Y:S04]  /*24db0*/  @!P6 STL.S16 [R1+0x128], R182 ;  /* 0x000128b60100e387 */ /* 0x000fe80000100600 */
[----:B------:R1:W-:Y:S04]  /*24dc0*/  @!P1 STL.S16 [R1+0x124], R143 ;  /* 0x0001248f01009387 */ /* 0x0003e80000100600 */
[----:B------:R1:W-:Y:S02]  /*24dd0*/  ST.E.U16 [R112.64+0x22], R107 ;  /* 0x0000226b70007985 */ /* 0x0003e4000c101504 */
[----:B-1----:R-:W-:Y:S02]  /*24de0*/  PRMT R143, R104, 0x5410, R3 ;  /* 0x00005410688f7816 */ /* 0x002fe40000000003 */
[----:B------:R-:W-:Y:S02]  /*24df0*/  @!P6 PRMT R104, R181, 0x5410, RZ ;  /* 0x00005410b568e816 */ /* 0x000fe400000000ff */
[----:B------:R-:W-:Y:S02]  /*24e00*/  ISETP.GE.U32.AND P6, PT, R194, R105, PT ;  /* 0x00000069c200720c */ /* 0x000fe40003fc6070 */
[----:B------:R-:W-:Y:S01]  /*24e10*/  LOP3.LUT R105, R132, 0xffff, RZ, 0xc0, !PT ;  /* 0x0000ffff84697812 */ /* 0x000fe200078ec0ff */
[----:B------:R1:W-:Y:S01]  /*24e20*/  ST.E.U16 [R120.64+0x1e], R104 ;  /* 0x00001e6878007985 */ /* 0x0003e2000c101504 */
[----:B------:R-:W-:Y:S01]  /*24e30*/  @!P1 PRMT R3, R177, 0x5410, RZ ;  /* 0x00005410b1039816 */ /* 0x000fe200000000ff */
[----:B------:R-:W-:Y:S01]  /*24e40*/  IMAD.MOV.U32 R177, RZ, RZ, R161 ;  /* 0x000000ffffb17224 */ /* 0x000fe200078e00a1 */
[----:B------:R-:W-:Y:S02]  /*24e50*/  ISETP.GE.U32.AND P1, PT, R194, R110, PT ;  /* 0x0000006ec200720c */ /* 0x000fe40003f26070 */
[--C-:B------:R-:W-:Y:S01]  /*24e60*/  SHF.R.U32.HI R110, RZ, 0x8, R105.reuse ;  /* 0x00000008ff6e7819 */ /* 0x100fe20000011669 */
[----:B------:R2:W-:Y:S01]  /*24e70*/  ST.E.U16 [R120.64+0x20], R3 ;  /* 0x0000200378007985 */ /* 0x0005e2000c101504 */
[----:B------:R-:W-:Y:S02]  /*24e80*/  PRMT R105, R202, 0x7632, R105 ;  /* 0x00007632ca697816 */ /* 0x000fe40000000069 */
[C---:B------:R-:W-:Y:S02]  /*24e90*/  PRMT R107, R147.reuse, 0x7610, R107 ;  /* 0x00007610936b7816 */ /* 0x040fe4000000006b */
[----:B------:R-:W-:Y:S02]  /*24ea0*/  LOP3.LUT R110, R110, 0xffff, RZ, 0xc0, !PT ;  /* 0x0000ffff6e6e7812 */ /* 0x000fe400078ec0ff */
[----:B-1----:R-:W-:Y:S01]  /*24eb0*/  SHF.R.U32.HI R104, RZ, 0x10, R132 ;  /* 0x00000010ff687819 */ /* 0x002fe20000011684 */
[----:B--2---:R-:W-:Y:S01]  /*24ec0*/  @!P2 HFMA2.BF16_V2 R144, -RZ.H0_H0, RZ.H0_H0, -R106.H0_H0 ;  /* 0x200000ffff90a231 */ /* 0x004fe2000034096a */
[----:B------:R-:W-:Y:S04]  /*24ed0*/  MUFU.EX2 R3, R168 ;  /* 0x000000a800037308 */ /* 0x000fe80000000800 */
[----:B------:R-:W-:Y:S01]  /*24ee0*/  PRMT R152, R144, 0x7610, R152 ;  /* 0x0000761090987816 */ /* 0x000fe20000000098 */
[----:B------:R1:W-:Y:S02]  /*24ef0*/  @!P2 STL.S16 [R1+0x120], R144 ;  /* 0x000120900100a387 */ /* 0x0003e40000100600 */
[----:B-1----:R-:W-:Y:S02]  /*24f00*/  PRMT R144, R106, 0x5410, R105 ;  /* 0x000054106a907816 */ /* 0x002fe40000000069 */
[----:B------:R-:W-:Y:S02]  /*24f10*/  @!P2 PRMT R106, R152, 0x5410, RZ ;  /* 0x00005410986aa816 */ /* 0x000fe400000000ff */
[----:B------:R-:W-:Y:S02]  /*24f20*/  ISETP.GE.U32.AND P2, PT, R194, R110, PT ;  /* 0x0000006ec200720c */ /* 0x000fe40003f46070 */
[----:B------:R-:W-:Y:S01]  /*24f30*/  LOP3.LUT R110, R104, 0xff, RZ, 0xc0, !PT ;  /* 0x000000ff686e7812 */ /* 0x000fe200078ec0ff */
[----:B------:R-:W-:Y:S01]  /*24f40*/  ST.E.U16 [R114.64+0x20], R106 ;  /* 0x0000206a72007985 */ /* 0x000fe2000c101504 */
[----:B------:R-:W-:Y:S01]  /*24f50*/  PRMT R104, R147, 0x7632, R104 ;  /* 0x0000763293687816 */ /* 0x000fe20000000068 */
[----:B------:R-:W-:Y:S01]  /*24f60*/  IMAD.WIDE.U32 R146, R146, -0x2daee0ad, RZ ;  /* 0xd2511f5392927825 */ /* 0x000fe200078e00ff */
[----:B------:R-:W-:Y:S02]  /*24f70*/  LOP3.LUT R152, R131, R149, R140, 0x96, !PT ;  /* 0x0000009583987212 */ /* 0x000fe400078e968c */
[----:B------:R-:W1:Y:S02]  /*24f80*/  MUFU.EX2 R131, R176 ;  /* 0x000000b000837308 */ /* 0x000e640000000800 */
[----:B------:R-:W-:Y:S05]  /*24f90*/  LOP3.LUT R150, R147, R191, R150, 0x96, !PT ;  /* 0x000000bf93967212 */ /* 0x000fea00078e9696 */
[----:B------:R-:W-:Y:S01]  /*24fa0*/  IMAD.WIDE.U32 R150, R150, -0x326172a9, RZ ;  /* 0xcd9e8d5796967825 */ /* 0x000fe200078e00ff */
[----:B-1----:R-:W-:Y:S01]  /*24fb0*/  F2FP.BF16.PACK_AB R171, R3, R131 ;  /* 0x0000008303ab723e */ /* 0x002fe200000010ff */
[----:B---3--:R-:W-:Y:S02]  /*24fc0*/  @!P0 HFMA2.BF16_V2 R148, -RZ.H0_H0, RZ.H0_H0, -R105.H0_H0 ;  /* 0x200000ffff948231 */ /* 0x008fe40000340969 */
[----:B----4-:R-:W-:Y:S03]  /*24fd0*/  @!P5 HFMA2.BF16_V2 R145, -RZ.H0_H0, RZ.H0_H0, -R107.H0_H0 ;  /* 0x200000ffff91d231 */ /* 0x010fe6000034096b */
        /* <DEDUP_REMOVED lines=9> */
[----:B------:R-:W-:Y:S01]  /*25070*/  MUFU.EX2 R127, R192 ;  /* 0x000000c0007f7308 */ /* 0x000fe20000000800 */
[----:B------:R-:W-:Y:S01]  /*25080*/  SHF.R.U32.HI R110, RZ, 0x18, R132 ;  /* 0x00000018ff6e7819 */ /* 0x000fe20000011684 */
[----:B------:R-:W-:Y:S03]  /*25090*/  ST.E.U16 [R114.64+0x22], R105 ;  /* 0x0000226972007985 */ /* 0x000fe6000c101504 */
[----:B------:R-:W-:Y:S01]  /*250a0*/  ISETP.GE.U32.AND P5, PT, R194, R110, PT ;  /* 0x0000006ec200720c */ /* 0x000fe20003fa6070 */
[----:B------:R3:W-:Y:S04]  /*250b0*/  ST.E.U16 [R196.64+0x30], R107 ;  /* 0x0000306bc4007985 */ /* 0x0007e8000c101504 */
[----:B------:R3:W-:Y:S01]  /*250c0*/  MUFU.EX2 R110, R160 ;  /* 0x000000a0006e7308 */ /* 0x0007e20000000800 */
[----:B-1----:R-:W-:Y:S05]  /*250d0*/  LOP3.LUT R148, R139, R149, R140, 0x96, !PT ;  /* 0x000000958b947212 */ /* 0x002fea00078e968c */
[----:B------:R-:W-:Y:S04]  /*250e0*/  IMAD.WIDE.U32 R148, R148, -0x2daee0ad, RZ ;  /* 0xd2511f5394947825 */ /* 0x000fe800078e00ff */
[----:B--2---:R1:W2:Y:S01]  /*250f0*/  MUFU.EX2 R145, R193 ;  /* 0x000000c100917308 */ /* 0x0042a20000000800 */
[----:B------:R-:W-:Y:S02]  /*25100*/  LOP3.LUT R139, R149, R189, R146, 0x96, !PT ;  /* 0x000000bd958b7212 */ /* 0x000fe400078e9692 */
[----:B------:R-:W-:Y:S03]  /*25110*/  LOP3.LUT R146, R151, R225, R138, 0x96, !PT ;  /* 0x000000e197927212 */ /* 0x000fe600078e968a */
[----:B------:R-:W-:Y:S04]  /*25120*/  IMAD.WIDE.U32 R138, R139, -0x326172a9, RZ ;  /* 0xcd9e8d578b8a7825 */ /* 0x000fe800078e00ff */
[----:B------:R-:W2:Y:S01]  /*25130*/  MUFU.EX2 R140, R177 ;  /* 0x000000b1008c7308 */ /* 0x000ea20000000800 */
[----:B------:R-:W-:Y:S01]  /*25140*/  IMAD.WIDE.U32 R146, R146, -0x2daee0ad, RZ ;  /* 0xd2511f5392927825 */ /* 0x000fe200078e00ff */
[----:B------:R-:W-:Y:S02]  /*25150*/  LOP3.LUT R150, R139, R175, R150, 0x96, !PT ;  /* 0x000000af8b967212 */ /* 0x000fe400078e9696 */
[----:B---3--:R-:W-:Y:S02]  /*25160*/  PRMT R107, R186, 0x7610, R107 ;  /* 0x00007610ba6b7816 */ /* 0x008fe4000000006b */
[----:B------:R-:W-:Y:S01]  /*25170*/  LOP3.LUT R148, R147, R180, R148, 0x96, !PT ;  /* 0x000000b493947212 */ /* 0x000fe200078e9694 */
[----:B------:R-:W-:Y:S05]  /*25180*/  IMAD.WIDE.U32 R182, R150, -0x2daee0ad, RZ ;  /* 0xd2511f5396b67825 */ /* 0x000fea00078e00ff */
[----:B------:R-:W-:Y:S01]  /*25190*/  LOP3.LUT R160, R183, R174, R146, 0x96, !PT ;  /* 0x000000aeb7a07212 */ /* 0x000fe200078e9692 */
[----:B-1----:R1:W5:Y:S01]  /*251a0*/  LDL.LU R193, [R1+0x20c] ;  /* 0x00020c0001c17983 */ /* 0x0023620000300800 */
[----:B--2---:R-:W-:Y:S03]  /*251b0*/  F2FP.BF16.PACK_AB R172, R127, R145 ;  /* 0x000000917fac723e */ /* 0x004fe600000010ff */
[----:B------:R1:W5:Y:S04]  /*251c0*/  LDL.LU R192, [R1+0x208] ;  /* 0x0002080001c07983 */ /* 0x0003680000300800 */
[----:B------:R1:W2:Y:S01]  /*251d0*/  LDL.S16 R204, [R1+0x110] ;  /* 0x0001100001cc7983 */ /* 0x0002a20000100600 */
[----:B------:R-:W-:Y:S01]  /*251e0*/  F2FP.BF16.PACK_AB R164, R110, R140 ;  /* 0x0000008c6ea4723e */ /* 0x000fe200000010ff */
[----:B------:R-:W-:Y:S02]  /*251f0*/  IMAD.WIDE.U32 R176, R148, -0x326172a9, RZ ;  /* 0xcd9e8d5794b07825 */ /* 0x000fe400078e00ff */
[----:B------:R1:W3:Y:S02]  /*25200*/  LDL.S16 R181, [R1+0x10c] ;  /* 0x00010c0001b57983 */ /* 0x0002e40000100600 */
[----:B------:R-:W-:Y:S01]  /*25210*/  FADD.FTZ R139, R140, R154 ;  /* 0x0000009a8c8b7221 */ /* 0x000fe20000010000 */
[----:B------:R-:W-:Y:S01]  /*25220*/  LOP3.LUT R168, R177, R162, R138, 0x96, !PT ;  /* 0x000000a2b1a87212 */ /* 0x000fe200078e968a */
[----:B------:R-:W-:Y:S02]  /*25230*/  FADD.FTZ R138, R145, R155 ;  /* 0x0000009b918a7221 */ /* 0x000fe40000010000 */
[----:B------:R-:W-:Y:S01]  /*25240*/  FADD.FTZ R147, R110, R139 ;  /* 0x0000008b6e937221 */ /* 0x000fe20000010000 */
[----:B------:R-:W-:Y:S01]  /*25250*/  PRMT R110, R159, 0x7632, R110 ;  /* 0x000076329f6e7816 */ /* 0x000fe2000000006e */
[----:B------:R-:W-:Y:S01]  /*25260*/  FADD.FTZ R138, R127, R138 ;  /* 0x0000008a7f8a7221 */ /* 0x000fe20000010000 */
[----:B----4-:R-:W-:Y:S05]  /*25270*/  @!P6 HFMA2.BF16_V2 R161, -RZ.H0_H0, RZ.H0_H0, -R104.H0_H0 ;  /* 0x200000ffffa1e231 */ /* 0x010fea0000340968 */
[----:B------:R-:W-:Y:S01]  /*25280*/  PRMT R146, R161, 0x7610, R146 ;  /* 0x00007610a1927816 */ /* 0x000fe20000000092 */
[----:B------:R4:W-:Y:S03]  /*25290*/  @!P6 STL.S16 [R1+0x114], R161 ;  /* 0x000114a10100e387 */ /* 0x0009e60000100600 */
[----:B------:R-:W-:Y:S01]  /*252a0*/  @!P6 PRMT R104, R146, 0x5410, RZ ;  /* 0x000054109268e816 */ /* 0x000fe200000000ff */
[----:B------:R1:W-:Y:S04]  /*252b0*/  STL [R1+0x180], R138 ;  /* 0x0001808a01007387 */ /* 0x0003e80000100800 */
[----:B------:R1:W-:Y:S04]  /*252c0*/  STL [R1+0x184], R147 ;  /* 0x0001849301007387 */ /* 0x0003e80000100800 */
[----:B------:R2:W-:Y:S01]  /*252d0*/  ST.E.U16 [R196.64+0x32], R104 ;  /* 0x00003268c4007985 */ /* 0x0005e2000c101504 */
[----:B----4-:R-:W-:Y:S04]  /*252e0*/  IMAD.WIDE.U32 R160, R160, -0x326172a9, RZ ;  /* 0xcd9e8d57a0a07825 */ /* 0x010fe800078e00ff */
[----:B-1----:R-:W-:Y:S01]  /*252f0*/  FADD.FTZ R138, R131, R153 ;  /* 0x00000099838a7221 */ /* 0x002fe20000010000 */
[----:B------:R-:W-:Y:S03]  /*25300*/  LOP3.LUT R127, R161, R219, R176, 0x96, !PT ;  /* 0x000000dba17f7212 */ /* 0x000fe600078e96b0 */
[----:B------:R-:W-:Y:S01]  /*25310*/  FADD.FTZ R140, R3, R138 ;  /* 0x0000008a038c7221 */ /* 0x000fe20000010000 */
[----:B------:R-:W-:Y:S01]  /*25320*/  PRMT R3, R159, 0x7610, R3 ;  /* 0x000076109f037816 */ /* 0x000fe20000000003 */
[----:B------:R-:W-:Y:S01]  /*25330*/  IMAD.WIDE.U32 R146, R157, -0x2daee0ad, RZ ;  /* 0xd2511f539d927825 */ /* 0x000fe200078e00ff */
[C---:B------:R-:W-:Y:S02]  /*25340*/  LOP3.LUT R131, R127.reuse, 0xff, RZ, 0xc0, !PT ;  /* 0x000000ff7f837812 */ /* 0x040fe400078ec0ff */
[----:B------:R-:W-:Y:S01]  /*25350*/  SHF.R.U32.HI R106, RZ, 0x18, R127 ;  /* 0x00000018ff6a7819 */ /* 0x000fe2000001167f */
[----:B------:R1:W-:Y:S01]  /*25360*/  STL [R1+0x40], R140 ;  /* 0x0000408c01007387 */ /* 0x0003e20000100800 */
[----:B------:R-:W-:Y:S02]  /*25370*/  ISETP.GE.U32.AND P6, PT, R194, R131, PT ;  /* 0x00000083c200720c */ /* 0x000fe40003fc6070 */
[----:B------:R-:W-:Y:S01]  /*25380*/  LOP3.LUT R131, R127, 0xffff, RZ, 0xc0, !PT ;  /* 0x0000ffff7f837812 */ /* 0x000fe200078ec0ff */
[----:B------:R4:W4:Y:S01]  /*25390*/  LDL.S16 R155, [R1+0x108] ;  /* 0x00010800019b7983 */ /* 0x0009220000100600 */
[----:B------:R-:W-:Y:S02]  /*253a0*/  LOP3.LUT R148, R147, R191, R142, 0x96, !PT ;  /* 0x000000bf93947212 */ /* 0x000fe400078e968e */
[----:B------:R-:W-:Y:S02]  /*253b0*/  SHF.R.U32.HI R131, RZ, 0x8, R131 ;  /* 0x00000008ff837819 */ /* 0x000fe40000011683 */
[----:B--2---:R-:W-:Y:S01]  /*253c0*/  PRMT R104, R199, 0x7610, R104 ;  /* 0x00007610c7687816 */ /* 0x004fe20000000068 */
[----:B------:R-:W-:Y:S01]  /*253d0*/  IMAD.WIDE.U32 R148, R148, -0x326172a9, RZ ;  /* 0xcd9e8d5794947825 */ /* 0x000fe200078e00ff */
[----:B------:R-:W-:Y:S01]  /*253e0*/  LOP3.LUT R131, R131, 0xffff, RZ, 0xc0, !PT ;  /* 0x0000ffff83837812 */ /* 0x000fe200078ec0ff */
[----:B------:R-:W-:Y:S01]  /*253f0*/  @!P4 HFMA2.BF16_V2 R204, -RZ.H0_H0, RZ.H0_H0, -R3.H0_H0 ;  /* 0x200000ffffccc231 */ /* 0x000fe20000340903 */
[----:B------:R-:W-:Y:S01]  /*25400*/  SHF.R.U32.HI R105, RZ, 0x10, R127 ;  /* 0x00000010ff697819 */ /* 0x000fe2000001167f */
[----:B---3--:R-:W-:Y:S03]  /*25410*/  @!P3 HFMA2.BF16_V2 R181, -RZ.H0_H0, RZ.H0_H0, -R110.H0_H0 ;  /* 0x200000ffffb5b231 */ /* 0x008fe6000034096e */
[----:B------:R-:W-:Y:S01]  /*25420*/  PRMT R139, R204, 0x7610, R139 ;  /* 0x00007610cc8b7816 */ /* 0x000fe2000000008b */
[----:B------:R2:W-:Y:S01]  /*25430*/  @!P4 STL.S16 [R1+0x110], R204 ;  /* 0x000110cc0100c387 */ /* 0x0005e20000100600 */
[----:B------:R-:W-:Y:S02]  /*25440*/  LOP3.LUT R105, R105, 0xff, RZ, 0xc0, !PT ;  /* 0x000000ff69697812 */ /* 0x000fe400078ec0ff */
[----:B------:R-:W-:Y:S01]  /*25450*/  PRMT R138, R181, 0x7610, R138 ;  /* 0x00007610b58a7816 */ /* 0x000fe2000000008a */
[----:B------:R3:W-:Y:S01]  /*25460*/  @!P3 STL.S16 [R1+0x10c], R181 ;  /* 0x00010cb50100b387 */ /* 0x0007e20000100600 */
[----:B-1----:R-:W-:Y:S03]  /*25470*/  PRMT R140, R3, 0x5410, R110 ;  /* 0x00005410038c7816 */ /* 0x002fe6000000006e */
[----:B------:R1:W4:Y:S01]  /*25480*/  LDL.S16 R221, [R1+0x104] ;  /* 0x0001040001dd7983 */ /* 0x0003220000100600 */
[----:B------:R-:W-:Y:S02]  /*25490*/  @!P4 PRMT R3, R139, 0x5410, RZ ;  /* 0x000054108b03c816 */ /* 0x000fe400000000ff */
[----:B------:R-:W-:Y:S01]  /*254a0*/  @!P3 PRMT R110, R138, 0x5410, RZ ;  /* 0x000054108a6eb816 */ /* 0x000fe200000000ff */
[----:B------:R-:W-:Y:S01]  /*254b0*/  IMAD.WIDE.U32 R138, R152, -0x2daee0ad, RZ ;  /* 0xd2511f53988a7825 */ /* 0x000fe200078e00ff */
[----:B------:R1:W5:Y:S01]  /*254c0*/  LDL.LU R191, [R1+0x204] ;  /* 0x0002040001bf7983 */ /* 0x0003620000300800 */
[C---:B------:R-:W-:Y:S02]  /*254d0*/  ISETP.GE.U32.AND P4, PT, R194.reuse, R131, PT ;  /* 0x00000083c200720c */ /* 0x040fe40003f86070 */
[----:B------:R-:W-:Y:S01]  /*254e0*/  ISETP.GE.U32.AND P3, PT, R194, R106, PT ;  /* 0x0000006ac200720c */ /* 0x000fe20003f66070 */
[----:B------:R1:W-:Y:S01]  /*254f0*/  ST.E.U16 [R112.64+0x30], R3 ;  /* 0x0000300370007985 */ /* 0x0003e2000c101504 */
[----:B------:R-:W-:Y:S02]  /*25500*/  LOP3.LUT R131, R139, R189, R146, 0x96, !PT ;  /* 0x000000bd8b837212 */ /* 0x000fe400078e9692 */
[----:B------:R-:W-:Y:S01]  /*25510*/  LOP3.LUT R146, R149, R225, R130, 0x96, !PT ;  /* 0x000000e195927212 */ /* 0x000fe200078e9682 */
[----:B------:R1:W5:Y:S01]  /*25520*/  LDL.LU R189, [R1+0x200] ;  /* 0x0002000001bd7983 */ /* 0x0003620000300800 */
[C---:B------:R-:W-:Y:S01]  /*25530*/  PRMT R106, R2.reuse, 0x7632, R106 ;  /* 0x00007632026a7816 */ /* 0x040fe2000000006a */
[----:B------:R-:W-:Y:S02]  /*25540*/  IMAD.WIDE.U32 R130, R131, -0x326172a9, RZ ;  /* 0xcd9e8d5783827825 */ /* 0x000fe400078e00ff */
[----:B------:R4:W4:Y:S01]  /*25550*/  LDL.S16 R223, [R1+0x100] ;  /* 0x0001000001df7983 */ /* 0x0009220000100600 */
[----:B------:R-:W-:Y:S01]  /*25560*/  PRMT R142, R2, 0x5410, R106 ;  /* 0x00005410028e7816 */ /* 0x000fe2000000006a */
[----:B------:R-:W-:Y:S01]  /*25570*/  IMAD.WIDE.U32 R146, R146, -0x2daee0ad, RZ ;  /* 0xd2511f5392927825 */ /* 0x000fe200078e00ff */
[----:B------:R-:W-:Y:S01]  /*25580*/  LOP3.LUT R148, R131, R175, R148, 0x96, !PT ;  /* 0x000000af83947212 */ /* 0x000fe200078e9694 */
[----:B--2---:R2:W2:Y:S03]  /*25590*/  LDL.S16 R204, [R1+0xfc] ;  /* 0x0000fc0001cc7983 */ /* 0x0044a60000100600 */
[----:B------:R-:W-:Y:S01]  /*255a0*/  LOP3.LUT R138, R147, R180, R138, 0x96, !PT ;  /* 0x000000b4938a7212 */ /* 0x000fe200078e968a */
[----:B---3--:R-:W-:Y:S01]  /*255b0*/  IMAD.WIDE.U32 R180, R148, -0x2daee0ad, RZ ;  /* 0xd2511f5394b47825 */ /* 0x008fe200078e00ff */
[----:B------:R3:W-:Y:S04]  /*255c0*/  ST.E.U16 [R112.64+0x32], R110 ;  /* 0x0000326e70007985 */ /* 0x0007e8000c101504 */
[----:B------:R-:W-:Y:S01]  /*255d0*/  LOP3.LUT R154, R181, R174, R146, 0x96, !PT ;  /* 0x000000aeb59a7212 */ /* 0x000fe200078e9692 */
[----:B------:R-:W-:Y:S01]  /*255e0*/  IMAD.WIDE.U32 R174, R138, -0x326172a9, RZ ;  /* 0xcd9e8d578aae7825 */ /* 0x000fe200078e00ff */
[----:B-1----:R-:W-:Y:S04]  /*255f0*/  PRMT R3, R199, 0x7632, R3 ;  /* 0x00007632c7037816 */ /* 0x002fe80000000003 */
[----:B------:R-:W-:Y:S02]  /*25600*/  LOP3.LUT R162, R175, R162, R130, 0x96, !PT ;  /* 0x000000a2afa27212 */ /* 0x000fe400078e9682 */
[----:B---3--:R-:W-:Y:S01]  /*25610*/  PRMT R110, R104, 0x5410, R3 ;  /* 0x00005410686e7816 */ /* 0x008fe20000000003 */
[----:B----4-:R-:W-:Y:S05]  /*25620*/  @!P1 HFMA2.BF16_V2 R155, -RZ.H0_H0, RZ.H0_H0, -R2.H0_H0 ;  /* 0x200000ffff9b9231 */ /* 0x010fea0000340902 */
[----:B------:R-:W-:Y:S01]  /*25630*/  PRMT R148, R155, 0x7610, R148 ;  /* 0x000076109b947816 */ /* 0x000fe20000000094 */
[----:B------:R1:W-:Y:S03]  /*25640*/  @!P1 STL.S16 [R1+0x108], R155 ;  /* 0x0001089b01009387 */ /* 0x0003e60000100600 */
[----:B------:R-:W-:Y:S02]  /*25650*/  @!P1 PRMT R2, R148, 0x5410, RZ ;  /* 0x0000541094029816 */ /* 0x000fe400000000ff */
[----:B------:R3:W4:Y:S01]  /*25660*/  LDL.S16 R148, [R1+0xe8] ;  /* 0x0000e80001947983 */ /* 0x0007220000100600 */
[----:B------:R-:W-:Y:S03]  /*25670*/  ISETP.GE.U32.AND P1, PT, R194, R105, PT ;  /* 0x00000069c200720c */ /* 0x000fe60003f26070 */
[----:B------:R3:W-:Y:S01]  /*25680*/  ST.E.U16 [R120.64+0x2e], R2 ;  /* 0x00002e0278007985 */ /* 0x0007e2000c101504 */
[----:B------:R-:W-:Y:S05]  /*25690*/  @!P2 HFMA2.BF16_V2 R221, -RZ.H0_H0, RZ.H0_H0, -R106.H0_H0 ;  /* 0x200000ffffdda231 */ /* 0x000fea000034096a */
[----:B------:R2:W-:Y:S01]  /*256a0*/  @!P2 STL.S16 [R1+0x104], R221 ;  /* 0x000104dd0100a387 */ /* 0x0005e20000100600 */
[----:B------:R-:W-:Y:S01]  /*256b0*/  PRMT R151, R221, 0x7610, R151 ;  /* 0x00007610dd977816 */ /* 0x000fe20000000097 */
[----:B-1----:R-:W-:Y:S03]  /*256c0*/  IMAD.WIDE.U32 R154, R154, -0x326172a9, RZ ;  /* 0xcd9e8d579a9a7825 */ /* 0x002fe600078e00ff */
[----:B------:R-:W-:Y:S02]  /*256d0*/  @!P2 PRMT R106, R151, 0x5410, RZ ;  /* 0x00005410976aa816 */ /* 0x000fe400000000ff */
[----:B------:R1:W4:Y:S01]  /*256e0*/  LDL.S16 R151, [R1+0xe0] ;  /* 0x0000e00001977983 */ /* 0x0003220000100600 */
[----:B------:R-:W-:Y:S03]  /*256f0*/  LOP3.LUT R127, R155, R219, R174, 0x96, !PT ;  /* 0x000000db9b7f7212 */ /* 0x000fe600078e96ae */
[----:B------:R1:W-:Y:S01]  /*25700*/  ST.E.U16 [R120.64+0x30], R106 ;  /* 0x0000306a78007985 */ /* 0x0003e2000c101504 */
[----:B------:R-:W-:Y:S01]  /*25710*/  @!P0 HFMA2.BF16_V2 R223, -RZ.H0_H0, RZ.H0_H0, -R104.H0_H0 ;  /* 0x200000ffffdf8231 */ /* 0x000fe20000340968 */
[----:B------:R-:W-:Y:S02]  /*25720*/  LOP3.LUT R105, R127, 0xff, RZ, 0xc0, !PT ;  /* 0x000000ff7f697812 */ /* 0x000fe400078ec0ff */
[----:B---3--:R-:W-:Y:S01]  /*25730*/  PRMT R2, R169, 0x7610, R2 ;  /* 0x00007610a9027816 */ /* 0x008fe20000000002 */
[----:B--2---:R-:W-:Y:S01]  /*25740*/  @!P5 HFMA2.BF16_V2 R204, -RZ.H0_H0, RZ.H0_H0, -R3.H0_H0 ;  /* 0x200000ffffccd231 */ /* 0x004fe20000340903 */
[----:B------:R-:W-:Y:S02]  /*25750*/  PRMT R202, R223, 0x7610, R202 ;  /* 0x00007610dfca7816 */ /* 0x000fe400000000ca */
[----:B------:R-:W-:Y:S02]  /*25760*/  ISETP.GE.U32.AND P2, PT, R194, R105, PT ;  /* 0x00000069c200720c */ /* 0x000fe40003f46070 */
[----:B------:R-:W-:Y:S02]  /*25770*/  @!P0 PRMT R104, R202, 0x5410, RZ ;  /* 0x00005410ca688816 */ /* 0x000fe400000000ff */
[----:B------:R-:W-:Y:S01]  /*25780*/  PRMT R152, R204, 0x7610, R152 ;  /* 0x00007610cc987816 */ /* 0x000fe20000000098 */
[----:B------:R2:W3:Y:S01]  /*25790*/  LDL.S16 R221, [R1+0xe4] ;  /* 0x0000e40001dd7983 */ /* 0x0004e20000100600 */
[----:B------:R-:W-:Y:S02]  /*257a0*/  LOP3.LUT R105, R127, 0xffff, RZ, 0xc0, !PT ;  /* 0x0000ffff7f697812 */ /* 0x000fe400078ec0ff */
[----:B------:R-:W-:Y:S01]  /*257b0*/  @!P5 PRMT R3, R152, 0x5410, RZ ;  /* 0x000054109803d816 */ /* 0x000fe200000000ff */
[----:B------:R-:W-:Y:S01]  /*257c0*/  @!P0 STL.S16 [R1+0x100], R223 ;  /* 0x000100df01008387 */ /* 0x000fe20000100600 */
[----:B------:R-:W-:Y:S03]  /*257d0*/  SHF.R.U32.HI R105, RZ, 0x8, R105 ;  /* 0x00000008ff697819 */ /* 0x000fe60000011669 */
[----:B------:R2:W-:Y:S01]  /*257e0*/  @!P5 STL.S16 [R1+0xfc], R204 ;  /* 0x0000fccc0100d387 */ /* 0x0005e20000100600 */
[----:B------:R-:W-:Y:S03]  /*257f0*/  LOP3.LUT R105, R105, 0xffff, RZ, 0xc0, !PT ;  /* 0x0000ffff69697812 */ /* 0x000fe600078ec0ff */
[----:B------:R3:W3:Y:S01]  /*25800*/  LDL.S16 R202, [R1+0xd8] ;  /* 0x0000d80001ca7983 */ /* 0x0006e20000100600 */
[----:B------:R-:W-:Y:S02]  /*25810*/  ISETP.GE.U32.AND P0, PT, R194, R105, PT ;  /* 0x00000069c200720c */ /* 0x000fe40003f06070 */
[----:B------:R-:W-:Y:S01]  /*25820*/  SHF.R.U32.HI R105, RZ, 0x18, R127 ;  /* 0x00000018ff697819 */ /* 0x000fe2000001167f */
[----:B------:R3:W3:Y:S01]  /*25830*/  LDL.S16 R152, [R1+0xd0] ;  /* 0x0000d00001987983 */ /* 0x0006e20000100600 */
[----:B-1----:R-:W-:Y:S02]  /*25840*/  PRMT R106, R186, 0x7632, R106 ;  /* 0x00007632ba6a7816 */ /* 0x002fe4000000006a */
[----:B------:R-:W-:Y:S01]  /*25850*/  ISETP.GE.U32.AND P5, PT, R194, R105, PT ;  /* 0x00000069c200720c */ /* 0x000fe20003fa6070 */
[----:B------:R1:W-:Y:S01]  /*25860*/  ST.E.U16 [R114.64+0x30], R104 ;  /* 0x0000306872007985 */ /* 0x0003e2000c101504 */
[----:B------:R-:W-:Y:S02]  /*25870*/  PRMT R105, R169, 0x7632, R105 ;  /* 0x00007632a9697816 */ /* 0x000fe40000000069 */
[----:B------:R-:W-:Y:S01]  /*25880*/  SHF.R.U32.HI R127, RZ, 0x10, R127 ;  /* 0x00000010ff7f7819 */ /* 0x000fe2000001167f */
[----:B------:R1:W-:Y:S03]  /*25890*/  ST.E.U16 [R114.64+0x32], R3 ;  /* 0x0000320372007985 */ /* 0x0003e6000c101504 */
[----:B------:R-:W-:Y:S01]  /*258a0*/  LOP3.LUT R127, R127, 0xff, RZ, 0xc0, !PT ;  /* 0x000000ff7f7f7812 */ /* 0x000fe200078ec0ff */
[----:B--2---:R2:W2:Y:S01]  /*258b0*/  LDL.S16 R204, [R1+0xd4] ;  /* 0x0000d40001cc7983 */ /* 0x0044a20000100600 */
[----:B-1----:R-:W-:Y:S02]  /*258c0*/  LOP3.LUT R104, R160, 0xff, RZ, 0xc0, !PT ;  /* 0x000000ffa0687812 */ /* 0x002fe400078ec0ff */
[----:B------:R-:W-:Y:S01]  /*258d0*/  PRMT R3, R184, 0x7610, R3 ;  /* 0x00007610b8037816 */ /* 0x000fe20000000003 */
[----:B----4-:R-:W-:Y:S05]  /*258e0*/  @!P6 HFMA2.BF16_V2 R148, -RZ.H0_H0, RZ.H0_H0, -R2.H0_H0 ;  /* 0x200000ffff94e231 */ /* 0x010fea0000340902 */
[----:B------:R1:W-:Y:S01]  /*258f0*/  @!P6 STL.S16 [R1+0xe8], R148 ;  /* 0x0000e8940100e387 */ /* 0x0003e20000100600 */
[----:B------:R-:W-:Y:S01]  /*25900*/  PRMT R222, R148, 0x7610, R222 ;  /* 0x0000761094de7816 */ /* 0x000fe200000000de */
[----:B------:R-:W-:Y:S05]  /*25910*/  @!P1 HFMA2.BF16_V2 R151, -RZ.H0_H0, RZ.H0_H0, -R107.H0_H0 ;  /* 0x200000ffff979231 */ /* 0x000fea000034096b */
[----:B------:R-:W-:Y:S02]  /*25920*/  PRMT R220, R151, 0x7610, R220 ;  /* 0x0000761097dc7816 */ /* 0x000fe400000000dc */
[----:B-1----:R-:W-:Y:S02]  /*25930*/  PRMT R148, R2, 0x5410, R105 ;  /* 0x0000541002947816 */ /* 0x002fe40000000069 */
[----:B------:R-:W-:Y:S02]  /*25940*/  @!P6 PRMT R2, R222, 0x5410, RZ ;  /* 0x00005410de02e816 */ /* 0x000fe400000000ff */
[----:B------:R-:W-:Y:S02]  /*25950*/  ISETP.GE.U32.AND P6, PT, R194, R104, PT ;  /* 0x00000068c200720c */ /* 0x000fe40003fc6070 */
[----:B------:R-:W-:Y:S01]  /*25960*/  SHF.R.U32.HI R104, RZ, 0x10, R160 ;  /* 0x00000010ff687819 */ /* 0x000fe200000116a0 */
[----:B------:R1:W-:Y:S03]  /*25970*/  ST.E.U16 [R196.64+0x40], R2 ;  /* 0x00004002c4007985 */ /* 0x0003e6000c101504 */
[----:B------:R-:W-:Y:S01]  /*25980*/  LOP3.LUT R104, R104, 0xff, RZ, 0xc0, !PT ;  /* 0x000000ff68687812 */ /* 0x000fe200078ec0ff */
[----:B---3--:R-:W-:Y:S05]  /*25990*/  @!P4 HFMA2.BF16_V2 R221, -RZ.H0_H0, RZ.H0_H0, -R105.H0_H0 ;  /* 0x200000ffffddc231 */ /* 0x008fea0000340969 */
[----:B------:R-:W-:Y:S01]  /*259a0*/  @!P4 STL.S16 [R1+0xe4], R221 ;  /* 0x0000e4dd0100c387 */ /* 0x000fe20000100600 */
[----:B------:R-:W-:Y:S03]  /*259b0*/  PRMT R147, R221, 0x7610, R147 ;  /* 0x00007610dd937816 */ /* 0x000fe60000000093 */
[----:B------:R3:W-:Y:S01]  /*259c0*/  @!P1 STL.S16 [R1+0xe0], R151 ;  /* 0x0000e09701009387 */ /* 0x0007e20000100600 */
[----:B------:R-:W-:Y:S01]  /*259d0*/  @!P4 PRMT R105, R147, 0x5410, RZ ;  /* 0x000054109369c816 */ /* 0x000fe200000000ff */
[----:B------:R-:W-:Y:S01]  /*259e0*/  @!P3 HFMA2.BF16_V2 R202, -RZ.H0_H0, RZ.H0_H0, -R106.H0_H0 ;  /* 0x200000ffffcab231 */ /* 0x000fe2000034096a */
[----:B------:R-:W-:Y:S03]  /*259f0*/  PRMT R147, R107, 0x5410, R106 ;  /* 0x000054106b937816 */ /* 0x000fe6000000006a */
[----:B------:R4:W-:Y:S01]  /*25a00*/  ST.E.U16 [R196.64+0x42], R105 ;  /* 0x00004269c4007985 */ /* 0x0009e2000c101504 */
[----:B------:R-:W-:Y:S02]  /*25a10*/  @!P1 PRMT R107, R220, 0x5410, RZ ;  /* 0x00005410dc6b9816 */ /* 0x000fe400000000ff */
[----:B------:R-:W-:Y:S02]  /*25a20*/  PRMT R159, R202, 0x7610, R159 ;  /* 0x00007610ca9f7816 */ /* 0x000fe4000000009f */
[----:B------:R-:W-:Y:S01]  /*25a30*/  ISETP.GE.U32.AND P1, PT, R194, R127, PT ;  /* 0x0000007fc200720c */ /* 0x000fe20003f26070 */
[----:B------:R4:W-:Y:S01]  /*25a40*/  ST.E.U16 [R112.64+0x40], R107 ;  /* 0x0000406b70007985 */ /* 0x0009e2000c101504 */
[----:B------:R-:W-:Y:S02]  /*25a50*/  @!P3 PRMT R106, R159, 0x5410, RZ ;  /* 0x000054109f6ab816 */ /* 0x000fe400000000ff */
[----:B-1----:R-:W-:Y:S02]  /*25a60*/  PRMT R2, R184, 0x7632, R2 ;  /* 0x00007632b8027816 */ /* 0x002fe40000000002 */
[----:B------:R-:W-:Y:S01]  /*25a70*/  ISETP.GE.U32.AND P4, PT, R194, R104, PT ;  /* 0x00000068c200720c */ /* 0x000fe20003f86070 */
[----:B------:R1:W-:Y:S01]  /*25a80*/  ST.E.U16 [R112.64+0x42], R106 ;  /* 0x0000426a70007985 */ /* 0x0003e2000c101504 */
[----:B------:R-:W-:Y:S01]  /*25a90*/  LOP3.LUT R104, R160, 0xffff, RZ, 0xc0, !PT ;  /* 0x0000ffffa0687812 */ /* 0x000fe200078ec0ff */
[----:B------:R-:W-:Y:S01]  /*25aa0*/  @!P0 HFMA2.BF16_V2 R152, -RZ.H0_H0, RZ.H0_H0, -R2.H0_H0 ;  /* 0x200000ffff988231 */ /* 0x000fe20000340902 */
[----:B------:R-:W-:Y:S02]  /*25ab0*/  SHF.R.U32.HI R127, RZ, 0x18, R160 ;  /* 0x00000018ff7f7819 */ /* 0x000fe400000116a0 */
[----:B------:R-:W-:Y:S01]  /*25ac0*/  SHF.R.U32.HI R104, RZ, 0x8, R104 ;  /* 0x00000008ff687819 */ /* 0x000fe20000011668 */
[----:B--2---:R-:W-:Y:S01]  /*25ad0*/  @!P2 HFMA2.BF16_V2 R204, -RZ.H0_H0, RZ.H0_H0, -R3.H0_H0 ;  /* 0x200000ffffcca231 */ /* 0x004fe20000340903 */
[----:B---3--:R2:W3:Y:S01]  /*25ae0*/  LDL.S16 R151, [R1+0xc8] ;  /* 0x0000c80001977983 */ /* 0x0084e20000100600 */
[----:B------:R-:W-:Y:S02]  /*25af0*/  PRMT R201, R152, 0x7610, R201 ;  /* 0x0000761098c97816 */ /* 0x000fe400000000c9 */
[----:B------:R-:W-:Y:S01]  /*25b00*/  LOP3.LUT R104, R104, 0xffff, RZ, 0xc0, !PT ;  /* 0x0000ffff68687812 */ /* 0x000fe200078ec0ff */
[----:B------:R2:W-:Y:S01]  /*25b10*/  @!P3 STL.S16 [R1+0xd8], R202 ;  /* 0x0000d8ca0100b387 */ /* 0x0005e20000100600 */
[----:B------:R-:W-:Y:S02]  /*25b20*/  PRMT R169, R204, 0x7610, R169 ;  /* 0x00007610cca97816 */ /* 0x000fe400000000a9 */
[----:B------:R-:W-:Y:S01]  /*25b30*/  ISETP.GE.U32.AND P3, PT, R194, R127, PT ;  /* 0x0000007fc200720c */ /* 0x000fe20003f66070 */
[----:B------:R3:W3:Y:S01]  /*25b40*/  LDL.S16 R159, [R1+0xc0] ;  /* 0x0000c000019f7983 */ /* 0x0006e20000100600 */
[----:B----4-:R-:W-:Y:S02]  /*25b50*/  PRMT R105, R203, 0x7610, R105 ;  /* 0x00007610cb697816 */ /* 0x010fe40000000069 */
[----:B------:R-:W-:Y:S02]  /*25b60*/  LOP3.LUT R127, R154, 0xff, RZ, 0xc0, !PT ;  /* 0x000000ff9a7f7812 */ /* 0x000fe400078ec0ff */
[----:B------:R-:W-:Y:S02]  /*25b70*/  SHF.R.U32.HI R107, RZ, 0x10, R154 ;  /* 0x00000010ff6b7819 */ /* 0x000fe4000001169a */
[----:B-1----:R-:W-:Y:S01]  /*25b80*/  PRMT R106, R163, 0x7610, R106 ;  /* 0x00007610a36a7816 */ /* 0x002fe2000000006a */
[----:B--2---:R1:W2:Y:S04]  /*25b90*/  LDL.S16 R202, [R1+0xb8] ;  /* 0x0000b80001ca7983 */ /* 0x0042a80000100600 */
[----:B------:R-:W-:Y:S04]  /*25ba0*/  @!P2 STL.S16 [R1+0xd4], R204 ;  /* 0x0000d4cc0100a387 */ /* 0x000fe80000100600 */
[----:B------:R4:W-:Y:S02]  /*25bb0*/  @!P0 STL.S16 [R1+0xd0], R152 ;  /* 0x0000d09801008387 */ /* 0x0009e40000100600 */
[----:B----4-:R-:W-:Y:S02]  /*25bc0*/  PRMT R152, R3, 0x5410, R2 ;  /* 0x0000541003987816 */ /* 0x010fe40000000002 */
        /* <DEDUP_REMOVED lines=13> */
[----:B---3--:R-:W-:Y:S05]  /*25ca0*/  @!P1 HFMA2.BF16_V2 R151, -RZ.H0_H0, RZ.H0_H0, -R105.H0_H0 ;  /* 0x200000ffff979231 */ /* 0x008fea0000340969 */
[----:B------:R1:W-:Y:S01]  /*25cb0*/  @!P1 STL.S16 [R1+0xc8], R151 ;  /* 0x0000c89701009387 */ /* 0x0003e20000100600 */
[----:B------:R-:W-:Y:S01]  /*25cc0*/  PRMT R145, R151, 0x7610, R145 ;  /* 0x0000761097917816 */ /* 0x000fe20000000091 */
[----:B------:R-:W-:Y:S02]  /*25cd0*/  @!P6 HFMA2.BF16_V2 R159, -RZ.H0_H0, RZ.H0_H0, -R106.H0_H0 ;  /* 0x200000ffff9fe231 */ /* 0x000fe4000034096a */
[----:B------:R3:W3:Y:S03]  /*25ce0*/  LDL.S16 R201, [R1+0xb0] ;  /* 0x0000b00001c97983 */ /* 0x0006e60000100600 */
[----:B------:R-:W-:Y:S01]  /*25cf0*/  PRMT R186, R159, 0x7610, R186 ;  /* 0x000076109fba7816 */ /* 0x000fe200000000ba */
[----:B--2---:R-:W-:Y:S01]  /*25d00*/  @!P5 HFMA2.BF16_V2 R202, -RZ.H0_H0, RZ.H0_H0, -R104.H0_H0 ;  /* 0x200000ffffcad231 */ /* 0x004fe20000340968 */
[----:B-1----:R-:W-:Y:S02]  /*25d10*/  PRMT R151, R105, 0x5410, R104 ;  /* 0x0000541069977816 */ /* 0x002fe40000000068 */
[----:B------:R-:W-:Y:S02]  /*25d20*/  @!P1 PRMT R105, R145, 0x5410, RZ ;  /* 0x0000541091699816 */ /* 0x000fe400000000ff */
[----:B------:R1:W2:Y:S01]  /*25d30*/  LDL.S16 R145, [R1+0xac] ;  /* 0x0000ac0001917983 */ /* 0x0002a20000100600 */
        /* <DEDUP_REMOVED lines=17> */
[----:B----4-:R-:W-:Y:S03]  /*25e50*/  @!P2 HFMA2.BF16_V2 R169, -RZ.H0_H0, RZ.H0_H0, -R107.H0_H0 ;  /* 0x200000ffffa9a231 */ /* 0x010fe6000034096b */
[----:B-1----:R1:W4:Y:S02]  /*25e60*/  LDL.S16 R159, [R1+0xa8] ;  /* 0x0000a800019f7983 */ /* 0x0023240000100600 */
[----:B------:R-:W-:Y:S02]  /*25e70*/  PRMT R150, R169, 0x7610, R150 ;  /* 0x00007610a9967816 */ /* 0x000fe40000000096 */
[----:B------:R1:W-:Y:S02]  /*25e80*/  @!P2 STL.S16 [R1+0xb4], R169 ;  /* 0x0000b4a90100a387 */ /* 0x0003e40000100600 */
[----:B------:R-:W-:Y:S02]  /*25e90*/  @!P2 PRMT R107, R150, 0x5410, RZ ;  /* 0x00005410966ba816 */ /* 0x000fe400000000ff */
[----:B------:R2:W4:Y:S04]  /*25ea0*/  LDL.S16 R150, [R1+0x9c] ;  /* 0x00009c0001967983 */ /* 0x0005280000100600 */
        /* <DEDUP_REMOVED lines=12> */
[----:B--2---:R-:W-:Y:S05]  /*25f70*/  @!P3 HFMA2.BF16_V2 R145, -RZ.H0_H0, RZ.H0_H0, -R2.H0_H0 ;  /* 0x200000ffff91b231 */ /* 0x004fea0000340902 */
[----:B------:R1:W-:Y:S01]  /*25f80*/  @!P3 STL.S16 [R1+0xac], R145 ;  /* 0x0000ac910100b387 */ /* 0x0003e20000100600 */
[----:B------:R-:W-:Y:S02]  /*25f90*/  PRMT R149, R145, 0x7610, R149 ;  /* 0x0000761091957816 */ /* 0x000fe40000000095 */
[----:B-1----:R-:W-:Y:S02]  /*25fa0*/  PRMT R145, R3, 0x5410, R2 ;  /* 0x0000541003917816 */ /* 0x002fe40000000002 */
[----:B------:R-:W-:Y:S01]  /*25fb0*/  @!P4 PRMT R3, R105, 0x5410, RZ ;  /* 0x000054106903c816 */ /* 0x000fe200000000ff */
[----:B----4-:R-:W-:Y:S01]  /*25fc0*/  @!P0 HFMA2.BF16_V2 R159, -RZ.H0_H0, RZ.H0_H0, -R0.H0_H0 ;  /* 0x200000ffff9f8231 */ /* 0x010fe20000340900 */
        /* <DEDUP_REMOVED lines=28> */
[C---:B------:R-:W-:Y:S02]  /*26190*/  PRMT R0, R205.reuse, 0x7610, R0 ;  /* 0x00007610cd007816 */ /* 0x040fe40000000000 */
        /* <DEDUP_REMOVED lines=12> */
[C---:B------:R-:W-:Y:S02]  /*26260*/  ISETP.GE.U32.AND P5, PT, R194.reuse, R3, PT ;  /* 0x00000003c200720c */ /* 0x040fe40003fa6070 */
        /* <DEDUP_REMOVED lines=288> */
[----:B------:R-:W-:Y:S02]  /*27470*/  SHF.R.U32.HI R111, RZ, 0x10, R160 ;  /* 0x00000010ff6f7819 */ /* 0x000fe400000116a0 */
[C---:B------:R-:W-:Y:S01]  /*27480*/  LOP3.LUT R110, R0.reuse, 0xffff, RZ, 0xc0, !PT ;  /* 0x0000ffff006e7812 */ /* 0x040fe200078ec0ff */
[C---:B------:R-:W-:Y:S02]  /*27490*/  HMMA.16816.F32.BF16 R8, R104.reuse, R124, R8 ;  /* 0x0000007c6808723c */ /* 0x040fe40000041808 */
[----:B------:R-:W-:Y:S02]  /*274a0*/  LOP3.LUT R111, R111, 0xff, RZ, 0xc0, !PT ;  /* 0x000000ff6f6f7812 */ /* 0x000fe400078ec0ff */
[----:B------:R-:W-:Y:S03]  /*274b0*/  SHF.R.U32.HI R110, RZ, 0x8, R110 ;  /* 0x00000008ff6e7819 */ /* 0x000fe6000001166e */
[----:B------:R-:W-:Y:S01]  /*274c0*/  LOP3.LUT R124, R0, 0xff, RZ, 0xc0, !PT ;  /* 0x000000ff007c7812 */ /* 0x000fe200078ec0ff */
[-C--:B------:R-:W-:Y:S01]  /*274d0*/  HMMA.16816.F32.BF16 R12, R104, R126.reuse, R12 ;  /* 0x0000007e680c723c */ /* 0x080fe2000004180c */
[----:B------:R-:W-:Y:S07]  /*274e0*/  SHF.R.U32.HI R125, RZ, 0x10, R0 ;  /* 0x00000010ff7d7819 */ /* 0x000fee0000011600 */
        /* <DEDUP_REMOVED lines=47> */
[----:B------:R-:W3:Y:S02]  /*277e0*/  LDSM.16.MT88.4 R124, [R190+0x9800] ;  /* 0x00980000be7c783b */ /* 0x000ee40000004200 */
[--C-:B------:R-:W-:Y:S01]  /*277f0*/  HSET2.LE.AND R107, R160, R173.reuse, PT ;  /* 0x000000ada06b7233 */ /* 0x100fe20003803000 */
[----:B------:R-:W-:Y:S01]  /*27800*/  PRMT R121, R129, 0x5410, R121 ;  /* 0x0000541081797816 */ /* 0x000fe20000000079 */
[--C-:B------:R-:W-:Y:S01]  /*27810*/  HSET2.LE.AND R105, R110, R173.reuse, PT ;  /* 0x000000ad6e697233 */ /* 0x100fe20003803000 */
[----:B------:R-:W-:Y:S01]  /*27820*/  PRMT R120, R120, 0x5410, R154 ;  /* 0x0000541078787816 */ /* 0x000fe2000000009a */
[--C-:B------:R-:W-:Y:S01]  /*27830*/  HSET2.LE.AND R106, R140, R173.reuse, PT ;  /* 0x000000ad8c6a7233 */ /* 0x100fe20003803000 */
[----:B------:R-:W-:Y:S01]  /*27840*/  PRMT R0, R0, 0x5410, R2 ;  /* 0x0000541000007816 */ /* 0x000fe20000000002 */
[----:B------:R-:W4:Y:S02]  /*27850*/  LDSM.16.MT88.4 R128, [R188+0xa800] ;  /* 0x00a80000bc80783b */ /* 0x000f240000004200 */
        /* <DEDUP_REMOVED lines=9> */
[----:B------:R-:W-:Y:S02]  /*278f0*/  LOP3.LUT R2, R169, R206, R182, 0x96, !PT ;  /* 0x000000cea9027212 */ /* 0x000fe400078e96b6 */
[----:B------:R-:W-:Y:S02]  /*27900*/  LOP3.LUT R112, R152, R112, RZ, 0xc0, !PT ;  /* 0x0000007098707212 */ /* 0x000fe400078ec0ff */
[-C--:B--2---:R-:W-:Y:S01]  /*27910*/  HMMA.16816.F32.BF16 R4, R104, R116.reuse, R4 ;  /* 0x000000746804723c */ /* 0x084fe20000041804 */
[----:B------:R-:W-:Y:S02]  /*27920*/  LOP3.LUT R113, R151, R113, RZ, 0xc0, !PT ;  /* 0x0000007197717212 */ /* 0x000fe400078ec0ff */
[----:B------:R-:W-:Y:S01]  /*27930*/  LOP3.LUT R114, R149, R114, RZ, 0xc0, !PT ;  /* 0x0000007295727212 */ /* 0x000fe200078ec0ff */
[----:B------:R-:W4:Y:S01]  /*27940*/  LDSM.16.MT88.4 R120, [R190+0xb800] ;  /* 0x00b80000be78783b */ /* 0x000f220000004200 */
[----:B------:R-:W-:Y:S02]  /*27950*/  LOP3.LUT R115, R150, R115, RZ, 0xc0, !PT ;  /* 0x0000007396737212 */ /* 0x000fe400078ec0ff */
[----:B------:R-:W-:Y:S02]  /*27960*/  LOP3.LUT R0, R163, R206, R180, 0x96, !PT ;  /* 0x000000cea3007212 */ /* 0x000fe400078e96b4 */
[----:B------:R-:W-:Y:S03]  /*27970*/  LOP3.LUT R110, R168, 0xffff, RZ, 0xc0, !PT ;  /* 0x0000ffffa86e7812 */ /* 0x000fe600078ec0ff */
[C---:B------:R-:W-:Y:S01]  /*27980*/  HMMA.16816.F32.BF16 R8, R112.reuse, R116, R8 ;  /* 0x000000747008723c */ /* 0x040fe20000041808 */
[----:B------:R-:W2:Y:S01]  /*27990*/  LDL R206, [R1+0x1b4] ;  /* 0x0001b40001ce7983 */ /* 0x000ea20000100800 */
[----:B------:R-:W-:Y:S03]  /*279a0*/  SHF.R.U32.HI R111, RZ, 0x10, R168 ;  /* 0x00000010ff6f7819 */ /* 0x000fe600000116a8 */
[----:B------:R-:W-:Y:S01]  /*279b0*/  LDSM.16.MT88.4 R152, [R188+0xac00] ;  /* 0x00ac0000bc98783b */ /* 0x000fe20000004200 */
[----:B------:R-:W-:Y:S02]  /*279c0*/  LOP3.LUT R111, R111, 0xff, RZ, 0xc0, !PT ;  /* 0x000000ff6f6f7812 */ /* 0x000fe400078ec0ff */
[-C--:B------:R-:W-:Y:S01]  /*279d0*/  HMMA.16816.F32.BF16 R12, R112, R118.reuse, R12 ;  /* 0x00000076700c723c */ /* 0x080fe2000004180c */
[C---:B------:R-:W-:Y:S03]  /*279e0*/  LOP3.LUT R116, R162.reuse, 0xffff, RZ, 0xc0, !PT ;  /* 0x0000ffffa2747812 */ /* 0x040fe600078ec0ff */
[----:B------:R-:W-:Y:S01]  /*279f0*/  SHF.R.U32.HI R117, RZ, 0x8, R110 ;  /* 0x00000008ff757819 */ /* 0x000fe2000001166e */
[----:B------:R-:W-:Y:S01]  /*27a00*/  LDSM.16.MT88.4 R144, [R190+0xac00] ;  /* 0x00ac0000be90783b */ /* 0x000fe20000004200 */
[----:B------:R-:W-:Y:S02]  /*27a10*/  SHF.R.U32.HI R110, RZ, 0x8, R116 ;  /* 0x00000008ff6e7819 */ /* 0x000fe40000011674 */
[C---:B------:R-:W-:Y:S01]  /*27a20*/  HMMA.16816.F32.BF16 R16, R104.reuse, R118, R16 ;  /* 0x000000766810723c */ /* 0x040fe20000041810 */
[----:B------:R-:W-:Y:S04]  /*27a30*/  SHF.R.U32.HI R116, RZ, 0x10, R0 ;  /* 0x00000010ff747819 */ /* 0x000fe80000011600 */
[----:B------:R-:W-:Y:S02]  /*27a40*/  LDSM.16.MT88.4 R180, [R188+0xbc00] ;  /* 0x00bc0000bcb4783b */ /* 0x000fe40000004200 */
[----:B------:R-:W-:Y:S01]  /*27a50*/  LOP3.LUT R118, R162, 0xff, RZ, 0xc0, !PT ;  /* 0x000000ffa2767812 */ /* 0x000fe200078ec0ff */
[-C--:B---3--:R-:W-:Y:S01]  /*27a60*/  HMMA.16816.F32.BF16 R20, R104, R124.reuse, R20 ;  /* 0x0000007c6814723c */ /* 0x088fe20000041814 */
[----:B------:R-:W-:Y:S03]  /*27a70*/  LOP3.LUT R119, R168, 0xff, RZ, 0xc0, !PT ;  /* 0x000000ffa8777812 */ /* 0x000fe600078ec0ff */
[----:B------:R-:W-:Y:S02]  /*27a80*/  SHF.R.U32.HI R168, RZ, 0x18, R168 ;  /* 0x00000018ffa87819 */ /* 0x000fe400000116a8 */
[----:B------:R-:W-:Y:S02]  /*27a90*/  PRMT R178, R119, 0x5410, R117 ;  /* 0x0000541077b27816 */ /* 0x000fe40000000075 */
[C---:B------:R-:W-:Y:S01]  /*27aa0*/  HMMA.16816.F32.BF16 R24, R112.reuse, R124, R24 ;  /* 0x0000007c7018723c */ /* 0x040fe20000041818 */
[----:B------:R-:W-:Y:S02]  /*27ab0*/  PRMT R179, R111, 0x5410, R168 ;  /* 0x000054106fb37816 */ /* 0x000fe400000000a8 */
[----:B------:R-:W3:Y:S01]  /*27ac0*/  LDSM.16.MT88.4 R168, [R188+0x9c00] ;  /* 0x009c0000bca8783b */ /* 0x000ee20000004200 */
[--C-:B------:R-:W-:Y:S01]  /*27ad0*/  SHF.R.U32.HI R111, RZ, 0x10, R2.reuse ;  /* 0x00000010ff6f7819 */ /* 0x100fe20000011602 */
[--C-:B------:R-:W-:Y:S01]  /*27ae0*/  HSET2.LE.AND R178, R178, R173.reuse, PT ;  /* 0x000000adb2b27233 */ /* 0x100fe20003803000 */
[----:B------:R-:W-:Y:S01]  /*27af0*/  SHF.R.U32.HI R117, RZ, 0x18, R2 ;  /* 0x00000018ff757819 */ /* 0x000fe20000011602 */
[--C-:B------:R-:W-:Y:S01]  /*27b00*/  HSET2.LE.AND R179, R179, R173.reuse, PT ;  /* 0x000000adb3b37233 */ /* 0x100fe20003803000 */
[-C--:B------:R-:W-:Y:S01]  /*27b10*/  HMMA.16816.F32.BF16 R28, R112, R126.reuse, R28 ;  /* 0x0000007e701c723c */ /* 0x080fe2000004181c */
[----:B------:R-:W-:Y:S03]  /*27b20*/  SHF.R.U32.HI R125, RZ, 0x10, R162 ;  /* 0x00000010ff7d7819 */ /* 0x000fe600000116a2 */
[----:B------:R-:W-:Y:S02]  /*27b30*/  PRMT R124, R118, 0x5410, R110 ;  /* 0x00005410767c7816 */ /* 0x000fe4000000006e */
[C---:B------:R-:W-:Y:S02]  /*27b40*/  LOP3.LUT R110, R2.reuse, 0xffff, RZ, 0xc0, !PT ;  /* 0x0000ffff026e7812 */ /* 0x040fe400078ec0ff */
[C---:B------:R-:W-:Y:S01]  /*27b50*/  HMMA.16816.F32.BF16 R32, R104.reuse, R126, R32 ;  /* 0x0000007e6820723c */ /* 0x040fe20000041820 */
[----:B------:R-:W-:Y:S03]  /*27b60*/  LOP3.LUT R118, R2, 0xff, RZ, 0xc0, !PT ;  /* 0x000000ff02767812 */ /* 0x000fe600078ec0ff */
[----:B------:R-:W-:Y:S02]  /*27b70*/  SHF.R.U32.HI R110, RZ, 0x8, R110 ;  /* 0x00000008ff6e7819 */ /* 0x000fe4000001166e */
[----:B------:R-:W-:Y:S02]  /*27b80*/  LOP3.LUT R111, R111, 0xff, RZ, 0xc0, !PT ;  /* 0x000000ff6f6f7812 */ /* 0x000fe400078ec0ff */
[-C--:B----4-:R-:W-:Y:S01]  /*27b90*/  HMMA.16816.F32.BF16 R36, R104, R128.reuse, R36 ;  /* 0x000000806824723c */ /* 0x090fe20000041824 */
[----:B------:R-:W-:Y:S02]  /*27ba0*/  SHF.R.U32.HI R126, RZ, 0x18, R162 ;  /* 0x00000018ff7e7819 */ /* 0x000fe400000116a2 */
[----:B------:R-:W4:Y:S01]  /*27bb0*/  LDSM.16.MT88.4 R160, [R190+0x9c00] ;  /* 0x009c0000bea0783b */ /* 0x000f220000004200 */
[----:B------:R-:W-:Y:S02]  /*27bc0*/  LOP3.LUT R2, R0, 0xffff, RZ, 0xc0, !PT ;  /* 0x0000ffff00027812 */ /* 0x000fe400078ec0ff */
[----:B------:R-:W-:Y:S02]  /*27bd0*/  SHF.R.U32.HI R119, RZ, 0x18, R0 ;  /* 0x00000018ff777819 */ /* 0x000fe40000011600 */
[C---:B------:R-:W-:Y:S01]  /*27be0*/  HMMA.16816.F32.BF16 R40, R112.reuse, R128, R40 ;  /* 0x000000807028723c */ /* 0x040fe20000041828 */
[----:B------:R-:W-:Y:S03]  /*27bf0*/  PRMT R110, R118, 0x5410, R110 ;  /* 0x00005410766e7816 */ /* 0x000fe6000000006e */
[----:B------:R-:W-:Y:S02]  /*27c00*/  PRMT R111, R111, 0x5410, R117 ;  /* 0x000054106f6f7816 */ /* 0x000fe40000000075 */
[----:B------:R-:W-:Y:S01]  /*27c10*/  SHF.R.U32.HI R2, RZ, 0x8, R2 ;  /* 0x00000008ff027819 */ /* 0x000fe20000011602 */
[--C-:B------:R-:W-:Y:S01]  /*27c20*/  HSET2.LE.AND R176, R110, R173.reuse, PT ;  /* 0x000000ad6eb07233 */ /* 0x100fe20003803000 */
[-C--:B------:R-:W-:Y:S01]  /*27c30*/  HMMA.16816.F32.BF16 R44, R112, R130.reuse, R44 ;  /* 0x00000082702c723c */ /* 0x080fe2000004182c */
[--C-:B------:R-:W-:Y:S03]  /*27c40*/  HSET2.LE.AND R177, R111, R173.reuse, PT ;  /* 0x000000ad6fb17233 */ /* 0x100fe60003803000 */
[----:B------:R-:W-:Y:S02]  /*27c50*/  LOP3.LUT R176, R159, R176, RZ, 0xc0, !PT ;  /* 0x000000b09fb07212 */ /* 0x000fe400078ec0ff */
[----:B------:R-:W-:Y:S02]  /*27c60*/  LOP3.LUT R177, R158, R177, RZ, 0xc0, !PT ;  /* 0x000000b19eb17212 */ /* 0x000fe400078ec0ff */
[C---:B------:R-:W-:Y:S01]  /*27c70*/  HMMA.16816.F32.BF16 R48, R104.reuse, R130, R48 ;  /* 0x000000826830723c */ /* 0x040fe20000041830 */
[----:B------:R-:W-:Y:S03]  /*27c80*/  LOP3.LUT R178, R157, R178, RZ, 0xc0, !PT ;  /* 0x000000b29db27212 */ /* 0x000fe600078ec0ff */
[----:B------:R-:W-:Y:S04]  /*27c90*/  LOP3.LUT R179, R156, R179, RZ, 0xc0, !PT ;  /* 0x000000b39cb37212 */ /* 0x000fe800078ec0ff */
        /* <DEDUP_REMOVED lines=24> */
[-C--:B---3--:R-:W-:Y:S01]  /*27e20*/  HMMA.16816.F32.BF16 R172, R176, R168.reuse, R4 ;  /* 0x000000a8b0ac723c */ /* 0x088fe20000041804 */
[----:B------:R-:W-:Y:S02]  /*27e30*/  LOP3.LUT R106, R164, R106, RZ, 0xc0, !PT ;  /* 0x0000006aa46a7212 */ /* 0x000fe400078ec0ff */
[----:B------:R-:W-:Y:S01]  /*27e40*/  LOP3.LUT R107, R3, R107, RZ, 0xc0, !PT ;  /* 0x0000006b036b7212 */ /* 0x000fe200078ec0ff */
[----:B------:R-:W-:Y:S06]  /*27e50*/  IMAD.MOV.U32 R3, RZ, RZ, R103 ;  /* 0x000000ffff037224 */ /* 0x000fec00078e0067 */
[C---:B------:R-:W-:Y:S08]  /*27e60*/  HMMA.16816.F32.BF16 R140, R104.reuse, R168, R8 ;  /* 0x000000a8688c723c */ /* 0x040ff00000041808 */
[-C--:B------:R-:W-:Y:S08]  /*27e70*/  HMMA.16816.F32.BF16 R136, R104, R170.reuse, R12 ;  /* 0x000000aa6888723c */ /* 0x080ff0000004180c */
[C---:B------:R-:W-:Y:S08]  /*27e80*/  HMMA.16816.F32.BF16 R168, R176.reuse, R170, R16 ;  /* 0x000000aab0a8723c */ /* 0x040ff00000041810 */
[-C--:B----4-:R-:W-:Y:S08]  /*27e90*/  HMMA.16816.F32.BF16 R164, R176, R160.reuse, R20 ;  /* 0x000000a0b0a4723c */ /* 0x090ff00000041814 */
        /* <DEDUP_REMOVED lines=8> */
[C---:B------:R-:W-:Y:S01]  /*27f20*/  HMMA.16816.F32.BF16 R116, R104.reuse, R144, R56 ;  /* 0x000000906874723c */ /* 0x040fe20000041838 */
[----:B--2---:R-:W-:Y:S07]  /*27f30*/  ISETP.GT.AND P1, PT, R245, R206, PT ;  /* 0x000000cef500720c */ /* 0x004fee0003f24270 */
        /* <DEDUP_REMOVED lines=15> */
.L_x_947:
[----:B-----5:R1:W5:Y:S04]  /*28030*/  LD.E R53, [R108.64+0xd8] ;  /* 0x0000d8046c357980 */ /* 0x020368000c101900 */
[----:B------:R1:W5:Y:S01]  /*28040*/  LD.E R4, [R108.64+0x17c] ;  /* 0x00017c046c047980 */ /* 0x000362000c101900 */
[----:B------:R-:W-:-:S02]  /*28050*/  MOV R8, 0x1f ;  /* 0x0000001f00087802 */ /* 0x000fc40000000f00 */
[----:B------:R-:W-:Y:S01]  /*28060*/  MOV R7, 0xffffffff ;  /* 0xffffffff00077802 */ /* 0x000fe20000000f00 */
[----:B------:R-:W-:Y:S05]  /*28070*/  BRA.DIV ~URZ, `(.L_x_951) ;  /* 0x00001fb27f007947 */ /* 0x000fea000b800000 */
[----:B------:R-:W2:Y:S04]  /*28080*/  LDL R0, [R1+0x180] ;  /* 0x0001800001007983 */ /* 0x000ea80000100800 */
[----:B--2---:R2:W3:Y:S02]  /*28090*/  SHFL.BFLY PT, R5, R0, 0x2, 0x1f ;  /* 0x0c401f0000057f89 */ /* 0x0044e400000e0000 */
.L_x_966:
        /* <DEDUP_REMOVED lines=19> */
.L_x_967:
        /* <DEDUP_REMOVED lines=290> */
.L_x_956:
[----:B------:R-:W-:Y:S05]  /*293f0*/  BSYNC B0 ;  /* 0x0000000000007941 */ /* 0x000fea0003800000 */
.L_x_955:
[----:B------:R-:W-:Y:S01]  /*29400*/  PLOP3.LUT P4, PT, PT, PT, PT, 0x80, 0x0 ;  /* 0x000000000000781c */ /* 0x000fe20003f8f070 */
[--C-:B------:R-:W-:Y:S01]  /*29410*/  IMAD.MOV.U32 R4, RZ, RZ, R58.reuse ;  /* 0x000000ffff047224 */ /* 0x100fe200078e003a */
[----:B------:R-:W-:Y:S02]  /*29420*/  SHF.R.S32.HI R5, RZ, 0x1f, R58 ;  /* 0x0000001fff057819 */ /* 0x000fe4000001143a */
[----:B------:R-:W-:-:S04]  /*29430*/  PRMT R0, RZ, 0x7610, R0 ;  /* 0x00007610ff007816 */ /* 0x000fc80000000000 */
.L_x_954:
[----:B-1----:R-:W-:Y:S05]  /*29440*/  BSYNC B1 ;  /* 0x0000000000017941 */ /* 0x002fea0003800000 */
.L_x_953:
        /* <DEDUP_REMOVED lines=11> */
.L_x_957:
        /* <DEDUP_REMOVED lines=76> */
.L_x_959:
[----:B---34-:R-:W-:Y:S05]  /*299c0*/  BSYNC B0 ;  /* 0x0000000000007941 */ /* 0x018fea0003800000 */
.L_x_958:
[----:B------:R-:W3:Y:S04]  /*299d0*/  LDL.LU R4, [R1+0x1f8] ;  /* 0x0001f80001047983 */ /* 0x000ee80000300800 */
[----:B------:R-:W4:Y:S04]  /*299e0*/  LDL R21, [R1+0x34] ;  /* 0x0000340001157983 */ /* 0x000f280000100800 */
        /* <DEDUP_REMOVED lines=29> */
.L_x_961:
[----:B--2---:R-:W-:Y:S05]  /*29bc0*/  BSYNC B0 ;  /* 0x0000000000007941 */ /* 0x004fea0003800000 */
.L_x_960:
        /* <DEDUP_REMOVED lines=20> */
.L_x_963:
[----:B------:R-:W-:Y:S05]  /*29d10*/  BSYNC B0 ;  /* 0x0000000000007941 */ /* 0x000fea0003800000 */
.L_x_962:
        /* <DEDUP_REMOVED lines=20> */
.L_x_965:
[----:B------:R-:W-:Y:S05]  /*29e60*/  BSYNC B0 ;  /* 0x0000000000007941 */ /* 0x000fea0003800000 */
.L_x_964:
[----:B-1----:R-:W-:Y:S01]  /*29e70*/  LEA.HI.SX32 R2, R52, 0x60, 0x1e ;  /* 0x0000006034027811 */ /* 0x002fe200078ff2ff */
[----:B------:R-:W-:Y:S01]  /*29e80*/  IMAD.MOV.U32 R3, RZ, RZ, 0x0 ;  /* 0x00000000ff037424 */ /* 0x000fe200078e00ff */
[----:B------:R-:W-:-:S02]  /*29e90*/  MOV R12, 0x70 ;  /* 0x00000070000c7802 */ /* 0x000fc40000000f00 */
[----:B------:R-:W-:-:S03]  /*29ea0*/  ISETP.GE.AND P0, PT, R2, R14, PT ;  /* 0x0000000e0200720c */ /* 0x000fc60003f06270 */
[----:B------:R-:W-:-:S10]  /*29eb0*/  IMAD.MOV.U32 R2, RZ, RZ, R12 ;  /* 0x000000ffff027224 */ /* 0x000fd400078e000c */
[----:B------:R-:W-:Y:S05]  /*29ec0*/  @P0 RET.REL.NODEC R2 `(_ZN5flash16flash_fwd_kernelI23Flash_fwd_kernel_traitsILi96ELi128ELi64ELi4ELb0ELb0EN7cutlass10bfloat16_tE19Flash_kernel_traitsILi96ELi128ELi64ELi4ES3_EELb1ELb0ELb1ELb1ELb0ELb0ELb0ELb1EEEvNS_16Flash_fwd_paramsE) ;  /* 0xfffd613002000950 */ /* 0x000fea0003c3ffff */
        /* <DEDUP_REMOVED lines=17> */
[----:B------:R-:W-:Y:S05]  /*29fe0*/  @P0 RET.REL.NODEC R4 `(_ZN5flash16flash_fwd_kernelI23Flash_fwd_kernel_traitsILi96ELi128ELi64ELi4ELb0ELb0EN7cutlass10bfloat16_tE19Flash_kernel_traitsILi96ELi128ELi64ELi4ES3_EELb1ELb0ELb1ELb1ELb0ELb0ELb0ELb1EEEvNS_16Flash_fwd_paramsE) ;  /* 0xfffd601004000950 */ /* 0x000fea0003c3ffff */
[----:B------:R2:W-:Y:S02]  /*29ff0*/  ST.E.128 [R2.64+0x80], R68 ;  /* 0x0000804402007985 */ /* 0x0005e4000c101d04 */
[----:B-12---:R-:W-:-:S02]  /*2a000*/  MOV R2, R12 ;  /* 0x0000000c00027202 */ /* 0x006fc40000000f00 */
[----:B------:R-:W-:-:S04]  /*2a010*/  MOV R3, 0x0 ;  /* 0x0000000000037802 */ /* 0x000fc80000000f00 */
[----:B------:R-:W-:Y:S05]  /*2a020*/  RET.REL.NODEC R2 `(_ZN5flash16flash_fwd_kernelI23Flash_fwd_kernel_traitsILi96ELi128ELi64ELi4ELb0ELb0EN7cutlass10bfloat16_tE19Flash_kernel_traitsILi96ELi128ELi64ELi4ES3_EELb1ELb0ELb1ELb1ELb0ELb0ELb0ELb1EEEvNS_16Flash_fwd_paramsE) ;  /* 0xfffd5fd002007950 */ /* 0x000fea0003c3ffff */
.L_x_951:
[----:B------:R2:W5:Y:S01]  /*2a030*/  LDL R0, [R1+0x180] ;  /* 0x0001800001007983 */ /* 0x0005620000100800 */
[----:B------:R-:W-:Y:S02]  /*2a040*/  MOV R3, 0x2 ;  /* 0x0000000200037802 */ /* 0x000fe40000000f00 */
[----:B------:R-:W-:Y:S02]  /*2a050*/  MOV R2, 0x2a070 ;  /* 0x0002a07000027802 */ /* 0x000fe40000000f00 */
[----:B-12--5:R-:W-:Y:S05]  /*2a060*/  CALL.REL.NOINC `($__internal_1_$__cuda_sm70_shflsync_bfly_p) ;  /* 0x0000027000007944 */ /* 0x026fea0003c00000 */
[----:B------:R-:W-:Y:S01]  /*2a070*/  MOV R5, R9 ;  /* 0x0000000900057202 */ /* 0x000fe20000000f00 */
[----:B------:R-:W-:Y:S05]  /*2a080*/  BRA `(.L_x_966) ;  /* 0xffffe01000007947 */ /* 0x000fea000383ffff */
.L_x_952:
[----:B------:R-:W-:Y:S01]  /*2a090*/  IMAD.MOV.U32 R0, RZ, RZ, R5 ;  /* 0x000000ffff007224 */ /* 0x000fe200078e0005 */
[----:B------:R-:W-:Y:S02]  /*2a0a0*/  MOV R3, 0x1 ;  /* 0x0000000100037802 */ /* 0x000fe40000000f00 */
[----:B------:R-:W-:Y:S02]  /*2a0b0*/  MOV R2, 0x2a0d0 ;  /* 0x0002a0d000027802 */ /* 0x000fe40000000f00 */
[----:B-1---5:R-:W-:Y:S05]  /*2a0c0*/  CALL.REL.NOINC `($__internal_1_$__cuda_sm70_shflsync_bfly_p) ;  /* 0x0000021000007944 */ /* 0x022fea0003c00000 */
[----:B------:R1:W5:Y:S01]  /*2a0d0*/  LDL R0, [R1+0x184] ;  /* 0x0001840001007983 */ /* 0x0003620000100800 */
[----:B------:R-:W-:Y:S01]  /*2a0e0*/  FADD.FTZ R57, R5, R9 ;  /* 0x0000000905397221 */ /* 0x000fe20000010000 */
[----:B------:R-:W-:Y:S02]  /*2a0f0*/  MOV R3, 0x2 ;  /* 0x0000000200037802 */ /* 0x000fe40000000f00 */
[----:B------:R-:W-:-:S02]  /*2a100*/  MOV R2, 0x2a120 ;  /* 0x0002a12000027802 */ /* 0x000fc40000000f00 */
[----:B-1---5:R-:W-:Y:S05]  /*2a110*/  CALL.REL.NOINC `($__internal_1_$__cuda_sm70_shflsync_bfly_p) ;  /* 0x000001c000007944 */ /* 0x022fea0003c00000 */
[----:B------:R-:W2:Y:S01]  /*2a120*/  LDL.LU R0, [R1+0x184] ;  /* 0x0001840001007983 */ /* 0x000ea20000300800 */
[----:B------:R-:W-:-:S02]  /*2a130*/  MOV R3, 0x1 ;  /* 0x0000000100037802 */ /* 0x000fc40000000f00 */
[----:B------:R-:W-:Y:S01]  /*2a140*/  MOV R2, 0x2a170 ;  /* 0x0002a17000027802 */ /* 0x000fe20000000f00 */
[----:B--2---:R-:W-:Y:S02]  /*2a150*/  FADD.FTZ R0, R0, R9 ;  /* 0x0000000900007221 */ /* 0x004fe40000010000 */
[----:B------:R-:W-:Y:S05]  /*2a160*/  CALL.REL.NOINC `($__internal_1_$__cuda_sm70_shflsync_bfly_p) ;  /* 0x0000017000007944 */ /* 0x000fea0003c00000 */
[----:B------:R-:W-:Y:S02]  /*2a170*/  FADD.FTZ R56, R0, R9 ;  /* 0x0000000900387221 */ /* 0x000fe40000010000 */
[----:B------:R1:W5:Y:S01]  /*2a180*/  LDL R0, [R1+0x40] ;  /* 0x0000400001007983 */ /* 0x0003620000100800 */
[----:B------:R-:W-:Y:S02]  /*2a190*/  MOV R3, 0x2 ;  /* 0x0000000200037802 */ /* 0x000fe40000000f00 */
[----:B------:R-:W-:Y:S02]  /*2a1a0*/  MOV R2, 0x2a1c0 ;  /* 0x0002a1c000027802 */ /* 0x000fe40000000f00 */
[----:B-1---5:R-:W-:Y:S05]  /*2a1b0*/  CALL.REL.NOINC `($__internal_1_$__cuda_sm70_shflsync_bfly_p) ;  /* 0x0000012000007944 */ /* 0x022fea0003c00000 */
[----:B------:R-:W2:Y:S01]  /*2a1c0*/  LDL.LU R0, [R1+0x40] ;  /* 0x0000400001007983 */ /* 0x000ea20000300800 */
[----:B------:R-:W-:Y:S02]  /*2a1d0*/  MOV R3, 0x1 ;  /* 0x0000000100037802 */ /* 0x000fe40000000f00 */
[----:B------:R-:W-:Y:S01]  /*2a1e0*/  MOV R2, 0x2a220 ;  /* 0x0002a22000027802 */ /* 0x000fe20000000f00 */
[----:B--2---:R-:W-:-:S05]  /*2a1f0*/  FADD.FTZ R55, R0, R9 ;  /* 0x0000000900377221 */ /* 0x004fca0000010000 */
[----:B------:R-:W-:Y:S02]  /*2a200*/  MOV R0, R55 ;  /* 0x0000003700007202 */ /* 0x000fe40000000f00 */
[----:B------:R-:W-:Y:S05]  /*2a210*/  CALL.REL.NOINC `($__internal_1_$__cuda_sm70_shflsync_bfly_p) ;  /* 0x000000c000007944 */ /* 0x000fea0003c00000 */
[----:B------:R1:W5:Y:S01]  /*2a220*/  LDL R0, [R1+0x44] ;  /* 0x0000440001007983 */ /* 0x0003620000100800 */
[----:B------:R-:W-:Y:S01]  /*2a230*/  FADD.FTZ R55, R55, R9 ;  /* 0x0000000937377221 */ /* 0x000fe20000010000 */
        /* <DEDUP_REMOVED lines=9> */
[----:B------:R-:W-:Y:S05]  /*2a2d0*/  BRA `(.L_x_967) ;  /* 0xffffdef000007947 */ /* 0x000fea000383ffff */
        .weak           $__internal_1_$__cuda_sm70_shflsync_bfly_p
        .type           $__internal_1_$__cuda_sm70_shflsync_bfly_p,@function
        .size           $__internal_1_$__cuda_sm70_shflsync_bfly_p,(.L_x_1024 - $__internal_1_$__cuda_sm70_shflsync_bfly_p)
$__internal_1_$__cuda_sm70_shflsync_bfly_p:
[----:B------:R-:W-:Y:S04]  /*2a2e0*/  WARPSYNC R7 ;  /* 0x0000000700007348 */ /* 0x000fe80003800000 */
[----:B------:R1:W2:Y:S02]  /*2a2f0*/  SHFL.BFLY PT, R9, R0, R3, R8 ;  /* 0x0c00000300097389 */ /* 0x0002a400000e0008 */
[----:B-1----:R-:W-:-:S04]  /*2a300*/  MOV R3, 0x0 ;  /* 0x0000000000037802 */ /* 0x002fc80000000f00 */
[----:B--2---:R-:W-:Y:S05]  /*2a310*/  RET.REL.NODEC R2 `(_ZN5flash16flash_fwd_kernelI23Flash_fwd_kernel_traitsILi96ELi128ELi64ELi4ELb0ELb0EN7cutlass10bfloat16_tE19Flash_kernel_traitsILi96ELi128ELi64ELi4ES3_EELb1ELb0ELb1ELb1ELb0ELb0ELb0ELb1EEEvNS_16Flash_fwd_paramsE) ;  /* 0xfffd5ce002007950 */ /* 0x004fea0003c3ffff */
.L_x_968:
        /* <DEDUP_REMOVED lines=14> */
.L_x_1024:


//--------------------- .text._ZN5flash16flash_fwd_kernelI23Flash_fwd_kernel_traitsILi96ELi128ELi64ELi4ELb0ELb0EN7cutlass10bfloat16_tE19Flash_kernel_traitsILi96ELi128ELi64ELi4ES3_EELb0ELb0ELb1ELb1ELb0ELb0ELb1ELb0EEEvNS_16Flash_fwd_paramsE --------------------------
	.section	.text._ZN5flash16flash_fwd_kernelI23Flash_fwd_kernel_traitsILi96ELi128ELi64ELi4ELb0ELb0EN7cutlass10bfloat16_tE19Flash_kernel_traitsILi96ELi128ELi64ELi4ES3_EELb0ELb0ELb1ELb1ELb0ELb0ELb1ELb0EEEvNS_16Flash_fwd_paramsE,"ax",@progbits
	.sectioninfo	@"SHI_REGISTERS=255"
	.align	128
        .global         _ZN5flash16flash_fwd_kernelI23Flash_fwd_kernel_traitsILi96ELi128ELi64ELi4ELb0ELb0EN7cutlass10bfloat16_tE19Flash_kernel_traitsILi96ELi128ELi64ELi4ES3_EELb0ELb0ELb1ELb1ELb0ELb0ELb1ELb0EEEvNS_16Flash_fwd_paramsE
        .type           _ZN5flash16flash_fwd_kernelI23Flash_fwd_kernel_traitsILi96ELi128ELi64ELi4ELb0ELb0EN7cutlass10bfloat16_tE19Flash_kernel_traitsILi96ELi128ELi64ELi4ES3_EELb0ELb0ELb1ELb1ELb0ELb0ELb1ELb0EEEvNS_16Flash_fwd_paramsE,@function
        .size           _ZN5flash16flash_fwd_kernelI23Flash_fwd_kernel_traitsILi96ELi128ELi64ELi4ELb0ELb0EN7cutlass10bfloat16_tE19Flash_kernel_traitsILi96ELi128ELi64ELi4ES3_EELb0ELb0ELb1ELb1ELb0ELb0ELb1ELb0EEEvNS_16Flash_fwd_paramsE,(.L_x_1049 - _ZN5flash16flash_fwd_kernelI23Flash_fwd_kernel_traitsILi96ELi128ELi64ELi4ELb0ELb0EN7cutlass10bfloat16_tE19Flash_kernel_traitsILi96ELi128ELi64ELi4ES3_EELb0ELb0ELb1ELb1ELb0ELb0ELb1ELb0EEEvNS_16Flash_fwd_paramsE)
        .other          _ZN5flash16flash_fwd_kernelI23Flash_fwd_kernel_traitsILi96ELi128ELi64ELi4ELb0ELb0EN7cutlass10bfloat16_tE19Flash_kernel_traitsILi96ELi128ELi64ELi4ES3_EELb0ELb0ELb1ELb1ELb0ELb0ELb1ELb0EEEvNS_16Flash_fwd_paramsE,@"STO_CUDA_ENTRY STV_DEFAULT"
_ZN5flash16flash_fwd_kernelI23Flash_fwd_kernel_traitsILi96ELi128ELi64ELi4ELb0ELb0EN7cutlass10bfloat16_tE19Flash_kernel_traitsILi96ELi128ELi64ELi4ES3_EELb0ELb0ELb1ELb1ELb0ELb0ELb1ELb0EEEvNS_16Flash_fwd_paramsE:
.text._ZN5flash16flash_fwd_kernelI23Flash_fwd_kernel_traitsILi96ELi128ELi64ELi4ELb0ELb0EN7cutlass10bfloat16_tE19Flash_kernel_traitsILi96ELi128ELi64ELi4ES3_EELb0ELb0ELb1ELb1ELb0ELb0ELb1ELb0EEEvNS_16Flash_fwd_paramsE:
        /* <DEDUP_REMOVED lines=37> */
.L_x_969:
[----:B-1--4-:R-:W-:Y:S02]  /*0250*/  MOV R0, c[0x0][0x218] ;  /* 0x0000860000007a02 */ /* 0x012fe40000000f00 */
.L_x_970:
        /* <DEDUP_REMOVED lines=12> */
[C---:B------:R-:W-:Y:S02]  /*0320*/  IADD3 R3, R65.reuse, R32, -R226 ;  /* 0x0000002041037210 */ /* 0x040fe40007ffe8e2 */
[----:B------:R-:W-:Y:S02]  /*0330*/  IADD3 R0, -R226, 0xbf, R32 ;  /* 0x000000bfe2007810 */ /* 0x000fe40007ffe120 */
[----:B------:R-:W-:Y:S02]  /*0340*/  IADD3 R2, R65, 0x3f, RZ ;  /* 0x0000003f41027810 */ /* 0x000fe40007ffe0ff */
[----:B------:R-:W-:Y:S02]  /*0350*/  IADD3 R3, R3, -c[0x0][0x2e4], RZ ;  /* 0x8000b90003037a10 */ /* 0x000fe40007ffe0ff */
[----:B------:R-:W-:Y:S02]  /*0360*/  IADD3 R0, R0, c[0x0][0x2e8], R65 ;  /* 0x0000ba0000007a10 */ /* 0x000fe40007ffe041 */
        /* <DEDUP_REMOVED lines=9> */
[----:B------:R-:W-:Y:S02]  /*0400*/  IMNMX R224, RZ, R2, !PT ;  /* 0x00000002ffe07217 */ /* 0x000fe40007800200 */
[----:B------:R-:W-:-:S03]  /*0410*/  IMNMX R33, R3, R0, PT ;  /* 0x0000000003217217 */ /* 0x000fc60003800200 */
        /* <DEDUP_REMOVED lines=73> */
.L_x_973:
[----:B------:R-:W-:Y:S05]  /*08b0*/  BSYNC B0 ;  /* 0x0000000000007941 */ /* 0x000fea0003800000 */
.L_x_972:
        /* <DEDUP_REMOVED lines=20> */
.L_x_975:
[----:B------:R-:W-:Y:S05]  /*0a00*/  BSYNC B0 ;  /* 0x0000000000007941 */ /* 0x000fea0003800000 */
.L_x_974:
        /* <DEDUP_REMOVED lines=20> */
.L_x_977:
[----:B------:R-:W-:Y:S05]  /*0b50*/  BSYNC B0 ;  /* 0x0000000000007941 */ /* 0x000fea0003800000 */
.L_x_976:
        /* <DEDUP_REMOVED lines=20> */
.L_x_979:
[----:B------:R-:W-:Y:S05]  /*0ca0*/  BSYNC B0 ;  /* 0x0000000000007941 */ /* 0x000fea0003800000 */
.L_x_978:
        /* <DEDUP_REMOVED lines=35> */
.L_x_971:
        /* <DEDUP_REMOVED lines=28> */
.L_x_980:
        /* <DEDUP_REMOVED lines=41> */
.L_x_981:
        /* <DEDUP_REMOVED lines=8> */
[CC--:B------:R-:W-:Y:S01]  /*13b0*/  LEA.HI R27, R5.reuse, R30.reuse, RZ, 0x4 ;  /* 0x0000001e051b7211 */ /* 0x0c0fe200078f20ff */
        /* <DEDUP_REMOVED lines=45> */
[C---:B------:R-:W-:Y:S01]  /*1690*/  IMAD R0, R8.reuse, c[0x0][0x1bc], R0 ;  /* 0x00006f0008007a24 */ /* 0x040fe200078e0200 */
        /* <DEDUP_REMOVED lines=52> */
.L_x_983:
[----:B------:R-:W-:Y:S05]  /*19e0*/  BSYNC B0 ;  /* 0x0000000000007941 */ /* 0x000fea0003800000 */
.L_x_982:
        /* <DEDUP_REMOVED lines=37> */
.L_x_985:
[----:B------:R-:W-:Y:S05]  /*1c40*/  BSYNC B0 ;  /* 0x0000000000007941 */ /* 0x000fea0003800000 */
.L_x_984:
        /* <DEDUP_REMOVED lines=37> */
.L_x_987:
[----:B------:R-:W-:Y:S05]  /*1ea0*/  BSYNC B0 ;  /* 0x0000000000007941 */ /* 0x000fea0003800000 */
.L_x_986:
        /* <DEDUP_REMOVED lines=40> */
.L_x_989:
[----:B------:R-:W-:Y:S05]  /*2130*/  BSYNC B0 ;  /* 0x0000000000007941 */ /* 0x000fea0003800000 */
.L_x_988:
[----:B------:R-:W-:Y:S01]  /*2140*/  IADD3 R12, R33, -0x1, RZ ;  /* 0xffffffff210c7810 */ /* 0x000fe20007ffe0ff */
[----:B------:R-:W-:Y:S01]  /*2150*/  BSSY B0, `(.L_x_990) ;  /* 0x000002a000007945 */ /* 0x000fe20003800000 */
[----:B------:R-:W-:Y:S01]  /*2160*/  MOV R250, R42 ;  /* 0x0000002a00fa7202 */ /* 0x000fe20000000f00 */
[----:B------:R-:W-:Y:S01]  /*2170*/  IMAD.MOV.U32 R250, RZ, RZ, R40 ;  /* 0x000000fffffa7224 */ /* 0x000fe200078e0028 */
[----:B------:R-:W-:Y:S01]  /*2180*/  MOV R251, R43 ;  /* 0x0000002b00fb7202 */ /* 0x000fe20000000f00 */
[C---:B------:R-:W-:Y:S01]  /*2190*/  IMAD R13, R12.reuse, -0x40, R65 ;  /* 0xffffffc00c0d7824 */ /* 0x040fe200078e0241 */
[----:B------:R-:W-:Y:S01]  /*21a0*/  MOV R225, R12 ;  /* 0x0000000c00e17202 */ /* 0x000fe20000000f00 */
[----:B------:R-:W-:Y:S01]  /*21b0*/  IMAD R0, R12, UR8, RZ ;  /* 0x000000080c007c24 */ /* 0x000fe2000f8e02ff */
[----:B---3--:R-:W-:Y:S01]  /*21c0*/  SHF.R.S32.HI R14, RZ, 0x1f, R12 ;  /* 0x0000001fff0e7819 */ /* 0x008fe2000001140c */
[----:B------:R3:W-:Y:S01]  /*21d0*/  STL.64 [R1+0x40], R250 ;  /* 0x000040fa01007387 */ /* 0x0007e20000100a00 */
[----:B------:R-:W-:Y:S01]  /*21e0*/  ISETP.GE.AND P0, PT, R4, R13, PT ;  /* 0x0000000d0400720c */ /* 0x000fe20003f06270 */
[----:B------:R-:W-:-:S02]  /*21f0*/  IMAD.WIDE.U32 R6, R12, UR9, R250 ;  /* 0x000000090c067c25 */ /* 0x000fc4000f8e00fa */
[----:B------:R3:W-:Y:S02]  /*2200*/  STL [R1], R225 ;  /* 0x000000e101007387 */ /* 0x0007e40000100800 */
[----:B------:R-:W-:-:S04]  /*2210*/  IMAD R0, R14, UR9, R0 ;  /* 0x000000090e007c24 */ /* 0x000fc8000f8e0200 */
[----:B------:R-:W-:-:S04]  /*2220*/  IMAD.IADD R0, R7, 0x1, R0 ;  /* 0x0000000107007824 */ /* 0x000fc800078e0200 */
        /* <DEDUP_REMOVED lines=28> */
.L_x_991:
[----:B------:R-:W-:Y:S05]  /*23f0*/  BSYNC B0 ;  /* 0x0000000000007941 */ /* 0x000fea0003800000 */
.L_x_990:
        /* <DEDUP_REMOVED lines=34> */
.L_x_993:
[----:B------:R-:W-:Y:S05]  /*2620*/  BSYNC B0 ;  /* 0x0000000000007941 */ /* 0x000fea0003800000 */
.L_x_992:
[----:B------:R-:W-:Y:S01]  /*2630*/  ISETP.NE.U32.AND P1, PT, RZ, c[0x0][0x318], PT ;  /* 0x0000c600ff007a0c */ /* 0x000fe20003f25070 */
[----:B------:R-:W0:Y:S01]  /*2640*/  LDGDEPBAR ;  /* 0x00000000000079af */ /* 0x000e220000000000 */
[----:B------:R-:W-:Y:S01]  /*2650*/  ULDC.64 UR4, c[0x0][0x1a0] ;  /* 0x0000680000047ab9 */ /* 0x000fe20000000a00 */
[----:B----4-:R-:W-:Y:S01]  /*2660*/  IMAD.MOV.U32 R10, RZ, RZ, R38 ;  /* 0x000000ffff0a7224 */ /* 0x010fe200078e0026 */
        /* <DEDUP_REMOVED lines=10> */
[----:B------:R-:W4:Y:S01]  /*2710*/  @P1 LDG.E R8, [R8.64] ;  /* 0x0000000c08081981 */ /* 0x000f22000c1e1900 */
[----:B------:R-:W-:Y:S01]  /*2720*/  ISETP.GE.AND P0, PT, R4, R13, PT ;  /* 0x0000000d0400720c */ /* 0x000fe20003f06270 */
[----:B------:R-:W4:Y:S01]  /*2730*/  @P1 MUFU.RCP R7, c[0x0][0x238] ;  /* 0x00008e0000071b08 */ /* 0x000f220000001000 */
[----:B------:R-:W-:Y:S01]  /*2740*/  LOP3.LUT R0, R28, 0xffffffe0, RZ, 0xc0, !PT ;  /* 0xffffffe01c007812 */ /* 0x000fe200078ec0ff */
[----:B------:R-:W-:Y:S01]  /*2750*/  BAR.SYNC.DEFER_BLOCKING 0x0 ;  /* 0x0000000000007b1d */ /* 0x000fe20000010000 */
[----:B------:R-:W-:Y:S01]  /*2760*/  USHF.L.U64.HI UR6, UR4, UR6, UR5 ;  /* 0x0000000604067299 */ /* 0x000fe20008010205 */
[----:B------:R-:W-:Y:S01]  /*2770*/  IMAD.MOV.U32 R10, RZ, RZ, R36 ;  /* 0x000000ffff0a7224 */ /* 0x000fe200078e0024 */
[----:B------:R-:W-:Y:S01]  /*2780*/  USHF.L.U32 UR14, UR4, 0x6, URZ ;  /* 0x00000006040e7899 */ /* 0x000fe2000800063f */
[----:B------:R-:W-:Y:S02]  /*2790*/  IMAD.IADD R0, R30, 0x1, -R0 ;  /* 0x000000011e007824 */ /* 0x000fe400078e0a00 */
[----:B------:R-:W-:Y:S01]  /*27a0*/  BSSY B0, `(.L_x_994) ;  /* 0x000002e000007945 */ /* 0x000fe20003800000 */
[C---:B------:R-:W-:Y:S01]  /*27b0*/  IMAD R2, R12.reuse, UR6, RZ ;  /* 0x000000060c027c24 */ /* 0x040fe2000f8e02ff */
[----:B------:R5:W-:Y:S01]  /*27c0*/  STL.64 [R1+0x60], R10 ;  /* 0x0000600a01007387 */ /* 0x000be20000100a00 */
[----:B------:R-:W-:Y:S01]  /*27d0*/  SHF.R.S32.HI R6, RZ, 0x1f, R0 ;  /* 0x0000001fff067819 */ /* 0x000fe20000011400 */
[----:B------:R-:W-:-:S03]  /*27e0*/  IMAD.WIDE.U32 R4, R12, UR14, R10 ;  /* 0x0000000e0c047c25 */ /* 0x000fc6000f8e000a */
[----:B------:R-:W-:Y:S01]  /*27f0*/  LEA.HI R6, R6, R0, RZ, 0x2 ;  /* 0x0000000006067211 */ /* 0x000fe200078f10ff */
[----:B------:R-:W-:Y:S01]  /*2800*/  IMAD R0, R14, UR14, R2 ;  /* 0x0000000e0e007c24 */ /* 0x000fe2000f8e0202 */
[----:B------:R-:W-:Y:S01]  /*2810*/  SHF.L.U32 R2, R30, 0x1, RZ ;  /* 0x000000011e027819 */ /* 0x000fe200000006ff */
[----:B------:R-:W-:-:S03]  /*2820*/  IMAD.MOV.U32 R222, RZ, RZ, RZ ;  /* 0x000000ffffde7224 */ /* 0x000fc600078e00ff */
[----:B------:R-:W-:Y:S01]  /*2830*/  IADD3 R0, R5, R0, RZ ;  /* 0x0000000005007210 */ /* 0x000fe20007ffe0ff */
[----:B------:R1:W-:Y:S04]  /*2840*/  @P0 STS [R223+0x9000], RZ ;  /* 0x009000ffdf000388 */ /* 0x0003e80000000800 */
[----:B------:R1:W-:Y:S04]  /*2850*/  @P0 STS [R223+0x9004], RZ ;  /* 0x009004ffdf000388 */ /* 0x0003e80000000800 */
[----:B------:R1:W-:Y:S01]  /*2860*/  @P0 STS.64 [R223+0x9008], RZ ;  /* 0x009008ffdf000388 */ /* 0x0003e20000000a00 */
[----:B-----5:R-:W-:-:S03]  /*2870*/  LOP3.LUT R11, R2, 0x6, RZ, 0xc0, !PT ;  /* 0x00000006020b7812 */ /* 0x020fc600078ec0ff */
[----:B------:R1:W-:Y:S01]  /*2880*/  @P0 STS.128 [R223+0xa000], RZ ;  /* 0x00a000ffdf000388 */ /* 0x0003e20000000c00 */
[----:B------:R-:W-:-:S03]  /*2890*/  SHF.R.S32.HI R10, RZ, 0x2, R6 ;  /* 0x00000002ff0a7819 */ /* 0x000fc60000011406 */
[----:B------:R1:W-:Y:S01]  /*28a0*/  @P0 STS.128 [R223+0xb000], RZ ;  /* 0x00b000ffdf000388 */ /* 0x0003e20000000c00 */
[----:B----4-:R-:W-:Y:S01]  /*28b0*/  @P1 FMUL.FTZ R222, R8, R7 ;  /* 0x0000000708de1220 */ /* 0x010fe20000410000 */
[----:B------:R-:W-:Y:S05]  /*28c0*/  @P0 BRA `(.L_x_995) ;  /* 0x000001b000000947 */ /* 0x000fea0003800000 */
[----:B-1----:R-:W-:Y:S02]  /*28d0*/  ISETP.GE.AND P3, PT, R34, c[0x0][0x220], PT ;  /* 0x0000880022007a0c */ /* 0x002fe40003f66270 */
        /* <DEDUP_REMOVED lines=26> */
.L_x_995:
[----:B-1----:R-:W-:Y:S05]  /*2a80*/  BSYNC B0 ;  /* 0x0000000000007941 */ /* 0x002fea0003800000 */
.L_x_994:
        /* <DEDUP_REMOVED lines=36> */
.L_x_997:
[----:B------:R-:W-:Y:S05]  /*2cd0*/  BSYNC B0 ;  /* 0x0000000000007941 */ /* 0x000fea0003800000 */
.L_x_996:
[----:B------:R-:W-:Y:S01]  /*2ce0*/  LOP3.LUT R2, R29, 0xfffffff8, RZ, 0xc0, !PT ;  /* 0xfffffff81d027812 */ /* 0x000fe200078ec0ff */
[----:B------:R-:W-:Y:S01]  /*2cf0*/  IMAD R0, R24, 0x10, R32 ;  /* 0x0000001018007824 */ /* 0x000fe200078e0220 */
[----:B----4-:R-:W-:Y:S01]  /*2d00*/  SHF.R.S32.HI R8, RZ, 0x4, R27 ;  /* 0x00000004ff087819 */ /* 0x010fe2000001141b */
[----:B------:R-:W-:Y:S01]  /*2d10*/  IMAD.SHL.U32 R6, R25, 0x40, RZ ;  /* 0x0000004019067824 */ /* 0x000fe200078e00ff */
[----:B------:R-:W-:Y:S01]  /*2d20*/  LOP3.LUT R4, R23, 0x7fffffe, RZ, 0xc0, !PT ;  /* 0x07fffffe17047812 */ /* 0x000fe200078ec0ff */
[----:B------:R-:W-:Y:S01]  /*2d30*/  IMAD.IADD R2, R30, 0x1, -R2 ;  /* 0x000000011e027824 */ /* 0x000fe200078e0a02 */
[----:B------:R-:W-:Y:S01]  /*2d40*/  LEA.HI R5, R27, R8, RZ, 0x1 ;  /* 0x000000081b057211 */ /* 0x000fe200078f08ff */
[----:B------:R-:W-:Y:S01]  /*2d50*/  IMAD.IADD R66, R10, 0x1, R0 ;  /* 0x000000010a427824 */ /* 0x000fe200078e0200 */
[----:B------:R-:W-:Y:S01]  /*2d60*/  SHF.R.S32.HI R7, RZ, 0x1f, R22 ;  /* 0x0000001fff077819 */ /* 0x000fe20000011416 */
[----:B------:R-:W-:Y:S01]  /*2d70*/  IMAD.IADD R162, R22, 0x1, -R4 ;  /* 0x0000000116a27824 */ /* 0x000fe200078e0a04 */
[----:B------:R-:W-:Y:S01]  /*2d80*/  LEA.HI R0, R2, R2, RZ, 0x1 ;  /* 0x0000000202007211 */ /* 0x000fe200078f08ff */
[----:B------:R-:W-:Y:S01]  /*2d90*/  IMAD.IADD R13, R65, 0x1, -R226 ;  /* 0x00000001410d7824 */ /* 0x000fe200078e0ae2 */
[----:B------:R-:W-:Y:S01]  /*2da0*/  LOP3.LUT R4, R5, 0xfffffffe, RZ, 0xc0, !PT ;  /* 0xfffffffe05047812 */ /* 0x000fe200078ec0ff */
[----:B------:R-:W-:Y:S01]  /*2db0*/  IMAD R64, R12, 0x40, R11 ;  /* 0x000000400c407824 */ /* 0x000fe200078e020b */
[----:B------:R-:W-:Y:S01]  /*2dc0*/  LOP3.LUT R5, R0, 0x3fffffe, RZ, 0xc0, !PT ;  /* 0x03fffffe00057812 */ /* 0x000fe200078ec0ff */
[----:B------:R-:W-:Y:S01]  /*2dd0*/  IMAD.IADD R230, R66, 0x1, R13 ;  /* 0x0000000142e67824 */ /* 0x000fe200078e020d */
[----:B------:R-:W-:Y:S01]  /*2de0*/  SHF.R.S32.HI R14, RZ, 0x1, R0 ;  /* 0x00000001ff0e7819 */ /* 0x000fe20000011400 */
[----:B------:R-:W-:Y:S01]  /*2df0*/  IMAD.IADD R4, R8, 0x1, -R4 ;  /* 0x0000000108047824 */ /* 0x000fe200078e0a04 */
[----:B------:R-:W-:Y:S01]  /*2e00*/  LEA.HI R7, R7, R22, RZ, 0x3 ;  /* 0x0000001607077211 */ /* 0x000fe200078f18ff */
[----:B------:R-:W-:Y:S01]  /*2e10*/  IMAD.IADD R0, R2, 0x1, -R5 ;  /* 0x0000000102007824 */ /* 0x000fe200078e0a05 */
[----:B------:R-:W-:Y:S01]  /*2e20*/  LOP3.LUT R2, R6, 0xc0, RZ, 0xc0, !PT ;  /* 0x000000c006027812 */ /* 0x000fe200078ec0ff */
[----:B------:R-:W-:Y:S01]  /*2e30*/  IMAD.SHL.U32 R5, R14, 0x40, RZ ;  /* 0x000000400e057824 */ /* 0x000fe200078e00ff */
[C---:B------:R-:W-:Y:S01]  /*2e40*/  IADD3 R67, R64.reuse, 0x1, RZ ;  /* 0x0000000140437810 */ /* 0x040fe20007ffe0ff */
[----:B------:R-:W-:Y:S01]  /*2e50*/  IMAD.SHL.U32 R6, R7, 0x20, RZ ;  /* 0x0000002007067824 */ /* 0x000fe200078e00ff */
[----:B------:R-:W-:Y:S01]  /*2e60*/  IADD3 R125, R64, 0x8, RZ ;  /* 0x00000008407d7810 */ /* 0x000fe20007ffe0ff */
[----:B------:R-:W-:Y:S01]  /*2e70*/  IMAD R7, R4, 0x8, R0 ;  /* 0x0000000804077824 */ /* 0x000fe200078e0200 */
[----:B------:R-:W-:Y:S01]  /*2e80*/  LOP3.LUT R0, R5, 0xc0, RZ, 0xc0, !PT ;  /* 0x000000c005007812 */ /* 0x000fe200078ec0ff */
[----:B------:R-:W-:Y:S01]  /*2e90*/  IMAD.SHL.U32 R8, R26, 0x8, RZ ;  /* 0x000000081a087824 */ /* 0x000fe200078e00ff */
[----:B------:R-:W-:Y:S01]  /*2ea0*/  LOP3.LUT R161, R6, 0xffffff00, RZ, 0xc0, !PT ;  /* 0xffffff0006a17812 */ /* 0x000fe200078ec0ff */
[----:B------:R-:W-:Y:S01]  /*2eb0*/  IMAD.SHL.U32 R4, R4, 0x8, RZ ;  /* 0x0000000804047824 */ /* 0x000fe200078e00ff */
[----:B------:R-:W-:Y:S01]  /*2ec0*/  IADD3 R124, R64, 0x9, RZ ;  /* 0x00000009407c7810 */ /* 0x000fe20007ffe0ff */
[----:B------:R-:W0:Y:S01]  /*2ed0*/  LDGDEPBAR ;  /* 0x00000000000079af */ /* 0x000e220000000000 */
[----:B------:R-:W-:-:S02]  /*2ee0*/  LOP3.LUT R5, R0, 0x8, R8, 0xf8, !PT ;  /* 0x0000000800057812 */ /* 0x000fc400078ef808 */
[----:B------:R-:W-:Y:S01]  /*2ef0*/  SHF.R.U32.HI R0, RZ, 0x3, R0 ;  /* 0x00000003ff007819 */ /* 0x000fe20000011600 */
[----:B------:R-:W-:Y:S01]  /*2f00*/  IMAD.IADD R12, R230, 0x1, -R124 ;  /* 0x00000001e60c7824 */ /* 0x000fe200078e0a7c */
[----:B------:R-:W-:Y:S02]  /*2f10*/  LOP3.LUT R6, R2, 0x8, R4, 0xf8, !PT ;  /* 0x0000000802067812 */ /* 0x000fe400078ef804 */
[----:B------:R-:W-:Y:S01]  /*2f20*/  SHF.R.U32.HI R4, RZ, 0x3, R2 ;  /* 0x00000003ff047819 */ /* 0x000fe20000011602 */
[----:B------:R-:W-:Y:S01]  /*2f30*/  IMAD R2, R24, 0x200, R161 ;  /* 0x0000020018027824 */ /* 0x000fe200078e02a1 */
[----:B------:R-:W-:Y:S02]  /*2f40*/  LOP3.LUT R0, R5, R0, RZ, 0x3c, !PT ;  /* 0x0000000005007212 */ /* 0x000fe400078e3cff */
[----:B------:R-:W-:Y:S01]  /*2f50*/  LOP3.LUT R204, R6, R4, RZ, 0x3c, !PT ;  /* 0x0000000406cc7212 */ /* 0x000fe200078e3cff */
[----:B------:R-:W-:Y:S01]  /*2f60*/  IMAD.IADD R4, R230, 0x1, -R64 ;  /* 0x00000001e6047824 */ /* 0x000fe200078e0a40 */
[C---:B------:R-:W-:Y:S01]  /*2f70*/  IADD3 R128, R64.reuse, 0x10, RZ ;  /* 0x0000001040807810 */ /* 0x040fe20007ffe0ff */
[----:B------:R-:W-:Y:S01]  /*2f80*/  IMAD.U32 R0, R7, 0x20, R0 ;  /* 0x0000002007007824 */ /* 0x000fe200078e0000 */
[----:B------:R-:W-:Y:S01]  /*2f90*/  IADD3 R127, R64, 0x11, RZ ;  /* 0x00000011407f7810 */ /* 0x000fe20007ffe0ff */
[----:B------:R-:W-:Y:S01]  /*2fa0*/  IMAD R2, R162, 0x20, R2 ;  /* 0x00000020a2027824 */ /* 0x000fe200078e0202 */
[----:B------:R-:W-:Y:S01]  /*2fb0*/  IADD3 R126, R64, 0x18, RZ ;  /* 0x00000018407e7810 */ /* 0x000fe20007ffe0ff */
[----:B------:R-:W-:Y:S01]  /*2fc0*/  IMAD.SHL.U32 R217, R0, 0x2, RZ ;  /* 0x0000000200d97824 */ /* 0x000fe200078e00ff */
[----:B------:R-:W-:Y:S01]  /*2fd0*/  IABS R0, R4 ;  /* 0x0000000400007213 */ /* 0x000fe20000000000 */
[----:B------:R-:W-:Y:S01]  /*2fe0*/  IMAD.IADD R2, R204, 0x1, R2 ;  /* 0x00000001cc027824 */ /* 0x000fe200078e0202 */
[----:B------:R-:W-:-:S02]  /*2ff0*/  IADD3 R129, R64, 0x19, RZ ;  /* 0x0000001940817810 */ /* 0x000fc40007ffe0ff */
[----:B------:R4:W-:Y:S01]  /*3000*/  I2F R216, R0 ;  /* 0x0000000000d87306 */ /* 0x0009e20000201400 */
[----:B------:R-:W-:Y:S01]  /*3010*/  IMAD.SHL.U32 R220, R2, 0x2, RZ ;  /* 0x0000000202dc7824 */ /* 0x000fe200078e00ff */
[----:B------:R-:W-:Y:S01]  /*3020*/  IADD3 R130, R64, 0x20, RZ ;  /* 0x0000002040827810 */ /* 0x000fe20007ffe0ff */
[----:B------:R-:W-:Y:S01]  /*3030*/  IMAD.IADD R2, R230, 0x1, -R67 ;  /* 0x00000001e6027824 */ /* 0x000fe200078e0a43 */
[C---:B------:R-:W-:Y:S01]  /*3040*/  IADD3 R131, R64.reuse, 0x21, RZ ;  /* 0x0000002140837810 */ /* 0x040fe20007ffe0ff */
[----:B------:R-:W-:Y:S01]  /*3050*/  LDSM.16.M88.4 R16, [R217+0x6000] ;  /* 0x00600000d910783b */ /* 0x000fe20000000200 */
[C---:B------:R-:W-:Y:S01]  /*3060*/  IADD3 R132, R64.reuse, 0x28, RZ ;  /* 0x0000002840847810 */ /* 0x040fe20007ffe0ff */
[----:B------:R-:W-:Y:S01]  /*3070*/  IMAD R221, R3, 0x2, R220 ;  /* 0x0000000203dd7824 */ /* 0x000fe200078e02dc */
[----:B------:R-:W-:Y:S01]  /*3080*/  IABS R2, R2 ;  /* 0x0000000200027213 */ /* 0x000fe20000000000 */
[----:B------:R-:W5:Y:S01]  /*3090*/  LDSM.16.M88.4 R4, [R220+0x1000] ;  /* 0x00100000dc04783b */ /* 0x000f620000000200 */
[----:B------:R-:W-:-:S02]  /*30a0*/  IADD3 R133, R64, 0x29, RZ ;  /* 0x0000002940857810 */ /* 0x000fc40007ffe0ff */
[----:B------:R1:W-:Y:S01]  /*30b0*/  I2F R215, R2 ;  /* 0x0000000200d77306 */ /* 0x0003e20000201400 */
[----:B------:R-:W2:Y:S01]  /*30c0*/  LDSM.16.M88.4 R24, [R217+0x6400] ;  /* 0x00640000d918783b */ /* 0x000ea20000000200 */
[----:B------:R-:W-:Y:S01]  /*30d0*/  IADD3 R134, R64, 0x30, RZ ;  /* 0x0000003040867810 */ /* 0x000fe20007ffe0ff */
[----:B----4-:R-:W-:Y:S02]  /*30e0*/  IMAD.IADD R0, R230, 0x1, -R125 ;  /* 0x00000001e6007824 */ /* 0x010fe400078e0a7d */
[----:B------:R-:W4:Y:S01]  /*30f0*/  LDSM.16.M88.4 R28, [R217+0x6c00] ;  /* 0x006c0000d91c783b */ /* 0x000f220000000200 */
[C---:B------:R-:W-:Y:S02]  /*3100*/  IADD3 R135, R64.reuse, 0x31, RZ ;  /* 0x0000003140877810 */ /* 0x040fe40007ffe0ff */
[----:B------:R-:W-:Y:S01]  /*3110*/  IADD3 R136, R64, 0x38, RZ ;  /* 0x0000003840887810 */ /* 0x000fe20007ffe0ff */
[----:B------:R-:W3:Y:S01]  /*3120*/  LDSM.16.M88.4 R20, [R217+0x6800] ;  /* 0x00680000d914783b */ /* 0x000ee20000000200 */
[----:B------:R-:W-:-:S02]  /*3130*/  IABS R0, R0 ;  /* 0x0000000000007213 */ /* 0x000fc40000000000 */
[----:B------:R-:W-:Y:S01]  /*3140*/  IADD3 R160, R66, 0x8, RZ ;  /* 0x0000000842a07810 */ /* 0x000fe20007ffe0ff */
[----:B------:R-:W2:Y:S01]  /*3150*/  LDSM.16.M88.4 R8, [R220] ;  /* 0x00000000dc08783b */ /* 0x000ea20000000200 */
[----:B------:R-:W-:Y:S01]  /*3160*/  LOP3.LUT P0, RZ, R14, 0x2, RZ, 0xc0, !PT ;  /* 0x000000020eff7812 */ /* 0x000fe2000780c0ff */
[----:B------:R-:W-:Y:S01]  /*3170*/  IMAD.MOV.U32 R14, RZ, RZ, 0x20 ;  /* 0x00000020ff0e7424 */ /* 0x000fe200078e00ff */
[----:B------:R-:W-:Y:S01]  /*3180*/  IADD3 R137, R64, 0x39, RZ ;  /* 0x0000003940897810 */ /* 0x000fe20007ffe0ff */
[----:B-1----:R-:W-:Y:S01]  /*3190*/  IMAD.MOV.U32 R2, RZ, RZ, R0 ;  /* 0x000000ffff027224 */ /* 0x002fe200078e0000 */
[----:B------:R-:W-:Y:S01]  /*31a0*/  IABS R0, R12 ;  /* 0x0000000c00007213 */ /* 0x000fe20000000000 */
[----:B------:R-:W-:Y:S01]  /*31b0*/  IMAD.IADD R12, R230, 0x1, -R128 ;  /* 0x00000001e60c7824 */ /* 0x000fe200078e0a80 */
[C---:B------:R-:W-:Y:S01]  /*31c0*/  IADD3 R139, R66.reuse, 0x40, RZ ;  /* 0x00000040428b7810 */ /* 0x040fe20007ffe0ff */
[----:B------:R1:W-:Y:S01]  /*31d0*/  I2F R214, R2 ;  /* 0x0000000200d67306 */ /* 0x0003e20000201400 */
[----:B------:R-:W-:Y:S01]  /*31e0*/  IMAD.IADD R229, R13, 0x1, R160 ;  /* 0x000000010de57824 */ /* 0x000fe200078e02a0 */
[----:B------:R-:W-:-:S02]  /*31f0*/  IADD3 R138, R66, 0x48, RZ ;  /* 0x00000048428a7810 */ /* 0x000fc40007ffe0ff */
[----:B------:R-:W-:-:S03]  /*3200*/  IMAD.IADD R228, R13, 0x1, R139 ;  /* 0x000000010de47824 */ /* 0x000fc600078e028b */
[----:B------:R-:W-:Y:S02]  /*3210*/  IMAD.IADD R231, R13, 0x1, R138 ;  /* 0x000000010de77824 */ /* 0x000fe400078e028a */
[----:B-1----:R-:W-:Y:S01]  /*3220*/  IMAD.MOV.U32 R2, RZ, RZ, R0 ;  /* 0x000000ffff027224 */ /* 0x002fe200078e0000 */
[----:B------:R-:W-:Y:S01]  /*3230*/  IABS R0, R12 ;  /* 0x0000000c00007213 */ /* 0x000fe20000000000 */
[C---:B------:R-:W-:Y:S01]  /*3240*/  IMAD.IADD R12, R230.reuse, 0x1, -R127 ;  /* 0x00000001e60c7824 */ /* 0x040fe200078e0a7f */
[C---:B-----5:R-:W-:Y:S01]  /*3250*/  HMMA.16816.F32.BF16 R68, R4.reuse, R16, RZ ;  /* 0x000000100444723c */ /* 0x060fe200000418ff */
[----:B------:R1:W-:Y:S07]  /*3260*/  I2F R185, R2 ;  /* 0x0000000200b97306 */ /* 0x0003ee0000201400 */
[C---:B------:R-:W-:Y:S08]  /*3270*/  HMMA.16816.F32.BF16 R60, R4.reuse, R18, RZ ;  /* 0x00000012043c723c */ /* 0x040ff000000418ff */
[----:B--2---:R-:W-:Y:S01]  /*3280*/  HMMA.16816.F32.BF16 R40, R4, R24, RZ ;  /* 0x000000180428723c */ /* 0x004fe200000418ff */
[----:B-1----:R-:W-:Y:S01]  /*3290*/  IMAD.MOV.U32 R2, RZ, RZ, R0 ;  /* 0x000000ffff027224 */ /* 0x002fe200078e0000 */
[----:B------:R-:W-:Y:S01]  /*32a0*/  IABS R0, R12 ;  /* 0x0000000c00007213 */ /* 0x000fe20000000000 */
[----:B------:R-:W-:-:S02]  /*32b0*/  IMAD.IADD R12, R230, 0x1, -R126 ;  /* 0x00000001e60c7824 */ /* 0x000fc400078e0a7e */
[----:B------:R1:W-:Y:S03]  /*32c0*/  I2F R218, R2 ;  /* 0x0000000200da7306 */ /* 0x0003e60000201400 */
[C---:B------:R-:W-:Y:S08]  /*32d0*/  HMMA.16816.F32.BF16 R56, R4.reuse, R26, RZ ;  /* 0x0000001a0438723c */ /* 0x040ff000000418ff */
[----:B----4-:R-:W-:Y:S01]  /*32e0*/  HMMA.16816.F32.BF16 R52, R4, R28, RZ ;  /* 0x0000001c0434723c */ /* 0x010fe200000418ff */
[----:B-1----:R-:W-:Y:S01]  /*32f0*/  IMAD.MOV.U32 R2, RZ, RZ, R0 ;  /* 0x000000ffff027224 */ /* 0x002fe200078e0000 */
[----:B------:R-:W-:Y:S01]  /*3300*/  IABS R0, R12 ;  /* 0x0000000c00007213 */ /* 0x000fe20000000000 */
[----:B------:R-:W-:-:S05]  /*3310*/  IMAD.IADD R12, R230, 0x1, -R129 ;  /* 0x00000001e60c7824 */ /* 0x000fca00078e0a81 */
[C---:B---3--:R-:W-:Y:S01]  /*3320*/  HMMA.16816.F32.BF16 R48, R4.reuse, R20, RZ ;  /* 0x000000140430723c */ /* 0x048fe200000418ff */
[----:B------:R1:W-:Y:S07]  /*3330*/  I2F R237, R2 ;  /* 0x0000000200ed7306 */ /* 0x0003ee0000201400 */
[C---:B------:R-:W-:Y:S08]  /*3340*/  HMMA.16816.F32.BF16 R44, R4.reuse, R22, RZ ;  /* 0x00000016042c723c */ /* 0x040ff000000418ff */
[----:B------:R-:W-:Y:S01]  /*3350*/  HMMA.16816.F32.BF16 R36, R4, R30, RZ ;  /* 0x0000001e0424723c */ /* 0x000fe200000418ff */
[----:B-1----:R-:W-:Y:S01]  /*3360*/  IMAD.MOV.U32 R2, RZ, RZ, R0 ;  /* 0x000000ffff027224 */ /* 0x002fe200078e0000 */
[----:B------:R-:W-:Y:S01]  /*3370*/  IABS R0, R12 ;  /* 0x0000000c00007213 */ /* 0x000fe20000000000 */
[----:B------:R-:W-:-:S02]  /*3380*/  IMAD.IADD R12, R230, 0x1, -R130 ;  /* 0x00000001e60c7824 */ /* 0x000fc400078e0a82 */
[----:B------:R1:W-:Y:S03]  /*3390*/  I2F R236, R2 ;  /* 0x0000000200ec7306 */ /* 0x0003e60000201400 */
[C---:B------:R-:W-:Y:S08]  /*33a0*/  HMMA.16816.F32.BF16 R120, R8.reuse, R16, RZ ;  /* 0x000000100878723c */ /* 0x040ff000000418ff */
[----:B------:R-:W-:Y:S01]  /*33b0*/  HMMA.16816.F32.BF16 R116, R8, R18, RZ ;  /* 0x000000120874723c */ /* 0x000fe200000418ff */
[----:B-1----:R-:W-:Y:S01]  /*33c0*/  IMAD.MOV.U32 R2, RZ, RZ, R0 ;  /* 0x000000ffff027224 */ /* 0x002fe200078e0000 */
[----:B------:R-:W-:Y:S01]  /*33d0*/  IABS R0, R12 ;  /* 0x0000000c00007213 */ /* 0x000fe20000000000 */
[----:B------:R-:W-:-:S05]  /*33e0*/  IMAD.IADD R12, R230, 0x1, -R131 ;  /* 0x00000001e60c7824 */ /* 0x000fca00078e0a83 */
[C---:B------:R-:W-:Y:S01]  /*33f0*/  HMMA.16816.F32.BF16 R72, R8.reuse, R24, RZ ;  /* 0x000000180848723c */ /* 0x040fe200000418ff */
        /* <DEDUP_REMOVED lines=12> */
[----:B------:R-:W-:Y:S01]  /*34c0*/  HMMA.16816.F32.BF16 R112, R8, R30, RZ ;  /* 0x0000001e0870723c */ /* 0x000fe200000418ff */
[----:B------:R1:W-:Y:S06]  /*34d0*/  I2F R242, R2 ;  /* 0x0000000200f27306 */ /* 0x0003ec0000201400 */
[----:B------:R-:W-:Y:S02]  /*34e0*/  IMAD.IADD R8, R228, 0x1, -R125 ;  /* 0x00000001e4087824 */ /* 0x000fe400078e0a7d */
[----:B-1----:R-:W-:Y:S01]  /*34f0*/  IMAD.MOV.U32 R2, RZ, RZ, R0 ;  /* 0x000000ffff027224 */ /* 0x002fe200078e0000 */
[----:B------:R-:W-:Y:S01]  /*3500*/  IABS R0, R12 ;  /* 0x0000000c00007213 */ /* 0x000fe20000000000 */
[----:B------:R-:W-:-:S02]  /*3510*/  IMAD.IADD R12, R230, 0x1, -R134 ;  /* 0x00000001e60c7824 */ /* 0x000fc400078e0a86 */
        /* <DEDUP_REMOVED lines=12> */
[----:B------:R1:W-:Y:S01]  /*35e0*/  I2F R246, R2 ;  /* 0x0000000200f67306 */ /* 0x0003e20000201400 */
[----:B------:R-:W-:Y:S01]  /*35f0*/  IABS R4, R12 ;  /* 0x0000000c00047213 */ /* 0x000fe20000000000 */
[----:B------:R-:W-:-:S06]  /*3600*/  IMAD.IADD R12, R231, 0x1, -R64 ;  /* 0x00000001e70c7824 */ /* 0x000fcc00078e0a40 */
[----:B------:R2:W-:Y:S01]  /*3610*/  I2F R247, R0 ;  /* 0x0000000000f77306 */ /* 0x0005e20000201400 */
[----:B-1----:R-:W-:-:S05]  /*3620*/  IMAD.IADD R2, R230, 0x1, -R137 ;  /* 0x00000001e6027824 */ /* 0x002fca00078e0a89 */
[----:B------:R-:W-:Y:S02]  /*3630*/  IABS R2, R2 ;  /* 0x0000000200027213 */ /* 0x000fe40000000000 */
[----:B--2---:R-:W-:Y:S02]  /*3640*/  SEL R0, R14, 0xffffffe0, !P0 ;  /* 0xffffffe00e007807 */ /* 0x004fe40004000000 */
[----:B------:R1:W-:Y:S03]  /*3650*/  I2F R248, R2 ;  /* 0x0000000200f87306 */ /* 0x0003e60000201400 */
[----:B------:R-:W-:Y:S02]  /*3660*/  IMAD.IADD R219, R217, 0x1, R0 ;  /* 0x00000001d9db7824 */ /* 0x000fe400078e0200 */
[----:B------:R-:W-:-:S03]  /*3670*/  IMAD.IADD R0, R228, 0x1, -R64 ;  /* 0x00000001e4007824 */ /* 0x000fc600078e0a40 */
[----:B------:R-:W-:Y:S02]  /*3680*/  LDSM.16.M88.4 R32, [R219+0x6000] ;  /* 0x00600000db20783b */ /* 0x000fe40000000200 */
[----:B------:R-:W-:Y:S02]  /*3690*/  IABS R0, R0 ;  /* 0x0000000000007213 */ /* 0x000fe40000000000 */
[----:B------:R-:W-:Y:S01]  /*36a0*/  LDSM.16.M88.4 R24, [R219+0x6400] ;  /* 0x00640000db18783b */ /* 0x000fe20000000200 */
[----:B-1----:R-:W-:-:S03]  /*36b0*/  IMAD.MOV.U32 R2, RZ, RZ, R4 ;  /* 0x000000ffff027224 */ /* 0x002fc600078e0004 */
[----:B------:R-:W-:Y:S01]  /*36c0*/  LDSM.16.M88.4 R16, [R219+0x6800] ;  /* 0x00680000db10783b */ /* 0x000fe20000000200 */
[----:B------:R1:W-:Y:S03]  /*36d0*/  I2F R192, R2 ;  /* 0x0000000200c07306 */ /* 0x0003e60000201400 */
[----:B------:R-:W2:Y:S04]  /*36e0*/  LDSM.16.M88.4 R4, [R221+0x1000] ;  /* 0x00100000dd04783b */ /* 0x000ea80000000200 */
[----:B------:R-:W3:Y:S01]  /*36f0*/  LDSM.16.M88.4 R20, [R219+0x6c00] ;  /* 0x006c0000db14783b */ /* 0x000ee20000000200 */
[----:B-1----:R-:W-:Y:S01]  /*3700*/  IMAD.MOV.U32 R2, RZ, RZ, R0 ;  /* 0x000000ffff027224 */ /* 0x002fe200078e0000 */
[----:B------:R-:W-:Y:S01]  /*3710*/  IABS R0, R12 ;  /* 0x0000000c00007213 */ /* 0x000fe20000000000 */
[----:B------:R-:W-:-:S02]  /*3720*/  IMAD.IADD R12, R229, 0x1, -R67 ;  /* 0x00000001e50c7824 */ /* 0x000fc400078e0a43 */
[----:B------:R1:W-:Y:S02]  /*3730*/  I2F R194, R2 ;  /* 0x0000000200c27306 */ /* 0x0003e40000201400 */
[----:B-1----:R-:W-:Y:S01]  /*3740*/  IMAD.MOV.U32 R2, RZ, RZ, R0 ;  /* 0x000000ffff027224 */ /* 0x002fe200078e0000 */
[----:B------:R-:W-:Y:S01]  /*3750*/  IABS R0, R12 ;  /* 0x0000000c00007213 */ /* 0x000fe20000000000 */
[----:B------:R-:W-:-:S04]  /*3760*/  IMAD.IADD R12, R228, 0x1, -R67 ;  /* 0x00000001e40c7824 */ /* 0x000fc800078e0a43 */
[----:B------:R1:W-:Y:S01]  /*3770*/  I2F R239, R2 ;  /* 0x0000000200ef7306 */ /* 0x0003e20000201400 */
[C---:B--2---:R-:W-:Y:S08]  /*3780*/  HMMA.16816.F32.BF16 R96, R4.reuse, R34, R60 ;  /* 0x000000220460723c */ /* 0x044ff0000004183c */
[----:B------:R-:W-:Y:S01]  /*3790*/  HMMA.16816.F32.BF16 R88, R4, R24, R40 ;  /* 0x000000180458723c */ /* 0x000fe20000041828 */
[----:B-1----:R-:W-:Y:S01]  /*37a0*/  IMAD.MOV.U32 R2, RZ, RZ, R0 ;  /* 0x000000ffff027224 */ /* 0x002fe200078e0000 */
[----:B------:R-:W-:Y:S01]  /*37b0*/  IABS R0, R12 ;  /* 0x0000000c00007213 */ /* 0x000fe20000000000 */
[----:B------:R-:W-:-:S05]  /*37c0*/  IMAD.IADD R12, R229, 0x1, -R124 ;  /* 0x00000001e50c7824 */ /* 0x000fca00078e0a7c */
[C---:B------:R-:W-:Y:S01]  /*37d0*/  HMMA.16816.F32.BF16 R60, R4.reuse, R16, R48 ;  /* 0x00000010043c723c */ /* 0x040fe20000041830 */
[----:B------:R1:W-:Y:S07]  /*37e0*/  I2F R189, R2 ;  /* 0x0000000200bd7306 */ /* 0x0003ee0000201400 */
[C---:B------:R-:W-:Y:S01]  /*37f0*/  HMMA.16816.F32.BF16 R108, R4.reuse, R32, R68 ;  /* 0x00000020046c723c */ /* 0x040fe20000041844 */
[----:B------:R2:W-:Y:S07]  /*3800*/  I2F R212, R0 ;  /* 0x0000000000d47306 */ /* 0x0005ee0000201400 */
[----:B------:R-:W-:Y:S01]  /*3810*/  HMMA.16816.F32.BF16 R84, R4, R26, R56 ;  /* 0x0000001a0454723c */ /* 0x000fe20000041838 */
[----:B-1----:R-:W-:-:S05]  /*3820*/  IMAD.IADD R2, R231, 0x1, -R67 ;  /* 0x00000001e7027824 */ /* 0x002fca00078e0a43 */
[----:B------:R-:W-:Y:S02]  /*3830*/  IABS R2, R2 ;  /* 0x0000000200027213 */ /* 0x000fe40000000000 */
[C---:B---3--:R-:W-:Y:S01]  /*3840*/  HMMA.16816.F32.BF16 R80, R4.reuse, R20, R52 ;  /* 0x000000140450723c */ /* 0x048fe20000041834 */
[--C-:B--2---:R-:W-:Y:S01]  /*3850*/  IMAD.IADD R0, R229, 0x1, -R125.reuse ;  /* 0x00000001e5007824 */ /* 0x104fe200078e0a7d */
[----:B------:R1:W-:Y:S04]  /*3860*/  I2F R238, R2 ;  /* 0x0000000200ee7306 */ /* 0x0003e80000201400 */
[----:B------:R-:W-:Y:S02]  /*3870*/  IABS R0, R0 ;  /* 0x0000000000007213 */ /* 0x000fe40000000000 */
[C---:B------:R-:W-:Y:S01]  /*3880*/  HMMA.16816.F32.BF16 R48, R4.reuse, R18, R44 ;  /* 0x000000120430723c */ /* 0x040fe2000004182c */
[----:B------:R-:W-:Y:S07]  /*3890*/  LDSM.16.M88.4 R44, [R217+0x7c00] ;  /* 0x007c0000d92c783b */ /* 0x000fee0000000200 */
[----:B------:R-:W-:Y:S01]  /*38a0*/  HMMA.16816.F32.BF16 R40, R4, R22, R36 ;  /* 0x000000160428723c */ /* 0x000fe20000041824 */
[----:B------:R-:W-:Y:S01]  /*38b0*/  LDSM.16.M88.4 R36, [R217+0x7400] ;  /* 0x00740000d924783b */ /* 0x000fe20000000200 */
[----:B-1----:R-:W-:Y:S01]  /*38c0*/  IMAD.MOV.U32 R2, RZ, RZ, R0 ;  /* 0x000000ffff027224 */ /* 0x002fe200078e0000 */
[----:B------:R-:W-:Y:S01]  /*38d0*/  IABS R0, R8 ;  /* 0x0000000800007213 */ /* 0x000fe20000000000 */
[----:B------:R-:W-:-:S02]  /*38e0*/  IMAD.IADD R8, R231, 0x1, -R125 ;  /* 0x00000001e7087824 */ /* 0x000fc400078e0a7d */
[----:B------:R1:W-:Y:S01]  /*38f0*/  I2F R191, R2 ;  /* 0x0000000200bf7306 */ /* 0x0003e20000201400 */
[----:B------:R-:W-:Y:S02]  /*3900*/  IMAD.IADD R4, R229, 0x1, -R127 ;  /* 0x00000001e5047824 */ /* 0x000fe400078e0a7f */
[----:B-1----:R-:W-:Y:S01]  /*3910*/  IMAD.MOV.U32 R2, RZ, RZ, R0 ;  /* 0x000000ffff027224 */ /* 0x002fe200078e0000 */
[----:B------:R-:W-:Y:S02]  /*3920*/  IABS R0, R8 ;  /* 0x0000000800007213 */ /* 0x000fe40000000000 */
[----:B------:R-:W1:Y:S02]  /*3930*/  LDSM.16.M88.4 R8, [R221] ;  /* 0x00000000dd08783b */ /* 0x000e640000000200 */
[----:B------:R2:W-:Y:S02]  /*3940*/  I2F R210, R2 ;  /* 0x0000000200d27306 */ /* 0x0005e40000201400 */
[----:B--2---:R-:W-:Y:S01]  /*3950*/  IMAD.MOV.U32 R2, RZ, RZ, R0 ;  /* 0x000000ffff027224 */ /* 0x004fe200078e0000 */
[----:B------:R-:W-:Y:S01]  /*3960*/  IABS R0, R12 ;  /* 0x0000000c00007213 */ /* 0x000fe20000000000 */
[----:B------:R-:W-:-:S04]  /*3970*/  IMAD.IADD R12, R228, 0x1, -R124 ;  /* 0x00000001e40c7824 */ /* 0x000fc800078e0a7c */
[----:B------:R2:W-:Y:S02]  /*3980*/  I2F R213, R2 ;  /* 0x0000000200d57306 */ /* 0x0005e40000201400 */
[----:B--2---:R-:W-:Y:S01]  /*3990*/  IMAD.MOV.U32 R2, RZ, RZ, R0 ;  /* 0x000000ffff027224 */ /* 0x004fe200078e0000 */
[----:B------:R-:W-:Y:S01]  /*39a0*/  IABS R0, R12 ;  /* 0x0000000c00007213 */ /* 0x000fe20000000000 */
[----:B------:R-:W-:Y:S01]  /*39b0*/  IMAD.IADD R12, R231, 0x1, -R124 ;  /* 0x00000001e70c7824 */ /* 0x000fe200078e0a7c */
[C---:B-1----:R-:W-:Y:S03]  /*39c0*/  HMMA.16816.F32.BF16 R92, R8.reuse, R20, R92 ;  /* 0x00000014085c723c */ /* 0x042fe6000004185c */
[----:B------:R1:W-:Y:S05]  /*39d0*/  I2F R190, R2 ;  /* 0x0000000200be7306 */ /* 0x0003ea0000201400 */
[C---:B------:R-:W-:Y:S01]  /*39e0*/  HMMA.16816.F32.BF16 R112, R8.reuse, R22, R112 ;  /* 0x000000160870723c */ /* 0x040fe20000041870 */
[----:B------:R-:W-:Y:S07]  /*39f0*/  LDSM.16.M88.4 R20, [R217+0x7800] ;  /* 0x00780000d914783b */ /* 0x000fee0000000200 */
[----:B------:R-:W-:Y:S01]  /*3a00*/  HMMA.16816.F32.BF16 R56, R8, R24, R72 ;  /* 0x000000180838723c */ /* 0x000fe20000041848 */
[----:B-1----:R-:W-:Y:S01]  /*3a10*/  IMAD.MOV.U32 R2, RZ, RZ, R0 ;  /* 0x000000ffff027224 */ /* 0x002fe200078e0000 */
[----:B------:R-:W-:Y:S01]  /*3a20*/  IABS R0, R12 ;  /* 0x0000000c00007213 */ /* 0x000fe20000000000 */
[----:B------:R-:W-:-:S02]  /*3a30*/  IMAD.IADD R12, R229, 0x1, -R128 ;  /* 0x00000001e50c7824 */ /* 0x000fc400078e0a80 */
[----:B------:R1:W-:Y:S03]  /*3a40*/  I2F R208, R2 ;  /* 0x0000000200d07306 */ /* 0x0003e60000201400 */
[C---:B------:R-:W-:Y:S01]  /*3a50*/  HMMA.16816.F32.BF16 R68, R8.reuse, R26, R76 ;  /* 0x0000001a0844723c */ /* 0x040fe2000004184c */
[----:B------:R-:W-:Y:S07]  /*3a60*/  LDSM.16.M88.4 R24, [R221+0x2000] ;  /* 0x00200000dd18783b */ /* 0x000fee0000000200 */
[----:B------:R-:W-:Y:S01]  /*3a70*/  HMMA.16816.F32.BF16 R28, R8, R32, R120 ;  /* 0x00000020081c723c */ /* 0x000fe20000041878 */
[----:B-1----:R-:W-:Y:S01]  /*3a80*/  IMAD.MOV.U32 R2, RZ, RZ, R0 ;  /* 0x000000ffff027224 */ /* 0x002fe200078e0000 */
[----:B------:R-:W-:Y:S01]  /*3a90*/  IABS R0, R12 ;  /* 0x0000000c00007213 */ /* 0x000fe20000000000 */
[----:B------:R-:W-:-:S05]  /*3aa0*/  IMAD.IADD R12, R231, 0x1, -R127 ;  /* 0x00000001e70c7824 */ /* 0x000fca00078e0a7f */
[C---:B------:R-:W-:Y:S01]  /*3ab0*/  HMMA.16816.F32.BF16 R52, R8.reuse, R34, R116 ;  /* 0x000000220834723c */ /* 0x040fe20000041874 */
[----:B------:R1:W-:Y:S01]  /*3ac0*/  I2F R211, R2 ;  /* 0x0000000200d37306 */ /* 0x0003e20000201400 */
[----:B------:R-:W-:Y:S06]  /*3ad0*/  LDSM.16.M88.4 R32, [R217+0x7000] ;  /* 0x00700000d920783b */ /* 0x000fec0000000200 */
[C---:B------:R-:W-:Y:S01]  /*3ae0*/  HMMA.16816.F32.BF16 R72, R8.reuse, R16, R100 ;  /* 0x000000100848723c */ /* 0x040fe20000041864 */
[----:B------:R2:W-:Y:S07]  /*3af0*/  I2F R179, R0 ;  /* 0x0000000000b37306 */ /* 0x0005ee0000201400 */
[----:B------:R-:W-:Y:S01]  /*3b00*/  HMMA.16816.F32.BF16 R76, R8, R18, R104 ;  /* 0x00000012084c723c */ /* 0x000fe20000041868 */
[----:B-1----:R-:W-:Y:S01]  /*3b10*/  IMAD.IADD R2, R228, 0x1, -R128 ;  /* 0x00000001e4027824 */ /* 0x002fe200078e0a80 */
[----:B------:R-:W-:Y:S04]  /*3b20*/  LDSM.16.M88.4 R16, [R220+0x4000] ;  /* 0x00400000dc10783b */ /* 0x000fe80000000200 */
[----:B------:R-:W-:Y:S01]  /*3b30*/  IABS R2, R2 ;  /* 0x0000000200027213 */ /* 0x000fe20000000000 */
[----:B------:R-:W-:-:S02]  /*3b40*/  IMAD.IADD R8, R231, 0x1, -R129 ;  /* 0x00000001e7087824 */ /* 0x000fc400078e0a81 */
[----:B--2---:R-:W-:Y:S01]  /*3b50*/  IMAD.IADD R0, R231, 0x1, -R128 ;  /* 0x00000001e7007824 */ /* 0x004fe200078e0a80 */
[----:B------:R1:W-:Y:S04]  /*3b60*/  I2F R206, R2 ;  /* 0x0000000200ce7306 */ /* 0x0003e80000201400 */
[----:B------:R-:W-:-:S05]  /*3b70*/  IABS R0, R0 ;  /* 0x0000000000007213 */ /* 0x000fca0000000000 */
[----:B-1----:R-:W-:Y:S01]  /*3b80*/  IMAD.MOV.U32 R2, RZ, RZ, R0 ;  /* 0x000000ffff027224 */ /* 0x002fe200078e0000 */
[----:B------:R-:W-:Y:S01]  /*3b90*/  IABS R0, R4 ;  /* 0x0000000400007213 */ /* 0x000fe20000000000 */
[----:B------:R-:W-:Y:S02]  /*3ba0*/  IMAD.IADD R4, R228, 0x1, -R127 ;  /* 0x00000001e4047824 */ /* 0x000fe400078e0a7f */
[----:B------:R1:W-:Y:S02]  /*3bb0*/  I2F R209, R2 ;  /* 0x0000000200d17306 */ /* 0x0003e40000201400 */
[----:B-1----:R-:W-:Y:S01]  /*3bc0*/  IMAD.MOV.U32 R2, RZ, RZ, R0 ;  /* 0x000000ffff027224 */ /* 0x002fe200078e0000 */
[----:B------:R-:W-:Y:S02]  /*3bd0*/  IABS R0, R4 ;  /* 0x0000000400007213 */ /* 0x000fe40000000000 */
[----:B------:R-:W1:Y:S03]  /*3be0*/  LDSM.16.M88.4 R4, [R220+0x3000] ;  /* 0x00300000dc04783b */ /* 0x000e660000000200 */
        /* <DEDUP_REMOVED lines=9> */
[----:B------:R1:W-:Y:S01]  /*3c80*/  I2F R207, R2 ;  /* 0x0000000200cf7306 */ /* 0x0003e20000201400 */
[----:B------:R-:W-:Y:S04]  /*3c90*/  LDSM.16.M88.4 R48, [R219+0x7000] ;  /* 0x00700000db30783b */ /* 0x000fe80000000200 */
[C---:B------:R-:W-:Y:S08]  /*3ca0*/  HMMA.16816.F32.BF16 R108, R4.reuse, R32, R108 ;  /* 0x00000020046c723c */ /* 0x040ff0000004186c */
[----:B------:R-:W-:Y:S01]  /*3cb0*/  HMMA.16816.F32.BF16 R120, R4, R34, R96 ;  /* 0x000000220478723c */ /* 0x000fe20000041860 */
[----:B-1----:R-:W-:Y:S01]  /*3cc0*/  IMAD.MOV.U32 R2, RZ, RZ, R0 ;  /* 0x000000ffff027224 */ /* 0x002fe200078e0000 */
[----:B------:R-:W-:Y:S01]  /*3cd0*/  IABS R0, R12 ;  /* 0x0000000c00007213 */ /* 0x000fe20000000000 */
[----:B------:R-:W-:-:S02]  /*3ce0*/  IMAD.IADD R12, R231, 0x1, -R126 ;  /* 0x00000001e70c7824 */ /* 0x000fc400078e0a7e */
[----:B------:R1:W-:Y:S03]  /*3cf0*/  I2F R168, R2 ;  /* 0x0000000200a87306 */ /* 0x0003e60000201400 */
[C---:B------:R-:W-:Y:S08]  /*3d00*/  HMMA.16816.F32.BF16 R140, R4.reuse, R36, R88 ;  /* 0x00000024048c723c */ /* 0x040ff00000041858 */
[----:B------:R-:W-:Y:S01]  /*3d10*/  HMMA.16816.F32.BF16 R116, R4, R38, R84 ;  /* 0x000000260474723c */ /* 0x000fe20000041854 */
[----:B------:R-:W-:Y:S01]  /*3d20*/  LDSM.16.M88.4 R84, [R217+0x8000] ;  /* 0x00800000d954783b */ /* 0x000fe20000000200 */
[----:B-1----:R-:W-:Y:S01]  /*3d30*/  IMAD.MOV.U32 R2, RZ, RZ, R0 ;  /* 0x000000ffff027224 */ /* 0x002fe200078e0000 */
[----:B------:R-:W-:Y:S01]  /*3d40*/  IABS R0, R12 ;  /* 0x0000000c00007213 */ /* 0x000fe20000000000 */
[----:B------:R-:W-:-:S04]  /*3d50*/  IMAD.IADD R12, R228, 0x1, -R130 ;  /* 0x00000001e40c7824 */ /* 0x000fc800078e0a82 */
[C---:B------:R-:W-:Y:S01]  /*3d60*/  HMMA.16816.F32.BF16 R156, R4.reuse, R44, R80 ;  /* 0x0000002c049c723c */ /* 0x040fe20000041850 */
[----:B------:R1:W-:Y:S01]  /*3d70*/  I2F R172, R2 ;  /* 0x0000000200ac7306 */ /* 0x0003e20000201400 */
[----:B------:R-:W-:Y:S06]  /*3d80*/  LDSM.16.M88.4 R80, [R219+0x8000] ;  /* 0x00800000db50783b */ /* 0x000fec0000000200 */
[C---:B------:R-:W-:Y:S01]  /*3d90*/  HMMA.16816.F32.BF16 R152, R4.reuse, R20, R60 ;  /* 0x000000140498723c */ /* 0x040fe2000004183c */
[----:B------:R2:W-:Y:S07]  /*3da0*/  I2F R202, R0 ;  /* 0x0000000000ca7306 */ /* 0x0005ee0000201400 */
[----:B------:R-:W-:Y:S01]  /*3db0*/  HMMA.16816.F32.BF16 R144, R4, R46, R40 ;  /* 0x0000002e0490723c */ /* 0x000fe20000041828 */
[----:B-1----:R-:W-:-:S05]  /*3dc0*/  IMAD.IADD R2, R229, 0x1, -R129 ;  /* 0x00000001e5027824 */ /* 0x002fca00078e0a81 */
[----:B------:R-:W-:Y:S01]  /*3dd0*/  IABS R2, R2 ;  /* 0x0000000200027213 */ /* 0x000fe20000000000 */
[C---:B------:R-:W-:Y:S02]  /*3de0*/  IMAD.IADD R4, R228.reuse, 0x1, -R132 ;  /* 0x00000001e4047824 */ /* 0x040fe400078e0a84 */
        /* <DEDUP_REMOVED lines=17> */
[--C-:B------:R-:W-:Y:S01]  /*3f00*/  IMAD.IADD R12, R229, 0x1, -R131.reuse ;  /* 0x00000001e50c7824 */ /* 0x100fe200078e0a83 */
[C---:B-1----:R-:W-:Y:S03]  /*3f10*/  HMMA.16816.F32.BF16 R28, R8.reuse, R32, R28 ;  /* 0x00000020081c723c */ /* 0x042fe6000004181c */
[----:B------:R1:W-:Y:S05]  /*3f20*/  I2F R195, R2 ;  /* 0x0000000200c37306 */ /* 0x0003ea0000201400 */
[C---:B------:R-:W-:Y:S01]  /*3f30*/  HMMA.16816.F32.BF16 R32, R8.reuse, R34, R52 ;  /* 0x000000220820723c */ /* 0x040fe20000041834 */
[----:B------:R-:W2:Y:S07]  /*3f40*/  LDSM.16.M88.4 R52, [R219+0x7400] ;  /* 0x00740000db34783b */ /* 0x000eae0000000200 */
[----:B------:R-:W-:Y:S01]  /*3f50*/  HMMA.16816.F32.BF16 R40, R8, R36, R56 ;  /* 0x000000240828723c */ /* 0x000fe20000041838 */
[----:B-1----:R-:W-:Y:S01]  /*3f60*/  IMAD.MOV.U32 R2, RZ, RZ, R0 ;  /* 0x000000ffff027224 */ /* 0x002fe200078e0000 */
[----:B------:R-:W-:Y:S01]  /*3f70*/  IABS R0, R12 ;  /* 0x0000000c00007213 */ /* 0x000fe20000000000 */
[----:B------:R-:W-:-:S02]  /*3f80*/  IMAD.IADD R12, R228, 0x1, -R131 ;  /* 0x00000001e40c7824 */ /* 0x000fc400078e0a83 */
[----:B------:R1:W-:Y:S03]  /*3f90*/  I2F R186, R2 ;  /* 0x0000000200ba7306 */ /* 0x0003e60000201400 */
[----:B------:R-:W-:Y:S08]  /*3fa0*/  HMMA.16816.F32.BF16 R28, R24, R48, R28 ;  /* 0x00000030181c723c */ /* 0x000ff0000004181c */
[----:B------:R-:W-:Y:S01]  /*3fb0*/  HMMA.16816.F32.BF16 R104, R8, R22, R76 ;  /* 0x000000160868723c */ /* 0x000fe2000004184c */
[----:B------:R-:W3:Y:S01]  /*3fc0*/  LDSM.16.M88.4 R76, [R217+0x8400] ;  /* 0x00840000d94c783b */ /* 0x000ee20000000200 */
[----:B-1----:R-:W-:Y:S01]  /*3fd0*/  IMAD.MOV.U32 R2, RZ, RZ, R0 ;  /* 0x000000ffff027224 */ /* 0x002fe200078e0000 */
[----:B------:R-:W-:-:S05]  /*3fe0*/  IABS R0, R12 ;  /* 0x0000000c00007213 */ /* 0x000fca0000000000 */
[----:B------:R-:W-:Y:S01]  /*3ff0*/  HMMA.16816.F32.BF16 R100, R8, R20, R72 ;  /* 0x000000140864723c */ /* 0x000fe20000041848 */
[----:B------:R1:W-:Y:S01]  /*4000*/  I2F R183, R2 ;  /* 0x0000000200b77306 */ /* 0x0003e20000201400 */
[----:B------:R-:W4:Y:S04]  /*4010*/  LDSM.16.M88.4 R12, [R221+0x4000] ;  /* 0x00400000dd0c783b */ /* 0x000f280000000200 */
[----:B------:R-:W5:Y:S02]  /*4020*/  LDSM.16.M88.4 R72, [R219+0x8400] ;  /* 0x00840000db48783b */ /* 0x000f640000000200 */
[----:B------:R-:W-:Y:S01]  /*4030*/  HMMA.16816.F32.BF16 R20, R24, R50, R32 ;  /* 0x000000321814723c */ /* 0x000fe20000041820 */
[----:B------:R2:W-:Y:S07]  /*4040*/  I2F R200, R0 ;  /* 0x0000000000c87306 */ /* 0x0005ee0000201400 */
[----:B------:R-:W-:Y:S01]  /*4050*/  HMMA.16816.F32.BF16 R36, R8, R38, R68 ;  /* 0x000000260824723c */ /* 0x000fe20000041844 */
[----:B-1----:R-:W-:-:S05]  /*4060*/  IMAD.IADD R2, R231, 0x1, -R131 ;  /* 0x00000001e7027824 */ /* 0x002fca00078e0a83 */
[----:B------:R-:W-:Y:S02]  /*4070*/  IABS R2, R2 ;  /* 0x0000000200027213 */ /* 0x000fe40000000000 */
[----:B--2---:R-:W-:Y:S01]  /*4080*/  HMMA.16816.F32.BF16 R40, R24, R52, R40 ;  /* 0x000000341828723c */ /* 0x004fe20000041828 */
[----:B------:R-:W-:Y:S01]  /*4090*/  IMAD.IADD R0, R229, 0x1, -R132 ;  /* 0x00000001e5007824 */ /* 0x000fe200078e0a84 */
[----:B------:R1:W-:Y:S04]  /*40a0*/  I2F R198, R2 ;  /* 0x0000000200c67306 */ /* 0x0003e80000201400 */
[----:B------:R-:W-:Y:S02]  /*40b0*/  IABS R0, R0 ;  /* 0x0000000000007213 */ /* 0x000fe40000000000 */
[C---:B------:R-:W-:Y:S08]  /*40c0*/  HMMA.16816.F32.BF16 R32, R16.reuse, R84, R28 ;  /* 0x000000541020723c */ /* 0x040ff0000004181c */
[----:B------:R-:W-:Y:S01]  /*40d0*/  HMMA.16816.F32.BF16 R28, R16, R86, R20 ;  /* 0x00000056101c723c */ /* 0x000fe20000041814 */
[----:B------:R-:W2:Y:S01]  /*40e0*/  LDSM.16.M88.4 R20, [R221+0x3000] ;  /* 0x00300000dd14783b */ /* 0x000ea20000000200 */
[----:B-1----:R-:W-:Y:S01]  /*40f0*/  IMAD.MOV.U32 R2, RZ, RZ, R0 ;  /* 0x000000ffff027224 */ /* 0x002fe200078e0000 */
[----:B------:R-:W-:Y:S01]  /*4100*/  IABS R0, R4 ;  /* 0x0000000400007213 */ /* 0x000fe20000000000 */
[----:B------:R-:W-:-:S02]  /*4110*/  IMAD.IADD R4, R231, 0x1, -R132 ;  /* 0x00000001e7047824 */ /* 0x000fc400078e0a84 */
[----:B------:R1:W-:Y:S02]  /*4120*/  I2F R199, R2 ;  /* 0x0000000200c77306 */ /* 0x0003e40000201400 */
[----:B------:R-:W-:Y:S08]  /*4130*/  HMMA.16816.F32.BF16 R36, R24, R54, R36 ;  /* 0x000000361824723c */ /* 0x000ff00000041824 */
[----:B---3--:R-:W-:Y:S01]  /*4140*/  HMMA.16816.F32.BF16 R40, R16, R76, R40 ;  /* 0x0000004c1028723c */ /* 0x008fe20000041828 */
[----:B-1----:R-:W-:Y:S01]  /*4150*/  IMAD.MOV.U32 R2, RZ, RZ, R0 ;  /* 0x000000ffff027224 */ /* 0x002fe200078e0000 */
[----:B------:R-:W-:Y:S01]  /*4160*/  IABS R0, R4 ;  /* 0x0000000400007213 */ /* 0x000fe20000000000 */
[----:B------:R-:W-:-:S05]  /*4170*/  IMAD.IADD R4, R229, 0x1, -R133 ;  /* 0x00000001e5047824 */ /* 0x000fca00078e0a85 */
[----:B----4-:R-:W-:Y:S01]  /*4180*/  HMMA.16816.F32.BF16 R68, R12, R80, R32 ;  /* 0x000000500c44723c */ /* 0x010fe20000041820 */
[----:B------:R1:W-:Y:S07]  /*4190*/  I2F R197, R2 ;  /* 0x0000000200c57306 */ /* 0x0003ee0000201400 */
[C---:B------:R-:W-:Y:S08]  /*41a0*/  HMMA.16816.F32.BF16 R96, R8.reuse, R44, R92 ;  /* 0x0000002c0860723c */ /* 0x040ff0000004185c */
[----:B------:R-:W-:Y:S01]  /*41b0*/  HMMA.16816.F32.BF16 R92, R8, R46, R112 ;  /* 0x0000002e085c723c */ /* 0x000fe20000041870 */
[----:B-1----:R-:W-:Y:S01]  /*41c0*/  IMAD.MOV.U32 R2, RZ, RZ, R0 ;  /* 0x000000ffff027224 */ /* 0x002fe200078e0000 */
[----:B------:R-:W-:Y:S01]  /*41d0*/  IABS R0, R4 ;  /* 0x0000000400007213 */ /* 0x000fe20000000000 */
[--C-:B------:R-:W-:Y:S01]  /*41e0*/  IMAD.IADD R4, R228, 0x1, -R133.reuse ;  /* 0x00000001e4047824 */ /* 0x100fe200078e0a85 */
[----:B------:R-:W1:Y:S01]  /*41f0*/  LDSM.16.M88.4 R8, [R220+0x5000] ;  /* 0x00500000dc08783b */ /* 0x000e620000000200 */
[----:B------:R3:W-:Y:S03]  /*4200*/  I2F R174, R2 ;  /* 0x0000000200ae7306 */ /* 0x0007e60000201400 */
[----:B------:R-:W-:Y:S08]  /*4210*/  HMMA.16816.F32.BF16 R32, R16, R78, R36 ;  /* 0x0000004e1020723c */ /* 0x000ff00000041824 */
[----:B------:R-:W-:Y:S01]  /*4220*/  HMMA.16816.F32.BF16 R60, R12, R82, R28 ;  /* 0x000000520c3c723c */ /* 0x000fe2000004181c */
[----:B---3--:R-:W-:Y:S01]  /*4230*/  IMAD.MOV.U32 R2, RZ, RZ, R0 ;  /* 0x000000ffff027224 */ /* 0x008fe200078e0000 */
[----:B------:R-:W-:Y:S01]  /*4240*/  IABS R0, R4 ;  /* 0x0000000400007213 */ /* 0x000fe20000000000 */
[----:B------:R-:W-:-:S05]  /*4250*/  IMAD.IADD R4, R231, 0x1, -R133 ;  /* 0x00000001e7047824 */ /* 0x000fca00078e0a85 */
[----:B-----5:R-:W-:Y:S01]  /*4260*/  HMMA.16816.F32.BF16 R56, R12, R72, R40 ;  /* 0x000000480c38723c */ /* 0x020fe20000041828 */
[----:B------:R3:W-:Y:S07]  /*4270*/  I2F R196, R2 ;  /* 0x0000000200c47306 */ /* 0x0007ee0000201400 */
[----:B--2---:R-:W-:Y:S08]  /*4280*/  HMMA.16816.F32.BF16 R28, R20, R48, R108 ;  /* 0x00000030141c723c */ /* 0x004ff0000004186c */
[----:B------:R-:W-:Y:S01]  /*4290*/  HMMA.16816.F32.BF16 R88, R12, R74, R32 ;  /* 0x0000004a0c58723c */ /* 0x000fe20000041820 */
[----:B---3--:R-:W-:Y:S01]  /*42a0*/  IMAD.MOV.U32 R2, RZ, RZ, R0 ;  /* 0x000000ffff027224 */ /* 0x008fe200078e0000 */
[----:B------:R-:W-:Y:S01]  /*42b0*/  IABS R0, R4 ;  /* 0x0000000400007213 */ /* 0x000fe20000000000 */
[----:B------:R-:W-:-:S02]  /*42c0*/  IMAD.IADD R4, R229, 0x1, -R134 ;  /* 0x00000001e5047824 */ /* 0x000fc400078e0a86 */
[----:B------:R2:W-:Y:S03]  /*42d0*/  I2F R193, R2 ;  /* 0x0000000200c17306 */ /* 0x0005e60000201400 */
[C---:B------:R-:W-:Y:S08]  /*42e0*/  HMMA.16816.F32.BF16 R36, R20.reuse, R50, R120 ;  /* 0x000000321424723c */ /* 0x040ff00000041878 */
[----:B------:R-:W-:Y:S01]  /*42f0*/  HMMA.16816.F32.BF16 R32, R20, R52, R140 ;  /* 0x000000341420723c */ /* 0x000fe2000004188c */
[----:B--2---:R-:W-:Y:S01]  /*4300*/  IMAD.MOV.U32 R2, RZ, RZ, R0 ;  /* 0x000000ffff027224 */ /* 0x004fe200078e0000 */
[----:B------:R-:W-:Y:S01]  /*4310*/  IABS R0, R4 ;  /* 0x0000000400007213 */ /* 0x000fe20000000000 */
[----:B------:R-:W-:-:S05]  /*4320*/  IMAD.IADD R4, R228, 0x1, -R134 ;  /* 0x00000001e4047824 */ /* 0x000fca00078e0a86 */
[----:B-1----:R-:W-:Y:S01]  /*4330*/  HMMA.16816.F32.BF16 R48, R8, R84, R28 ;  /* 0x000000540830723c */ /* 0x002fe2000004181c */
[----:B------:R1:W-:Y:S01]  /*4340*/  I2F R175, R2 ;  /* 0x0000000200af7306 */ /* 0x0003e20000201400 */
[----:B------:R-:W2:Y:S06]  /*4350*/  LDSM.16.M88.4 R28, [R219+0x7800] ;  /* 0x00780000db1c783b */ /* 0x000eac0000000200 */
[----:B------:R-:W-:Y:S08]  /*4360*/  HMMA.16816.F32.BF16 R52, R20, R54, R116 ;  /* 0x000000361434723c */ /* 0x000ff00000041874 */
[----:B------:R-:W-:Y:S01]  /*4370*/  HMMA.16816.F32.BF16 R44, R8, R86, R36 ;  /* 0x00000056082c723c */ /* 0x000fe20000041824 */
[----:B-1----:R-:W-:Y:S01]  /*4380*/  IMAD.MOV.U32 R2, RZ, RZ, R0 ;  /* 0x000000ffff027224 */ /* 0x002fe200078e0000 */
[----:B------:R-:W-:Y:S01]  /*4390*/  IABS R0, R4 ;  /* 0x0000000400007213 */ /* 0x000fe20000000000 */
[----:B------:R-:W-:-:S02]  /*43a0*/  IMAD.IADD R4, R231, 0x1, -R134 ;  /* 0x00000001e7047824 */ /* 0x000fc400078e0a86 */
[----:B------:R1:W-:Y:S03]  /*43b0*/  I2F R188, R2 ;  /* 0x0000000200bc7306 */ /* 0x0003e60000201400 */
[C---:B------:R-:W-:Y:S01]  /*43c0*/  HMMA.16816.F32.BF16 R40, R8.reuse, R76, R32 ;  /* 0x0000004c0828723c */ /* 0x040fe20000041820 */
[----:B------:R-:W3:Y:S07]  /*43d0*/  LDSM.16.M88.4 R32, [R219+0x7c00] ;  /* 0x007c0000db20783b */ /* 0x000eee0000000200 */
[----:B------:R-:W-:Y:S01]  /*43e0*/  HMMA.16816.F32.BF16 R36, R8, R78, R52 ;  /* 0x0000004e0824723c */ /* 0x000fe20000041834 */
[----:B-1----:R-:W-:Y:S01]  /*43f0*/  IMAD.MOV.U32 R2, RZ, RZ, R0 ;  /* 0x000000ffff027224 */ /* 0x002fe200078e0000 */
[----:B------:R-:W-:Y:S01]  /*4400*/  IABS R0, R4 ;  /* 0x0000000400007213 */ /* 0x000fe20000000000 */
[----:B------:R-:W-:-:S02]  /*4410*/  IMAD.IADD R4, R229, 0x1, -R135 ;  /* 0x00000001e5047824 */ /* 0x000fc400078e0a87 */
[----:B------:R1:W-:Y:S03]  /*4420*/  I2F R182, R2 ;  /* 0x0000000200b67306 */ /* 0x0003e60000201400 */
[C---:B--2---:R-:W-:Y:S01]  /*4430*/  HMMA.16816.F32.BF16 R76, R20.reuse, R30, R148 ;  /* 0x0000001e144c723c */ /* 0x044fe20000041894 */
[----:B-1----:R-:W-:Y:S01]  /*4440*/  IMAD.MOV.U32 R2, RZ, RZ, R0 ;  /* 0x000000ffff027224 */ /* 0x002fe200078e0000 */
[----:B------:R-:W-:Y:S01]  /*4450*/  IABS R0, R4 ;  /* 0x0000000400007213 */ /* 0x000fe20000000000 */
[--C-:B------:R-:W-:Y:S02]  /*4460*/  IMAD.IADD R4, R228, 0x1, -R135.reuse ;  /* 0x00000001e4047824 */ /* 0x100fe400078e0a87 */
[----:B------:R1:W-:Y:S03]  /*4470*/  I2F R181, R2 ;  /* 0x0000000200b57306 */ /* 0x0003e60000201400 */
[C---:B---3--:R-:W-:Y:S08]  /*4480*/  HMMA.16816.F32.BF16 R84, R20.reuse, R32, R156 ;  /* 0x000000201454723c */ /* 0x048ff0000004189c */
[----:B------:R-:W-:Y:S01]  /*4490*/  HMMA.16816.F32.BF16 R108, R20, R34, R144 ;  /* 0x00000022146c723c */ /* 0x000fe20000041890 */
        /* <DEDUP_REMOVED lines=29> */
[----:B------:R-:W-:Y:S08]  /*4670*/  I2F R167, R2 ;  /* 0x0000000200a77306 */ /* 0x000ff00000201400 */
[----:B------:R2:W-:Y:S02]  /*4680*/  I2F R166, R0 ;  /* 0x0000000000a67306 */ /* 0x0005e40000201400 */
[----:B--2---:R-:W-:-:S06]  /*4690*/  FMUL.FTZ R0, R68, c[0x0][0x2ec] ;  /* 0x0000bb0044007a20 */ /* 0x004fcc0000410000 */
[----:B------:R2:W-:Y:S01]  /*46a0*/  MUFU.TANH R165, R0 ;  /* 0x0000000000a57308 */ /* 0x0005e20000002400 */
[----:B-1----:R-:W-:Y:S01]  /*46b0*/  HMMA.16816.F32.BF16 R48, R4, R80, R48 ;  /* 0x000000500430723c */ /* 0x002fe20000041830 */
[----:B--2---:R-:W-:-:S07]  /*46c0*/  FMUL.FTZ R0, R69, c[0x0][0x2ec] ;  /* 0x0000bb0045007a20 */ /* 0x004fce0000410000 */
[C---:B------:R-:W-:Y:S01]  /*46d0*/  HMMA.16816.F32.BF16 R44, R4.reuse, R82, R44 ;  /* 0x00000052042c723c */ /* 0x040fe2000004182c */
[----:B------:R1:W2:Y:S07]  /*46e0*/  MUFU.TANH R164, R0 ;  /* 0x0000000000a47308 */ /* 0x0002ae0000002400 */
[----:B------:R-:W-:Y:S08]  /*46f0*/  HMMA.16816.F32.BF16 R52, R4, R72, R40 ;  /* 0x000000480434723c */ /* 0x000ff00000041828 */
[----:B------:R-:W-:Y:S01]  /*4700*/  HMMA.16816.F32.BF16 R40, R24, R28, R100 ;  /* 0x0000001c1828723c */ /* 0x000fe20000041864 */
[----:B-1----:R-:W-:-:S04]  /*4710*/  FMUL.FTZ R0, R60, c[0x0][0x2ec] ;  /* 0x0000bb003c007a20 */ /* 0x002fc80000410000 */
[----:B------:R1:W-:Y:S03]  /*4720*/  MUFU.TANH R163, R0 ;  /* 0x0000000000a37308 */ /* 0x0003e60000002400 */
[----:B------:R-:W-:Y:S08]  /*4730*/  HMMA.16816.F32.BF16 R80, R24, R34, R92 ;  /* 0x000000221850723c */ /* 0x000ff0000004185c */
[----:B------:R-:W-:-:S04]  /*4740*/  FMUL.FTZ R2, R52, c[0x0][0x2ec] ;  /* 0x0000bb0034027a20 */ /* 0x000fc80000410000 */
        /* <DEDUP_REMOVED lines=10> */
[----:B------:R1:W-:Y:S02]  /*47f0*/  MUFU.TANH R121, R0 ;  /* 0x0000000000797308 */ /* 0x0003e40000002400 */
[----:B-1----:R-:W-:Y:S02]  /*4800*/  FMUL.FTZ R0, R71, c[0x0][0x2ec] ;  /* 0x0000bb0047007a20 */ /* 0x002fe40000410000 */
[----:B------:R-:W-:Y:S04]  /*4810*/  HMMA.16816.F32.BF16 R68, R24, R30, R104 ;  /* 0x0000001e1844723c */ /* 0x000fe80000041868 */
[----:B------:R1:W3:Y:S02]  /*4820*/  MUFU.TANH R120, R0 ;  /* 0x0000000000787308 */ /* 0x0002e40000002400 */
[----:B-1----:R-:W-:-:S06]  /*4830*/  FMUL.FTZ R0, R62, c[0x0][0x2ec] ;  /* 0x0000bb003e007a20 */ /* 0x002fcc0000410000 */
[----:B------:R1:W-:Y:S02]  /*4840*/  MUFU.TANH R119, R0 ;  /* 0x0000000000777308 */ /* 0x0003e40000002400 */
[----:B-1----:R-:W-:Y:S02]  /*4850*/  FMUL.FTZ R0, R63, c[0x0][0x2ec] ;  /* 0x0000bb003f007a20 */ /* 0x002fe40000410000 */
[----:B------:R-:W-:Y:S04]  /*4860*/  HMMA.16816.F32.BF16 R60, R20, R28, R152 ;  /* 0x0000001c143c723c */ /* 0x000fe80000041898 */
[----:B------:R1:W-:Y:S03]  /*4870*/  MUFU.TANH R118, R0 ;  /* 0x0000000000767308 */ /* 0x0003e60000002400 */
[----:B------:R-:W-:-:S02]  /*4880*/  FMUL.FTZ R20, R53, c[0x0][0x2ec] ;  /* 0x0000bb0035147a20 */ /* 0x000fc40000410000 */
[----:B------:R-:W-:Y:S02]  /*4890*/  IMAD.MOV.U32 R155, RZ, RZ, R225 ;  /* 0x000000ffff9b7224 */ /* 0x000fe400078e00e1 */
[----:B------:R-:W-:Y:S02]  /*48a0*/  IMAD.MOV.U32 R154, RZ, RZ, R224 ;  /* 0x000000ffff9a7224 */ /* 0x000fe400078e00e0 */
[----:B-1----:R-:W-:-:S04]  /*48b0*/  FMUL.FTZ R0, R58, c[0x0][0x2ec] ;  /* 0x0000bb003a007a20 */ /* 0x002fc80000410000 */
[----:B------:R1:W-:Y:S02]  /*48c0*/  MUFU.TANH R116, R0 ;  /* 0x0000000000747308 */ /* 0x0003e40000002400 */
[----:B-1----:R-:W-:Y:S02]  /*48d0*/  FMUL.FTZ R0, R59, c[0x0][0x2ec] ;  /* 0x0000bb003b007a20 */ /* 0x002fe40000410000 */
[----:B------:R-:W-:Y:S01]  /*48e0*/  HMMA.16816.F32.BF16 R56, R4, R74, R36 ;  /* 0x0000004a0438723c */ /* 0x000fe20000041824 */
[----:B------:R-:W1:Y:S03]  /*48f0*/  LDSM.16.M88.4 R36, [R217+0x8800] ;  /* 0x00880000d924783b */ /* 0x000e660000000200 */
[----:B------:R4:W-:Y:S04]  /*4900*/  MUFU.TANH R115, R0 ;  /* 0x0000000000737308 */ /* 0x0009e80000002400 */
[----:B------:R-:W-:Y:S07]  /*4910*/  HMMA.16816.F32.BF16 R72, R24, R32, R96 ;  /* 0x000000201848723c */ /* 0x000fee0000041860 */
[----:B------:R-:W-:-:S02]  /*4920*/  FMUL.FTZ R24, R51, c[0x0][0x2ec] ;  /* 0x0000bb0033187a20 */ /* 0x000fc40000410000 */
[----:B------:R-:W-:Y:S02]  /*4930*/  FMUL.FTZ R26, R47, c[0x0][0x2ec] ;  /* 0x0000bb002f1a7a20 */ /* 0x000fe40000410000 */
[----:B----4-:R-:W-:Y:S02]  /*4940*/  FMUL.FTZ R0, R90, c[0x0][0x2ec] ;  /* 0x0000bb005a007a20 */ /* 0x010fe40000410000 */
[----:B------:R-:W-:Y:S01]  /*4950*/  FMUL.FTZ R27, R54, c[0x0][0x2ec] ;  /* 0x0000bb00361b7a20 */ /* 0x000fe20000410000 */
[----:B------:R4:W-:Y:S01]  /*4960*/  MUFU.TANH R90, R24 ;  /* 0x00000018005a7308 */ /* 0x0009e20000002400 */
[----:B------:R-:W-:Y:S02]  /*4970*/  FMUL.FTZ R25, R46, c[0x0][0x2ec] ;  /* 0x0000bb002e197a20 */ /* 0x000fe40000410000 */
[----:B------:R-:W-:Y:S02]  /*4980*/  FMUL.FTZ R22, R56, c[0x0][0x2ec] ;  /* 0x0000bb0038167a20 */ /* 0x000fe40000410000 */
[----:B------:R-:W-:-:S03]  /*4990*/  IMAD R96, R162, 0x20, R161 ;  /* 0x00000020a2607824 */ /* 0x000fc600078e02a1 */
[----:B------:R5:W-:Y:S01]  /*49a0*/  MUFU.TANH R112, R0 ;  /* 0x0000000000707308 */ /* 0x000be20000002400 */
[----:B----4-:R-:W-:-:S07]  /*49b0*/  IADD3 R24, R231, -c[0x0][0x2e4], RZ ;  /* 0x8000b900e7187a10 */ /* 0x010fce0007ffe0ff */
[----:B------:R4:W-:Y:S01]  /*49c0*/  MUFU.TANH R53, R26 ;  /* 0x0000001a00357308 */ /* 0x0009e20000002400 */
[----:B-1----:R-:W-:Y:S01]  /*49d0*/  HMMA.16816.F32.BF16 R32, R16, R36, R40 ;  /* 0x000000241020723c */ /* 0x002fe20000041828 */
[----:B------:R-:W-:Y:S01]  /*49e0*/  IMNMX R224, RZ, R24, !PT ;  /* 0x00000018ffe07217 */ /* 0x000fe20007800200 */
[----:B--2---:R-:W-:Y:S02]  /*49f0*/  FFMA.FTZ R24, R215, -R222, R164 ;  /* 0x800000ded7187223 */ /* 0x004fe400000100a4 */
[----:B-----5:R-:W-:-:S03]  /*4a00*/  FMUL.FTZ R0, R48, c[0x0][0x2ec] ;  /* 0x0000bb0030007a20 */ /* 0x020fc60000410000 */
[----:B------:R3:W-:Y:S01]  /*4a10*/  MUFU.TANH R52, R27 ;  /* 0x0000001b00347308 */ /* 0x0007e20000002400 */
[----:B------:R-:W-:Y:S07]  /*4a20*/  HMMA.16816.F32.BF16 R28, R8, R36, R60 ;  /* 0x00000024081c723c */ /* 0x000fee000004183c */
[----:B------:R1:W2:Y:S01]  /*4a30*/  MUFU.TANH R88, R0 ;  /* 0x0000000000587308 */ /* 0x0002a20000002400 */
[----:B----4-:R-:W-:-:S07]  /*4a40*/  FMUL.FTZ R26, R55, c[0x0][0x2ec] ;  /* 0x0000bb00371a7a20 */ /* 0x010fce0000410000 */
[----:B------:R-:W-:Y:S01]  /*4a50*/  MUFU.TANH R48, R22 ;  /* 0x0000001600307308 */ /* 0x000fe20000002400 */
[----:B---3--:R-:W-:Y:S02]  /*4a60*/  FFMA.FTZ R27, R189, -R222, R120 ;  /* 0x800000debd1b7223 */ /* 0x008fe40000010078 */
[----:B-1----:R-:W-:-:S05]  /*4a70*/  FMUL.FTZ R0, R49, c[0x0][0x2ec] ;  /* 0x0000bb0031007a20 */ /* 0x002fca0000410000 */
[----:B------:R1:W-:Y:S08]  /*4a80*/  MUFU.TANH R92, R26 ;  /* 0x0000001a005c7308 */ /* 0x0003f00000002400 */
[----:B------:R3:W-:Y:S08]  /*4a90*/  MUFU.TANH R117, R0 ;  /* 0x0000000000757308 */ /* 0x0007f00000002400 */
[----:B------:R-:W-:Y:S01]  /*4aa0*/  MUFU.TANH R49, R20 ;  /* 0x0000001400317308 */ /* 0x000fe20000002400 */
[----:B-1----:R-:W-:-:S02]  /*4ab0*/  FFMA.FTZ R26, R236, -R222, R123 ;  /* 0x800000deec1a7223 */ /* 0x002fc4000001007b */
[----:B---3--:R-:W-:-:S05]  /*4ac0*/  FMUL.FTZ R0, R44, c[0x0][0x2ec] ;  /* 0x0000bb002c007a20 */ /* 0x008fca0000410000 */
[----:B------:R1:W-:Y:S08]  /*4ad0*/  MUFU.TANH R56, R25 ;  /* 0x0000001900387308 */ /* 0x0003f00000002400 */
[----:B------:R3:W-:Y:S01]  /*4ae0*/  MUFU.TANH R114, R0 ;  /* 0x0000000000727308 */ /* 0x0007e20000002400 */
[----:B-1----:R-:W-:Y:S02]  /*4af0*/  FFMA.FTZ R25, R216, -R222, R165 ;  /* 0x800000ded8197223 */ /* 0x002fe400000100a5 */
[----:B---3--:R-:W-:-:S05]  /*4b00*/  FMUL.FTZ R0, R45, c[0x0][0x2ec] ;  /* 0x0000bb002d007a20 */ /* 0x008fca0000410000 */
[----:B------:R1:W3:Y:S02]  /*4b10*/  MUFU.TANH R113, R0 ;  /* 0x0000000000717308 */ /* 0x0002e40000002400 */
[----:B-1----:R-:W-:-:S04]  /*4b20*/  IADD3 R0, R65, 0x1, -R226 ;  /* 0x0000000141007810 */ /* 0x002fc80007ffe8e2 */
[----:B------:R-:W-:-:S05]  /*4b30*/  IADD3 R0, R0, c[0x0][0x2e8], RZ ;  /* 0x0000ba0000007a10 */ /* 0x000fca0007ffe0ff */
[C---:B------:R-:W-:Y:S02]  /*4b40*/  IMAD.IADD R20, R0.reuse, 0x1, R160 ;  /* 0x0000000100147824 */ /* 0x040fe400078e02a0 */
[----:B------:R-:W-:Y:S02]  /*4b50*/  IMAD.IADD R21, R0, 0x1, R139 ;  /* 0x0000000100157824 */ /* 0x000fe400078e028b */
[----:B------:R-:W-:Y:S01]  /*4b60*/  IMAD.IADD R2, R66, 0x1, R0 ;  /* 0x0000000142027824 */ /* 0x000fe200078e0200 */
[-C--:B------:R-:W-:Y:S01]  /*4b70*/  IMNMX R234, R20, R65.reuse, PT ;  /* 0x0000004114ea7217 */ /* 0x080fe20003800200 */
[----:B------:R-:W-:Y:S01]  /*4b80*/  IMAD.IADD R0, R0, 0x1, R138 ;  /* 0x0000000100007824 */ /* 0x000fe200078e028a */
[-C--:B------:R-:W-:Y:S02]  /*4b90*/  IMNMX R233, R21, R65.reuse, PT ;  /* 0x0000004115e97217 */ /* 0x080fe40003800200 */
[----:B------:R-:W1:Y:S01]  /*4ba0*/  LDSM.16.M88.4 R20, [R219+0x8800] ;  /* 0x00880000db14783b */ /* 0x000e620000000200 */
[-C--:B------:R-:W-:Y:S01]  /*4bb0*/  IMNMX R235, R2, R65.reuse, PT ;  /* 0x0000004102eb7217 */ /* 0x080fe20003800200 */
[----:B------:R-:W-:Y:S01]  /*4bc0*/  FMUL.FTZ R2, R50, c[0x0][0x2ec] ;  /* 0x0000bb0032027a20 */ /* 0x000fe20000410000 */
[----:B------:R-:W-:-:S02]  /*4bd0*/  IMNMX R232, R0, R65, PT ;  /* 0x0000004100e87217 */ /* 0x000fc40003800200 */
[----:B------:R-:W-:Y:S01]  /*4be0*/  IADD3 R0, R230, -c[0x0][0x2e4], RZ ;  /* 0x8000b900e6007a10 */ /* 0x000fe20007ffe0ff */
[----:B------:R4:W5:Y:S01]  /*4bf0*/  MUFU.TANH R93, R2 ;  /* 0x00000002005d7308 */ /* 0x0009620000002400 */
[C---:B------:R-:W-:Y:S02]  /*4c00*/  ISETP.GE.AND P3, PT, R124.reuse, R235, PT ;  /* 0x000000eb7c00720c */ /* 0x040fe40003f66270 */
[----:B------:R-:W-:Y:S02]  /*4c10*/  IMNMX R227, RZ, R0, !PT ;  /* 0x00000000ffe37217 */ /* 0x000fe40007800200 */
[----:B------:R-:W-:Y:S02]  /*4c20*/  IADD3 R0, R229, -c[0x0][0x2e4], RZ ;  /* 0x8000b900e5007a10 */ /* 0x000fe40007ffe0ff */
[----:B------:R-:W-:Y:S02]  /*4c30*/  ISETP.LT.OR P3, PT, R124, R227, P3 ;  /* 0x000000e37c00720c */ /* 0x000fe40001f61670 */
[----:B------:R-:W-:Y:S01]  /*4c40*/  IMNMX R226, RZ, R0, !PT ;  /* 0x00000000ffe27217 */ /* 0x000fe20007800200 */
[----:B------:R-:W-:Y:S01]  /*4c50*/  FFMA.FTZ R0, R185, -R222, R122 ;  /* 0x800000deb9007223 */ /* 0x000fe2000001007a */
[----:B------:R-:W-:-:S02]  /*4c60*/  ISETP.GE.AND P5, PT, R125, R235, PT ;  /* 0x000000eb7d00720c */ /* 0x000fc40003fa6270 */
[-C--:B------:R-:W-:Y:S02]  /*4c70*/  ISETP.GE.AND P6, PT, R67, R235.reuse, PT ;  /* 0x000000eb4300720c */ /* 0x080fe40003fc6270 */
[----:B------:R-:W-:Y:S01]  /*4c80*/  FSEL R143, R0, -INF , !P3 ;  /* 0xff800000008f7808 */ /* 0x000fe20005800000 */
[----:B------:R-:W-:Y:S01]  /*4c90*/  FFMA.FTZ R0, R218, -R222, R142 ;  /* 0x800000deda007223 */ /* 0x000fe2000001008e */
[----:B------:R-:W-:Y:S02]  /*4ca0*/  ISETP.GE.AND P3, PT, R128, R235, PT ;  /* 0x000000eb8000720c */ /* 0x000fe40003f66270 */
[----:B----4-:R-:W-:Y:S02]  /*4cb0*/  IADD3 R2, R228, -c[0x0][0x2e4], RZ ;  /* 0x8000b900e4027a10 */ /* 0x010fe40007ffe0ff */
[----:B------:R-:W-:Y:S02]  /*4cc0*/  ISETP.LT.OR P3, PT, R128, R227, P3 ;  /* 0x000000e38000720c */ /* 0x000fe40001f61670 */
[----:B------:R-:W-:Y:S01]  /*4cd0*/  IMNMX R225, RZ, R2, !PT ;  /* 0x00000002ffe17217 */ /* 0x000fe20007800200 */
[-C--:B------:R-:W-:Y:S01]  /*4ce0*/  FFMA.FTZ R2, R214, -R222.reuse, R163 ;  /* 0x800000ded6027223 */ /* 0x080fe200000100a3 */
[----:B------:R-:W-:Y:S01]  /*4cf0*/  FSEL R185, R0, -INF , !P3 ;  /* 0xff80000000b97808 */ /* 0x000fe20005800000 */
[----:B------:R-:W-:Y:S01]  /*4d00*/  FFMA.FTZ R0, R237, -R222, R141 ;  /* 0x800000deed007223 */ /* 0x000fe2000001008d */
[----:B------:R-:W-:-:S02]  /*4d10*/  ISETP.GE.AND P3, PT, R127, R235, PT ;  /* 0x000000eb7f00720c */ /* 0x000fc40003f66270 */
[----:B------:R-:W-:Y:S02]  /*4d20*/  ISETP.GE.AND P2, PT, R64, R234, PT ;  /* 0x000000ea4000720c */ /* 0x000fe40003f46270 */
[-C--:B------:R-:W-:Y:S02]  /*4d30*/  ISETP.LT.OR P3, PT, R127, R227.reuse, P3 ;  /* 0x000000e37f00720c */ /* 0x080fe40001f61670 */
[----:B------:R-:W-:Y:S01]  /*4d40*/  ISETP.LT.OR P5, PT, R125, R227, P5 ;  /* 0x000000e37d00720c */ /* 0x000fe20002fa1670 */
[----:B-1----:R-:W-:Y:S01]  /*4d50*/  HMMA.16816.F32.BF16 R40, R12, R20, R32 ;  /* 0x000000140c28723c */ /* 0x002fe20000041820 */
[----:B------:R-:W-:Y:S01]  /*4d60*/  FSEL R189, R0, -INF , !P3 ;  /* 0xff80000000bd7808 */ /* 0x000fe20005800000 */
[----:B--2---:R-:W-:Y:S01]  /*4d70*/  FFMA.FTZ R0, R194, -R222, R88 ;  /* 0x800000dec2007223 */ /* 0x004fe20000010058 */
[----:B------:R-:W-:Y:S02]  /*4d80*/  ISETP.GE.AND P3, PT, R126, R235, PT ;  /* 0x000000eb7e00720c */ /* 0x000fe40003f66270 */
[----:B------:R-:W-:-:S02]  /*4d90*/  ISETP.LT.OR P6, PT, R67, R227, P6 ;  /* 0x000000e34300720c */ /* 0x000fc400037c1670 */
[C---:B------:R-:W-:Y:S01]  /*4da0*/  ISETP.GE.AND P4, PT, R64.reuse, R235, PT ;  /* 0x000000eb4000720c */ /* 0x040fe20003f86270 */
[----:B------:R-:W-:Y:S01]  /*4db0*/  HMMA.16816.F32.BF16 R44, R4, R20, R28 ;  /* 0x00000014042c723c */ /* 0x000fe2000004181c */
[----:B------:R-:W-:Y:S02]  /*4dc0*/  ISETP.LT.OR P2, PT, R64, R226, P2 ;  /* 0x000000e24000720c */ /* 0x000fe40001741670 */
[-C--:B------:R-:W-:Y:S02]  /*4dd0*/  ISETP.LT.OR P3, PT, R126, R227.reuse, P3 ;  /* 0x000000e37e00720c */ /* 0x080fe40001f61670 */
[----:B------:R-:W-:Y:S01]  /*4de0*/  FSEL R144, R2, -INF , !P5 ;  /* 0xff80000002907808 */ /* 0x000fe20006800000 */
[----:B------:R-:W-:Y:S01]  /*4df0*/  FMUL.FTZ R2, R58, c[0x0][0x2ec] ;  /* 0x0000bb003a027a20 */ /* 0x000fe20000410000 */
[----:B------:R-:W-:Y:S01]  /*4e00*/  FSEL R140, R24, -INF , !P6 ;  /* 0xff800000188c7808 */ /* 0x000fe20007000000 */
[-C--:B------:R-:W-:Y:S01]  /*4e10*/  FFMA.FTZ R28, R192, -R222.reuse, R121 ;  /* 0x800000dec01c7223 */ /* 0x080fe20000010079 */
[----:B------:R-:W-:Y:S01]  /*4e20*/  ISETP.LT.OR P4, PT, R64, R227, P4 ;  /* 0x000000e34000720c */ /* 0x000fe20002781670 */
[----:B------:R-:W-:Y:S01]  /*4e30*/  FFMA.FTZ R24, R190, -R222, R118 ;  /* 0x800000debe187223 */ /* 0x000fe20000010076 */
[----:B------:R-:W-:Y:S01]  /*4e40*/  FSEL R190, R26, -INF , !P3 ;  /* 0xff8000001abe7808 */ /* 0x000fe20005800000 */
[----:B------:R1:W2:Y:S01]  /*4e50*/  MUFU.TANH R63, R2 ;  /* 0x00000002003f7308 */ /* 0x0002a20000002400 */
[----:B------:R-:W-:Y:S01]  /*4e60*/  FSEL R138, R28, -INF , !P2 ;  /* 0xff8000001c8a7808 */ /* 0x000fe20005000000 */
[----:B------:R-:W-:Y:S01]  /*4e70*/  FMUL.FTZ R30, R57, c[0x0][0x2ec] ;  /* 0x0000bb00391e7a20 */ /* 0x000fe20000410000 */
[-C--:B------:R-:W-:Y:S01]  /*4e80*/  ISETP.GE.AND P3, PT, R125, R234.reuse, PT ;  /* 0x000000ea7d00720c */ /* 0x080fe20003f66270 */
[-C--:B------:R-:W-:Y:S01]  /*4e90*/  HMMA.16816.F32.BF16 R32, R16, R38.reuse, R68 ;  /* 0x000000261020723c */ /* 0x080fe20000041844 */
[C---:B------:R-:W-:Y:S01]  /*4ea0*/  ISETP.GE.AND P2, PT, R124.reuse, R234, PT ;  /* 0x000000ea7c00720c */ /* 0x040fe20003f46270 */
[-C--:B------:R-:W-:Y:S01]  /*4eb0*/  FFMA.FTZ R21, R179, -R222.reuse, R116 ;  /* 0x800000deb3157223 */ /* 0x080fe20000010074 */
[----:B------:R-:W-:Y:S01]  /*4ec0*/  FSEL R104, R25, -INF , !P4 ;  /* 0xff80000019687808 */ /* 0x000fe20006000000 */
[----:B------:R-:W-:Y:S01]  /*4ed0*/  FFMA.FTZ R25, R191, -R222, R119 ;  /* 0x800000debf197223 */ /* 0x000fe20000010077 */
[----:B------:R-:W-:Y:S01]  /*4ee0*/  ISETP.GE.AND P4, PT, R67, R234, PT ;  /* 0x000000ea4300720c */ /* 0x000fe20003f86270 */
[----:B------:R-:W-:Y:S01]  /*4ef0*/  FMUL.FTZ R29, R59, c[0x0][0x2ec] ;  /* 0x0000bb003b1d7a20 */ /* 0x000fe20000410000 */
[-C--:B------:R-:W-:Y:S01]  /*4f00*/  ISETP.LT.OR P3, PT, R125, R226.reuse, P3 ;  /* 0x000000e27d00720c */ /* 0x080fe20001f61670 */
[----:B------:R-:W-:Y:S01]  /*4f10*/  HMMA.16816.F32.BF16 R36, R8, R38, R76 ;  /* 0x000000260824723c */ /* 0x000fe2000004184c */
[----:B------:R-:W-:Y:S01]  /*4f20*/  ISETP.LT.OR P2, PT, R124, R226, P2 ;  /* 0x000000e27c00720c */ /* 0x000fe20001741670 */
[----:B------:R-:W-:Y:S01]  /*4f30*/  FFMA.FTZ R20, R173, -R222, R115 ;  /* 0x800000dead147223 */ /* 0x000fe20000010073 */
[----:B------:R-:W-:Y:S01]  /*4f40*/  ISETP.LT.OR P4, PT, R67, R226, P4 ;  /* 0x000000e24300720c */ /* 0x000fe20002781670 */
[----:B-1----:R-:W-:Y:S01]  /*4f50*/  FMUL.FTZ R2, R89, c[0x0][0x2ec] ;  /* 0x0000bb0059027a20 */ /* 0x002fe20000410000 */
[----:B------:R-:W-:Y:S01]  /*4f60*/  FSEL R141, R25, -INF , !P3 ;  /* 0xff800000198d7808 */ /* 0x000fe20005800000 */
[----:B------:R-:W-:Y:S01]  /*4f70*/  FMUL.FTZ R25, R40, c[0x0][0x2ec] ;  /* 0x0000bb0028197a20 */ /* 0x000fe20000410000 */
[----:B------:R-:W-:Y:S01]  /*4f80*/  FSEL R142, R24, -INF , !P2 ;  /* 0xff800000188e7808 */ /* 0x000fe20005000000 */
[----:B------:R1:W-:Y:S01]  /*4f90*/  MUFU.TANH R57, R2 ;  /* 0x0000000200397308 */ /* 0x0003e20000002400 */
[----:B------:R-:W-:Y:S01]  /*4fa0*/  ISETP.GE.AND P2, PT, R126, R234, PT ;  /* 0x000000ea7e00720c */ /* 0x000fe20003f46270 */
[----:B---3--:R-:W-:Y:S01]  /*4fb0*/  FFMA.FTZ R28, R208, -R222, R113 ;  /* 0x800000ded01c7223 */ /* 0x008fe20000010071 */
[----:B------:R-:W-:-:S02]  /*4fc0*/  FSEL R139, R27, -INF , !P4 ;  /* 0xff8000001b8b7808 */ /* 0x000fc40006000000 */
[----:B------:R-:W-:Y:S02]  /*4fd0*/  ISETP.GE.AND P4, PT, R128, R234, PT ;  /* 0x000000ea8000720c */ /* 0x000fe40003f86270 */
[-C--:B------:R-:W-:Y:S01]  /*4fe0*/  ISETP.LT.OR P2, PT, R126, R226.reuse, P2 ;  /* 0x000000e27e00720c */ /* 0x080fe20001741670 */
[----:B------:R3:W4:Y:S01]  /*4ff0*/  MUFU.TANH R88, R25 ;  /* 0x0000001900587308 */ /* 0x0007220000002400 */
[----:B------:R-:W-:Y:S02]  /*5000*/  ISETP.GE.AND P1, PT, R64, R233, PT ;  /* 0x000000e94000720c */ /* 0x000fe40003f26270 */
[----:B------:R-:W-:Y:S02]  /*5010*/  ISETP.LT.OR P4, PT, R128, R226, P4 ;  /* 0x000000e28000720c */ /* 0x000fe40002781670 */
[----:B------:R-:W-:Y:S02]  /*5020*/  ISETP.GE.AND P3, PT, R127, R234, PT ;  /* 0x000000ea7f00720c */ /* 0x000fe40003f66270 */
[----:B------:R-:W-:Y:S01]  /*5030*/  ISETP.LT.OR P1, PT, R64, R225, P1 ;  /* 0x000000e14000720c */ /* 0x000fe20000f21670 */
[----:B-1----:R-:W-:Y:S01]  /*5040*/  FMUL.FTZ R2, R91, c[0x0][0x2ec] ;  /* 0x0000bb005b027a20 */ /* 0x002fe20000410000 */
[----:B------:R-:W-:Y:S01]  /*5050*/  FSEL R191, R21, -INF , !P4 ;  /* 0xff80000015bf7808 */ /* 0x000fe20006000000 */
[----:B------:R1:W-:Y:S01]  /*5060*/  MUFU.TANH R89, R29 ;  /* 0x0000001d00597308 */ /* 0x0003e20000002400 */
[----:B------:R-:W-:Y:S01]  /*5070*/  ISETP.GE.AND P6, PT, R67, R233, PT ;  /* 0x000000e94300720c */ /* 0x000fe20003fc6270 */
[----:B------:R-:W-:Y:S01]  /*5080*/  FMUL.FTZ R21, R41, c[0x0][0x2ec] ;  /* 0x0000bb0029157a20 */ /* 0x000fe20000410000 */
[----:B------:R-:W-:-:S02]  /*5090*/  ISETP.LT.OR P3, PT, R127, R226, P3 ;  /* 0x000000e27f00720c */ /* 0x000fc40001f61670 */
[----:B------:R-:W-:Y:S01]  /*50a0*/  ISETP.GE.AND P4, PT, R125, R233, PT ;  /* 0x000000e97d00720c */ /* 0x000fe20003f86270 */
[----:B---3--:R-:W3:Y:S01]  /*50b0*/  LDSM.16.M88.4 R24, [R217+0x8c00] ;  /* 0x008c0000d918783b */ /* 0x008ee20000000200 */
[----:B------:R-:W-:Y:S01]  /*50c0*/  FSEL R51, R0, -INF , !P1 ;  /* 0xff80000000337808 */ /* 0x000fe20004800000 */
[----:B------:R2:W-:Y:S01]  /*50d0*/  MUFU.TANH R60, R2 ;  /* 0x00000002003c7308 */ /* 0x0005e20000002400 */
[-C--:B------:R-:W-:Y:S01]  /*50e0*/  FFMA.FTZ R0, R212, -R222.reuse, R117 ;  /* 0x800000ded4007223 */ /* 0x080fe20000010075 */
[-C--:B------:R-:W-:Y:S02]  /*50f0*/  ISETP.LT.OR P6, PT, R67, R225.reuse, P6 ;  /* 0x000000e14300720c */ /* 0x080fe400037c1670 */
[----:B------:R-:W-:Y:S01]  /*5100*/  FSEL R192, R20, -INF , !P3 ;  /* 0xff80000014c07808 */ /* 0x000fe20005800000 */
[-C--:B------:R-:W-:Y:S01]  /*5110*/  FFMA.FTZ R20, R178, -R222.reuse, R49 ;  /* 0x800000deb2147223 */ /* 0x080fe20000010031 */
[----:B------:R-:W-:Y:S01]  /*5120*/  ISETP.LT.OR P4, PT, R125, R225, P4 ;  /* 0x000000e17d00720c */ /* 0x000fe20002781670 */
[----:B-1----:R-:W-:Y:S01]  /*5130*/  FFMA.FTZ R29, R210, -R222, R114 ;  /* 0x800000ded21d7223 */ /* 0x002fe20000010072 */
[-C--:B------:R-:W-:Y:S01]  /*5140*/  ISETP.GE.AND P5, PT, R67, R232.reuse, PT ;  /* 0x000000e84300720c */ /* 0x080fe20003fa6270 */
[----:B------:R1:W-:Y:S01]  /*5150*/  MUFU.TANH R94, R21 ;  /* 0x00000015005e7308 */ /* 0x0003e20000002400 */
[----:B------:R-:W-:-:S02]  /*5160*/  ISETP.GE.AND P0, PT, R64, R232, PT ;  /* 0x000000e84000720c */ /* 0x000fc40003f06270 */
[----:B------:R-:W-:Y:S01]  /*5170*/  FSEL R50, R29, -INF , !P4 ;  /* 0xff8000001d327808 */ /* 0x000fe20006000000 */
[-C--:B------:R-:W-:Y:S01]  /*5180*/  FFMA.FTZ R29, R238, -R222.reuse, R90 ;  /* 0x800000deee1d7223 */ /* 0x080fe2000001005a */
[----:B------:R-:W-:Y:S01]  /*5190*/  ISETP.GE.AND P4, PT, R127, R233, PT ;  /* 0x000000e97f00720c */ /* 0x000fe20003f86270 */
[----:B--2---:R-:W-:Y:S01]  /*51a0*/  FFMA.FTZ R2, R168, -R222, R112 ;  /* 0x800000dea8027223 */ /* 0x004fe20000010070 */
[----:B------:R-:W-:Y:S01]  /*51b0*/  ISETP.LT.OR P5, PT, R67, R224, P5 ;  /* 0x000000e04300720c */ /* 0x000fe20002fa1670 */
[----:B------:R2:W2:Y:S01]  /*51c0*/  MUFU.TANH R91, R30 ;  /* 0x0000001e005b7308 */ /* 0x0004a20000002400 */
[----:B------:R-:W-:Y:S02]  /*51d0*/  ISETP.LT.OR P4, PT, R127, R225, P4 ;  /* 0x000000e17f00720c */ /* 0x000fe40002781670 */
[----:B------:R-:W-:Y:S01]  /*51e0*/  FSEL R194, R2, -INF , !P2 ;  /* 0xff80000002c27808 */ /* 0x000fe20005000000 */
[----:B------:R-:W-:Y:S01]  /*51f0*/  FMUL.FTZ R2, R42, c[0x0][0x2ec] ;  /* 0x0000bb002a027a20 */ /* 0x000fe20000410000 */
[----:B------:R-:W-:-:S02]  /*5200*/  ISETP.GE.AND P2, PT, R124, R233, PT ;  /* 0x000000e97c00720c */ /* 0x000fc40003f46270 */
[----:B------:R-:W-:Y:S01]  /*5210*/  ISETP.LT.OR P0, PT, R64, R224, P0 ;  /* 0x000000e04000720c */ /* 0x000fe20000701670 */
[----:B------:R3:W-:Y:S01]  /*5220*/  MUFU.TANH R69, R2 ;  /* 0x0000000200457308 */ /* 0x0007e20000002400 */
[----:B------:R-:W-:Y:S01]  /*5230*/  ISETP.LT.OR P2, PT, R124, R225, P2 ;  /* 0x000000e17c00720c */ /* 0x000fe20001741670 */
[-C--:B-1----:R-:W-:Y:S01]  /*5240*/  FFMA.FTZ R21, R206, -R222.reuse, R100 ;  /* 0x800000dece157223 */ /* 0x082fe20000010064 */
[----:B------:R-:W-:Y:S02]  /*5250*/  FSEL R64, R20, -INF , !P4 ;  /* 0xff80000014407808 */ /* 0x000fe40006000000 */
[----:B------:R-:W-:Y:S01]  /*5260*/  FSEL R49, R28, -INF , !P2 ;  /* 0xff8000001c317808 */ /* 0x000fe20005000000 */
[----:B------:R-:W-:Y:S01]  /*5270*/  FFMA.FTZ R28, R213, -R222, R56 ;  /* 0x800000ded51c7223 */ /* 0x000fe20000010038 */
[----:B------:R-:W-:Y:S01]  /*5280*/  ISETP.GE.AND P2, PT, R126, R233, PT ;  /* 0x000000e97e00720c */ /* 0x000fe20003f46270 */
[----:B--2---:R-:W-:Y:S01]  /*5290*/  FMUL.FTZ R30, R44, c[0x0][0x2ec] ;  /* 0x0000bb002c1e7a20 */ /* 0x004fe20000410000 */
[----:B------:R-:W-:-:S02]  /*52a0*/  ISETP.GE.AND P3, PT, R125, R232, PT ;  /* 0x000000e87d00720c */ /* 0x000fc40003f66270 */
[----:B------:R-:W-:Y:S01]  /*52b0*/  ISETP.LT.OR P2, PT, R126, R225, P2 ;  /* 0x000000e17e00720c */ /* 0x000fe20001741670 */
[----:B------:R-:W1:Y:S01]  /*52c0*/  MUFU.TANH R66, R30 ;  /* 0x0000001e00427308 */ /* 0x000e620000002400 */
[----:B------:R-:W-:Y:S02]  /*52d0*/  ISETP.LT.OR P3, PT, R125, R224, P3 ;  /* 0x000000e07d00720c */ /* 0x000fe40001f61670 */
[CC--:B------:R-:W-:Y:S01]  /*52e0*/  ISETP.GE.AND P1, PT, R124.reuse, R232.reuse, PT ;  /* 0x000000e87c00720c */ /* 0x0c0fe20003f26270 */
[----:B---3--:R-:W-:Y:S01]  /*52f0*/  FMUL.FTZ R2, R43, c[0x0][0x2ec] ;  /* 0x0000bb002b027a20 */ /* 0x008fe20000410000 */
[C---:B------:R-:W-:Y:S01]  /*5300*/  ISETP.GE.AND P4, PT, R127.reuse, R232, PT ;  /* 0x000000e87f00720c */ /* 0x040fe20003f86270 */
[----:B------:R-:W-:Y:S01]  /*5310*/  HMMA.16816.F32.BF16 R40, R12, R22, R32 ;  /* 0x000000160c28723c */ /* 0x000fe20000041820 */
[-C--:B------:R-:W-:Y:S01]  /*5320*/  ISETP.LT.OR P1, PT, R124, R224.reuse, P1 ;  /* 0x000000e07c00720c */ /* 0x080fe20000f21670 */
[----:B------:R2:W-:Y:S01]  /*5330*/  MUFU.TANH R70, R2 ;  /* 0x0000000200467308 */ /* 0x0005e20000002400 */
[----:B------:R-:W-:-:S05]  /*5340*/  ISETP.LT.OR P4, PT, R127, R224, P4 ;  /* 0x000000e07f00720c */ /* 0x000fca0002781670 */
[----:B------:R-:W-:Y:S01]  /*5350*/  HMMA.16816.F32.BF16 R32, R16, R24, R72 ;  /* 0x000000181020723c */ /* 0x000fe20000041848 */
[----:B--2---:R-:W-:Y:S01]  /*5360*/  FFMA.FTZ R2, R172, -R222, R48 ;  /* 0x800000deac027223 */ /* 0x004fe20000010030 */
[----:B------:R-:W-:Y:S01]  /*5370*/  FSEL R48, R0, -INF , !P6 ;  /* 0xff80000000307808 */ /* 0x000fe20007000000 */
[----:B------:R-:W-:Y:S01]  /*5380*/  FMUL.FTZ R0, R45, c[0x0][0x2ec] ;  /* 0x0000bb002d007a20 */ /* 0x000fe20000410000 */
[----:B------:R-:W-:Y:S02]  /*5390*/  ISETP.GE.AND P6, PT, R128, R233, PT ;  /* 0x000000e98000720c */ /* 0x000fe40003fc6270 */
[----:B------:R-:W-:Y:S01]  /*53a0*/  FSEL R65, R2, -INF , !P2 ;  /* 0xff80000002417808 */ /* 0x000fe20005000000 */
[----:B------:R2:W-:Y:S01]  /*53b0*/  MUFU.TANH R67, R0 ;  /* 0x0000000000437308 */ /* 0x0005e20000002400 */
[----:B------:R-:W-:Y:S01]  /*53c0*/  ISETP.LT.OR P6, PT, R128, R225, P6 ;  /* 0x000000e18000720c */ /* 0x000fe200037c1670 */
[----:B------:R-:W-:Y:S01]  /*53d0*/  FMUL.FTZ R2, R47, c[0x0][0x2ec] ;  /* 0x0000bb002f027a20 */ /* 0x000fe20000410000 */
[----:B------:R-:W-:-:S06]  /*53e0*/  ISETP.GE.AND P2, PT, R126, R232, PT ;  /* 0x000000e87e00720c */ /* 0x000fcc0003f46270 */
[----:B------:R-:W-:Y:S01]  /*53f0*/  FMUL.FTZ R30, R40, c[0x0][0x2ec] ;  /* 0x0000bb00281e7a20 */ /* 0x000fe20000410000 */
[----:B------:R-:W-:Y:S02]  /*5400*/  FSEL R61, R21, -INF , !P6 ;  /* 0xff800000153d7808 */ /* 0x000fe40007000000 */
[----:B------:R-:W-:Y:S01]  /*5410*/  ISETP.GE.AND P6, PT, R128, R232, PT ;  /* 0x000000e88000720c */ /* 0x000fe20003fc6270 */
[----:B------:R-:W-:Y:S01]  /*5420*/  MUFU.TANH R56, R30 ;  /* 0x0000001e00387308 */ /* 0x000fe20000002400 */
[-C--:B------:R-:W-:Y:S02]  /*5430*/  ISETP.LT.OR P2, PT, R126, R224.reuse, P2 ;  /* 0x000000e07e00720c */ /* 0x080fe40001741670 */
[----:B------:R-:W-:Y:S01]  /*5440*/  ISETP.LT.OR P6, PT, R128, R224, P6 ;  /* 0x000000e08000720c */ /* 0x000fe200037c1670 */
[----:B--2---:R-:W-:-:S04]  /*5450*/  FMUL.FTZ R0, R46, c[0x0][0x2ec] ;  /* 0x0000bb002e007a20 */ /* 0x004fc80000410000 */
[----:B------:R2:W-:Y:S01]  /*5460*/  MUFU.TANH R58, R2 ;  /* 0x00000002003a7308 */ /* 0x0005e20000002400 */
[----:B------:R-:W-:Y:S01]  /*5470*/  HMMA.16816.F32.BF16 R44, R4, R22, R36 ;  /* 0x00000016042c723c */ /* 0x000fe20000041824 */
[----:B------:R-:W3:Y:S01]  /*5480*/  LDSM.16.M88.4 R20, [R219+0x8c00] ;  /* 0x008c0000db14783b */ /* 0x000ee20000000200 */
[----:B------:R-:W-:-:S05]  /*5490*/  DEPBAR.LE SB0, 0x0 ;  /* 0x000080000000791a */ /* 0x000fca0000000000 */
[----:B------:R5:W1:Y:S01]  /*54a0*/  MUFU.TANH R55, R0 ;  /* 0x0000000000377308 */ /* 0x000a620000002400 */
[----:B--2---:R-:W-:-:S05]  /*54b0*/  FFMA.FTZ R2, R211, -R222, R53 ;  /* 0x800000ded3027223 */ /* 0x004fca0000010035 */
[----:B------:R-:W-:Y:S01]  /*54c0*/  FSEL R53, R2, -INF , !P1 ;  /* 0xff80000002357808 */ /* 0x000fe20004800000 */
[----:B------:R-:W-:Y:S01]  /*54d0*/  FMUL.FTZ R2, R42, c[0x0][0x2ec] ;  /* 0x0000bb002a027a20 */ /* 0x000fe20000410000 */
[----:B------:R-:W-:Y:S01]  /*54e0*/  BAR.SYNC.DEFER_BLOCKING 0x0 ;  /* 0x0000000000007b1d */ /* 0x000fe20000010000 */
[----:B-----5:R-:W-:Y:S01]  /*54f0*/  FFMA.FTZ R0, R239, -R222, R93 ;  /* 0x800000deef007223 */ /* 0x020fe2000001005d */
[----:B------:R-:W-:-:S04]  /*5500*/  ISETP.GE.AND P1, PT, R129, R232, PT ;  /* 0x000000e88100720c */ /* 0x000fc80003f26270 */
[----:B------:R-:W-:Y:S01]  /*5510*/  FSEL R40, R0, -INF , !P0 ;  /* 0xff80000000287808 */ /* 0x000fe20004000000 */
[-C--:B------:R-:W-:Y:S01]  /*5520*/  FFMA.FTZ R0, R209, -R222.reuse, R52 ;  /* 0x800000ded1007223 */ /* 0x080fe20000010034 */
[----:B------:R-:W-:Y:S01]  /*5530*/  FSEL R52, R29, -INF , !P5 ;  /* 0xff8000001d347808 */ /* 0x000fe20006800000 */
[----:B------:R-:W-:Y:S01]  /*5540*/  FMUL.FTZ R29, R41, c[0x0][0x2ec] ;  /* 0x0000bb00291d7a20 */ /* 0x000fe20000410000 */
[----:B------:R-:W-:Y:S01]  /*5550*/  FSEL R41, R28, -INF , !P3 ;  /* 0xff8000001c297808 */ /* 0x000fe20005800000 */
[----:B------:R2:W-:Y:S01]  /*5560*/  MUFU.TANH R54, R2 ;  /* 0x0000000200367308 */ /* 0x0005e20000002400 */
[----:B------:R-:W-:Y:S01]  /*5570*/  FSEL R62, R0, -INF , !P6 ;  /* 0xff800000003e7808 */ /* 0x000fe20007000000 */
[----:B------:R-:W-:Y:S01]  /*5580*/  FFMA.FTZ R0, R202, -R222, R63 ;  /* 0x800000deca007223 */ /* 0x000fe2000001003f */
[C---:B------:R-:W-:Y:S02]  /*5590*/  ISETP.GE.AND P5, PT, R129.reuse, R234, PT ;  /* 0x000000ea8100720c */ /* 0x040fe40003fa6270 */
[----:B------:R-:W-:-:S02]  /*55a0*/  ISETP.GE.AND P0, PT, R129, R235, PT ;  /* 0x000000eb8100720c */ /* 0x000fc40003f06270 */
[----:B------:R-:W-:Y:S01]  /*55b0*/  FSEL R68, R0, -INF , !P2 ;  /* 0xff80000000447808 */ /* 0x000fe20005000000 */
[----:B------:R5:W-:Y:S01]  /*55c0*/  MUFU.TANH R59, R29 ;  /* 0x0000001d003b7308 */ /* 0x000be20000002400 */
[----:B---3--:R-:W-:Y:S01]  /*55d0*/  HMMA.16816.F32.BF16 R36, R12, R20, R32 ;  /* 0x000000140c24723c */ /* 0x008fe20000041820 */
[----:B------:R-:W-:Y:S01]  /*55e0*/  FMUL.FTZ R0, R44, c[0x0][0x2ec] ;  /* 0x0000bb002c007a20 */ /* 0x000fe20000410000 */
[C---:B------:R-:W-:Y:S02]  /*55f0*/  ISETP.LT.OR P5, PT, R129.reuse, R226, P5 ;  /* 0x000000e28100720c */ /* 0x040fe40002fa1670 */
[----:B------:R-:W-:Y:S02]  /*5600*/  ISETP.GE.AND P6, PT, R130, R235, PT ;  /* 0x000000eb8200720c */ /* 0x000fe40003fc6270 */
[----:B------:R-:W-:Y:S01]  /*5610*/  ISETP.LT.OR P0, PT, R129, R227, P0 ;  /* 0x000000e38100720c */ /* 0x000fe20000701670 */
[----:B--2---:R-:W-:Y:S01]  /*5620*/  FFMA.FTZ R2, R207, -R222, R92 ;  /* 0x800000decf027223 */ /* 0x004fe2000001005c */
[----:B------:R-:W-:Y:S01]  /*5630*/  HMMA.16816.F32.BF16 R32, R16, R26, R80 ;  /* 0x0000001a1020723c */ /* 0x000fe20000041850 */
[----:B------:R-:W-:-:S02]  /*5640*/  ISETP.GE.AND P3, PT, R129, R233, PT ;  /* 0x000000e98100720c */ /* 0x000fc40003f66270 */
[----:B------:R-:W-:Y:S02]  /*5650*/  ISETP.LT.OR P6, PT, R130, R227, P6 ;  /* 0x000000e38200720c */ /* 0x000fe400037c1670 */
[----:B------:R-:W-:Y:S01]  /*5660*/  FSEL R63, R2, -INF , !P4 ;  /* 0xff800000023f7808 */ /* 0x000fe20006000000 */
[----:B------:R-:W-:Y:S01]  /*5670*/  FMUL.FTZ R2, R45, c[0x0][0x2ec] ;  /* 0x0000bb002d027a20 */ /* 0x000fe20000410000 */
[----:B------:R-:W-:Y:S01]  /*5680*/  ISETP.LT.OR P1, PT, R129, R224, P1 ;  /* 0x000000e08100720c */ /* 0x000fe20000f21670 */
[----:B-----5:R-:W-:Y:S01]  /*5690*/  HMMA.16816.F32.BF16 R28, R8, R24, R84 ;  /* 0x00000018081c723c */ /* 0x020fe20000041854 */
[----:B----4-:R-:W-:Y:S01]  /*56a0*/  FFMA.FTZ R16, R241, -R222, R88 ;  /* 0x800000def1107223 */ /* 0x010fe20000010058 */
[C---:B------:R-:W-:Y:S01]  /*56b0*/  ISETP.GE.AND P4, PT, R130.reuse, R234, PT ;  /* 0x000000ea8200720c */ /* 0x040fe20003f86270 */
[----:B------:R2:W-:Y:S01]  /*56c0*/  MUFU.TANH R44, R2 ;  /* 0x00000002002c7308 */ /* 0x0005e20000002400 */
[----:B------:R-:W-:Y:S01]  /*56d0*/  ISETP.LT.OR P3, PT, R129, R225, P3 ;  /* 0x000000e18100720c */ /* 0x000fe20001f61670 */
[----:B------:R-:W-:Y:S01]  /*56e0*/  FMUL.FTZ R17, R47, c[0x0][0x2ec] ;  /* 0x0000bb002f117a20 */ /* 0x000fe20000410000 */
[C---:B------:R-:W-:Y:S01]  /*56f0*/  ISETP.LT.OR P4, PT, R130.reuse, R226, P4 ;  /* 0x000000e28200720c */ /* 0x040fe20002781670 */
[----:B------:R-:W-:Y:S01]  /*5700*/  FMUL.FTZ R25, R43, c[0x0][0x2ec] ;  /* 0x0000bb002b197a20 */ /* 0x000fe20000410000 */
[----:B------:R-:W-:Y:S01]  /*5710*/  ISETP.GE.AND P2, PT, R130, R233, PT ;  /* 0x000000e98200720c */ /* 0x000fe20003f46270 */
[----:B------:R-:W-:-:S02]  /*5720*/  FFMA.FTZ R24, R240, -R222, R57 ;  /* 0x800000def0187223 */ /* 0x000fc40000010039 */
[----:B------:R3:W4:Y:S01]  /*5730*/  MUFU.TANH R43, R0 ;  /* 0x00000000002b7308 */ /* 0x0007220000002400 */
[----:B------:R-:W-:Y:S01]  /*5740*/  FMUL.FTZ R18, R46, c[0x0][0x2ec] ;  /* 0x0000bb002e127a20 */ /* 0x000fe20000410000 */
[----:B------:R-:W-:Y:S02]  /*5750*/  ISETP.LT.OR P2, PT, R130, R225, P2 ;  /* 0x000000e18200720c */ /* 0x000fe40001741670 */
[----:B------:R-:W-:Y:S01]  /*5760*/  FSEL R106, R24, -INF , !P0 ;  /* 0xff800000186a7808 */ /* 0x000fe20004000000 */
[----:B------:R-:W-:Y:S01]  /*5770*/  HMMA.16816.F32.BF16 R32, R12, R22, R32 ;  /* 0x000000160c20723c */ /* 0x000fe20000041820 */
[C---:B------:R-:W-:Y:S01]  /*5780*/  ISETP.GE.AND P0, PT, R130.reuse, R232, PT ;  /* 0x000000e88200720c */ /* 0x040fe20003f06270 */
[----:B--2---:R-:W-:Y:S01]  /*5790*/  FFMA.FTZ R2, R205, -R222, R91 ;  /* 0x800000decd027223 */ /* 0x004fe2000001005b */
[----:B------:R2:W-:Y:S02]  /*57a0*/  MUFU.TANH R57, R25 ;  /* 0x0000001900397308 */ /* 0x0005e40000002400 */
[----:B------:R-:W-:-:S02]  /*57b0*/  ISETP.LT.OR P0, PT, R130, R224, P0 ;  /* 0x000000e08200720c */ /* 0x000fc40000701670 */
[----:B------:R-:W-:Y:S01]  /*57c0*/  FMUL.FTZ R12, R39, c[0x0][0x2ec] ;  /* 0x0000bb00270c7a20 */ /* 0x000fe20000410000 */
[----:B------:R-:W-:Y:S01]  /*57d0*/  HMMA.16816.F32.BF16 R28, R4, R20, R28 ;  /* 0x00000014041c723c */ /* 0x000fe2000004181c */
[-C--:B---3--:R-:W-:Y:S01]  /*57e0*/  FFMA.FTZ R0, R203, -R222.reuse, R60 ;  /* 0x800000decb007223 */ /* 0x088fe2000001003c */
[----:B------:R-:W-:Y:S01]  /*57f0*/  FSEL R60, R2, -INF , !P3 ;  /* 0xff800000023c7808 */ /* 0x000fe20005800000 */
[----:B------:R3:W-:Y:S01]  /*5800*/  MUFU.TANH R42, R17 ;  /* 0x00000011002a7308 */ /* 0x0007e20000002400 */
[----:B-1----:R-:W-:Y:S01]  /*5810*/  FFMA.FTZ R2, R195, -R222, R66 ;  /* 0x800000dec3027223 */ /* 0x002fe20000010042 */
[----:B------:R-:W-:Y:S02]  /*5820*/  ISETP.GE.AND P3, PT, R131, R234, PT ;  /* 0x000000ea8300720c */ /* 0x000fe40003f66270 */
[----:B------:R-:W-:Y:S01]  /*5830*/  FSEL R120, R0, -INF , !P5 ;  /* 0xff80000000787808 */ /* 0x000fe20006800000 */
[-C--:B------:R-:W-:Y:S01]  /*5840*/  FFMA.FTZ R0, R187, -R222.reuse, R89 ;  /* 0x800000debb007223 */ /* 0x080fe20000010059 */
[----:B------:R-:W-:Y:S01]  /*5850*/  FSEL R187, R16, -INF , !P6 ;  /* 0xff80000010bb7808 */ /* 0x000fe20007000000 */
[-C--:B------:R-:W-:Y:S01]  /*5860*/  FFMA.FTZ R16, R201, -R222.reuse, R69 ;  /* 0x800000dec9107223 */ /* 0x080fe20000010045 */
[C---:B------:R-:W-:Y:S01]  /*5870*/  ISETP.GE.AND P5, PT, R131.reuse, R235, PT ;  /* 0x000000eb8300720c */ /* 0x040fe20003fa6270 */
[----:B--2---:R-:W-:Y:S01]  /*5880*/  HMMA.16816.F32.BF16 R24, R8, R26, R108 ;  /* 0x0000001a0818723c */ /* 0x004fe2000004186c */
[----:B------:R-:W-:Y:S01]  /*5890*/  FSEL R76, R0, -INF , !P1 ;  /* 0xff800000004c7808 */ /* 0x000fe20004800000 */
[-C--:B------:R-:W-:Y:S01]  /*58a0*/  FFMA.FTZ R0, R186, -R222.reuse, R55 ;  /* 0x800000deba007223 */ /* 0x080fe20000010037 */
[----:B------:R-:W-:Y:S01]  /*58b0*/  FSEL R195, R16, -INF , !P4 ;  /* 0xff80000010c37808 */ /* 0x000fe20006000000 */
[----:B------:R-:W-:Y:S01]  /*58c0*/  FFMA.FTZ R16, R242, -R222, R94 ;  /* 0x800000def2107223 */ /* 0x000fe2000001005e */
[C---:B------:R-:W-:Y:S01]  /*58d0*/  ISETP.LT.OR P5, PT, R131.reuse, R227, P5 ;  /* 0x000000e38300720c */ /* 0x040fe20002fa1670 */
[----:B------:R1:W-:Y:S01]  /*58e0*/  MUFU.TANH R19, R18 ;  /* 0x0000001200137308 */ /* 0x0003e20000002400 */
[----:B---3--:R-:W-:Y:S01]  /*58f0*/  FMUL.FTZ R17, R36, c[0x0][0x2ec] ;  /* 0x0000bb0024117a20 */ /* 0x008fe20000410000 */
[----:B------:R-:W-:Y:S01]  /*5900*/  FSEL R173, R0, -INF , !P0 ;  /* 0xff80000000ad7808 */ /* 0x000fe20004000000 */
[----:B------:R-:W-:Y:S01]  /*5910*/  FMUL.FTZ R0, R38, c[0x0][0x2ec] ;  /* 0x0000bb0026007a20 */ /* 0x000fe20000410000 */
[----:B------:R-:W-:-:S02]  /*5920*/  ISETP.GE.AND P6, PT, R131, R232, PT ;  /* 0x000000e88300720c */ /* 0x000fc40003fc6270 */
[----:B------:R-:W-:Y:S01]  /*5930*/  FMUL.FTZ R13, R28, c[0x0][0x2ec] ;  /* 0x0000bb001c0d7a20 */ /* 0x000fe20000410000 */
[----:B------:R-:W-:Y:S01]  /*5940*/  FSEL R123, R2, -INF , !P2 ;  /* 0xff800000027b7808 */ /* 0x000fe20005000000 */
[----:B------:R-:W-:Y:S01]  /*5950*/  FFMA.FTZ R2, R200, -R222, R67 ;  /* 0x800000dec8027223 */ /* 0x000fe20000010043 */
[----:B------:R2:W3:Y:S01]  /*5960*/  MUFU.TANH R36, R17 ;  /* 0x0000001100247308 */ /* 0x0004e20000002400 */
[----:B------:R-:W-:Y:S01]  /*5970*/  ISETP.LT.OR P6, PT, R131, R224, P6 ;  /* 0x000000e08300720c */ /* 0x000fe200037c1670 */
[----:B----4-:R-:W-:Y:S01]  /*5980*/  FFMA.FTZ R8, R197, -R222, R43 ;  /* 0x800000dec5087223 */ /* 0x010fe2000001002b */
[----:B------:R-:W-:Y:S01]  /*5990*/  ISETP.GE.AND P2, PT, R132, R234, PT ;  /* 0x000000ea8400720c */ /* 0x000fe20003f46270 */
[----:B------:R-:W-:Y:S01]  /*59a0*/  FMUL.FTZ R32, R32, c[0x0][0x2ec] ;  /* 0x0000bb0020207a20 */ /* 0x000fe20000410000 */
[C---:B------:R-:W-:Y:S01]  /*59b0*/  ISETP.GE.AND P1, PT, R131.reuse, R233, PT ;  /* 0x000000e98300720c */ /* 0x040fe20003f26270 */
[----:B------:R-:W-:Y:S01]  /*59c0*/  FMUL.FTZ R30, R30, c[0x0][0x2ec] ;  /* 0x0000bb001e1e7a20 */ /* 0x000fe20000410000 */
[C---:B------:R-:W-:Y:S01]  /*59d0*/  ISETP.GE.AND P4, PT, R132.reuse, R235, PT ;  /* 0x000000eb8400720c */ /* 0x040fe20003f86270 */
[----:B------:R4:W-:Y:S01]  /*59e0*/  MUFU.TANH R14, R12 ;  /* 0x0000000c000e7308 */ /* 0x0009e20000002400 */
[CC--:B------:R-:W-:Y:S01]  /*59f0*/  ISETP.LT.OR P2, PT, R132.reuse, R226.reuse, P2 ;  /* 0x000000e28400720c */ /* 0x0c0fe20001741670 */
[----:B------:R-:W-:Y:S01]  /*5a00*/  HMMA.16816.F32.BF16 R20, R4, R22, R24 ;  /* 0x000000160414723c */ /* 0x000fe20000041818 */
[----:B------:R-:W-:Y:S01]  /*5a10*/  ISETP.LT.OR P1, PT, R131, R225, P1 ;  /* 0x000000e18300720c */ /* 0x000fe20000f21670 */
[----:B-1----:R-:W-:Y:S01]  /*5a20*/  FMUL.FTZ R18, R37, c[0x0][0x2ec] ;  /* 0x0000bb0025127a20 */ /* 0x002fe20000410000 */
[----:B------:R-:W-:Y:S01]  /*5a30*/  ISETP.LT.OR P4, PT, R132, R227, P4 ;  /* 0x000000e38400720c */ /* 0x000fe20002781670 */
[----:B------:R-:W-:Y:S01]  /*5a40*/  FMUL.FTZ R31, R31, c[0x0][0x2ec] ;  /* 0x0000bb001f1f7a20 */ /* 0x000fe20000410000 */
[----:B------:R-:W-:Y:S01]  /*5a50*/  ISETP.LT.OR P3, PT, R131, R226, P3 ;  /* 0x000000e28300720c */ /* 0x000fe20001f61670 */
[----:B--2---:R-:W-:Y:S01]  /*5a60*/  FFMA.FTZ R17, R183, -R222, R70 ;  /* 0x800000deb7117223 */ /* 0x004fe20000010046 */
[----:B------:R-:W-:Y:S01]  /*5a70*/  FSEL R183, R16, -INF , !P5 ;  /* 0xff80000010b77808 */ /* 0x000fe20006800000 */
[----:B------:R-:W-:Y:S01]  /*5a80*/  MUFU.TANH R13, R13 ;  /* 0x0000000d000d7308 */ /* 0x000fe20000002400 */
[C---:B------:R-:W-:Y:S01]  /*5a90*/  ISETP.GE.AND P5, PT, R132.reuse, R232, PT ;  /* 0x000000e88400720c */ /* 0x040fe20003fa6270 */
[----:B---3--:R-:W-:Y:S01]  /*5aa0*/  FFMA.FTZ R4, R245, -R222, R36 ;  /* 0x800000def5047223 */ /* 0x008fe20000010024 */
[C---:B------:R-:W-:Y:S01]  /*5ab0*/  ISETP.GE.AND P0, PT, R132.reuse, R233, PT ;  /* 0x000000e98400720c */ /* 0x040fe20003f06270 */
[----:B------:R-:W-:Y:S01]  /*5ac0*/  FMUL.FTZ R6, R33, c[0x0][0x2ec] ;  /* 0x0000bb0021067a20 */ /* 0x000fe20000410000 */
[----:B------:R-:W-:Y:S01]  /*5ad0*/  ISETP.LT.OR P5, PT, R132, R224, P5 ;  /* 0x000000e08400720c */ /* 0x000fe20002fa1670 */
[----:B----4-:R-:W-:Y:S01]  /*5ae0*/  FFMA.FTZ R12, R243, -R222, R56 ;  /* 0x800000def30c7223 */ /* 0x010fe20000010038 */
[----:B------:R-:W-:Y:S01]  /*5af0*/  FSEL R121, R2, -INF , !P1 ;  /* 0xff80000002797808 */ /* 0x000fe20004800000 */
[----:B------:R1:W2:Y:S01]  /*5b00*/  MUFU.TANH R16, R0 ;  /* 0x0000000000107308 */ /* 0x0002a20000002400 */
[----:B------:R-:W-:Y:S01]  /*5b10*/  FMUL.FTZ R2, R29, c[0x0][0x2ec] ;  /* 0x0000bb001d027a20 */ /* 0x000fe20000410000 */
[----:B------:R-:W-:-:S02]  /*5b20*/  FSEL R186, R17, -INF , !P3 ;  /* 0xff80000011ba7808 */ /* 0x000fc40005800000 */
[----:B------:R-:W-:Y:S02]  /*5b30*/  FSEL R178, R12, -INF , !P4 ;  /* 0xff8000000cb27808 */ /* 0x000fe40006000000 */
[C---:B------:R-:W-:Y:S02]  /*5b40*/  ISETP.GE.AND P4, PT, R133.reuse, R232, PT ;  /* 0x000000e88500720c */ /* 0x040fe40003f86270 */
[----:B------:R-:W-:Y:S01]  /*5b50*/  ISETP.LT.OR P0, PT, R132, R225, P0 ;  /* 0x000000e18400720c */ /* 0x000fe20000701670 */
[----:B------:R3:W-:Y:S01]  /*5b60*/  MUFU.TANH R10, R2 ;  /* 0x00000002000a7308 */ /* 0x0007e20000002400 */
[C---:B------:R-:W-:Y:S01]  /*5b70*/  ISETP.GE.AND P3, PT, R133.reuse, R235, PT ;  /* 0x000000eb8500720c */ /* 0x040fe20003f66270 */
[----:B------:R-:W-:Y:S01]  /*5b80*/  FMUL.FTZ R22, R22, c[0x0][0x2ec] ;  /* 0x0000bb0016167a20 */ /* 0x000fe20000410000 */
[C---:B------:R-:W-:Y:S01]  /*5b90*/  ISETP.GE.AND P1, PT, R133.reuse, R234, PT ;  /* 0x000000ea8500720c */ /* 0x040fe20003f26270 */
[----:B------:R-:W-:Y:S01]  /*5ba0*/  FMUL.FTZ R20, R20, c[0x0][0x2ec] ;  /* 0x0000bb0014147a20 */ /* 0x000fe20000410000 */
[----:B------:R-:W-:Y:S01]  /*5bb0*/  ISETP.LT.OR P4, PT, R133, R224, P4 ;  /* 0x000000e08500720c */ /* 0x000fe20002781670 */
[----:B------:R-:W-:Y:S01]  /*5bc0*/  FMUL.FTZ R21, R21, c[0x0][0x2ec] ;  /* 0x0000bb0015157a20 */ /* 0x000fe20000410000 */
[C---:B------:R-:W-:Y:S01]  /*5bd0*/  ISETP.LT.OR P3, PT, R133.reuse, R227, P3 ;  /* 0x000000e38500720c */ /* 0x040fe20001f61670 */
[-C--:B-1----:R-:W-:Y:S01]  /*5be0*/  FFMA.FTZ R0, R198, -R222.reuse, R58 ;  /* 0x800000dec6007223 */ /* 0x082fe2000001003a */
[----:B------:R-:W-:Y:S01]  /*5bf0*/  FSEL R101, R8, -INF , !P0 ;  /* 0xff80000008657808 */ /* 0x000fe20004000000 */
[----:B------:R-:W-:Y:S01]  /*5c00*/  FFMA.FTZ R8, R196, -R222, R57 ;  /* 0x800000dec4087223 */ /* 0x000fe20000010039 */
[----:B------:R-:W1:Y:S01]  /*5c10*/  MUFU.TANH R32, R32 ;  /* 0x0000002000207308 */ /* 0x000e620000002400 */
[----:B------:R-:W-:Y:S01]  /*5c20*/  ISETP.LT.OR P1, PT, R133, R226, P1 ;  /* 0x000000e28500720c */ /* 0x000fe20000f21670 */
[-C--:B--2---:R-:W-:Y:S01]  /*5c30*/  FFMA.FTZ R5, R188, -R222.reuse, R16 ;  /* 0x800000debc057223 */ /* 0x084fe20000010010 */
[----:B------:R-:W-:Y:S01]  /*5c40*/  FSEL R172, R0, -INF , !P6 ;  /* 0xff80000000ac7808 */ /* 0x000fe20007000000 */
[-C--:B------:R-:W-:Y:S01]  /*5c50*/  FFMA.FTZ R0, R199, -R222.reuse, R54 ;  /* 0x800000dec7007223 */ /* 0x080fe20000010036 */
[----:B------:R-:W-:Y:S01]  /*5c60*/  ISETP.GE.AND P6, PT, R133, R233, PT ;  /* 0x000000e98500720c */ /* 0x000fe20003fc6270 */
[----:B---3--:R-:W-:Y:S01]  /*5c70*/  FFMA.FTZ R2, R244, -R222, R59 ;  /* 0x800000def4027223 */ /* 0x008fe2000001003b */
[----:B------:R-:W-:Y:S01]  /*5c80*/  ISETP.GE.AND P0, PT, R134, R234, PT ;  /* 0x000000ea8600720c */ /* 0x000fe20003f06270 */
[----:B------:R-:W2:Y:S01]  /*5c90*/  MUFU.TANH R30, R30 ;  /* 0x0000001e001e7308 */ /* 0x000ea20000002400 */
[----:B------:R-:W-:Y:S01]  /*5ca0*/  FSEL R179, R0, -INF , !P2 ;  /* 0xff80000000b37808 */ /* 0x000fe20005000000 */
[-C--:B------:R-:W-:Y:S01]  /*5cb0*/  FFMA.FTZ R0, R174, -R222.reuse, R19 ;  /* 0x800000deae007223 */ /* 0x080fe20000010013 */
[----:B------:R-:W-:Y:S01]  /*5cc0*/  FSEL R174, R2, -INF , !P3 ;  /* 0xff80000002ae7808 */ /* 0x000fe20005800000 */
[-C--:B------:R-:W-:Y:S01]  /*5cd0*/  FFMA.FTZ R2, R193, -R222.reuse, R44 ;  /* 0x800000dec1027223 */ /* 0x080fe2000001002c */
[----:B------:R-:W-:Y:S01]  /*5ce0*/  ISETP.LT.OR P6, PT, R133, R225, P6 ;  /* 0x000000e18500720c */ /* 0x000fe200037c1670 */
[----:B------:R-:W-:Y:S01]  /*5cf0*/  FMUL.FTZ R23, R23, c[0x0][0x2ec] ;  /* 0x0000bb0017177a20 */ /* 0x000fe20000410000 */
[----:B------:R-:W-:Y:S01]  /*5d00*/  FSEL R122, R0, -INF , !P5 ;  /* 0xff800000007a7808 */ /* 0x000fe20006800000 */
[----:B------:R-:W-:Y:S01]  /*5d10*/  FFMA.FTZ R0, R175, -R222, R42 ;  /* 0x800000deaf007223 */ /* 0x000fe2000001002a */
[----:B------:R-:W-:Y:S01]  /*5d20*/  FSEL R175, R8, -INF , !P1 ;  /* 0xff80000008af7808 */ /* 0x000fe20004800000 */
[----:B------:R-:W-:Y:S01]  /*5d30*/  MUFU.TANH R18, R18 ;  /* 0x0000001200127308 */ /* 0x000fe20000002400 */
[----:B------:R-:W-:-:S02]  /*5d40*/  ISETP.GE.AND P5, PT, R134, R233, PT ;  /* 0x000000e98600720c */ /* 0x000fc40003fa6270 */
[----:B------:R-:W-:Y:S01]  /*5d50*/  FSEL R107, R0, -INF , !P4 ;  /* 0xff800000006b7808 */ /* 0x000fe20006000000 */
[----:B------:R-:W-:Y:S01]  /*5d60*/  FMUL.FTZ R0, R34, c[0x0][0x2ec] ;  /* 0x0000bb0022007a20 */ /* 0x000fe20000410000 */
[C---:B------:R-:W-:Y:S02]  /*5d70*/  ISETP.LT.OR P0, PT, R134.reuse, R226, P0 ;  /* 0x000000e28600720c */ /* 0x040fe40000701670 */
[----:B------:R-:W-:Y:S01]  /*5d80*/  ISETP.GE.AND P2, PT, R134, R235, PT ;  /* 0x000000eb8600720c */ /* 0x000fe20003f46270 */
[----:B------:R2:W3:Y:S01]  /*5d90*/  MUFU.TANH R8, R0 ;  /* 0x0000000000087308 */ /* 0x0004e20000002400 */
[----:B------:R-:W-:Y:S01]  /*5da0*/  FSEL R100, R2, -INF , !P6 ;  /* 0xff80000002647808 */ /* 0x000fe20007000000 */
[----:B------:R-:W-:Y:S01]  /*5db0*/  FFMA.FTZ R2, R182, -R222, R13 ;  /* 0x800000deb6027223 */ /* 0x000fe2000001000d */
[----:B------:R-:W-:Y:S02]  /*5dc0*/  ISETP.LT.OR P5, PT, R134, R225, P5 ;  /* 0x000000e18600720c */ /* 0x000fe40002fa1670 */
[----:B------:R-:W-:-:S02]  /*5dd0*/  FSEL R203, R5, -INF , !P0 ;  /* 0xff80000005cb7808 */ /* 0x000fc40004000000 */
[----:B------:R-:W-:Y:S01]  /*5de0*/  ISETP.LT.OR P2, PT, R134, R227, P2 ;  /* 0x000000e38600720c */ /* 0x000fe20001741670 */
[----:B------:R-:W-:Y:S01]  /*5df0*/  MUFU.TANH R31, R31 ;  /* 0x0000001f001f7308 */ /* 0x000fe20000002400 */
[----:B------:R-:W-:Y:S02]  /*5e00*/  ISETP.GE.AND P0, PT, R136, R235, PT ;  /* 0x000000eb8800720c */ /* 0x000fe40003f06270 */
[----:B------:R-:W-:Y:S02]  /*5e10*/  ISETP.GE.AND P3, PT, R134, R232, PT ;  /* 0x000000e88600720c */ /* 0x000fe40003f66270 */
[----:B------:R-:W-:Y:S01]  /*5e20*/  FSEL R182, R2, -INF , !P5 ;  /* 0xff80000002b67808 */ /* 0x000fe20006800000 */
[-C--:B-1----:R-:W-:Y:S01]  /*5e30*/  FFMA.FTZ R2, R247, -R222.reuse, R32 ;  /* 0x800000def7027223 */ /* 0x082fe20000010020 */
[----:B------:R-:W-:Y:S01]  /*5e40*/  FSEL R199, R4, -INF , !P2 ;  /* 0xff80000004c77808 */ /* 0x000fe20005000000 */
[----:B--2---:R-:W-:Y:S01]  /*5e50*/  FFMA.FTZ R0, R181, -R222, R30 ;  /* 0x800000deb5007223 */ /* 0x004fe2000001001e */
[----:B------:R-:W-:Y:S01]  /*5e60*/  ISETP.LT.OR P0, PT, R136, R227, P0 ;  /* 0x000000e38800720c */ /* 0x000fe20000701670 */
[----:B------:R-:W-:Y:S01]  /*5e70*/  FMUL.FTZ R4, R35, c[0x0][0x2ec] ;  /* 0x0000bb0023047a20 */ /* 0x000fe20000410000 */
[----:B------:R-:W-:Y:S01]  /*5e80*/  ISETP.LT.OR P3, PT, R134, R224, P3 ;  /* 0x000000e08600720c */ /* 0x000fe20001f61670 */
[----:B------:R-:W1:Y:S01]  /*5e90*/  MUFU.TANH R9, R6 ;  /* 0x0000000600097308 */ /* 0x000e620000002400 */
[----:B------:R-:W-:Y:S01]  /*5ea0*/  ISETP.GE.AND P5, PT, R136, R234, PT ;  /* 0x000000ea8800720c */ /* 0x000fe20003fa6270 */
[----:B---3--:R-:W-:Y:S01]  /*5eb0*/  FFMA.FTZ R8, R177, -R222, R8 ;  /* 0x800000deb1087223 */ /* 0x008fe20000010008 */
[----:B------:R-:W-:-:S02]  /*5ec0*/  ISETP.GE.AND P1, PT, R135, R235, PT ;  /* 0x000000eb8700720c */ /* 0x000fc40003f26270 */
[C---:B------:R-:W-:Y:S02]  /*5ed0*/  ISETP.GE.AND P6, PT, R135.reuse, R234, PT ;  /* 0x000000ea8700720c */ /* 0x040fe40003fc6270 */
[----:B------:R-:W-:Y:S01]  /*5ee0*/  FSEL R198, R2, -INF , !P0 ;  /* 0xff80000002c67808 */ /* 0x000fe20004000000 */
[----:B------:R2:W3:Y:S01]  /*5ef0*/  MUFU.TANH R7, R4 ;  /* 0x0000000400077308 */ /* 0x0004e20000002400 */
[----:B------:R-:W-:Y:S01]  /*5f00*/  FSEL R193, R0, -INF , !P3 ;  /* 0xff80000000c17808 */ /* 0x000fe20005800000 */
[----:B------:R-:W-:Y:S01]  /*5f10*/  FFMA.FTZ R0, R184, -R222, R14 ;  /* 0x800000deb8007223 */ /* 0x000fe2000001000e */
[-C--:B------:R-:W-:Y:S02]  /*5f20*/  ISETP.LT.OR P5, PT, R136, R226.reuse, P5 ;  /* 0x000000e28800720c */ /* 0x080fe40002fa1670 */
[C---:B------:R-:W-:Y:S02]  /*5f30*/  ISETP.LT.OR P1, PT, R135.reuse, R227, P1 ;  /* 0x000000e38700720c */ /* 0x040fe40000f21670 */
[C---:B------:R-:W-:Y:S01]  /*5f40*/  ISETP.LT.OR P6, PT, R135.reuse, R226, P6 ;  /* 0x000000e28700720c */ /* 0x040fe200037c1670 */
[----:B------:R-:W4:Y:S01]  /*5f50*/  MUFU.TANH R6, R20 ;  /* 0x0000001400067308 */ /* 0x000f220000002400 */
[C---:B------:R-:W-:Y:S01]  /*5f60*/  ISETP.GE.AND P4, PT, R135.reuse, R233, PT ;  /* 0x000000e98700720c */ /* 0x040fe20003f86270 */
[----:B-1----:R-:W-:Y:S01]  /*5f70*/  FFMA.FTZ R9, R248, -R222, R9 ;  /* 0x800000def8097223 */ /* 0x002fe20000010009 */
[----:B------:R-:W-:-:S02]  /*5f80*/  ISETP.GE.AND P2, PT, R135, R232, PT ;  /* 0x000000e88700720c */ /* 0x000fc40003f46270 */
[----:B------:R-:W-:Y:S02]  /*5f90*/  FSEL R200, R8, -INF , !P5 ;  /* 0xff80000008c87808 */ /* 0x000fe40006800000 */
[----:B------:R-:W-:Y:S01]  /*5fa0*/  FSEL R202, R0, -INF , !P6 ;  /* 0xff80000000ca7808 */ /* 0x000fe20007000000 */
[----:B------:R-:W1:Y:S01]  /*5fb0*/  MUFU.TANH R5, R21 ;  /* 0x0000001500057308 */ /* 0x000e620000002400 */
[----:B--2---:R-:W-:Y:S01]  /*5fc0*/  FFMA.FTZ R4, R246, -R222, R18 ;  /* 0x800000def6047223 */ /* 0x004fe20000010012 */
[----:B------:R-:W-:Y:S01]  /*5fd0*/  ISETP.GT.AND P5, PT, R155, R154, PT ;  /* 0x0000009a9b00720c */ /* 0x000fe20003fa4270 */
[-C--:B------:R-:W-:Y:S01]  /*5fe0*/  FFMA.FTZ R0, R176, -R222.reuse, R31 ;  /* 0x800000deb0007223 */ /* 0x080fe2000001001f */
[----:B------:R-:W-:Y:S01]  /*5ff0*/  ISETP.LT.OR P4, PT, R135, R225, P4 ;  /* 0x000000e18700720c */ /* 0x000fe20002781670 */
[-C--:B---3--:R-:W-:Y:S01]  /*6000*/  FFMA.FTZ R7, R169, -R222.reuse, R7 ;  /* 0x800000dea9077223 */ /* 0x088fe20000010007 */
[----:B------:R-:W-:Y:S01]  /*6010*/  FSEL R197, R4, -INF , !P1 ;  /* 0xff80000004c57808 */ /* 0x000fe20004800000 */
[----:B------:R-:W-:Y:S01]  /*6020*/  FFMA.FTZ R4, R180, -R222, R10 ;  /* 0x800000deb4047223 */ /* 0x000fe2000001000a */
[----:B------:R-:W2:Y:S01]  /*6030*/  MUFU.TANH R22, R22 ;  /* 0x0000001600167308 */ /* 0x000ea20000002400 */
[----:B------:R-:W-:Y:S01]  /*6040*/  ISETP.LT.OR P2, PT, R135, R224, P2 ;  /* 0x000000e08700720c */ /* 0x000fe20001741670 */
[----:B----4-:R-:W-:Y:S01]  /*6050*/  FFMA.FTZ R6, R171, -R222, R6 ;  /* 0x800000deab067223 */ /* 0x010fe20000010006 */
[----:B------:R-:W-:-:S02]  /*6060*/  ISETP.GE.AND P3, PT, R136, R233, PT ;  /* 0x000000e98800720c */ /* 0x000fc40003f66270 */
[----:B------:R-:W-:Y:S02]  /*6070*/  FSEL R180, R4, -INF , !P4 ;  /* 0xff80000004b47808 */ /* 0x000fe40006000000 */
[----:B------:R-:W-:Y:S01]  /*6080*/  FSEL R188, R0, -INF , !P2 ;  /* 0xff80000000bc7808 */ /* 0x000fe20005000000 */
[----:B------:R-:W3:Y:S01]  /*6090*/  MUFU.TANH R2, R23 ;  /* 0x0000001700027308 */ /* 0x000ee20000002400 */
[----:B------:R-:W-:Y:S01]  /*60a0*/  ISETP.GE.AND P1, PT, R136, R232, PT ;  /* 0x000000e88800720c */ /* 0x000fe20003f26270 */
[----:B-1----:R-:W-:Y:S01]  /*60b0*/  FFMA.FTZ R5, R167, -R222, R5 ;  /* 0x800000dea7057223 */ /* 0x002fe20000010005 */
[C---:B------:R-:W-:Y:S01]  /*60c0*/  ISETP.GE.AND P6, PT, R137.reuse, R235, PT ;  /* 0x000000eb8900720c */ /* 0x040fe20003fc6270 */
[----:B------:R-:W-:Y:S01]  /*60d0*/  IMAD.IADD R0, R204, 0x1, R96 ;  /* 0x00000001cc007824 */ /* 0x000fe200078e0260 */
[C---:B------:R-:W-:Y:S02]  /*60e0*/  ISETP.GE.AND P4, PT, R137.reuse, R234, PT ;  /* 0x000000ea8900720c */ /* 0x040fe40003f86270 */
[C---:B------:R-:W-:Y:S01]  /*60f0*/  ISETP.GE.AND P2, PT, R137.reuse, R233, PT ;  /* 0x000000e98900720c */ /* 0x040fe20003f46270 */
[----:B--2---:R-:W-:Y:S01]  /*6100*/  FFMA.FTZ R4, R170, -R222, R22 ;  /* 0x800000deaa047223 */ /* 0x004fe20000010016 */
[----:B------:R-:W-:-:S02]  /*6110*/  ISETP.GE.AND P0, PT, R137, R232, PT ;  /* 0x000000e88900720c */ /* 0x000fc40003f06270 */
[C---:B------:R-:W-:Y:S02]  /*6120*/  ISETP.LT.OR P3, PT, R136.reuse, R225, P3 ;  /* 0x000000e18800720c */ /* 0x040fe40001f61670 */
[----:B------:R-:W-:Y:S02]  /*6130*/  ISETP.LT.OR P1, PT, R136, R224, P1 ;  /* 0x000000e08800720c */ /* 0x000fe40000f21670 */
[C---:B------:R-:W-:Y:S01]  /*6140*/  ISETP.LT.OR P6, PT, R137.reuse, R227, P6 ;  /* 0x000000e38900720c */ /* 0x040fe200037c1670 */
[----:B---3--:R-:W-:Y:S01]  /*6150*/  FFMA.FTZ R2, R166, -R222, R2 ;  /* 0x800000dea6027223 */ /* 0x008fe20000010002 */
[C---:B------:R-:W-:Y:S02]  /*6160*/  ISETP.LT.OR P4, PT, R137.reuse, R226, P4 ;  /* 0x000000e28900720c */ /* 0x040fe40002781670 */
[C---:B------:R-:W-:Y:S02]  /*6170*/  ISETP.LT.OR P2, PT, R137.reuse, R225, P2 ;  /* 0x000000e18900720c */ /* 0x040fe40001741670 */
[----:B------:R-:W-:-:S02]  /*6180*/  ISETP.LT.OR P0, PT, R137, R224, P0 ;  /* 0x000000e08900720c */ /* 0x000fc40000701670 */
[----:B------:R-:W-:Y:S02]  /*6190*/  FSEL R176, R6, -INF , !P3 ;  /* 0xff80000006b07808 */ /* 0x000fe40005800000 */
[----:B------:R-:W-:Y:S02]  /*61a0*/  FSEL R181, R4, -INF , !P1 ;  /* 0xff80000004b57808 */ /* 0x000fe40004800000 */
[----:B------:R-:W-:Y:S02]  /*61b0*/  FSEL R196, R9, -INF , !P6 ;  /* 0xff80000009c47808 */ /* 0x000fe40007000000 */
[----:B------:R-:W-:Y:S02]  /*61c0*/  FSEL R201, R7, -INF , !P4 ;  /* 0xff80000007c97808 */ /* 0x000fe40006000000 */
[----:B------:R-:W-:Y:S02]  /*61d0*/  FSEL R177, R5, -INF , !P2 ;  /* 0xff80000005b17808 */ /* 0x000fe40005000000 */
[----:B------:R-:W-:Y:S01]  /*61e0*/  FSEL R184, R2, -INF , !P0 ;  /* 0xff80000002b87808 */ /* 0x000fe20004000000 */
[----:B------:R-:W-:Y:S05]  /*61f0*/  @!P5 BRA `(.L_x_998) ;  /* 0x000003d00000d947 */ /* 0x000fea0003800000 */
[----:B------:R-:W2:Y:S04]  /*6200*/  LDL R155, [R1+0x28] ;  /* 0x00002800019b7983 */ /* 0x000ea80000100800 */
[----:B------:R-:W3:Y:S01]  /*6210*/  LDL.64 R152, [R1+0x38] ;  /* 0x0000380001987983 */ /* 0x000ee20000100a00 */
[----:B------:R-:W-:Y:S01]  /*6220*/  ISETP.GE.AND P3, PT, R252, c[0x0][0x220], PT ;  /* 0x00008800fc007a0c */ /* 0x000fe20003f66270 */
[----:B------:R-:W-:Y:S01]  /*6230*/  BSSY B0, `(.L_x_999) ;  /* 0x0000038000007945 */ /* 0x000fe20003800000 */
[----:B------:R-:W-:-:S02]  /*6240*/  ISETP.GE.AND P1, PT, R249, c[0x0][0x220], PT ;  /* 0x00008800f9007a0c */ /* 0x000fc40003f26270 */
[----:B--2---:R-:W-:Y:S02]  /*6250*/  IADD3 R4, R155, -0x2, RZ ;  /* 0xfffffffe9b047810 */ /* 0x004fe40007ffe0ff */
[----:B---3--:R-:W-:-:S03]  /*6260*/  ISETP.GE.AND P4, PT, R152, c[0x0][0x220], PT ;  /* 0x0000880098007a0c */ /* 0x008fc60003f86270 */
[C---:B------:R-:W-:Y:S01]  /*6270*/  IMAD R2, R4.reuse, UR8, RZ ;  /* 0x0000000804027c24 */ /* 0x040fe2000f8e02ff */
[----:B------:R-:W-:Y:S01]  /*6280*/  SHF.R.S32.HI R6, RZ, 0x1f, R4 ;  /* 0x0000001fff067819 */ /* 0x000fe20000011404 */
[----:B------:R-:W-:-:S04]  /*6290*/  IMAD.WIDE.U32 R4, R4, UR9, R250 ;  /* 0x0000000904047c25 */ /* 0x000fc8000f8e00fa */
[----:B------:R-:W-:Y:S01]  /*62a0*/  IMAD R2, R6, UR9, R2 ;  /* 0x0000000906027c24 */ /* 0x000fe2000f8e0202 */
[C---:B------:R-:W-:Y:S02]  /*62b0*/  @!P3 LEA R12, P2, R4.reuse, c[0x0][0x168], 0x1 ;  /* 0x00005a00040cba11 */ /* 0x040fe400078408ff */
[C---:B------:R-:W-:Y:S01]  /*62c0*/  @!P1 LEA R10, P0, R4.reuse, c[0x0][0x168], 0x1 ;  /* 0x00005a00040a9a11 */ /* 0x040fe200078008ff */
[----:B------:R-:W-:Y:S01]  /*62d0*/  IMAD.IADD R5, R5, 0x1, R2 ;  /* 0x0000000105057824 */ /* 0x000fe200078e0202 */
[C---:B------:R-:W-:Y:S01]  /*62e0*/  @!P4 LEA R14, P6, R4.reuse, c[0x0][0x168], 0x1 ;  /* 0x00005a00040eca11 */ /* 0x040fe200078c08ff */
[----:B------:R1:W-:Y:S03]  /*62f0*/  @P4 STS [R223+0x6000], RZ ;  /* 0x006000ffdf004388 */ /* 0x0003e60000000800 */
[C-C-:B------:R-:W-:Y:S02]  /*6300*/  @!P3 LEA.HI.X R13, R4.reuse, c[0x0][0x16c], R5.reuse, 0x1, P2 ;  /* 0x00005b00040dba11 */ /* 0x140fe400010f0c05 */
[C---:B------:R-:W-:Y:S01]  /*6310*/  @!P4 LEA.HI.X R15, R4.reuse, c[0x0][0x16c], R5, 0x1, P6 ;  /* 0x00005b00040fca11 */ /* 0x040fe200030f0c05 */
[----:B------:R1:W-:Y:S01]  /*6320*/  @P4 STS [R223+0x6004], RZ ;  /* 0x006004ffdf004388 */ /* 0x0003e20000000800 */
[----:B------:R-:W-:-:S02]  /*6330*/  IADD3 R2, P6, R4, UR10, RZ ;  /* 0x0000000a04027c10 */ /* 0x000fc4000ffde0ff */
[----:B------:R-:W-:Y:S01]  /*6340*/  @!P1 LEA.HI.X R11, R4, c[0x0][0x16c], R5, 0x1, P0 ;  /* 0x00005b00040b9a11 */ /* 0x000fe200000f0c05 */
[----:B------:R1:W-:Y:S01]  /*6350*/  @P4 STS.64 [R223+0x6008], RZ ;  /* 0x006008ffdf004388 */ /* 0x0003e20000000a00 */
[C---:B------:R-:W-:Y:S02]  /*6360*/  @!P4 LEA R8, P2, R2.reuse, c[0x0][0x168], 0x1 ;  /* 0x00005a000208ca11 */ /* 0x040fe400078408ff */
[----:B------:R-:W-:Y:S01]  /*6370*/  IADD3.X R5, R5, UR11, RZ, P6, !PT ;  /* 0x0000000b05057c10 */ /* 0x000fe2000b7fe4ff */
[----:B------:R-:W-:Y:S01]  /*6380*/  @!PT LDS RZ, [RZ] ;  /* 0x00000000fffff984 */ /* 0x000fe20000000800 */
[----:B------:R-:W-:Y:S01]  /*6390*/  @!PT LDS RZ, [RZ] ;  /* 0x00000000fffff984 */ /* 0x000fe20000000800 */
[----:B------:R-:W-:Y:S01]  /*63a0*/  @!PT LDS RZ, [RZ] ;  /* 0x00000000fffff984 */ /* 0x000fe20000000800 */
[----:B------:R1:W-:Y:S01]  /*63b0*/  @!P4 LDGSTS.E.BYPASS.LTC128B.128 [R223+0x6000], [R14.64] ;  /* 0x060000000edfcfae */ /* 0x0003e2000b901d4c */
        /* <DEDUP_REMOVED lines=31> */
.L_x_1000:
[----:B------:R-:W-:Y:S05]  /*65b0*/  BSYNC B0 ;  /* 0x0000000000007941 */ /* 0x000fea0003800000 */
.L_x_999:
[----:B------:R-:W0:Y:S02]  /*65c0*/  LDGDEPBAR ;  /* 0x00000000000079af */ /* 0x000e240000000000 */
.L_x_998:
        /* <DEDUP_REMOVED lines=68> */
[----:B------:R-:W-:-:S05]  /*6a10*/  FFMA.FTZ R4, R51, c[0x0][0x23c], -R12 ;  /* 0x00008f0033047a23 */ /* 0x000fca000001080c */
[----:B------:R2:W-:Y:S01]  /*6a20*/  MUFU.EX2 R14, R2 ;  /* 0x00000002000e7308 */ /* 0x0005e20000000800 */
[----:B-1----:R-:W-:-:S07]  /*6a30*/  FMNMX.FTZ R8, R198, R3, !PT ;  /* 0x00000003c6087209 */ /* 0x002fce0007810000 */
        /* <DEDUP_REMOVED lines=11> */
[----:B------:R-:W1:Y:S05]  /*6af0*/  LDSM.16.MT88.4 R48, [R216+0x9000] ;  /* 0x00900000d830783b */ /* 0x000e6a0000004200 */
[----:B------:R4:W5:Y:S01]  /*6b00*/  MUFU.EX2 R206, R4 ;  /* 0x0000000400ce7308 */ /* 0x0009620000000800 */
[----:B--2---:R-:W-:Y:S02]  /*6b10*/  FMNMX.FTZ R0, R138, R139, !PT ;  /* 0x0000008b8a007209 */ /* 0x004fe40007810000 */
[----:B---3--:R-:W-:-:S02]  /*6b20*/  F2FP.BF16.PACK_AB R7, R204, R207 ;  /* 0x000000cfcc07723e */ /* 0x008fc400000010ff */
[----:B------:R-:W-:-:S04]  /*6b30*/  FMNMX.FTZ R0, R141, R0, !PT ;  /* 0x000000008d007209 */ /* 0x000fc80007810000 */
[----:B------:R-:W-:Y:S01]  /*6b40*/  FMNMX.FTZ R0, R142, R0, !PT ;  /* 0x000000008e007209 */ /* 0x000fe20007810000 */
[----:B----4-:R-:W-:Y:S01]  /*6b50*/  FFMA.FTZ R4, R40, c[0x0][0x23c], -R2 ;  /* 0x00008f0028047a23 */ /* 0x010fe20000010802 */
[----:B-----5:R-:W-:Y:S02]  /*6b60*/  F2FP.BF16.PACK_AB R6, R206, R124 ;  /* 0x0000007cce06723e */ /* 0x020fe400000010ff */
[----:B------:R-:W-:Y:S01]  /*6b70*/  FMNMX.FTZ R0, R191, R0, !PT ;  /* 0x00000000bf007209 */ /* 0x000fe20007810000 */
[----:B------:R2:W-:Y:S03]  /*6b80*/  MUFU.EX2 R205, R4 ;  /* 0x0000000400cd7308 */ /* 0x0005e60000000800 */
[----:B------:R-:W-:-:S04]  /*6b90*/  FMNMX.FTZ R0, R192, R0, !PT ;  /* 0x00000000c0007209 */ /* 0x000fc80007810000 */
[----:B------:R-:W-:-:S04]  /*6ba0*/  FMNMX.FTZ R0, R194, R0, !PT ;  /* 0x00000000c2007209 */ /* 0x000fc80007810000 */
[----:B------:R-:W-:-:S04]  /*6bb0*/  FMNMX.FTZ R0, R120, R0, !PT ;  /* 0x0000000078007209 */ /* 0x000fc80007810000 */
[----:B------:R-:W-:Y:S01]  /*6bc0*/  FMNMX.FTZ R0, R195, R0, !PT ;  /* 0x00000000c3007209 */ /* 0x000fe20007810000 */
[----:B--2---:R-:W-:-:S03]  /*6bd0*/  FFMA.FTZ R4, R52, c[0x0][0x23c], -R2 ;  /* 0x00008f0034047a23 */ /* 0x004fc60000010802 */
[----:B------:R-:W-:Y:S01]  /*6be0*/  FMNMX.FTZ R3, R186, R0, !PT ;  /* 0x00000000ba037209 */ /* 0x000fe20007810000 */
[----:B------:R2:W3:Y:S01]  /*6bf0*/  MUFU.EX2 R252, R4 ;  /* 0x0000000400fc7308 */ /* 0x0004e20000000800 */
[----:B------:R-:W-:Y:S01]  /*6c00*/  FMNMX.FTZ R0, R196, R8, !PT ;  /* 0x00000008c4007209 */ /* 0x000fe20007810000 */
[----:B------:R-:W-:Y:S01]  /*6c10*/  FFMA.FTZ R8, R65, c[0x0][0x23c], -R12 ;  /* 0x00008f0041087a23 */ /* 0x000fe2000001080c */
[----:B------:R-:W-:Y:S01]  /*6c20*/  FMNMX.FTZ R3, R179, R3, !PT ;  /* 0x00000003b3037209 */ /* 0x000fe20007810000 */
[----:B------:R-:W-:Y:S03]  /*6c30*/  LDSM.16.MT88.4 R64, [R216+0x9400] ;  /* 0x00940000d840783b */ /* 0x000fe60000004200 */
[----:B------:R-:W-:Y:S01]  /*6c40*/  FMNMX.FTZ R3, R175, R3, !PT ;  /* 0x00000003af037209 */ /* 0x000fe20007810000 */
[----:B------:R-:W4:Y:S01]  /*6c50*/  SHFL.BFLY PT, R9, R0, 0x2, 0x1f ;  /* 0x0c401f0000097f89 */ /* 0x000f2200000e0000 */
[----:B------:R5:W-:Y:S02]  /*6c60*/  MUFU.EX2 R251, R8 ;  /* 0x0000000800fb7308 */ /* 0x000be40000000800 */
[----:B------:R-:W-:-:S04]  /*6c70*/  FMNMX.FTZ R3, R203, R3, !PT ;  /* 0x00000003cb037209 */ /* 0x000fc80007810000 */
[----:B------:R-:W-:Y:S02]  /*6c80*/  FMNMX.FTZ R3, R202, R3, !PT ;  /* 0x00000003ca037209 */ /* 0x000fe40007810000 */
[----:B--2---:R-:W-:Y:S02]  /*6c90*/  F2FP.BF16.PACK_AB R4, R14, R15 ;  /* 0x0000000f0e04723e */ /* 0x004fe400000010ff */
[----:B------:R-:W-:Y:S02]  /*6ca0*/  FMNMX.FTZ R3, R200, R3, !PT ;  /* 0x00000003c8037209 */ /* 0x000fe40007810000 */
[----:B---3--:R-:W-:Y:S02]  /*6cb0*/  F2FP.BF16.PACK_AB R5, R252, R205 ;  /* 0x000000cdfc05723e */ /* 0x008fe400000010ff */
[----:B------:R-:W-:Y:S01]  /*6cc0*/  FMNMX.FTZ R3, R201, R3, !PT ;  /* 0x00000003c9037209 */ /* 0x000fe20007810000 */
[----:B-----5:R-:W-:-:S04]  /*6cd0*/  FFMA.FTZ R8, R60, c[0x0][0x23c], -R12 ;  /* 0x00008f003c087a23 */ /* 0x020fc8000001080c */
[C---:B-1----:R-:W-:Y:S01]  /*6ce0*/  HMMA.16816.F32.BF16 R116, R4.reuse, R48, RZ ;  /* 0x000000300474723c */ /* 0x042fe200000418ff */
[----:B------:R1:W2:Y:S01]  /*6cf0*/  MUFU.EX2 R250, R8 ;  /* 0x0000000800fa7308 */ /* 0x0002a20000000800 */
[----:B----4-:R-:W-:Y:S02]  /*6d00*/  FMNMX.FTZ R0, R0, R9, !PT ;  /* 0x0000000900007209 */ /* 0x010fe40007810000 */
[----:B------:R-:W3:Y:S04]  /*6d10*/  SHFL.BFLY PT, R9, R3, 0x2, 0x1f ;  /* 0x0c401f0003097f89 */ /* 0x000ee800000e0000 */
[C---:B------:R-:W-:Y:S01]  /*6d20*/  HMMA.16816.F32.BF16 R112, R4.reuse, R56, RZ ;  /* 0x000000380470723c */ /* 0x040fe200000418ff */
[----:B------:R-:W4:Y:S07]  /*6d30*/  SHFL.BFLY PT, R10, R0, 0x1, 0x1f ;  /* 0x0c201f00000a7f89 */ /* 0x000f2e00000e0000 */
[----:B------:R-:W-:Y:S01]  /*6d40*/  HMMA.16816.F32.BF16 R84, R4, R72, RZ ;  /* 0x000000480454723c */ /* 0x000fe200000418ff */
[----:B-1----:R-:W-:-:S04]  /*6d50*/  FFMA.FTZ R8, R62, c[0x0][0x23c], -R2 ;  /* 0x00008f003e087a23 */ /* 0x002fc80000010802 */
[----:B------:R1:W-:Y:S03]  /*6d60*/  MUFU.EX2 R244, R8 ;  /* 0x0000000800f47308 */ /* 0x0003e60000000800 */
[----:B------:R-:W-:Y:S01]  /*6d70*/  HMMA.16816.F32.BF16 R52, R4, R80, RZ ;  /* 0x000000500434723c */ /* 0x000fe200000418ff */
[----:B---3--:R-:W-:-:S07]  /*6d80*/  FMNMX.FTZ R3, R3, R9, !PT ;  /* 0x0000000903037209 */ /* 0x008fce0007810000 */
[C---:B------:R-:W-:Y:S01]  /*6d90*/  HMMA.16816.F32.BF16 R44, R4.reuse, R88, RZ ;  /* 0x00000058042c723c */ /* 0x040fe200000418ff */
[----:B----4-:R-:W-:Y:S01]  /*6da0*/  FMNMX.FTZ R105, R0, R10, !PT ;  /* 0x0000000a00697209 */ /* 0x010fe20007810000 */
[----:B------:R-:W3:Y:S01]  /*6db0*/  SHFL.BFLY PT, R13, R3, 0x1, 0x1f ;  /* 0x0c201f00030d7f89 */ /* 0x000ee200000e0000 */
[----:B--2---:R-:W-:Y:S01]  /*6dc0*/  F2FP.BF16.PACK_AB R10, R250, R251 ;  /* 0x000000fbfa0a723e */ /* 0x004fe200000010ff */
[----:B-1----:R-:W-:Y:S01]  /*6dd0*/  FFMA.FTZ R8, R63, c[0x0][0x23c], -R2 ;  /* 0x00008f003f087a23 */ /* 0x002fe20000010802 */
[C---:B------:R-:W-:Y:S01]  /*6de0*/  FSETP.NEU.FTZ.AND P0, PT, R105.reuse, -INF , PT ;  /* 0xff8000006900780b */ /* 0x040fe20003f1d000 */
[----:B------:R-:W-:Y:S01]  /*6df0*/  FMUL.FTZ R0, R105, c[0x0][0x23c] ;  /* 0x00008f0069007a20 */ /* 0x000fe20000410000 */
[----:B------:R-:W1:Y:S01]  /*6e00*/  LDSM.16.MT88.4 R60, [R218+0x9400] ;  /* 0x00940000da3c783b */ /* 0x000e620000004200 */
[----:B------:R2:W4:Y:S01]  /*6e10*/  MUFU.EX2 R245, R8 ;  /* 0x0000000800f57308 */ /* 0x0005220000000800 */
[----:B------:R-:W-:Y:S02]  /*6e20*/  HMMA.16816.F32.BF16 R40, R4, R96, RZ ;  /* 0x000000600428723c */ /* 0x000fe400000418ff */
[----:B------:R-:W-:-:S06]  /*6e30*/  FSEL R0, R0, RZ, P0 ;  /* 0x000000ff00007208 */ /* 0x000fcc0000000000 */
[----:B------:R-:W-:Y:S01]  /*6e40*/  HMMA.16816.F32.BF16 R36, R4, R50, RZ ;  /* 0x000000320424723c */ /* 0x000fe200000418ff */
[----:B--2---:R-:W-:-:S07]  /*6e50*/  FFMA.FTZ R8, R68, c[0x0][0x23c], -R2 ;  /* 0x00008f0044087a23 */ /* 0x004fce0000010802 */
[C---:B------:R-:W-:Y:S01]  /*6e60*/  HMMA.16816.F32.BF16 R32, R4.reuse, R58, RZ ;  /* 0x0000003a0420723c */ /* 0x040fe200000418ff */
[----:B------:R-:W2:Y:S01]  /*6e70*/  LDSM.16.MT88.4 R68, [R216+0xa400] ;  /* 0x00a40000d844783b */ /* 0x000ea20000004200 */
[----:B----4-:R-:W-:Y:S01]  /*6e80*/  F2FP.BF16.PACK_AB R9, R245, R244 ;  /* 0x000000f4f509723e */ /* 0x010fe200000010ff */
[----:B------:R4:W-:Y:S05]  /*6e90*/  MUFU.EX2 R246, R8 ;  /* 0x0000000800f67308 */ /* 0x0009ea0000000800 */
[C---:B------:R-:W-:Y:S08]  /*6ea0*/  HMMA.16816.F32.BF16 R28, R4.reuse, R74, RZ ;  /* 0x0000004a041c723c */ /* 0x040ff000000418ff */
[----:B------:R-:W-:Y:S01]  /*6eb0*/  HMMA.16816.F32.BF16 R24, R4, R82, RZ ;  /* 0x000000520418723c */ /* 0x000fe200000418ff */
[----:B----4-:R-:W-:-:S02]  /*6ec0*/  FFMA.FTZ R8, R76, c[0x0][0x23c], -R2 ;  /* 0x00008f004c087a23 */ /* 0x010fc40000010802 */
[----:B------:R-:W4:Y:S02]  /*6ed0*/  LDSM.16.MT88.4 R76, [R218+0xa400] ;  /* 0x00a40000da4c783b */ /* 0x000f240000004200 */
[----:B------:R5:W1:Y:S03]  /*6ee0*/  MUFU.EX2 R247, R8 ;  /* 0x0000000800f77308 */ /* 0x000a660000000800 */
[C---:B------:R-:W-:Y:S08]  /*6ef0*/  HMMA.16816.F32.BF16 R20, R4.reuse, R90, RZ ;  /* 0x0000005a0414723c */ /* 0x040ff000000418ff */
[----:B------:R-:W-:Y:S07]  /*6f00*/  HMMA.16816.F32.BF16 R16, R4, R98, RZ ;  /* 0x000000620410723c */ /* 0x000fee00000418ff */
[--C-:B------:R-:W-:Y:S01]  /*6f10*/  FFMA.FTZ R4, R104, c[0x0][0x23c], -R0.reuse ;  /* 0x00008f0068047a23 */ /* 0x100fe20000010800 */
[----:B---3--:R-:W-:Y:S01]  /*6f20*/  FMNMX.FTZ R104, R3, R13, !PT ;  /* 0x0000000d03687209 */ /* 0x008fe20007810000 */
[----:B------:R-:W-:Y:S01]  /*6f30*/  FFMA.FTZ R3, R140, c[0x0][0x23c], -R0 ;  /* 0x00008f008c037a23 */ /* 0x000fe20000010800 */
[----:B-----5:R-:W-:Y:S01]  /*6f40*/  F2FP.BF16.PACK_AB R8, R249, R248 ;  /* 0x000000f8f908723e */ /* 0x020fe200000010ff */
[----:B------:R3:W-:Y:S01]  /*6f50*/  MUFU.EX2 R243, R4 ;  /* 0x0000000400f37308 */ /* 0x0007e20000000800 */
[----:B------:R-:W-:Y:S01]  /*6f60*/  FSETP.NEU.FTZ.AND P0, PT, R104, -INF , PT ;  /* 0xff8000006800780b */ /* 0x000fe20003f1d000 */
[----:B------:R-:W-:Y:S01]  /*6f70*/  FFMA.FTZ R13, R107, c[0x0][0x23c], -R2 ;  /* 0x00008f006b0d7a23 */ /* 0x000fe20000010802 */
[----:B-1----:R-:W-:-:S05]  /*6f80*/  F2FP.BF16.PACK_AB R11, R247, R246 ;  /* 0x000000f6f70b723e */ /* 0x002fca00000010ff */
[----:B------:R1:W-:Y:S02]  /*6f90*/  MUFU.EX2 R241, R3 ;  /* 0x0000000300f17308 */ /* 0x0003e40000000800 */
[----:B------:R-:W-:Y:S01]  /*6fa0*/  HMMA.16816.F32.BF16 R116, R8, R64, R116 ;  /* 0x000000400874723c */ /* 0x000fe20000041874 */
[----:B---3--:R-:W-:-:S07]  /*6fb0*/  FFMA.FTZ R4, R144, c[0x0][0x23c], -R0 ;  /* 0x00008f0090047a23 */ /* 0x008fce0000010800 */
[----:B------:R-:W-:Y:S01]  /*6fc0*/  HMMA.16816.F32.BF16 R132, R8, R60, R112 ;  /* 0x0000003c0884723c */ /* 0x000fe20000041870 */
[----:B------:R3:W-:Y:S01]  /*6fd0*/  MUFU.EX2 R242, R4 ;  /* 0x0000000400f27308 */ /* 0x0007e20000000800 */
[----:B-1----:R-:W-:-:S06]  /*6fe0*/  FMUL.FTZ R3, R104, c[0x0][0x23c] ;  /* 0x00008f0068037a20 */ /* 0x002fcc0000410000 */
[----:B--2---:R-:W-:Y:S01]  /*6ff0*/  HMMA.16816.F32.BF16 R148, R8, R68, R84 ;  /* 0x000000440894723c */ /* 0x004fe20000041854 */
[----:B------:R-:W-:-:S06]  /*7000*/  FSEL R3, R3, RZ, P0 ;  /* 0x000000ff03037208 */ /* 0x000fcc0000000000 */
[----:B------:R-:W-:Y:S01]  /*7010*/  MOV R87, R124 ;  /* 0x0000007c00577202 */ /* 0x000fe20000000f00 */
[----:B----4-:R-:W-:Y:S01]  /*7020*/  HMMA.16816.F32.BF16 R164, R8, R76, R52 ;  /* 0x0000004c08a4723c */ /* 0x010fe20000041834 */
[----:B---3--:R-:W-:-:S04]  /*7030*/  FFMA.FTZ R4, R143, c[0x0][0x23c], -R0 ;  /* 0x00008f008f047a23 */ /* 0x008fc80000010800 */
[----:B------:R1:W2:Y:S03]  /*7040*/  MUFU.EX2 R240, R4 ;  /* 0x0000000400f07308 */ /* 0x0002a60000000800 */
[C---:B------:R-:W-:Y:S08]  /*7050*/  HMMA.16816.F32.BF16 R160, R8.reuse, R92, R44 ;  /* 0x0000005c08a0723c */ /* 0x040ff0000004182c */
[----:B------:R-:W-:Y:S01]  /*7060*/  HMMA.16816.F32.BF16 R156, R8, R108, R40 ;  /* 0x0000006c089c723c */ /* 0x000fe20000041828 */
[----:B-1----:R-:W-:Y:S01]  /*7070*/  FFMA.FTZ R4, R138, c[0x0][0x23c], -R3 ;  /* 0x00008f008a047a23 */ /* 0x002fe20000010803 */
[----:B--2---:R-:W-:-:S06]  /*7080*/  F2FP.BF16.PACK_AB R6, R240, R242 ;  /* 0x000000f2f006723e */ /* 0x004fcc00000010ff */
        /* <DEDUP_REMOVED lines=8> */
[----:B-1----:R-:W-:Y:S01]  /*7110*/  FFMA.FTZ R4, R141, c[0x0][0x23c], -R3 ;  /* 0x00008f008d047a23 */ /* 0x002fe20000010803 */
[----:B--2---:R-:W-:-:S03]  /*7120*/  F2FP.BF16.PACK_AB R5, R236, R239 ;  /* 0x000000efec05723e */ /* 0x004fc600000010ff */
[----:B------:R1:W-:Y:S02]  /*7130*/  MUFU.EX2 R237, R4 ;  /* 0x0000000400ed7308 */ /* 0x0003e40000000800 */
[----:B-1----:R-:W-:Y:S02]  /*7140*/  FFMA.FTZ R4, R142, c[0x0][0x23c], -R3 ;  /* 0x00008f008e047a23 */ /* 0x002fe40000010803 */
[----:B------:R-:W-:Y:S04]  /*7150*/  HMMA.16816.F32.BF16 R140, R8, R94, R20 ;  /* 0x0000005e088c723c */ /* 0x000fe80000041814 */
[----:B------:R1:W2:Y:S03]  /*7160*/  MUFU.EX2 R238, R4 ;  /* 0x0000000400ee7308 */ /* 0x0002a60000000800 */
[----:B------:R-:W-:-:S05]  /*7170*/  FFMA.FTZ R8, R189, c[0x0][0x23c], -R0 ;  /* 0x00008f00bd087a23 */ /* 0x000fca0000010800 */
[----:B------:R3:W-:Y:S01]  /*7180*/  MUFU.EX2 R215, R8 ;  /* 0x0000000800d77308 */ /* 0x0007e20000000800 */
[----:B-1----:R-:W-:Y:S01]  /*7190*/  FFMA.FTZ R4, R185, c[0x0][0x23c], -R0 ;  /* 0x00008f00b9047a23 */ /* 0x002fe20000010800 */
[----:B--2---:R-:W-:-:S06]  /*71a0*/  F2FP.BF16.PACK_AB R7, R238, R237 ;  /* 0x000000edee07723e */ /* 0x004fcc00000010ff */
[----:B------:R1:W2:Y:S01]  /*71b0*/  MUFU.EX2 R212, R4 ;  /* 0x0000000400d47308 */ /* 0x0002a20000000800 */
[----:B---3--:R-:W-:-:S07]  /*71c0*/  FFMA.FTZ R8, R190, c[0x0][0x23c], -R0 ;  /* 0x00008f00be087a23 */ /* 0x008fce0000010800 */
[----:B------:R3:W-:Y:S08]  /*71d0*/  MUFU.EX2 R190, R13 ;  /* 0x0000000d00be7308 */ /* 0x0007f00000000800 */
[----:B------:R4:W-:Y:S01]  /*71e0*/  MUFU.EX2 R214, R8 ;  /* 0x0000000800d67308 */ /* 0x0009e20000000800 */
[----:B-1----:R-:W-:-:S07]  /*71f0*/  F2FP.BF16.PACK_AB R4, R241, R243 ;  /* 0x000000f3f104723e */ /* 0x002fce00000010ff */
[----:B------:R-:W-:Y:S01]  /*7200*/  HMMA.16816.F32.BF16 R32, R4, R56, RZ ;  /* 0x000000380420723c */ /* 0x000fe200000418ff */
[----:B---3--:R-:W-:-:S04]  /*7210*/  FFMA.FTZ R13, R187, c[0x0][0x23c], -R0 ;  /* 0x00008f00bb0d7a23 */ /* 0x008fc80000010800 */
[----:B------:R1:W-:Y:S01]  /*7220*/  MUFU.EX2 R189, R13 ;  /* 0x0000000d00bd7308 */ /* 0x0003e20000000800 */
[----:B----4-:R-:W-:Y:S02]  /*7230*/  FFMA.FTZ R8, R106, c[0x0][0x23c], -R0 ;  /* 0x00008f006a087a23 */ /* 0x010fe40000010800 */
[----:B------:R-:W-:Y:S01]  /*7240*/  HMMA.16816.F32.BF16 R40, R4, R48, RZ ;  /* 0x000000300428723c */ /* 0x000fe200000418ff */
[----:B------:R-:W-:-:S04]  /*7250*/  MOV R106, R207 ;  /* 0x000000cf006a7202 */ /* 0x000fc80000000f00 */
[----:B------:R3:W-:Y:S03]  /*7260*/  MUFU.EX2 R213, R8 ;  /* 0x0000000800d57308 */ /* 0x0007e60000000800 */
[----:B------:R-:W-:Y:S01]  /*7270*/  HMMA.16816.F32.BF16 R44, R4, R58, RZ ;  /* 0x0000003a042c723c */ /* 0x000fe200000418ff */
[----:B-1----:R-:W-:-:S07]  /*7280*/  FFMA.FTZ R13, R178, c[0x0][0x23c], -R0 ;  /* 0x00008f00b20d7a23 */ /* 0x002fce0000010800 */
[----:B------:R-:W-:Y:S01]  /*7290*/  HMMA.16816.F32.BF16 R24, R4, R96, RZ ;  /* 0x000000600418723c */ /* 0x000fe200000418ff */
[----:B------:R1:W-:Y:S01]  /*72a0*/  MUFU.EX2 R185, R13 ;  /* 0x0000000d00b97308 */ /* 0x0003e20000000800 */
[----:B---3--:R-:W-:-:S06]  /*72b0*/  FFMA.FTZ R8, R191, c[0x0][0x23c], -R3 ;  /* 0x00008f00bf087a23 */ /* 0x008fcc0000010803 */
[C---:B------:R-:W-:Y:S01]  /*72c0*/  HMMA.16816.F32.BF16 R48, R4.reuse, R50, RZ ;  /* 0x000000320430723c */ /* 0x040fe200000418ff */
[----:B------:R3:W-:Y:S07]  /*72d0*/  MUFU.EX2 R208, R8 ;  /* 0x0000000800d07308 */ /* 0x0007ee0000000800 */
[----:B------:R-:W-:Y:S01]  /*72e0*/  HMMA.16816.F32.BF16 R28, R4, R72, RZ ;  /* 0x00000048041c723c */ /* 0x000fe200000418ff */
[----:B-1----:R-:W-:-:S07]  /*72f0*/  FFMA.FTZ R13, R174, c[0x0][0x23c], -R0 ;  /* 0x00008f00ae0d7a23 */ /* 0x002fce0000010800 */
[----:B------:R-:W-:Y:S01]  /*7300*/  HMMA.16816.F32.BF16 R36, R4, R74, RZ ;  /* 0x0000004a0424723c */ /* 0x000fe200000418ff */
[----:B---3--:R-:W-:-:S04]  /*7310*/  FFMA.FTZ R8, R192, c[0x0][0x23c], -R3 ;  /* 0x00008f00c0087a23 */ /* 0x008fc80000010803 */
[----:B------:R1:W3:Y:S03]  /*7320*/  MUFU.EX2 R211, R8 ;  /* 0x0000000800d37308 */ /* 0x0002e60000000800 */
[C---:B------:R-:W-:Y:S08]  /*7330*/  HMMA.16816.F32.BF16 R20, R4.reuse, R80, RZ ;  /* 0x000000500414723c */ /* 0x040ff000000418ff */
[----:B------:R-:W-:Y:S01]  /*7340*/  HMMA.16816.F32.BF16 R52, R4, R82, RZ ;  /* 0x000000520434723c */ /* 0x000fe200000418ff */
[----:B-1----:R-:W-:-:S07]  /*7350*/  FFMA.FTZ R8, R194, c[0x0][0x23c], -R3 ;  /* 0x00008f00c2087a23 */ /* 0x002fce0000010803 */
[C---:B------:R-:W-:Y:S01]  /*7360*/  HMMA.16816.F32.BF16 R16, R4.reuse, R88, RZ ;  /* 0x000000580410723c */ /* 0x040fe200000418ff */
[----:B------:R1:W-:Y:S07]  /*7370*/  MUFU.EX2 R210, R8 ;  /* 0x0000000800d27308 */ /* 0x0003ee0000000800 */
[C---:B------:R-:W-:Y:S08]  /*7380*/  HMMA.16816.F32.BF16 R56, R4.reuse, R90, RZ ;  /* 0x0000005a0438723c */ /* 0x040ff000000418ff */
[----:B------:R-:W-:Y:S01]  /*7390*/  HMMA.16816.F32.BF16 R96, R4, R98, RZ ;  /* 0x000000620460723c */ /* 0x000fe200000418ff */
[----:B-1----:R-:W-:Y:S01]  /*73a0*/  FFMA.FTZ R8, R120, c[0x0][0x23c], -R3 ;  /* 0x00008f0078087a23 */ /* 0x002fe20000010803 */
[----:B------:R-:W-:-:S03]  /*73b0*/  MOV R120, R206 ;  /* 0x000000ce00787202 */ /* 0x000fc60000000f00 */
[----:B------:R1:W4:Y:S02]  /*73c0*/  MUFU.EX2 R209, R8 ;  /* 0x0000000800d17308 */ /* 0x0003240000000800 */
[----:B--2---:R-:W-:Y:S02]  /*73d0*/  F2FP.BF16.PACK_AB R4, R215, R212 ;  /* 0x000000d4d704723e */ /* 0x004fe400000010ff */
[----:B---3--:R-:W-:Y:S02]  /*73e0*/  F2FP.BF16.PACK_AB R5, R211, R208 ;  /* 0x000000d0d305723e */ /* 0x008fe400000010ff */
[----:B------:R-:W-:Y:S01]  /*73f0*/  F2FP.BF16.PACK_AB R6, R213, R214 ;  /* 0x000000d6d506723e */ /* 0x000fe200000010ff */
[----:B-1----:R-:W-:Y:S01]  /*7400*/  FFMA.FTZ R8, R123, c[0x0][0x23c], -R12 ;  /* 0x00008f007b087a23 */ /* 0x002fe2000001080c */
[----:B----4-:R-:W-:-:S03]  /*7410*/  F2FP.BF16.PACK_AB R7, R209, R210 ;  /* 0x000000d2d107723e */ /* 0x010fc600000010ff */
[----:B------:R1:W-:Y:S04]  /*7420*/  MUFU.EX2 R207, R8 ;  /* 0x0000000800cf7308 */ /* 0x0003e80000000800 */
[C---:B------:R-:W-:Y:S01]  /*7430*/  HMMA.16816.F32.BF16 R112, R4.reuse, R60, R32 ;  /* 0x0000003c0470723c */ /* 0x040fe20000041820 */
[----:B------:R-:W-:Y:S06]  /*7440*/  LDSM.16.MT88.4 R32, [R216+0xb800] ;  /* 0x00b80000d820783b */ /* 0x000fec0000004200 */
[----:B------:R-:W-:Y:S01]  /*7450*/  MOV R61, R205 ;  /* 0x000000cd003d7202 */ /* 0x000fe20000000f00 */
[----:B------:R-:W-:Y:S01]  /*7460*/  HMMA.16816.F32.BF16 R88, R4, R68, R28 ;  /* 0x000000440458723c */ /* 0x000fe2000004181c */
[----:B------:R-:W-:Y:S01]  /*7470*/  MOV R60, R204 ;  /* 0x000000cc003c7202 */ /* 0x000fe20000000f00 */
[----:B------:R-:W-:Y:S01]  /*7480*/  LDSM.16.MT88.4 R28, [R218+0xb800] ;  /* 0x00b80000da1c783b */ /* 0x000fe20000004200 */
[----:B-1----:R-:W-:-:S04]  /*7490*/  FFMA.FTZ R8, R121, c[0x0][0x23c], -R12 ;  /* 0x00008f0079087a23 */ /* 0x002fc8000001080c */
[----:B------:R-:W-:Y:S01]  /*74a0*/  MOV R68, R87 ;  /* 0x0000005700447202 */ /* 0x000fe20000000f00 */
[----:B------:R1:W-:Y:S01]  /*74b0*/  MUFU.EX2 R206, R8 ;  /* 0x0000000800ce7308 */ /* 0x0003e20000000800 */
[----:B------:R-:W-:Y:S01]  /*74c0*/  HMMA.16816.F32.BF16 R84, R4, R76, R20 ;  /* 0x0000004c0454723c */ /* 0x000fe20000041814 */
[----:B------:R-:W2:Y:S01]  /*74d0*/  LDSM.16.MT88.4 R20, [R216+0x9800] ;  /* 0x00980000d814783b */ /* 0x000ea20000004200 */
[----:B------:R-:W-:-:S06]  /*74e0*/  MOV R69, R61 ;  /* 0x0000003d00457202 */ /* 0x000fcc0000000f00 */
        /* <DEDUP_REMOVED lines=8> */
[----:B----4-:R-:W-:-:S04]  /*7570*/  FFMA.FTZ R8, R100, c[0x0][0x23c], -R12 ;  /* 0x00008f0064087a23 */ /* 0x010fc8000001080c */
[----:B------:R4:W5:Y:S03]  /*7580*/  MUFU.EX2 R204, R8 ;  /* 0x0000000800cc7308 */ /* 0x0009660000000800 */
[C---:B------:R-:W-:Y:S08]  /*7590*/  HMMA.16816.F32.BF16 R48, R4.reuse, R62, R44 ;  /* 0x0000003e0430723c */ /* 0x040ff0000004182c */
[----:B------:R-:W-:Y:S01]  /*75a0*/  HMMA.16816.F32.BF16 R40, R4, R78, R52 ;  /* 0x0000004e0428723c */ /* 0x000fe20000041834 */
[----:B----4-:R-:W-:-:S07]  /*75b0*/  FFMA.FTZ R8, R173, c[0x0][0x23c], -R2 ;  /* 0x00008f00ad087a23 */ /* 0x010fce0000010802 */
[C---:B------:R-:W-:Y:S01]  /*75c0*/  HMMA.16816.F32.BF16 R36, R4.reuse, R70, R36 ;  /* 0x000000460424723c */ /* 0x040fe20000041824 */
[----:B------:R4:W-:Y:S07]  /*75d0*/  MUFU.EX2 R194, R8 ;  /* 0x0000000800c27308 */ /* 0x0009ee0000000800 */
[C---:B------:R-:W-:Y:S08]  /*75e0*/  HMMA.16816.F32.BF16 R44, R4.reuse, R94, R56 ;  /* 0x0000005e042c723c */ /* 0x040ff00000041838 */
[----:B------:R-:W-:Y:S01]  /*75f0*/  HMMA.16816.F32.BF16 R52, R4, R110, R96 ;  /* 0x0000006e0434723c */ /* 0x000fe20000041860 */
[----:B----4-:R-:W-:-:S04]  /*7600*/  FFMA.FTZ R8, R172, c[0x0][0x23c], -R2 ;  /* 0x00008f00ac087a23 */ /* 0x010fc80000010802 */
[----:B------:R4:W1:Y:S02]  /*7610*/  MUFU.EX2 R192, R8 ;  /* 0x0000000800c07308 */ /* 0x0008640000000800 */
[----:B------:R-:W-:Y:S01]  /*7620*/  FFMA.FTZ R4, R183, c[0x0][0x23c], -R0 ;  /* 0x00008f00b7047a23 */ /* 0x000fe20000010800 */
[----:B-----5:R-:W-:-:S05]  /*7630*/  F2FP.BF16.PACK_AB R6, R204, R205 ;  /* 0x000000cdcc06723e */ /* 0x020fca00000010ff */
[----:B------:R5:W-:Y:S01]  /*7640*/  MUFU.EX2 R183, R13 ;  /* 0x0000000d00b77308 */ /* 0x000be20000000800 */
[----:B----4-:R-:W-:-:S07]  /*7650*/  FFMA.FTZ R8, R122, c[0x0][0x23c], -R2 ;  /* 0x00008f007a087a23 */ /* 0x010fce0000010802 */
[----:B------:R4:W-:Y:S01]  /*7660*/  MUFU.EX2 R187, R4 ;  /* 0x0000000400bb7308 */ /* 0x0009e20000000800 */
[----:B-1----:R-:W-:Y:S01]  /*7670*/  F2FP.BF16.PACK_AB R5, R192, R194 ;  /* 0x000000c2c005723e */ /* 0x002fe200000010ff */
[----:B-----5:R-:W-:-:S06]  /*7680*/  FFMA.FTZ R13, R195, c[0x0][0x23c], -R3 ;  /* 0x00008f00c30d7a23 */ /* 0x020fcc0000010803 */
[----:B------:R1:W5:Y:S01]  /*7690*/  MUFU.EX2 R191, R8 ;  /* 0x0000000800bf7308 */ /* 0x0003620000000800 */
[----:B------:R-:W-:-:S07]  /*76a0*/  MOV R195, R60 ;  /* 0x0000003c00c37202 */ /* 0x000fce0000000f00 */
[----:B------:R2:W-:Y:S01]  /*76b0*/  MUFU.EX2 R178, R13 ;  /* 0x0000000d00b27308 */ /* 0x0005e20000000800 */
[----:B----4-:R-:W-:Y:S01]  /*76c0*/  F2FP.BF16.PACK_AB R4, R206, R207 ;  /* 0x000000cfce04723e */ /* 0x010fe200000010ff */
[----:B-1----:R-:W1:Y:S01]  /*76d0*/  LDSM.16.MT88.4 R8, [R216+0xa800] ;  /* 0x00a80000d808783b */ /* 0x002e620000004200 */
[----:B-----5:R-:W-:Y:S01]  /*76e0*/  F2FP.BF16.PACK_AB R7, R190, R191 ;  /* 0x000000bfbe07723e */ /* 0x020fe200000010ff */
[----:B--2---:R-:W-:Y:S01]  /*76f0*/  FFMA.FTZ R13, R186, c[0x0][0x23c], -R3 ;  /* 0x00008f00ba0d7a23 */ /* 0x004fe20000010803 */
[----:B------:R-:W-:-:S05]  /*7700*/  MOV R186, R120 ;  /* 0x0000007800ba7202 */ /* 0x000fca0000000f00 */
[C---:B------:R-:W-:Y:S01]  /*7710*/  HMMA.16816.F32.BF16 R116, R4.reuse, R20, R116 ;  /* 0x000000140474723c */ /* 0x040fe20000041874 */
[----:B------:R2:W4:Y:S07]  /*7720*/  MUFU.EX2 R107, R13 ;  /* 0x0000000d006b7308 */ /* 0x00052e0000000800 */
[C---:B---3--:R-:W-:Y:S08]  /*7730*/  HMMA.16816.F32.BF16 R132, R4.reuse, R16, R132 ;  /* 0x000000100484723c */ /* 0x048ff00000041884 */
[----:B------:R-:W-:Y:S01]  /*7740*/  HMMA.16816.F32.BF16 R164, R4, R24, R164 ;  /* 0x0000001804a4723c */ /* 0x000fe200000418a4 */
[----:B--2---:R-:W-:Y:S01]  /*7750*/  FFMA.FTZ R13, R179, c[0x0][0x23c], -R3 ;  /* 0x00008f00b30d7a23 */ /* 0x004fe20000010803 */
[----:B------:R-:W-:-:S03]  /*7760*/  MOV R179, R106 ;  /* 0x0000006a00b37202 */ /* 0x000fc60000000f00 */
[----:B------:R2:W-:Y:S03]  /*7770*/  MUFU.EX2 R106, R13 ;  /* 0x0000000d006a7308 */ /* 0x0005e60000000800 */
[C---:B------:R-:W-:Y:S08]  /*7780*/  HMMA.16816.F32.BF16 R56, R4.reuse, R32, R160 ;  /* 0x000000200438723c */ /* 0x040ff000000418a0 */
[----:B-1----:R-:W-:Y:S01]  /*7790*/  HMMA.16816.F32.BF16 R148, R4, R8, R148 ;  /* 0x000000080494723c */ /* 0x002fe20000041894 */
[----:B--2---:R-:W-:-:S07]  /*77a0*/  FFMA.FTZ R13, R175, c[0x0][0x23c], -R3 ;  /* 0x00008f00af0d7a23 */ /* 0x004fce0000010803 */
[C---:B------:R-:W-:Y:S01]  /*77b0*/  HMMA.16816.F32.BF16 R96, R4.reuse, R28, R156 ;  /* 0x0000001c0460723c */ /* 0x040fe2000004189c */
[----:B------:R-:W-:Y:S01]  /*77c0*/  LDSM.16.MT88.4 R156, [R216+0xac00] ;  /* 0x00ac0000d89c783b */ /* 0x000fe20000004200 */
[----:B------:R1:W2:Y:S03]  /*77d0*/  MUFU.EX2 R101, R13 ;  /* 0x0000000d00657308 */ /* 0x0002a60000000800 */
[----:B------:R-:W-:Y:S03]  /*77e0*/  LDSM.16.MT88.4 R172, [R218+0xac00] ;  /* 0x00ac0000daac783b */ /* 0x000fe60000004200 */
        /* <DEDUP_REMOVED lines=16> */
[C---:B------:R-:W-:Y:S01]  /*78f0*/  HMMA.16816.F32.BF16 R64, R4.reuse, R22, R64 ;  /* 0x000000160440723c */ /* 0x040fe20000041840 */
[----:B------:R-:W-:Y:S02]  /*7900*/  MOV R180, R69 ;  /* 0x0000004500b47202 */ /* 0x000fe40000000f00 */
[----:B------:R1:W2:Y:S05]  /*7910*/  MUFU.EX2 R23, R8 ;  /* 0x0000000800177308 */ /* 0x0002aa0000000800 */
[C---:B------:R-:W-:Y:S01]  /*7920*/  HMMA.16816.F32.BF16 R108, R4.reuse, R20, R124 ;  /* 0x00000014046c723c */ /* 0x040fe2000004187c */
[----:B------:R-:W-:Y:S07]  /*7930*/  LDSM.16.MT88.4 R124, [R216+0x9c00] ;  /* 0x009c0000d87c783b */ /* 0x000fee0000004200 */
[----:B------:R-:W-:Y:S01]  /*7940*/  HMMA.16816.F32.BF16 R48, R4, R18, R48 ;  /* 0x000000120430723c */ /* 0x000fe20000041830 */
[----:B-1----:R-:W-:Y:S01]  /*7950*/  FFMA.FTZ R8, R176, c[0x0][0x23c], -R12 ;  /* 0x00008f00b0087a23 */ /* 0x002fe2000001080c */
[----:B------:R-:W-:-:S02]  /*7960*/  MOV R176, R15 ;  /* 0x0000000f00b07202 */ /* 0x000fc40000000f00 */
[----:B--2---:R-:W-:Y:S01]  /*7970*/  F2FP.BF16.PACK_AB R92, R23, R100 ;  /* 0x00000064175c723e */ /* 0x004fe200000010ff */
[----:B------:R1:W-:Y:S03]  /*7980*/  MUFU.EX2 R22, R8 ;  /* 0x0000000800167308 */ /* 0x0003e60000000800 */
[C---:B------:R-:W-:Y:S08]  /*7990*/  HMMA.16816.F32.BF16 R128, R4.reuse, R16, R112 ;  /* 0x000000100480723c */ /* 0x040ff00000041870 */
[----:B------:R-:W-:Y:S01]  /*79a0*/  HMMA.16816.F32.BF16 R160, R4, R24, R84 ;  /* 0x0000001804a0723c */ /* 0x000fe20000041854 */
[----:B-1----:R-:W-:-:S07]  /*79b0*/  FFMA.FTZ R8, R177, c[0x0][0x23c], -R12 ;  /* 0x00008f00b1087a23 */ /* 0x002fce000001080c */
[C---:B------:R-:W-:Y:S01]  /*79c0*/  HMMA.16816.F32.BF16 R36, R4.reuse, R10, R36 ;  /* 0x0000000a0424723c */ /* 0x040fe20000041824 */
[----:B------:R-:W-:Y:S01]  /*79d0*/  MOV R25, R14 ;  /* 0x0000000e00197202 */ /* 0x000fe20000000f00 */
[----:B------:R1:W2:Y:S06]  /*79e0*/  MUFU.EX2 R21, R8 ;  /* 0x0000000800157308 */ /* 0x0002ac0000000800 */
[C---:B------:R-:W-:Y:S08]  /*79f0*/  HMMA.16816.F32.BF16 R40, R4.reuse, R26, R40 ;  /* 0x0000001a0428723c */ /* 0x040ff00000041828 */
[----:B------:R-:W-:Y:S01]  /*7a00*/  HMMA.16816.F32.BF16 R68, R4, R32, R72 ;  /* 0x000000200444723c */ /* 0x000fe20000041848 */
[----:B-1----:R-:W-:Y:S01]  /*7a10*/  FFMA.FTZ R8, R193, c[0x0][0x23c], -R2 ;  /* 0x00008f00c1087a23 */ /* 0x002fe20000010802 */
[----:B--2---:R-:W-:-:S03]  /*7a20*/  F2FP.BF16.PACK_AB R94, R21, R22 ;  /* 0x00000016155e723e */ /* 0x004fc600000010ff */
[----:B------:R1:W-:Y:S03]  /*7a30*/  MUFU.EX2 R20, R8 ;  /* 0x0000000800147308 */ /* 0x0003e60000000800 */
[C---:B------:R-:W-:Y:S08]  /*7a40*/  HMMA.16816.F32.BF16 R44, R4.reuse, R34, R44 ;  /* 0x00000022042c723c */ /* 0x040ff0000004182c */
[----:B------:R-:W-:Y:S01]  /*7a50*/  HMMA.16816.F32.BF16 R84, R4, R28, R80 ;  /* 0x0000001c0454723c */ /* 0x000fe20000041850 */
[----:B------:R-:W-:Y:S01]  /*7a60*/  LDSM.16.MT88.4 R80, [R216+0xbc00] ;  /* 0x00bc0000d850783b */ /* 0x000fe20000004200 */
[----:B-1----:R-:W-:-:S06]  /*7a70*/  FFMA.FTZ R8, R188, c[0x0][0x23c], -R2 ;  /* 0x00008f00bc087a23 */ /* 0x002fcc0000010802 */
[----:B------:R-:W-:Y:S01]  /*7a80*/  HMMA.16816.F32.BF16 R52, R4, R30, R52 ;  /* 0x0000001e0434723c */ /* 0x000fe20000041834 */
[----:B------:R-:W1:Y:S01]  /*7a90*/  LDSM.16.MT88.4 R4, [R218+0xbc00] ;  /* 0x00bc0000da04783b */ /* 0x000e620000004200 */
[----:B------:R2:W3:Y:S02]  /*7aa0*/  MUFU.EX2 R19, R8 ;  /* 0x0000000800137308 */ /* 0x0004e40000000800 */
[--C-:B--2---:R-:W-:Y:S01]  /*7ab0*/  FFMA.FTZ R8, R181, c[0x0][0x23c], -R2.reuse ;  /* 0x00008f00b5087a23 */ /* 0x104fe20000010802 */
[----:B---3--:R-:W-:Y:S01]  /*7ac0*/  F2FP.BF16.PACK_AB R93, R19, R20 ;  /* 0x00000014135d723e */ /* 0x008fe200000010ff */
[----:B------:R-:W-:-:S04]  /*7ad0*/  FFMA.FTZ R2, R184, c[0x0][0x23c], -R2 ;  /* 0x00008f00b8027a23 */ /* 0x000fc80000010802 */
[----:B------:R2:W-:Y:S08]  /*7ae0*/  MUFU.EX2 R17, R8 ;  /* 0x0000000800117308 */ /* 0x0005f00000000800 */
[----:B------:R3:W4:Y:S01]  /*7af0*/  MUFU.EX2 R18, R2 ;  /* 0x0000000200127308 */ /* 0x0007220000000800 */
[----:B--2---:R-:W-:-:S04]  /*7b00*/  FADD.FTZ R8, R180, R252 ;  /* 0x000000fcb4087221 */ /* 0x004fc80000010000 */
[----:B------:R-:W-:Y:S02]  /*7b10*/  FADD.FTZ R8, R179, R8 ;  /* 0x00000008b3087221 */ /* 0x000fe40000010000 */
[----:B---3--:R-:W-:Y:S01]  /*7b20*/  FFMA.FTZ R2, R199, c[0x0][0x23c], -R0 ;  /* 0x00008f00c7027a23 */ /* 0x008fe20000010800 */
[----:B----4-:R-:W-:-:S03]  /*7b30*/  F2FP.BF16.PACK_AB R95, R18, R17 ;  /* 0x00000011125f723e */ /* 0x010fc600000010ff */
[----:B------:R2:W-:Y:S04]  /*7b40*/  MUFU.EX2 R16, R2 ;  /* 0x0000000200107308 */ /* 0x0005e80000000800 */
[C---:B-1----:R-:W-:Y:S08]  /*7b50*/  HMMA.16816.F32.BF16 R88, R92.reuse, R4, R96 ;  /* 0x000000045c58723c */ /* 0x042ff00000041860 */
[----:B------:R-:W-:Y:S01]  /*7b60*/  HMMA.16816.F32.BF16 R116, R92, R124, R116 ;  /* 0x0000007c5c74723c */ /* 0x000fe20000041874 */
[----:B--2---:R-:W-:-:S04]  /*7b70*/  FFMA.FTZ R2, R197, c[0x0][0x23c], -R0 ;  /* 0x00008f00c5027a23 */ /* 0x004fc80000010800 */
        /* <DEDUP_REMOVED lines=109> */
[----:B------:R-:W-:Y:S06]  /*8250*/  BAR.SYNC.DEFER_BLOCKING 0x0 ;  /* 0x0000000000007b1d */ /* 0x000fec0000010000 */
[----:B------:R-:W1:Y:S01]  /*8260*/  S2R R248, SR_TID.X ;  /* 0x0000000000f87919 */ /* 0x000e620000002100 */
[----:B--2---:R-:W-:-:S05]  /*8270*/  IMAD.MOV.U32 R249, RZ, RZ, R182 ;  /* 0x000000fffff97224 */ /* 0x004fca00078e00b6 */
[----:B------:R-:W-:Y:S02]  /*8280*/  IADD3 R2, R249, -0x2, RZ ;  /* 0xfffffffef9027810 */ /* 0x000fe40007ffe0ff */
[----:B---3--:R-:W-:Y:S02]  /*8290*/  ISETP.GE.AND P4, PT, R176, c[0x0][0x220], PT ;  /* 0x00008800b0007a0c */ /* 0x008fe40003f86270 */
[----:B----4-:R-:W-:Y:S01]  /*82a0*/  ISETP.GE.AND P3, PT, R179, c[0x0][0x220], PT ;  /* 0x00008800b3007a0c */ /* 0x010fe20003f66270 */
[----:B-1----:R-:W-:Y:S01]  /*82b0*/  IMAD R0, R2, UR6, RZ ;  /* 0x0000000602007c24 */ /* 0x002fe2000f8e02ff */
        /* <DEDUP_REMOVED lines=59> */
[----:B------:R-:W1:Y:S04]  /*8670*/  LDSM.16.M88.4 R36, [R219+0x6800] ;  /* 0x00680000db24783b */ /* 0x000e680000000200 */
[----:B------:R-:W1:Y:S04]  /*8680*/  LDSM.16.M88.4 R40, [R219+0x6400] ;  /* 0x00640000db28783b */ /* 0x000e680000000200 */
[----:B------:R-:W1:Y:S01]  /*8690*/  LDSM.16.M88.4 R32, [R219+0x6c00] ;  /* 0x006c0000db20783b */ /* 0x000e620000000200 */
[----:B--2---:R-:W-:Y:S01]  /*86a0*/  HMMA.16816.F32.BF16 R236, R8, R28, RZ ;  /* 0x0000001c08ec723c */ /* 0x004fe200000418ff */
[----:B------:R-:W-:-:S02]  /*86b0*/  IMAD.MOV.U32 R252, RZ, RZ, R195 ;  /* 0x000000fffffc7224 */ /* 0x000fc400078e00c3 */
        /* <DEDUP_REMOVED lines=18> */
[----:B------:R-:W2:Y:S04]  /*87e0*/  LDSM.16.M88.4 R8, [R221] ;  /* 0x00000000dd08783b */ /* 0x000ea80000000200 */
[----:B------:R-:W-:Y:S03]  /*87f0*/  LDSM.16.M88.4 R16, [R217+0x7c00] ;  /* 0x007c0000d910783b */ /* 0x000fe60000000200 */
[C---:B-1----:R-:W-:Y:S08]  /*8800*/  HMMA.16816.F32.BF16 R180, R12.reuse, R44, R64 ;  /* 0x0000002c0cb4723c */ /* 0x042ff00000041840 */
[C---:B------:R-:W-:Y:S08]  /*8810*/  HMMA.16816.F32.BF16 R188, R12.reuse, R36, R48 ;  /* 0x000000240cbc723c */ /* 0x040ff00000041830 */
[C---:B------:R-:W-:Y:S08]  /*8820*/  HMMA.16816.F32.BF16 R176, R12.reuse, R40, R56 ;  /* 0x000000280cb0723c */ /* 0x040ff00000041838 */
[C---:B------:R-:W-:Y:S01]  /*8830*/  HMMA.16816.F32.BF16 R64, R12.reuse, R32, R28 ;  /* 0x000000200c40723c */ /* 0x040fe2000004181c */
[----:B------:R-:W-:Y:S07]  /*8840*/  LDSM.16.M88.4 R28, [R217+0x7000] ;  /* 0x00700000d91c783b */ /* 0x000fee0000000200 */
[C---:B------:R-:W-:Y:S08]  /*8850*/  HMMA.16816.F32.BF16 R60, R12.reuse, R46, R60 ;  /* 0x0000002e0c3c723c */ /* 0x040ff0000004183c */
[C---:B------:R-:W-:Y:S08]  /*8860*/  HMMA.16816.F32.BF16 R52, R12.reuse, R42, R52 ;  /* 0x0000002a0c34723c */ /* 0x040ff00000041834 */
[C---:B------:R-:W-:Y:S08]  /*8870*/  HMMA.16816.F32.BF16 R48, R12.reuse, R38, R108 ;  /* 0x000000260c30723c */ /* 0x040ff0000004186c */
[----:B------:R-:W-:Y:S01]  /*8880*/  HMMA.16816.F32.BF16 R12, R12, R34, R4 ;  /* 0x000000220c0c723c */ /* 0x000fe20000041804 */
[----:B------:R-:W1:Y:S07]  /*8890*/  LDSM.16.M88.4 R4, [R220+0x3000] ;  /* 0x00300000dc04783b */ /* 0x000e6e0000000200 */
[C---:B--2---:R-:W-:Y:S08]  /*88a0*/  HMMA.16816.F32.BF16 R240, R8.reuse, R36, R200 ;  /* 0x0000002408f0723c */ /* 0x044ff000000418c8 */
[C---:B------:R-:W-:Y:S08]  /*88b0*/  HMMA.16816.F32.BF16 R236, R8.reuse, R44, R236 ;  /* 0x0000002c08ec723c */ /* 0x040ff000000418ec */
[C---:B------:R-:W-:Y:S08]  /*88c0*/  HMMA.16816.F32.BF16 R208, R8.reuse, R40, R208 ;  /* 0x0000002808d0723c */ /* 0x040ff000000418d0 */
[C---:B------:R-:W-:Y:S08]  /*88d0*/  HMMA.16816.F32.BF16 R244, R8.reuse, R32, R192 ;  /* 0x0000002008f4723c */ /* 0x040ff000000418c0 */
[C---:B------:R-:W-:Y:S01]  /*88e0*/  HMMA.16816.F32.BF16 R200, R8.reuse, R46, R212 ;  /* 0x0000002e08c8723c */ /* 0x040fe200000418d4 */
[----:B------:R-:W-:Y:S07]  /*88f0*/  LDSM.16.M88.4 R44, [R219+0x7c00] ;  /* 0x007c0000db2c783b */ /* 0x000fee0000000200 */
[C---:B------:R-:W-:Y:S08]  /*8900*/  HMMA.16816.F32.BF16 R204, R8.reuse, R42, R204 ;  /* 0x0000002a08cc723c */ /* 0x040ff000000418cc */
[C---:B------:R-:W-:Y:S01]  /*8910*/  HMMA.16816.F32.BF16 R196, R8.reuse, R38, R196 ;  /* 0x0000002608c4723c */ /* 0x040fe200000418c4 */
[----:B------:R-:W-:Y:S07]  /*8920*/  LDSM.16.M88.4 R36, [R219+0x7000] ;  /* 0x00700000db24783b */ /* 0x000fee0000000200 */
[----:B------:R-:W-:Y:S01]  /*8930*/  HMMA.16816.F32.BF16 R56, R8, R34, R184 ;  /* 0x000000220838723c */ /* 0x000fe200000418b8 */
[----:B------:R-:W2:Y:S07]  /*8940*/  LDSM.16.M88.4 R8, [R220+0x2000] ;  /* 0x00200000dc08783b */ /* 0x000eae0000000200 */
        /* <DEDUP_REMOVED lines=10> */
[----:B------:R-:W1:Y:S04]  /*89f0*/  LDSM.16.M88.4 R4, [R221+0x3000] ;  /* 0x00300000dd04783b */ /* 0x000e680000000200 */
[----:B------:R-:W3:Y:S03]  /*8a00*/  LDSM.16.M88.4 R12, [R221+0x2000] ;  /* 0x00200000dd0c783b */ /* 0x000ee60000000200 */
[C---:B--2---:R-:W-:Y:S08]  /*8a10*/  HMMA.16816.F32.BF16 R184, R8.reuse, R28, R236 ;  /* 0x0000001c08b8723c */ /* 0x044ff000000418ec */
[C---:B------:R-:W-:Y:S08]  /*8a20*/  HMMA.16816.F32.BF16 R200, R8.reuse, R30, R200 ;  /* 0x0000001e08c8723c */ /* 0x040ff000000418c8 */
[C---:B------:R-:W-:Y:S08]  /*8a30*/  HMMA.16816.F32.BF16 R236, R8.reuse, R24, R208 ;  /* 0x0000001808ec723c */ /* 0x040ff000000418d0 */
[----:B------:R-:W-:Y:S08]  /*8a40*/  HMMA.16816.F32.BF16 R212, R8, R26, R204 ;  /* 0x0000001a08d4723c */ /* 0x000ff000000418cc */
[C---:B-1----:R-:W-:Y:S08]  /*8a50*/  HMMA.16816.F32.BF16 R24, R4.reuse, R38, R60 ;  /* 0x000000260418723c */ /* 0x042ff0000004183c */
[----:B------:R-:W-:Y:S08]  /*8a60*/  HMMA.16816.F32.BF16 R60, R4, R52, R176 ;  /* 0x00000034043c723c */ /* 0x000ff000000418b0 */
[C---:B------:R-:W-:Y:S08]  /*8a70*/  HMMA.16816.F32.BF16 R208, R8.reuse, R20, R240 ;  /* 0x0000001408d0723c */ /* 0x040ff000000418f0 */
[----:B------:R-:W-:Y:S01]  /*8a80*/  HMMA.16816.F32.BF16 R204, R8, R22, R196 ;  /* 0x0000001608cc723c */ /* 0x000fe200000418c4 */
[----:B------:R-:W-:Y:S07]  /*8a90*/  LDSM.16.M88.4 R20, [R217+0x8400] ;  /* 0x00840000d914783b */ /* 0x000fee0000000200 */
[C---:B------:R-:W-:Y:S01]  /*8aa0*/  HMMA.16816.F32.BF16 R28, R4.reuse, R36, R40 ;  /* 0x00000024041c723c */ /* 0x040fe20000041828 */
[----:B------:R-:W-:Y:S07]  /*8ab0*/  LDSM.16.M88.4 R40, [R217+0x8c00] ;  /* 0x008c0000d928783b */ /* 0x000fee0000000200 */
[C---:B------:R-:W-:Y:S08]  /*8ac0*/  HMMA.16816.F32.BF16 R64, R4.reuse, R54, R64 ;  /* 0x000000360440723c */ /* 0x040ff00000041840 */
[C---:B------:R-:W-:Y:S08]  /*8ad0*/  HMMA.16816.F32.BF16 R108, R4.reuse, R48, R108 ;  /* 0x00000030046c723c */ /* 0x040ff0000004186c */
[C---:B------:R-:W-:Y:S08]  /*8ae0*/  HMMA.16816.F32.BF16 R180, R4.reuse, R50, R180 ;  /* 0x0000003204b4723c */ /* 0x040ff000000418b4 */
[C---:B------:R-:W-:Y:S08]  /*8af0*/  HMMA.16816.F32.BF16 R192, R4.reuse, R44, R192 ;  /* 0x0000002c04c0723c */ /* 0x040ff000000418c0 */
[----:B------:R-:W-:Y:S01]  /*8b00*/  HMMA.16816.F32.BF16 R176, R4, R46, R32 ;  /* 0x0000002e04b0723c */ /* 0x000fe20000041820 */
[----:B------:R-:W1:Y:S04]  /*8b10*/  LDSM.16.M88.4 R4, [R220+0x5000] ;  /* 0x00500000dc04783b */ /* 0x000e680000000200 */
[----:B------:R-:W2:Y:S03]  /*8b20*/  LDSM.16.M88.4 R32, [R217+0x8800] ;  /* 0x00880000d920783b */ /* 0x000ea60000000200 */
[C---:B------:R-:W-:Y:S08]  /*8b30*/  HMMA.16816.F32.BF16 R188, R8.reuse, R16, R244 ;  /* 0x0000001008bc723c */ /* 0x040ff000000418f4 */
[----:B------:R-:W-:Y:S01]  /*8b40*/  HMMA.16816.F32.BF16 R56, R8, R18, R56 ;  /* 0x000000120838723c */ /* 0x000fe20000041838 */
[----:B------:R-:W5:Y:S04]  /*8b50*/  LDSM.16.M88.4 R16, [R217+0x8000] ;  /* 0x00800000d910783b */ /* 0x000f680000000200 */
[----:B------:R-:W1:Y:S03]  /*8b60*/  LDSM.16.M88.4 R8, [R220+0x4000] ;  /* 0x00400000dc08783b */ /* 0x000e660000000200 */
        /* <DEDUP_REMOVED lines=10> */
[C---:B--2---:R-:W-:Y:S08]  /*8c10*/  HMMA.16816.F32.BF16 R52, R4.reuse, R32, R108 ;  /* 0x000000200434723c */ /* 0x044ff0000004186c */
[C---:B------:R-:W-:Y:S08]  /*8c20*/  HMMA.16816.F32.BF16 R60, R4.reuse, R42, R176 ;  /* 0x0000002a043c723c */ /* 0x040ff000000418b0 */
[C---:B-----5:R-:W-:Y:S01]  /*8c30*/  HMMA.16816.F32.BF16 R188, R4.reuse, R16, R28 ;  /* 0x0000001004bc723c */ /* 0x060fe2000004181c */
[----:B------:R-:W-:Y:S07]  /*8c40*/  LDSM.16.M88.4 R28, [R219+0x8000] ;  /* 0x00800000db1c783b */ /* 0x000fee0000000200 */
[----:B------:R-:W-:Y:S01]  /*8c50*/  HMMA.16816.F32.BF16 R48, R4, R18, R24 ;  /* 0x000000120430723c */ /* 0x000fe20000041818 */
[----:B------:R-:W-:Y:S07]  /*8c60*/  LDSM.16.M88.4 R24, [R219+0x8400] ;  /* 0x00840000db18783b */ /* 0x000fee0000000200 */
[C---:B------:R-:W-:Y:S08]  /*8c70*/  HMMA.16816.F32.BF16 R108, R8.reuse, R16, R184 ;  /* 0x00000010086c723c */ /* 0x040ff000000418b8 */
[----:B------:R-:W-:Y:S01]  /*8c80*/  HMMA.16816.F32.BF16 R176, R8, R18, R196 ;  /* 0x0000001208b0723c */ /* 0x000fe200000418c4 */
[----:B------:R-:W1:Y:S07]  /*8c90*/  LDSM.16.M88.4 R16, [R219+0x8800] ;  /* 0x00880000db10783b */ /* 0x000e6e0000000200 */
[C---:B------:R-:W-:Y:S08]  /*8ca0*/  HMMA.16816.F32.BF16 R56, R4.reuse, R34, R180 ;  /* 0x000000220438723c */ /* 0x040ff000000418b4 */
[----:B------:R-:W-:Y:S08]  /*8cb0*/  HMMA.16816.F32.BF16 R36, R4, R22, R64 ;  /* 0x000000160424723c */ /* 0x000ff00000041840 */
[C---:B------:R-:W-:Y:S08]  /*8cc0*/  HMMA.16816.F32.BF16 R180, R8.reuse, R20, R200 ;  /* 0x0000001408b4723c */ /* 0x040ff000000418c8 */
[----:B------:R-:W-:Y:S01]  /*8cd0*/  HMMA.16816.F32.BF16 R184, R8, R22, R240 ;  /* 0x0000001608b8723c */ /* 0x000fe200000418f0 */
[----:B------:R-:W2:Y:S07]  /*8ce0*/  LDSM.16.M88.4 R20, [R219+0x8c00] ;  /* 0x008c0000db14783b */ /* 0x000eae0000000200 */
[----:B------:R-:W-:Y:S01]  /*8cf0*/  HMMA.16816.F32.BF16 R64, R4, R40, R192 ;  /* 0x000000280440723c */ /* 0x000fe200000418c0 */
[----:B------:R-:W-:-:S07]  /*8d00*/  IMAD.SHL.U32 R248, R248, 0x2, RZ ;  /* 0x00000002f8f87824 */ /* 0x000fce00078e00ff */
[----:B-1----:R-:W-:Y:S01]  /*8d10*/  HMMA.16816.F32.BF16 R4, R12, R16, R52 ;  /* 0x000000100c04723c */ /* 0x002fe20000041834 */
[----:B------:R-:W-:-:S07]  /*8d20*/  LOP3.LUT R248, R248, 0x6, RZ, 0xc0, !PT ;  /* 0x00000006f8f87812 */ /* 0x000fce00078ec0ff */
[C---:B------:R-:W-:Y:S08]  /*8d30*/  HMMA.16816.F32.BF16 R192, R8.reuse, R32, R212 ;  /* 0x0000002008c0723c */ /* 0x040ff000000418d4 */
[C---:B------:R-:W-:Y:S08]  /*8d40*/  HMMA.16816.F32.BF16 R196, R8.reuse, R34, R236 ;  /* 0x0000002208c4723c */ /* 0x040ff000000418ec */
[C---:B------:R-:W-:Y:S08]  /*8d50*/  HMMA.16816.F32.BF16 R200, R8.reuse, R40, R208 ;  /* 0x0000002808c8723c */ /* 0x040ff000000418d0 */
[----:B------:R-:W-:Y:S08]  /*8d60*/  HMMA.16816.F32.BF16 R204, R8, R42, R204 ;  /* 0x0000002a08cc723c */ /* 0x000ff000000418cc */
[C---:B------:R-:W-:Y:S08]  /*8d70*/  HMMA.16816.F32.BF16 R8, R12.reuse, R18, R56 ;  /* 0x000000120c08723c */ /* 0x040ff00000041838 */
[C---:B------:R-:W-:Y:S08]  /*8d80*/  HMMA.16816.F32.BF16 R36, R12.reuse, R26, R36 ;  /* 0x0000001a0c24723c */ /* 0x040ff00000041824 */
[C---:B------:R-:W-:Y:S07]  /*8d90*/  HMMA.16816.F32.BF16 R208, R12.reuse, R30, R48 ;  /* 0x0000001e0cd0723c */ /* 0x040fee0000041830 */
[----:B------:R-:W-:Y:S01]  /*8da0*/  IADD3 R49, R249, -0x2, RZ ;  /* 0xfffffffef9317810 */ /* 0x000fe20007ffe0ff */
[----:B--2---:R-:W-:Y:S04]  /*8db0*/  HMMA.16816.F32.BF16 R32, R12, R20, R64 ;  /* 0x000000140c20723c */ /* 0x004fe80000041840 */
[----:B------:R-:W-:-:S04]  /*8dc0*/  IMAD R0, R49, 0x40, R248 ;  /* 0x0000004031007824 */ /* 0x000fc800078e02f8 */
[----:B----4-:R-:W-:Y:S02]  /*8dd0*/  IMAD.IADD R2, R230, 0x1, -R0 ;  /* 0x00000001e6027824 */ /* 0x010fe400078e0a00 */
[----:B------:R-:W-:Y:S02]  /*8de0*/  IMAD.MOV.U32 R237, RZ, RZ, R7 ;  /* 0x000000ffffed7224 */ /* 0x000fe400078e0007 */
[----:B------:R-:W-:Y:S01]  /*8df0*/  IMAD.MOV.U32 R236, RZ, RZ, R5 ;  /* 0x000000ffffec7224 */ /* 0x000fe200078e0005 */
[----:B------:R-:W-:Y:S01]  /*8e00*/  IABS R2, R2 ;  /* 0x0000000200027213 */ /* 0x000fe20000000000 */
[----:B------:R-:W-:Y:S02]  /*8e10*/  IMAD.MOV.U32 R55, RZ, RZ, R4 ;  /* 0x000000ffff377224 */ /* 0x000fe400078e0004 */
[----:B------:R-:W-:Y:S02]  /*8e20*/  IMAD.MOV.U32 R54, RZ, RZ, R6 ;  /* 0x000000ffff367224 */ /* 0x000fe400078e0006 */
[----:B------:R-:W1:Y:S01]  /*8e30*/  LDSM.16.M88.4 R4, [R221+0x4000] ;  /* 0x00400000dd04783b */ /* 0x000e620000000200 */
[----:B------:R-:W-:Y:S01]  /*8e40*/  MOV R3, R2 ;  /* 0x0000000200037202 */ /* 0x000fe20000000f00 */
        /* <DEDUP_REMOVED lines=9> */
[----:B------:R-:W-:Y:S01]  /*8ee0*/  HMMA.16816.F32.BF16 R188, R12, R28, R188 ;  /* 0x0000001c0cbc723c */ /* 0x000fe200000418bc */
[----:B------:R-:W-:Y:S01]  /*8ef0*/  IMAD.IADD R8, R229, 0x1, -R0 ;  /* 0x00000001e5087824 */ /* 0x000fe200078e0a00 */
[----:B------:R2:W-:Y:S01]  /*8f00*/  I2F R39, R3 ;  /* 0x0000000300277306 */ /* 0x0005e20000201400 */
[----:B------:R-:W-:-:S05]  /*8f10*/  IMAD.MOV.U32 R107, RZ, RZ, R37 ;  /* 0x000000ffff6b7224 */ /* 0x000fca00078e0025 */
[----:B------:R-:W-:Y:S01]  /*8f20*/  HMMA.16816.F32.BF16 R212, R12, R24, R44 ;  /* 0x000000180cd4723c */ /* 0x000fe2000004182c */
[----:B------:R-:W-:Y:S01]  /*8f30*/  IABS R2, R8 ;  /* 0x0000000800027213 */ /* 0x000fe20000000000 */
[----:B------:R-:W-:Y:S02]  /*8f40*/  IMAD.MOV.U32 R40, RZ, RZ, R10 ;  /* 0x000000ffff287224 */ /* 0x000fe400078e000a */
[----:B------:R-:W-:Y:S02]  /*8f50*/  IMAD.MOV.U32 R106, RZ, RZ, R11 ;  /* 0x000000ffff6a7224 */ /* 0x000fe400078e000b */
[----:B------:R-:W-:Y:S01]  /*8f60*/  IMAD.MOV.U32 R244, RZ, RZ, R252 ;  /* 0x000000fffff47224 */ /* 0x000fe200078e00fc */
[----:B------:R-:W-:Y:S01]  /*8f70*/  ISETP.GE.AND P1, PT, R0, R235, PT ;  /* 0x000000eb0000720c */ /* 0x000fe20003f26270 */
[----:B------:R-:W-:-:S04]  /*8f80*/  DEPBAR.LE SB0, 0x0 ;  /* 0x000080000000791a */ /* 0x000fc80000000000 */
[--C-:B--2---:R-:W-:Y:S01]  /*8f90*/  IMAD.IADD R3, R228, 0x1, -R0.reuse ;  /* 0x00000001e4037824 */ /* 0x104fe200078e0a00 */
[----:B------:R2:W-:Y:S01]  /*8fa0*/  I2F R38, R2 ;  /* 0x0000000200267306 */ /* 0x0005e20000201400 */
[----:B------:R-:W-:Y:S03]  /*8fb0*/  HMMA.16816.F32.BF16 R32, R12, R22, R60 ;  /* 0x000000160c20723c */ /* 0x000fe6000004183c */
[----:B------:R-:W-:Y:S01]  /*8fc0*/  IABS R8, R3 ;  /* 0x0000000300087213 */ /* 0x000fe20000000000 */
[----:B------:R-:W-:-:S05]  /*8fd0*/  IMAD.IADD R3, R231, 0x1, -R0 ;  /* 0x00000001e7037824 */ /* 0x000fca00078e0a00 */
[----:B------:R-:W-:Y:S02]  /*8fe0*/  IABS R3, R3 ;  /* 0x0000000300037213 */ /* 0x000fe40000000000 */
[----:B--2---:R-:W-:Y:S01]  /*8ff0*/  IADD3 R2, R0, 0x1, RZ ;  /* 0x0000000100027810 */ /* 0x004fe20007ffe0ff */
[----:B------:R2:W-:Y:S04]  /*9000*/  I2F R36, R8 ;  /* 0x0000000800247306 */ /* 0x0005e80000201400 */
[----:B------:R-:W-:Y:S02]  /*9010*/  IMAD.IADD R9, R230, 0x1, -R2 ;  /* 0x00000001e6097824 */ /* 0x000fe400078e0a02 */
[----:B--2---:R-:W-:-:S03]  /*9020*/  IMAD.MOV.U32 R8, RZ, RZ, R3 ;  /* 0x000000ffff087224 */ /* 0x004fc600078e0003 */
[----:B------:R-:W-:Y:S01]  /*9030*/  IABS R3, R9 ;  /* 0x0000000900037213 */ /* 0x000fe20000000000 */
[----:B------:R2:W-:Y:S01]  /*9040*/  I2F R15, R8 ;  /* 0x00000008000f7306 */ /* 0x0005e20000201400 */
[----:B------:R-:W-:-:S07]  /*9050*/  IMAD.IADD R10, R231, 0x1, -R2 ;  /* 0x00000001e70a7824 */ /* 0x000fce00078e0a02 */
[----:B------:R3:W-:Y:S01]  /*9060*/  I2F R37, R3 ;  /* 0x0000000300257306 */ /* 0x0007e20000201400 */
[----:B------:R-:W-:Y:S02]  /*9070*/  IMAD.MOV.U32 R12, RZ, RZ, R32 ;  /* 0x000000ffff0c7224 */ /* 0x000fe400078e0020 */
[--C-:B--2---:R-:W-:Y:S02]  /*9080*/  IMAD.IADD R8, R229, 0x1, -R2.reuse ;  /* 0x00000001e5087824 */ /* 0x104fe400078e0a02 */
[----:B---3--:R-:W-:-:S03]  /*9090*/  IMAD.IADD R3, R228, 0x1, -R2 ;  /* 0x00000001e4037824 */ /* 0x008fc600078e0a02 */
[----:B------:R-:W-:Y:S01]  /*90a0*/  IABS R8, R8 ;  /* 0x0000000800087213 */ /* 0x000fe20000000000 */
[----:B------:R-:W-:Y:S01]  /*90b0*/  IMAD.MOV.U32 R57, RZ, RZ, R33 ;  /* 0x000000ffff397224 */ /* 0x000fe200078e0021 */
[----:B------:R-:W-:Y:S01]  /*90c0*/  IABS R3, R3 ;  /* 0x0000000300037213 */ /* 0x000fe20000000000 */
[----:B------:R-:W-:Y:S02]  /*90d0*/  IMAD.MOV.U32 R251, RZ, RZ, R34 ;  /* 0x000000fffffb7224 */ /* 0x000fe400078e0022 */
[----:B------:R-:W-:Y:S02]  /*90e0*/  IMAD.MOV.U32 R247, RZ, RZ, R35 ;  /* 0x000000fffff77224 */ /* 0x000fe400078e0023 */
[----:B-1----:R-:W-:Y:S01]  /*90f0*/  HMMA.16816.F32.BF16 R32, R4, R28, R108 ;  /* 0x0000001c0420723c */ /* 0x002fe2000004186c */
[----:B------:R1:W-:Y:S01]  /*9100*/  I2F R28, R8 ;  /* 0x00000008001c7306 */ /* 0x0003e20000201400 */
[----:B------:R-:W-:Y:S01]  /*9110*/  IMAD.MOV.U32 R9, RZ, RZ, R3 ;  /* 0x000000ffff097224 */ /* 0x000fe200078e0003 */
[----:B------:R-:W-:-:S06]  /*9120*/  IABS R3, R10 ;  /* 0x0000000a00037213 */ /* 0x000fcc0000000000 */
[----:B------:R2:W-:Y:S01]  /*9130*/  I2F R13, R3 ;  /* 0x00000003000d7306 */ /* 0x0005e20000201400 */
[----:B-1----:R-:W-:-:S07]  /*9140*/  IADD3 R8, R0, 0x8, RZ ;  /* 0x0000000800087810 */ /* 0x002fce0007ffe0ff */
[----:B------:R1:W-:Y:S01]  /*9150*/  I2F R14, R9 ;  /* 0x00000009000e7306 */ /* 0x0003e20000201400 */
[----:B--2---:R-:W-:-:S05]  /*9160*/  IMAD.IADD R3, R229, 0x1, -R8 ;  /* 0x00000001e5037824 */ /* 0x004fca00078e0a08 */
[----:B------:R-:W-:Y:S02]  /*9170*/  IABS R3, R3 ;  /* 0x0000000300037213 */ /* 0x000fe40000000000 */
[----:B-1----:R-:W-:Y:S02]  /*9180*/  IADD3 R9, R230, -R8, RZ ;  /* 0x80000008e6097210 */ /* 0x002fe40007ffe0ff */
[----:B------:R1:W-:Y:S01]  /*9190*/  I2F R46, R3 ;  /* 0x00000003002e7306 */ /* 0x0003e20000201400 */
[----:B------:R-:W-:Y:S02]  /*91a0*/  IADD3 R10, R0, 0x9, RZ ;  /* 0x00000009000a7810 */ /* 0x000fe40007ffe0ff */
[----:B------:R-:W-:-:S05]  /*91b0*/  IABS R9, R9 ;  /* 0x0000000900097213 */ /* 0x000fca0000000000 */
[----:B------:R2:W-:Y:S01]  /*91c0*/  I2F R47, R9 ;  /* 0x00000009002f7306 */ /* 0x0005e20000201400 */
[----:B-1----:R-:W-:-:S05]  /*91d0*/  IMAD.IADD R3, R231, 0x1, -R8 ;  /* 0x00000001e7037824 */ /* 0x002fca00078e0a08 */
[----:B--2---:R-:W-:Y:S01]  /*91e0*/  IABS R9, R3 ;  /* 0x0000000300097213 */ /* 0x004fe20000000000 */
[----:B------:R-:W-:-:S05]  /*91f0*/  IMAD.IADD R3, R230, 0x1, -R10 ;  /* 0x00000001e6037824 */ /* 0x000fca00078e0a0a */
[----:B------:R-:W-:Y:S01]  /*9200*/  IABS R3, R3 ;  /* 0x0000000300037213 */ /* 0x000fe20000000000 */
[----:B------:R-:W-:-:S03]  /*9210*/  IMAD.IADD R11, R228, 0x1, -R8 ;  /* 0x00000001e40b7824 */ /* 0x000fc600078e0a08 */
[----:B------:R1:W-:Y:S01]  /*9220*/  I2F R44, R3 ;  /* 0x00000003002c7306 */ /* 0x0003e20000201400 */
[----:B------:R-:W-:Y:S01]  /*9230*/  HMMA.16816.F32.BF16 R180, R4, R24, R180 ;  /* 0x0000001804b4723c */ /* 0x000fe200000418b4 */
[----:B------:R-:W-:-:S06]  /*9240*/  IABS R11, R11 ;  /* 0x0000000b000b7213 */ /* 0x000fcc0000000000 */
[----:B------:R2:W-:Y:S01]  /*9250*/  I2F R43, R9 ;  /* 0x00000009002b7306 */ /* 0x0005e20000201400 */
[----:B------:R-:W-:Y:S01]  /*9260*/  HMMA.16816.F32.BF16 R184, R4, R26, R184 ;  /* 0x0000001a04b8723c */ /* 0x000fe200000418b8 */
[----:B-1----:R-:W-:-:S07]  /*9270*/  IMAD.IADD R3, R228, 0x1, -R10 ;  /* 0x00000001e4037824 */ /* 0x002fce00078e0a0a */
[----:B------:R-:W-:Y:S01]  /*9280*/  HMMA.16816.F32.BF16 R108, R4, R16, R192 ;  /* 0x00000010046c723c */ /* 0x000fe200000418c0 */
[----:B------:R-:W-:Y:S01]  /*9290*/  IABS R3, R3 ;  /* 0x0000000300037213 */ /* 0x000fe20000000000 */
[----:B--2---:R-:W-:-:S06]  /*92a0*/  IMAD.IADD R9, R229, 0x1, -R10 ;  /* 0x00000001e5097824 */ /* 0x004fcc00078e0a0a */
[C---:B------:R-:W-:Y:S01]  /*92b0*/  HMMA.16816.F32.BF16 R176, R4.reuse, R30, R176 ;  /* 0x0000001e04b0723c */ /* 0x040fe200000418b0 */
[----:B------:R-:W-:Y:S02]  /*92c0*/  IMAD.MOV.U32 R194, RZ, RZ, R12 ;  /* 0x000000ffffc27224 */ /* 0x000fe400078e000c */
[----:B------:R-:W-:Y:S01]  /*92d0*/  IMAD.IADD R12, R231, 0x1, -R10 ;  /* 0x00000001e70c7824 */ /* 0x000fe200078e0a0a */
[----:B------:R1:W-:Y:S04]  /*92e0*/  I2F R45, R11 ;  /* 0x0000000b002d7306 */ /* 0x0003e80000201400 */
[----:B------:R-:W-:Y:S01]  /*92f0*/  HMMA.16816.F32.BF16 R240, R4, R18, R196 ;  /* 0x0000001204f0723c */ /* 0x000fe200000418c4 */
[----:B------:R-:W-:-:S07]  /*9300*/  IABS R9, R9 ;  /* 0x0000000900097213 */ /* 0x000fce0000000000 */
[----:B------:R-:W-:Y:S01]  /*9310*/  HMMA.16816.F32.BF16 R24, R4, R20, R200 ;  /* 0x000000140418723c */ /* 0x000fe200000418c8 */
[----:B------:R2:W-:Y:S01]  /*9320*/  I2F R42, R9 ;  /* 0x00000009002a7306 */ /* 0x0005e20000201400 */
[----:B-1----:R-:W-:-:S06]  /*9330*/  IMAD.MOV.U32 R11, RZ, RZ, R3 ;  /* 0x000000ffff0b7224 */ /* 0x002fcc00078e0003 */
[----:B------:R-:W-:Y:S01]  /*9340*/  HMMA.16816.F32.BF16 R4, R4, R22, R204 ;  /* 0x000000160404723c */ /* 0x000fe200000418cc */
[----:B------:R-:W-:Y:S01]  /*9350*/  IABS R3, R12 ;  /* 0x0000000c00037213 */ /* 0x000fe20000000000 */
[----:B------:R-:W-:Y:S02]  /*9360*/  IMAD.MOV.U32 R196, RZ, RZ, R40 ;  /* 0x000000ffffc47224 */ /* 0x000fe400078e0028 */
[----:B------:R1:W-:Y:S01]  /*9370*/  I2F R40, R11 ;  /* 0x0000000b00287306 */ /* 0x0003e20000201400 */
[----:B--2---:R-:W-:-:S05]  /*9380*/  IADD3 R9, R0, 0x10, RZ ;  /* 0x0000001000097810 */ /* 0x004fca0007ffe0ff */
[----:B------:R-:W-:Y:S02]  /*9390*/  IMAD.IADD R12, R230, 0x1, -R9 ;  /* 0x00000001e60c7824 */ /* 0x000fe400078e0a09 */
[----:B-1----:R-:W-:-:S04]  /*93a0*/  IMAD.MOV.U32 R11, RZ, RZ, R3 ;  /* 0x000000ffff0b7224 */ /* 0x002fc800078e0003 */
[----:B------:R1:W-:Y:S01]  /*93b0*/  I2F R31, R11 ;  /* 0x0000000b001f7306 */ /* 0x0003e20000201400 */
[----:B------:R-:W-:-:S07]  /*93c0*/  IABS R3, R12 ;  /* 0x0000000c00037213 */ /* 0x000fce0000000000 */
[----:B------:R-:W-:Y:S01]  /*93d0*/  IMAD.MOV.U32 R200, RZ, RZ, R4 ;  /* 0x000000ffffc87224 */ /* 0x000fe200078e0004 */
[----:B------:R2:W-:Y:S01]  /*93e0*/  I2F R41, R3 ;  /* 0x0000000300297306 */ /* 0x0005e20000201400 */
[----:B-1----:R-:W-:-:S05]  /*93f0*/  IMAD.IADD R11, R229, 0x1, -R9 ;  /* 0x00000001e50b7824 */ /* 0x002fca00078e0a09 */
[----:B------:R-:W-:Y:S01]  /*9400*/  IABS R11, R11 ;  /* 0x0000000b000b7213 */ /* 0x000fe20000000000 */
[----:B--2---:R-:W-:-:S04]  /*9410*/  IMAD.IADD R3, R228, 0x1, -R9 ;  /* 0x00000001e4037824 */ /* 0x004fc800078e0a09 */
[----:B------:R-:W-:Y:S02]  /*9420*/  IMAD.MOV.U32 R4, RZ, RZ, R11 ;  /* 0x000000ffff047224 */ /* 0x000fe400078e000b */
[----:B------:R-:W-:Y:S01]  /*9430*/  IMAD.MOV.U32 R18, RZ, RZ, R27 ;  /* 0x000000ffff127224 */ /* 0x000fe200078e001b */
[----:B------:R-:W-:Y:S01]  /*9440*/  IABS R3, R3 ;  /* 0x0000000300037213 */ /* 0x000fe20000000000 */
[----:B------:R-:W-:Y:S01]  /*9450*/  IMAD.MOV.U32 R248, RZ, RZ, R6 ;  /* 0x000000fffff87224 */ /* 0x000fe200078e0006 */
[----:B------:R1:W-:Y:S01]  /*9460*/  I2F R27, R4 ;  /* 0x00000004001b7306 */ /* 0x0003e20000201400 */
[----:B------:R-:W-:Y:S02]  /*9470*/  IMAD.IADD R6, R231, 0x1, -R9 ;  /* 0x00000001e7067824 */ /* 0x000fe400078e0a09 */
[----:B------:R-:W-:Y:S02]  /*9480*/  IMAD.MOV.U32 R252, RZ, RZ, R5 ;  /* 0x000000fffffc7224 */ /* 0x000fe400078e0005 */
[----:B------:R-:W-:Y:S01]  /*9490*/  IMAD.MOV.U32 R5, RZ, RZ, R3 ;  /* 0x000000ffff057224 */ /* 0x000fe200078e0003 */
[----:B------:R-:W-:Y:S01]  /*94a0*/  IABS R3, R6 ;  /* 0x0000000600037213 */ /* 0x000fe20000000000 */
[----:B------:R-:W-:Y:S01]  /*94b0*/  IMAD.MOV.U32 R16, RZ, RZ, R26 ;  /* 0x000000ffff107224 */ /* 0x000fe200078e001a */
[----:B-1----:R-:W-:Y:S01]  /*94c0*/  IADD3 R4, R0, 0x11, RZ ;  /* 0x0000001100047810 */ /* 0x002fe20007ffe0ff */
[----:B------:R1:W-:Y:S04]  /*94d0*/  I2F R26, R5 ;  /* 0x00000005001a7306 */ /* 0x0003e80000201400 */
[----:B------:R-:W-:-:S02]  /*94e0*/  IMAD.IADD R6, R230, 0x1, -R4 ;  /* 0x00000001e6067824 */ /* 0x000fc400078e0a04 */
[----:B------:R-:W-:Y:S02]  /*94f0*/  IMAD.MOV.U32 R199, RZ, RZ, R25 ;  /* 0x000000ffffc77224 */ /* 0x000fe400078e0019 */
[----:B-1----:R-:W-:Y:S01]  /*9500*/  IMAD.MOV.U32 R5, RZ, RZ, R3 ;  /* 0x000000ffff057224 */ /* 0x002fe200078e0003 */
[----:B------:R-:W-:Y:S01]  /*9510*/  IABS R3, R6 ;  /* 0x0000000600037213 */ /* 0x000fe20000000000 */
[----:B------:R-:W-:Y:S02]  /*9520*/  IMAD.IADD R6, R229, 0x1, -R4 ;  /* 0x00000001e5067824 */ /* 0x000fe400078e0a04 */
[----:B------:R1:W-:Y:S01]  /*9530*/  I2F R25, R5 ;  /* 0x0000000500197306 */ /* 0x0003e20000201400 */
[----:B------:R-:W-:Y:S01]  /*9540*/  MOV R20, R7 ;  /* 0x0000000700147202 */ /* 0x000fe20000000f00 */
[----:B-1----:R-:W-:Y:S01]  /*9550*/  IMAD.MOV.U32 R5, RZ, RZ, R3 ;  /* 0x000000ffff057224 */ /* 0x002fe200078e0003 */
[----:B------:R-:W-:-:S05]  /*9560*/  IABS R3, R6 ;  /* 0x0000000600037213 */ /* 0x000fca0000000000 */
[----:B------:R1:W-:Y:S08]  /*9570*/  I2F R29, R3 ;  /* 0x00000003001d7306 */ /* 0x0003f00000201400 */
[----:B------:R-:W-:Y:S01]  /*9580*/  I2F R30, R5 ;  /* 0x00000005001e7306 */ /* 0x000fe20000201400 */
[----:B-1----:R-:W-:-:S07]  /*9590*/  FMUL.FTZ R3, R32, c[0x0][0x2ec] ;  /* 0x0000bb0020037a20 */ /* 0x002fce0000410000 */
[----:B------:R1:W2:Y:S01]  /*95a0*/  MUFU.TANH R5, R3 ;  /* 0x0000000300057308 */ /* 0x0002a20000002400 */
[----:B------:R-:W-:Y:S02]  /*95b0*/  FMUL.FTZ R11, R190, c[0x0][0x2ec] ;  /* 0x0000bb00be0b7a20 */ /* 0x000fe40000410000 */
[----:B-1----:R-:W-:-:S05]  /*95c0*/  FMUL.FTZ R3, R34, c[0x0][0x2ec] ;  /* 0x0000bb0022037a20 */ /* 0x002fca0000410000 */
[----:B------:R1:W-:Y:S01]  /*95d0*/  MUFU.TANH R7, R3 ;  /* 0x0000000300077308 */ /* 0x0003e20000002400 */
[----:B------:R-:W-:Y:S02]  /*95e0*/  IMAD.MOV.U32 R245, RZ, RZ, R24 ;  /* 0x000000fffff57224 */ /* 0x000fe400078e0018 */
[----:B-1----:R-:W-:-:S05]  /*95f0*/  FMUL.FTZ R3, R188, c[0x0][0x2ec] ;  /* 0x0000bb00bc037a20 */ /* 0x002fca0000410000 */
[----:B------:R1:W3:Y:S01]  /*9600*/  MUFU.TANH R6, R3 ;  /* 0x0000000300067308 */ /* 0x0002e20000002400 */
[----:B------:R-:W-:Y:S02]  /*9610*/  FMUL.FTZ R17, R189, c[0x0][0x2ec] ;  /* 0x0000bb00bd117a20 */ /* 0x000fe40000410000 */
[----:B------:R-:W-:-:S05]  /*9620*/  IMAD.MOV.U32 R189, RZ, RZ, R18 ;  /* 0x000000ffffbd7224 */ /* 0x000fca00078e0012 */
[----:B------:R-:W4:Y:S01]  /*9630*/  MUFU.TANH R11, R11 ;  /* 0x0000000b000b7308 */ /* 0x000f220000002400 */
[----:B-1----:R-:W-:-:S05]  /*9640*/  IMAD.IADD R3, R228, 0x1, -R4 ;  /* 0x00000001e4037824 */ /* 0x002fca00078e0a04 */
[----:B------:R-:W-:-:S04]  /*9650*/  IABS R3, R3 ;  /* 0x0000000300037213 */ /* 0x000fc80000000000 */
[----:B------:R1:W-:Y:S01]  /*9660*/  I2F R24, R3 ;  /* 0x0000000300187306 */ /* 0x0003e20000201400 */
[C---:B------:R-:W-:Y:S01]  /*9670*/  ISETP.GE.AND P5, PT, R0.reuse, R233, PT ;  /* 0x000000e90000720c */ /* 0x040fe20003fa6270 */
[-C--:B--2---:R-:W-:Y:S01]  /*9680*/  FFMA.FTZ R5, R39, -R222.reuse, R5 ;  /* 0x800000de27057223 */ /* 0x084fe20000010005 */
[----:B------:R-:W-:Y:S01]  /*9690*/  ISETP.LT.OR P1, PT, R0, R227, P1 ;  /* 0x000000e30000720c */ /* 0x000fe20000f21670 */
[----:B---3--:R-:W-:Y:S01]  /*96a0*/  FFMA.FTZ R6, R36, -R222, R6 ;  /* 0x800000de24067223 */ /* 0x008fe20000010006 */
[----:B------:R-:W-:Y:S01]  /*96b0*/  ISETP.LT.OR P5, PT, R0, R225, P5 ;  /* 0x000000e10000720c */ /* 0x000fe20002fa1670 */
[----:B-1----:R-:W-:-:S04]  /*96c0*/  FMUL.FTZ R3, R33, c[0x0][0x2ec] ;  /* 0x0000bb0021037a20 */ /* 0x002fc80000410000 */
[----:B------:R1:W2:Y:S01]  /*96d0*/  MUFU.TANH R18, R3 ;  /* 0x0000000300127308 */ /* 0x0002a20000002400 */
[C---:B------:R-:W-:Y:S02]  /*96e0*/  ISETP.GE.AND P6, PT, R0.reuse, R234, PT ;  /* 0x000000ea0000720c */ /* 0x040fe40003fc6270 */
[----:B------:R-:W-:Y:S01]  /*96f0*/  ISETP.GE.AND P0, PT, R0, R232, PT ;  /* 0x000000e80000720c */ /* 0x000fe20003f06270 */
[----:B------:R-:W-:Y:S01]  /*9700*/  IMAD.MOV.U32 R195, RZ, RZ, R55 ;  /* 0x000000ffffc37224 */ /* 0x000fe200078e0037 */
[----:B------:R-:W-:Y:S01]  /*9710*/  FSEL R238, R5, -INF , !P1 ;  /* 0xff80000005ee7808 */ /* 0x000fe20004800000 */
[----:B------:R-:W-:Y:S01]  /*9720*/  FFMA.FTZ R7, R38, -R222, R7 ;  /* 0x800000de26077223 */ /* 0x000fe20000010007 */
[----:B------:R-:W-:Y:S01]  /*9730*/  FSEL R55, R6, -INF , !P5 ;  /* 0xff80000006377808 */ /* 0x000fe20006800000 */
[----:B-1----:R-:W-:-:S04]  /*9740*/  FMUL.FTZ R3, R35, c[0x0][0x2ec] ;  /* 0x0000bb0023037a20 */ /* 0x002fc80000410000 */
[----:B------:R1:W-:Y:S01]  /*9750*/  MUFU.TANH R12, R3 ;  /* 0x00000003000c7308 */ /* 0x0003e20000002400 */
[----:B----4-:R-:W-:Y:S01]  /*9760*/  FFMA.FTZ R11, R15, -R222, R11 ;  /* 0x800000de0f0b7223 */ /* 0x010fe2000001000b */
[C---:B------:R-:W-:Y:S01]  /*9770*/  ISETP.LT.OR P6, PT, R0.reuse, R226, P6 ;  /* 0x000000e20000720c */ /* 0x040fe200037c1670 */
[----:B------:R-:W-:Y:S01]  /*9780*/  IMAD.IADD R5, R231, 0x1, -R4 ;  /* 0x00000001e7057824 */ /* 0x000fe200078e0a04 */
[C---:B------:R-:W-:Y:S01]  /*9790*/  ISETP.LT.OR P0, PT, R0.reuse, R224, P0 ;  /* 0x000000e00000720c */ /* 0x040fe20000701670 */
[----:B------:R-:W-:Y:S01]  /*97a0*/  IMAD.MOV.U32 R204, RZ, RZ, R56 ;  /* 0x000000ffffcc7224 */ /* 0x000fe200078e0038 */
[----:B------:R-:W-:Y:S02]  /*97b0*/  FSEL R239, R7, -INF , !P6 ;  /* 0xff80000007ef7808 */ /* 0x000fe40007000000 */
[----:B-1----:R-:W-:-:S05]  /*97c0*/  IADD3 R3, R0, 0x18, RZ ;  /* 0x0000001800037810 */ /* 0x002fca0007ffe0ff */
[----:B------:R-:W-:Y:S01]  /*97d0*/  IMAD.IADD R6, R230, 0x1, -R3 ;  /* 0x00000001e6067824 */ /* 0x000fe200078e0a03 */
[----:B------:R-:W-:Y:S01]  /*97e0*/  FSEL R56, R11, -INF , !P0 ;  /* 0xff8000000b387808 */ /* 0x000fe20004000000 */
[----:B------:R-:W-:Y:S01]  /*97f0*/  IMAD.MOV.U32 R205, RZ, RZ, R16 ;  /* 0x000000ffffcd7224 */ /* 0x000fe200078e0010 */
[C---:B------:R-:W-:Y:S02]  /*9800*/  ISETP.GE.AND P1, PT, R2.reuse, R235, PT ;  /* 0x000000eb0200720c */ /* 0x040fe40003f26270 */
[C---:B------:R-:W-:Y:S02]  /*9810*/  ISETP.GE.AND P6, PT, R2.reuse, R234, PT ;  /* 0x000000ea0200720c */ /* 0x040fe40003fc6270 */
[C---:B------:R-:W-:Y:S02]  /*9820*/  ISETP.GE.AND P5, PT, R2.reuse, R233, PT ;  /* 0x000000e90200720c */ /* 0x040fe40003fa6270 */
[----:B------:R-:W-:Y:S02]  /*9830*/  IABS R5, R5 ;  /* 0x0000000500057213 */ /* 0x000fe40000000000 */
[----:B------:R-:W-:-:S02]  /*9840*/  ISETP.GE.AND P0, PT, R2, R232, PT ;  /* 0x000000e80200720c */ /* 0x000fc40003f06270 */
[----:B------:R-:W-:Y:S01]  /*9850*/  IABS R6, R6 ;  /* 0x0000000600067213 */ /* 0x000fe20000000000 */
[----:B------:R-:W-:Y:S01]  /*9860*/  FMUL.FTZ R16, R191, c[0x0][0x2ec] ;  /* 0x0000bb00bf107a20 */ /* 0x000fe20000410000 */
[C---:B------:R-:W-:Y:S01]  /*9870*/  ISETP.LT.OR P1, PT, R2.reuse, R227, P1 ;  /* 0x000000e30200720c */ /* 0x040fe20000f21670 */
[----:B------:R1:W-:Y:S01]  /*9880*/  I2F R15, R5 ;  /* 0x00000005000f7306 */ /* 0x0003e20000201400 */
[C---:B------:R-:W-:Y:S02]  /*9890*/  ISETP.LT.OR P6, PT, R2.reuse, R226, P6 ;  /* 0x000000e20200720c */ /* 0x040fe400037c1670 */
[C---:B------:R-:W-:Y:S02]  /*98a0*/  ISETP.LT.OR P5, PT, R2.reuse, R225, P5 ;  /* 0x000000e10200720c */ /* 0x040fe40002fa1670 */
[----:B------:R-:W-:Y:S01]  /*98b0*/  ISETP.LT.OR P0, PT, R2, R224, P0 ;  /* 0x000000e00200720c */ /* 0x000fe20000701670 */
[----:B------:R-:W-:Y:S02]  /*98c0*/  IMAD.IADD R2, R229, 0x1, -R3 ;  /* 0x00000001e5027824 */ /* 0x000fe400078e0a03 */
[----:B------:R-:W3:Y:S01]  /*98d0*/  MUFU.TANH R16, R16 ;  /* 0x0000001000107308 */ /* 0x000ee20000002400 */
[----:B--2---:R-:W-:-:S02]  /*98e0*/  FFMA.FTZ R7, R37, -R222, R18 ;  /* 0x800000de25077223 */ /* 0x004fc40000010012 */
[----:B------:R-:W-:Y:S01]  /*98f0*/  IABS R2, R2 ;  /* 0x0000000200027213 */ /* 0x000fe20000000000 */
[----:B-1----:R-:W-:-:S04]  /*9900*/  IMAD.MOV.U32 R5, RZ, RZ, R6 ;  /* 0x000000ffff057224 */ /* 0x002fc800078e0006 */
[----:B------:R1:W-:Y:S01]  /*9910*/  I2F R23, R5 ;  /* 0x0000000500177306 */ /* 0x0003e20000201400 */
[----:B------:R-:W-:Y:S01]  /*9920*/  MOV R193, R236 ;  /* 0x000000ec00c17202 */ /* 0x000fe20000000f00 */
[----:B------:R-:W-:Y:S01]  /*9930*/  IMAD.MOV.U32 R6, RZ, RZ, R2 ;  /* 0x000000ffff067224 */ /* 0x000fe200078e0002 */
[----:B------:R-:W-:Y:S01]  /*9940*/  FSEL R236, R7, -INF , !P1 ;  /* 0xff80000007ec7808 */ /* 0x000fe20004800000 */
[----:B------:R-:W-:Y:S01]  /*9950*/  IMAD.IADD R7, R231, 0x1, -R3 ;  /* 0x00000001e7077824 */ /* 0x000fe200078e0a03 */
[----:B------:R-:W-:-:S03]  /*9960*/  IADD3 R2, R0, 0x19, RZ ;  /* 0x0000001900027810 */ /* 0x000fc60007ffe0ff */
[----:B------:R-:W2:Y:S01]  /*9970*/  MUFU.TANH R17, R17 ;  /* 0x0000001100117308 */ /* 0x000ea20000002400 */
[----:B-1----:R-:W-:-:S07]  /*9980*/  IMAD.IADD R5, R228, 0x1, -R3 ;  /* 0x00000001e4057824 */ /* 0x002fce00078e0a03 */
[----:B------:R1:W-:Y:S01]  /*9990*/  I2F R21, R6 ;  /* 0x0000000600157306 */ /* 0x0003e20000201400 */
[----:B------:R-:W-:Y:S01]  /*99a0*/  IABS R5, R5 ;  /* 0x0000000500057213 */ /* 0x000fe20000000000 */
[-C--:B---3--:R-:W-:Y:S02]  /*99b0*/  FFMA.FTZ R13, R13, -R222.reuse, R16 ;  /* 0x800000de0d0d7223 */ /* 0x088fe40000010010 */
[-C--:B------:R-:W-:Y:S02]  /*99c0*/  FFMA.FTZ R11, R28, -R222.reuse, R12 ;  /* 0x800000de1c0b7223 */ /* 0x080fe4000001000c */
[----:B-1----:R-:W-:Y:S01]  /*99d0*/  IMAD.MOV.U32 R6, RZ, RZ, R5 ;  /* 0x000000ffff067224 */ /* 0x002fe200078e0005 */
[----:B------:R-:W-:Y:S01]  /*99e0*/  IABS R5, R7 ;  /* 0x0000000700057213 */ /* 0x000fe20000000000 */
[----:B------:R-:W-:Y:S02]  /*99f0*/  IMAD.IADD R7, R230, 0x1, -R2 ;  /* 0x00000001e6077824 */ /* 0x000fe400078e0a02 */
[----:B------:R1:W-:Y:S01]  /*9a00*/  I2F R16, R6 ;  /* 0x0000000600107306 */ /* 0x0003e20000201400 */
[----:B--2---:R-:W-:-:S02]  /*9a10*/  FFMA.FTZ R12, R14, -R222, R17 ;  /* 0x800000de0e0c7223 */ /* 0x004fc40000010011 */
[----:B------:R-:W-:Y:S02]  /*9a20*/  IMAD.MOV.U32 R197, RZ, RZ, R54 ;  /* 0x000000ffffc57224 */ /* 0x000fe400078e0036 */
[----:B-1----:R-:W-:Y:S01]  /*9a30*/  IMAD.MOV.U32 R6, RZ, RZ, R5 ;  /* 0x000000ffff067224 */ /* 0x002fe200078e0005 */
[----:B------:R-:W-:Y:S02]  /*9a40*/  IABS R5, R7 ;  /* 0x0000000700057213 */ /* 0x000fe40000000000 */
[----:B------:R-:W-:Y:S01]  /*9a50*/  IADD3 R7, R229, -R2, RZ ;  /* 0x80000002e5077210 */ /* 0x000fe20007ffe0ff */
[----:B------:R1:W-:Y:S01]  /*9a60*/  I2F R14, R6 ;  /* 0x00000006000e7306 */ /* 0x0003e20000201400 */
[----:B------:R-:W-:Y:S01]  /*9a70*/  IMAD.MOV.U32 R192, RZ, RZ, R237 ;  /* 0x000000ffffc07224 */ /* 0x000fe200078e00ed */
[----:B------:R-:W-:Y:S01]  /*9a80*/  FSEL R237, R11, -INF , !P6 ;  /* 0xff8000000bed7808 */ /* 0x000fe20007000000 */
[----:B------:R-:W-:Y:S01]  /*9a90*/  IMAD.MOV.U32 R203, RZ, RZ, R53 ;  /* 0x000000ffffcb7224 */ /* 0x000fe200078e0035 */
[----:B------:R-:W-:Y:S01]  /*9aa0*/  FSEL R53, R13, -INF , !P0 ;  /* 0xff8000000d357808 */ /* 0x000fe20004000000 */
[----:B------:R-:W-:Y:S01]  /*9ab0*/  IMAD.MOV.U32 R19, RZ, RZ, R52 ;  /* 0x000000ffff137224 */ /* 0x000fe200078e0034 */
[----:B------:R-:W-:Y:S01]  /*9ac0*/  FSEL R52, R12, -INF , !P5 ;  /* 0xff8000000c347808 */ /* 0x000fe20006800000 */
[----:B-1----:R-:W-:Y:S01]  /*9ad0*/  IMAD.MOV.U32 R6, RZ, RZ, R5 ;  /* 0x000000ffff067224 */ /* 0x002fe200078e0005 */
[----:B------:R-:W-:Y:S01]  /*9ae0*/  IABS R5, R7 ;  /* 0x0000000700057213 */ /* 0x000fe20000000000 */
[----:B------:R-:W-:-:S02]  /*9af0*/  IMAD.IADD R7, R228, 0x1, -R2 ;  /* 0x00000001e4077824 */ /* 0x000fc400078e0a02 */
[----:B------:R1:W-:Y:S01]  /*9b00*/  I2F R54, R6 ;  /* 0x0000000600367306 */ /* 0x0003e20000201400 */
[C---:B------:R-:W-:Y:S01]  /*9b10*/  ISETP.GE.AND P1, PT, R8.reuse, R235, PT ;  /* 0x000000eb0800720c */ /* 0x040fe20003f26270 */
[----:B------:R-:W-:Y:S01]  /*9b20*/  IMAD.MOV.U32 R198, RZ, RZ, R51 ;  /* 0x000000ffffc67224 */ /* 0x000fe200078e0033 */
[C---:B------:R-:W-:Y:S02]  /*9b30*/  ISETP.GE.AND P6, PT, R8.reuse, R234, PT ;  /* 0x000000ea0800720c */ /* 0x040fe40003fc6270 */
[C---:B------:R-:W-:Y:S02]  /*9b40*/  ISETP.GE.AND P5, PT, R8.reuse, R233, PT ;  /* 0x000000e90800720c */ /* 0x040fe40003fa6270 */
[C---:B------:R-:W-:Y:S02]  /*9b50*/  ISETP.GE.AND P0, PT, R8.reuse, R232, PT ;  /* 0x000000e80800720c */ /* 0x040fe40003f06270 */
[----:B------:R-:W-:Y:S01]  /*9b60*/  ISETP.LT.OR P1, PT, R8, R227, P1 ;  /* 0x000000e30800720c */ /* 0x000fe20000f21670 */
[----:B-1----:R-:W-:Y:S01]  /*9b70*/  IMAD.MOV.U32 R6, RZ, RZ, R5 ;  /* 0x000000ffff067224 */ /* 0x002fe200078e0005 */
[----:B------:R-:W-:-:S03]  /*9b80*/  IABS R5, R7 ;  /* 0x0000000700057213 */ /* 0x000fc60000000000 */
[----:B------:R1:W-:Y:S01]  /*9b90*/  I2F R51, R6 ;  /* 0x0000000600337306 */ /* 0x0003e20000201400 */
[C---:B------:R-:W-:Y:S02]  /*9ba0*/  ISETP.LT.OR P6, PT, R8.reuse, R226, P6 ;  /* 0x000000e20800720c */ /* 0x040fe400037c1670 */
[C---:B------:R-:W-:Y:S01]  /*9bb0*/  ISETP.LT.OR P5, PT, R8.reuse, R225, P5 ;  /* 0x000000e10800720c */ /* 0x040fe20002fa1670 */
[----:B------:R-:W-:Y:S01]  /*9bc0*/  BAR.SYNC.DEFER_BLOCKING 0x0 ;  /* 0x0000000000007b1d */ /* 0x000fe20000010000 */
[----:B------:R-:W-:Y:S02]  /*9bd0*/  ISETP.LT.OR P0, PT, R8, R224, P0 ;  /* 0x000000e00800720c */ /* 0x000fe40000701670 */
[----:B------:R-:W-:Y:S01]  /*9be0*/  IADD3 R8, R0, 0x20, RZ ;  /* 0x0000002000087810 */ /* 0x000fe20007ffe0ff */
[----:B-1----:R-:W-:Y:S02]  /*9bf0*/  IMAD.MOV.U32 R6, RZ, RZ, R5 ;  /* 0x000000ffff067224 */ /* 0x002fe400078e0005 */
[----:B------:R-:W-:-:S02]  /*9c00*/  IMAD.IADD R5, R231, 0x1, -R2 ;  /* 0x00000001e7057824 */ /* 0x000fc400078e0a02 */
[----:B------:R-:W-:-:S03]  /*9c10*/  IMAD.IADD R7, R230, 0x1, -R8 ;  /* 0x00000001e6077824 */ /* 0x000fc600078e0a08 */
[----:B------:R-:W-:Y:S01]  /*9c20*/  IABS R5, R5 ;  /* 0x0000000500057213 */ /* 0x000fe20000000000 */
[----:B------:R-:W-:Y:S02]  /*9c30*/  IMAD.MOV.U32 R201, RZ, RZ, R49 ;  /* 0x000000ffffc97224 */ /* 0x000fe400078e0031 */
[----:B------:R1:W-:Y:S01]  /*9c40*/  I2F R49, R6 ;  /* 0x0000000600317306 */ /* 0x0003e20000201400 */
[----:B------:R-:W-:Y:S02]  /*9c50*/  IMAD.MOV.U32 R202, RZ, RZ, R50 ;  /* 0x000000ffffca7224 */ /* 0x000fe400078e0032 */
[----:B-1----:R-:W-:Y:S01]  /*9c60*/  IMAD.MOV.U32 R6, RZ, RZ, R5 ;  /* 0x000000ffff067224 */ /* 0x002fe200078e0005 */
[----:B------:R-:W-:-:S04]  /*9c70*/  IABS R5, R7 ;  /* 0x0000000700057213 */ /* 0x000fc80000000000 */
[----:B------:R1:W-:Y:S01]  /*9c80*/  I2F R50, R6 ;  /* 0x0000000600327306 */ /* 0x0003e20000201400 */
[--C-:B------:R-:W-:Y:S02]  /*9c90*/  IMAD.IADD R7, R228, 0x1, -R8.reuse ;  /* 0x00000001e4077824 */ /* 0x100fe400078e0a08 */
[----:B-1----:R-:W-:Y:S02]  /*9ca0*/  IMAD.MOV.U32 R6, RZ, RZ, R5 ;  /* 0x000000ffff067224 */ /* 0x002fe400078e0005 */
[----:B------:R-:W-:-:S05]  /*9cb0*/  IMAD.IADD R5, R229, 0x1, -R8 ;  /* 0x00000001e5057824 */ /* 0x000fca00078e0a08 */
[----:B------:R-:W-:Y:S01]  /*9cc0*/  IABS R5, R5 ;  /* 0x0000000500057213 */ /* 0x000fe20000000000 */
[----:B------:R1:W-:Y:S04]  /*9cd0*/  I2F R67, R6 ;  /* 0x0000000600437306 */ /* 0x0003e80000201400 */
[----:B-1----:R-:W-:Y:S01]  /*9ce0*/  IMAD.MOV.U32 R6, RZ, RZ, R5 ;  /* 0x000000ffff067224 */ /* 0x002fe200078e0005 */
[----:B------:R-:W-:-:S03]  /*9cf0*/  IABS R5, R7 ;  /* 0x0000000700057213 */ /* 0x000fc60000000000 */
[----:B------:R1:W-:Y:S01]  /*9d00*/  I2F R64, R6 ;  /* 0x0000000600407306 */ /* 0x0003e20000201400 */
[----:B------:R-:W-:-:S05]  /*9d10*/  IADD3 R7, R0, 0x21, RZ ;  /* 0x0000002100077810 */ /* 0x000fca0007ffe0ff */
[----:B------:R-:W-:Y:S02]  /*9d20*/  IMAD.IADD R11, R230, 0x1, -R7 ;  /* 0x00000001e60b7824 */ /* 0x000fe400078e0a07 */
[----:B-1----:R-:W-:Y:S02]  /*9d30*/  IMAD.MOV.U32 R6, RZ, RZ, R5 ;  /* 0x000000ffff067224 */ /* 0x002fe400078e0005 */
[----:B------:R-:W-:-:S05]  /*9d40*/  IMAD.IADD R5, R231, 0x1, -R8 ;  /* 0x00000001e7057824 */ /* 0x000fca00078e0a08 */
[----:B------:R-:W-:Y:S01]  /*9d50*/  IABS R5, R5 ;  /* 0x0000000500057213 */ /* 0x000fe20000000000 */
[----:B------:R1:W-:Y:S04]  /*9d60*/  I2F R61, R6 ;  /* 0x00000006003d7306 */ /* 0x0003e80000201400 */
[----:B-1----:R-:W-:Y:S01]  /*9d70*/  IMAD.MOV.U32 R6, RZ, RZ, R5 ;  /* 0x000000ffff067224 */ /* 0x002fe200078e0005 */
[----:B------:R-:W-:-:S03]  /*9d80*/  IABS R5, R11 ;  /* 0x0000000b00057213 */ /* 0x000fc60000000000 */
[----:B------:R1:W-:Y:S01]  /*9d90*/  I2F R58, R6 ;  /* 0x00000006003a7306 */ /* 0x0003e20000201400 */
[----:B------:R-:W-:Y:S01]  /*9da0*/  IADD3 R11, R228, -R7, RZ ;  /* 0x80000007e40b7210 */ /* 0x000fe20007ffe0ff */
[----:B-1----:R-:W-:Y:S02]  /*9db0*/  IMAD.MOV.U32 R6, RZ, RZ, R5 ;  /* 0x000000ffff067224 */ /* 0x002fe400078e0005 */
[----:B------:R-:W-:-:S05]  /*9dc0*/  IMAD.IADD R5, R229, 0x1, -R7 ;  /* 0x00000001e5057824 */ /* 0x000fca00078e0a07 */
[----:B------:R-:W-:Y:S01]  /*9dd0*/  IABS R5, R5 ;  /* 0x0000000500057213 */ /* 0x000fe20000000000 */
[----:B------:R1:W-:Y:S04]  /*9de0*/  I2F R66, R6 ;  /* 0x0000000600427306 */ /* 0x0003e80000201400 */
[----:B-1----:R-:W-:Y:S01]  /*9df0*/  IMAD.MOV.U32 R6, RZ, RZ, R5 ;  /* 0x000000ffff067224 */ /* 0x002fe200078e0005 */
[----:B------:R-:W-:-:S03]  /*9e00*/  IABS R5, R11 ;  /* 0x0000000b00057213 */ /* 0x000fc60000000000 */
[----:B------:R1:W-:Y:S02]  /*9e10*/  I2F R63, R6 ;  /* 0x00000006003f7306 */ /* 0x0003e40000201400 */
[----:B------:R-:W-:Y:S02]  /*9e20*/  IMAD.MOV.U32 R11, RZ, RZ, R5 ;  /* 0x000000ffff0b7224 */ /* 0x000fe400078e0005 */
[----:B------:R-:W-:-:S05]  /*9e30*/  IMAD.IADD R5, R231, 0x1, -R7 ;  /* 0x00000001e7057824 */ /* 0x000fca00078e0a07 */
[----:B------:R-:W-:Y:S02]  /*9e40*/  IABS R5, R5 ;  /* 0x0000000500057213 */ /* 0x000fe40000000000 */
[----:B-1----:R-:W-:Y:S01]  /*9e50*/  IADD3 R6, R0, 0x28, RZ ;  /* 0x0000002800067810 */ /* 0x002fe20007ffe0ff */
[----:B------:R1:W-:Y:S04]  /*9e60*/  I2F R60, R11 ;  /* 0x0000000b003c7306 */ /* 0x0003e80000201400 */
[----:B------:R-:W-:Y:S02]  /*9e70*/  IMAD.IADD R12, R230, 0x1, -R6 ;  /* 0x00000001e60c7824 */ /* 0x000fe400078e0a06 */
[----:B------:R-:W-:Y:S02]  /*9e80*/  IMAD.MOV.U32 R206, RZ, RZ, R57 ;  /* 0x000000ffffce7224 */ /* 0x000fe400078e0039 */
[----:B-1----:R-:W-:Y:S01]  /*9e90*/  IMAD.MOV.U32 R11, RZ, RZ, R5 ;  /* 0x000000ffff0b7224 */ /* 0x002fe200078e0005 */
[----:B------:R-:W-:-:S03]  /*9ea0*/  IABS R5, R12 ;  /* 0x0000000c00057213 */ /* 0x000fc60000000000 */
[----:B------:R1:W-:Y:S01]  /*9eb0*/  I2F R57, R11 ;  /* 0x0000000b00397306 */ /* 0x0003e20000201400 */
[--C-:B------:R-:W-:Y:S02]  /*9ec0*/  IMAD.IADD R12, R228, 0x1, -R6.reuse ;  /* 0x00000001e40c7824 */ /* 0x100fe400078e0a06 */
[----:B-1----:R-:W-:Y:S02]  /*9ed0*/  IMAD.MOV.U32 R11, RZ, RZ, R5 ;  /* 0x000000ffff0b7224 */ /* 0x002fe400078e0005 */
[----:B------:R-:W-:-:S05]  /*9ee0*/  IMAD.IADD R5, R229, 0x1, -R6 ;  /* 0x00000001e5057824 */ /* 0x000fca00078e0a06 */
[----:B------:R-:W-:Y:S01]  /*9ef0*/  IABS R5, R5 ;  /* 0x0000000500057213 */ /* 0x000fe20000000000 */
[----:B------:R1:W-:Y:S04]  /*9f00*/  I2F R65, R11 ;  /* 0x0000000b00417306 */ /* 0x0003e80000201400 */
[----:B-1----:R-:W-:Y:S01]  /*9f10*/  IMAD.MOV.U32 R11, RZ, RZ, R5 ;  /* 0x000000ffff0b7224 */ /* 0x002fe200078e0005 */
[----:B------:R-:W-:-:S04]  /*9f20*/  IABS R5, R12 ;  /* 0x0000000c00057213 */ /* 0x000fc80000000000 */
[----:B------:R1:W-:Y:S01]  /*9f30*/  I2F R59, R5 ;  /* 0x00000005003b7306 */ /* 0x0003e20000201400 */
[----:B------:R-:W-:-:S07]  /*9f40*/  FMUL.FTZ R12, R208, c[0x0][0x2ec] ;  /* 0x0000bb00d00c7a20 */ /* 0x000fce0000410000 */
[----:B------:R2:W-:Y:S01]  /*9f50*/  I2F R62, R11 ;  /* 0x0000000b003e7306 */ /* 0x0005e20000201400 */
[----:B-1----:R-:W-:-:S07]  /*9f60*/  FMUL.FTZ R5, R176, c[0x0][0x2ec] ;  /* 0x0000bb00b0057a20 */ /* 0x002fce0000410000 */
[----:B------:R1:W-:Y:S01]  /*9f70*/  MUFU.TANH R17, R12 ;  /* 0x0000000c00117308 */ /* 0x0003e20000002400 */
[----:B--2---:R-:W-:-:S07]  /*9f80*/  FMUL.FTZ R11, R178, c[0x0][0x2ec] ;  /* 0x0000bb00b20b7a20 */ /* 0x004fce0000410000 */
[----:B------:R-:W2:Y:S01]  /*9f90*/  MUFU.TANH R5, R5 ;  /* 0x0000000500057308 */ /* 0x000ea20000002400 */
[----:B-1----:R-:W-:-:S07]  /*9fa0*/  FMUL.FTZ R12, R210, c[0x0][0x2ec] ;  /* 0x0000bb00d20c7a20 */ /* 0x002fce0000410000 */
[----:B------:R-:W1:Y:S01]  /*9fb0*/  MUFU.TANH R11, R11 ;  /* 0x0000000b000b7308 */ /* 0x000e620000002400 */
[----:B------:R-:W-:-:S07]  /*9fc0*/  IMAD.MOV.U32 R176, RZ, RZ, R20 ;  /* 0x000000ffffb07224 */ /* 0x000fce00078e0014 */
[----:B------:R3:W4:Y:S01]  /*9fd0*/  MUFU.TANH R18, R12 ;  /* 0x0000000c00127308 */ /* 0x0007220000002400 */
[----:B--2---:R-:W-:Y:S02]  /*9fe0*/  FFMA.FTZ R13, R47, -R222, R5 ;  /* 0x800000de2f0d7223 */ /* 0x004fe40000010005 */
[----:B------:R-:W-:Y:S02]  /*9ff0*/  FMUL.FTZ R5, R209, c[0x0][0x2ec] ;  /* 0x0000bb00d1057a20 */ /* 0x000fe40000410000 */
[----:B---3--:R-:W-:-:S04]  /*a000*/  FMUL.FTZ R12, R177, c[0x0][0x2ec] ;  /* 0x0000bb00b10c7a20 */ /* 0x008fc80000410000 */
[----:B------:R2:W3:Y:S01]  /*a010*/  MUFU.TANH R20, R12 ;  /* 0x0000000c00147308 */ /* 0x0004e20000002400 */
[----:B------:R-:W-:Y:S02]  /*a020*/  IMAD.MOV.U32 R177, RZ, RZ, R19 ;  /* 0x000000ffffb17224 */ /* 0x000fe400078e0013 */
[----:B--2---:R-:W-:-:S05]  /*a030*/  FMUL.FTZ R12, R179, c[0x0][0x2ec] ;  /* 0x0000bb00b30c7a20 */ /* 0x004fca0000410000 */
[----:B------:R1:W-:Y:S01]  /*a040*/  MUFU.TANH R19, R12 ;  /* 0x0000000c00137308 */ /* 0x0003e20000002400 */
[----:B------:R-:W-:Y:S01]  /*a050*/  IMAD.MOV.U32 R179, RZ, RZ, R192 ;  /* 0x000000ffffb37224 */ /* 0x000fe200078e00c0 */
[----:B------:R-:W-:Y:S01]  /*a060*/  FSEL R192, R13, -INF , !P1 ;  /* 0xff8000000dc07808 */ /* 0x000fe20004800000 */
[-C--:B-1----:R-:W-:Y:S02]  /*a070*/  FFMA.FTZ R12, R46, -R222.reuse, R11 ;  /* 0x800000de2e0c7223 */ /* 0x082fe4000001000b */
[----:B------:R-:W-:-:S03]  /*a080*/  FFMA.FTZ R11, R45, -R222, R17 ;  /* 0x800000de2d0b7223 */ /* 0x000fc60000010011 */
[----:B------:R4:W1:Y:S01]  /*a090*/  MUFU.TANH R17, R5 ;  /* 0x0000000500117308 */ /* 0x0008620000002400 */
[----:B------:R-:W-:Y:S01]  /*a0a0*/  IMAD.MOV.U32 R46, RZ, RZ, R193 ;  /* 0x000000ffff2e7224 */ /* 0x000fe200078e00c1 */
[----:B------:R-:W-:Y:S01]  /*a0b0*/  FSEL R193, R12, -INF , !P6 ;  /* 0xff8000000cc17808 */ /* 0x000fe20007000000 */
[----:B----4-:R-:W-:Y:S02]  /*a0c0*/  FFMA.FTZ R5, R43, -R222, R18 ;  /* 0x800000de2b057223 */ /* 0x010fe40000010012 */
[----:B------:R-:W-:-:S04]  /*a0d0*/  FMUL.FTZ R18, R211, c[0x0][0x2ec] ;  /* 0x0000bb00d3127a20 */ /* 0x000fc80000410000 */
[----:B------:R-:W2:Y:S01]  /*a0e0*/  MUFU.TANH R13, R18 ;  /* 0x00000012000d7308 */ /* 0x000ea20000002400 */
[----:B------:R-:W-:Y:S01]  /*a0f0*/  FSEL R43, R5, -INF , !P0 ;  /* 0xff800000052b7808 */ /* 0x000fe20004000000 */
[----:B------:R-:W-:Y:S01]  /*a100*/  FMUL.FTZ R5, R182, c[0x0][0x2ec] ;  /* 0x0000bb00b6057a20 */ /* 0x000fe20000410000 */
[----:B------:R-:W-:Y:S01]  /*a110*/  FSEL R37, R11, -INF , !P5 ;  /* 0xff8000000b257808 */ /* 0x000fe20006800000 */
[----:B---3--:R-:W-:Y:S01]  /*a120*/  FFMA.FTZ R12, R44, -R222, R20 ;  /* 0x800000de2c0c7223 */ /* 0x008fe20000010014 */
[C---:B------:R-:W-:Y:S02]  /*a130*/  ISETP.GE.AND P1, PT, R10.reuse, R235, PT ;  /* 0x000000eb0a00720c */ /* 0x040fe40003f26270 */
[C---:B------:R-:W-:Y:S01]  /*a140*/  ISETP.GE.AND P6, PT, R10.reuse, R234, PT ;  /* 0x000000ea0a00720c */ /* 0x040fe20003fc6270 */
[----:B------:R3:W-:Y:S01]  /*a150*/  MUFU.TANH R20, R5 ;  /* 0x0000000500147308 */ /* 0x0007e20000002400 */
[C---:B------:R-:W-:Y:S02]  /*a160*/  ISETP.GE.AND P5, PT, R10.reuse, R233, PT ;  /* 0x000000e90a00720c */ /* 0x040fe40003fa6270 */
[----:B------:R-:W-:-:S02]  /*a170*/  ISETP.GE.AND P0, PT, R10, R232, PT ;  /* 0x000000e80a00720c */ /* 0x000fc40003f06270 */
[C---:B------:R-:W-:Y:S02]  /*a180*/  ISETP.LT.OR P1, PT, R10.reuse, R227, P1 ;  /* 0x000000e30a00720c */ /* 0x040fe40000f21670 */
[C---:B------:R-:W-:Y:S02]  /*a190*/  ISETP.LT.OR P6, PT, R10.reuse, R226, P6 ;  /* 0x000000e20a00720c */ /* 0x040fe400037c1670 */
[C---:B------:R-:W-:Y:S02]  /*a1a0*/  ISETP.LT.OR P5, PT, R10.reuse, R225, P5 ;  /* 0x000000e10a00720c */ /* 0x040fe40002fa1670 */
[----:B------:R-:W-:Y:S01]  /*a1b0*/  ISETP.LT.OR P0, PT, R10, R224, P0 ;  /* 0x000000e00a00720c */ /* 0x000fe20000701670 */
[----:B-1----:R-:W-:Y:S02]  /*a1c0*/  FFMA.FTZ R10, R40, -R222, R17 ;  /* 0x800000de280a7223 */ /* 0x002fe40000010011 */
[----:B---3--:R-:W-:Y:S02]  /*a1d0*/  FMUL.FTZ R5, R212, c[0x0][0x2ec] ;  /* 0x0000bb00d4057a20 */ /* 0x008fe40000410000 */
[----:B------:R-:W-:-:S02]  /*a1e0*/  FMUL.FTZ R11, R180, c[0x0][0x2ec] ;  /* 0x0000bb00b40b7a20 */ /* 0x000fc40000410000 */
[----:B------:R2:W1:Y:S08]  /*a1f0*/  MUFU.TANH R17, R5 ;  /* 0x0000000500117308 */ /* 0x0004700000002400 */
[----:B------:R3:W4:Y:S01]  /*a200*/  MUFU.TANH R22, R11 ;  /* 0x0000000b00167308 */ /* 0x0007220000002400 */
[----:B--2---:R-:W-:Y:S02]  /*a210*/  FFMA.FTZ R5, R31, -R222, R13 ;  /* 0x800000de1f057223 */ /* 0x004fe4000001000d */
[----:B------:R-:W-:-:S05]  /*a220*/  FMUL.FTZ R13, R214, c[0x0][0x2ec] ;  /* 0x0000bb00d60d7a20 */ /* 0x000fca0000410000 */
[----:B------:R-:W2:Y:S01]  /*a230*/  MUFU.TANH R18, R13 ;  /* 0x0000000d00127308 */ /* 0x000ea20000002400 */
[----:B---3--:R-:W-:Y:S01]  /*a240*/  FFMA.FTZ R11, R42, -R222, R19 ;  /* 0x800000de2a0b7223 */ /* 0x008fe20000010013 */
[----:B------:R-:W-:Y:S01]  /*a250*/  FSEL R38, R5, -INF , !P0 ;  /* 0xff80000005267808 */ /* 0x000fe20004000000 */
[----:B------:R-:W-:Y:S01]  /*a260*/  FMUL.FTZ R5, R183, c[0x0][0x2ec] ;  /* 0x0000bb00b7057a20 */ /* 0x000fe20000410000 */
[----:B------:R-:W-:Y:S02]  /*a270*/  FSEL R188, R12, -INF , !P1 ;  /* 0xff8000000cbc7808 */ /* 0x000fe40004800000 */
[----:B------:R-:W-:Y:S02]  /*a280*/  FSEL R190, R11, -INF , !P6 ;  /* 0xff8000000bbe7808 */ /* 0x000fe40007000000 */
[----:B------:R-:W-:Y:S01]  /*a290*/  FSEL R31, R10, -INF , !P5 ;  /* 0xff8000000a1f7808 */ /* 0x000fe20006800000 */
[----:B------:R3:W-:Y:S01]  /*a2a0*/  MUFU.TANH R12, R5 ;  /* 0x00000005000c7308 */ /* 0x0007e20000002400 */
[----:B------:R-:W-:-:S02]  /*a2b0*/  ISETP.GE.AND P1, PT, R9, R235, PT ;  /* 0x000000eb0900720c */ /* 0x000fc40003f26270 */
[C---:B------:R-:W-:Y:S02]  /*a2c0*/  ISETP.GE.AND P6, PT, R9.reuse, R234, PT ;  /* 0x000000ea0900720c */ /* 0x040fe40003fc6270 */
[C---:B------:R-:W-:Y:S02]  /*a2d0*/  ISETP.GE.AND P5, PT, R9.reuse, R233, PT ;  /* 0x000000e90900720c */ /* 0x040fe40003fa6270 */
[C---:B------:R-:W-:Y:S02]  /*a2e0*/  ISETP.GE.AND P0, PT, R9.reuse, R232, PT ;  /* 0x000000e80900720c */ /* 0x040fe40003f06270 */
[C---:B------:R-:W-:Y:S02]  /*a2f0*/  ISETP.LT.OR P1, PT, R9.reuse, R227, P1 ;  /* 0x000000e30900720c */ /* 0x040fe40000f21670 */
[C---:B------:R-:W-:Y:S02]  /*a300*/  ISETP.LT.OR P6, PT, R9.reuse, R226, P6 ;  /* 0x000000e20900720c */ /* 0x040fe400037c1670 */
[----:B------:R-:W-:Y:S01]  /*a310*/  ISETP.LT.OR P5, PT, R9, R225, P5 ;  /* 0x000000e10900720c */ /* 0x000fe20002fa1670 */
[----:B---3--:R-:W-:Y:S01]  /*a320*/  FMUL.FTZ R5, R213, c[0x0][0x2ec] ;  /* 0x0000bb00d5057a20 */ /* 0x008fe20000410000 */
[----:B------:R-:W-:Y:S01]  /*a330*/  ISETP.LT.OR P0, PT, R9, R224, P0 ;  /* 0x000000e00900720c */ /* 0x000fe20000701670 */
[----:B-1----:R-:W-:-:S02]  /*a340*/  FFMA.FTZ R9, R26, -R222, R17 ;  /* 0x800000de1a097223 */ /* 0x002fc40000010011 */
[----:B----4-:R-:W-:Y:S01]  /*a350*/  FFMA.FTZ R11, R41, -R222, R22 ;  /* 0x800000de290b7223 */ /* 0x010fe20000010016 */
[----:B------:R2:W1:Y:S01]  /*a360*/  MUFU.TANH R17, R5 ;  /* 0x0000000500117308 */ /* 0x0004620000002400 */
[----:B------:R-:W-:-:S03]  /*a370*/  FMUL.FTZ R10, R181, c[0x0][0x2ec] ;  /* 0x0000bb00b50a7a20 */ /* 0x000fc60000410000 */
[----:B------:R-:W-:-:S04]  /*a380*/  FSEL R212, R11, -INF , !P1 ;  /* 0xff8000000bd47808 */ /* 0x000fc80004800000 */
[----:B------:R3:W-:Y:S01]  /*a390*/  MUFU.TANH R13, R10 ;  /* 0x0000000a000d7308 */ /* 0x0007e20000002400 */
[----:B--2---:R-:W-:Y:S02]  /*a3a0*/  FFMA.FTZ R5, R25, -R222, R18 ;  /* 0x800000de19057223 */ /* 0x004fe40000010012 */
[----:B------:R-:W-:-:S05]  /*a3b0*/  FMUL.FTZ R18, R215, c[0x0][0x2ec] ;  /* 0x0000bb00d7127a20 */ /* 0x000fca0000410000 */
[----:B------:R-:W2:Y:S01]  /*a3c0*/  MUFU.TANH R11, R18 ;  /* 0x00000012000b7308 */ /* 0x000ea20000002400 */
[----:B---3--:R-:W-:Y:S02]  /*a3d0*/  FFMA.FTZ R10, R27, -R222, R20 ;  /* 0x800000de1b0a7223 */ /* 0x008fe40000010014 */
[----:B------:R-:W-:Y:S01]  /*a3e0*/  IMAD.MOV.U32 R39, RZ, RZ, R197 ;  /* 0x000000ffff277224 */ /* 0x000fe200078e00c5 */
[----:B------:R-:W-:Y:S01]  /*a3f0*/  MOV R197, R250 ;  /* 0x000000fa00c57202 */ /* 0x000fe20000000f00 */
[----:B------:R-:W-:Y:S01]  /*a400*/  IMAD.MOV.U32 R208, RZ, RZ, R203 ;  /* 0x000000ffffd07224 */ /* 0x000fe200078e00cb */
[----:B------:R-:W-:Y:S01]  /*a410*/  FSEL R250, R10, -INF , !P6 ;  /* 0xff8000000afa7808 */ /* 0x000fe20007000000 */
[----:B------:R-:W-:Y:S01]  /*a420*/  IMAD.MOV.U32 R209, RZ, RZ, R195 ;  /* 0x000000ffffd17224 */ /* 0x000fe200078e00c3 */
[----:B------:R-:W-:Y:S02]  /*a430*/  FSEL R195, R9, -INF , !P5 ;  /* 0xff80000009c37808 */ /* 0x000fe40006800000 */
[----:B------:R-:W-:-:S02]  /*a440*/  FSEL R203, R5, -INF , !P0 ;  /* 0xff80000005cb7808 */ /* 0x000fc40004000000 */
[C---:B------:R-:W-:Y:S02]  /*a450*/  ISETP.GE.AND P1, PT, R4.reuse, R235, PT ;  /* 0x000000eb0400720c */ /* 0x040fe40003f26270 */
[C---:B------:R-:W-:Y:S02]  /*a460*/  ISETP.GE.AND P6, PT, R4.reuse, R234, PT ;  /* 0x000000ea0400720c */ /* 0x040fe40003fc6270 */
[C---:B------:R-:W-:Y:S02]  /*a470*/  ISETP.GE.AND P5, PT, R4.reuse, R233, PT ;  /* 0x000000e90400720c */ /* 0x040fe40003fa6270 */
[----:B------:R-:W-:Y:S01]  /*a480*/  ISETP.GE.AND P0, PT, R4, R232, PT ;  /* 0x000000e80400720c */ /* 0x000fe20003f06270 */
[----:B------:R-:W-:Y:S01]  /*a490*/  FMUL.FTZ R9, R184, c[0x0][0x2ec] ;  /* 0x0000bb00b8097a20 */ /* 0x000fe20000410000 */
[C---:B------:R-:W-:Y:S02]  /*a4a0*/  ISETP.LT.OR P1, PT, R4.reuse, R227, P1 ;  /* 0x000000e30400720c */ /* 0x040fe40000f21670 */
[----:B------:R-:W-:-:S02]  /*a4b0*/  ISETP.LT.OR P6, PT, R4, R226, P6 ;  /* 0x000000e20400720c */ /* 0x000fc400037c1670 */
[C---:B------:R-:W-:Y:S02]  /*a4c0*/  ISETP.LT.OR P5, PT, R4.reuse, R225, P5 ;  /* 0x000000e10400720c */ /* 0x040fe40002fa1670 */
[----:B------:R-:W-:Y:S01]  /*a4d0*/  ISETP.LT.OR P0, PT, R4, R224, P0 ;  /* 0x000000e00400720c */ /* 0x000fe20000701670 */
[----:B------:R-:W-:Y:S01]  /*a4e0*/  FMUL.FTZ R4, R186, c[0x0][0x2ec] ;  /* 0x0000bb00ba047a20 */ /* 0x000fe20000410000 */
[----:B------:R3:W-:Y:S01]  /*a4f0*/  MUFU.TANH R19, R9 ;  /* 0x0000000900137308 */ /* 0x0007e20000002400 */
[-C--:B-1----:R-:W-:Y:S02]  /*a500*/  FFMA.FTZ R10, R24, -R222.reuse, R17 ;  /* 0x800000de180a7223 */ /* 0x082fe40000010011 */
[----:B--2---:R-:W-:-:S05]  /*a510*/  FFMA.FTZ R11, R15, -R222, R11 ;  /* 0x800000de0f0b7223 */ /* 0x004fca000001000b */
[----:B------:R1:W2:Y:S01]  /*a520*/  MUFU.TANH R18, R4 ;  /* 0x0000000400127308 */ /* 0x0002a20000002400 */
[----:B------:R-:W-:Y:S01]  /*a530*/  IMAD.MOV.U32 R178, RZ, RZ, R201 ;  /* 0x000000ffffb27224 */ /* 0x000fe200078e00c9 */
[----:B------:R-:W-:Y:S01]  /*a540*/  IADD3 R5, R0, 0x29, RZ ;  /* 0x0000002900057810 */ /* 0x000fe20007ffe0ff */
[-C--:B---3--:R-:W-:Y:S01]  /*a550*/  FFMA.FTZ R9, R30, -R222.reuse, R13 ;  /* 0x800000de1e097223 */ /* 0x088fe2000001000d */
[----:B------:R-:W-:Y:S02]  /*a560*/  FSEL R191, R10, -INF , !P5 ;  /* 0xff8000000abf7808 */ /* 0x000fe40006800000 */
[----:B------:R-:W-:Y:S01]  /*a570*/  FSEL R201, R11, -INF , !P0 ;  /* 0xff8000000bc97808 */ /* 0x000fe20004000000 */
[----:B-1----:R-:W-:Y:S01]  /*a580*/  FFMA.FTZ R4, R29, -R222, R12 ;  /* 0x800000de1d047223 */ /* 0x002fe2000001000c */
[----:B------:R-:W-:Y:S01]  /*a590*/  FSEL R210, R9, -INF , !P1 ;  /* 0xff80000009d27808 */ /* 0x000fe20004800000 */
[----:B------:R-:W-:Y:S01]  /*a5a0*/  FMUL.FTZ R12, R246, c[0x0][0x2ec] ;  /* 0x0000bb00f60c7a20 */ /* 0x000fe20000410000 */
[----:B------:R-:W-:Y:S01]  /*a5b0*/  ISETP.GE.AND P1, PT, R3, R235, PT ;  /* 0x000000eb0300720c */ /* 0x000fe20003f26270 */
[----:B------:R-:W-:Y:S01]  /*a5c0*/  FMUL.FTZ R9, R197, c[0x0][0x2ec] ;  /* 0x0000bb00c5097a20 */ /* 0x000fe20000410000 */
[----:B------:R-:W-:-:S02]  /*a5d0*/  FSEL R246, R4, -INF , !P6 ;  /* 0xff80000004f67808 */ /* 0x000fc40007000000 */
[C---:B------:R-:W-:Y:S02]  /*a5e0*/  ISETP.GE.AND P6, PT, R3.reuse, R234, PT ;  /* 0x000000ea0300720c */ /* 0x040fe40003fc6270 */
[C---:B------:R-:W-:Y:S02]  /*a5f0*/  ISETP.GE.AND P5, PT, R3.reuse, R233, PT ;  /* 0x000000e90300720c */ /* 0x040fe40003fa6270 */
[----:B------:R-:W-:Y:S01]  /*a600*/  ISETP.GE.AND P0, PT, R3, R232, PT ;  /* 0x000000e80300720c */ /* 0x000fe20003f06270 */
[----:B------:R1:W3:Y:S01]  /*a610*/  MUFU.TANH R15, R9 ;  /* 0x00000009000f7308 */ /* 0x0002e20000002400 */
[----:B------:R-:W-:Y:S01]  /*a620*/  IMAD.IADD R4, R231, 0x1, -R6 ;  /* 0x00000001e7047824 */ /* 0x000fe200078e0a06 */
[C---:B------:R-:W-:Y:S02]  /*a630*/  ISETP.LT.OR P1, PT, R3.reuse, R227, P1 ;  /* 0x000000e30300720c */ /* 0x040fe40000f21670 */
[C---:B------:R-:W-:Y:S02]  /*a640*/  ISETP.LT.OR P6, PT, R3.reuse, R226, P6 ;  /* 0x000000e20300720c */ /* 0x040fe400037c1670 */
[----:B------:R-:W-:-:S02]  /*a650*/  ISETP.LT.OR P5, PT, R3, R225, P5 ;  /* 0x000000e10300720c */ /* 0x000fc40002fa1670 */
[----:B------:R-:W-:Y:S01]  /*a660*/  ISETP.LT.OR P0, PT, R3, R224, P0 ;  /* 0x000000e00300720c */ /* 0x000fe20000701670 */
[--C-:B------:R-:W-:Y:S01]  /*a670*/  IMAD.IADD R3, R229, 0x1, -R5.reuse ;  /* 0x00000001e5037824 */ /* 0x100fe200078e0a05 */
[----:B------:R-:W-:Y:S01]  /*a680*/  IABS R4, R4 ;  /* 0x0000000400047213 */ /* 0x000fe20000000000 */
[--C-:B-1----:R-:W-:Y:S01]  /*a690*/  IMAD.IADD R9, R230, 0x1, -R5.reuse ;  /* 0x00000001e6097824 */ /* 0x102fe200078e0a05 */
[----:B------:R-:W1:Y:S02]  /*a6a0*/  MUFU.TANH R13, R12 ;  /* 0x0000000c000d7308 */ /* 0x000e640000002400 */
[----:B------:R-:W-:Y:S01]  /*a6b0*/  IABS R3, R3 ;  /* 0x0000000300037213 */ /* 0x000fe20000000000 */
[----:B------:R-:W-:Y:S01]  /*a6c0*/  IMAD.IADD R10, R228, 0x1, -R5 ;  /* 0x00000001e40a7824 */ /* 0x000fe200078e0a05 */
[----:B------:R-:W-:-:S04]  /*a6d0*/  IABS R9, R9 ;  /* 0x0000000900097213 */ /* 0x000fc80000000000 */
[----:B------:R4:W-:Y:S01]  /*a6e0*/  I2F R34, R4 ;  /* 0x0000000400227306 */ /* 0x0009e20000201400 */
[-C--:B--2---:R-:W-:Y:S02]  /*a6f0*/  FFMA.FTZ R11, R21, -R222.reuse, R18 ;  /* 0x800000de150b7223 */ /* 0x084fe40000010012 */
[----:B---3--:R-:W-:Y:S02]  /*a700*/  FFMA.FTZ R14, R14, -R222, R15 ;  /* 0x800000de0e0e7223 */ /* 0x008fe4000001000f */
[----:B----4-:R-:W-:Y:S02]  /*a710*/  IMAD.MOV.U32 R4, RZ, RZ, R9 ;  /* 0x000000ffff047224 */ /* 0x010fe400078e0009 */
[----:B------:R-:W-:Y:S01]  /*a720*/  IMAD.MOV.U32 R9, RZ, RZ, R3 ;  /* 0x000000ffff097224 */ /* 0x000fe200078e0003 */
[----:B------:R-:W-:Y:S01]  /*a730*/  IABS R3, R10 ;  /* 0x0000000a00037213 */ /* 0x000fe20000000000 */
[----:B------:R-:W-:Y:S02]  /*a740*/  IMAD.IADD R10, R231, 0x1, -R5 ;  /* 0x00000001e70a7824 */ /* 0x000fe400078e0a05 */
[----:B------:R2:W-:Y:S01]  /*a750*/  I2F R32, R9 ;  /* 0x0000000900207306 */ /* 0x0005e20000201400 */
[----:B------:R-:W-:-:S02]  /*a760*/  FFMA.FTZ R12, R23, -R222, R19 ;  /* 0x800000de170c7223 */ /* 0x000fc40000010013 */
[----:B-1----:R-:W-:-:S05]  /*a770*/  FFMA.FTZ R13, R16, -R222, R13 ;  /* 0x800000de100d7223 */ /* 0x002fca000001000d */
[----:B------:R1:W-:Y:S01]  /*a780*/  I2F R33, R4 ;  /* 0x0000000400217306 */ /* 0x0003e20000201400 */
[----:B--2---:R-:W-:Y:S01]  /*a790*/  IMAD.MOV.U32 R9, RZ, RZ, R3 ;  /* 0x000000ffff097224 */ /* 0x004fe200078e0003 */
[----:B------:R-:W-:-:S06]  /*a7a0*/  IABS R3, R10 ;  /* 0x0000000a00037213 */ /* 0x000fcc0000000000 */
[----:B------:R2:W-:Y:S01]  /*a7b0*/  I2F R30, R9 ;  /* 0x00000009001e7306 */ /* 0x0005e20000201400 */
[----:B------:R-:W-:Y:S01]  /*a7c0*/  IMAD.MOV.U32 R35, RZ, RZ, R107 ;  /* 0x000000ffff237224 */ /* 0x000fe200078e006b */
[----:B-1----:R-:W-:Y:S02]  /*a7d0*/  IADD3 R4, R0, 0x30, RZ ;  /* 0x0000003000047810 */ /* 0x002fe40007ffe0ff */
[----:B------:R-:W-:Y:S02]  /*a7e0*/  FSEL R207, R12, -INF , !P1 ;  /* 0xff8000000ccf7808 */ /* 0x000fe40004800000 */
[----:B------:R-:W-:Y:S01]  /*a7f0*/  FSEL R215, R11, -INF , !P6 ;  /* 0xff8000000bd77808 */ /* 0x000fe20007000000 */
[----:B------:R-:W-:Y:S01]  /*a800*/  IMAD.IADD R10, R230, 0x1, -R4 ;  /* 0x00000001e60a7824 */ /* 0x000fe200078e0a04 */
[----:B------:R-:W-:Y:S02]  /*a810*/  FSEL R107, R13, -INF , !P5 ;  /* 0xff8000000d6b7808 */ /* 0x000fe40006800000 */
[----:B------:R-:W-:Y:S01]  /*a820*/  FSEL R197, R14, -INF , !P0 ;  /* 0xff8000000ec57808 */ /* 0x000fe20004000000 */
[----:B--2---:R-:W-:Y:S01]  /*a830*/  IMAD.MOV.U32 R9, RZ, RZ, R3 ;  /* 0x000000ffff097224 */ /* 0x004fe200078e0003 */
[----:B------:R-:W-:-:S02]  /*a840*/  ISETP.GE.AND P1, PT, R2, R235, PT ;  /* 0x000000eb0200720c */ /* 0x000fc40003f26270 */
[C---:B------:R-:W-:Y:S01]  /*a850*/  ISETP.GE.AND P6, PT, R2.reuse, R234, PT ;  /* 0x000000ea0200720c */ /* 0x040fe20003fc6270 */
[----:B------:R1:W-:Y:S01]  /*a860*/  I2F R29, R9 ;  /* 0x00000009001d7306 */ /* 0x0003e20000201400 */
[C---:B------:R-:W-:Y:S02]  /*a870*/  ISETP.GE.AND P5, PT, R2.reuse, R233, PT ;  /* 0x000000e90200720c */ /* 0x040fe40003fa6270 */
[C---:B------:R-:W-:Y:S02]  /*a880*/  ISETP.GE.AND P0, PT, R2.reuse, R232, PT ;  /* 0x000000e80200720c */ /* 0x040fe40003f06270 */
[C---:B------:R-:W-:Y:S02]  /*a890*/  ISETP.LT.OR P1, PT, R2.reuse, R227, P1 ;  /* 0x000000e30200720c */ /* 0x040fe40000f21670 */
[C---:B------:R-:W-:Y:S02]  /*a8a0*/  ISETP.LT.OR P6, PT, R2.reuse, R226, P6 ;  /* 0x000000e20200720c */ /* 0x040fe400037c1670 */
[----:B------:R-:W-:-:S02]  /*a8b0*/  ISETP.LT.OR P5, PT, R2, R225, P5 ;  /* 0x000000e10200720c */ /* 0x000fc40002fa1670 */
[----:B------:R-:W-:Y:S01]  /*a8c0*/  ISETP.LT.OR P0, PT, R2, R224, P0 ;  /* 0x000000e00200720c */ /* 0x000fe20000701670 */
[----:B-1----:R-:W-:Y:S01]  /*a8d0*/  IMAD.IADD R9, R229, 0x1, -R4 ;  /* 0x00000001e5097824 */ /* 0x002fe200078e0a04 */
[----:B------:R-:W-:-:S04]  /*a8e0*/  IABS R3, R10 ;  /* 0x0000000a00037213 */ /* 0x000fc80000000000 */
[----:B------:R-:W-:Y:S01]  /*a8f0*/  IABS R2, R9 ;  /* 0x0000000900027213 */ /* 0x000fe20000000000 */
[----:B------:R-:W-:Y:S01]  /*a900*/  IMAD.IADD R9, R228, 0x1, -R4 ;  /* 0x00000001e4097824 */ /* 0x000fe200078e0a04 */
[----:B------:R1:W-:Y:S03]  /*a910*/  I2F R28, R3 ;  /* 0x00000003001c7306 */ /* 0x0003e60000201400 */
[----:B-1----:R-:W-:Y:S01]  /*a920*/  IMAD.MOV.U32 R3, RZ, RZ, R2 ;  /* 0x000000ffff037224 */ /* 0x002fe200078e0002 */
[----:B------:R-:W-:-:S04]  /*a930*/  IABS R2, R9 ;  /* 0x0000000900027213 */ /* 0x000fc80000000000 */
[----:B------:R1:W-:Y:S01]  /*a940*/  I2F R27, R3 ;  /* 0x00000003001b7306 */ /* 0x0003e20000201400 */
[----:B------:R-:W-:Y:S02]  /*a950*/  IMAD.MOV.U32 R9, RZ, RZ, R2 ;  /* 0x000000ffff097224 */ /* 0x000fe400078e0002 */
[----:B------:R-:W-:-:S05]  /*a960*/  IMAD.IADD R2, R231, 0x1, -R4 ;  /* 0x00000001e7027824 */ /* 0x000fca00078e0a04 */
[----:B------:R-:W-:Y:S02]  /*a970*/  IABS R2, R2 ;  /* 0x0000000200027213 */ /* 0x000fe40000000000 */
[----:B-1----:R-:W-:Y:S01]  /*a980*/  IADD3 R3, R0, 0x31, RZ ;  /* 0x0000003100037810 */ /* 0x002fe20007ffe0ff */
[----:B------:R1:W-:Y:S04]  /*a990*/  I2F R26, R9 ;  /* 0x00000009001a7306 */ /* 0x0003e80000201400 */
[----:B------:R-:W-:Y:S01]  /*a9a0*/  IMAD.IADD R10, R230, 0x1, -R3 ;  /* 0x00000001e60a7824 */ /* 0x000fe200078e0a03 */
[----:B-1----:R-:W-:-:S04]  /*a9b0*/  MOV R9, R2 ;  /* 0x0000000200097202 */ /* 0x002fc80000000f00 */
[----:B------:R-:W-:Y:S01]  /*a9c0*/  IABS R2, R10 ;  /* 0x0000000a00027213 */ /* 0x000fe20000000000 */
[----:B------:R1:W-:Y:S01]  /*a9d0*/  I2F R25, R9 ;  /* 0x0000000900197306 */ /* 0x0003e20000201400 */
[----:B------:R-:W-:-:S03]  /*a9e0*/  IMAD.IADD R10, R228, 0x1, -R3 ;  /* 0x00000001e40a7824 */ /* 0x000fc600078e0a03 */
[----:B-1----:R-:W-:Y:S02]  /*a9f0*/  IMAD.MOV.U32 R9, RZ, RZ, R2 ;  /* 0x000000ffff097224 */ /* 0x002fe400078e0002 */
[----:B------:R-:W-:-:S05]  /*aa00*/  IMAD.IADD R2, R229, 0x1, -R3 ;  /* 0x00000001e5027824 */ /* 0x000fca00078e0a03 */
[----:B------:R-:W-:Y:S01]  /*aa10*/  IABS R2, R2 ;  /* 0x0000000200027213 */ /* 0x000fe20000000000 */
[----:B------:R1:W-:Y:S04]  /*aa20*/  I2F R24, R9 ;  /* 0x0000000900187306 */ /* 0x0003e80000201400 */
[----:B-1----:R-:W-:Y:S01]  /*aa30*/  IMAD.MOV.U32 R9, RZ, RZ, R2 ;  /* 0x000000ffff097224 */ /* 0x002fe200078e0002 */
[----:B------:R-:W-:-:S05]  /*aa40*/  IABS R2, R10 ;  /* 0x0000000a00027213 */ /* 0x000fca0000000000 */
[----:B------:R-:W-:Y:S02]  /*aa50*/  IMAD.MOV.U32 R10, RZ, RZ, R2 ;  /* 0x000000ffff0a7224 */ /* 0x000fe400078e0002 */
[----:B------:R-:W-:Y:S01]  /*aa60*/  IMAD.IADD R2, R231, 0x1, -R3 ;  /* 0x00000001e7027824 */ /* 0x000fe200078e0a03 */
[----:B------:R1:W-:Y:S08]  /*aa70*/  I2F R23, R9 ;  /* 0x0000000900177306 */ /* 0x0003f00000201400 */
[----:B------:R2:W-:Y:S01]  /*aa80*/  I2F R22, R10 ;  /* 0x0000000a00167306 */ /* 0x0005e20000201400 */
[----:B-1----:R-:W-:-:S02]  /*aa90*/  IABS R9, R2 ;  /* 0x0000000200097213 */ /* 0x002fc40000000000 */
[----:B------:R-:W-:-:S03]  /*aaa0*/  IADD3 R2, R0, 0x38, RZ ;  /* 0x0000003800027810 */ /* 0x000fc60007ffe0ff */
[----:B--2---:R-:W-:Y:S02]  /*aab0*/  IMAD.MOV.U32 R10, RZ, RZ, R9 ;  /* 0x000000ffff0a7224 */ /* 0x004fe400078e0009 */
[--C-:B------:R-:W-:Y:S02]  /*aac0*/  IMAD.IADD R9, R230, 0x1, -R2.reuse ;  /* 0x00000001e6097824 */ /* 0x100fe400078e0a02 */
[----:B------:R-:W-:-:S03]  /*aad0*/  IMAD.IADD R11, R229, 0x1, -R2 ;  /* 0x00000001e50b7824 */ /* 0x000fc600078e0a02 */
[----:B------:R-:W-:Y:S01]  /*aae0*/  IABS R9, R9 ;  /* 0x0000000900097213 */ /* 0x000fe20000000000 */
[----:B------:R1:W-:Y:S04]  /*aaf0*/  I2F R21, R10 ;  /* 0x0000000a00157306 */ /* 0x0003e80000201400 */
[----:B-1----:R-:W-:Y:S01]  /*ab00*/  IMAD.MOV.U32 R10, RZ, RZ, R9 ;  /* 0x000000ffff0a7224 */ /* 0x002fe200078e0009 */
        /* <DEDUP_REMOVED lines=11> */
[----:B------:R-:W-:Y:S01]  /*abc0*/  IMAD.IADD R9, R230, 0x1, -R0 ;  /* 0x00000001e6097824 */ /* 0x000fe200078e0a00 */
[----:B------:R1:W-:Y:S04]  /*abd0*/  I2F R18, R11 ;  /* 0x0000000b00127306 */ /* 0x0003e80000201400 */
[----:B------:R-:W-:-:S04]  /*abe0*/  IABS R9, R9 ;  /* 0x0000000900097213 */ /* 0x000fc80000000000 */
[----:B------:R2:W-:Y:S01]  /*abf0*/  I2F R17, R10 ;  /* 0x0000000a00117306 */ /* 0x0005e20000201400 */
[----:B-1----:R-:W-:Y:S01]  /*ac00*/  IADD3 R11, R229, -R0, RZ ;  /* 0x80000000e50b7210 */ /* 0x002fe20007ffe0ff */
[----:B--2---:R-:W-:-:S03]  /*ac10*/  IMAD.MOV.U32 R10, RZ, RZ, R9 ;  /* 0x000000ffff0a7224 */ /* 0x004fc600078e0009 */
[----:B------:R-:W-:-:S03]  /*ac20*/  IABS R9, R11 ;  /* 0x0000000b00097213 */ /* 0x000fc60000000000 */
[----:B------:R1:W-:Y:S02]  /*ac30*/  I2F R16, R10 ;  /* 0x0000000a00107306 */ /* 0x0003e40000201400 */
[----:B-1----:R-:W-:Y:S02]  /*ac40*/  IMAD.MOV.U32 R10, RZ, RZ, R9 ;  /* 0x000000ffff0a7224 */ /* 0x002fe400078e0009 */
[----:B------:R-:W-:-:S05]  /*ac50*/  IMAD.IADD R9, R228, 0x1, -R0 ;  /* 0x00000001e4097824 */ /* 0x000fca00078e0a00 */
[----:B------:R-:W-:Y:S01]  /*ac60*/  IABS R9, R9 ;  /* 0x0000000900097213 */ /* 0x000fe20000000000 */
[----:B------:R1:W-:Y:S04]  /*ac70*/  I2F R15, R10 ;  /* 0x0000000a000f7306 */ /* 0x0003e80000201400 */
[----:B-1----:R-:W-:-:S04]  /*ac80*/  IMAD.MOV.U32 R10, RZ, RZ, R9 ;  /* 0x000000ffff0a7224 */ /* 0x002fc800078e0009 */
[----:B------:R1:W-:Y:S01]  /*ac90*/  I2F R14, R10 ;  /* 0x0000000a000e7306 */ /* 0x0003e20000201400 */
[----:B------:R-:W-:Y:S02]  /*aca0*/  IMAD.IADD R11, R231, 0x1, -R0 ;  /* 0x00000001e70b7824 */ /* 0x000fe400078e0a00 */
[----:B-1----:R-:W-:-:S05]  /*acb0*/  FMUL.FTZ R10, R35, c[0x0][0x2ec] ;  /* 0x0000bb00230a7a20 */ /* 0x002fca0000410000 */
[----:B------:R1:W-:Y:S01]  /*acc0*/  MUFU.TANH R36, R10 ;  /* 0x0000000a00247308 */ /* 0x0003e20000002400 */
[----:B------:R-:W-:Y:S01]  /*acd0*/  IABS R9, R11 ;  /* 0x0000000b00097213 */ /* 0x000fe20000000000 */
[----:B-1----:R-:W-:-:S06]  /*ace0*/  FMUL.FTZ R10, R48, c[0x0][0x2ec] ;  /* 0x0000bb00300a7a20 */ /* 0x002fcc0000410000 */
[----:B------:R1:W-:Y:S02]  /*acf0*/  MUFU.TANH R35, R10 ;  /* 0x0000000a00237308 */ /* 0x0003e40000002400 */
[----:B-1----:R-:W-:-:S06]  /*ad00*/  FMUL.FTZ R10, R108, c[0x0][0x2ec] ;  /* 0x0000bb006c0a7a20 */ /* 0x002fcc0000410000 */
[----:B------:R1:W-:Y:S01]  /*ad10*/  MUFU.TANH R42, R10 ;  /* 0x0000000a002a7308 */ /* 0x0003e20000002400 */
[----:B------:R-:W-:-:S07]  /*ad20*/  FMUL.FTZ R11, R187, c[0x0][0x2ec] ;  /* 0x0000bb00bb0b7a20 */ /* 0x000fce0000410000 */
[----:B------:R2:W-:Y:S01]  /*ad30*/  I2F R13, R9 ;  /* 0x00000009000d7306 */ /* 0x0005e20000201400 */
[----:B-1----:R-:W-:-:S07]  /*ad40*/  FMUL.FTZ R10, R109, c[0x0][0x2ec] ;  /* 0x0000bb006d0a7a20 */ /* 0x002fce0000410000 */
[----:B------:R1:W-:Y:S01]  /*ad50*/  MUFU.TANH R48, R10 ;  /* 0x0000000a00307308 */ /* 0x0003e20000002400 */
[----:B--2---:R-:W-:Y:S02]  /*ad60*/  FMUL.FTZ R9, R185, c[0x0][0x2ec] ;  /* 0x0000bb00b9097a20 */ /* 0x004fe40000410000 */
[----:B-1----:R-:W-:-:S05]  /*ad70*/  FMUL.FTZ R10, R110, c[0x0][0x2ec] ;  /* 0x0000bb006e0a7a20 */ /* 0x002fca0000410000 */
[----:B------:R1:W-:Y:S08]  /*ad80*/  MUFU.TANH R41, R10 ;  /* 0x0000000a00297308 */ /* 0x0003f00000002400 */
[----:B------:R-:W2:Y:S01]  /*ad90*/  MUFU.TANH R9, R9 ;  /* 0x0000000900097308 */ /* 0x000ea20000002400 */
[----:B-1----:R-:W-:-:S07]  /*ada0*/  FMUL.FTZ R10, R111, c[0x0][0x2ec] ;  /* 0x0000bb006f0a7a20 */ /* 0x002fce0000410000 */
[----:B------:R1:W-:Y:S08]  /*adb0*/  MUFU.TANH R47, R10 ;  /* 0x0000000a002f7308 */ /* 0x0003f00000002400 */
[----:B------:R-:W3:Y:S01]  /*adc0*/  MUFU.TANH R11, R11 ;  /* 0x0000000b000b7308 */ /* 0x000ee20000002400 */
[----:B-1----:R-:W-:-:S07]  /*add0*/  FMUL.FTZ R10, R209, c[0x0][0x2ec] ;  /* 0x0000bb00d10a7a20 */ /* 0x002fce0000410000 */
[----:B------:R1:W4:Y:S01]  /*ade0*/  MUFU.TANH R40, R10 ;  /* 0x0000000a00287308 */ /* 0x0003220000002400 */
[----:B--2---:R-:W-:Y:S02]  /*adf0*/  FFMA.FTZ R12, R54, -R222, R9 ;  /* 0x800000de360c7223 */ /* 0x004fe40000010009 */
[----:B------:R-:W-:Y:S02]  /*ae00*/  FMUL.FTZ R9, R240, c[0x0][0x2ec] ;  /* 0x0000bb00f0097a20 */ /* 0x000fe40000410000 */
[----:B-1----:R-:W-:-:S04]  /*ae10*/  FMUL.FTZ R10, R46, c[0x0][0x2ec] ;  /* 0x0000bb002e0a7a20 */ /* 0x002fc80000410000 */
[----:B------:R1:W-:Y:S01]  /*ae20*/  MUFU.TANH R46, R10 ;  /* 0x0000000a002e7308 */ /* 0x0003e20000002400 */
[----:B---3--:R-:W-:Y:S02]  /*ae30*/  FFMA.FTZ R11, R51, -R222, R11 ;  /* 0x800000de330b7223 */ /* 0x008fe4000001000b */
[----:B-1----:R-:W-:-:S05]  /*ae40*/  FMUL.FTZ R10, R39, c[0x0][0x2ec] ;  /* 0x0000bb00270a7a20 */ /* 0x002fca0000410000 */
[----:B------:R1:W2:Y:S01]  /*ae50*/  MUFU.TANH R39, R10 ;  /* 0x0000000a00277308 */ /* 0x0002a20000002400 */
[----:B------:R-:W-:Y:S01]  /*ae60*/  IMAD.MOV.U32 R209, RZ, RZ, R189 ;  /* 0x000000ffffd17224 */ /* 0x000fe200078e00bd */
[----:B------:R-:W-:Y:S01]  /*ae70*/  FSEL R189, R12, -INF , !P1 ;  /* 0xff8000000cbd7808 */ /* 0x000fe20004800000 */
[----:B------:R-:W-:Y:S02]  /*ae80*/  IMAD.MOV.U32 R211, RZ, RZ, R106 ;  /* 0x000000ffffd37224 */ /* 0x000fe400078e006a */
[----:B-1----:R-:W-:-:S04]  /*ae90*/  FMUL.FTZ R10, R179, c[0x0][0x2ec] ;  /* 0x0000bb00b30a7a20 */ /* 0x002fc80000410000 */
[----:B------:R1:W3:Y:S01]  /*aea0*/  MUFU.TANH R45, R10 ;  /* 0x0000000a002d7308 */ /* 0x0002e20000002400 */
[----:B------:R-:W-:Y:S02]  /*aeb0*/  IMAD.MOV.U32 R179, RZ, RZ, R177 ;  /* 0x000000ffffb37224 */ /* 0x000fe400078e00b1 */
[----:B------:R-:W-:Y:S02]  /*aec0*/  IMAD.MOV.U32 R177, RZ, RZ, R208 ;  /* 0x000000ffffb17224 */ /* 0x000fe400078e00d0 */
[----:B------:R-:W-:Y:S02]  /*aed0*/  IMAD.MOV.U32 R208, RZ, RZ, R176 ;  /* 0x000000ffffd07224 */ /* 0x000fe400078e00b0 */
[----:B------:R-:W-:Y:S02]  /*aee0*/  IMAD.MOV.U32 R176, RZ, RZ, R206 ;  /* 0x000000ffffb07224 */ /* 0x000fe400078e00ce */
[----:B------:R-:W-:Y:S02]  /*aef0*/  IMAD.MOV.U32 R206, RZ, RZ, R196 ;  /* 0x000000ffffce7224 */ /* 0x000fe400078e00c4 */
[----:B-1----:R-:W-:-:S02]  /*af00*/  FFMA.FTZ R10, R49, -R222, R36 ;  /* 0x800000de310a7223 */ /* 0x002fc40000010024 */
[----:B------:R1:W5:Y:S01]  /*af10*/  MUFU.TANH R49, R9 ;  /* 0x0000000900317308 */ /* 0x0003620000002400 */
[----:B------:R-:W-:Y:S02]  /*af20*/  FSEL R196, R11, -INF , !P6 ;  /* 0xff8000000bc47808 */ /* 0x000fe40007000000 */
[----:B------:R-:W-:Y:S02]  /*af30*/  FSEL R54, R10, -INF , !P5 ;  /* 0xff8000000a367808 */ /* 0x000fe40006800000 */
[C---:B------:R-:W-:Y:S02]  /*af40*/  ISETP.GE.AND P1, PT, R8.reuse, R235, PT ;  /* 0x000000eb0800720c */ /* 0x040fe40003f26270 */
[C---:B------:R-:W-:Y:S02]  /*af50*/  ISETP.GE.AND P6, PT, R8.reuse, R234, PT ;  /* 0x000000ea0800720c */ /* 0x040fe40003fc6270 */
[----:B------:R-:W-:Y:S01]  /*af60*/  ISETP.GE.AND P5, PT, R8, R233, PT ;  /* 0x000000e90800720c */ /* 0x000fe20003fa6270 */
[----:B-1----:R-:W-:-:S05]  /*af70*/  FFMA.FTZ R9, R50, -R222, R35 ;  /* 0x800000de32097223 */ /* 0x002fca0000010023 */
[----:B------:R-:W-:Y:S02]  /*af80*/  FSEL R106, R9, -INF , !P0 ;  /* 0xff800000096a7808 */ /* 0x000fe40004000000 */
[C---:B------:R-:W-:Y:S02]  /*af90*/  ISETP.GE.AND P0, PT, R8.reuse, R232, PT ;  /* 0x000000e80800720c */ /* 0x040fe40003f06270 */
[C---:B------:R-:W-:Y:S02]  /*afa0*/  ISETP.LT.OR P1, PT, R8.reuse, R227, P1 ;  /* 0x000000e30800720c */ /* 0x040fe40000f21670 */
[C---:B------:R-:W-:Y:S02]  /*afb0*/  ISETP.LT.OR P6, PT, R8.reuse, R226, P6 ;  /* 0x000000e20800720c */ /* 0x040fe400037c1670 */
[C---:B------:R-:W-:Y:S02]  /*afc0*/  ISETP.LT.OR P5, PT, R8.reuse, R225, P5 ;  /* 0x000000e10800720c */ /* 0x040fe40002fa1670 */
[----:B------:R-:W-:Y:S01]  /*afd0*/  ISETP.LT.OR P0, PT, R8, R224, P0 ;  /* 0x000000e00800720c */ /* 0x000fe20000701670 */
[----:B------:R-:W-:-:S02]  /*afe0*/  FMUL.FTZ R8, R243, c[0x0][0x2ec] ;  /* 0x0000bb00f3087a20 */ /* 0x000fc40000410000 */
[----:B------:R-:W-:Y:S02]  /*aff0*/  FMUL.FTZ R35, R241, c[0x0][0x2ec] ;  /* 0x0000bb00f1237a20 */ /* 0x000fe40000410000 */
[----:B------:R1:W-:Y:S01]  /*b000*/  MUFU.TANH R50, R8 ;  /* 0x0000000800327308 */ /* 0x0003e20000002400 */
[----:B------:R-:W-:Y:S02]  /*b010*/  FMUL.FTZ R10, R242, c[0x0][0x2ec] ;  /* 0x0000bb00f20a7a20 */ /* 0x000fe40000410000 */
[-C--:B------:R-:W-:Y:S02]  /*b020*/  FFMA.FTZ R11, R67, -R222.reuse, R42 ;  /* 0x800000de430b7223 */ /* 0x080fe4000001002a */
[----:B----4-:R-:W-:-:S03]  /*b030*/  FFMA.FTZ R9, R61, -R222, R40 ;  /* 0x800000de3d097223 */ /* 0x010fc60000010028 */
[----:B------:R-:W-:Y:S01]  /*b040*/  MUFU.TANH R51, R35 ;  /* 0x0000002300337308 */ /* 0x000fe20000002400 */
[----:B-1----:R-:W-:-:S07]  /*b050*/  FMUL.FTZ R8, R204, c[0x0][0x2ec] ;  /* 0x0000bb00cc087a20 */ /* 0x002fce0000410000 */
[----:B------:R1:W-:Y:S01]  /*b060*/  MUFU.TANH R44, R10 ;  /* 0x0000000a002c7308 */ /* 0x0003e20000002400 */
[----:B------:R-:W-:Y:S01]  /*b070*/  FSEL R213, R11, -INF , !P1 ;  /* 0xff8000000bd57808 */ /* 0x000fe20004800000 */
[----:B------:R-:W-:-:S06]  /*b080*/  FMUL.FTZ R12, R249, c[0x0][0x2ec] ;  /* 0x0000bb00f90c7a20 */ /* 0x000fcc0000410000 */
[----:B------:R2:W4:Y:S01]  /*b090*/  MUFU.TANH R35, R8 ;  /* 0x0000000800237308 */ /* 0x0005220000002400 */
[----:B------:R-:W-:Y:S01]  /*b0a0*/  FMUL.FTZ R11, R206, c[0x0][0x2ec] ;  /* 0x0000bb00ce0b7a20 */ /* 0x000fe20000410000 */
[----:B------:R-:W-:Y:S01]  /*b0b0*/  FSEL R204, R9, -INF , !P5 ;  /* 0xff80000009cc7808 */ /* 0x000fe20006800000 */
[-C--:B-1----:R-:W-:Y:S01]  /*b0c0*/  FFMA.FTZ R10, R64, -R222.reuse, R41 ;  /* 0x800000de400a7223 */ /* 0x082fe20000010029 */
[----:B------:R-:W-:Y:S01]  /*b0d0*/  ISETP.GE.AND P1, PT, R7, R235, PT ;  /* 0x000000eb0700720c */ /* 0x000fe20003f26270 */
[----:B--2---:R-:W-:-:S03]  /*b0e0*/  FFMA.FTZ R8, R58, -R222, R39 ;  /* 0x800000de3a087223 */ /* 0x004fc60000010027 */
[----:B------:R-:W-:Y:S02]  /*b0f0*/  FSEL R249, R10, -INF , !P6 ;  /* 0xff8000000af97808 */ /* 0x000fe40007000000 */
[C---:B------:R-:W-:Y:S02]  /*b100*/  ISETP.GE.AND P6, PT, R7.reuse, R234, PT ;  /* 0x000000ea0700720c */ /* 0x040fe40003fc6270 */
[----:B------:R-:W-:Y:S02]  /*b110*/  FSEL R206, R8, -INF , !P0 ;  /* 0xff80000008ce7808 */ /* 0x000fe40004000000 */
[C---:B------:R-:W-:Y:S02]  /*b120*/  ISETP.GE.AND P5, PT, R7.reuse, R233, PT ;  /* 0x000000e90700720c */ /* 0x040fe40003fa6270 */
[C---:B------:R-:W-:Y:S02]  /*b130*/  ISETP.GE.AND P0, PT, R7.reuse, R232, PT ;  /* 0x000000e80700720c */ /* 0x040fe40003f06270 */
[----:B------:R-:W-:-:S02]  /*b140*/  ISETP.LT.OR P1, PT, R7, R227, P1 ;  /* 0x000000e30700720c */ /* 0x000fc40000f21670 */
[C---:B------:R-:W-:Y:S02]  /*b150*/  ISETP.LT.OR P6, PT, R7.reuse, R226, P6 ;  /* 0x000000e20700720c */ /* 0x040fe400037c1670 */
[C---:B------:R-:W-:Y:S02]  /*b160*/  ISETP.LT.OR P5, PT, R7.reuse, R225, P5 ;  /* 0x000000e10700720c */ /* 0x040fe40002fa1670 */
[----:B------:R-:W-:Y:S01]  /*b170*/  ISETP.LT.OR P0, PT, R7, R224, P0 ;  /* 0x000000e00700720c */ /* 0x000fe20000701670 */
[----:B------:R-:W-:-:S04]  /*b180*/  FMUL.FTZ R7, R211, c[0x0][0x2ec] ;  /* 0x0000bb00d3077a20 */ /* 0x000fc80000410000 */
[----:B------:R1:W-:Y:S01]  /*b190*/  MUFU.TANH R36, R7 ;  /* 0x0000000700247308 */ /* 0x0003e20000002400 */
[-C--:B------:R-:W-:Y:S02]  /*b1a0*/  FFMA.FTZ R8, R60, -R222.reuse, R46 ;  /* 0x800000de3c087223 */ /* 0x080fe4000001002e */
[-C--:B------:R-:W-:Y:S02]  /*b1b0*/  FFMA.FTZ R10, R66, -R222.reuse, R48 ;  /* 0x800000de420a7223 */ /* 0x080fe40000010030 */
[----:B------:R-:W-:-:S03]  /*b1c0*/  FFMA.FTZ R9, R63, -R222, R47 ;  /* 0x800000de3f097223 */ /* 0x000fc6000001002f */
[----:B------:R-:W2:Y:S01]  /*b1d0*/  MUFU.TANH R11, R11 ;  /* 0x0000000b000b7308 */ /* 0x000ea20000002400 */
[----:B-1----:R-:W-:-:S07]  /*b1e0*/  FMUL.FTZ R7, R245, c[0x0][0x2ec] ;  /* 0x0000bb00f5077a20 */ /* 0x002fce0000410000 */
[----:B------:R1:W1:Y:S01]  /*b1f0*/  MUFU.TANH R40, R12 ;  /* 0x0000000c00287308 */ /* 0x0002620000002400 */
[----:B------:R-:W-:-:S07]  /*b200*/  FSEL R211, R10, -INF , !P1 ;  /* 0xff8000000ad37808 */ /* 0x000fce0004800000 */
[----:B------:R3:W2:Y:S01]  /*b210*/  MUFU.TANH R39, R7 ;  /* 0x0000000700277308 */ /* 0x0006a20000002400 */
[----:B------:R-:W-:Y:S02]  /*b220*/  FSEL R245, R9, -INF , !P6 ;  /* 0xff80000009f57808 */ /* 0x000fe40007000000 */
[----:B------:R-:W-:Y:S01]  /*b230*/  ISETP.GE.AND P1, PT, R6, R235, PT ;  /* 0x000000eb0600720c */ /* 0x000fe20003f26270 */
[----:B-1----:R-:W-:Y:S01]  /*b240*/  FMUL.FTZ R12, R199, c[0x0][0x2ec] ;  /* 0x0000bb00c70c7a20 */ /* 0x002fe20000410000 */
[----:B------:R-:W-:Y:S01]  /*b250*/  FSEL R199, R8, -INF , !P5 ;  /* 0xff80000008c77808 */ /* 0x000fe20006800000 */
[----:B------:R-:W-:Y:S02]  /*b260*/  FMUL.FTZ R8, R205, c[0x0][0x2ec] ;  /* 0x0000bb00cd087a20 */ /* 0x000fe40000410000 */
[----:B---3--:R-:W-:Y:S01]  /*b270*/  FFMA.FTZ R7, R57, -R222, R45 ;  /* 0x800000de39077223 */ /* 0x008fe2000001002d */
[C---:B------:R-:W-:Y:S02]  /*b280*/  ISETP.GE.AND P6, PT, R6.reuse, R234, PT ;  /* 0x000000ea0600720c */ /* 0x040fe40003fc6270 */
[----:B------:R-:W-:-:S02]  /*b290*/  ISETP.GE.AND P5, PT, R6, R233, PT ;  /* 0x000000e90600720c */ /* 0x000fc40003fa6270 */
[----:B------:R-:W-:Y:S02]  /*b2a0*/  FSEL R205, R7, -INF , !P0 ;  /* 0xff80000007cd7808 */ /* 0x000fe40004000000 */
[C---:B------:R-:W-:Y:S02]  /*b2b0*/  ISETP.GE.AND P0, PT, R6.reuse, R232, PT ;  /* 0x000000e80600720c */ /* 0x040fe40003f06270 */
[C---:B------:R-:W-:Y:S02]  /*b2c0*/  ISETP.LT.OR P1, PT, R6.reuse, R227, P1 ;  /* 0x000000e30600720c */ /* 0x040fe40000f21670 */
[C---:B------:R-:W-:Y:S02]  /*b2d0*/  ISETP.LT.OR P6, PT, R6.reuse, R226, P6 ;  /* 0x000000e20600720c */ /* 0x040fe400037c1670 */
[C---:B------:R-:W-:Y:S02]  /*b2e0*/  ISETP.LT.OR P5, PT, R6.reuse, R225, P5 ;  /* 0x000000e10600720c */ /* 0x040fe40002fa1670 */
[----:B------:R-:W-:Y:S01]  /*b2f0*/  ISETP.LT.OR P0, PT, R6, R224, P0 ;  /* 0x000000e00600720c */ /* 0x000fe20000701670 */
[----:B------:R-:W-:Y:S01]  /*b300*/  FMUL.FTZ R6, R209, c[0x0][0x2ec] ;  /* 0x0000bb00d1067a20 */ /* 0x000fe20000410000 */
[----:B------:R-:W-:Y:S01]  /*b310*/  MUFU.TANH R42, R12 ;  /* 0x0000000c002a7308 */ /* 0x000fe20000002400 */
[----:B-----5:R-:W-:-:S02]  /*b320*/  FFMA.FTZ R9, R65, -R222, R49 ;  /* 0x800000de41097223 */ /* 0x020fc40000010031 */
[----:B----4-:R-:W-:-:S05]  /*b330*/  FFMA.FTZ R7, R59, -R222, R35 ;  /* 0x800000de3b077223 */ /* 0x010fca0000010023 */
[----:B------:R1:W3:Y:S01]  /*b340*/  MUFU.TANH R12, R8 ;  /* 0x00000008000c7308 */ /* 0x0002e20000002400 */
[----:B------:R-:W-:-:S07]  /*b350*/  FMUL.FTZ R10, R202, c[0x0][0x2ec] ;  /* 0x0000bb00ca0a7a20 */ /* 0x000fce0000410000 */
[----:B------:R2:W-:Y:S01]  /*b360*/  MUFU.TANH R41, R6 ;  /* 0x0000000600297308 */ /* 0x0005e20000002400 */
[----:B------:R-:W-:Y:S01]  /*b370*/  FSEL R209, R9, -INF , !P1 ;  /* 0xff80000009d17808 */ /* 0x000fe20004800000 */
[-C--:B-1----:R-:W-:Y:S01]  /*b380*/  FFMA.FTZ R8, R62, -R222.reuse, R44 ;  /* 0x800000de3e087223 */ /* 0x082fe2000001002c */
[----:B------:R-:W-:Y:S01]  /*b390*/  ISETP.GE.AND P1, PT, R5, R235, PT ;  /* 0x000000eb0500720c */ /* 0x000fe20003f26270 */
[----:B--2---:R-:W-:-:S03]  /*b3a0*/  FFMA.FTZ R6, R34, -R222, R11 ;  /* 0x800000de22067223 */ /* 0x004fc6000001000b */
[----:B------:R-:W-:Y:S01]  /*b3b0*/  FSEL R242, R8, -INF , !P6 ;  /* 0xff80000008f27808 */ /* 0x000fe20007000000 */
[----:B------:R-:W-:Y:S01]  /*b3c0*/  FMUL.FTZ R8, R198, c[0x0][0x2ec] ;  /* 0x0000bb00c6087a20 */ /* 0x000fe20000410000 */
[----:B------:R-:W-:Y:S02]  /*b3d0*/  FSEL R198, R7, -INF , !P5 ;  /* 0xff80000007c67808 */ /* 0x000fe40006800000 */
[----:B------:R-:W-:Y:S01]  /*b3e0*/  FSEL R202, R6, -INF , !P0 ;  /* 0xff80000006ca7808 */ /* 0x000fe20004000000 */
[----:B------:R-:W-:Y:S01]  /*b3f0*/  FMUL.FTZ R6, R179, c[0x0][0x2ec] ;  /* 0x0000bb00b3067a20 */ /* 0x000fe20000410000 */
[C---:B------:R-:W-:Y:S01]  /*b400*/  ISETP.GE.AND P5, PT, R5.reuse, R233, PT ;  /* 0x000000e90500720c */ /* 0x040fe20003fa6270 */
[----:B------:R1:W-:Y:S01]  /*b410*/  MUFU.TANH R34, R8 ;  /* 0x0000000800227308 */ /* 0x0003e20000002400 */
[C---:B------:R-:W-:Y:S02]  /*b420*/  ISETP.GE.AND P6, PT, R5.reuse, R234, PT ;  /* 0x000000ea0500720c */ /* 0x040fe40003fc6270 */
[----:B------:R-:W-:Y:S01]  /*b430*/  ISETP.LT.OR P1, PT, R5, R227, P1 ;  /* 0x000000e30500720c */ /* 0x000fe20000f21670 */
[----:B------:R-:W-:Y:S01]  /*b440*/  FMUL.FTZ R11, R177, c[0x0][0x2ec] ;  /* 0x0000bb00b10b7a20 */ /* 0x000fe20000410000 */
[----:B------:R-:W-:-:S03]  /*b450*/  ISETP.GE.AND P0, PT, R5, R232, PT ;  /* 0x000000e80500720c */ /* 0x000fc60003f06270 */
[----:B------:R2:W-:Y:S01]  /*b460*/  MUFU.TANH R9, R6 ;  /* 0x0000000600097308 */ /* 0x0005e20000002400 */
[C---:B------:R-:W-:Y:S01]  /*b470*/  ISETP.LT.OR P5, PT, R5.reuse, R225, P5 ;  /* 0x000000e10500720c */ /* 0x040fe20002fa1670 */
[----:B------:R-:W-:Y:S01]  /*b480*/  FFMA.FTZ R7, R32, -R222, R50 ;  /* 0x800000de20077223 */ /* 0x000fe20000010032 */
[----:B------:R-:W-:Y:S01]  /*b490*/  ISETP.LT.OR P6, PT, R5, R226, P6 ;  /* 0x000000e20500720c */ /* 0x000fe200037c1670 */
[----:B------:R-:W-:Y:S02]  /*b4a0*/  IMAD.MOV.U32 R177, RZ, RZ, R208 ;  /* 0x000000ffffb17224 */ /* 0x000fe400078e00d0 */
[----:B-1----:R-:W-:Y:S02]  /*b4b0*/  FFMA.FTZ R8, R33, -R222, R51 ;  /* 0x800000de21087223 */ /* 0x002fe40000010033 */
[----:B------:R-:W1:Y:S01]  /*b4c0*/  MUFU.TANH R10, R10 ;  /* 0x0000000a000a7308 */ /* 0x000e620000002400 */
[----:B------:R-:W-:Y:S01]  /*b4d0*/  IMAD.MOV.U32 R179, RZ, RZ, R194 ;  /* 0x000000ffffb37224 */ /* 0x000fe200078e00c2 */
[----:B------:R-:W-:Y:S01]  /*b4e0*/  ISETP.LT.OR P0, PT, R5, R224, P0 ;  /* 0x000000e00500720c */ /* 0x000fe20000701670 */
[-C--:B--2---:R-:W-:Y:S01]  /*b4f0*/  FFMA.FTZ R6, R30, -R222.reuse, R40 ;  /* 0x800000de1e067223 */ /* 0x084fe20000010028 */
[----:B------:R-:W-:Y:S01]  /*b500*/  FSEL R208, R8, -INF , !P1 ;  /* 0xff80000008d07808 */ /* 0x000fe20004800000 */
[----:B------:R-:W-:Y:S01]  /*b510*/  FFMA.FTZ R5, R29, -R222, R36 ;  /* 0x800000de1d057223 */ /* 0x000fe20000010024 */
[----:B------:R-:W-:-:S02]  /*b520*/  ISETP.GE.AND P1, PT, R4, R235, PT ;  /* 0x000000eb0400720c */ /* 0x000fc40003f26270 */
[----:B------:R-:W-:Y:S01]  /*b530*/  FSEL R194, R6, -INF , !P5 ;  /* 0xff80000006c27808 */ /* 0x000fe20006800000 */
[----:B------:R-:W-:Y:S01]  /*b540*/  FMUL.FTZ R6, R200, c[0x0][0x2ec] ;  /* 0x0000bb00c8067a20 */ /* 0x000fe20000410000 */
[----:B------:R-:W-:Y:S01]  /*b550*/  FSEL R240, R7, -INF , !P6 ;  /* 0xff80000007f07808 */ /* 0x000fe20007000000 */
[----:B------:R-:W-:Y:S01]  /*b560*/  FFMA.FTZ R7, R28, -R222, R39 ;  /* 0x800000de1c077223 */ /* 0x000fe20000010027 */
[C---:B------:R-:W-:Y:S01]  /*b570*/  ISETP.GE.AND P6, PT, R4.reuse, R234, PT ;  /* 0x000000ea0400720c */ /* 0x040fe20003fc6270 */
[----:B------:R3:W-:Y:S01]  /*b580*/  MUFU.TANH R29, R6 ;  /* 0x00000006001d7308 */ /* 0x0007e20000002400 */
[C---:B------:R-:W-:Y:S02]  /*b590*/  ISETP.LT.OR P1, PT, R4.reuse, R227, P1 ;  /* 0x000000e30400720c */ /* 0x040fe40000f21670 */
[----:B------:R-:W-:Y:S02]  /*b5a0*/  FSEL R200, R5, -INF , !P0 ;  /* 0xff80000005c87808 */ /* 0x000fe40004000000 */
[----:B------:R-:W-:-:S02]  /*b5b0*/  ISETP.GE.AND P5, PT, R4, R233, PT ;  /* 0x000000e90400720c */ /* 0x000fc40003fa6270 */
[C---:B------:R-:W-:Y:S01]  /*b5c0*/  ISETP.GE.AND P0, PT, R4.reuse, R232, PT ;  /* 0x000000e80400720c */ /* 0x040fe20003f06270 */
[----:B------:R-:W2:Y:S01]  /*b5d0*/  MUFU.TANH R11, R11 ;  /* 0x0000000b000b7308 */ /* 0x000ea20000002400 */
[----:B------:R-:W-:Y:S02]  /*b5e0*/  ISETP.LT.OR P6, PT, R4, R226, P6 ;  /* 0x000000e20400720c */ /* 0x000fe400037c1670 */
[----:B------:R-:W-:Y:S01]  /*b5f0*/  FSEL R45, R7, -INF , !P1 ;  /* 0xff800000072d7808 */ /* 0x000fe20004800000 */
[----:B------:R-:W-:Y:S01]  /*b600*/  FMUL.FTZ R7, R248, c[0x0][0x2ec] ;  /* 0x0000bb00f8077a20 */ /* 0x000fe20000410000 */
[----:B------:R-:W-:Y:S01]  /*b610*/  ISETP.GE.AND P1, PT, R3, R235, PT ;  /* 0x000000eb0300720c */ /* 0x000fe20003f26270 */
[-C--:B---3--:R-:W-:Y:S01]  /*b620*/  FFMA.FTZ R6, R27, -R222.reuse, R12 ;  /* 0x800000de1b067223 */ /* 0x088fe2000001000c */
[----:B------:R-:W-:Y:S01]  /*b630*/  ISETP.LT.OR P5, PT, R4, R225, P5 ;  /* 0x000000e10400720c */ /* 0x000fe20002fa1670 */
[----:B-1----:R-:W-:Y:S01]  /*b640*/  FFMA.FTZ R5, R26, -R222, R10 ;  /* 0x800000de1a057223 */ /* 0x002fe2000001000a */
[----:B------:R-:W-:Y:S01]  /*b650*/  ISETP.LT.OR P0, PT, R4, R224, P0 ;  /* 0x000000e00400720c */ /* 0x000fe20000701670 */
[-C--:B------:R-:W-:Y:S01]  /*b660*/  FFMA.FTZ R4, R25, -R222.reuse, R9 ;  /* 0x800000de19047223 */ /* 0x080fe20000010009 */
[----:B------:R-:W-:Y:S01]  /*b670*/  FSEL R44, R6, -INF , !P6 ;  /* 0xff800000062c7808 */ /* 0x000fe20007000000 */
[----:B------:R-:W-:Y:S01]  /*b680*/  FFMA.FTZ R6, R24, -R222, R42 ;  /* 0x800000de18067223 */ /* 0x000fe2000001002a */
[----:B------:R1:W3:Y:S01]  /*b690*/  MUFU.TANH R10, R7 ;  /* 0x00000007000a7308 */ /* 0x0002e20000002400 */
[C---:B------:R-:W-:Y:S01]  /*b6a0*/  ISETP.LT.OR P1, PT, R3.reuse, R227, P1 ;  /* 0x000000e30300720c */ /* 0x040fe20000f21670 */
[----:B------:R-:W-:Y:S01]  /*b6b0*/  FMUL.FTZ R8, R252, c[0x0][0x2ec] ;  /* 0x0000bb00fc087a20 */ /* 0x000fe20000410000 */
[----:B------:R-:W-:-:S02]  /*b6c0*/  ISETP.GE.AND P6, PT, R3, R234, PT ;  /* 0x000000ea0300720c */ /* 0x000fc40003fc6270 */
[----:B------:R-:W-:Y:S02]  /*b6d0*/  FSEL R248, R5, -INF , !P5 ;  /* 0xff80000005f87808 */ /* 0x000fe40006800000 */
[----:B------:R-:W-:Y:S01]  /*b6e0*/  FSEL R252, R4, -INF , !P0 ;  /* 0xff80000004fc7808 */ /* 0x000fe20004000000 */
[----:B------:R-:W-:Y:S01]  /*b6f0*/  FMUL.FTZ R4, R179, c[0x0][0x2ec] ;  /* 0x0000bb00b3047a20 */ /* 0x000fe20000410000 */
[----:B------:R-:W-:Y:S01]  /*b700*/  FSEL R42, R6, -INF , !P1 ;  /* 0xff800000062a7808 */ /* 0x000fe20004800000 */
[----:B------:R4:W-:Y:S01]  /*b710*/  MUFU.TANH R12, R8 ;  /* 0x00000008000c7308 */ /* 0x0009e20000002400 */
[----:B------:R-:W-:Y:S01]  /*b720*/  ISETP.GE.AND P5, PT, R3, R233, PT ;  /* 0x000000e90300720c */ /* 0x000fe20003fa6270 */
[----:B-1----:R-:W-:Y:S01]  /*b730*/  FMUL.FTZ R7, R251, c[0x0][0x2ec] ;  /* 0x0000bb00fb077a20 */ /* 0x002fe20000410000 */
[----:B------:R-:W-:Y:S01]  /*b740*/  ISETP.GE.AND P0, PT, R3, R232, PT ;  /* 0x000000e80300720c */ /* 0x000fe20003f06270 */
[----:B------:R-:W-:-:S04]  /*b750*/  FFMA.FTZ R5, R23, -R222, R41 ;  /* 0x800000de17057223 */ /* 0x000fc80000010029 */
[----:B------:R1:W5:Y:S01]  /*b760*/  MUFU.TANH R6, R7 ;  /* 0x0000000700067308 */ /* 0x0003620000002400 */
[C---:B------:R-:W-:Y:S02]  /*b770*/  ISETP.LT.OR P6, PT, R3.reuse, R226, P6 ;  /* 0x000000e20300720c */ /* 0x040fe400037c1670 */
[C---:B------:R-:W-:Y:S02]  /*b780*/  ISETP.LT.OR P5, PT, R3.reuse, R225, P5 ;  /* 0x000000e10300720c */ /* 0x040fe40002fa1670 */
[----:B------:R-:W-:Y:S01]  /*b790*/  ISETP.LT.OR P0, PT, R3, R224, P0 ;  /* 0x000000e00300720c */ /* 0x000fe20000701670 */
[-C--:B--2---:R-:W-:Y:S01]  /*b7a0*/  FFMA.FTZ R3, R21, -R222.reuse, R11 ;  /* 0x800000de15037223 */ /* 0x084fe2000001000b */
[----:B------:R-:W-:Y:S01]  /*b7b0*/  ISETP.GE.AND P1, PT, R2, R235, PT ;  /* 0x000000eb0200720c */ /* 0x000fe20003f26270 */
[----:B------:R2:W2:Y:S01]  /*b7c0*/  MUFU.TANH R9, R4 ;  /* 0x0000000400097308 */ /* 0x0004a20000002400 */
[----:B------:R-:W-:Y:S01]  /*b7d0*/  FSEL R35, R5, -INF , !P6 ;  /* 0xff80000005237808 */ /* 0x000fe20007000000 */
[----:B------:R-:W-:Y:S01]  /*b7e0*/  FFMA.FTZ R5, R20, -R222, R29 ;  /* 0x800000de14057223 */ /* 0x000fe2000001001d */
[----:B------:R-:W-:-:S02]  /*b7f0*/  ISETP.GE.AND P6, PT, R2, R234, PT ;  /* 0x000000ea0200720c */ /* 0x000fc40003fc6270 */
[----:B------:R-:W-:Y:S01]  /*b800*/  ISETP.LT.OR P1, PT, R2, R227, P1 ;  /* 0x000000e30200720c */ /* 0x000fe20000f21670 */
[----:B----4-:R-:W-:Y:S01]  /*b810*/  FMUL.FTZ R8, R177, c[0x0][0x2ec] ;  /* 0x0000bb00b1087a20 */ /* 0x010fe20000410000 */
[----:B------:R-:W-:Y:S01]  /*b820*/  FSEL R251, R3, -INF , !P0 ;  /* 0xff80000003fb7808 */ /* 0x000fe20004000000 */
[----:B-1----:R-:W-:Y:S01]  /*b830*/  FMUL.FTZ R7, R176, c[0x0][0x2ec] ;  /* 0x0000bb00b0077a20 */ /* 0x002fe20000410000 */
[----:B------:R-:W-:Y:S01]  /*b840*/  ISETP.GE.AND P0, PT, R2, R232, PT ;  /* 0x000000e80200720c */ /* 0x000fe20003f06270 */
[----:B--2---:R-:W-:Y:S01]  /*b850*/  FFMA.FTZ R4, R22, -R222, R34 ;  /* 0x800000de16047223 */ /* 0x004fe20000010022 */
[----:B------:R-:W-:Y:S01]  /*b860*/  ISETP.LT.OR P6, PT, R2, R226, P6 ;  /* 0x000000e20200720c */ /* 0x000fe200037c1670 */
[----:B------:R-:W-:-:S03]  /*b870*/  FMUL.FTZ R11, R247, c[0x0][0x2ec] ;  /* 0x0000bb00f70b7a20 */ /* 0x000fc60000410000 */
[----:B------:R-:W-:Y:S01]  /*b880*/  FSEL R243, R4, -INF , !P5 ;  /* 0xff80000004f37808 */ /* 0x000fe20006800000 */
[----:B---3--:R-:W-:Y:S01]  /*b890*/  FFMA.FTZ R4, R19, -R222, R10 ;  /* 0x800000de13047223 */ /* 0x008fe2000001000a */
[----:B------:R-:W-:Y:S02]  /*b8a0*/  ISETP.GE.AND P5, PT, R2, R233, PT ;  /* 0x000000e90200720c */ /* 0x000fe40003fa6270 */
[----:B------:R-:W-:Y:S02]  /*b8b0*/  FSEL R57, R5, -INF , !P1 ;  /* 0xff80000005397808 */ /* 0x000fe40004800000 */
[----:B------:R-:W-:Y:S02]  /*b8c0*/  ISETP.GE.AND P1, PT, R0, R235, PT ;  /* 0x000000eb0000720c */ /* 0x000fe40003f26270 */
[C---:B------:R-:W-:Y:S02]  /*b8d0*/  ISETP.LT.OR P5, PT, R2.reuse, R225, P5 ;  /* 0x000000e10200720c */ /* 0x040fe40002fa1670 */
[----:B------:R-:W-:Y:S01]  /*b8e0*/  ISETP.LT.OR P0, PT, R2, R224, P0 ;  /* 0x000000e00200720c */ /* 0x000fe20000701670 */
[-C--:B-----5:R-:W-:Y:S01]  /*b8f0*/  FFMA.FTZ R2, R17, -R222.reuse, R6 ;  /* 0x800000de11027223 */ /* 0x0a0fe20000010006 */
[----:B------:R-:W-:Y:S01]  /*b900*/  FSEL R21, R4, -INF , !P6 ;  /* 0xff80000004157808 */ /* 0x000fe20007000000 */
[----:B------:R-:W1:Y:S01]  /*b910*/  MUFU.TANH R8, R8 ;  /* 0x0000000800087308 */ /* 0x000e620000002400 */
[----:B------:R-:W-:Y:S01]  /*b920*/  FFMA.FTZ R6, R16, -R222, R12 ;  /* 0x800000de10067223 */ /* 0x000fe2000001000c */
[----:B------:R-:W-:Y:S01]  /*b930*/  ISETP.LT.OR P1, PT, R0, R227, P1 ;  /* 0x000000e30000720c */ /* 0x000fe20000f21670 */
[----:B------:R-:W-:-:S05]  /*b940*/  IMAD.MOV.U32 R67, RZ, RZ, R178 ;  /* 0x000000ffff437224 */ /* 0x000fca00078e00b2 */
[----:B------:R-:W2:Y:S01]  /*b950*/  MUFU.TANH R7, R7 ;  /* 0x0000000700077308 */ /* 0x000ea20000002400 */
[----:B------:R-:W-:Y:S01]  /*b960*/  FFMA.FTZ R3, R18, -R222, R9 ;  /* 0x800000de12037223 */ /* 0x000fe20000010009 */
[----:B------:R-:W-:-:S06]  /*b970*/  FSEL R30, R6, -INF , !P1 ;  /* 0xff800000061e7808 */ /* 0x000fcc0004800000 */
[----:B------:R-:W3:Y:S01]  /*b980*/  MUFU.TANH R4, R11 ;  /* 0x0000000b00047308 */ /* 0x000ee20000002400 */
[----:B------:R-:W-:Y:S02]  /*b990*/  ISETP.GT.AND P1, PT, R67, R244, PT ;  /* 0x000000f44300720c */ /* 0x000fe40003f24270 */
[----:B------:R-:W-:Y:S02]  /*b9a0*/  FSEL R241, R3, -INF , !P5 ;  /* 0xff80000003f17808 */ /* 0x000fe40006800000 */
[----:B------:R-:W-:Y:S02]  /*b9b0*/  FSEL R247, R2, -INF , !P0 ;  /* 0xff80000002f77808 */ /* 0x000fe40004000000 */
[C---:B------:R-:W-:Y:S02]  /*b9c0*/  ISETP.GE.AND P6, PT, R0.reuse, R234, PT ;  /* 0x000000ea0000720c */ /* 0x040fe40003fc6270 */
[C---:B------:R-:W-:Y:S02]  /*b9d0*/  ISETP.GE.AND P5, PT, R0.reuse, R233, PT ;  /* 0x000000e90000720c */ /* 0x040fe40003fa6270 */
[C---:B------:R-:W-:Y:S01]  /*b9e0*/  ISETP.GE.AND P0, PT, R0.reuse, R232, PT ;  /* 0x000000e80000720c */ /* 0x040fe20003f06270 */
[----:B-1----:R-:W-:Y:S01]  /*b9f0*/  FFMA.FTZ R3, R15, -R222, R8 ;  /* 0x800000de0f037223 */ /* 0x002fe20000010008 */
[----:B------:R-:W-:Y:S01]  /*ba00*/  ISETP.LT.OR P6, PT, R0, R226, P6 ;  /* 0x000000e20000720c */ /* 0x000fe200037c1670 */
[----:B--2---:R-:W-:Y:S01]  /*ba10*/  FFMA.FTZ R2, R14, -R222, R7 ;  /* 0x800000de0e027223 */ /* 0x004fe20000010007 */
[----:B------:R-:W-:-:S02]  /*ba20*/  ISETP.LT.OR P5, PT, R0, R225, P5 ;  /* 0x000000e10000720c */ /* 0x000fc40002fa1670 */
[----:B------:R-:W-:Y:S01]  /*ba30*/  ISETP.LT.OR P0, PT, R0, R224, P0 ;  /* 0x000000e00000720c */ /* 0x000fe20000701670 */
[----:B---3--:R-:W-:Y:S01]  /*ba40*/  FFMA.FTZ R0, R13, -R222, R4 ;  /* 0x800000de0d007223 */ /* 0x008fe20000010004 */
[----:B------:R-:W-:Y:S02]  /*ba50*/  FSEL R33, R3, -INF , !P6 ;  /* 0xff80000003217808 */ /* 0x000fe40007000000 */
[----:B------:R-:W-:Y:S02]  /*ba60*/  FSEL R214, R2, -INF , !P5 ;  /* 0xff80000002d67808 */ /* 0x000fe40006800000 */
[----:B------:R-:W-:Y:S01]  /*ba70*/  FSEL R244, R0, -INF , !P0 ;  /* 0xff80000000f47808 */ /* 0x000fe20004000000 */
[----:B------:R-:W-:Y:S05]  /*ba80*/  @!P1 BRA `(.L_x_1002) ;  /* 0x000003d000009947 */ /* 0x000fea0003800000 */
[----:B------:R-:W2:Y:S04]  /*ba90*/  LDL R180, [R1+0x28] ;  /* 0x0000280001b47983 */ /* 0x000ea80000100800 */
        /* <DEDUP_REMOVED lines=58> */
.L_x_1004:
[----:B------:R-:W-:Y:S05]  /*be40*/  BSYNC B0 ;  /* 0x0000000000007941 */ /* 0x000fea0003800000 */
.L_x_1003:
[----:B------:R-:W0:Y:S02]  /*be50*/  LDGDEPBAR ;  /* 0x00000000000079af */ /* 0x000e240000000000 */
.L_x_1002:
[----:B-1----:R-:W2:Y:S01]  /*be60*/  LDL.LU R6, [R1+0x24] ;  /* 0x0000240001067983 */ /* 0x002ea20000300800 */
[----:B------:R-:W-:Y:S02]  /*be70*/  FMNMX.FTZ R0, R103, R55, !PT ;  /* 0x0000003767007209 */ /* 0x000fe40007810000 */
[----:B------:R-:W-:Y:S01]  /*be80*/  MOV R10, R101 ;  /* 0x00000065000a7202 */ /* 0x000fe20000000f00 */
[----:B------:R-:W-:Y:S01]  /*be90*/  STL [R1+0x78], R220 ;  /* 0x000078dc01007387 */ /* 0x000fe20000100800 */
[----:B------:R-:W-:Y:S02]  /*bea0*/  FMNMX.FTZ R0, R52, R0, !PT ;  /* 0x0000000034007209 */ /* 0x000fe40007810000 */
[----:B------:R-:W-:Y:S01]  /*beb0*/  MOV R11, R100 ;  /* 0x00000064000b7202 */ /* 0x000fe20000000f00 */
[----:B------:R-:W-:Y:S01]  /*bec0*/  STL [R1+0x74], R219 ;  /* 0x000074db01007387 */ /* 0x000fe20000100800 */
[----:B------:R-:W-:-:S03]  /*bed0*/  FMNMX.FTZ R0, R37, R0, !PT ;  /* 0x0000000025007209 */ /* 0x000fc60007810000 */
[----:B------:R-:W-:Y:S01]  /*bee0*/  STL [R1+0x70], R217 ;  /* 0x000070d901007387 */ /* 0x000fe20000100800 */
        /* <DEDUP_REMOVED lines=33> */
[----:B------:R-:W3:Y:S01]  /*c100*/  SHFL.BFLY PT, R3, R2, 0x2, 0x1f ;  /* 0x0c401f0002037f89 */ /* 0x000ee200000e0000 */
[----:B-1----:R-:W-:-:S05]  /*c110*/  FMNMX.FTZ R0, R0, R4, !PT ;  /* 0x0000000400007209 */ /* 0x002fca0007810000 */
[----:B------:R-:W1:Y:S01]  /*c120*/  SHFL.BFLY PT, R4, R0, 0x1, 0x1f ;  /* 0x0c201f0000047f89 */ /* 0x000e6200000e0000 */
[----:B---3--:R-:W-:-:S05]  /*c130*/  FMNMX.FTZ R2, R2, R3, !PT ;  /* 0x0000000302027209 */ /* 0x008fca0007810000 */
[----:B------:R-:W3:Y:S01]  /*c140*/  SHFL.BFLY PT, R3, R2, 0x1, 0x1f ;  /* 0x0c201f0002037f89 */ /* 0x000ee200000e0000 */
[----:B-1----:R-:W-:-:S04]  /*c150*/  FMNMX.FTZ R58, R0, R4, !PT ;  /* 0x00000004003a7209 */ /* 0x002fc80007810000 */
[C---:B------:R-:W-:Y:S01]  /*c160*/  FSETP.NEU.FTZ.AND P5, PT, R58.reuse, -INF , PT ;  /* 0xff8000003a00780b */ /* 0x040fe20003fbd000 */
[C---:B------:R-:W-:Y:S01]  /*c170*/  FMUL.FTZ R8, R58.reuse, c[0x0][0x23c] ;  /* 0x00008f003a087a20 */ /* 0x040fe20000410000 */
[----:B------:R-:W-:Y:S02]  /*c180*/  STL [R1+0x4], R58 ;  /* 0x0000043a01007387 */ /* 0x000fe40000100800 */
[----:B------:R-:W-:Y:S02]  /*c190*/  FSEL R5, R58, RZ, P5 ;  /* 0x000000ff3a057208 */ /* 0x000fe40002800000 */
[----:B------:R-:W-:-:S03]  /*c1a0*/  FSEL R8, R8, RZ, P5 ;  /* 0x000000ff08087208 */ /* 0x000fc60002800000 */
[----:B------:R-:W-:Y:S01]  /*c1b0*/  FADD.FTZ R5, R103, -R5 ;  /* 0x8000000567057221 */ /* 0x000fe20000010000 */
[----:B------:R-:W-:Y:S01]  /*c1c0*/  MOV R103, R45 ;  /* 0x0000002d00677202 */ /* 0x000fe20000000f00 */
[----:B------:R-:W-:Y:S01]  /*c1d0*/  FFMA.FTZ R0, R55, c[0x0][0x23c], -R8 ;  /* 0x00008f0037007a23 */ /* 0x000fe20000010808 */
[----:B------:R-:W-:Y:S01]  /*c1e0*/  MOV R55, R21 ;  /* 0x0000001500377202 */ /* 0x000fe20000000f00 */
[----:B------:R-:W-:Y:S01]  /*c1f0*/  FMUL.FTZ R101, R5, c[0x0][0x23c] ;  /* 0x00008f0005657a20 */ /* 0x000fe20000410000 */
[----:B---3--:R-:W-:Y:S01]  /*c200*/  FMNMX.FTZ R40, R2, R3, !PT ;  /* 0x0000000302287209 */ /* 0x008fe20007810000 */
[----:B------:R1:W-:Y:S01]  /*c210*/  MUFU.EX2 R32, R0 ;  /* 0x0000000000207308 */ /* 0x0003e20000000800 */
[----:B------:R-:W-:Y:S01]  /*c220*/  FMNMX.FTZ R2, R105, R238, !PT ;  /* 0x000000ee69027209 */ /* 0x000fe20007810000 */
[----:B------:R-:W-:Y:S01]  /*c230*/  LDSM.16.MT88.4 R20, [R216+0xa000] ;  /* 0x00a00000d814783b */ /* 0x000fe20000004200 */
[C---:B------:R-:W-:Y:S01]  /*c240*/  FSETP.NEU.FTZ.AND P0, PT, R40.reuse, -INF , PT ;  /* 0xff8000002800780b */ /* 0x040fe20003f1d000 */
[----:B------:R-:W-:Y:S01]  /*c250*/  FMUL.FTZ R3, R40, c[0x0][0x23c] ;  /* 0x00008f0028037a20 */ /* 0x000fe20000410000 */
[----:B------:R-:W-:Y:S01]  /*c260*/  FMNMX.FTZ R4, R236, R2, !PT ;  /* 0x00000002ec047209 */ /* 0x000fe20007810000 */
[----:B------:R-:W-:Y:S01]  /*c270*/  STL [R1+0x8], R40 ;  /* 0x0000082801007387 */ /* 0x000fe20000100800 */
[----:B------:R-:W-:Y:S01]  /*c280*/  FMNMX.FTZ R2, R104, R239, !PT ;  /* 0x000000ef68027209 */ /* 0x000fe20007810000 */
[----:B------:R-:W3:Y:S01]  /*c290*/  MUFU.EX2 R101, R101 ;  /* 0x0000006500657308 */ /* 0x000ee20000000800 */
[----:B------:R-:W-:-:S02]  /*c2a0*/  FSEL R3, R3, RZ, P0 ;  /* 0x000000ff03037208 */ /* 0x000fc40000000000 */
[----:B------:R-:W-:Y:S02]  /*c2b0*/  FMNMX.FTZ R4, R192, R4, !PT ;  /* 0x00000004c0047209 */ /* 0x000fe40007810000 */
[----:B------:R-:W-:Y:S02]  /*c2c0*/  FMNMX.FTZ R2, R237, R2, !PT ;  /* 0x00000002ed027209 */ /* 0x000fe40007810000 */
[----:B------:R-:W-:Y:S01]  /*c2d0*/  FMNMX.FTZ R4, R188, R4, !PT ;  /* 0x00000004bc047209 */ /* 0x000fe20007810000 */
[----:B-1----:R-:W-:Y:S01]  /*c2e0*/  FFMA.FTZ R0, R52, c[0x0][0x23c], -R8 ;  /* 0x00008f0034007a23 */ /* 0x002fe20000010808 */
[----:B------:R-:W-:Y:S02]  /*c2f0*/  FMNMX.FTZ R2, R193, R2, !PT ;  /* 0x00000002c1027209 */ /* 0x000fe40007810000 */
[----:B------:R-:W-:Y:S01]  /*c300*/  FMNMX.FTZ R4, R212, R4, !PT ;  /* 0x00000004d4047209 */ /* 0x000fe20007810000 */
[----:B------:R1:W-:Y:S01]  /*c310*/  MUFU.EX2 R34, R0 ;  /* 0x0000000000227308 */ /* 0x0003e20000000800 */
[----:B------:R-:W-:-:S02]  /*c320*/  FMNMX.FTZ R2, R190, R2, !PT ;  /* 0x00000002be027209 */ /* 0x000fc40007810000 */
[----:B------:R-:W-:Y:S01]  /*c330*/  FMNMX.FTZ R4, R210, R4, !PT ;  /* 0x00000004d2047209 */ /* 0x000fe20007810000 */
[-C--:B---3--:R-:W-:Y:S01]  /*c340*/  FMUL.FTZ R168, R168, R101.reuse ;  /* 0x00000065a8a87220 */ /* 0x088fe20000410000 */
[----:B------:R-:W-:Y:S01]  /*c350*/  FMNMX.FTZ R2, R250, R2, !PT ;  /* 0x00000002fa027209 */ /* 0x000fe20007810000 */
[-C--:B------:R-:W-:Y:S01]  /*c360*/  FMUL.FTZ R169, R169, R101.reuse ;  /* 0x00000065a9a97220 */ /* 0x080fe20000410000 */
[----:B------:R-:W-:Y:S01]  /*c370*/  FMNMX.FTZ R4, R207, R4, !PT ;  /* 0x00000004cf047209 */ /* 0x000fe20007810000 */
[-C--:B------:R-:W-:Y:S01]  /*c380*/  FMUL.FTZ R72, R72, R101.reuse ;  /* 0x0000006548487220 */ /* 0x080fe20000410000 */
[----:B------:R-:W-:Y:S01]  /*c390*/  FMNMX.FTZ R2, R246, R2, !PT ;  /* 0x00000002f6027209 */ /* 0x000fe20007810000 */
[-C--:B------:R-:W-:Y:S01]  /*c3a0*/  FMUL.FTZ R73, R73, R101.reuse ;  /* 0x0000006549497220 */ /* 0x080fe20000410000 */
[----:B------:R-:W-:Y:S01]  /*c3b0*/  FMNMX.FTZ R5, R189, R4, !PT ;  /* 0x00000004bd057209 */ /* 0x000fe20007810000 */
[-C--:B------:R-:W-:Y:S01]  /*c3c0*/  FMUL.FTZ R120, R120, R101.reuse ;  /* 0x0000006578787220 */ /* 0x080fe20000410000 */
[----:B------:R-:W-:Y:S01]  /*c3d0*/  MOV R52, R44 ;  /* 0x0000002c00347202 */ /* 0x000fe20000000f00 */
[----:B------:R-:W-:Y:S01]  /*c3e0*/  FMUL.FTZ R121, R121, R101 ;  /* 0x0000006579797220 */ /* 0x000fe20000410000 */
[----:B------:R-:W3:Y:S01]  /*c3f0*/  LDSM.16.MT88.4 R44, [R216+0xb000] ;  /* 0x00b00000d82c783b */ /* 0x000ee20000004200 */
[----:B-1----:R-:W-:-:S02]  /*c400*/  FFMA.FTZ R0, R37, c[0x0][0x23c], -R8 ;  /* 0x00008f0025007a23 */ /* 0x002fc40000010808 */
[-C--:B------:R-:W-:Y:S02]  /*c410*/  FMUL.FTZ R148, R148, R101.reuse ;  /* 0x0000006594947220 */ /* 0x080fe40000410000 */
[----:B------:R1:W-:Y:S01]  /*c420*/  MUFU.EX2 R41, R0 ;  /* 0x0000000000297308 */ /* 0x0003e20000000800 */
        /* <DEDUP_REMOVED lines=8> */
[----:B-1----:R-:W-:Y:S02]  /*c4b0*/  FFMA.FTZ R0, R31, c[0x0][0x23c], -R8 ;  /* 0x00008f001f007a23 */ /* 0x002fe40000010808 */
[-C--:B------:R-:W-:Y:S02]  /*c4c0*/  FMUL.FTZ R133, R133, R101.reuse ;  /* 0x0000006585857220 */ /* 0x080fe40000410000 */
[----:B------:R1:W-:Y:S01]  /*c4d0*/  MUFU.EX2 R28, R0 ;  /* 0x00000000001c7308 */ /* 0x0003e20000000800 */
        /* <DEDUP_REMOVED lines=8> */
[----:B-1----:R-:W-:-:S04]  /*c560*/  FFMA.FTZ R0, R56, c[0x0][0x23c], -R3 ;  /* 0x00008f0038007a23 */ /* 0x002fc80000010803 */
[----:B------:R1:W-:Y:S02]  /*c570*/  MUFU.EX2 R217, R0 ;  /* 0x0000000000d97308 */ /* 0x0003e40000000800 */
[----:B-1----:R-:W-:-:S06]  /*c580*/  FFMA.FTZ R0, R53, c[0x0][0x23c], -R3 ;  /* 0x00008f0035007a23 */ /* 0x002fcc0000010803 */
[----:B------:R1:W-:Y:S02]  /*c590*/  MUFU.EX2 R29, R0 ;  /* 0x00000000001d7308 */ /* 0x0003e40000000800 */
[----:B-1----:R-:W-:-:S06]  /*c5a0*/  FFMA.FTZ R0, R43, c[0x0][0x23c], -R3 ;  /* 0x00008f002b007a23 */ /* 0x002fcc0000010803 */
[----:B------:R1:W-:Y:S02]  /*c5b0*/  MUFU.EX2 R220, R0 ;  /* 0x0000000000dc7308 */ /* 0x0003e40000000800 */
[----:B-1----:R-:W-:Y:S02]  /*c5c0*/  FFMA.FTZ R0, R38, c[0x0][0x23c], -R3 ;  /* 0x00008f0026007a23 */ /* 0x002fe40000010803 */
[----:B------:R-:W-:Y:S04]  /*c5d0*/  LDSM.16.MT88.4 R36, [R218+0xb000] ;  /* 0x00b00000da24783b */ /* 0x000fe80000004200 */
[----:B------:R1:W4:Y:S02]  /*c5e0*/  MUFU.EX2 R31, R0 ;  /* 0x00000000001f7308 */ /* 0x0003240000000800 */
[----:B-1----:R-:W-:-:S02]  /*c5f0*/  FSEL R0, R40, RZ, P0 ;  /* 0x000000ff28007208 */ /* 0x002fc40000000000 */
[----:B----4-:R-:W-:Y:S02]  /*c600*/  F2FP.BF16.PACK_AB R7, R31, R220 ;  /* 0x000000dc1f07723e */ /* 0x010fe400000010ff */
[----:B--2---:R-:W-:Y:S01]  /*c610*/  MOV R53, R6 ;  /* 0x0000000600357202 */ /* 0x004fe20000000f00 */
[----:B------:R-:W-:Y:S01]  /*c620*/  FADD.FTZ R4, R102, -R0 ;  /* 0x8000000066047221 */ /* 0x000fe20000010000 */
[----:B------:R-:W-:Y:S02]  /*c630*/  FMNMX.FTZ R0, R215, R2, !PT ;  /* 0x00000002d7007209 */ /* 0x000fe40007810000 */
[----:B------:R-:W-:Y:S01]  /*c640*/  FMNMX.FTZ R2, R213, R5, !PT ;  /* 0x00000005d5027209 */ /* 0x000fe20007810000 */
[----:B------:R-:W-:Y:S01]  /*c650*/  FMUL.FTZ R4, R4, c[0x0][0x23c] ;  /* 0x00008f0004047a20 */ /* 0x000fe20000410000 */
[----:B------:R-:W-:Y:S02]  /*c660*/  FMNMX.FTZ R0, R196, R0, !PT ;  /* 0x00000000c4007209 */ /* 0x000fe40007810000 */
[----:B------:R-:W-:Y:S01]  /*c670*/  FMNMX.FTZ R2, R211, R2, !PT ;  /* 0x00000002d3027209 */ /* 0x000fe20007810000 */
[----:B------:R-:W1:Y:S01]  /*c680*/  MUFU.EX2 R100, R4 ;  /* 0x0000000400647308 */ /* 0x000e620000000800 */
[----:B------:R-:W-:-:S02]  /*c690*/  FMNMX.FTZ R0, R249, R0, !PT ;  /* 0x00000000f9007209 */ /* 0x000fc40007810000 */
[----:B------:R-:W-:Y:S02]  /*c6a0*/  FMNMX.FTZ R2, R209, R2, !PT ;  /* 0x00000002d1027209 */ /* 0x000fe40007810000 */
[----:B------:R-:W-:Y:S02]  /*c6b0*/  FMNMX.FTZ R0, R245, R0, !PT ;  /* 0x00000000f5007209 */ /* 0x000fe40007810000 */
[----:B------:R-:W-:Y:S02]  /*c6c0*/  FMNMX.FTZ R2, R208, R2, !PT ;  /* 0x00000002d0027209 */ /* 0x000fe40007810000 */
[----:B------:R-:W-:Y:S02]  /*c6d0*/  FMNMX.FTZ R0, R242, R0, !PT ;  /* 0x00000000f2007209 */ /* 0x000fe40007810000 */
[----:B------:R-:W-:Y:S02]  /*c6e0*/  FMNMX.FTZ R2, R103, R2, !PT ;  /* 0x0000000267027209 */ /* 0x000fe40007810000 */
[----:B------:R-:W-:-:S02]  /*c6f0*/  FMNMX.FTZ R0, R240, R0, !PT ;  /* 0x00000000f0007209 */ /* 0x000fc40007810000 */
[----:B------:R-:W-:Y:S01]  /*c700*/  FMNMX.FTZ R2, R42, R2, !PT ;  /* 0x000000022a027209 */ /* 0x000fe20007810000 */
[----:B-1----:R-:W-:Y:S01]  /*c710*/  FMUL.FTZ R170, R170, R100 ;  /* 0x00000064aaaa7220 */ /* 0x002fe20000410000 */
[----:B------:R-:W-:Y:S01]  /*c720*/  FMNMX.FTZ R0, R52, R0, !PT ;  /* 0x0000000034007209 */ /* 0x000fe20007810000 */
[----:B------:R-:W-:Y:S01]  /*c730*/  FMUL.FTZ R171, R171, R100 ;  /* 0x00000064abab7220 */ /* 0x000fe20000410000 */
[----:B------:R-:W-:Y:S01]  /*c740*/  FMNMX.FTZ R2, R57, R2, !PT ;  /* 0x0000000239027209 */ /* 0x000fe20007810000 */
[----:B------:R-:W-:Y:S01]  /*c750*/  FMUL.FTZ R74, R74, R100 ;  /* 0x000000644a4a7220 */ /* 0x000fe20000410000 */
[----:B------:R-:W-:Y:S01]  /*c760*/  FMNMX.FTZ R9, R35, R0, !PT ;  /* 0x0000000023097209 */ /* 0x000fe20007810000 */
[----:B------:R-:W-:Y:S01]  /*c770*/  FMUL.FTZ R75, R75, R100 ;  /* 0x000000644b4b7220 */ /* 0x000fe20000410000 */
[----:B------:R-:W-:Y:S01]  /*c780*/  FMNMX.FTZ R0, R30, R2, !PT ;  /* 0x000000021e007209 */ /* 0x000fe20007810000 */
[----:B------:R-:W-:Y:S01]  /*c790*/  FMUL.FTZ R122, R122, R100 ;  /* 0x000000647a7a7220 */ /* 0x000fe20000410000 */
[----:B------:R-:W-:Y:S01]  /*c7a0*/  F2FP.BF16.PACK_AB R4, R34, R32 ;  /* 0x000000202204723e */ /* 0x000fe200000010ff */
[-C--:B------:R-:W-:Y:S01]  /*c7b0*/  FMUL.FTZ R123, R123, R100.reuse ;  /* 0x000000647b7b7220 */ /* 0x080fe20000410000 */
[----:B------:R-:W-:Y:S01]  /*c7c0*/  F2FP.BF16.PACK_AB R5, R29, R217 ;  /* 0x000000d91d05723e */ /* 0x000fe200000010ff */
[----:B------:R-:W1:Y:S01]  /*c7d0*/  SHFL.BFLY PT, R2, R0, 0x2, 0x1f ;  /* 0x0c401f0000027f89 */ /* 0x000e6200000e0000 */
[----:B------:R-:W-:Y:S01]  /*c7e0*/  F2FP.BF16.PACK_AB R6, R28, R41 ;  /* 0x000000291c06723e */ /* 0x000fe200000010ff */
[----:B------:R-:W-:-:S02]  /*c7f0*/  FMUL.FTZ R150, R150, R100 ;  /* 0x0000006496967220 */ /* 0x000fc40000410000 */
[-C--:B------:R-:W-:Y:S02]  /*c800*/  FMUL.FTZ R151, R151, R100.reuse ;  /* 0x0000006497977220 */ /* 0x080fe40000410000 */
[-C--:B------:R-:W-:Y:S02]  /*c810*/  FMUL.FTZ R154, R154, R100.reuse ;  /* 0x000000649a9a7220 */ /* 0x080fe40000410000 */
[C---:B------:R-:W-:Y:S01]  /*c820*/  HMMA.16816.F32.BF16 R108, R4.reuse, R50, R168 ;  /* 0x00000032046c723c */ /* 0x040fe200000418a8 */
[-C--:B------:R-:W-:Y:S02]  /*c830*/  FMUL.FTZ R155, R155, R100.reuse ;  /* 0x000000649b9b7220 */ /* 0x080fe40000410000 */
[-C--:B------:R-:W-:Y:S02]  /*c840*/  FMUL.FTZ R166, R166, R100.reuse ;  /* 0x00000064a6a67220 */ /* 0x080fe40000410000 */
[-C--:B------:R-:W-:Y:S02]  /*c850*/  FMUL.FTZ R167, R167, R100.reuse ;  /* 0x00000064a7a77220 */ /* 0x080fe40000410000 */
[-C--:B------:R-:W-:Y:S01]  /*c860*/  FMUL.FTZ R118, R118, R100.reuse ;  /* 0x0000006476767220 */ /* 0x080fe20000410000 */
[----:B---3--:R-:W-:Y:S01]  /*c870*/  HMMA.16816.F32.BF16 R168, R4, R44, R72 ;  /* 0x0000002c04a8723c */ /* 0x008fe20000041848 */
[----:B------:R-:W-:-:S02]  /*c880*/  FMUL.FTZ R119, R119, R100 ;  /* 0x0000006477777220 */ /* 0x000fc40000410000 */
[-C--:B------:R-:W-:Y:S02]  /*c890*/  FMUL.FTZ R134, R134, R100.reuse ;  /* 0x0000006486867220 */ /* 0x080fe40000410000 */
[-C--:B------:R-:W-:Y:S02]  /*c8a0*/  FMUL.FTZ R135, R135, R100.reuse ;  /* 0x0000006487877220 */ /* 0x080fe40000410000 */
[----:B------:R-:W-:Y:S01]  /*c8b0*/  MOV R73, R29 ;  /* 0x0000001d00497202 */ /* 0x000fe20000000f00 */
[----:B------:R-:W-:Y:S01]  /*c8c0*/  FMUL.FTZ R138, R138, R100 ;  /* 0x000000648a8a7220 */ /* 0x000fe20000410000 */
[----:B-1----:R-:W-:Y:S01]  /*c8d0*/  FMNMX.FTZ R0, R0, R2, !PT ;  /* 0x0000000200007209 */ /* 0x002fe20007810000 */
[-C--:B------:R-:W-:Y:S01]  /*c8e0*/  FMUL.FTZ R139, R139, R100.reuse ;  /* 0x000000648b8b7220 */ /* 0x080fe20000410000 */
[----:B------:R-:W-:Y:S01]  /*c8f0*/  FMNMX.FTZ R2, R55, R9, !PT ;  /* 0x0000000937027209 */ /* 0x000fe20007810000 */
[----:B------:R-:W-:Y:S01]  /*c900*/  FMUL.FTZ R78, R78, R100 ;  /* 0x000000644e4e7220 */ /* 0x000fe20000410000 */
[----:B------:R-:W-:Y:S01]  /*c910*/  MOV R29, R10 ;  /* 0x0000000a001d7202 */ /* 0x000fe20000000f00 */
[----:B------:R-:W1:Y:S01]  /*c920*/  SHFL.BFLY PT, R9, R0, 0x1, 0x1f ;  /* 0x0c201f0000097f89 */ /* 0x000e6200000e0000 */
[----:B------:R-:W-:Y:S01]  /*c930*/  FMNMX.FTZ R2, R33, R2, !PT ;  /* 0x0000000221027209 */ /* 0x000fe20007810000 */
[-C--:B------:R-:W-:Y:S01]  /*c940*/  FMUL.FTZ R79, R79, R100.reuse ;  /* 0x000000644f4f7220 */ /* 0x080fe20000410000 */
[----:B------:R-:W-:Y:S01]  /*c950*/  HMMA.16816.F32.BF16 R24, R4, R18, R120 ;  /* 0x000000120418723c */ /* 0x000fe20000041878 */
[-C--:B------:R-:W-:Y:S01]  /*c960*/  FMUL.FTZ R90, R90, R100.reuse ;  /* 0x000000645a5a7220 */ /* 0x080fe20000410000 */
[----:B------:R-:W-:Y:S01]  /*c970*/  MOV R72, R67 ;  /* 0x0000004300487202 */ /* 0x000fe20000000f00 */
[----:B------:R-:W2:Y:S01]  /*c980*/  SHFL.BFLY PT, R10, R2, 0x2, 0x1f ;  /* 0x0c401f00020a7f89 */ /* 0x000ea200000e0000 */
[-C--:B------:R-:W-:Y:S01]  /*c990*/  FMUL.FTZ R91, R91, R100.reuse ;  /* 0x000000645b5b7220 */ /* 0x080fe20000410000 */
[----:B------:R-:W-:Y:S01]  /*c9a0*/  MOV R74, R57 ;  /* 0x00000039004a7202 */ /* 0x000fe20000000f00 */
[----:B------:R-:W-:-:S02]  /*c9b0*/  FMUL.FTZ R94, R94, R100 ;  /* 0x000000645e5e7220 */ /* 0x000fc40000410000 */
[----:B------:R-:W-:Y:S01]  /*c9c0*/  FMUL.FTZ R95, R95, R100 ;  /* 0x000000645f5f7220 */ /* 0x000fe20000410000 */
[----:B------:R-:W-:Y:S01]  /*c9d0*/  HMMA.16816.F32.BF16 R180, R4, R20, R148 ;  /* 0x0000001404b4723c */ /* 0x000fe20000041894 */
[----:B------:R-:W-:-:S07]  /*c9e0*/  IMAD.MOV.U32 R75, RZ, RZ, R58 ;  /* 0x000000ffff4b7224 */ /* 0x000fce00078e003a */
[----:B------:R-:W-:Y:S01]  /*c9f0*/  HMMA.16816.F32.BF16 R120, R4, R22, R152 ;  /* 0x000000160478723c */ /* 0x000fe20000041898 */
[----:B-1----:R-:W-:Y:S01]  /*ca00*/  FMNMX.FTZ R56, R0, R9, !PT ;  /* 0x0000000900387209 */ /* 0x002fe20007810000 */
[----:B------:R-:W-:-:S06]  /*ca10*/  FFMA.FTZ R9, R195, c[0x0][0x23c], -R8 ;  /* 0x00008f00c3097a23 */ /* 0x000fcc0000010808 */
[----:B------:R-:W-:Y:S01]  /*ca20*/  HMMA.16816.F32.BF16 R176, R4, R48, R164 ;  /* 0x0000003004b0723c */ /* 0x000fe200000418a4 */
[----:B------:R-:W-:Y:S01]  /*ca30*/  FMUL.FTZ R0, R56, c[0x0][0x23c] ;  /* 0x00008f0038007a20 */ /* 0x000fe20000410000 */
[----:B--2---:R-:W-:Y:S01]  /*ca40*/  FMNMX.FTZ R2, R2, R10, !PT ;  /* 0x0000000a02027209 */ /* 0x004fe20007810000 */
[----:B------:R-:W-:Y:S01]  /*ca50*/  STL [R1+0x14], R56 ;  /* 0x0000143801007387 */ /* 0x000fe20000100800 */
[----:B------:R-:W-:-:S04]  /*ca60*/  FSETP.NEU.FTZ.AND P5, PT, R56, -INF , PT ;  /* 0xff8000003800780b */ /* 0x000fc80003fbd000 */
[----:B------:R-:W-:Y:S01]  /*ca70*/  HMMA.16816.F32.BF16 R116, R4, R16, R116 ;  /* 0x000000100474723c */ /* 0x000fe20000041874 */
[----:B------:R-:W-:-:S07]  /*ca80*/  FSEL R0, R0, RZ, P5 ;  /* 0x000000ff00007208 */ /* 0x000fce0002800000 */
[C---:B------:R-:W-:Y:S08]  /*ca90*/  HMMA.16816.F32.BF16 R132, R4.reuse, R12, R132 ;  /* 0x0000000c0484723c */ /* 0x040ff00000041884 */
[C---:B------:R-:W-:Y:S08]  /*caa0*/  HMMA.16816.F32.BF16 R184, R4.reuse, R14, R136 ;  /* 0x0000000e04b8723c */ /* 0x040ff00000041888 */
[C---:B------:R-:W-:Y:S08]  /*cab0*/  HMMA.16816.F32.BF16 R164, R4.reuse, R46, R76 ;  /* 0x0000002e04a4723c */ /* 0x040ff0000004184c */
[C---:B------:R-:W-:Y:S08]  /*cac0*/  HMMA.16816.F32.BF16 R152, R4.reuse, R36, R88 ;  /* 0x000000240498723c */ /* 0x040ff00000041858 */
[----:B------:R-:W-:Y:S01]  /*cad0*/  HMMA.16816.F32.BF16 R148, R4, R38, R92 ;  /* 0x000000260494723c */ /* 0x000fe2000004185c */
[----:B------:R-:W1:Y:S01]  /*cae0*/  SHFL.BFLY PT, R5, R2, 0x1, 0x1f ;  /* 0x0c201f0002057f89 */ /* 0x000e6200000e0000 */
[----:B------:R2:W-:Y:S05]  /*caf0*/  MUFU.EX2 R94, R9 ;  /* 0x00000009005e7308 */ /* 0x0005ea0000000800 */
[----:B------:R-:W-:Y:S01]  /*cb00*/  FFMA.FTZ R4, R238, c[0x0][0x23c], -R0 ;  /* 0x00008f00ee047a23 */ /* 0x000fe20000010800 */
[----:B------:R-:W-:Y:S01]  /*cb10*/  MOV R93, R31 ;  /* 0x0000001f005d7202 */ /* 0x000fe20000000f00 */
[----:B------:R-:W-:Y:S01]  /*cb20*/  IMAD.MOV.U32 R92, RZ, RZ, R40 ;  /* 0x000000ffff5c7224 */ /* 0x000fe200078e0028 */
[----:B------:R-:W-:Y:S01]  /*cb30*/  MOV R95, R33 ;  /* 0x00000021005f7202 */ /* 0x000fe20000000f00 */
[----:B------:R3:W-:Y:S01]  /*cb40*/  MUFU.EX2 R43, R4 ;  /* 0x00000004002b7308 */ /* 0x0007e20000000800 */
[----:B------:R-:W-:Y:S01]  /*cb50*/  MOV R33, R11 ;  /* 0x0000000b00217202 */ /* 0x000fe20000000f00 */
[----:B--2---:R-:W-:Y:S01]  /*cb60*/  FFMA.FTZ R9, R191, c[0x0][0x23c], -R8 ;  /* 0x00008f00bf097a23 */ /* 0x004fe20000010808 */
[----:B------:R-:W-:-:S02]  /*cb70*/  MOV R191, R41 ;  /* 0x0000002900bf7202 */ /* 0x000fc40000000f00 */
[----:B-1----:R-:W-:Y:S01]  /*cb80*/  FMNMX.FTZ R238, R2, R5, !PT ;  /* 0x0000000502ee7209 */ /* 0x002fe20007810000 */
[--C-:B------:R-:W-:Y:S01]  /*cb90*/  FFMA.FTZ R2, R236, c[0x0][0x23c], -R0.reuse ;  /* 0x00008f00ec027a23 */ /* 0x100fe20000010800 */
[----:B------:R-:W-:Y:S01]  /*cba0*/  MOV R236, R56 ;  /* 0x0000003800ec7202 */ /* 0x000fe20000000f00 */
[----:B---3--:R-:W-:Y:S01]  /*cbb0*/  FFMA.FTZ R4, R192, c[0x0][0x23c], -R0 ;  /* 0x00008f00c0047a23 */ /* 0x008fe20000010800 */
[C---:B------:R-:W-:Y:S01]  /*cbc0*/  FSETP.NEU.FTZ.AND P0, PT, R238.reuse, -INF , PT ;  /* 0xff800000ee00780b */ /* 0x040fe20003f1d000 */
[----:B------:R1:W-:Y:S01]  /*cbd0*/  MUFU.EX2 R31, R2 ;  /* 0x00000002001f7308 */ /* 0x0003e20000000800 */
[----:B------:R2:W-:Y:S07]  /*cbe0*/  STL [R1+0x10], R238 ;  /* 0x000010ee01007387 */ /* 0x0005ee0000100800 */
[----:B------:R3:W-:Y:S01]  /*cbf0*/  MUFU.EX2 R219, R4 ;  /* 0x0000000400db7308 */ /* 0x0007e20000000800 */
[----:B-1----:R-:W-:-:S05]  /*cc00*/  FMUL.FTZ R2, R238, c[0x0][0x23c] ;  /* 0x00008f00ee027a20 */ /* 0x002fca0000410000 */
[----:B------:R-:W-:Y:S01]  /*cc10*/  FSEL R2, R2, RZ, P0 ;  /* 0x000000ff02027208 */ /* 0x000fe20000000000 */
[----:B---3--:R-:W-:-:S04]  /*cc20*/  FFMA.FTZ R4, R188, c[0x0][0x23c], -R0 ;  /* 0x00008f00bc047a23 */ /* 0x008fc80000010800 */
[----:B------:R1:W3:Y:S02]  /*cc30*/  MUFU.EX2 R5, R4 ;  /* 0x0000000400057308 */ /* 0x0002e40000000800 */
[----:B-1----:R-:W-:Y:S01]  /*cc40*/  FFMA.FTZ R4, R239, c[0x0][0x23c], -R2 ;  /* 0x00008f00ef047a23 */ /* 0x002fe20000010802 */
[----:B---3--:R-:W-:Y:S02]  /*cc50*/  MOV R239, R5 ;  /* 0x0000000500ef7202 */ /* 0x008fe40000000f00 */
[----:B------:R-:W-:-:S03]  /*cc60*/  FSEL R5, R236, RZ, P5 ;  /* 0x000000ffec057208 */ /* 0x000fc60002800000 */
[----:B------:R1:W-:Y:S02]  /*cc70*/  MUFU.EX2 R188, R4 ;  /* 0x0000000400bc7308 */ /* 0x0003e40000000800 */
[----:B------:R-:W-:Y:S01]  /*cc80*/  FADD.FTZ R6, R105, -R5 ;  /* 0x8000000569067221 */ /* 0x000fe20000010000 */
[----:B------:R-:W-:Y:S02]  /*cc90*/  FSEL R5, R238, RZ, P0 ;  /* 0x000000ffee057208 */ /* 0x000fe40000000000 */
[----:B------:R-:W-:Y:S01]  /*cca0*/  MOV R105, R236 ;  /* 0x000000ec00697202 */ /* 0x000fe20000000f00 */
[----:B------:R-:W-:-:S04]  /*ccb0*/  FMUL.FTZ R6, R6, c[0x0][0x23c] ;  /* 0x00008f0006067a20 */ /* 0x000fc80000410000 */
[----:B------:R3:W4:Y:S01]  /*ccc0*/  MUFU.EX2 R11, R6 ;  /* 0x00000006000b7308 */ /* 0x0007220000000800 */
[----:B-1----:R-:W-:-:S07]  /*ccd0*/  FFMA.FTZ R4, R237, c[0x0][0x23c], -R2 ;  /* 0x00008f00ed047a23 */ /* 0x002fce0000010802 */
[----:B------:R1:W1:Y:S01]  /*cce0*/  MUFU.EX2 R40, R4 ;  /* 0x0000000400287308 */ /* 0x0002620000000800 */
[----:B---3--:R-:W-:Y:S01]  /*ccf0*/  F2FP.BF16.PACK_AB R6, R239, R219 ;  /* 0x000000dbef06723e */ /* 0x008fe200000010ff */
[-C--:B----4-:R-:W-:Y:S02]  /*cd00*/  FMUL.FTZ R144, R144, R11.reuse ;  /* 0x0000000b90907220 */ /* 0x090fe40000410000 */
[-C--:B------:R-:W-:Y:S02]  /*cd10*/  FMUL.FTZ R145, R145, R11.reuse ;  /* 0x0000000b91917220 */ /* 0x080fe40000410000 */
[-C--:B------:R-:W-:Y:S02]  /*cd20*/  FMUL.FTZ R128, R128, R11.reuse ;  /* 0x0000000b80807220 */ /* 0x080fe40000410000 */
[----:B------:R-:W-:Y:S02]  /*cd30*/  FMUL.FTZ R129, R129, R11 ;  /* 0x0000000b81817220 */ /* 0x000fe40000410000 */
        /* <DEDUP_REMOVED lines=11> */
[----:B-1----:R-:W-:Y:S01]  /*cdf0*/  FADD.FTZ R4, R104, -R5 ;  /* 0x8000000568047221 */ /* 0x002fe20000010000 */
[----:B------:R-:W-:Y:S01]  /*ce00*/  F2FP.BF16.PACK_AB R5, R40, R188 ;  /* 0x000000bc2805723e */ /* 0x000fe200000010ff */
[----:B------:R-:W-:Y:S01]  /*ce10*/  FMUL.FTZ R125, R125, R11 ;  /* 0x0000000b7d7d7220 */ /* 0x000fe20000410000 */
[----:B------:R-:W-:Y:S01]  /*ce20*/  MOV R104, R238 ;  /* 0x000000ee00687202 */ /* 0x000fe20000000f00 */
[----:B------:R-:W-:-:S02]  /*ce30*/  FMUL.FTZ R4, R4, c[0x0][0x23c] ;  /* 0x00008f0004047a20 */ /* 0x000fc40000410000 */
[-C--:B------:R-:W-:Y:S02]  /*ce40*/  FMUL.FTZ R68, R68, R11.reuse ;  /* 0x0000000b44447220 */ /* 0x080fe40000410000 */
[----:B------:R1:W3:Y:S01]  /*ce50*/  MUFU.EX2 R10, R4 ;  /* 0x00000004000a7308 */ /* 0x0002e20000000800 */
        /* <DEDUP_REMOVED lines=8> */
[----:B-1----:R-:W-:Y:S01]  /*cee0*/  FFMA.FTZ R4, R190, c[0x0][0x23c], -R2 ;  /* 0x00008f00be047a23 */ /* 0x002fe20000010802 */
[----:B------:R-:W-:Y:S01]  /*cef0*/  MOV R190, R72 ;  /* 0x0000004800be7202 */ /* 0x000fe20000000f00 */
[-C--:B---3--:R-:W-:Y:S02]  /*cf00*/  FMUL.FTZ R146, R146, R10.reuse ;  /* 0x0000000a92927220 */ /* 0x088fe40000410000 */
[----:B------:R1:W3:Y:S01]  /*cf10*/  MUFU.EX2 R192, R4 ;  /* 0x0000000400c07308 */ /* 0x0002e20000000800 */
        /* <DEDUP_REMOVED lines=8> */
[----:B-1----:R-:W-:Y:S01]  /*cfa0*/  F2FP.BF16.PACK_AB R4, R31, R43 ;  /* 0x0000002b1f04723e */ /* 0x002fe200000010ff */
[----:B------:R-:W-:Y:S01]  /*cfb0*/  FMUL.FTZ R175, R175, R10 ;  /* 0x0000000aafaf7220 */ /* 0x000fe20000410000 */
[----:B---3--:R-:W-:Y:S01]  /*cfc0*/  F2FP.BF16.PACK_AB R7, R192, R102 ;  /* 0x00000066c007723e */ /* 0x008fe200000010ff */
[-C--:B------:R-:W-:Y:S02]  /*cfd0*/  FMUL.FTZ R114, R114, R10.reuse ;  /* 0x0000000a72727220 */ /* 0x080fe40000410000 */
[-C--:B------:R-:W-:Y:S02]  /*cfe0*/  FMUL.FTZ R115, R115, R10.reuse ;  /* 0x0000000a73737220 */ /* 0x080fe40000410000 */
[-C--:B------:R-:W-:Y:S02]  /*cff0*/  FMUL.FTZ R126, R126, R10.reuse ;  /* 0x0000000a7e7e7220 */ /* 0x080fe40000410000 */
[----:B------:R-:W-:Y:S01]  /*d000*/  HMMA.16816.F32.BF16 R64, R4, R20, R144 ;  /* 0x000000140440723c */ /* 0x000fe20000041890 */
[----:B------:R1:W-:Y:S01]  /*d010*/  MUFU.EX2 R146, R9 ;  /* 0x0000000900927308 */ /* 0x0003e20000000800 */
[----:B------:R-:W-:-:S02]  /*d020*/  FMUL.FTZ R127, R127, R10 ;  /* 0x0000000a7f7f7220 */ /* 0x000fc40000410000 */
[-C--:B------:R-:W-:Y:S02]  /*d030*/  FMUL.FTZ R70, R70, R10.reuse ;  /* 0x0000000a46467220 */ /* 0x080fe40000410000 */
[----:B------:R-:W-:Y:S01]  /*d040*/  FMUL.FTZ R71, R71, R10 ;  /* 0x0000000a47477220 */ /* 0x000fe20000410000 */
[----:B------:R-:W-:Y:S01]  /*d050*/  MOV R145, R35 ;  /* 0x0000002300917202 */ /* 0x000fe20000000f00 */
[----:B------:R-:W-:Y:S01]  /*d060*/  HMMA.16816.F32.BF16 R76, R4, R12, R128 ;  /* 0x0000000c044c723c */ /* 0x000fe20000041880 */
[----:B------:R-:W-:Y:S01]  /*d070*/  MOV R144, R34 ;  /* 0x0000002200907202 */ /* 0x000fe20000000f00 */
[-C--:B------:R-:W-:Y:S02]  /*d080*/  FMUL.FTZ R86, R86, R10.reuse ;  /* 0x0000000a56567220 */ /* 0x080fe40000410000 */
[-C--:B------:R-:W-:Y:S02]  /*d090*/  FMUL.FTZ R87, R87, R10.reuse ;  /* 0x0000000a57577220 */ /* 0x080fe40000410000 */
[----:B------:R-:W-:-:S02]  /*d0a0*/  FMUL.FTZ R142, R142, R10 ;  /* 0x0000000a8e8e7220 */ /* 0x000fc40000410000 */
[C---:B------:R-:W-:Y:S01]  /*d0b0*/  HMMA.16816.F32.BF16 R60, R4.reuse, R22, R156 ;  /* 0x00000016043c723c */ /* 0x040fe2000004189c */
[----:B-1----:R-:W-:Y:S01]  /*d0c0*/  FFMA.FTZ R9, R107, c[0x0][0x23c], -R8 ;  /* 0x00008f006b097a23 */ /* 0x002fe20000010808 */
[----:B------:R-:W-:Y:S01]  /*d0d0*/  MOV R107, R31 ;  /* 0x0000001f006b7202 */ /* 0x000fe20000000f00 */
[-C--:B------:R-:W-:Y:S01]  /*d0e0*/  FMUL.FTZ R143, R143, R10.reuse ;  /* 0x0000000a8f8f7220 */ /* 0x080fe20000410000 */
[----:B------:R-:W-:Y:S01]  /*d0f0*/  LDSM.16.MT88.4 R20, [R216+0xa400] ;  /* 0x00a40000d814783b */ /* 0x000fe20000004200 */
[----:B------:R-:W1:Y:S01]  /*d100*/  MUFU.EX2 R237, R9 ;  /* 0x0000000900ed7308 */ /* 0x000e620000000800 */
[----:B------:R-:W-:Y:S01]  /*d110*/  FMUL.FTZ R82, R82, R10 ;  /* 0x0000000a52527220 */ /* 0x000fe20000410000 */
[----:B------:R-:W-:Y:S01]  /*d120*/  MOV R159, R33 ;  /* 0x00000021009f7202 */ /* 0x000fe20000000f00 */
[----:B------:R-:W-:Y:S01]  /*d130*/  IMAD.MOV.U32 R157, RZ, RZ, R239 ;  /* 0x000000ffff9d7224 */ /* 0x000fe200078e00ef */
[----:B------:R-:W-:Y:S01]  /*d140*/  MOV R158, R32 ;  /* 0x00000020009e7202 */ /* 0x000fe20000000f00 */
[----:B------:R-:W-:Y:S01]  /*d150*/  HMMA.16816.F32.BF16 R56, R4, R48, R160 ;  /* 0x000000300438723c */ /* 0x000fe200000418a0 */
[----:B------:R-:W3:Y:S01]  /*d160*/  LDSM.16.MT88.4 R32, [R216+0x9400] ;  /* 0x00940000d820783b */ /* 0x000ee20000004200 */
[----:B------:R-:W-:Y:S01]  /*d170*/  FMUL.FTZ R83, R83, R10 ;  /* 0x0000000a53537220 */ /* 0x000fe20000410000 */
[----:B------:R-:W-:Y:S01]  /*d180*/  MOV R156, R192 ;  /* 0x000000c0009c7202 */ /* 0x000fe20000000f00 */
[----:B------:R-:W-:-:S02]  /*d190*/  FMUL.FTZ R97, R97, R11 ;  /* 0x0000000b61617220 */ /* 0x000fc40000410000 */
[-C--:B------:R-:W-:Y:S01]  /*d1a0*/  FMUL.FTZ R98, R98, R10.reuse ;  /* 0x0000000a62627220 */ /* 0x080fe20000410000 */
[----:B------:R-:W-:Y:S01]  /*d1b0*/  MOV R163, R29 ;  /* 0x0000001d00a37202 */ /* 0x000fe20000000f00 */
[----:B------:R-:W-:Y:S01]  /*d1c0*/  FMUL.FTZ R99, R99, R10 ;  /* 0x0000000a63637220 */ /* 0x000fe20000410000 */
[C---:B------:R-:W-:Y:S01]  /*d1d0*/  HMMA.16816.F32.BF16 R48, R4.reuse, R50, R172 ;  /* 0x000000320430723c */ /* 0x040fe200000418ac */
[----:B------:R-:W-:Y:S01]  /*d1e0*/  IMAD.MOV.U32 R147, RZ, RZ, R40 ;  /* 0x000000ffff937224 */ /* 0x000fe200078e0028 */
[----:B-1----:R-:W-:Y:S01]  /*d1f0*/  MOV R160, R237 ;  /* 0x000000ed00a07202 */ /* 0x002fe20000000f00 */
[----:B------:R-:W-:Y:S01]  /*d200*/  FFMA.FTZ R9, R54, c[0x0][0x23c], -R8 ;  /* 0x00008f0036097a23 */ /* 0x000fe20000010808 */
[----:B------:R-:W-:Y:S01]  /*d210*/  MOV R161, R28 ;  /* 0x0000001c00a17202 */ /* 0x000fe20000000f00 */
[----:B------:R-:W-:Y:S02]  /*d220*/  IMAD.MOV.U32 R162, RZ, RZ, R30 ;  /* 0x000000ffffa27224 */ /* 0x000fe400078e001e */
[----:B------:R1:W4:Y:S01]  /*d230*/  MUFU.EX2 R12, R9 ;  /* 0x00000009000c7308 */ /* 0x0003220000000800 */
[----:B------:R-:W-:Y:S01]  /*d240*/  HMMA.16816.F32.BF16 R88, R4, R16, R112 ;  /* 0x000000100458723c */ /* 0x000fe20000041870 */
[----:B------:R-:W3:Y:S01]  /*d250*/  LDSM.16.MT88.4 R28, [R218+0x9400] ;  /* 0x00940000da1c783b */ /* 0x000ee20000004200 */
[----:B------:R-:W-:Y:S01]  /*d260*/  IMAD.MOV.U32 R172, RZ, RZ, R190 ;  /* 0x000000ffffac7224 */ /* 0x000fe200078e00be */
[----:B------:R-:W-:-:S02]  /*d270*/  MOV R175, R163 ;  /* 0x000000a300af7202 */ /* 0x000fc40000000f00 */
[----:B------:R-:W-:Y:S02]  /*d280*/  MOV R163, R144 ;  /* 0x0000009000a37202 */ /* 0x000fe40000000f00 */
[----:B------:R-:W-:Y:S01]  /*d290*/  MOV R112, R53 ;  /* 0x0000003500707202 */ /* 0x000fe20000000f00 */
[C---:B------:R-:W-:Y:S01]  /*d2a0*/  HMMA.16816.F32.BF16 R136, R4.reuse, R18, R124 ;  /* 0x000000120488723c */ /* 0x040fe2000004187c */
[----:B------:R-:W-:Y:S01]  /*d2b0*/  MOV R115, R73 ;  /* 0x0000004900737202 */ /* 0x000fe20000000f00 */
[----:B------:R-:W-:Y:S01]  /*d2c0*/  IMAD.MOV.U32 R113, RZ, RZ, R75 ;  /* 0x000000ffff717224 */ /* 0x000fe200078e004b */
[----:B------:R-:W-:Y:S01]  /*d2d0*/  MOV R114, R74 ;  /* 0x0000004a00727202 */ /* 0x000fe20000000f00 */
[----:B------:R-:W3:Y:S01]  /*d2e0*/  LDSM.16.MT88.4 R16, [R218+0xa400] ;  /* 0x00a40000da10783b */ /* 0x000ee20000004200 */
[----:B------:R-:W-:Y:S01]  /*d2f0*/  MOV R174, R104 ;  /* 0x0000006800ae7202 */ /* 0x000fe20000000f00 */
[----:B-1----:R-:W-:Y:S01]  /*d300*/  FFMA.FTZ R9, R203, c[0x0][0x23c], -R3 ;  /* 0x00008f00cb097a23 */ /* 0x002fe20000010803 */
[----:B----4-:R-:W-:Y:S01]  /*d310*/  MOV R173, R12 ;  /* 0x0000000c00ad7202 */ /* 0x010fe20000000f00 */
[----:B------:R-:W-:Y:S01]  /*d320*/  HMMA.16816.F32.BF16 R140, R4, R14, R140 ;  /* 0x0000000e048c723c */ /* 0x000fe2000004188c */
[----:B------:R-:W-:Y:S01]  /*d330*/  MOV R127, R52 ;  /* 0x00000034007f7202 */ /* 0x000fe20000000f00 */
[----:B------:R1:W-:Y:S01]  /*d340*/  MUFU.EX2 R239, R9 ;  /* 0x0000000900ef7308 */ /* 0x0003e20000000800 */
[----:B------:R-:W-:Y:S01]  /*d350*/  MOV R126, R55 ;  /* 0x00000037007e7202 */ /* 0x000fe20000000f00 */
[----:B------:R-:W4:Y:S01]  /*d360*/  LDSM.16.MT88.4 R12, [R216+0xb400] ;  /* 0x00b40000d80c783b */ /* 0x000f220000004200 */
[----:B------:R-:W-:-:S02]  /*d370*/  MOV R125, R43 ;  /* 0x0000002b007d7202 */ /* 0x000fc40000000f00 */
[----:B------:R-:W-:Y:S01]  /*d380*/  MOV R124, R42 ;  /* 0x0000002a007c7202 */ /* 0x000fe20000000f00 */
[----:B------:R-:W-:Y:S01]  /*d390*/  HMMA.16816.F32.BF16 R52, R4, R44, R68 ;  /* 0x0000002c0434723c */ /* 0x000fe20000041844 */
[----:B------:R-:W-:-:S07]  /*d3a0*/  MOV R144, R113 ;  /* 0x0000007100907202 */ /* 0x000fce0000000f00 */
[----:B------:R-:W-:Y:S01]  /*d3b0*/  HMMA.16816.F32.BF16 R40, R4, R36, R84 ;  /* 0x000000240428723c */ /* 0x000fe20000041854 */
[----:B-1----:R-:W-:-:S04]  /*d3c0*/  FFMA.FTZ R9, R201, c[0x0][0x23c], -R3 ;  /* 0x00008f00c9097a23 */ /* 0x002fc80000010803 */
[----:B--2---:R1:W2:Y:S03]  /*d3d0*/  MUFU.EX2 R238, R9 ;  /* 0x0000000900ee7308 */ /* 0x0042a60000000800 */
[C---:B------:R-:W-:Y:S08]  /*d3e0*/  HMMA.16816.F32.BF16 R44, R4.reuse, R46, R80 ;  /* 0x0000002e042c723c */ /* 0x040ff00000041850 */
[----:B------:R-:W-:Y:S01]  /*d3f0*/  HMMA.16816.F32.BF16 R36, R4, R38, R96 ;  /* 0x000000260424723c */ /* 0x000fe20000041860 */
[----:B-1----:R-:W-:-:S06]  /*d400*/  FFMA.FTZ R9, R197, c[0x0][0x23c], -R3 ;  /* 0x00008f00c5097a23 */ /* 0x002fcc0000010803 */
[----:B------:R-:W-:Y:S02]  /*d410*/  F2FP.BF16.PACK_AB R4, R146, R94 ;  /* 0x0000005e9204723e */ /* 0x000fe400000010ff */
[----:B--2---:R-:W-:Y:S01]  /*d420*/  F2FP.BF16.PACK_AB R5, R238, R239 ;  /* 0x000000efee05723e */ /* 0x004fe200000010ff */
[----:B------:R1:W-:Y:S01]  /*d430*/  MUFU.EX2 R236, R9 ;  /* 0x0000000900ec7308 */ /* 0x0003e20000000800 */
[----:B------:R-:W-:Y:S01]  /*d440*/  F2FP.BF16.PACK_AB R6, R173, R160 ;  /* 0x000000a0ad06723e */ /* 0x000fe200000010ff */
[----:B-1----:R-:W-:-:S06]  /*d450*/  FFMA.FTZ R9, R106, c[0x0][0x23c], -R3 ;  /* 0x00008f006a097a23 */ /* 0x002fcc0000010803 */
[----:B------:R1:W2:Y:S02]  /*d460*/  MUFU.EX2 R237, R9 ;  /* 0x0000000900ed7308 */ /* 0x0002a40000000800 */
[----:B-1----:R-:W-:Y:S01]  /*d470*/  FFMA.FTZ R9, R212, c[0x0][0x23c], -R0 ;  /* 0x00008f00d4097a23 */ /* 0x002fe20000010800 */
[----:B--2---:R-:W-:Y:S02]  /*d480*/  F2FP.BF16.PACK_AB R7, R237, R236 ;  /* 0x000000eced07723e */ /* 0x004fe400000010ff */
[----:B------:R-:W-:-:S03]  /*d490*/  MOV R212, R115 ;  /* 0x0000007300d47202 */ /* 0x000fc60000000f00 */
[----:B------:R1:W-:Y:S02]  /*d4a0*/  MUFU.EX2 R203, R9 ;  /* 0x0000000900cb7308 */ /* 0x0003e40000000800 */
[C---:B---3--:R-:W-:Y:S01]  /*d4b0*/  HMMA.16816.F32.BF16 R72, R4.reuse, R34, R24 ;  /* 0x000000220448723c */ /* 0x048fe20000041818 */
[----:B------:R-:W2:Y:S07]  /*d4c0*/  LDSM.16.MT88.4 R24, [R218+0xb400] ;  /* 0x00b40000da18783b */ /* 0x000eae0000004200 */
[----:B------:R-:W-:Y:S01]  /*d4d0*/  HMMA.16816.F32.BF16 R128, R4, R30, R184 ;  /* 0x0000001e0480723c */ /* 0x000fe200000418b8 */
[----:B-1----:R-:W-:Y:S01]  /*d4e0*/  FFMA.FTZ R9, R210, c[0x0][0x23c], -R0 ;  /* 0x00008f00d2097a23 */ /* 0x002fe20000010800 */
[----:B------:R-:W-:-:S05]  /*d4f0*/  MOV R210, R114 ;  /* 0x0000007200d27202 */ /* 0x000fca0000000f00 */
[----:B------:R-:W-:Y:S01]  /*d500*/  MOV R185, R146 ;  /* 0x0000009200b97202 */ /* 0x000fe20000000f00 */
[----:B------:R1:W3:Y:S01]  /*d510*/  MUFU.EX2 R197, R9 ;  /* 0x0000000900c57308 */ /* 0x0002e20000000800 */
[----:B------:R-:W-:Y:S01]  /*d520*/  MOV R146, R124 ;  /* 0x0000007c00927202 */ /* 0x000fe20000000f00 */
[----:B------:R-:W-:Y:S01]  /*d530*/  IMAD.MOV.U32 R186, RZ, RZ, R125 ;  /* 0x000000ffffba7224 */ /* 0x000fe200078e007d */
[----:B------:R-:W-:Y:S01]  /*d540*/  MOV R184, R126 ;  /* 0x0000007e00b87202 */ /* 0x000fe20000000f00 */
[----:B------:R-:W-:Y:S01]  /*d550*/  HMMA.16816.F32.BF16 R116, R4, R32, R116 ;  /* 0x000000200474723c */ /* 0x000fe20000041874 */
[----:B------:R-:W-:-:S07]  /*d560*/  MOV R187, R127 ;  /* 0x0000007f00bb7202 */ /* 0x000fce0000000f00 */
[C---:B------:R-:W-:Y:S01]  /*d570*/  HMMA.16816.F32.BF16 R124, R4.reuse, R20, R180 ;  /* 0x00000014047c723c */ /* 0x040fe200000418b4 */
[----:B-1----:R-:W-:Y:S01]  /*d580*/  FFMA.FTZ R9, R207, c[0x0][0x23c], -R0 ;  /* 0x00008f00cf097a23 */ /* 0x002fe20000010800 */
[----:B------:R-:W-:Y:S02]  /*d590*/  MOV R207, R162 ;  /* 0x000000a200cf7202 */ /* 0x000fe40000000f00 */
[----:B------:R-:W-:Y:S01]  /*d5a0*/  MOV R162, R147 ;  /* 0x0000009300a27202 */ /* 0x000fe20000000f00 */
[----:B------:R1:W-:Y:S01]  /*d5b0*/  MUFU.EX2 R201, R9 ;  /* 0x0000000900c97308 */ /* 0x0003e20000000800 */
[----:B------:R-:W-:Y:S02]  /*d5c0*/  MOV R147, R191 ;  /* 0x000000bf00937202 */ /* 0x000fe40000000f00 */
[----:B------:R-:W-:Y:S01]  /*d5d0*/  HMMA.16816.F32.BF16 R132, R4, R28, R132 ;  /* 0x0000001c0484723c */ /* 0x000fe20000041884 */
[----:B------:R-:W-:Y:S02]  /*d5e0*/  MOV R181, R93 ;  /* 0x0000005d00b57202 */ /* 0x000fe40000000f00 */
[----:B------:R-:W-:-:S02]  /*d5f0*/  MOV R182, R94 ;  /* 0x0000005e00b67202 */ /* 0x000fc40000000f00 */
[----:B------:R-:W-:-:S03]  /*d600*/  MOV R183, R95 ;  /* 0x0000005f00b77202 */ /* 0x000fc60000000f00 */
[----:B------:R-:W-:Y:S01]  /*d610*/  HMMA.16816.F32.BF16 R120, R4, R22, R120 ;  /* 0x000000160478723c */ /* 0x000fe20000041878 */
[----:B-1----:R-:W-:Y:S01]  /*d620*/  FFMA.FTZ R9, R189, c[0x0][0x23c], -R0 ;  /* 0x00008f00bd097a23 */ /* 0x002fe20000010800 */
[----:B------:R-:W-:-:S06]  /*d630*/  MOV R189, R158 ;  /* 0x0000009e00bd7202 */ /* 0x000fcc0000000f00 */
[C---:B------:R-:W-:Y:S01]  /*d640*/  HMMA.16816.F32.BF16 R108, R4.reuse, R18, R108 ;  /* 0x00000012046c723c */ /* 0x040fe2000004186c */
[----:B------:R-:W-:Y:S01]  /*d650*/  MOV R158, R105 ;  /* 0x00000069009e7202 */ /* 0x000fe20000000f00 */
[----:B------:R1:W-:Y:S06]  /*d660*/  MUFU.EX2 R195, R9 ;  /* 0x0000000900c37308 */ /* 0x0003ec0000000800 */
[C---:B----4-:R-:W-:Y:S08]  /*d670*/  HMMA.16816.F32.BF16 R96, R4.reuse, R14, R164 ;  /* 0x0000000e0460723c */ /* 0x050ff000000418a4 */
[----:B--2---:R-:W-:Y:S01]  /*d680*/  HMMA.16816.F32.BF16 R80, R4, R26, R148 ;  /* 0x0000001a0450723c */ /* 0x004fe20000041894 */
[----:B-1----:R-:W-:Y:S01]  /*d690*/  FFMA.FTZ R9, R250, c[0x0][0x23c], -R2 ;  /* 0x00008f00fa097a23 */ /* 0x002fe20000010802 */
[----:B------:R-:W-:-:S02]  /*d6a0*/  MOV R250, R159 ;  /* 0x0000009f00fa7202 */ /* 0x000fc40000000f00 */
[----:B------:R-:W-:Y:S01]  /*d6b0*/  MOV R159, R92 ;  /* 0x0000005c009f7202 */ /* 0x000fe20000000f00 */
[----:B------:R1:W-:Y:S03]  /*d6c0*/  MUFU.EX2 R193, R9 ;  /* 0x0000000900c17308 */ /* 0x0003e60000000800 */
[C---:B------:R-:W-:Y:S01]  /*d6d0*/  HMMA.16816.F32.BF16 R92, R4.reuse, R24, R152 ;  /* 0x00000018045c723c */ /* 0x040fe20000041898 */
[--C-:B-1----:R-:W-:Y:S01]  /*d6e0*/  FFMA.FTZ R9, R246, c[0x0][0x23c], -R2.reuse ;  /* 0x00008f00f6097a23 */ /* 0x102fe20000010802 */
[----:B------:R-:W-:Y:S02]  /*d6f0*/  MOV R246, R145 ;  /* 0x0000009100f67202 */ /* 0x000fe40000000f00 */
[----:B------:R-:W-:Y:S01]  /*d700*/  MOV R145, R112 ;  /* 0x0000007000917202 */ /* 0x000fe20000000f00 */
[----:B------:R1:W2:Y:S03]  /*d710*/  MUFU.EX2 R192, R9 ;  /* 0x0000000900c07308 */ /* 0x0002a60000000800 */
[----:B------:R-:W-:Y:S01]  /*d720*/  HMMA.16816.F32.BF16 R112, R4, R16, R176 ;  /* 0x000000100470723c */ /* 0x000fe200000418b0 */
[----:B-1----:R-:W-:Y:S01]  /*d730*/  FFMA.FTZ R9, R215, c[0x0][0x23c], -R2 ;  /* 0x00008f00d7097a23 */ /* 0x002fe20000010802 */
[----:B------:R-:W-:Y:S01]  /*d740*/  MOV R215, R161 ;  /* 0x000000a100d77202 */ /* 0x000fe20000000f00 */
[----:B------:R-:W-:-:S02]  /*d750*/  IMAD.MOV.U32 R161, RZ, RZ, R107 ;  /* 0x000000ffffa17224 */ /* 0x000fc400078e006b */
[----:B------:R1:W-:Y:S03]  /*d760*/  MUFU.EX2 R191, R9 ;  /* 0x0000000900bf7308 */ /* 0x0003e60000000800 */
[----:B------:R-:W-:Y:S07]  /*d770*/  HMMA.16816.F32.BF16 R104, R4, R12, R168 ;  /* 0x0000000c0468723c */ /* 0x000fee00000418a8 */
[----:B---3--:R-:W-:-:S02]  /*d780*/  F2FP.BF16.PACK_AB R4, R197, R203 ;  /* 0x000000cbc504723e */ /* 0x008fc400000010ff */
[----:B--2---:R-:W-:Y:S02]  /*d790*/  F2FP.BF16.PACK_AB R5, R192, R193 ;  /* 0x000000c1c005723e */ /* 0x004fe400000010ff */
[----:B------:R-:W-:Y:S01]  /*d7a0*/  F2FP.BF16.PACK_AB R6, R195, R201 ;  /* 0x000000c9c306723e */ /* 0x000fe200000010ff */
[----:B-1----:R-:W-:-:S04]  /*d7b0*/  FFMA.FTZ R9, R196, c[0x0][0x23c], -R2 ;  /* 0x00008f00c4097a23 */ /* 0x002fc80000010802 */
[----:B------:R-:W1:Y:S02]  /*d7c0*/  MUFU.EX2 R190, R9 ;  /* 0x0000000900be7308 */ /* 0x000e640000000800 */
[----:B-1----:R-:W-:Y:S01]  /*d7d0*/  F2FP.BF16.PACK_AB R7, R190, R191 ;  /* 0x000000bfbe07723e */ /* 0x002fe200000010ff */
[----:B------:R-:W-:Y:S01]  /*d7e0*/  FFMA.FTZ R9, R204, c[0x0][0x23c], -R8 ;  /* 0x00008f00cc097a23 */ /* 0x000fe20000010808 */
[----:B------:R-:W-:-:S05]  /*d7f0*/  MOV R204, R185 ;  /* 0x000000b900cc7202 */ /* 0x000fca0000000f00 */
[C---:B------:R-:W-:Y:S07]  /*d800*/  HMMA.16816.F32.BF16 R68, R4.reuse, R30, R140 ;  /* 0x0000001e0444723c */ /* 0x040fee000004188c */
[----:B------:R-:W-:Y:S01]  /*d810*/  MOV R140, R184 ;  /* 0x000000b8008c7202 */ /* 0x000fe20000000f00 */
[----:B------:R-:W-:Y:S01]  /*d820*/  IMAD.MOV.U32 R143, RZ, RZ, R181 ;  /* 0x000000ffff8f7224 */ /* 0x000fe200078e00b5 */
[----:B------:R-:W-:Y:S01]  /*d830*/  MOV R184, R188 ;  /* 0x000000bc00b87202 */ /* 0x000fe20000000f00 */
[----:B------:R-:W-:Y:S01]  /*d840*/  HMMA.16816.F32.BF16 R56, R4, R16, R56 ;  /* 0x000000100438723c */ /* 0x000fe20000041838 */
[----:B------:R1:W-:Y:S01]  /*d850*/  MUFU.EX2 R188, R9 ;  /* 0x0000000900bc7308 */ /* 0x0003e20000000800 */
[----:B------:R-:W-:-:S02]  /*d860*/  MOV R141, R183 ;  /* 0x000000b7008d7202 */ /* 0x000fc40000000f00 */
[----:B------:R-:W-:-:S04]  /*d870*/  MOV R142, R182 ;  /* 0x000000b6008e7202 */ /* 0x000fc80000000f00 */
[C---:B------:R-:W-:Y:S01]  /*d880*/  HMMA.16816.F32.BF16 R48, R4.reuse, R18, R48 ;  /* 0x000000120430723c */ /* 0x040fe20000041830 */
[----:B------:R-:W2:Y:S07]  /*d890*/  LDSM.16.MT88.4 R16, [R218+0xa800] ;  /* 0x00a80000da10783b */ /* 0x000eae0000004200 */
[----:B------:R-:W-:Y:S01]  /*d8a0*/  HMMA.16816.F32.BF16 R52, R4, R12, R52 ;  /* 0x0000000c0434723c */ /* 0x000fe20000041834 */
[----:B-1----:R-:W-:Y:S01]  /*d8b0*/  FFMA.FTZ R9, R199, c[0x0][0x23c], -R8 ;  /* 0x00008f00c7097a23 */ /* 0x002fe20000010808 */
[----:B------:R-:W-:-:S02]  /*d8c0*/  MOV R199, R246 ;  /* 0x000000f600c77202 */ /* 0x000fc40000000f00 */
[----:B------:R-:W-:Y:S01]  /*d8d0*/  MOV R246, R250 ;  /* 0x000000fa00f67202 */ /* 0x000fe20000000f00 */
[----:B------:R-:W-:Y:S02]  /*d8e0*/  IMAD.MOV.U32 R250, RZ, RZ, R189 ;  /* 0x000000fffffa7224 */ /* 0x000fe400078e00bd */
[----:B------:R1:W3:Y:S01]  /*d8f0*/  MUFU.EX2 R189, R9 ;  /* 0x0000000900bd7308 */ /* 0x0002e20000000800 */
[----:B------:R-:W-:Y:S01]  /*d900*/  HMMA.16816.F32.BF16 R44, R4, R14, R44 ;  /* 0x0000000e042c723c */ /* 0x000fe2000004182c */
[----:B------:R-:W4:Y:S01]  /*d910*/  LDSM.16.MT88.4 R12, [R216+0xb800] ;  /* 0x00b80000d80c783b */ /* 0x000f220000004200 */
[----:B------:R-:W-:Y:S02]  /*d920*/  MOV R196, R250 ;  /* 0x000000fa00c47202 */ /* 0x000fe40000000f00 */
[----:B------:R-:W-:Y:S01]  /*d930*/  MOV R250, R172 ;  /* 0x000000ac00fa7202 */ /* 0x000fe20000000f00 */
[----:B------:R-:W-:-:S03]  /*d940*/  IMAD.MOV.U32 R172, RZ, RZ, R144 ;  /* 0x000000ffffac7224 */ /* 0x000fc600078e0090 */
[----:B------:R-:W-:Y:S01]  /*d950*/  HMMA.16816.F32.BF16 R88, R4, R32, R88 ;  /* 0x000000200458723c */ /* 0x000fe20000041858 */
[----:B-1----:R-:W-:Y:S01]  /*d960*/  FFMA.FTZ R9, R198, c[0x0][0x23c], -R8 ;  /* 0x00008f00c6097a23 */ /* 0x002fe20000010808 */
[----:B------:R-:W-:-:S06]  /*d970*/  MOV R198, R187 ;  /* 0x000000bb00c67202 */ /* 0x000fcc0000000f00 */
[C---:B------:R-:W-:Y:S01]  /*d980*/  HMMA.16816.F32.BF16 R84, R4.reuse, R34, R136 ;  /* 0x000000220454723c */ /* 0x040fe20000041888 */
[----:B------:R-:W1:Y:S01]  /*d990*/  LDSM.16.MT88.4 R32, [R216+0x9800] ;  /* 0x00980000d820783b */ /* 0x000e620000004200 */
[----:B------:R2:W-:Y:S06]  /*d9a0*/  MUFU.EX2 R187, R9 ;  /* 0x0000000900bb7308 */ /* 0x0005ec0000000800 */
[C---:B------:R-:W-:Y:S01]  /*d9b0*/  HMMA.16816.F32.BF16 R76, R4.reuse, R28, R76 ;  /* 0x0000001c044c723c */ /* 0x040fe2000004184c */
[----:B------:R-:W1:Y:S07]  /*d9c0*/  LDSM.16.MT88.4 R28, [R218+0x9800] ;  /* 0x00980000da1c783b */ /* 0x000e6e0000004200 */
[----:B------:R-:W-:Y:S01]  /*d9d0*/  HMMA.16816.F32.BF16 R64, R4, R20, R64 ;  /* 0x000000140440723c */ /* 0x000fe20000041840 */
[----:B--2---:R-:W-:Y:S01]  /*d9e0*/  FFMA.FTZ R9, R194, c[0x0][0x23c], -R8 ;  /* 0x00008f00c2097a23 */ /* 0x004fe20000010808 */
[----:B------:R-:W-:-:S03]  /*d9f0*/  MOV R194, R186 ;  /* 0x000000ba00c27202 */ /* 0x000fc60000000f00 */
[----:B------:R2:W1:Y:S03]  /*da00*/  MUFU.EX2 R186, R9 ;  /* 0x0000000900ba7308 */ /* 0x0004660000000800 */
[C---:B------:R-:W-:Y:S01]  /*da10*/  HMMA.16816.F32.BF16 R60, R4.reuse, R22, R60 ;  /* 0x00000016043c723c */ /* 0x040fe2000004183c */
[----:B------:R-:W4:Y:S07]  /*da20*/  LDSM.16.MT88.4 R20, [R216+0xa800] ;  /* 0x00a80000d814783b */ /* 0x000f2e0000004200 */
[----:B------:R-:W-:Y:S01]  /*da30*/  HMMA.16816.F32.BF16 R40, R4, R24, R40 ;  /* 0x000000180428723c */ /* 0x000fe20000041828 */
[----:B--2---:R-:W-:Y:S01]  /*da40*/  FFMA.FTZ R9, R206, c[0x0][0x23c], -R3 ;  /* 0x00008f00ce097a23 */ /* 0x004fe20000010803 */
[----:B------:R-:W-:-:S06]  /*da50*/  MOV R206, R184 ;  /* 0x000000b800ce7202 */ /* 0x000fcc0000000f00 */
[----:B------:R-:W-:Y:S01]  /*da60*/  HMMA.16816.F32.BF16 R36, R4, R26, R36 ;  /* 0x0000001a0424723c */ /* 0x000fe20000041824 */
[----:B------:R-:W2:Y:S01]  /*da70*/  LDSM.16.MT88.4 R24, [R218+0xb800] ;  /* 0x00b80000da18783b */ /* 0x000ea20000004200 */
[----:B------:R4:W-:Y:S05]  /*da80*/  MUFU.EX2 R185, R9 ;  /* 0x0000000900b97308 */ /* 0x0009ea0000000800 */
[----:B---3--:R-:W-:Y:S02]  /*da90*/  F2FP.BF16.PACK_AB R4, R189, R188 ;  /* 0x000000bcbd04723e */ /* 0x008fe400000010ff */
[----:B-1----:R-:W-:Y:S01]  /*daa0*/  F2FP.BF16.PACK_AB R6, R186, R187 ;  /* 0x000000bbba06723e */ /* 0x002fe200000010ff */
[----:B----4-:R-:W-:Y:S01]  /*dab0*/  FFMA.FTZ R9, R205, c[0x0][0x23c], -R3 ;  /* 0x00008f00cd097a23 */ /* 0x010fe20000010803 */
[----:B------:R-:W-:-:S02]  /*dac0*/  MOV R205, R246 ;  /* 0x000000f600cd7202 */ /* 0x000fc40000000f00 */
[----:B------:R-:W-:Y:S01]  /*dad0*/  MOV R246, R212 ;  /* 0x000000d400f67202 */ /* 0x000fe20000000f00 */
[----:B------:R1:W3:Y:S01]  /*dae0*/  MUFU.EX2 R184, R9 ;  /* 0x0000000900b87308 */ /* 0x0002e20000000800 */
[----:B------:R-:W-:Y:S02]  /*daf0*/  MOV R212, R159 ;  /* 0x0000009f00d47202 */ /* 0x000fe40000000f00 */
[----:B------:R-:W-:Y:S01]  /*db00*/  MOV R159, R102 ;  /* 0x00000066009f7202 */ /* 0x000fe20000000f00 */
[----:B-1----:R-:W-:Y:S01]  /*db10*/  FFMA.FTZ R9, R202, c[0x0][0x23c], -R3 ;  /* 0x00008f00ca097a23 */ /* 0x002fe20000010803 */
[----:B---3--:R-:W-:Y:S01]  /*db20*/  F2FP.BF16.PACK_AB R5, R184, R185 ;  /* 0x000000b9b805723e */ /* 0x008fe200000010ff */
[----:B------:R-:W-:Y:S01]  /*db30*/  IMAD.MOV.U32 R202, RZ, RZ, R207 ;  /* 0x000000ffffca7224 */ /* 0x000fe200078e00cf */
[----:B------:R-:W-:Y:S01]  /*db40*/  MOV R207, R174 ;  /* 0x000000ae00cf7202 */ /* 0x000fe20000000f00 */
[----:B------:R1:W-:Y:S01]  /*db50*/  MUFU.EX2 R183, R9 ;  /* 0x0000000900b77308 */ /* 0x0003e20000000800 */
[----:B------:R-:W-:Y:S01]  /*db60*/  MOV R174, R145 ;  /* 0x0000009100ae7202 */ /* 0x000fe20000000f00 */
[----:B-1----:R-:W-:Y:S01]  /*db70*/  FFMA.FTZ R9, R200, c[0x0][0x23c], -R3 ;  /* 0x00008f00c8097a23 */ /* 0x002fe20000010803 */
[----:B------:R-:W-:-:S02]  /*db80*/  MOV R200, R210 ;  /* 0x000000d200c87202 */ /* 0x000fc40000000f00 */
[----:B------:R-:W-:-:S03]  /*db90*/  MOV R210, R158 ;  /* 0x0000009e00d27202 */ /* 0x000fc60000000f00 */
[----:B------:R1:W3:Y:S01]  /*dba0*/  MUFU.EX2 R182, R9 ;  /* 0x0000000900b67308 */ /* 0x0002e20000000800 */
[----:B------:R-:W-:Y:S01]  /*dbb0*/  MOV R158, R147 ;  /* 0x00000093009e7202 */ /* 0x000fe20000000f00 */
[----:B-1----:R-:W-:Y:S01]  /*dbc0*/  FFMA.FTZ R9, R213, c[0x0][0x23c], -R0 ;  /* 0x00008f00d5097a23 */ /* 0x002fe20000010800 */
[----:B---3--:R-:W-:Y:S02]  /*dbd0*/  F2FP.BF16.PACK_AB R7, R182, R183 ;  /* 0x000000b7b607723e */ /* 0x008fe400000010ff */
[----:B------:R-:W-:-:S03]  /*dbe0*/  MOV R213, R146 ;  /* 0x0000009200d57202 */ /* 0x000fc60000000f00 */
[----:B------:R1:W-:Y:S02]  /*dbf0*/  MUFU.EX2 R181, R9 ;  /* 0x0000000900b57308 */ /* 0x0003e40000000800 */
[C---:B------:R-:W-:Y:S08]  /*dc00*/  HMMA.16816.F32.BF16 R168, R4.reuse, R18, R108 ;  /* 0x0000001204a8723c */ /* 0x040ff0000004186c */
[----:B------:R-:W-:Y:S01]  /*dc10*/  HMMA.16816.F32.BF16 R144, R4, R12, R104 ;  /* 0x0000000c0490723c */ /* 0x000fe20000041868 */
[----:B-1----:R-:W-:Y:S01]  /*dc20*/  FFMA.FTZ R9, R211, c[0x0][0x23c], -R0 ;  /* 0x00008f00d3097a23 */ /* 0x002fe20000010800 */
[----:B------:R-:W-:-:S03]  /*dc30*/  MOV R211, R103 ;  /* 0x0000006700d37202 */ /* 0x000fc60000000f00 */
[----:B------:R1:W3:Y:S03]  /*dc40*/  MUFU.EX2 R179, R9 ;  /* 0x0000000900b37308 */ /* 0x0002e60000000800 */
        /* <DEDUP_REMOVED lines=8> */
[----:B------:R-:W-:Y:S01]  /*dcd0*/  HMMA.16816.F32.BF16 R136, R4, R30, R128 ;  /* 0x0000001e0488723c */ /* 0x000fe20000041880 */
[----:B-1----:R-:W-:Y:S01]  /*dce0*/  FFMA.FTZ R9, R208, c[0x0][0x23c], -R0 ;  /* 0x00008f00d0097a23 */ /* 0x002fe20000010800 */
[----:B------:R-:W-:-:S02]  /*dcf0*/  MOV R208, R202 ;  /* 0x000000ca00d07202 */ /* 0x000fc40000000f00 */
[----:B------:R-:W-:Y:S01]  /*dd00*/  MOV R202, R199 ;  /* 0x000000c700ca7202 */ /* 0x000fe20000000f00 */
[----:B------:R1:W4:Y:S03]  /*dd10*/  MUFU.EX2 R178, R9 ;  /* 0x0000000900b27308 */ /* 0x0003260000000800 */
[----:B------:R-:W-:Y:S01]  /*dd20*/  HMMA.16816.F32.BF16 R148, R4, R20, R124 ;  /* 0x000000140494723c */ /* 0x000fe2000004187c */
[----:B------:R-:W4:Y:S01]  /*dd30*/  LDSM.16.MT88.4 R124, [R216+0x9c00] ;  /* 0x009c0000d87c783b */ /* 0x000f220000004200 */
[----:B------:R-:W-:-:S06]  /*dd40*/  MOV R199, R142 ;  /* 0x0000008e00c77202 */ /* 0x000fcc0000000f00 */
[----:B------:R-:W-:Y:S01]  /*dd50*/  HMMA.16816.F32.BF16 R152, R4, R22, R120 ;  /* 0x000000160498723c */ /* 0x000fe20000041878 */
[----:B-1----:R-:W-:-:S07]  /*dd60*/  FFMA.FTZ R9, R249, c[0x0][0x23c], -R2 ;  /* 0x00008f00f9097a23 */ /* 0x002fce0000010802 */
[C---:B------:R-:W-:Y:S01]  /*dd70*/  HMMA.16816.F32.BF16 R164, R4.reuse, R16, R112 ;  /* 0x0000001004a4723c */ /* 0x040fe20000041870 */
[----:B------:R-:W-:Y:S01]  /*dd80*/  IMAD.MOV.U32 R249, RZ, RZ, R200 ;  /* 0x000000fffff97224 */ /* 0x000fe200078e00c8 */
[----:B------:R-:W-:Y:S01]  /*dd90*/  MOV R200, R198 ;  /* 0x000000c600c87202 */ /* 0x000fe20000000f00 */
[----:B------:R1:W-:Y:S05]  /*dda0*/  MUFU.EX2 R177, R9 ;  /* 0x0000000900b17308 */ /* 0x0003ea0000000800 */
[C---:B--2---:R-:W-:Y:S08]  /*ddb0*/  HMMA.16816.F32.BF16 R104, R4.reuse, R24, R92 ;  /* 0x000000180468723c */ /* 0x044ff0000004185c */
[----:B------:R-:W-:Y:S01]  /*ddc0*/  HMMA.16816.F32.BF16 R96, R4, R26, R80 ;  /* 0x0000001a0460723c */ /* 0x000fe20000041850 */
[----:B------:R-:W-:Y:S01]  /*ddd0*/  MOV R122, R249 ;  /* 0x000000f9007a7202 */ /* 0x000fe20000000f00 */
[----:B------:R-:W-:Y:S01]  /*dde0*/  LDSM.16.MT88.4 R80, [R216+0xbc00] ;  /* 0x00bc0000d850783b */ /* 0x000fe20000004200 */
[----:B-1----:R-:W-:Y:S01]  /*ddf0*/  FFMA.FTZ R9, R245, c[0x0][0x23c], -R2 ;  /* 0x00008f00f5097a23 */ /* 0x002fe20000010802 */
[----:B------:R-:W-:-:S02]  /*de00*/  MOV R245, R213 ;  /* 0x000000d500f57202 */ /* 0x000fc40000000f00 */
[----:B------:R-:W-:Y:S01]  /*de10*/  MOV R213, R194 ;  /* 0x000000c200d57202 */ /* 0x000fe20000000f00 */
[----:B------:R1:W2:Y:S01]  /*de20*/  MUFU.EX2 R176, R9 ;  /* 0x0000000900b07308 */ /* 0x0002a20000000800 */
[----:B---3--:R-:W-:Y:S02]  /*de30*/  F2FP.BF16.PACK_AB R4, R179, R181 ;  /* 0x000000b5b304723e */ /* 0x008fe400000010ff */
[----:B----4-:R-:W-:Y:S02]  /*de40*/  F2FP.BF16.PACK_AB R6, R178, R180 ;  /* 0x000000b4b206723e */ /* 0x010fe400000010ff */
[----:B------:R-:W-:Y:S02]  /*de50*/  MOV R194, R215 ;  /* 0x000000d700c27202 */ /* 0x000fe40000000f00 */
[----:B------:R-:W-:Y:S02]  /*de60*/  MOV R215, R156 ;  /* 0x0000009c00d77202 */ /* 0x000fe40000000f00 */
[----:B------:R-:W-:Y:S01]  /*de70*/  MOV R156, R157 ;  /* 0x0000009d009c7202 */ /* 0x000fe20000000f00 */
[----:B------:R-:W-:Y:S01]  /*de80*/  IMAD.MOV.U32 R157, RZ, RZ, R220 ;  /* 0x000000ffff9d7224 */ /* 0x000fe200078e00dc */
[----:B------:R-:W-:Y:S01]  /*de90*/  MOV R123, R208 ;  /* 0x000000d0007b7202 */ /* 0x000fe20000000f00 */
[----:B------:R3:W5:Y:S01]  /*dea0*/  LDL.LU R220, [R1+0x78] ;  /* 0x0000780001dc7983 */ /* 0x0007620000300800 */
[----:B------:R-:W-:Y:S01]  /*deb0*/  MOV R198, R143 ;  /* 0x0000008f00c67202 */ /* 0x000fe20000000f00 */
[----:B-1----:R-:W-:Y:S01]  /*dec0*/  FFMA.FTZ R9, R242, c[0x0][0x23c], -R2 ;  /* 0x00008f00f2097a23 */ /* 0x002fe20000010802 */
[----:B--2---:R-:W-:-:S03]  /*ded0*/  F2FP.BF16.PACK_AB R5, R176, R177 ;  /* 0x000000b1b005723e */ /* 0x004fc600000010ff */
[----:B------:R1:W-:Y:S02]  /*dee0*/  MUFU.EX2 R103, R9 ;  /* 0x0000000900677308 */ /* 0x0003e40000000800 */
[----:B-1----:R-:W-:-:S06]  /*def0*/  FFMA.FTZ R9, R240, c[0x0][0x23c], -R2 ;  /* 0x00008f00f0097a23 */ /* 0x002fcc0000010802 */
[----:B------:R-:W1:Y:S02]  /*df00*/  MUFU.EX2 R102, R9 ;  /* 0x0000000900667308 */ /* 0x000e640000000800 */
[----:B-1----:R-:W-:Y:S01]  /*df10*/  F2FP.BF16.PACK_AB R7, R102, R103 ;  /* 0x000000676607723e */ /* 0x002fe200000010ff */
[----:B------:R-:W-:-:S06]  /*df20*/  FFMA.FTZ R9, R248, c[0x0][0x23c], -R8 ;  /* 0x00008f00f8097a23 */ /* 0x000fcc0000010808 */
[C---:B------:R-:W-:Y:S01]  /*df30*/  HMMA.16816.F32.BF16 R68, R4.reuse, R30, R68 ;  /* 0x0000001e0444723c */ /* 0x040fe20000041844 */
[----:B------:R1:W-:Y:S07]  /*df40*/  MUFU.EX2 R30, R9 ;  /* 0x00000009001e7308 */ /* 0x0003ee0000000800 */
[C---:B------:R-:W-:Y:S08]  /*df50*/  HMMA.16816.F32.BF16 R128, R4.reuse, R28, R76 ;  /* 0x0000001c0480723c */ /* 0x040ff0000004184c */
[----:B------:R-:W-:Y:S01]  /*df60*/  HMMA.16816.F32.BF16 R60, R4, R22, R60 ;  /* 0x00000016043c723c */ /* 0x000fe2000004183c */
[----:B-1----:R-:W-:-:S04]  /*df70*/  FFMA.FTZ R9, R243, c[0x0][0x23c], -R8 ;  /* 0x00008f00f3097a23 */ /* 0x002fc80000010808 */
[----:B------:R1:W2:Y:S03]  /*df80*/  MUFU.EX2 R31, R9 ;  /* 0x00000009001f7308 */ /* 0x0002a60000000800 */
[----:B------:R-:W-:Y:S01]  /*df90*/  HMMA.16816.F32.BF16 R64, R4, R20, R64 ;  /* 0x000000140440723c */ /* 0x000fe20000041840 */
[----:B------:R-:W-:-:S07]  /*dfa0*/  MOV R240, R200 ;  /* 0x000000c800f07202 */ /* 0x000fce0000000f00 */
[----:B------:R-:W-:Y:S01]  /*dfb0*/  HMMA.16816.F32.BF16 R112, R4, R32, R88 ;  /* 0x000000200470723c */ /* 0x000fe20000041858 */
[--C-:B-1----:R-:W-:Y:S02]  /*dfc0*/  FFMA.FTZ R9, R241, c[0x0][0x23c], -R8.reuse ;  /* 0x00008f00f1097a23 */ /* 0x102fe40000010808 */
[----:B------:R-:W-:-:S04]  /*dfd0*/  FFMA.FTZ R8, R214, c[0x0][0x23c], -R8 ;  /* 0x00008f00d6087a23 */ /* 0x000fc80000010808 */
[----:B------:R-:W-:Y:S02]  /*dfe0*/  MOV R33, R240 ;  /* 0x000000f000217202 */ /* 0x000fe40000000f00 */
[----:B------:R-:W-:Y:S01]  /*dff0*/  MOV R208, R209 ;  /* 0x000000d100d07202 */ /* 0x000fe20000000f00 */
[----:B------:R1:W-:Y:S01]  /*e000*/  MUFU.EX2 R28, R8 ;  /* 0x00000008001c7308 */ /* 0x0003e20000000800 */
[----:B------:R-:W-:Y:S01]  /*e010*/  IMAD.MOV.U32 R242, RZ, RZ, R202 ;  /* 0x000000fffff27224 */ /* 0x000fe200078e00ca */
[----:B------:R-:W-:Y:S01]  /*e020*/  HMMA.16816.F32.BF16 R48, R4, R18, R48 ;  /* 0x000000120430723c */ /* 0x000fe20000041830 */
[----:B------:R-:W-:Y:S02]  /*e030*/  MOV R200, R158 ;  /* 0x0000009e00c87202 */ /* 0x000fe40000000f00 */
[----:B------:R-:W-:-:S03]  /*e040*/  MOV R91, R175 ;  /* 0x000000af005b7202 */ /* 0x000fc60000000f00 */
[----:B------:R-:W-:Y:S02]  /*e050*/  MUFU.EX2 R29, R9 ;  /* 0x00000009001d7308 */ /* 0x000fe40000000800 */
[----:B------:R-:W-:Y:S01]  /*e060*/  HMMA.16816.F32.BF16 R84, R4, R34, R84 ;  /* 0x000000220454723c */ /* 0x000fe20000041854 */
[----:B-1----:R-:W-:-:S07]  /*e070*/  FFMA.FTZ R8, R252, c[0x0][0x23c], -R3 ;  /* 0x00008f00fc087a23 */ /* 0x002fce0000010803 */
[C---:B------:R-:W-:Y:S01]  /*e080*/  HMMA.16816.F32.BF16 R56, R4.reuse, R16, R56 ;  /* 0x000000100438723c */ /* 0x040fe20000041838 */
[----:B------:R1:W-:Y:S07]  /*e090*/  MUFU.EX2 R23, R8 ;  /* 0x0000000800177308 */ /* 0x0003ee0000000800 */
[C---:B------:R-:W-:Y:S08]  /*e0a0*/  HMMA.16816.F32.BF16 R52, R4.reuse, R12, R52 ;  /* 0x0000000c0434723c */ /* 0x040ff00000041834 */
[----:B------:R-:W-:Y:S01]  /*e0b0*/  HMMA.16816.F32.BF16 R44, R4, R14, R44 ;  /* 0x0000000e042c723c */ /* 0x000fe2000004182c */
[----:B-1----:R-:W-:-:S04]  /*e0c0*/  FFMA.FTZ R8, R251, c[0x0][0x23c], -R3 ;  /* 0x00008f00fb087a23 */ /* 0x002fc80000010803 */
[----:B------:R1:W4:Y:S03]  /*e0d0*/  MUFU.EX2 R22, R8 ;  /* 0x0000000800167308 */ /* 0x0003260000000800 */
[----:B------:R-:W-:Y:S01]  /*e0e0*/  HMMA.16816.F32.BF16 R40, R4, R24, R40 ;  /* 0x000000180428723c */ /* 0x000fe20000041828 */
[--C-:B-1----:R-:W-:Y:S02]  /*e0f0*/  FFMA.FTZ R8, R247, c[0x0][0x23c], -R3.reuse ;  /* 0x00008f00f7087a23 */ /* 0x102fe40000010803 */
[----:B------:R-:W-:Y:S01]  /*e100*/  FFMA.FTZ R3, R244, c[0x0][0x23c], -R3 ;  /* 0x00008f00f4037a23 */ /* 0x000fe20000010803 */
[----:B------:R-:W-:-:S04]  /*e110*/  MOV R209, R205 ;  /* 0x000000cd00d17202 */ /* 0x000fc80000000f00 */
[----:B------:R-:W-:Y:S01]  /*e120*/  HMMA.16816.F32.BF16 R36, R4, R26, R36 ;  /* 0x0000001a0424723c */ /* 0x000fe20000041824 */
[----:B------:R-:W-:Y:S01]  /*e130*/  MOV R88, R242 ;  /* 0x000000f200587202 */ /* 0x000fe20000000f00 */
[----:B------:R1:W-:Y:S01]  /*e140*/  MUFU.EX2 R20, R3 ;  /* 0x0000000300147308 */ /* 0x0003e20000000800 */
[----:B------:R-:W-:Y:S01]  /*e150*/  MOV R89, R209 ;  /* 0x000000d100597202 */ /* 0x000fe20000000f00 */
[----:B------:R-:W-:Y:S01]  /*e160*/  LDSM.16.MT88.4 R4, [R218+0xbc00] ;  /* 0x00bc0000da04783b */ /* 0x000fe20000004200 */
[----:B------:R-:W-:-:S05]  /*e170*/  MOV R202, R157 ;  /* 0x0000009d00ca7202 */ /* 0x000fca0000000f00 */
[----:B------:R-:W2:Y:S01]  /*e180*/  MUFU.EX2 R21, R8 ;  /* 0x0000000800157308 */ /* 0x000ea20000000800 */
[----:B-1----:R-:W-:Y:S01]  /*e190*/  FFMA.FTZ R3, R211, c[0x0][0x23c], -R0 ;  /* 0x00008f00d3037a23 */ /* 0x002fe20000010800 */
[----:B------:R-:W-:Y:S02]  /*e1a0*/  MOV R211, R206 ;  /* 0x000000ce00d37202 */ /* 0x000fe40000000f00 */
[----:B------:R-:W-:Y:S02]  /*e1b0*/  MOV R206, R141 ;  /* 0x0000008d00ce7202 */ /* 0x000fe40000000f00 */
[----:B------:R-:W-:Y:S01]  /*e1c0*/  MOV R249, R211 ;  /* 0x000000d300f97202 */ /* 0x000fe20000000f00 */
[----:B------:R-:W-:Y:S01]  /*e1d0*/  IMAD.MOV.U32 R209, RZ, RZ, R246 ;  /* 0x000000ffffd17224 */ /* 0x000fe200078e00f6 */
[----:B------:R-:W-:Y:S01]  /*e1e0*/  MOV R211, R206 ;  /* 0x000000ce00d37202 */ /* 0x000fe20000000f00 */
[----:B------:R1:W-:Y:S01]  /*e1f0*/  MUFU.EX2 R19, R3 ;  /* 0x0000000300137308 */ /* 0x0003e20000000800 */
[----:B------:R-:W-:Y:S01]  /*e200*/  MOV R206, R215 ;  /* 0x000000d700ce7202 */ /* 0x000fe20000000f00 */
[----:B------:R-:W-:Y:S01]  /*e210*/  IMAD.MOV.U32 R242, RZ, RZ, R174 ;  /* 0x000000fffff27224 */ /* 0x000fe200078e00ae */
[----:B------:R-:W-:Y:S01]  /*e220*/  MOV R215, R219 ;  /* 0x000000db00d77202 */ /* 0x000fe20000000f00 */
[----:B------:R-:W2:Y:S04]  /*e230*/  LDSM.16.MT88.4 R140, [R218+0x9c00] ;  /* 0x009c0000da8c783b */ /* 0x000ea80000004200 */
[----:B------:R3:W5:Y:S04]  /*e240*/  LDL.LU R219, [R1+0x74] ;  /* 0x0000740001db7983 */ /* 0x0007680000300800 */
[----:B------:R-:W3:Y:S01]  /*e250*/  LDL.LU R240, [R1+0x18] ;  /* 0x0000180001f07983 */ /* 0x000ee20000300800 */
[----:B------:R-:W-:-:S02]  /*e260*/  MOV R246, R250 ;  /* 0x000000fa00f67202 */ /* 0x000fc40000000f00 */
[----:B------:R-:W-:Y:S01]  /*e270*/  MOV R250, R207 ;  /* 0x000000cf00fa7202 */ /* 0x000fe20000000f00 */
[----:B-1----:R-:W-:Y:S01]  /*e280*/  FFMA.FTZ R3, R245, c[0x0][0x23c], -R0 ;  /* 0x00008f00f5037a23 */ /* 0x002fe20000010800 */
[----:B------:R-:W-:Y:S02]  /*e290*/  MOV R90, R211 ;  /* 0x000000d3005a7202 */ /* 0x000fe40000000f00 */
[----:B------:R-:W-:Y:S02]  /*e2a0*/  MOV R207, R210 ;  /* 0x000000d200cf7202 */ /* 0x000fe40000000f00 */
[----:B------:R-:W-:Y:S01]  /*e2b0*/  MOV R245, R213 ;  /* 0x000000d500f57202 */ /* 0x000fe20000000f00 */
[----:B------:R-:W-:Y:S01]  /*e2c0*/  IMAD.MOV.U32 R213, RZ, RZ, R159 ;  /* 0x000000ffffd57224 */ /* 0x000fe200078e009f */
[----:B------:R-:W-:Y:S02]  /*e2d0*/  MOV R211, R215 ;  /* 0x000000d700d37202 */ /* 0x000fe40000000f00 */
[----:B------:R-:W-:-:S02]  /*e2e0*/  MOV R210, R212 ;  /* 0x000000d400d27202 */ /* 0x000fc40000000f00 */
[----:B------:R-:W-:Y:S02]  /*e2f0*/  MOV R205, R156 ;  /* 0x0000009c00cd7202 */ /* 0x000fe40000000f00 */
[----:B------:R-:W-:Y:S01]  /*e300*/  MOV R212, R172 ;  /* 0x000000ac00d47202 */ /* 0x000fe20000000f00 */
[----:B------:R-:W1:Y:S01]  /*e310*/  LDSM.16.MT88.4 R156, [R216+0xac00] ;  /* 0x00ac0000d89c783b */ /* 0x000e620000004200 */
[----:B------:R-:W-:-:S03]  /*e320*/  MOV R215, R173 ;  /* 0x000000ad00d77202 */ /* 0x000fc60000000f00 */
[----:B------:R-:W1:Y:S01]  /*e330*/  LDSM.16.MT88.4 R172, [R218+0xac00] ;  /* 0x00ac0000daac783b */ /* 0x000e620000004200 */
[----:B------:R2:W1:Y:S02]  /*e340*/  MUFU.EX2 R16, R3 ;  /* 0x0000000300107308 */ /* 0x0004640000000800 */
[--C-:B--2---:R-:W-:Y:S02]  /*e350*/  FFMA.FTZ R3, R122, c[0x0][0x23c], -R0.reuse ;  /* 0x00008f007a037a23 */ /* 0x104fe40000010800 */
[----:B------:R-:W-:-:S04]  /*e360*/  FFMA.FTZ R0, R123, c[0x0][0x23c], -R0 ;  /* 0x00008f007b007a23 */ /* 0x000fc80000010800 */
[----:B------:R2:W-:Y:S02]  /*e370*/  MUFU.EX2 R17, R0 ;  /* 0x0000000000117308 */ /* 0x0005e40000000800 */
[----:B--2---:R-:W-:Y:S01]  /*e380*/  FFMA.FTZ R0, R33, c[0x0][0x23c], -R2 ;  /* 0x00008f0021007a23 */ /* 0x004fe20000010802 */
[----:B------:R-:W-:Y:S02]  /*e390*/  MOV R33, R88 ;  /* 0x0000005800217202 */ /* 0x000fe40000000f00 */
[----:B------:R-:W-:-:S03]  /*e3a0*/  MOV R88, R89 ;  /* 0x0000005900587202 */ /* 0x000fc60000000f00 */
[----:B------:R2:W-:Y:S01]  /*e3b0*/  MUFU.EX2 R15, R0 ;  /* 0x00000000000f7308 */ /* 0x0005e20000000800 */
[----:B------:R-:W-:Y:S02]  /*e3c0*/  MOV R89, R90 ;  /* 0x0000005a00597202 */ /* 0x000fe40000000f00 */
[----:B------:R-:W-:Y:S01]  /*e3d0*/  MOV R90, R91 ;  /* 0x0000005b005a7202 */ /* 0x000fe20000000f00 */
[----:B--2---:R-:W-:-:S04]  /*e3e0*/  FFMA.FTZ R0, R33, c[0x0][0x23c], -R2 ;  /* 0x00008f0021007a23 */ /* 0x004fc80000010802 */
[----:B------:R2:W1:Y:S01]  /*e3f0*/  MUFU.EX2 R14, R0 ;  /* 0x00000000000e7308 */ /* 0x0004620000000800 */
[----:B------:R-:W-:-:S07]  /*e400*/  F2FP.BF16.PACK_AB R92, R31, R30 ;  /* 0x0000001e1f5c723e */ /* 0x000fce00000010ff */
[----:B------:R1:W1:Y:S01]  /*e410*/  MUFU.EX2 R18, R3 ;  /* 0x0000000300127308 */ /* 0x0002620000000800 */
[--C-:B--2---:R-:W-:Y:S02]  /*e420*/  FFMA.FTZ R0, R88, c[0x0][0x23c], -R2.reuse ;  /* 0x00008f0058007a23 */ /* 0x104fe40000010802 */
[----:B------:R-:W-:-:S05]  /*e430*/  FFMA.FTZ R2, R89, c[0x0][0x23c], -R2 ;  /* 0x00008f0059027a23 */ /* 0x000fca0000010802 */
[----:B------:R-:W-:Y:S01]  /*e440*/  MUFU.EX2 R13, R0 ;  /* 0x00000000000d7308 */ /* 0x000fe20000000800 */
[----:B----4-:R-:W-:-:S07]  /*e450*/  F2FP.BF16.PACK_AB R93, R22, R23 ;  /* 0x00000017165d723e */ /* 0x010fce00000010ff */
[----:B------:R2:W4:Y:S01]  /*e460*/  MUFU.EX2 R12, R2 ;  /* 0x00000002000c7308 */ /* 0x0005220000000800 */
[----:B------:R-:W-:Y:S02]  /*e470*/  F2FP.BF16.PACK_AB R94, R28, R29 ;  /* 0x0000001d1c5e723e */ /* 0x000fe400000010ff */
[----:B------:R-:W-:Y:S02]  /*e480*/  F2FP.BF16.PACK_AB R95, R20, R21 ;  /* 0x00000015145f723e */ /* 0x000fe400000010ff */
[----:B------:R-:W-:-:S05]  /*e490*/  MOV R35, R90 ;  /* 0x0000005a00237202 */ /* 0x000fca0000000f00 */
[C---:B------:R-:W-:Y:S08]  /*e4a0*/  HMMA.16816.F32.BF16 R120, R92.reuse, R126, R72 ;  /* 0x0000007e5c78723c */ /* 0x040ff00000041848 */
[C---:B------:R-:W-:Y:S08]  /*e4b0*/  HMMA.16816.F32.BF16 R116, R92.reuse, R124, R116 ;  /* 0x0000007c5c74723c */ /* 0x040ff00000041874 */
[C---:B------:R-:W-:Y:S08]  /*e4c0*/  HMMA.16816.F32.BF16 R132, R92.reuse, R140, R132 ;  /* 0x0000008c5c84723c */ /* 0x040ff00000041884 */
[C---:B------:R-:W-:Y:S08]  /*e4d0*/  HMMA.16816.F32.BF16 R136, R92.reuse, R142, R136 ;  /* 0x0000008e5c88723c */ /* 0x040ff00000041888 */
[C---:B-1----:R-:W-:Y:S08]  /*e4e0*/  HMMA.16816.F32.BF16 R148, R92.reuse, R156, R148 ;  /* 0x0000009c5c94723c */ /* 0x042ff00000041894 */
[C---:B------:R-:W-:Y:S08]  /*e4f0*/  HMMA.16816.F32.BF16 R152, R92.reuse, R158, R152 ;  /* 0x0000009e5c98723c */ /* 0x040ff00000041898 */
[C---:B------:R-:W-:Y:S08]  /*e500*/  HMMA.16816.F32.BF16 R164, R92.reuse, R172, R164 ;  /* 0x000000ac5ca4723c */ /* 0x040ff000000418a4 */
[C---:B------:R-:W-:Y:S08]  /*e510*/  HMMA.16816.F32.BF16 R168, R92.reuse, R174, R168 ;  /* 0x000000ae5ca8723c */ /* 0x040ff000000418a8 */
[C---:B------:R-:W-:Y:S08]  /*e520*/  HMMA.16816.F32.BF16 R72, R92.reuse, R80, R144 ;  /* 0x000000505c48723c */ /* 0x040ff00000041890 */
[----:B------:R-:W-:Y:S01]  /*e530*/  HMMA.16816.F32.BF16 R76, R92, R82, R108 ;  /* 0x000000525c4c723c */ /* 0x000fe2000004186c */
[----:B---3--:R-:W-:Y:S01]  /*e540*/  MOV R91, R240 ;  /* 0x000000f0005b7202 */ /* 0x008fe20000000f00 */
[----:B------:R-:W-:Y:S01]  /*e550*/  IMAD.MOV.U32 R240, RZ, RZ, R245 ;  /* 0x000000fffff07224 */ /* 0x000fe200078e00f5 */
[----:B------:R-:W-:-:S02]  /*e560*/  MOV R245, R249 ;  /* 0x000000f900f57202 */ /* 0x000fc40000000f00 */
[----:B------:R-:W-:Y:S02]  /*e570*/  MOV R249, R208 ;  /* 0x000000d000f97202 */ /* 0x000fe40000000f00 */
[----:B------:R-:W-:Y:S02]  /*e580*/  MOV R208, R196 ;  /* 0x000000c400d07202 */ /* 0x000fe40000000f00 */
[----:B------:R-:W-:Y:S01]  /*e590*/  MOV R196, R217 ;  /* 0x000000d900c47202 */ /* 0x000fe20000000f00 */
[----:B------:R-:W-:Y:S01]  /*e5a0*/  IMAD.MOV.U32 R243, RZ, RZ, R240 ;  /* 0x000000fffff37224 */ /* 0x000fe200078e00f0 */
[----:B------:R-:W-:Y:S01]  /*e5b0*/  MOV R248, R91 ;  /* 0x0000005b00f87202 */ /* 0x000fe20000000f00 */
[----:B------:R1:W5:Y:S01]  /*e5c0*/  LDL.LU R217, [R1+0x70] ;  /* 0x0000700001d97983 */ /* 0x0003620000300800 */
[----:B------:R-:W-:Y:S02]  /*e5d0*/  MOV R34, R245 ;  /* 0x000000f500227202 */ /* 0x000fe40000000f00 */
[----:B------:R-:W-:-:S02]  /*e5e0*/  MOV R33, R249 ;  /* 0x000000f900217202 */ /* 0x000fc40000000f00 */
[----:B------:R-:W-:Y:S01]  /*e5f0*/  MOV R32, R208 ;  /* 0x000000d000207202 */ /* 0x000fe20000000f00 */
[C---:B------:R-:W-:Y:S01]  /*e600*/  HMMA.16816.F32.BF16 R88, R92.reuse, R4, R104 ;  /* 0x000000045c58723c */ /* 0x040fe20000041868 */
[----:B------:R-:W-:Y:S01]  /*e610*/  MOV R240, R196 ;  /* 0x000000c400f07202 */ /* 0x000fe20000000f00 */
[----:B------:R-:W-:Y:S01]  /*e620*/  FFMA.FTZ R11, R248, R11, R243 ;  /* 0x0000000bf80b7223 */ /* 0x000fe200000100f3 */
[----:B------:R-:W-:Y:S01]  /*e630*/  MOV R245, R161 ;  /* 0x000000a100f57202 */ /* 0x000fe20000000f00 */
[----:B------:R-:W-:Y:S01]  /*e640*/  IMAD.MOV.U32 R249, RZ, RZ, R162 ;  /* 0x000000fffff97224 */ /* 0x000fe200078e00a2 */
[----:B------:R-:W-:Y:S01]  /*e650*/  MOV R208, R163 ;  /* 0x000000a300d07202 */ /* 0x000fe20000000f00 */
[----:B------:R-:W-:Y:S02]  /*e660*/  FFMA.FTZ R3, R35, R10, R34 ;  /* 0x0000000a23037223 */ /* 0x000fe40000010022 */
[----:B------:R-:W-:Y:S01]  /*e670*/  HMMA.16816.F32.BF16 R92, R92, R6, R96 ;  /* 0x000000065c5c723c */ /* 0x000fe20000041860 */
[----:B--2---:R-:W-:-:S02]  /*e680*/  FFMA.FTZ R2, R33, R101, R32 ;  /* 0x0000006521027223 */ /* 0x004fc40000010020 */
[----:B------:R-:W-:-:S04]  /*e690*/  FFMA.FTZ R0, R242, R100, R240 ;  /* 0x00000064f2007223 */ /* 0x000fc800000100f0 */
[----:B------:R-:W-:Y:S02]  /*e6a0*/  F2FP.BF16.PACK_AB R96, R16, R19 ;  /* 0x000000131060723e */ /* 0x000fe400000010ff */
[----:B------:R-:W-:Y:S02]  /*e6b0*/  F2FP.BF16.PACK_AB R97, R14, R15 ;  /* 0x0000000f0e61723e */ /* 0x000fe400000010ff */
[----:B------:R-:W-:Y:S02]  /*e6c0*/  F2FP.BF16.PACK_AB R98, R17, R18 ;  /* 0x000000121162723e */ /* 0x000fe400000010ff */
[----:B----4-:R-:W-:Y:S01]  /*e6d0*/  F2FP.BF16.PACK_AB R99, R12, R13 ;  /* 0x0000000d0c63723e */ /* 0x010fe200000010ff */
        /* <DEDUP_REMOVED lines=18> */
[----:B------:R-:W-:Y:S01]  /*e800*/  FADD.FTZ R4, R239, R4 ;  /* 0x00000004ef047221 */ /* 0x000fe20000010000 */
[----:B------:R-:W-:Y:S01]  /*e810*/  MOV R196, R160 ;  /* 0x000000a000c47202 */ /* 0x000fe20000000f00 */
        /* <DEDUP_REMOVED lines=45> */
[----:B------:R1:W-:Y:S04]  /*eaf0*/  STL [R1+0x18], R5 ;  /* 0x0000180501007387 */ /* 0x0003e80000100800 */
[----:B------:R1:W-:Y:S04]  /*eb00*/  STL [R1+0x20], R4 ;  /* 0x0000200401007387 */ /* 0x0003e80000100800 */
[----:B------:R1:W-:Y:S04]  /*eb10*/  STL [R1+0x1c], R3 ;  /* 0x00001c0301007387 */ /* 0x0003e80000100800 */
[----:B------:R1:W-:Y:S04]  /*eb20*/  STL [R1+0x24], R2 ;  /* 0x0000240201007387 */ /* 0x0003e80000100800 */
[----:B------:R1:W-:Y:S01]  /*eb30*/  STL [R1], R0 ;  /* 0x0000000001007387 */ /* 0x0003e20000100800 */
[----:B------:R-:W-:Y:S01]  /*eb40*/  HMMA.16816.F32.BF16 R128, R96, R140, R128 ;  /* 0x0000008c6080723c */ /* 0x000fe20000041880 */
[----:B------:R-:W-:-:S07]  /*eb50*/  MOV R104, R250 ;  /* 0x000000fa00687202 */ /* 0x000fce0000000f00 */
        /* <DEDUP_REMOVED lines=72> */
[----:B--2--5:R-:W-:Y:S04]  /*efe0*/  LDSM.16.M88.4 R8, [R220] ;  /* 0x00000000dc08783b */ /* 0x024fe80000000200 */
[----:B------:R-:W2:Y:S04]  /*eff0*/  LDSM.16.M88.4 R28, [R217+0x6000] ;  /* 0x00600000d91c783b */ /* 0x000ea80000000200 */
[----:B------:R-:W-:Y:S04]  /*f000*/  LDSM.16.M88.4 R20, [R217+0x6800] ;  /* 0x00680000d914783b */ /* 0x000fe80000000200 */
[----:B------:R-:W-:Y:S04]  /*f010*/  LDSM.16.M88.4 R24, [R217+0x6400] ;  /* 0x00640000d918783b */ /* 0x000fe80000000200 */
[----:B------:R-:W-:Y:S04]  /*f020*/  LDSM.16.M88.4 R16, [R217+0x6c00] ;  /* 0x006c0000d910783b */ /* 0x000fe80000000200 */
[----:B------:R-:W-:Y:S04]  /*f030*/  LDSM.16.M88.4 R44, [R219+0x6000] ;  /* 0x00600000db2c783b */ /* 0x000fe80000000200 */
[----:B---3--:R-:W3:Y:S04]  /*f040*/  LDSM.16.M88.4 R4, [R220+0x1000] ;  /* 0x00100000dc04783b */ /* 0x008ee80000000200 */
[----:B-1----:R-:W1:Y:S04]  /*f050*/  LDSM.16.M88.4 R12, [R221+0x1000] ;  /* 0x00100000dd0c783b */ /* 0x002e680000000200 */
[----:B------:R-:W4:Y:S04]  /*f060*/  LDSM.16.M88.4 R36, [R219+0x6800] ;  /* 0x00680000db24783b */ /* 0x000f280000000200 */
[----:B------:R-:W1:Y:S04]  /*f070*/  LDSM.16.M88.4 R40, [R219+0x6400] ;  /* 0x00640000db28783b */ /* 0x000e680000000200 */
[----:B------:R-:W1:Y:S01]  /*f080*/  LDSM.16.M88.4 R32, [R219+0x6c00] ;  /* 0x006c0000db20783b */ /* 0x000e620000000200 */
[----:B--2---:R-:W-:Y:S01]  /*f090*/  HMMA.16816.F32.BF16 R208, R8, R28, RZ ;  /* 0x0000001c08d0723c */ /* 0x004fe200000418ff */
[----:B------:R-:W-:-:S02]  /*f0a0*/  IMAD.MOV.U32 R250, RZ, RZ, R212 ;  /* 0x000000fffffa7224 */ /* 0x000fc400078e00d4 */
[----:B------:R-:W2:Y:S04]  /*f0b0*/  S2R R246, SR_TID.X ;  /* 0x0000000000f67919 */ /* 0x000ea80000002100 */
[----:B------:R-:W0:Y:S01]  /*f0c0*/  LDGDEPBAR ;  /* 0x00000000000079af */ /* 0x000e220000000000 */
[----:B------:R-:W-:Y:S08]  /*f0d0*/  HMMA.16816.F32.BF16 R204, R8, R30, RZ ;  /* 0x0000001e08cc723c */ /* 0x000ff000000418ff */
[C---:B---3--:R-:W-:Y:S08]  /*f0e0*/  HMMA.16816.F32.BF16 R64, R4.reuse, R28, RZ ;  /* 0x0000001c0440723c */ /* 0x048ff000000418ff */
[C---:B------:R-:W-:Y:S08]  /*f0f0*/  HMMA.16816.F32.BF16 R60, R4.reuse, R30, RZ ;  /* 0x0000001e043c723c */ /* 0x040ff000000418ff */
[C---:B------:R-:W-:Y:S08]  /*f100*/  HMMA.16816.F32.BF16 R48, R4.reuse, R20, RZ ;  /* 0x000000140430723c */ /* 0x040ff000000418ff */
        /* <DEDUP_REMOVED lines=13> */
[----:B------:R-:W3:Y:S04]  /*f1e0*/  LDSM.16.M88.4 R8, [R221] ;  /* 0x00000000dd08783b */ /* 0x000ee80000000200 */
[----:B------:R-:W-:Y:S03]  /*f1f0*/  LDSM.16.M88.4 R16, [R217+0x7c00] ;  /* 0x007c0000d910783b */ /* 0x000fe60000000200 */
[C---:B-1----:R-:W-:Y:S08]  /*f200*/  HMMA.16816.F32.BF16 R108, R12.reuse, R44, R64 ;  /* 0x0000002c0c6c723c */ /* 0x042ff00000041840 */
[C---:B----4-:R-:W-:Y:S08]  /*f210*/  HMMA.16816.F32.BF16 R180, R12.reuse, R36, R48 ;  /* 0x000000240cb4723c */ /* 0x050ff00000041830 */
        /* <DEDUP_REMOVED lines=18> */
[----:B------:R-:W3:Y:S07]  /*f340*/  LDSM.16.M88.4 R8, [R220+0x2000] ;  /* 0x00200000dc08783b */ /* 0x000eee0000000200 */
        /* <DEDUP_REMOVED lines=11> */
[----:B------:R-:W4:Y:S03]  /*f400*/  LDSM.16.M88.4 R12, [R221+0x2000] ;  /* 0x00200000dd0c783b */ /* 0x000f260000000200 */
[C---:B---3--:R-:W-:Y:S08]  /*f410*/  HMMA.16816.F32.BF16 R212, R8.reuse, R24, R200 ;  /* 0x0000001808d4723c */ /* 0x048ff000000418c8 */
[C---:B------:R-:W-:Y:S01]  /*f420*/  HMMA.16816.F32.BF16 R204, R8.reuse, R26, R196 ;  /* 0x0000001a08cc723c */ /* 0x040fe200000418c4 */
[----:B------:R-:W-:Y:S07]  /*f430*/  LDSM.16.M88.4 R24, [R217+0x8400] ;  /* 0x00840000d918783b */ /* 0x000fee0000000200 */
[C---:B------:R-:W-:Y:S08]  /*f440*/  HMMA.16816.F32.BF16 R108, R8.reuse, R28, R208 ;  /* 0x0000001c086c723c */ /* 0x040ff000000418d0 */
[C---:B------:R-:W-:Y:S08]  /*f450*/  HMMA.16816.F32.BF16 R200, R8.reuse, R20, R192 ;  /* 0x0000001408c8723c */ /* 0x040ff000000418c0 */
[C---:B------:R-:W-:Y:S08]  /*f460*/  HMMA.16816.F32.BF16 R196, R8.reuse, R22, R188 ;  /* 0x0000001608c4723c */ /* 0x040ff000000418bc */
[----:B------:R-:W-:Y:S08]  /*f470*/  HMMA.16816.F32.BF16 R208, R8, R30, R184 ;  /* 0x0000001e08d0723c */ /* 0x000ff000000418b8 */
[----:B-1----:R-:W-:Y:S08]  /*f480*/  HMMA.16816.F32.BF16 R20, R4, R38, R60 ;  /* 0x000000260414723c */ /* 0x002ff0000004183c */
[----:B------:R-:W-:Y:S08]  /*f490*/  HMMA.16816.F32.BF16 R184, R8, R18, R56 ;  /* 0x0000001208b8723c */ /* 0x000ff00000041838 */
[C---:B------:R-:W-:Y:S08]  /*f4a0*/  HMMA.16816.F32.BF16 R60, R4.reuse, R54, R64 ;  /* 0x00000036043c723c */ /* 0x040ff00000041840 */
[C---:B------:R-:W-:Y:S08]  /*f4b0*/  HMMA.16816.F32.BF16 R56, R4.reuse, R52, R100 ;  /* 0x000000340438723c */ /* 0x040ff00000041864 */
[----:B------:R-:W-:Y:S08]  /*f4c0*/  HMMA.16816.F32.BF16 R64, R4, R48, R180 ;  /* 0x000000300440723c */ /* 0x000ff000000418b4 */
[----:B------:R-:W-:Y:S01]  /*f4d0*/  HMMA.16816.F32.BF16 R192, R8, R16, R236 ;  /* 0x0000001008c0723c */ /* 0x000fe200000418ec */
[----:B------:R-:W-:Y:S04]  /*f4e0*/  LDSM.16.M88.4 R16, [R217+0x8000] ;  /* 0x00800000d910783b */ /* 0x000fe80000000200 */
[----:B------:R-:W-:Y:S03]  /*f4f0*/  LDSM.16.M88.4 R8, [R220+0x4000] ;  /* 0x00400000dc08783b */ /* 0x000fe60000000200 */
[C---:B------:R-:W-:Y:S01]  /*f500*/  HMMA.16816.F32.BF16 R28, R4.reuse, R36, R40 ;  /* 0x00000024041c723c */ /* 0x040fe20000041828 */
[----:B------:R-:W-:Y:S07]  /*f510*/  LDSM.16.M88.4 R40, [R217+0x8c00] ;  /* 0x008c0000d928783b */ /* 0x000fee0000000200 */
[C---:B------:R-:W-:Y:S08]  /*f520*/  HMMA.16816.F32.BF16 R104, R4.reuse, R50, R104 ;  /* 0x000000320468723c */ /* 0x040ff00000041868 */
[C---:B------:R-:W-:Y:S08]  /*f530*/  HMMA.16816.F32.BF16 R180, R4.reuse, R44, R176 ;  /* 0x0000002c04b4723c */ /* 0x040ff000000418b0 */
[----:B------:R-:W-:Y:S01]  /*f540*/  HMMA.16816.F32.BF16 R100, R4, R46, R32 ;  /* 0x0000002e0464723c */ /* 0x000fe20000041820 */
[----:B------:R-:W1:Y:S04]  /*f550*/  LDSM.16.M88.4 R4, [R220+0x5000] ;  /* 0x00500000dc04783b */ /* 0x000e680000000200 */
[----:B------:R-:W3:Y:S03]  /*f560*/  LDSM.16.M88.4 R32, [R217+0x8800] ;  /* 0x00880000d920783b */ /* 0x000ee60000000200 */
        /* <DEDUP_REMOVED lines=9> */
[C---:B-1----:R-:W-:Y:S01]  /*f600*/  HMMA.16816.F32.BF16 R48, R4.reuse, R18, R20 ;  /* 0x000000120430723c */ /* 0x042fe20000041814 */
[----:B------:R-:W1:Y:S07]  /*f610*/  LDSM.16.M88.4 R20, [R219+0x8800] ;  /* 0x00880000db14783b */ /* 0x000e6e0000000200 */
[C---:B------:R-:W-:Y:S01]  /*f620*/  HMMA.16816.F32.BF16 R184, R4.reuse, R16, R28 ;  /* 0x0000001004b8723c */ /* 0x040fe2000004181c */
[----:B------:R-:W4:Y:S07]  /*f630*/  LDSM.16.M88.4 R28, [R219+0x8400] ;  /* 0x00840000db1c783b */ /* 0x000f2e0000000200 */
[C---:B------:R-:W-:Y:S08]  /*f640*/  HMMA.16816.F32.BF16 R44, R4.reuse, R24, R56 ;  /* 0x00000018042c723c */ /* 0x040ff00000041838 */
[C---:B---3--:R-:W-:Y:S08]  /*f650*/  HMMA.16816.F32.BF16 R56, R4.reuse, R34, R104 ;  /* 0x000000220438723c */ /* 0x048ff00000041868 */
[C---:B------:R-:W-:Y:S08]  /*f660*/  HMMA.16816.F32.BF16 R36, R4.reuse, R26, R60 ;  /* 0x0000001a0424723c */ /* 0x040ff0000004183c */
[----:B------:R-:W-:Y:S08]  /*f670*/  HMMA.16816.F32.BF16 R60, R4, R42, R100 ;  /* 0x0000002a043c723c */ /* 0x000ff00000041864 */
[C---:B------:R-:W-:Y:S08]  /*f680*/  HMMA.16816.F32.BF16 R100, R8.reuse, R16, R108 ;  /* 0x000000100864723c */ /* 0x040ff0000004186c */
[----:B------:R-:W-:Y:S01]  /*f690*/  HMMA.16816.F32.BF16 R104, R8, R18, R176 ;  /* 0x000000120868723c */ /* 0x000fe200000418b0 */
[----:B------:R-:W3:Y:S01]  /*f6a0*/  LDSM.16.M88.4 R16, [R219+0x8000] ;  /* 0x00800000db10783b */ /* 0x000ee20000000200 */
[----:B--2---:R-:W-:-:S06]  /*f6b0*/  IMAD.SHL.U32 R246, R246, 0x2, RZ ;  /* 0x00000002f6f67824 */ /* 0x004fcc00078e00ff */
[C---:B------:R-:W-:Y:S08]  /*f6c0*/  HMMA.16816.F32.BF16 R108, R8.reuse, R24, R188 ;  /* 0x00000018086c723c */ /* 0x040ff000000418bc */
[----:B------:R-:W-:Y:S01]  /*f6d0*/  HMMA.16816.F32.BF16 R176, R8, R26, R208 ;  /* 0x0000001a08b0723c */ /* 0x000fe200000418d0 */
[----:B------:R-:W2:Y:S07]  /*f6e0*/  LDSM.16.M88.4 R24, [R219+0x8c00] ;  /* 0x008c0000db18783b */ /* 0x000eae0000000200 */
[----:B------:R-:W-:Y:S01]  /*f6f0*/  HMMA.16816.F32.BF16 R52, R4, R32, R64 ;  /* 0x000000200434723c */ /* 0x000fe20000041840 */
[----:B------:R-:W-:-:S07]  /*f700*/  LOP3.LUT R246, R246, 0x6, RZ, 0xc0, !PT ;  /* 0x00000006f6f67812 */ /* 0x000fce00078ec0ff */
[----:B------:R-:W-:Y:S08]  /*f710*/  HMMA.16816.F32.BF16 R64, R4, R40, R180 ;  /* 0x000000280440723c */ /* 0x000ff000000418b4 */
[C---:B------:R-:W-:Y:S08]  /*f720*/  HMMA.16816.F32.BF16 R180, R8.reuse, R32, R200 ;  /* 0x0000002008b4723c */ /* 0x040ff000000418c8 */
[C---:B------:R-:W-:Y:S08]  /*f730*/  HMMA.16816.F32.BF16 R188, R8.reuse, R34, R204 ;  /* 0x0000002208bc723c */ /* 0x040ff000000418cc */
[C---:B------:R-:W-:Y:S08]  /*f740*/  HMMA.16816.F32.BF16 R196, R8.reuse, R40, R196 ;  /* 0x0000002808c4723c */ /* 0x040ff000000418c4 */
[----:B------:R-:W-:Y:S08]  /*f750*/  HMMA.16816.F32.BF16 R192, R8, R42, R192 ;  /* 0x0000002a08c0723c */ /* 0x000ff000000418c0 */
[----:B-1----:R-:W-:Y:S01]  /*f760*/  HMMA.16816.F32.BF16 R8, R12, R22, R56 ;  /* 0x000000160c08723c */ /* 0x002fe20000041838 */
[----:B------:R-:W-:-:S07]  /*f770*/  IMAD R0, R240, 0x40, R246 ;  /* 0x00000040f0007824 */ /* 0x000fce00078e02f6 */
[----:B----4-:R-:W-:Y:S01]  /*f780*/  HMMA.16816.F32.BF16 R36, R12, R30, R36 ;  /* 0x0000001e0c24723c */ /* 0x010fe20000041824 */
[----:B------:R-:W-:-:S05]  /*f790*/  IMAD.IADD R2, R230, 0x1, -R0 ;  /* 0x00000001e6027824 */ /* 0x000fca00078e0a00 */
[----:B------:R-:W-:-:S05]  /*f7a0*/  IABS R2, R2 ;  /* 0x0000000200027213 */ /* 0x000fca0000000000 */
[----:B------:R-:W-:-:S05]  /*f7b0*/  IMAD.MOV.U32 R3, RZ, RZ, R2 ;  /* 0x000000ffff037224 */ /* 0x000fca00078e0002 */
[----:B------:R-:W-:Y:S02]  /*f7c0*/  IMAD.MOV.U32 R243, RZ, RZ, R8 ;  /* 0x000000fffff37224 */ /* 0x000fe400078e0008 */
[----:B------:R-:W-:Y:S01]  /*f7d0*/  IMAD.IADD R8, R229, 0x1, -R0 ;  /* 0x00000001e5087824 */ /* 0x000fe200078e0a00 */
[----:B------:R1:W-:Y:S01]  /*f7e0*/  I2F R40, R3 ;  /* 0x0000000300287306 */ /* 0x0003e20000201400 */
[----:B------:R-:W-:Y:S03]  /*f7f0*/  HMMA.16816.F32.BF16 R4, R12, R20, R52 ;  /* 0x000000140c04723c */ /* 0x000fe60000041834 */
[----:B------:R-:W-:-:S05]  /*f800*/  IABS R2, R8 ;  /* 0x0000000800027213 */ /* 0x000fca0000000000 */
[----:B---3--:R-:W-:Y:S01]  /*f810*/  HMMA.16816.F32.BF16 R200, R12, R18, R48 ;  /* 0x000000120cc8723c */ /* 0x008fe20000041830 */
[----:B-1----:R-:W-:-:S07]  /*f820*/  IMAD.IADD R3, R228, 0x1, -R0 ;  /* 0x00000001e4037824 */ /* 0x002fce00078e0a00 */
[----:B------:R-:W-:Y:S01]  /*f830*/  HMMA.16816.F32.BF16 R184, R12, R16, R184 ;  /* 0x000000100cb8723c */ /* 0x000fe200000418b8 */
[----:B------:R-:W-:Y:S02]  /*f840*/  IMAD.MOV.U32 R48, RZ, RZ, R39 ;  /* 0x000000ffff307224 */ /* 0x000fe400078e0027 */
[----:B------:R1:W-:Y:S01]  /*f850*/  I2F R39, R2 ;  /* 0x0000000200277306 */ /* 0x0003e20000201400 */
[----:B------:R-:W-:Y:S01]  /*f860*/  IABS R8, R3 ;  /* 0x0000000300087213 */ /* 0x000fe20000000000 */
[----:B------:R-:W-:-:S03]  /*f870*/  IMAD.IADD R3, R231, 0x1, -R0 ;  /* 0x00000001e7037824 */ /* 0x000fc600078e0a00 */
[----:B------:R-:W-:Y:S01]  /*f880*/  HMMA.16816.F32.BF16 R204, R12, R28, R44 ;  /* 0x0000001c0ccc723c */ /* 0x000fe2000004182c */
[----:B------:R-:W-:Y:S01]  /*f890*/  IMAD.MOV.U32 R212, RZ, RZ, R9 ;  /* 0x000000ffffd47224 */ /* 0x000fe200078e0009 */
[----:B------:R-:W-:-:S06]  /*f8a0*/  IABS R3, R3 ;  /* 0x0000000300037213 */ /* 0x000fcc0000000000 */
[----:B--2---:R-:W-:Y:S01]  /*f8b0*/  HMMA.16816.F32.BF16 R32, R12, R24, R64 ;  /* 0x000000180c20723c */ /* 0x004fe20000041840 */
[----:B-1----:R-:W-:-:S07]  /*f8c0*/  IADD3 R2, R0, 0x1, RZ ;  /* 0x0000000100027810 */ /* 0x002fce0007ffe0ff */
[----:B------:R-:W-:Y:S01]  /*f8d0*/  HMMA.16816.F32.BF16 R12, R12, R26, R60 ;  /* 0x0000001a0c0c723c */ /* 0x000fe2000004183c */
[----:B------:R-:W-:Y:S02]  /*f8e0*/  IMAD.IADD R9, R230, 0x1, -R2 ;  /* 0x00000001e6097824 */ /* 0x000fe400078e0a02 */
[----:B------:R-:W-:Y:S02]  /*f8f0*/  IMAD.MOV.U32 R209, RZ, RZ, R37 ;  /* 0x000000ffffd17224 */ /* 0x000fe400078e0025 */
[----:B------:R1:W-:Y:S01]  /*f900*/  I2F R37, R8 ;  /* 0x0000000800257306 */ /* 0x0003e20000201400 */
[----:B------:R-:W-:Y:S02]  /*f910*/  IMAD.MOV.U32 R215, RZ, RZ, R38 ;  /* 0x000000ffffd77224 */ /* 0x000fe400078e0026 */
[----:B------:R-:W-:Y:S02]  /*f920*/  IMAD.MOV.U32 R238, RZ, RZ, R36 ;  /* 0x000000ffffee7224 */ /* 0x000fe400078e0024 */
[----:B------:R-:W-:-:S02]  /*f930*/  IMAD.MOV.U32 R42, RZ, RZ, R6 ;  /* 0x000000ffff2a7224 */ /* 0x000fc400078e0006 */
[----:B------:R-:W-:Y:S02]  /*f940*/  IMAD.MOV.U32 R50, RZ, RZ, R5 ;  /* 0x000000ffff327224 */ /* 0x000fe400078e0005 */
[----:B-1----:R-:W-:Y:S01]  /*f950*/  IMAD.MOV.U32 R8, RZ, RZ, R3 ;  /* 0x000000ffff087224 */ /* 0x002fe200078e0003 */
[----:B------:R-:W-:-:S03]  /*f960*/  IABS R3, R9 ;  /* 0x0000000900037213 */ /* 0x000fc60000000000 */
[----:B------:R1:W-:Y:S01]  /*f970*/  I2F R36, R8 ;  /* 0x0000000800247306 */ /* 0x0003e20000201400 */
[----:B------:R-:W-:Y:S02]  /*f980*/  IMAD.MOV.U32 R49, RZ, RZ, R4 ;  /* 0x000000ffff317224 */ /* 0x000fe400078e0004 */
[----:B------:R-:W-:Y:S02]  /*f990*/  IMAD.MOV.U32 R251, RZ, RZ, R7 ;  /* 0x000000fffffb7224 */ /* 0x000fe400078e0007 */
[----:B------:R-:W2:Y:S01]  /*f9a0*/  LDSM.16.M88.4 R4, [R221+0x4000] ;  /* 0x00400000dd04783b */ /* 0x000ea20000000200 */
[----:B------:R-:W-:Y:S02]  /*f9b0*/  IMAD.MOV.U32 R214, RZ, RZ, R10 ;  /* 0x000000ffffd67224 */ /* 0x000fe400078e000a */
[----:B------:R-:W-:Y:S01]  /*f9c0*/  IMAD.MOV.U32 R246, RZ, RZ, R250 ;  /* 0x000000fffff67224 */ /* 0x000fe200078e00fa */
[----:B------:R3:W-:Y:S01]  /*f9d0*/  I2F R38, R3 ;  /* 0x0000000300267306 */ /* 0x0007e20000201400 */
[----:B------:R-:W-:-:S02]  /*f9e0*/  IMAD.IADD R10, R231, 0x1, -R2 ;  /* 0x00000001e70a7824 */ /* 0x000fc400078e0a02 */
[----:B------:R-:W-:Y:S01]  /*f9f0*/  IMAD.MOV.U32 R239, RZ, RZ, R11 ;  /* 0x000000ffffef7224 */ /* 0x000fe200078e000b */
[C---:B------:R-:W-:Y:S01]  /*fa00*/  ISETP.GE.AND P0, PT, R0.reuse, R235, PT ;  /* 0x000000eb0000720c */ /* 0x040fe20003f06270 */
[----:B-1----:R-:W-:Y:S01]  /*fa10*/  IMAD.IADD R8, R229, 0x1, -R2 ;  /* 0x00000001e5087824 */ /* 0x002fe200078e0a02 */
[C---:B------:R-:W-:Y:S01]  /*fa20*/  ISETP.GE.AND P5, PT, R0.reuse, R233, PT ;  /* 0x000000e90000720c */ /* 0x040fe20003fa6270 */
[----:B------:R-:W-:Y:S01]  /*fa30*/  IMAD.MOV.U32 R236, RZ, RZ, R13 ;  /* 0x000000ffffec7224 */ /* 0x000fe200078e000d */
[C---:B------:R-:W-:Y:S01]  /*fa40*/  ISETP.GE.AND P6, PT, R0.reuse, R234, PT ;  /* 0x000000ea0000720c */ /* 0x040fe20003fc6270 */
[----:B------:R-:W-:Y:S01]  /*fa50*/  IMAD.MOV.U32 R252, RZ, RZ, R14 ;  /* 0x000000fffffc7224 */ /* 0x000fe200078e000e */
[----:B------:R-:W-:Y:S01]  /*fa60*/  ISETP.GE.AND P1, PT, R0, R232, PT ;  /* 0x000000e80000720c */ /* 0x000fe20003f26270 */
[----:B------:R-:W-:Y:S01]  /*fa70*/  IMAD.MOV.U32 R208, RZ, RZ, R12 ;  /* 0x000000ffffd07224 */ /* 0x000fe200078e000c */
[----:B------:R-:W-:-:S04]  /*fa80*/  DEPBAR.LE SB0, 0x0 ;  /* 0x000080000000791a */ /* 0x000fc80000000000 */
[----:B---3--:R-:W-:Y:S01]  /*fa90*/  IMAD.IADD R3, R228, 0x1, -R2 ;  /* 0x00000001e4037824 */ /* 0x008fe200078e0a02 */
[----:B------:R-:W-:-:S04]  /*faa0*/  IABS R8, R8 ;  /* 0x0000000800087213 */ /* 0x000fc80000000000 */
[----:B------:R-:W-:Y:S01]  /*fab0*/  IABS R3, R3 ;  /* 0x0000000300037213 */ /* 0x000fe20000000000 */
[----:B------:R-:W-:Y:S02]  /*fac0*/  IMAD.MOV.U32 R250, RZ, RZ, R15 ;  /* 0x000000fffffa7224 */ /* 0x000fe400078e000f */
[----:B------:R1:W-:Y:S02]  /*fad0*/  I2F R15, R8 ;  /* 0x00000008000f7306 */ /* 0x0003e40000201400 */
[----:B------:R-:W-:Y:S01]  /*fae0*/  IMAD.MOV.U32 R9, RZ, RZ, R3 ;  /* 0x000000ffff097224 */ /* 0x000fe200078e0003 */
[----:B------:R-:W-:-:S05]  /*faf0*/  IABS R3, R10 ;  /* 0x0000000a00037213 */ /* 0x000fca0000000000 */
[----:B------:R3:W-:Y:S01]  /*fb00*/  I2F R13, R3 ;  /* 0x00000003000d7306 */ /* 0x0007e20000201400 */
[----:B-1----:R-:W-:-:S07]  /*fb10*/  IADD3 R8, R0, 0x8, RZ ;  /* 0x0000000800087810 */ /* 0x002fce0007ffe0ff */
[----:B------:R1:W-:Y:S01]  /*fb20*/  I2F R14, R9 ;  /* 0x00000009000e7306 */ /* 0x0003e20000201400 */
[----:B---3--:R-:W-:-:S05]  /*fb30*/  IMAD.IADD R3, R229, 0x1, -R8 ;  /* 0x00000001e5037824 */ /* 0x008fca00078e0a08 */
[----:B------:R-:W-:Y:S01]  /*fb40*/  IABS R3, R3 ;  /* 0x0000000300037213 */ /* 0x000fe20000000000 */
[----:B-1----:R-:W-:-:S03]  /*fb50*/  IMAD.IADD R9, R230, 0x1, -R8 ;  /* 0x00000001e6097824 */ /* 0x002fc600078e0a08 */
[----:B------:R1:W-:Y:S01]  /*fb60*/  I2F R44, R3 ;  /* 0x00000003002c7306 */ /* 0x0003e20000201400 */
[----:B------:R-:W-:Y:S02]  /*fb70*/  IADD3 R10, R0, 0x9, RZ ;  /* 0x00000009000a7810 */ /* 0x000fe40007ffe0ff */
[----:B------:R-:W-:-:S05]  /*fb80*/  IABS R9, R9 ;  /* 0x0000000900097213 */ /* 0x000fca0000000000 */
[----:B------:R3:W-:Y:S01]  /*fb90*/  I2F R47, R9 ;  /* 0x00000009002f7306 */ /* 0x0007e20000201400 */
[----:B-1----:R-:W-:-:S05]  /*fba0*/  IMAD.IADD R3, R231, 0x1, -R8 ;  /* 0x00000001e7037824 */ /* 0x002fca00078e0a08 */
[----:B---3--:R-:W-:Y:S01]  /*fbb0*/  IABS R9, R3 ;  /* 0x0000000300097213 */ /* 0x008fe20000000000 */
[----:B------:R-:W-:-:S05]  /*fbc0*/  IMAD.IADD R3, R230, 0x1, -R10 ;  /* 0x00000001e6037824 */ /* 0x000fca00078e0a0a */
[----:B------:R-:W-:Y:S01]  /*fbd0*/  IABS R3, R3 ;  /* 0x0000000300037213 */ /* 0x000fe20000000000 */
[----:B------:R-:W-:-:S03]  /*fbe0*/  IMAD.IADD R11, R228, 0x1, -R8 ;  /* 0x00000001e40b7824 */ /* 0x000fc600078e0a08 */
[----:B------:R1:W-:Y:S01]  /*fbf0*/  I2F R46, R3 ;  /* 0x00000003002e7306 */ /* 0x0003e20000201400 */
[----:B--2---:R-:W-:Y:S01]  /*fc00*/  HMMA.16816.F32.BF16 R180, R4, R20, R180 ;  /* 0x0000001404b4723c */ /* 0x004fe200000418b4 */
[----:B------:R-:W-:Y:S01]  /*fc10*/  IABS R11, R11 ;  /* 0x0000000b000b7213 */ /* 0x000fe20000000000 */
[----:B------:R-:W-:-:S05]  /*fc20*/  IMAD.IADD R12, R231, 0x1, -R10 ;  /* 0x00000001e70c7824 */ /* 0x000fca00078e0a0a */
[----:B------:R2:W-:Y:S01]  /*fc30*/  I2F R20, R9 ;  /* 0x0000000900147306 */ /* 0x0005e20000201400 */
[----:B-1----:R-:W-:-:S07]  /*fc40*/  IMAD.IADD R3, R228, 0x1, -R10 ;  /* 0x00000001e4037824 */ /* 0x002fce00078e0a0a */
[----:B------:R1:W-:Y:S01]  /*fc50*/  I2F R41, R11 ;  /* 0x0000000b00297306 */ /* 0x0003e20000201400 */
[----:B------:R-:W-:Y:S01]  /*fc60*/  IABS R3, R3 ;  /* 0x0000000300037213 */ /* 0x000fe20000000000 */
[----:B--2---:R-:W-:Y:S02]  /*fc70*/  IMAD.IADD R9, R229, 0x1, -R10 ;  /* 0x00000001e5097824 */ /* 0x004fe400078e0a0a */
[----:B------:R-:W-:-:S03]  /*fc80*/  IMAD.MOV.U32 R213, RZ, RZ, R34 ;  /* 0x000000ffffd57224 */ /* 0x000fc600078e0022 */
[----:B------:R-:W-:Y:S01]  /*fc90*/  IABS R9, R9 ;  /* 0x0000000900097213 */ /* 0x000fe20000000000 */
[----:B------:R-:W-:Y:S02]  /*fca0*/  IMAD.MOV.U32 R237, RZ, RZ, R32 ;  /* 0x000000ffffed7224 */ /* 0x000fe400078e0020 */
[----:B------:R-:W-:Y:S02]  /*fcb0*/  IMAD.MOV.U32 R210, RZ, RZ, R33 ;  /* 0x000000ffffd27224 */ /* 0x000fe400078e0021 */
[----:B-1----:R-:W-:Y:S01]  /*fcc0*/  IMAD.MOV.U32 R11, RZ, RZ, R3 ;  /* 0x000000ffff0b7224 */ /* 0x002fe200078e0003 */
[----:B------:R-:W-:Y:S01]  /*fcd0*/  IABS R3, R12 ;  /* 0x0000000c00037213 */ /* 0x000fe20000000000 */
[----:B------:R-:W-:Y:S01]  /*fce0*/  IMAD.MOV.U32 R247, RZ, RZ, R35 ;  /* 0x000000fffff77224 */ /* 0x000fe200078e0023 */
[----:B------:R1:W-:Y:S01]  /*fcf0*/  I2F R45, R9 ;  /* 0x00000009002d7306 */ /* 0x0003e20000201400 */
[C---:B------:R-:W-:Y:S08]  /*fd00*/  HMMA.16816.F32.BF16 R32, R4.reuse, R16, R100 ;  /* 0x000000100420723c */ /* 0x040ff00000041864 */
[C---:B------:R-:W-:Y:S07]  /*fd10*/  HMMA.16816.F32.BF16 R100, R4.reuse, R24, R196 ;  /* 0x000000180464723c */ /* 0x040fee00000418c4 */
[----:B------:R-:W-:Y:S01]  /*fd20*/  IMAD.MOV.U32 R197, RZ, RZ, R42 ;  /* 0x000000ffffc57224 */ /* 0x000fe200078e002a */
[----:B-1----:R-:W-:Y:S01]  /*fd30*/  IADD3 R9, R0, 0x10, RZ ;  /* 0x0000001000097810 */ /* 0x002fe20007ffe0ff */
[----:B------:R1:W-:Y:S01]  /*fd40*/  I2F R42, R11 ;  /* 0x0000000b002a7306 */ /* 0x0003e20000201400 */
[----:B------:R-:W-:Y:S03]  /*fd50*/  HMMA.16816.F32.BF16 R176, R4, R30, R176 ;  /* 0x0000001e04b0723c */ /* 0x000fe600000418b0 */
[----:B------:R-:W-:-:S02]  /*fd60*/  IMAD.IADD R12, R230, 0x1, -R9 ;  /* 0x00000001e60c7824 */ /* 0x000fc400078e0a09 */
[----:B-1----:R-:W-:-:S04]  /*fd70*/  IMAD.MOV.U32 R11, RZ, RZ, R3 ;  /* 0x000000ffff0b7224 */ /* 0x002fc800078e0003 */
[----:B------:R1:W-:Y:S01]  /*fd80*/  I2F R31, R11 ;  /* 0x0000000b001f7306 */ /* 0x0003e20000201400 */
[----:B------:R-:W-:Y:S01]  /*fd90*/  IABS R3, R12 ;  /* 0x0000000c00037213 */ /* 0x000fe20000000000 */
[C---:B------:R-:W-:Y:S06]  /*fda0*/  HMMA.16816.F32.BF16 R104, R4.reuse, R18, R104 ;  /* 0x000000120468723c */ /* 0x040fec0000041868 */
[----:B------:R2:W-:Y:S01]  /*fdb0*/  I2F R43, R3 ;  /* 0x00000003002b7306 */ /* 0x0005e20000201400 */
[--C-:B-1----:R-:W-:Y:S01]  /*fdc0*/  IMAD.IADD R11, R229, 0x1, -R9.reuse ;  /* 0x00000001e50b7824 */ /* 0x102fe200078e0a09 */
[----:B------:R-:W-:Y:S04]  /*fdd0*/  HMMA.16816.F32.BF16 R108, R4, R28, R108 ;  /* 0x0000001c046c723c */ /* 0x000fe8000004186c */
[----:B------:R-:W-:Y:S01]  /*fde0*/  IABS R11, R11 ;  /* 0x0000000b000b7213 */ /* 0x000fe20000000000 */
[----:B--2---:R-:W-:-:S03]  /*fdf0*/  IMAD.IADD R3, R228, 0x1, -R9 ;  /* 0x00000001e4037824 */ /* 0x004fc600078e0a09 */
[----:B------:R-:W-:Y:S02]  /*fe00*/  HMMA.16816.F32.BF16 R188, R4, R22, R188 ;  /* 0x0000001604bc723c */ /* 0x000fe400000418bc */
[----:B------:R-:W-:-:S06]  /*fe10*/  IABS R3, R3 ;  /* 0x0000000300037213 */ /* 0x000fcc0000000000 */
[----:B------:R-:W-:Y:S07]  /*fe20*/  HMMA.16816.F32.BF16 R192, R4, R26, R192 ;  /* 0x0000001a04c0723c */ /* 0x000fee00000418c0 */
[----:B------:R-:W-:Y:S02]  /*fe30*/  IMAD.MOV.U32 R4, RZ, RZ, R11 ;  /* 0x000000ffff047224 */ /* 0x000fe400078e000b */
[----:B------:R-:W-:Y:S02]  /*fe40*/  IMAD.IADD R6, R231, 0x1, -R9 ;  /* 0x00000001e7067824 */ /* 0x000fe400078e0a09 */
[----:B------:R1:W-:Y:S01]  /*fe50*/  I2F R28, R4 ;  /* 0x00000004001c7306 */ /* 0x0003e20000201400 */
[----:B------:R-:W-:-:S02]  /*fe60*/  IMAD.MOV.U32 R5, RZ, RZ, R3 ;  /* 0x000000ffff057224 */ /* 0x000fc400078e0003 */
[----:B------:R-:W-:-:S05]  /*fe70*/  IABS R3, R6 ;  /* 0x0000000600037213 */ /* 0x000fca0000000000 */
[----:B------:R2:W-:Y:S01]  /*fe80*/  I2F R27, R5 ;  /* 0x00000005001b7306 */ /* 0x0005e20000201400 */
[----:B-1----:R-:W-:-:S05]  /*fe90*/  IADD3 R4, R0, 0x11, RZ ;  /* 0x0000001100047810 */ /* 0x002fca0007ffe0ff */
[----:B------:R-:W-:Y:S02]  /*fea0*/  IMAD.IADD R6, R230, 0x1, -R4 ;  /* 0x00000001e6067824 */ /* 0x000fe400078e0a04 */
[----:B--2---:R-:W-:-:S03]  /*feb0*/  IMAD.MOV.U32 R5, RZ, RZ, R3 ;  /* 0x000000ffff057224 */ /* 0x004fc600078e0003 */
[----:B------:R-:W-:Y:S01]  /*fec0*/  IABS R3, R6 ;  /* 0x0000000600037213 */ /* 0x000fe20000000000 */
[----:B------:R-:W-:Y:S01]  /*fed0*/  IMAD.IADD R6, R229, 0x1, -R4 ;  /* 0x00000001e5067824 */ /* 0x000fe200078e0a04 */
[----:B------:R1:W-:Y:S03]  /*fee0*/  I2F R26, R5 ;  /* 0x00000005001a7306 */ /* 0x0003e60000201400 */
[----:B-1----:R-:W-:Y:S01]  /*fef0*/  IMAD.MOV.U32 R5, RZ, RZ, R3 ;  /* 0x000000ffff057224 */ /* 0x002fe200078e0003 */
[----:B------:R-:W-:-:S04]  /*ff00*/  IABS R3, R6 ;  /* 0x0000000600037213 */ /* 0x000fc80000000000 */
[----:B------:R1:W-:Y:S08]  /*ff10*/  I2F R29, R3 ;  /* 0x00000003001d7306 */ /* 0x0003f00000201400 */
[----:B------:R-:W-:Y:S01]  /*ff20*/  I2F R30, R5 ;  /* 0x00000005001e7306 */ /* 0x000fe20000201400 */
[----:B-1----:R-:W-:-:S07]  /*ff30*/  FMUL.FTZ R3, R32, c[0x0][0x2ec] ;  /* 0x0000bb0020037a20 */ /* 0x002fce0000410000 */
[----:B------:R1:W2:Y:S01]  /*ff40*/  MUFU.TANH R5, R3 ;  /* 0x0000000300057308 */ /* 0x0002a20000002400 */
[----:B------:R-:W-:Y:S02]  /*ff50*/  FMUL.FTZ R11, R186, c[0x0][0x2ec] ;  /* 0x0000bb00ba0b7a20 */ /* 0x000fe40000410000 */
[----:B-1----:R-:W-:-:S05]  /*ff60*/  FMUL.FTZ R3, R34, c[0x0][0x2ec] ;  /* 0x0000bb0022037a20 */ /* 0x002fca0000410000 */
[----:B------:R1:W-:Y:S02]  /*ff70*/  MUFU.TANH R7, R3 ;  /* 0x0000000300077308 */ /* 0x0003e40000002400 */
[----:B-1----:R-:W-:-:S06]  /*ff80*/  FMUL.FTZ R3, R184, c[0x0][0x2ec] ;  /* 0x0000bb00b8037a20 */ /* 0x002fcc0000410000 */
[----:B------:R1:W3:Y:S08]  /*ff90*/  MUFU.TANH R6, R3 ;  /* 0x0000000300067308 */ /* 0x0002f00000002400 */
[----:B------:R-:W4:Y:S01]  /*ffa0*/  MUFU.TANH R11, R11 ;  /* 0x0000000b000b7308 */ /* 0x000f220000002400 */
[----:B-1----:R-:W-:-:S05]  /*ffb0*/  IMAD.IADD R3, R228, 0x1, -R4 ;  /* 0x00000001e4037824 */ /* 0x002fca00078e0a04 */
[----:B------:R-:W-:-:S04]  /*ffc0*/  IABS R3, R3 ;  /* 0x0000000300037213 */ /* 0x000fc80000000000 */
[----:B------:R1:W-:Y:S01]  /*ffd0*/  I2F R25, R3 ;  /* 0x0000000300197306 */ /* 0x0003e20000201400 */
[-C--:B--2---:R-:W-:Y:S01]  /*ffe0*/  FFMA.FTZ R5, R40, -R222.reuse, R5 ;  /* 0x800000de28057223 */ /* 0x084fe20000010005 */
[C---:B------:R-:W-:Y:S01]  /*fff0*/  ISETP.LT.OR P0, PT, R0.reuse, R227, P0 ;  /* 0x000000e30000720c */ /* 0x040fe20000701670 */
[----:B---3--:R-:W-:Y:S01]  /*10000*/  FFMA.FTZ R6, R37, -R222, R6 ;  /* 0x800000de25067223 */ /* 0x008fe20000010006 */
[----:B------:R-:W-:Y:S01]  /*10010*/  ISETP.LT.OR P5, PT, R0, R225, P5 ;  /* 0x000000e10000720c */ /* 0x000fe20002fa1670 */
[----:B-1----:R-:W-:-:S04]  /*10020*/  FMUL.FTZ R3, R33, c[0x0][0x2ec] ;  /* 0x0000bb0021037a20 */ /* 0x002fc80000410000 */
[----:B------:R1:W2:Y:S01]  /*10030*/  MUFU.TANH R18, R3 ;  /* 0x0000000300127308 */ /* 0x0002a20000002400 */
[-C--:B------:R-:W-:Y:S01]  /*10040*/  FFMA.FTZ R7, R39, -R222.reuse, R7 ;  /* 0x800000de27077223 */ /* 0x080fe20000010007 */
[----:B------:R-:W-:Y:S01]  /*10050*/  FSEL R245, R5, -INF , !P0 ;  /* 0xff80000005f57808 */ /* 0x000fe20004000000 */
[----:B----4-:R-:W-:Y:S01]  /*10060*/  FFMA.FTZ R11, R36, -R222, R11 ;  /* 0x800000de240b7223 */ /* 0x010fe2000001000b */
[----:B------:R-:W-:Y:S01]  /*10070*/  FSEL R55, R6, -INF , !P5 ;  /* 0xff80000006377808 */ /* 0x000fe20006800000 */
[----:B------:R-:W-:Y:S01]  /*10080*/  IMAD.IADD R5, R231, 0x1, -R4 ;  /* 0x00000001e7057824 */ /* 0x000fe200078e0a04 */
[----:B------:R-:W-:Y:S01]  /*10090*/  ISETP.LT.OR P6, PT, R0, R226, P6 ;  /* 0x000000e20000720c */ /* 0x000fe200037c1670 */
[----:B-1----:R-:W-:-:S04]  /*100a0*/  FMUL.FTZ R3, R35, c[0x0][0x2ec] ;  /* 0x0000bb0023037a20 */ /* 0x002fc80000410000 */
[----:B------:R1:W3:Y:S01]  /*100b0*/  MUFU.TANH R12, R3 ;  /* 0x00000003000c7308 */ /* 0x0002e20000002400 */
[C---:B------:R-:W-:Y:S02]  /*100c0*/  ISETP.LT.OR P1, PT, R0.reuse, R224, P1 ;  /* 0x000000e00000720c */ /* 0x040fe40000f21670 */
[----:B------:R-:W-:Y:S02]  /*100d0*/  FSEL R249, R7, -INF , !P6 ;  /* 0xff80000007f97808 */ /* 0x000fe40007000000 */
[----:B------:R-:W-:Y:S02]  /*100e0*/  FSEL R56, R11, -INF , !P1 ;  /* 0xff8000000b387808 */ /* 0x000fe40004800000 */
[----:B-1----:R-:W-:-:S05]  /*100f0*/  IADD3 R3, R0, 0x18, RZ ;  /* 0x0000001800037810 */ /* 0x002fca0007ffe0ff */
[----:B------:R-:W-:Y:S01]  /*10100*/  IMAD.IADD R6, R230, 0x1, -R3 ;  /* 0x00000001e6067824 */ /* 0x000fe200078e0a03 */
[C---:B------:R-:W-:Y:S02]  /*10110*/  ISETP.GE.AND P0, PT, R2.reuse, R235, PT ;  /* 0x000000eb0200720c */ /* 0x040fe40003f06270 */
[C---:B------:R-:W-:Y:S02]  /*10120*/  ISETP.GE.AND P6, PT, R2.reuse, R234, PT ;  /* 0x000000ea0200720c */ /* 0x040fe40003fc6270 */
[C---:B------:R-:W-:Y:S02]  /*10130*/  ISETP.GE.AND P5, PT, R2.reuse, R233, PT ;  /* 0x000000e90200720c */ /* 0x040fe40003fa6270 */
[----:B------:R-:W-:Y:S02]  /*10140*/  IABS R5, R5 ;  /* 0x0000000500057213 */ /* 0x000fe40000000000 */
[C---:B------:R-:W-:Y:S02]  /*10150*/  ISETP.GE.AND P1, PT, R2.reuse, R232, PT ;  /* 0x000000e80200720c */ /* 0x040fe40003f26270 */
[----:B------:R-:W-:Y:S01]  /*10160*/  IABS R6, R6 ;  /* 0x0000000600067213 */ /* 0x000fe20000000000 */
[----:B------:R1:W-:Y:S01]  /*10170*/  I2F R19, R5 ;  /* 0x0000000500137306 */ /* 0x0003e20000201400 */
[----:B------:R-:W-:-:S02]  /*10180*/  ISETP.LT.OR P0, PT, R2, R227, P0 ;  /* 0x000000e30200720c */ /* 0x000fc40000701670 */
[C---:B------:R-:W-:Y:S02]  /*10190*/  ISETP.LT.OR P6, PT, R2.reuse, R226, P6 ;  /* 0x000000e20200720c */ /* 0x040fe400037c1670 */
[C---:B------:R-:W-:Y:S01]  /*101a0*/  ISETP.LT.OR P5, PT, R2.reuse, R225, P5 ;  /* 0x000000e10200720c */ /* 0x040fe20002fa1670 */
[----:B------:R-:W-:Y:S01]  /*101b0*/  BAR.SYNC.DEFER_BLOCKING 0x0 ;  /* 0x0000000000007b1d */ /* 0x000fe20000010000 */
[----:B------:R-:W-:Y:S01]  /*101c0*/  ISETP.LT.OR P1, PT, R2, R224, P1 ;  /* 0x000000e00200720c */ /* 0x000fe20000f21670 */
[----:B------:R-:W-:Y:S02]  /*101d0*/  IMAD.IADD R2, R229, 0x1, -R3 ;  /* 0x00000001e5027824 */ /* 0x000fe400078e0a03 */
[----:B------:R-:W-:Y:S02]  /*101e0*/  FMUL.FTZ R17, R185, c[0x0][0x2ec] ;  /* 0x0000bb00b9117a20 */ /* 0x000fe40000410000 */
[----:B-1----:R-:W-:Y:S01]  /*101f0*/  IMAD.MOV.U32 R5, RZ, RZ, R6 ;  /* 0x000000ffff057224 */ /* 0x002fe200078e0006 */
[----:B------:R-:W-:Y:S01]  /*10200*/  IABS R2, R2 ;  /* 0x0000000200027213 */ /* 0x000fe20000000000 */
[----:B--2---:R-:W-:-:S02]  /*10210*/  FFMA.FTZ R7, R38, -R222, R18 ;  /* 0x800000de26077223 */ /* 0x004fc40000010012 */
[----:B------:R1:W-:Y:S01]  /*10220*/  I2F R24, R5 ;  /* 0x0000000500187306 */ /* 0x0003e20000201400 */
[----:B------:R-:W-:Y:S02]  /*10230*/  FMUL.FTZ R16, R187, c[0x0][0x2ec] ;  /* 0x0000bb00bb107a20 */ /* 0x000fe40000410000 */
[----:B------:R-:W-:Y:S01]  /*10240*/  IMAD.MOV.U32 R6, RZ, RZ, R2 ;  /* 0x000000ffff067224 */ /* 0x000fe200078e0002 */
[----:B------:R-:W-:Y:S01]  /*10250*/  FSEL R241, R7, -INF , !P0 ;  /* 0xff80000007f17808 */ /* 0x000fe20004000000 */
[----:B------:R-:W-:-:S03]  /*10260*/  IMAD.IADD R7, R231, 0x1, -R3 ;  /* 0x00000001e7077824 */ /* 0x000fc600078e0a03 */
[----:B------:R-:W2:Y:S01]  /*10270*/  MUFU.TANH R17, R17 ;  /* 0x0000001100117308 */ /* 0x000ea20000002400 */
[----:B------:R-:W-:Y:S01]  /*10280*/  IADD3 R2, R0, 0x19, RZ ;  /* 0x0000001900027810 */ /* 0x000fe20007ffe0ff */
[----:B-1----:R-:W-:-:S06]  /*10290*/  IMAD.IADD R5, R228, 0x1, -R3 ;  /* 0x00000001e4057824 */ /* 0x002fcc00078e0a03 */
[----:B------:R-:W1:Y:S01]  /*102a0*/  MUFU.TANH R16, R16 ;  /* 0x0000001000107308 */ /* 0x000e620000002400 */
[----:B------:R-:W-:-:S07]  /*102b0*/  IABS R5, R5 ;  /* 0x0000000500057213 */ /* 0x000fce0000000000 */
[----:B------:R4:W-:Y:S01]  /*102c0*/  I2F R23, R6 ;  /* 0x0000000600177306 */ /* 0x0009e20000201400 */
[-C--:B---3--:R-:W-:Y:S02]  /*102d0*/  FFMA.FTZ R11, R15, -R222.reuse, R12 ;  /* 0x800000de0f0b7223 */ /* 0x088fe4000001000c */
[-C--:B--2---:R-:W-:Y:S02]  /*102e0*/  FFMA.FTZ R12, R14, -R222.reuse, R17 ;  /* 0x800000de0e0c7223 */ /* 0x084fe40000010011 */
[----:B----4-:R-:W-:Y:S01]  /*102f0*/  IMAD.MOV.U32 R6, RZ, RZ, R5 ;  /* 0x000000ffff067224 */ /* 0x010fe200078e0005 */
[----:B------:R-:W-:Y:S01]  /*10300*/  IABS R5, R7 ;  /* 0x0000000700057213 */ /* 0x000fe20000000000 */
[----:B------:R-:W-:Y:S02]  /*10310*/  IMAD.IADD R7, R230, 0x1, -R2 ;  /* 0x00000001e6077824 */ /* 0x000fe400078e0a02 */
[----:B------:R2:W-:Y:S01]  /*10320*/  I2F R21, R6 ;  /* 0x0000000600157306 */ /* 0x0005e20000201400 */
[----:B-1----:R-:W-:Y:S01]  /*10330*/  FFMA.FTZ R13, R13, -R222, R16 ;  /* 0x800000de0d0d7223 */ /* 0x002fe20000010010 */
[----:B------:R-:W-:Y:S01]  /*10340*/  FSEL R244, R11, -INF , !P6 ;  /* 0xff8000000bf47808 */ /* 0x000fe20007000000 */
[----:B--2---:R-:W-:Y:S01]  /*10350*/  IMAD.MOV.U32 R6, RZ, RZ, R5 ;  /* 0x000000ffff067224 */ /* 0x004fe200078e0005 */
[----:B------:R-:W-:Y:S01]  /*10360*/  IABS R5, R7 ;  /* 0x0000000700057213 */ /* 0x000fe20000000000 */
[----:B------:R-:W-:-:S03]  /*10370*/  IMAD.IADD R7, R229, 0x1, -R2 ;  /* 0x00000001e5077824 */ /* 0x000fc600078e0a02 */
[----:B------:R1:W-:Y:S01]  /*10380*/  I2F R14, R6 ;  /* 0x00000006000e7306 */ /* 0x0003e20000201400 */
[----:B------:R-:W-:Y:S02]  /*10390*/  FSEL R52, R12, -INF , !P5 ;  /* 0xff8000000c347808 */ /* 0x000fe40006800000 */
[----:B------:R-:W-:Y:S02]  /*103a0*/  FSEL R53, R13, -INF , !P1 ;  /* 0xff8000000d357808 */ /* 0x000fe40004800000 */
[C---:B------:R-:W-:Y:S02]  /*103b0*/  ISETP.GE.AND P0, PT, R8.reuse, R235, PT ;  /* 0x000000eb0800720c */ /* 0x040fe40003f06270 */
[----:B------:R-:W-:Y:S01]  /*103c0*/  ISETP.GE.AND P6, PT, R8, R234, PT ;  /* 0x000000ea0800720c */ /* 0x000fe20003fc6270 */
[----:B-1----:R-:W-:Y:S01]  /*103d0*/  IMAD.MOV.U32 R6, RZ, RZ, R5 ;  /* 0x000000ffff067224 */ /* 0x002fe200078e0005 */
[----:B------:R-:W-:Y:S01]  /*103e0*/  IABS R5, R7 ;  /* 0x0000000700057213 */ /* 0x000fe20000000000 */
[----:B------:R-:W-:-:S02]  /*103f0*/  IMAD.IADD R7, R228, 0x1, -R2 ;  /* 0x00000001e4077824 */ /* 0x000fc400078e0a02 */
[----:B------:R1:W-:Y:S01]  /*10400*/  I2F R54, R6 ;  /* 0x0000000600367306 */ /* 0x0003e20000201400 */
[C---:B------:R-:W-:Y:S02]  /*10410*/  ISETP.GE.AND P5, PT, R8.reuse, R233, PT ;  /* 0x000000e90800720c */ /* 0x040fe40003fa6270 */
[C---:B------:R-:W-:Y:S02]  /*10420*/  ISETP.GE.AND P1, PT, R8.reuse, R232, PT ;  /* 0x000000e80800720c */ /* 0x040fe40003f26270 */
[C---:B------:R-:W-:Y:S02]  /*10430*/  ISETP.LT.OR P0, PT, R8.reuse, R227, P0 ;  /* 0x000000e30800720c */ /* 0x040fe40000701670 */
[C---:B------:R-:W-:Y:S02]  /*10440*/  ISETP.LT.OR P6, PT, R8.reuse, R226, P6 ;  /* 0x000000e20800720c */ /* 0x040fe400037c1670 */
[----:B------:R-:W-:Y:S01]  /*10450*/  ISETP.LT.OR P5, PT, R8, R225, P5 ;  /* 0x000000e10800720c */ /* 0x000fe20002fa1670 */
[----:B-1----:R-:W-:Y:S01]  /*10460*/  IMAD.MOV.U32 R6, RZ, RZ, R5 ;  /* 0x000000ffff067224 */ /* 0x002fe200078e0005 */
[----:B------:R-:W-:-:S03]  /*10470*/  IABS R5, R7 ;  /* 0x0000000700057213 */ /* 0x000fc60000000000 */
[----:B------:R1:W-:Y:S01]  /*10480*/  I2F R51, R6 ;  /* 0x0000000600337306 */ /* 0x0003e20000201400 */
[----:B------:R-:W-:Y:S02]  /*10490*/  ISETP.LT.OR P1, PT, R8, R224, P1 ;  /* 0x000000e00800720c */ /* 0x000fe40000f21670 */
[----:B------:R-:W-:Y:S01]  /*104a0*/  IADD3 R8, R0, 0x20, RZ ;  /* 0x0000002000087810 */ /* 0x000fe20007ffe0ff */
[----:B------:R-:W-:-:S04]  /*104b0*/  IMAD.MOV.U32 R187, RZ, RZ, R49 ;  /* 0x000000ffffbb7224 */ /* 0x000fc800078e0031 */
[----:B------:R-:W-:Y:S02]  /*104c0*/  IMAD.IADD R7, R230, 0x1, -R8 ;  /* 0x00000001e6077824 */ /* 0x000fe400078e0a08 */
[----:B-1----:R-:W-:Y:S02]  /*104d0*/  IMAD.MOV.U32 R6, RZ, RZ, R5 ;  /* 0x000000ffff067224 */ /* 0x002fe400078e0005 */
[----:B------:R-:W-:-:S05]  /*104e0*/  IMAD.IADD R5, R231, 0x1, -R2 ;  /* 0x00000001e7057824 */ /* 0x000fca00078e0a02 */
[----:B------:R-:W-:Y:S01]  /*104f0*/  IABS R5, R5 ;  /* 0x0000000500057213 */ /* 0x000fe20000000000 */
[----:B------:R1:W-:Y:S01]  /*10500*/  I2F R49, R6 ;  /* 0x0000000600317306 */ /* 0x0003e20000201400 */
[----:B------:R-:W-:-:S03]  /*10510*/  IMAD.MOV.U32 R185, RZ, RZ, R50 ;  /* 0x000000ffffb97224 */ /* 0x000fc600078e0032 */
        /* <DEDUP_REMOVED lines=20> */
[----:B------:R-:W-:Y:S02]  /*10660*/  IMAD.IADD R11, R228, 0x1, -R7 ;  /* 0x00000001e40b7824 */ /* 0x000fe400078e0a07 */
        /* <DEDUP_REMOVED lines=13> */
[----:B-1----:R-:W-:-:S03]  /*10740*/  IMAD.MOV.U32 R11, RZ, RZ, R5 ;  /* 0x000000ffff0b7224 */ /* 0x002fc600078e0005 */
[----:B------:R-:W-:Y:S01]  /*10750*/  IABS R5, R12 ;  /* 0x0000000c00057213 */ /* 0x000fe20000000000 */
[----:B------:R1:W-:Y:S01]  /*10760*/  I2F R57, R11 ;  /* 0x0000000b00397306 */ /* 0x0003e20000201400 */
[----:B------:R-:W-:-:S03]  /*10770*/  IMAD.IADD R12, R228, 0x1, -R6 ;  /* 0x00000001e40c7824 */ /* 0x000fc600078e0a06 */
[----:B-1----:R-:W-:Y:S02]  /*10780*/  IMAD.MOV.U32 R11, RZ, RZ, R5 ;  /* 0x000000ffff0b7224 */ /* 0x002fe400078e0005 */
[----:B------:R-:W-:-:S05]  /*10790*/  IMAD.IADD R5, R229, 0x1, -R6 ;  /* 0x00000001e5057824 */ /* 0x000fca00078e0a06 */
[----:B------:R-:W-:Y:S01]  /*107a0*/  IABS R5, R5 ;  /* 0x0000000500057213 */ /* 0x000fe20000000000 */
[----:B------:R1:W-:Y:S01]  /*107b0*/  I2F R65, R11 ;  /* 0x0000000b00417306 */ /* 0x0003e20000201400 */
[----:B------:R-:W-:-:S03]  /*107c0*/  FMUL.FTZ R15, R200, c[0x0][0x2ec] ;  /* 0x0000bb00c80f7a20 */ /* 0x000fc60000410000 */
[----:B-1----:R-:W-:Y:S01]  /*107d0*/  IMAD.MOV.U32 R11, RZ, RZ, R5 ;  /* 0x000000ffff0b7224 */ /* 0x002fe200078e0005 */
[----:B------:R-:W-:-:S03]  /*107e0*/  IABS R5, R12 ;  /* 0x0000000c00057213 */ /* 0x000fc60000000000 */
[----:B------:R1:W-:Y:S01]  /*107f0*/  I2F R62, R11 ;  /* 0x0000000b003e7306 */ /* 0x0003e20000201400 */
[----:B------:R-:W-:-:S07]  /*10800*/  FMUL.FTZ R12, R202, c[0x0][0x2ec] ;  /* 0x0000bb00ca0c7a20 */ /* 0x000fce0000410000 */
[----:B------:R2:W-:Y:S01]  /*10810*/  I2F R59, R5 ;  /* 0x00000005003b7306 */ /* 0x0005e20000201400 */
[----:B-1----:R-:W-:-:S07]  /*10820*/  FMUL.FTZ R11, R106, c[0x0][0x2ec] ;  /* 0x0000bb006a0b7a20 */ /* 0x002fce0000410000 */
[----:B------:R-:W-:Y:S01]  /*10830*/  MUFU.TANH R15, R15 ;  /* 0x0000000f000f7308 */ /* 0x000fe20000002400 */
[----:B--2---:R-:W-:-:S07]  /*10840*/  FMUL.FTZ R5, R104, c[0x0][0x2ec] ;  /* 0x0000bb0068057a20 */ /* 0x004fce0000410000 */
[----:B------:R-:W-:Y:S08]  /*10850*/  MUFU.TANH R11, R11 ;  /* 0x0000000b000b7308 */ /* 0x000ff00000002400 */
[----:B------:R-:W1:Y:S08]  /*10860*/  MUFU.TANH R5, R5 ;  /* 0x0000000500057308 */ /* 0x000e700000002400 */
[----:B------:R2:W3:Y:S02]  /*10870*/  MUFU.TANH R16, R12 ;  /* 0x0000000c00107308 */ /* 0x0004e40000002400 */
[----:B--2---:R-:W-:-:S06]  /*10880*/  FMUL.FTZ R12, R105, c[0x0][0x2ec] ;  /* 0x0000bb00690c7a20 */ /* 0x004fcc0000410000 */
[----:B------:R2:W-:Y:S01]  /*10890*/  MUFU.TANH R22, R12 ;  /* 0x0000000c00167308 */ /* 0x0005e20000002400 */
[----:B-1----:R-:W-:Y:S02]  /*108a0*/  FFMA.FTZ R13, R47, -R222, R5 ;  /* 0x800000de2f0d7223 */ /* 0x002fe40000010005 */
[----:B------:R-:W-:Y:S02]  /*108b0*/  FMUL.FTZ R5, R201, c[0x0][0x2ec] ;  /* 0x0000bb00c9057a20 */ /* 0x000fe40000410000 */
[----:B--2---:R-:W-:-:S04]  /*108c0*/  FMUL.FTZ R12, R107, c[0x0][0x2ec] ;  /* 0x0000bb006b0c7a20 */ /* 0x004fc80000410000 */
[----:B------:R1:W-:Y:S08]  /*108d0*/  MUFU.TANH R18, R12 ;  /* 0x0000000c00127308 */ /* 0x0003f00000002400 */
[----:B------:R3:W2:Y:S01]  /*108e0*/  MUFU.TANH R17, R5 ;  /* 0x0000000500117308 */ /* 0x0006a20000002400 */
[-C--:B-1----:R-:W-:Y:S02]  /*108f0*/  FFMA.FTZ R12, R44, -R222.reuse, R11 ;  /* 0x800000de2c0c7223 */ /* 0x082fe4000001000b */
[----:B------:R-:W-:-:S02]  /*10900*/  FFMA.FTZ R11, R41, -R222, R15 ;  /* 0x800000de290b7223 */ /* 0x000fc4000001000f */
[----:B------:R-:W-:Y:S02]  /*10910*/  FMUL.FTZ R15, R203, c[0x0][0x2ec] ;  /* 0x0000bb00cb0f7a20 */ /* 0x000fe40000410000 */
[----:B---3--:R-:W-:-:S04]  /*10920*/  FFMA.FTZ R5, R20, -R222, R16 ;  /* 0x800000de14057223 */ /* 0x008fc80000010010 */
[----:B------:R-:W1:Y:S01]  /*10930*/  MUFU.TANH R15, R15 ;  /* 0x0000000f000f7308 */ /* 0x000e620000002400 */
[----:B------:R-:W-:Y:S01]  /*10940*/  FSEL R44, R5, -INF , !P1 ;  /* 0xff800000052c7808 */ /* 0x000fe20004800000 */
[----:B------:R-:W-:Y:S01]  /*10950*/  FMUL.FTZ R5, R110, c[0x0][0x2ec] ;  /* 0x0000bb006e057a20 */ /* 0x000fe20000410000 */
[----:B------:R-:W-:Y:S02]  /*10960*/  FSEL R200, R13, -INF , !P0 ;  /* 0xff8000000dc87808 */ /* 0x000fe40004000000 */
[----:B------:R-:W-:Y:S02]  /*10970*/  FSEL R201, R12, -INF , !P6 ;  /* 0xff8000000cc97808 */ /* 0x000fe40007000000 */
[----:B------:R-:W-:Y:S01]  /*10980*/  FSEL R41, R11, -INF , !P5 ;  /* 0xff8000000b297808 */ /* 0x000fe20006800000 */
[----:B------:R3:W-:Y:S01]  /*10990*/  MUFU.TANH R13, R5 ;  /* 0x00000005000d7308 */ /* 0x0007e20000002400 */
[C---:B------:R-:W-:Y:S02]  /*109a0*/  ISETP.GE.AND P0, PT, R10.reuse, R235, PT ;  /* 0x000000eb0a00720c */ /* 0x040fe40003f06270 */
[----:B------:R-:W-:-:S02]  /*109b0*/  ISETP.GE.AND P6, PT, R10, R234, PT ;  /* 0x000000ea0a00720c */ /* 0x000fc40003fc6270 */
[C---:B------:R-:W-:Y:S02]  /*109c0*/  ISETP.GE.AND P5, PT, R10.reuse, R233, PT ;  /* 0x000000e90a00720c */ /* 0x040fe40003fa6270 */
[----:B------:R-:W-:Y:S01]  /*109d0*/  ISETP.GE.AND P1, PT, R10, R232, PT ;  /* 0x000000e80a00720c */ /* 0x000fe20003f26270 */
[----:B------:R-:W-:Y:S01]  /*109e0*/  FMUL.FTZ R11, R108, c[0x0][0x2ec] ;  /* 0x0000bb006c0b7a20 */ /* 0x000fe20000410000 */
[C---:B------:R-:W-:Y:S02]  /*109f0*/  ISETP.LT.OR P0, PT, R10.reuse, R227, P0 ;  /* 0x000000e30a00720c */ /* 0x040fe40000701670 */
[C---:B------:R-:W-:Y:S02]  /*10a00*/  ISETP.LT.OR P6, PT, R10.reuse, R226, P6 ;  /* 0x000000e20a00720c */ /* 0x040fe400037c1670 */
[----:B------:R-:W-:Y:S01]  /*10a10*/  ISETP.LT.OR P5, PT, R10, R225, P5 ;  /* 0x000000e10a00720c */ /* 0x000fe20002fa1670 */
[----:B---3--:R-:W-:Y:S01]  /*10a20*/  FMUL.FTZ R5, R204, c[0x0][0x2ec] ;  /* 0x0000bb00cc057a20 */ /* 0x008fe20000410000 */
[----:B------:R-:W-:Y:S01]  /*10a30*/  ISETP.LT.OR P1, PT, R10, R224, P1 ;  /* 0x000000e00a00720c */ /* 0x000fe20000f21670 */
[-C--:B--2---:R-:W-:Y:S01]  /*10a40*/  FFMA.FTZ R10, R42, -R222.reuse, R17 ;  /* 0x800000de2a0a7223 */ /* 0x084fe20000010011 */
[----:B------:R-:W2:Y:S01]  /*10a50*/  MUFU.TANH R20, R11 ;  /* 0x0000000b00147308 */ /* 0x000ea20000002400 */
[----:B------:R-:W-:-:S07]  /*10a60*/  FFMA.FTZ R12, R46, -R222, R22 ;  /* 0x800000de2e0c7223 */ /* 0x000fce0000010016 */
[----:B------:R1:W3:Y:S01]  /*10a70*/  MUFU.TANH R17, R5 ;  /* 0x0000000500117308 */ /* 0x0002e20000002400 */
[----:B------:R-:W-:Y:S01]  /*10a80*/  FSEL R35, R10, -INF , !P5 ;  /* 0xff8000000a237808 */ /* 0x000fe20006800000 */
[----:B------:R-:W-:Y:S01]  /*10a90*/  FMUL.FTZ R10, R109, c[0x0][0x2ec] ;  /* 0x0000bb006d0a7a20 */ /* 0x000fe20000410000 */
[----:B------:R-:W-:Y:S01]  /*10aa0*/  FSEL R196, R12, -INF , !P0 ;  /* 0xff8000000cc47808 */ /* 0x000fe20004000000 */
[----:B-1----:R-:W-:Y:S02]  /*10ab0*/  FFMA.FTZ R5, R31, -R222, R15 ;  /* 0x800000de1f057223 */ /* 0x002fe4000001000f */
[----:B------:R-:W-:-:S04]  /*10ac0*/  FMUL.FTZ R15, R206, c[0x0][0x2ec] ;  /* 0x0000bb00ce0f7a20 */ /* 0x000fc80000410000 */
[----:B------:R-:W1:Y:S01]  /*10ad0*/  MUFU.TANH R16, R15 ;  /* 0x0000000f00107308 */ /* 0x000e620000002400 */
[-C--:B------:R-:W-:Y:S01]  /*10ae0*/  FFMA.FTZ R11, R45, -R222.reuse, R18 ;  /* 0x800000de2d0b7223 */ /* 0x080fe20000010012 */
[----:B------:R-:W-:Y:S01]  /*10af0*/  FSEL R42, R5, -INF , !P1 ;  /* 0xff800000052a7808 */ /* 0x000fe20004800000 */
[----:B------:R-:W-:Y:S01]  /*10b00*/  FMUL.FTZ R5, R111, c[0x0][0x2ec] ;  /* 0x0000bb006f057a20 */ /* 0x000fe20000410000 */
[----:B------:R-:W-:Y:S02]  /*10b10*/  ISETP.GE.AND P0, PT, R9, R235, PT ;  /* 0x000000eb0900720c */ /* 0x000fe40003f06270 */
[----:B------:R-:W-:Y:S01]  /*10b20*/  FSEL R198, R11, -INF , !P6 ;  /* 0xff8000000bc67808 */ /* 0x000fe20007000000 */
[----:B--2---:R-:W-:Y:S01]  /*10b30*/  FFMA.FTZ R11, R43, -R222, R20 ;  /* 0x800000de2b0b7223 */ /* 0x004fe20000010014 */
[----:B------:R2:W-:Y:S01]  /*10b40*/  MUFU.TANH R18, R10 ;  /* 0x0000000a00127308 */ /* 0x0005e20000002400 */
[C---:B------:R-:W-:Y:S02]  /*10b50*/  ISETP.GE.AND P6, PT, R9.reuse, R234, PT ;  /* 0x000000ea0900720c */ /* 0x040fe40003fc6270 */
[----:B------:R-:W-:-:S02]  /*10b60*/  ISETP.GE.AND P5, PT, R9, R233, PT ;  /* 0x000000e90900720c */ /* 0x000fc40003fa6270 */
[C---:B------:R-:W-:Y:S02]  /*10b70*/  ISETP.GE.AND P1, PT, R9.reuse, R232, PT ;  /* 0x000000e80900720c */ /* 0x040fe40003f26270 */
[C---:B------:R-:W-:Y:S01]  /*10b80*/  ISETP.LT.OR P0, PT, R9.reuse, R227, P0 ;  /* 0x000000e30900720c */ /* 0x040fe20000701670 */
[----:B------:R4:W-:Y:S01]  /*10b90*/  MUFU.TANH R15, R5 ;  /* 0x00000005000f7308 */ /* 0x0009e20000002400 */
[C---:B------:R-:W-:Y:S02]  /*10ba0*/  ISETP.LT.OR P6, PT, R9.reuse, R226, P6 ;  /* 0x000000e20900720c */ /* 0x040fe400037c1670 */
[----:B------:R-:W-:Y:S01]  /*10bb0*/  ISETP.LT.OR P5, PT, R9, R225, P5 ;  /* 0x000000e10900720c */ /* 0x000fe20002fa1670 */
[----:B--2---:R-:W-:Y:S02]  /*10bc0*/  FFMA.FTZ R10, R28, -R222, R13 ;  /* 0x800000de1c0a7223 */ /* 0x004fe4000001000d */
[----:B------:R-:W-:Y:S01]  /*10bd0*/  FMUL.FTZ R13, R207, c[0x0][0x2ec] ;  /* 0x0000bb00cf0d7a20 */ /* 0x000fe20000410000 */
[----:B------:R-:W-:Y:S01]  /*10be0*/  ISETP.LT.OR P1, PT, R9, R224, P1 ;  /* 0x000000e00900720c */ /* 0x000fe20000f21670 */
[----:B----4-:R-:W-:Y:S01]  /*10bf0*/  FMUL.FTZ R5, R205, c[0x0][0x2ec] ;  /* 0x0000bb00cd057a20 */ /* 0x010fe20000410000 */
[----:B------:R-:W-:Y:S01]  /*10c00*/  FSEL R242, R11, -INF , !P0 ;  /* 0xff8000000bf27808 */ /* 0x000fe20004000000 */
[----:B---3--:R-:W-:Y:S01]  /*10c10*/  FFMA.FTZ R9, R27, -R222, R17 ;  /* 0x800000de1b097223 */ /* 0x008fe20000010011 */
[----:B------:R-:W-:Y:S01]  /*10c20*/  MUFU.TANH R11, R13 ;  /* 0x0000000d000b7308 */ /* 0x000fe20000002400 */
[----:B------:R-:W-:-:S07]  /*10c30*/  FSEL R186, R10, -INF , !P6 ;  /* 0xff8000000aba7808 */ /* 0x000fce0007000000 */
[----:B------:R1:W2:Y:S01]  /*10c40*/  MUFU.TANH R12, R5 ;  /* 0x00000005000c7308 */ /* 0x0002a20000002400 */
[----:B------:R-:W-:Y:S02]  /*10c50*/  FSEL R202, R9, -INF , !P5 ;  /* 0xff80000009ca7808 */ /* 0x000fe40006800000 */
[C---:B------:R-:W-:Y:S02]  /*10c60*/  ISETP.GE.AND P0, PT, R4.reuse, R235, PT ;  /* 0x000000eb0400720c */ /* 0x040fe40003f06270 */
[C---:B------:R-:W-:Y:S02]  /*10c70*/  ISETP.GE.AND P6, PT, R4.reuse, R234, PT ;  /* 0x000000ea0400720c */ /* 0x040fe40003fc6270 */
[----:B------:R-:W-:Y:S01]  /*10c80*/  ISETP.GE.AND P5, PT, R4, R233, PT ;  /* 0x000000e90400720c */ /* 0x000fe20003fa6270 */
[----:B-1----:R-:W-:-:S05]  /*10c90*/  FFMA.FTZ R5, R26, -R222, R16 ;  /* 0x800000de1a057223 */ /* 0x002fca0000010010 */
[----:B------:R-:W-:Y:S02]  /*10ca0*/  FSEL R211, R5, -INF , !P1 ;  /* 0xff80000005d37808 */ /* 0x000fe40004800000 */
[----:B------:R-:W-:Y:S01]  /*10cb0*/  ISETP.GE.AND P1, PT, R4, R232, PT ;  /* 0x000000e80400720c */ /* 0x000fe20003f26270 */
[----:B------:R-:W-:Y:S01]  /*10cc0*/  FMUL.FTZ R9, R176, c[0x0][0x2ec] ;  /* 0x0000bb00b0097a20 */ /* 0x000fe20000410000 */
[C---:B------:R-:W-:Y:S02]  /*10cd0*/  ISETP.LT.OR P0, PT, R4.reuse, R227, P0 ;  /* 0x000000e30400720c */ /* 0x040fe40000701670 */
[C---:B------:R-:W-:Y:S02]  /*10ce0*/  ISETP.LT.OR P6, PT, R4.reuse, R226, P6 ;  /* 0x000000e20400720c */ /* 0x040fe400037c1670 */
[C---:B------:R-:W-:Y:S02]  /*10cf0*/  ISETP.LT.OR P5, PT, R4.reuse, R225, P5 ;  /* 0x000000e10400720c */ /* 0x040fe40002fa1670 */
[----:B------:R-:W-:Y:S01]  /*10d00*/  ISETP.LT.OR P1, PT, R4, R224, P1 ;  /* 0x000000e00400720c */ /* 0x000fe20000f21670 */
[----:B------:R-:W-:Y:S01]  /*10d10*/  FMUL.FTZ R4, R178, c[0x0][0x2ec] ;  /* 0x0000bb00b2047a20 */ /* 0x000fe20000410000 */
[----:B------:R1:W-:Y:S01]  /*10d20*/  MUFU.TANH R17, R9 ;  /* 0x0000000900117308 */ /* 0x0003e20000002400 */
[----:B--2---:R-:W-:-:S02]  /*10d30*/  FFMA.FTZ R10, R25, -R222, R12 ;  /* 0x800000de190a7223 */ /* 0x004fc4000001000c */
[----:B------:R-:W-:-:S05]  /*10d40*/  FFMA.FTZ R11, R19, -R222, R11 ;  /* 0x800000de130b7223 */ /* 0x000fca000001000b */
[----:B------:R2:W3:Y:S01]  /*10d50*/  MUFU.TANH R16, R4 ;  /* 0x0000000400107308 */ /* 0x0004e20000002400 */
[----:B------:R-:W-:Y:S01]  /*10d60*/  FMUL.FTZ R12, R238, c[0x0][0x2ec] ;  /* 0x0000bb00ee0c7a20 */ /* 0x000fe20000410000 */
[----:B------:R-:W-:Y:S01]  /*10d70*/  IADD3 R5, R0, 0x29, RZ ;  /* 0x0000002900057810 */ /* 0x000fe20007ffe0ff */
[----:B------:R-:W-:Y:S02]  /*10d80*/  IMAD.MOV.U32 R34, RZ, RZ, R209 ;  /* 0x000000ffff227224 */ /* 0x000fe400078e00d1 */
[-C--:B-1----:R-:W-:Y:S01]  /*10d90*/  FFMA.FTZ R9, R30, -R222.reuse, R18 ;  /* 0x800000de1e097223 */ /* 0x082fe20000010012 */
[----:B------:R-:W-:Y:S02]  /*10da0*/  FSEL R199, R10, -INF , !P5 ;  /* 0xff8000000ac77808 */ /* 0x000fe40006800000 */
[----:B------:R-:W-:Y:S01]  /*10db0*/  FSEL R209, R11, -INF , !P1 ;  /* 0xff8000000bd17808 */ /* 0x000fe20004800000 */
[----:B--2---:R-:W-:Y:S01]  /*10dc0*/  FFMA.FTZ R4, R29, -R222, R15 ;  /* 0x800000de1d047223 */ /* 0x004fe2000001000f */
[----:B------:R-:W-:Y:S01]  /*10dd0*/  FSEL R238, R9, -INF , !P0 ;  /* 0xff80000009ee7808 */ /* 0x000fe20004000000 */
[----:B------:R-:W-:Y:S01]  /*10de0*/  FMUL.FTZ R9, R215, c[0x0][0x2ec] ;  /* 0x0000bb00d7097a20 */ /* 0x000fe20000410000 */
[----:B------:R-:W-:-:S02]  /*10df0*/  ISETP.GE.AND P0, PT, R3, R235, PT ;  /* 0x000000eb0300720c */ /* 0x000fc40003f06270 */
[----:B------:R-:W-:Y:S02]  /*10e00*/  FSEL R184, R4, -INF , !P6 ;  /* 0xff80000004b87808 */ /* 0x000fe40007000000 */
[C---:B------:R-:W-:Y:S02]  /*10e10*/  ISETP.GE.AND P6, PT, R3.reuse, R234, PT ;  /* 0x000000ea0300720c */ /* 0x040fe40003fc6270 */
[C---:B------:R-:W-:Y:S02]  /*10e20*/  ISETP.GE.AND P5, PT, R3.reuse, R233, PT ;  /* 0x000000e90300720c */ /* 0x040fe40003fa6270 */
[----:B------:R-:W-:Y:S01]  /*10e30*/  ISETP.GE.AND P1, PT, R3, R232, PT ;  /* 0x000000e80300720c */ /* 0x000fe20003f26270 */
[----:B------:R1:W2:Y:S01]  /*10e40*/  MUFU.TANH R15, R9 ;  /* 0x00000009000f7308 */ /* 0x0002a20000002400 */
[----:B------:R-:W-:Y:S01]  /*10e50*/  IMAD.IADD R4, R231, 0x1, -R6 ;  /* 0x00000001e7047824 */ /* 0x000fe200078e0a06 */
[C---:B------:R-:W-:Y:S02]  /*10e60*/  ISETP.LT.OR P0, PT, R3.reuse, R227, P0 ;  /* 0x000000e30300720c */ /* 0x040fe40000701670 */
[----:B------:R-:W-:-:S02]  /*10e70*/  ISETP.LT.OR P6, PT, R3, R226, P6 ;  /* 0x000000e20300720c */ /* 0x000fc400037c1670 */
[C---:B------:R-:W-:Y:S02]  /*10e80*/  ISETP.LT.OR P5, PT, R3.reuse, R225, P5 ;  /* 0x000000e10300720c */ /* 0x040fe40002fa1670 */
        /* <DEDUP_REMOVED lines=9> */
[-C--:B---3--:R-:W-:Y:S02]  /*10f20*/  FFMA.FTZ R11, R23, -R222.reuse, R16 ;  /* 0x800000de170b7223 */ /* 0x088fe40000010010 */
[----:B--2---:R-:W-:Y:S02]  /*10f30*/  FFMA.FTZ R14, R14, -R222, R15 ;  /* 0x800000de0e0e7223 */ /* 0x004fe4000001000f */
        /* <DEDUP_REMOVED lines=78> */
[----:B-1----:R-:W-:Y:S02]  /*11420*/  IMAD.IADD R11, R229, 0x1, -R0 ;  /* 0x00000001e50b7824 */ /* 0x002fe400078e0a00 */
[----:B--2---:R-:W-:-:S03]  /*11430*/  IMAD.MOV.U32 R10, RZ, RZ, R9 ;  /* 0x000000ffff0a7224 */ /* 0x004fc600078e0009 */
[----:B------:R-:W-:Y:S02]  /*11440*/  IABS R9, R11 ;  /* 0x0000000b00097213 */ /* 0x000fe40000000000 */
        /* <DEDUP_REMOVED lines=8> */
[----:B------:R1:W-:Y:S08]  /*114d0*/  I2F R13, R9 ;  /* 0x00000009000d7306 */ /* 0x0003f00000201400 */
[----:B------:R-:W-:Y:S01]  /*114e0*/  I2F R14, R10 ;  /* 0x0000000a000e7306 */ /* 0x000fe20000201400 */
[----:B-1----:R-:W-:-:S07]  /*114f0*/  FMUL.FTZ R9, R177, c[0x0][0x2ec] ;  /* 0x0000bb00b1097a20 */ /* 0x002fce0000410000 */
[----:B------:R1:W2:Y:S02]  /*11500*/  MUFU.TANH R10, R9 ;  /* 0x00000009000a7308 */ /* 0x0002a40000002400 */
[----:B-1----:R-:W-:-:S06]  /*11510*/  FMUL.FTZ R9, R179, c[0x0][0x2ec] ;  /* 0x0000bb00b3097a20 */ /* 0x002fcc0000410000 */
[----:B------:R1:W-:Y:S02]  /*11520*/  MUFU.TANH R11, R9 ;  /* 0x00000009000b7308 */ /* 0x0003e40000002400 */
[----:B-1----:R-:W-:-:S06]  /*11530*/  FMUL.FTZ R9, R34, c[0x0][0x2ec] ;  /* 0x0000bb0022097a20 */ /* 0x002fcc0000410000 */
[----:B------:R1:W3:Y:S02]  /*11540*/  MUFU.TANH R36, R9 ;  /* 0x0000000900247308 */ /* 0x0002e40000002400 */
[----:B-1----:R-:W-:-:S06]  /*11550*/  FMUL.FTZ R9, R48, c[0x0][0x2ec] ;  /* 0x0000bb0030097a20 */ /* 0x002fcc0000410000 */
[----:B------:R1:W4:Y:S02]  /*11560*/  MUFU.TANH R34, R9 ;  /* 0x0000000900227308 */ /* 0x0003240000002400 */
        /* <DEDUP_REMOVED lines=11> */
[----:B------:R1:W-:Y:S01]  /*11620*/  MUFU.TANH R46, R9 ;  /* 0x00000009002e7308 */ /* 0x0003e20000002400 */
[-C--:B--2---:R-:W-:Y:S02]  /*11630*/  FFMA.FTZ R12, R54, -R222.reuse, R10 ;  /* 0x800000de360c7223 */ /* 0x084fe4000001000a */
[----:B---3--:R-:W-:Y:S02]  /*11640*/  FFMA.FTZ R10, R49, -R222, R36 ;  /* 0x800000de310a7223 */ /* 0x008fe40000010024 */
[----:B-1----:R-:W-:-:S04]  /*11650*/  FMUL.FTZ R9, R197, c[0x0][0x2ec] ;  /* 0x0000bb00c5097a20 */ /* 0x002fc80000410000 */
[----:B------:R1:W2:Y:S01]  /*11660*/  MUFU.TANH R37, R9 ;  /* 0x0000000900257308 */ /* 0x0002a20000002400 */
[----:B------:R-:W-:Y:S02]  /*11670*/  FFMA.FTZ R11, R51, -R222, R11 ;  /* 0x800000de330b7223 */ /* 0x000fe4000001000b */
[----:B-1----:R-:W-:-:S05]  /*11680*/  FMUL.FTZ R9, R251, c[0x0][0x2ec] ;  /* 0x0000bb00fb097a20 */ /* 0x002fca0000410000 */
[----:B------:R1:W3:Y:S01]  /*11690*/  MUFU.TANH R45, R9 ;  /* 0x00000009002d7308 */ /* 0x0002e20000002400 */
[----:B------:R-:W-:Y:S02]  /*116a0*/  FSEL R197, R12, -INF , !P0 ;  /* 0xff8000000cc57808 */ /* 0x000fe40004000000 */
[----:B------:R-:W-:Y:S02]  /*116b0*/  FSEL R204, R11, -INF , !P6 ;  /* 0xff8000000bcc7808 */ /* 0x000fe40007000000 */
[----:B------:R-:W-:Y:S01]  /*116c0*/  FSEL R54, R10, -INF , !P5 ;  /* 0xff8000000a367808 */ /* 0x000fe20006800000 */
[----:B-1----:R-:W-:-:S04]  /*116d0*/  FMUL.FTZ R9, R188, c[0x0][0x2ec] ;  /* 0x0000bb00bc097a20 */ /* 0x002fc80000410000 */
[----:B------:R4:W1:Y:S01]  /*116e0*/  MUFU.TANH R49, R9 ;  /* 0x0000000900317308 */ /* 0x0008620000002400 */
[C---:B------:R-:W-:Y:S02]  /*116f0*/  ISETP.GE.AND P0, PT, R8.reuse, R235, PT ;  /* 0x000000eb0800720c */ /* 0x040fe40003f06270 */
[C---:B------:R-:W-:Y:S02]  /*11700*/  ISETP.GE.AND P6, PT, R8.reuse, R234, PT ;  /* 0x000000ea0800720c */ /* 0x040fe40003fc6270 */
[----:B------:R-:W-:Y:S01]  /*11710*/  ISETP.GE.AND P5, PT, R8, R233, PT ;  /* 0x000000e90800720c */ /* 0x000fe20003fa6270 */
[----:B----4-:R-:W-:-:S05]  /*11720*/  FFMA.FTZ R9, R50, -R222, R34 ;  /* 0x800000de32097223 */ /* 0x010fca0000010022 */
        /* <DEDUP_REMOVED lines=11> */
[----:B------:R-:W-:-:S03]  /*117e0*/  FFMA.FTZ R11, R67, -R222, R40 ;  /* 0x800000de430b7223 */ /* 0x000fc60000010028 */
[----:B------:R-:W-:Y:S01]  /*117f0*/  MUFU.TANH R51, R34 ;  /* 0x0000002200337308 */ /* 0x000fe20000002400 */
[----:B------:R-:W-:Y:S02]  /*11800*/  FMUL.FTZ R12, R212, c[0x0][0x2ec] ;  /* 0x0000bb00d40c7a20 */ /* 0x000fe40000410000 */
[----:B----4-:R-:W-:-:S05]  /*11810*/  FMUL.FTZ R8, R243, c[0x0][0x2ec] ;  /* 0x0000bb00f3087a20 */ /* 0x010fca0000410000 */
[----:B------:R4:W-:Y:S01]  /*11820*/  MUFU.TANH R43, R10 ;  /* 0x0000000a002b7308 */ /* 0x0009e20000002400 */
[----:B------:R-:W-:Y:S01]  /*11830*/  FSEL R212, R9, -INF , !P5 ;  /* 0xff80000009d47808 */ /* 0x000fe20006800000 */
[----:B------:R-:W-:-:S06]  /*11840*/  FMUL.FTZ R9, R214, c[0x0][0x2ec] ;  /* 0x0000bb00d6097a20 */ /* 0x000fcc0000410000 */
[----:B------:R2:W1:Y:S01]  /*11850*/  MUFU.TANH R34, R8 ;  /* 0x0000000800227308 */ /* 0x0004620000002400 */
[----:B------:R-:W-:Y:S01]  /*11860*/  FSEL R243, R11, -INF , !P0 ;  /* 0xff8000000bf37808 */ /* 0x000fe20004000000 */
[-C--:B----4-:R-:W-:Y:S01]  /*11870*/  FFMA.FTZ R10, R64, -R222.reuse, R39 ;  /* 0x800000de400a7223 */ /* 0x090fe20000010027 */
        /* <DEDUP_REMOVED lines=14> */
[----:B------:R-:W-:-:S05]  /*11960*/  FFMA.FTZ R8, R60, -R222, R46 ;  /* 0x800000de3c087223 */ /* 0x000fca000001002e */
[----:B------:R-:W-:Y:S01]  /*11970*/  MUFU.TANH R39, R12 ;  /* 0x0000000c00277308 */ /* 0x000fe20000002400 */
[----:B--2---:R-:W-:-:S07]  /*11980*/  FMUL.FTZ R7, R100, c[0x0][0x2ec] ;  /* 0x0000bb0064077a20 */ /* 0x004fce0000410000 */
[----:B------:R2:W4:Y:S01]  /*11990*/  MUFU.TANH R12, R9 ;  /* 0x00000009000c7308 */ /* 0x0005220000002400 */
[----:B------:R-:W-:Y:S01]  /*119a0*/  IMAD.MOV.U32 R185, RZ, RZ, R213 ;  /* 0x000000ffffb97224 */ /* 0x000fe200078e00d5 */
[----:B------:R-:W-:-:S06]  /*119b0*/  FSEL R239, R10, -INF , !P0 ;  /* 0xff8000000aef7808 */ /* 0x000fcc0004000000 */
[----:B------:R3:W1:Y:S01]  /*119c0*/  MUFU.TANH R38, R7 ;  /* 0x0000000700267308 */ /* 0x0006620000002400 */
[----:B------:R-:W-:Y:S01]  /*119d0*/  FSEL R207, R8, -INF , !P5 ;  /* 0xff80000008cf7808 */ /* 0x000fe20006800000 */
[-C--:B--2---:R-:W-:Y:S01]  /*119e0*/  FFMA.FTZ R9, R63, -R222.reuse, R47 ;  /* 0x800000de3f097223 */ /* 0x084fe2000001002f */
[----:B------:R-:W-:Y:S01]  /*119f0*/  ISETP.GE.AND P0, PT, R6, R235, PT ;  /* 0x000000eb0600720c */ /* 0x000fe20003f06270 */
[----:B---3--:R-:W-:-:S03]  /*11a00*/  FFMA.FTZ R7, R57, -R222, R45 ;  /* 0x800000de39077223 */ /* 0x008fc6000001002d */
[----:B------:R-:W-:Y:S02]  /*11a10*/  FSEL R58, R9, -INF , !P6 ;  /* 0xff800000093a7808 */ /* 0x000fe40007000000 */
[C---:B------:R-:W-:Y:S02]  /*11a20*/  ISETP.GE.AND P6, PT, R6.reuse, R234, PT ;  /* 0x000000ea0600720c */ /* 0x040fe40003fc6270 */
[----:B------:R-:W-:Y:S02]  /*11a30*/  FSEL R213, R7, -INF , !P1 ;  /* 0xff80000007d57808 */ /* 0x000fe40004800000 */
[C---:B------:R-:W-:Y:S02]  /*11a40*/  ISETP.GE.AND P5, PT, R6.reuse, R233, PT ;  /* 0x000000e90600720c */ /* 0x040fe40003fa6270 */
[----:B------:R-:W-:Y:S01]  /*11a50*/  ISETP.GE.AND P1, PT, R6, R232, PT ;  /* 0x000000e80600720c */ /* 0x000fe20003f26270 */
[----:B------:R-:W-:Y:S01]  /*11a60*/  FMUL.FTZ R8, R102, c[0x0][0x2ec] ;  /* 0x0000bb0066087a20 */ /* 0x000fe20000410000 */
[----:B------:R-:W-:-:S02]  /*11a70*/  ISETP.LT.OR P0, PT, R6, R227, P0 ;  /* 0x000000e30600720c */ /* 0x000fc40000701670 */
[C---:B------:R-:W-:Y:S02]  /*11a80*/  ISETP.LT.OR P6, PT, R6.reuse, R226, P6 ;  /* 0x000000e20600720c */ /* 0x040fe400037c1670 */
[C---:B------:R-:W-:Y:S02]  /*11a90*/  ISETP.LT.OR P5, PT, R6.reuse, R225, P5 ;  /* 0x000000e10600720c */ /* 0x040fe40002fa1670 */
[----:B------:R-:W-:Y:S01]  /*11aa0*/  ISETP.LT.OR P1, PT, R6, R224, P1 ;  /* 0x000000e00600720c */ /* 0x000fe20000f21670 */
[----:B------:R-:W-:Y:S01]  /*11ab0*/  FMUL.FTZ R6, R103, c[0x0][0x2ec] ;  /* 0x0000bb0067067a20 */ /* 0x000fe20000410000 */
[----:B------:R2:W3:Y:S01]  /*11ac0*/  MUFU.TANH R36, R8 ;  /* 0x0000000800247308 */ /* 0x0004e20000002400 */
[-C--:B-1----:R-:W-:Y:S02]  /*11ad0*/  FFMA.FTZ R9, R65, -R222.reuse, R49 ;  /* 0x800000de41097223 */ /* 0x082fe40000010031 */
[----:B------:R-:W-:-:S05]  /*11ae0*/  FFMA.FTZ R7, R59, -R222, R34 ;  /* 0x800000de3b077223 */ /* 0x000fca0000010022 */
[----:B------:R4:W-:Y:S01]  /*11af0*/  MUFU.TANH R40, R6 ;  /* 0x0000000600287308 */ /* 0x0009e20000002400 */
[----:B------:R-:W-:Y:S02]  /*11b00*/  FMUL.FTZ R10, R237, c[0x0][0x2ec] ;  /* 0x0000bb00ed0a7a20 */ /* 0x000fe40000410000 */
[----:B--2---:R-:W-:Y:S01]  /*11b10*/  FFMA.FTZ R8, R62, -R222, R43 ;  /* 0x800000de3e087223 */ /* 0x004fe2000001002b */
[----:B------:R-:W-:-:S04]  /*11b20*/  FSEL R237, R9, -INF , !P0 ;  /* 0xff80000009ed7808 */ /* 0x000fc80004000000 */
[----:B------:R-:W-:Y:S01]  /*11b30*/  FSEL R251, R8, -INF , !P6 ;  /* 0xff80000008fb7808 */ /* 0x000fe20007000000 */
[----:B----4-:R-:W-:Y:S02]  /*11b40*/  FFMA.FTZ R6, R33, -R222, R12 ;  /* 0x800000de21067223 */ /* 0x010fe4000001000c */
[----:B------:R-:W-:Y:S01]  /*11b50*/  FMUL.FTZ R8, R210, c[0x0][0x2ec] ;  /* 0x0000bb00d2087a20 */ /* 0x000fe20000410000 */
[----:B------:R-:W-:Y:S02]  /*11b60*/  ISETP.GE.AND P0, PT, R5, R235, PT ;  /* 0x000000eb0500720c */ /* 0x000fe40003f06270 */
[----:B------:R-:W-:Y:S01]  /*11b70*/  FSEL R210, R6, -INF , !P1 ;  /* 0xff80000006d27808 */ /* 0x000fe20004800000 */
[----:B------:R-:W-:Y:S01]  /*11b80*/  FMUL.FTZ R6, R185, c[0x0][0x2ec] ;  /* 0x0000bb00b9067a20 */ /* 0x000fe20000410000 */
[----:B------:R-:W-:Y:S01]  /*11b90*/  FSEL R206, R7, -INF , !P5 ;  /* 0xff80000007ce7808 */ /* 0x000fe20006800000 */
[----:B------:R-:W-:Y:S01]  /*11ba0*/  FMUL.FTZ R11, R101, c[0x0][0x2ec] ;  /* 0x0000bb00650b7a20 */ /* 0x000fe20000410000 */
[C---:B------:R-:W-:Y:S01]  /*11bb0*/  ISETP.GE.AND P5, PT, R5.reuse, R233, PT ;  /* 0x000000e90500720c */ /* 0x040fe20003fa6270 */
[----:B------:R1:W-:Y:S01]  /*11bc0*/  MUFU.TANH R33, R8 ;  /* 0x0000000800217308 */ /* 0x0003e20000002400 */
[----:B------:R-:W-:-:S02]  /*11bd0*/  ISETP.GE.AND P6, PT, R5, R234, PT ;  /* 0x000000ea0500720c */ /* 0x000fc40003fc6270 */
[----:B------:R-:W-:Y:S01]  /*11be0*/  ISETP.LT.OR P0, PT, R5, R227, P0 ;  /* 0x000000e30500720c */ /* 0x000fe20000701670 */
[----:B------:R-:W-:Y:S01]  /*11bf0*/  FFMA.FTZ R7, R31, -R222, R50 ;  /* 0x800000de1f077223 */ /* 0x000fe20000010032 */
[----:B------:R-:W-:-:S03]  /*11c00*/  ISETP.GE.AND P1, PT, R5, R232, PT ;  /* 0x000000e80500720c */ /* 0x000fc60003f26270 */
[----:B------:R2:W-:Y:S01]  /*11c10*/  MUFU.TANH R9, R6 ;  /* 0x0000000600097308 */ /* 0x0005e20000002400 */
[C---:B------:R-:W-:Y:S01]  /*11c20*/  ISETP.LT.OR P5, PT, R5.reuse, R225, P5 ;  /* 0x000000e10500720c */ /* 0x040fe20002fa1670 */
[----:B------:R-:W-:Y:S01]  /*11c30*/  IMAD.MOV.U32 R185, RZ, RZ, R236 ;  /* 0x000000ffffb97224 */ /* 0x000fe200078e00ec */
[----:B------:R-:W-:Y:S01]  /*11c40*/  ISETP.LT.OR P6, PT, R5, R226, P6 ;  /* 0x000000e20500720c */ /* 0x000fe200037c1670 */
[----:B-1----:R-:W-:-:S04]  /*11c50*/  FFMA.FTZ R8, R32, -R222, R51 ;  /* 0x800000de20087223 */ /* 0x002fc80000010033 */
[----:B------:R-:W-:Y:S01]  /*11c60*/  MUFU.TANH R45, R11 ;  /* 0x0000000b002d7308 */ /* 0x000fe20000002400 */
[----:B------:R-:W-:Y:S01]  /*11c70*/  ISETP.LT.OR P1, PT, R5, R224, P1 ;  /* 0x000000e00500720c */ /* 0x000fe20000f21670 */
[----:B--2---:R-:W-:-:S06]  /*11c80*/  FFMA.FTZ R6, R30, -R222, R39 ;  /* 0x800000de1e067223 */ /* 0x004fcc0000010027 */
[----:B------:R1:W2:Y:S01]  /*11c90*/  MUFU.TANH R12, R10 ;  /* 0x0000000a000c7308 */ /* 0x0002a20000002400 */
[----:B------:R-:W-:Y:S01]  /*11ca0*/  FSEL R236, R8, -INF , !P0 ;  /* 0xff80000008ec7808 */ /* 0x000fe20004000000 */
[-C--:B------:R-:W-:Y:S01]  /*11cb0*/  FFMA.FTZ R5, R29, -R222.reuse, R37 ;  /* 0x800000de1d057223 */ /* 0x080fe20000010025 */
[----:B------:R-:W-:Y:S02]  /*11cc0*/  ISETP.GE.AND P0, PT, R4, R235, PT ;  /* 0x000000eb0400720c */ /* 0x000fe40003f06270 */
[----:B------:R-:W-:Y:S01]  /*11cd0*/  FSEL R203, R6, -INF , !P5 ;  /* 0xff80000006cb7808 */ /* 0x000fe20006800000 */
[----:B------:R-:W-:Y:S01]  /*11ce0*/  FMUL.FTZ R6, R192, c[0x0][0x2ec] ;  /* 0x0000bb00c0067a20 */ /* 0x000fe20000410000 */
[----:B------:R-:W-:Y:S01]  /*11cf0*/  ISETP.LT.OR P0, PT, R4, R227, P0 ;  /* 0x000000e30400720c */ /* 0x000fe20000701670 */
[----:B------:R-:W-:Y:S01]  /*11d00*/  IMAD.MOV.U32 R187, RZ, RZ, R208 ;  /* 0x000000ffffbb7224 */ /* 0x000fe200078e00d0 */
[----:B------:R-:W-:Y:S01]  /*11d10*/  FSEL R208, R5, -INF , !P1 ;  /* 0xff80000005d07808 */ /* 0x000fe20004800000 */
[----:B------:R3:W-:Y:S01]  /*11d20*/  MUFU.TANH R29, R6 ;  /* 0x00000006001d7308 */ /* 0x0007e20000002400 */
[----:B-1----:R-:W-:Y:S01]  /*11d30*/  FMUL.FTZ R10, R247, c[0x0][0x2ec] ;  /* 0x0000bb00f70a7a20 */ /* 0x002fe20000410000 */
[----:B------:R-:W-:Y:S01]  /*11d40*/  FSEL R247, R7, -INF , !P6 ;  /* 0xff80000007f77808 */ /* 0x000fe20007000000 */
[----:B------:R-:W-:Y:S01]  /*11d50*/  FFMA.FTZ R7, R28, -R222, R38 ;  /* 0x800000de1c077223 */ /* 0x000fe20000010026 */
[----:B------:R-:W-:-:S04]  /*11d60*/  ISETP.GE.AND P6, PT, R4, R234, PT ;  /* 0x000000ea0400720c */ /* 0x000fc80003fc6270 */
[----:B------:R-:W1:Y:S01]  /*11d70*/  MUFU.TANH R11, R10 ;  /* 0x0000000a000b7308 */ /* 0x000e620000002400 */
[C---:B------:R-:W-:Y:S02]  /*11d80*/  ISETP.GE.AND P5, PT, R4.reuse, R233, PT ;  /* 0x000000e90400720c */ /* 0x040fe40003fa6270 */
[C---:B------:R-:W-:Y:S02]  /*11d90*/  ISETP.GE.AND P1, PT, R4.reuse, R232, PT ;  /* 0x000000e80400720c */ /* 0x040fe40003f26270 */
[----:B------:R-:W-:Y:S01]  /*11da0*/  ISETP.LT.OR P6, PT, R4, R226, P6 ;  /* 0x000000e20400720c */ /* 0x000fe200037c1670 */
[-C--:B---3--:R-:W-:Y:S01]  /*11db0*/  FFMA.FTZ R6, R27, -R222.reuse, R36 ;  /* 0x800000de1b067223 */ /* 0x088fe20000010024 */
[----:B------:R-:W-:Y:S01]  /*11dc0*/  FSEL R46, R7, -INF , !P0 ;  /* 0xff800000072e7808 */ /* 0x000fe20004000000 */
[----:B------:R-:W-:Y:S01]  /*11dd0*/  FMUL.FTZ R7, R194, c[0x0][0x2ec] ;  /* 0x0000bb00c2077a20 */ /* 0x000fe20000410000 */
[----:B------:R-:W-:Y:S01]  /*11de0*/  ISETP.GE.AND P0, PT, R3, R235, PT ;  /* 0x000000eb0300720c */ /* 0x000fe20003f06270 */
[----:B--2---:R-:W-:Y:S01]  /*11df0*/  FFMA.FTZ R5, R26, -R222, R12 ;  /* 0x800000de1a057223 */ /* 0x004fe2000001000c */
[----:B------:R-:W-:-:S02]  /*11e00*/  ISETP.LT.OR P5, PT, R4, R225, P5 ;  /* 0x000000e10400720c */ /* 0x000fc40002fa1670 */
[----:B------:R-:W-:Y:S01]  /*11e10*/  ISETP.LT.OR P1, PT, R4, R224, P1 ;  /* 0x000000e00400720c */ /* 0x000fe20000f21670 */
[-C--:B------:R-:W-:Y:S01]  /*11e20*/  FFMA.FTZ R4, R25, -R222.reuse, R9 ;  /* 0x800000de19047223 */ /* 0x080fe20000010009 */
[----:B------:R-:W-:Y:S01]  /*11e30*/  FSEL R49, R6, -INF , !P6 ;  /* 0xff80000006317808 */ /* 0x000fe20007000000 */
[----:B------:R-:W-:Y:S01]  /*11e40*/  FFMA.FTZ R6, R24, -R222, R45 ;  /* 0x800000de18067223 */ /* 0x000fe2000001002d */
[----:B------:R2:W3:Y:S01]  /*11e50*/  MUFU.TANH R10, R7 ;  /* 0x00000007000a7308 */ /* 0x0004e20000002400 */
[----:B------:R-:W-:Y:S01]  /*11e60*/  ISETP.LT.OR P0, PT, R3, R227, P0 ;  /* 0x000000e30300720c */ /* 0x000fe20000701670 */
[----:B------:R-:W-:Y:S01]  /*11e70*/  FMUL.FTZ R8, R193, c[0x0][0x2ec] ;  /* 0x0000bb00c1087a20 */ /* 0x000fe20000410000 */
[----:B------:R-:W-:Y:S02]  /*11e80*/  ISETP.GE.AND P6, PT, R3, R234, PT ;  /* 0x000000ea0300720c */ /* 0x000fe40003fc6270 */
[----:B------:R-:W-:Y:S02]  /*11e90*/  FSEL R65, R5, -INF , !P5 ;  /* 0xff80000005417808 */ /* 0x000fe40006800000 */
[----:B------:R-:W-:Y:S01]  /*11ea0*/  FSEL R67, R4, -INF , !P1 ;  /* 0xff80000004437808 */ /* 0x000fe20004800000 */
[----:B------:R-:W-:Y:S01]  /*11eb0*/  FMUL.FTZ R4, R187, c[0x0][0x2ec] ;  /* 0x0000bb00bb047a20 */ /* 0x000fe20000410000 */
[----:B------:R-:W-:Y:S01]  /*11ec0*/  FSEL R34, R6, -INF , !P0 ;  /* 0xff80000006227808 */ /* 0x000fe20004000000 */
[----:B------:R4:W-:Y:S01]  /*11ed0*/  MUFU.TANH R12, R8 ;  /* 0x00000008000c7308 */ /* 0x0009e20000002400 */
[C---:B------:R-:W-:Y:S01]  /*11ee0*/  ISETP.GE.AND P5, PT, R3.reuse, R233, PT ;  /* 0x000000e90300720c */ /* 0x040fe20003fa6270 */
[----:B--2---:R-:W-:Y:S01]  /*11ef0*/  FMUL.FTZ R7, R252, c[0x0][0x2ec] ;  /* 0x0000bb00fc077a20 */ /* 0x004fe20000410000 */
[----:B------:R-:W-:Y:S01]  /*11f00*/  ISETP.GE.AND P1, PT, R3, R232, PT ;  /* 0x000000e80300720c */ /* 0x000fe20003f26270 */
[----:B------:R-:W-:-:S04]  /*11f10*/  FFMA.FTZ R5, R23, -R222, R40 ;  /* 0x800000de17057223 */ /* 0x000fc80000010028 */
[----:B------:R2:W2:Y:S01]  /*11f20*/  MUFU.TANH R6, R7 ;  /* 0x0000000700067308 */ /* 0x0004a20000002400 */
[C---:B------:R-:W-:Y:S02]  /*11f30*/  ISETP.LT.OR P6, PT, R3.reuse, R226, P6 ;  /* 0x000000e20300720c */ /* 0x040fe400037c1670 */
[C---:B------:R-:W-:Y:S02]  /*11f40*/  ISETP.LT.OR P5, PT, R3.reuse, R225, P5 ;  /* 0x000000e10300720c */ /* 0x040fe40002fa1670 */
[----:B------:R-:W-:Y:S01]  /*11f50*/  ISETP.LT.OR P1, PT, R3, R224, P1 ;  /* 0x000000e00300720c */ /* 0x000fe20000f21670 */
[-C--:B-1----:R-:W-:Y:S01]  /*11f60*/  FFMA.FTZ R3, R21, -R222.reuse, R11 ;  /* 0x800000de15037223 */ /* 0x082fe2000001000b */
[----:B------:R-:W-:Y:S01]  /*11f70*/  ISETP.GE.AND P0, PT, R2, R235, PT ;  /* 0x000000eb0200720c */ /* 0x000fe20003f06270 */
[----:B------:R1:W1:Y:S01]  /*11f80*/  MUFU.TANH R9, R4 ;  /* 0x0000000400097308 */ /* 0x0002620000002400 */
[----:B------:R-:W-:Y:S01]  /*11f90*/  FSEL R43, R5, -INF , !P6 ;  /* 0xff800000052b7808 */ /* 0x000fe20007000000 */
[----:B------:R-:W-:Y:S01]  /*11fa0*/  FFMA.FTZ R5, R20, -R222, R29 ;  /* 0x800000de14057223 */ /* 0x000fe2000001001d */
[----:B------:R-:W-:-:S02]  /*11fb0*/  ISETP.GE.AND P6, PT, R2, R234, PT ;  /* 0x000000ea0200720c */ /* 0x000fc40003fc6270 */
[C---:B------:R-:W-:Y:S01]  /*11fc0*/  ISETP.LT.OR P0, PT, R2.reuse, R227, P0 ;  /* 0x000000e30200720c */ /* 0x040fe20000701670 */
[----:B----4-:R-:W-:Y:S01]  /*11fd0*/  FMUL.FTZ R8, R195, c[0x0][0x2ec] ;  /* 0x0000bb00c3087a20 */ /* 0x010fe20000410000 */
[----:B------:R-:W-:Y:S01]  /*11fe0*/  FSEL R3, R3, -INF , !P1 ;  /* 0xff80000003037808 */ /* 0x000fe20004800000 */
[----:B--2---:R-:W-:Y:S01]  /*11ff0*/  FMUL.FTZ R7, R185, c[0x0][0x2ec] ;  /* 0x0000bb00b9077a20 */ /* 0x004fe20000410000 */
[----:B------:R-:W-:Y:S01]  /*12000*/  ISETP.GE.AND P1, PT, R2, R232, PT ;  /* 0x000000e80200720c */ /* 0x000fe20003f26270 */
[----:B-1----:R-:W-:Y:S01]  /*12010*/  FFMA.FTZ R4, R22, -R222, R33 ;  /* 0x800000de16047223 */ /* 0x002fe20000010021 */
        /* <DEDUP_REMOVED lines=9> */
[-C--:B------:R-:W-:Y:S01]  /*120b0*/  FFMA.FTZ R2, R17, -R222.reuse, R6 ;  /* 0x800000de11027223 */ /* 0x080fe20000010006 */
[----:B------:R-:W-:Y:S01]  /*120c0*/  FSEL R59, R4, -INF , !P6 ;  /* 0xff800000043b7808 */ /* 0x000fe20007000000 */
[----:B------:R-:W1:Y:S01]  /*120d0*/  MUFU.TANH R8, R8 ;  /* 0x0000000800087308 */ /* 0x000e620000002400 */
[----:B------:R-:W-:Y:S01]  /*120e0*/  FFMA.FTZ R6, R16, -R222, R12 ;  /* 0x800000de10067223 */ /* 0x000fe2000001000c */
[----:B------:R-:W-:Y:S01]  /*120f0*/  ISETP.LT.OR P0, PT, R0, R227, P0 ;  /* 0x000000e30000720c */ /* 0x000fe20000701670 */
[----:B------:R2:W-:Y:S05]  /*12100*/  STL [R1+0xc], R3 ;  /* 0x00000c0301007387 */ /* 0x0005ea0000100800 */
[----:B------:R-:W3:Y:S01]  /*12110*/  MUFU.TANH R7, R7 ;  /* 0x0000000700077308 */ /* 0x000ee20000002400 */
[----:B------:R-:W-:-:S07]  /*12120*/  FSEL R57, R6, -INF , !P0 ;  /* 0xff80000006397808 */ /* 0x000fce0004000000 */
[----:B------:R-:W4:Y:S01]  /*12130*/  MUFU.TANH R4, R11 ;  /* 0x0000000b00047308 */ /* 0x000f220000002400 */
[----:B------:R-:W-:Y:S02]  /*12140*/  ISETP.GT.AND P0, PT, R240, R246, PT ;  /* 0x000000f6f000720c */ /* 0x000fe40003f04270 */
[----:B------:R-:W-:Y:S02]  /*12150*/  FSEL R31, R2, -INF , !P1 ;  /* 0xff800000021f7808 */ /* 0x000fe40004800000 */
[----:B------:R-:W-:Y:S01]  /*12160*/  ISETP.GE.AND P6, PT, R0, R234, PT ;  /* 0x000000ea0000720c */ /* 0x000fe20003fc6270 */
[----:B--2---:R-:W-:Y:S01]  /*12170*/  FFMA.FTZ R3, R18, -R222, R9 ;  /* 0x800000de12037223 */ /* 0x004fe20000010009 */
[----:B------:R-:W-:-:S04]  /*12180*/  ISETP.GE.AND P1, PT, R0, R232, PT ;  /* 0x000000e80000720c */ /* 0x000fc80003f26270 */
[----:B------:R-:W-:Y:S02]  /*12190*/  FSEL R250, R3, -INF , !P5 ;  /* 0xff80000003fa7808 */ /* 0x000fe40006800000 */
[C---:B------:R-:W-:Y:S01]  /*121a0*/  ISETP.GE.AND P5, PT, R0.reuse, R233, PT ;  /* 0x000000e90000720c */ /* 0x040fe20003fa6270 */
[----:B-1----:R-:W-:Y:S01]  /*121b0*/  FFMA.FTZ R3, R15, -R222, R8 ;  /* 0x800000de0f037223 */ /* 0x002fe20000010008 */
[----:B------:R-:W-:Y:S01]  /*121c0*/  ISETP.LT.OR P6, PT, R0, R226, P6 ;  /* 0x000000e20000720c */ /* 0x000fe200037c1670 */
[----:B---3--:R-:W-:Y:S01]  /*121d0*/  FFMA.FTZ R2, R14, -R222, R7 ;  /* 0x800000de0e027223 */ /* 0x008fe20000010007 */
[C---:B------:R-:W-:Y:S02]  /*121e0*/  ISETP.LT.OR P5, PT, R0.reuse, R225, P5 ;  /* 0x000000e10000720c */ /* 0x040fe40002fa1670 */
[----:B------:R-:W-:Y:S01]  /*121f0*/  ISETP.LT.OR P1, PT, R0, R224, P1 ;  /* 0x000000e00000720c */ /* 0x000fe20000f21670 */
[----:B----4-:R-:W-:Y:S01]  /*12200*/  FFMA.FTZ R0, R13, -R222, R4 ;  /* 0x800000de0d007223 */ /* 0x010fe20000010004 */
[----:B------:R-:W-:-:S02]  /*12210*/  FSEL R62, R3, -INF , !P6 ;  /* 0xff800000033e7808 */ /* 0x000fc40007000000 */
[----:B------:R-:W-:Y:S02]  /*12220*/  FSEL R246, R2, -INF , !P5 ;  /* 0xff80000002f67808 */ /* 0x000fe40006800000 */
[----:B------:R-:W-:Y:S01]  /*12230*/  FSEL R40, R0, -INF , !P1 ;  /* 0xff80000000287808 */ /* 0x000fe20004800000 */
[----:B------:R-:W-:Y:S05]  /*12240*/  @!P0 BRA `(.L_x_1005) ;  /* 0x000003d000008947 */ /* 0x000fea0003800000 */
[----:B------:R-:W2:Y:S04]  /*12250*/  LDL.64 R104, [R1+0x40] ;  /* 0x0000400001687983 */ /* 0x000ea80000100a00 */
[----:B------:R-:W3:Y:S04]  /*12260*/  LDL.LU R185, [R1+0x28] ;  /* 0x0000280001b97983 */ /* 0x000ee80000300800 */
[----:B------:R-:W4:Y:S01]  /*12270*/  LDL.64 R108, [R1+0x48] ;  /* 0x00004800016c7983 */ /* 0x000f220000100a00 */
[----:B------:R-:W-:Y:S03]  /*12280*/  BSSY B0, `(.L_x_1006) ;  /* 0x0000038000007945 */ /* 0x000fe60003800000 */
[----:B------:R1:W-:Y:S04]  /*12290*/  @P4 STS [R223+0x6000], RZ ;  /* 0x006000ffdf004388 */ /* 0x0003e80000000800 */
[----:B------:R1:W-:Y:S04]  /*122a0*/  @P4 STS [R223+0x6004], RZ ;  /* 0x006004ffdf004388 */ /* 0x0003e80000000800 */
[----:B------:R1:W-:Y:S01]  /*122b0*/  @P4 STS.64 [R223+0x6008], RZ ;  /* 0x006008ffdf004388 */ /* 0x0003e20000000a00 */
[----:B---3--:R-:W-:-:S04]  /*122c0*/  IADD3 R0, R185, -0x4, RZ ;  /* 0xfffffffcb9007810 */ /* 0x008fc80007ffe0ff */
[----:B------:R-:W-:Y:S01]  /*122d0*/  SHF.R.S32.HI R4, RZ, 0x1f, R0 ;  /* 0x0000001fff047819 */ /* 0x000fe20000011400 */
[----:B------:R-:W-:-:S04]  /*122e0*/  IMAD.WIDE.U32 R2, R0, c[0x0][0x198], RZ ;  /* 0x0000660000027a25 */ /* 0x000fc800078e00ff */
[----:B------:R-:W-:-:S04]  /*122f0*/  IMAD R4, R4, c[0x0][0x198], RZ ;  /* 0x0000660004047a24 */ /* 0x000fc800078e02ff */
[----:B------:R-:W-:Y:S01]  /*12300*/  IMAD R4, R0, c[0x0][0x19c], R4 ;  /* 0x0000670000047a24 */ /* 0x000fe200078e0204 */
[----:B----4-:R-:W-:-:S03]  /*12310*/  LEA R0, P0, R2, R108, 0x6 ;  /* 0x0000006c02007211 */ /* 0x010fc600078030ff */
[----:B------:R-:W-:Y:S01]  /*12320*/  IMAD.IADD R3, R3, 0x1, R4 ;  /* 0x0000000103037824 */ /* 0x000fe200078e0204 */
[C---:B------:R-:W-:Y:S02]  /*12330*/  @!P4 LEA R12, P5, R0.reuse, c[0x0][0x168], 0x1 ;  /* 0x00005a00000cca11 */ /* 0x040fe400078a08ff */
[----:B------:R-:W-:Y:S02]  /*12340*/  @!P2 LEA R6, P1, R0, c[0x0][0x168], 0x1 ;  /* 0x00005a000006aa11 */ /* 0x000fe400078208ff */
[----:B--2---:R-:W-:Y:S02]  /*12350*/  LEA.HI.X R3, R2, R105, R3, 0x6, P0 ;  /* 0x0000006902037211 */ /* 0x004fe400000f3403 */
        /* <DEDUP_REMOVED lines=42> */
.L_x_1007:
[----:B------:R-:W-:Y:S05]  /*12600*/  BSYNC B0 ;  /* 0x0000000000007941 */ /* 0x000fea0003800000 */
.L_x_1006:
[----:B------:R-:W0:Y:S02]  /*12610*/  LDGDEPBAR ;  /* 0x00000000000079af */ /* 0x000e240000000000 */
.L_x_1005:
[----:B------:R-:W2:Y:S04]  /*12620*/  LDL.LU R2, [R1+0x20] ;  /* 0x0000200001027983 */ /* 0x000ea80000300800 */
[----:B------:R-:W3:Y:S04]  /*12630*/  LDL.LU R0, [R1+0x1c] ;  /* 0x00001c0001007983 */ /* 0x000ee80000300800 */
[----:B-1----:R-:W4:Y:S04]  /*12640*/  LDL.LU R10, [R1+0x4] ;  /* 0x00000400010a7983 */ /* 0x002f280000300800 */
[----:B------:R-:W4:Y:S01]  /*12650*/  LDL.LU R9, [R1+0x8] ;  /* 0x0000080001097983 */ /* 0x000f220000300800 */
[----:B------:R-:W-:-:S02]  /*12660*/  MOV R28, R186 ;  /* 0x000000ba001c7202 */ /* 0x000fc40000000f00 */
[----:B------:R-:W-:Y:S01]  /*12670*/  MOV R29, R184 ;  /* 0x000000b8001d7202 */ /* 0x000fe20000000f00 */
[----:B------:R1:W-:Y:S04]  /*12680*/  STL [R1+0x78], R220 ;  /* 0x000078dc01007387 */ /* 0x0003e80000100800 */
[----:B------:R-:W-:Y:S04]  /*12690*/  LDSM.16.MT88.4 R20, [R216+0x9000] ;  /* 0x00900000d814783b */ /* 0x000fe80000004200 */
[----:B------:R-:W-:Y:S04]  /*126a0*/  LDSM.16.MT88.4 R16, [R218+0x9000] ;  /* 0x00900000da10783b */ /* 0x000fe80000004200 */
[----:B------:R-:W-:Y:S04]  /*126b0*/  LDSM.16.MT88.4 R24, [R216+0xa000] ;  /* 0x00a00000d818783b */ /* 0x000fe80000004200 */
[----:B------:R-:W-:Y:S04]  /*126c0*/  LDSM.16.MT88.4 R12, [R218+0xa000] ;  /* 0x00a00000da0c783b */ /* 0x000fe80000004200 */
[----:B------:R-:W-:Y:S04]  /*126d0*/  LDSM.16.MT88.4 R36, [R218+0xb000] ;  /* 0x00b00000da24783b */ /* 0x000fe80000004200 */
[----:B-1----:R-:W4:Y:S04]  /*126e0*/  LDL.LU R220, [R1+0xc] ;  /* 0x00000c0001dc7983 */ /* 0x002f280000300800 */
[----:B------:R-:W-:Y:S04]  /*126f0*/  STL [R1+0x74], R219 ;  /* 0x000074db01007387 */ /* 0x000fe80000100800 */
[----:B------:R1:W-:Y:S04]  /*12700*/  STL [R1+0x70], R217 ;  /* 0x000070d901007387 */ /* 0x0003e80000100800 */
[----:B-1----:R-:W4:Y:S01]  /*12710*/  LDL.LU R217, [R1+0x14] ;  /* 0x0000140001d97983 */ /* 0x002f220000300800 */
[----:B--2---:R-:W-:Y:S01]  /*12720*/  MOV R6, R2 ;  /* 0x0000000200067202 */ /* 0x004fe20000000f00 */
[----:B---3--:R-:W-:Y:S01]  /*12730*/  IMAD.MOV.U32 R7, RZ, RZ, R0 ;  /* 0x000000ffff077224 */ /* 0x008fe200078e0000 */
[----:B----4-:R-:W-:-:S04]  /*12740*/  FMNMX.FTZ R0, R10, R55, !PT ;  /* 0x000000370a007209 */ /* 0x010fc80007810000 */
        /* <DEDUP_REMOVED lines=32> */
[----:B------:R-:W2:Y:S01]  /*12950*/  SHFL.BFLY PT, R2, R0, 0x2, 0x1f ;  /* 0x0c401f0000027f89 */ /* 0x000ea200000e0000 */
[----:B-1----:R-:W-:-:S05]  /*12960*/  FMNMX.FTZ R103, R103, R3, !PT ;  /* 0x0000000367677209 */ /* 0x002fca0007810000 */
[----:B------:R-:W1:Y:S01]  /*12970*/  SHFL.BFLY PT, R3, R103, 0x1, 0x1f ;  /* 0x0c201f0067037f89 */ /* 0x000e6200000e0000 */
[----:B--2---:R-:W-:-:S05]  /*12980*/  FMNMX.FTZ R0, R0, R2, !PT ;  /* 0x0000000200007209 */ /* 0x004fca0007810000 */
[----:B------:R-:W2:Y:S01]  /*12990*/  SHFL.BFLY PT, R102, R0, 0x1, 0x1f ;  /* 0x0c201f0000667f89 */ /* 0x000ea200000e0000 */
[----:B-1----:R-:W-:-:S04]  /*129a0*/  FMNMX.FTZ R103, R103, R3, !PT ;  /* 0x0000000367677209 */ /* 0x002fc80007810000 */
[C---:B------:R-:W-:Y:S01]  /*129b0*/  FSETP.NEU.FTZ.AND P1, PT, R103.reuse, -INF , PT ;  /* 0xff8000006700780b */ /* 0x040fe20003f3d000 */
[----:B------:R-:W-:-:S05]  /*129c0*/  FMUL.FTZ R8, R103, c[0x0][0x23c] ;  /* 0x00008f0067087a20 */ /* 0x000fca0000410000 */
[----:B------:R-:W-:Y:S02]  /*129d0*/  FSEL R8, R8, RZ, P1 ;  /* 0x000000ff08087208 */ /* 0x000fe40000800000 */
[----:B--2---:R-:W-:-:S03]  /*129e0*/  FMNMX.FTZ R102, R0, R102, !PT ;  /* 0x0000006600667209 */ /* 0x004fc60007810000 */
[----:B------:R-:W-:-:S04]  /*129f0*/  FFMA.FTZ R0, R52, c[0x0][0x23c], -R8 ;  /* 0x00008f0034007a23 */ /* 0x000fc80000010808 */
[----:B------:R1:W-:Y:S01]  /*12a00*/  MUFU.EX2 R60, R0 ;  /* 0x00000000003c7308 */ /* 0x0003e20000000800 */
[C---:B------:R-:W-:Y:S01]  /*12a10*/  FMUL.FTZ R3, R102.reuse, c[0x0][0x23c] ;  /* 0x00008f0066037a20 */ /* 0x040fe20000410000 */
[----:B------:R-:W-:-:S04]  /*12a20*/  FSETP.NEU.FTZ.AND P0, PT, R102, -INF , PT ;  /* 0xff8000006600780b */ /* 0x000fc80003f1d000 */
[----:B------:R-:W-:Y:S01]  /*12a30*/  FSEL R3, R3, RZ, P0 ;  /* 0x000000ff03037208 */ /* 0x000fe20000000000 */
[----:B-1----:R-:W-:-:S04]  /*12a40*/  FFMA.FTZ R0, R41, c[0x0][0x23c], -R8 ;  /* 0x00008f0029007a23 */ /* 0x002fc80000010808 */
[----:B------:R1:W-:Y:S02]  /*12a50*/  MUFU.EX2 R11, R0 ;  /* 0x00000000000b7308 */ /* 0x0003e40000000800 */
[----:B-1----:R-:W-:-:S06]  /*12a60*/  FFMA.FTZ R0, R35, c[0x0][0x23c], -R8 ;  /* 0x00008f0023007a23 */ /* 0x002fcc0000010808 */
[----:B------:R1:W2:Y:S02]  /*12a70*/  MUFU.EX2 R63, R0 ;  /* 0x00000000003f7308 */ /* 0x0002a40000000800 */
[----:B-1----:R-:W-:Y:S02]  /*12a80*/  FFMA.FTZ R0, R56, c[0x0][0x23c], -R3 ;  /* 0x00008f0038007a23 */ /* 0x002fe40000010803 */
[----:B------:R-:W3:Y:S01]  /*12a90*/  LDL.LU R56, [R1+0x10] ;  /* 0x0000100001387983 */ /* 0x000ee20000300800 */
[----:B------:R-:W-:-:S03]  /*12aa0*/  FFMA.FTZ R2, R55, c[0x0][0x23c], -R8 ;  /* 0x00008f0037027a23 */ /* 0x000fc60000010808 */
[----:B------:R1:W-:Y:S08]  /*12ab0*/  MUFU.EX2 R32, R0 ;  /* 0x0000000000207308 */ /* 0x0003f00000000800 */
[----:B------:R4:W-:Y:S01]  /*12ac0*/  MUFU.EX2 R50, R2 ;  /* 0x0000000200327308 */ /* 0x0009e20000000800 */
[----:B-1----:R-:W-:Y:S01]  /*12ad0*/  FFMA.FTZ R0, R53, c[0x0][0x23c], -R3 ;  /* 0x00008f0035007a23 */ /* 0x002fe20000010803 */
[----:B----4-:R-:W-:-:S06]  /*12ae0*/  FMNMX.FTZ R2, R217, R245, !PT ;  /* 0x000000f5d9027209 */ /* 0x010fcc0007810000 */
[----:B------:R-:W-:Y:S01]  /*12af0*/  MUFU.EX2 R66, R0 ;  /* 0x0000000000427308 */ /* 0x000fe20000000800 */
[----:B------:R-:W-:-:S04]  /*12b00*/  FMNMX.FTZ R2, R241, R2, !PT ;  /* 0x00000002f1027209 */ /* 0x000fc80007810000 */
[----:B------:R-:W-:Y:S01]  /*12b10*/  FMNMX.FTZ R4, R200, R2, !PT ;  /* 0x00000002c8047209 */ /* 0x000fe20007810000 */
[----:B------:R-:W-:-:S03]  /*12b20*/  FFMA.FTZ R2, R44, c[0x0][0x23c], -R3 ;  /* 0x00008f002c027a23 */ /* 0x000fc60000010803 */
[----:B------:R-:W-:Y:S01]  /*12b30*/  FMNMX.FTZ R4, R196, R4, !PT ;  /* 0x00000004c4047209 */ /* 0x000fe20007810000 */
[----:B------:R-:W-:Y:S01]  /*12b40*/  MUFU.EX2 R64, R2 ;  /* 0x0000000200407308 */ /* 0x000fe20000000800 */
[----:B------:R-:W-:Y:S02]  /*12b50*/  FSEL R5, R103, RZ, P1 ;  /* 0x000000ff67057208 */ /* 0x000fe40000800000 */
[----:B------:R-:W-:-:S03]  /*12b60*/  FMNMX.FTZ R4, R242, R4, !PT ;  /* 0x00000004f2047209 */ /* 0x000fc60007810000 */
[----:B------:R-:W-:Y:S01]  /*12b70*/  FADD.FTZ R5, R10, -R5 ;  /* 0x800000050a057221 */ /* 0x000fe20000010000 */
[----:B------:R-:W-:-:S03]  /*12b80*/  FMNMX.FTZ R4, R238, R4, !PT ;  /* 0x00000004ee047209 */ /* 0x000fc60007810000 */
[----:B------:R-:W-:Y:S01]  /*12b90*/  FMUL.FTZ R101, R5, c[0x0][0x23c] ;  /* 0x00008f0005657a20 */ /* 0x000fe20000410000 */
[----:B------:R-:W-:Y:S02]  /*12ba0*/  FMNMX.FTZ R4, R215, R4, !PT ;  /* 0x00000004d7047209 */ /* 0x000fe40007810000 */
[----:B------:R-:W-:Y:S02]  /*12bb0*/  MOV R52, R46 ;  /* 0x0000002e00347202 */ /* 0x000fe40000000f00 */
[----:B------:R-:W-:Y:S01]  /*12bc0*/  LDSM.16.MT88.4 R44, [R216+0xb000] ;  /* 0x00b00000d82c783b */ /* 0x000fe20000004200 */
[----:B------:R-:W1:Y:S01]  /*12bd0*/  MUFU.EX2 R101, R101 ;  /* 0x0000006500657308 */ /* 0x000e620000000800 */
[----:B------:R-:W-:Y:S02]  /*12be0*/  MOV R51, R7 ;  /* 0x0000000700337202 */ /* 0x000fe40000000f00 */
[----:B------:R-:W-:Y:S02]  /*12bf0*/  MOV R55, R6 ;  /* 0x0000000600377202 */ /* 0x000fe40000000f00 */
[----:B--2---:R-:W-:Y:S01]  /*12c00*/  F2FP.BF16.PACK_AB R6, R63, R11 ;  /* 0x0000000b3f06723e */ /* 0x004fe200000010ff */
[----:B-1----:R-:W-:-:S02]  /*12c10*/  FMUL.FTZ R120, R120, R101 ;  /* 0x0000006578787220 */ /* 0x002fc40000410000 */
        /* <DEDUP_REMOVED lines=23> */
[----:B---3--:R-:W-:-:S04]  /*12d90*/  FMNMX.FTZ R0, R56, R249, !PT ;  /* 0x000000f938007209 */ /* 0x008fc80007810000 */
[----:B------:R-:W-:-:S04]  /*12da0*/  FMNMX.FTZ R0, R244, R0, !PT ;  /* 0x00000000f4007209 */ /* 0x000fc80007810000 */
[----:B------:R-:W-:Y:S01]  /*12db0*/  FMNMX.FTZ R2, R201, R0, !PT ;  /* 0x00000000c9027209 */ /* 0x000fe20007810000 */
[----:B------:R-:W-:-:S03]  /*12dc0*/  FFMA.FTZ R0, R42, c[0x0][0x23c], -R3 ;  /* 0x00008f002a007a23 */ /* 0x000fc60000010803 */
[----:B------:R-:W-:Y:S01]  /*12dd0*/  FMNMX.FTZ R2, R198, R2, !PT ;  /* 0x00000002c6027209 */ /* 0x000fe20007810000 */
[----:B------:R1:W-:Y:S03]  /*12de0*/  MUFU.EX2 R41, R0 ;  /* 0x0000000000297308 */ /* 0x0003e60000000800 */
        /* <DEDUP_REMOVED lines=20> */
[----:B------:R-:W-:-:S05]  /*12f30*/  FMNMX.FTZ R0, R57, R2, !PT ;  /* 0x0000000239007209 */ /* 0x000fca0007810000 */
[----:B------:R-:W1:Y:S01]  /*12f40*/  SHFL.BFLY PT, R2, R0, 0x2, 0x1f ;  /* 0x0c401f0000027f89 */ /* 0x000e6200000e0000 */
[----:B------:R-:W-:-:S04]  /*12f50*/  FMUL.FTZ R5, R5, c[0x0][0x23c] ;  /* 0x00008f0005057a20 */ /* 0x000fc80000410000 */
[----:B------:R-:W2:Y:S01]  /*12f60*/  MUFU.EX2 R100, R5 ;  /* 0x0000000500647308 */ /* 0x000ea20000000800 */
[----:B-1----:R-:W-:Y:S02]  /*12f70*/  FMNMX.FTZ R0, R0, R2, !PT ;  /* 0x0000000200007209 */ /* 0x002fe40007810000 */
[----:B------:R-:W-:-:S04]  /*12f80*/  FMNMX.FTZ R2, R59, R9, !PT ;  /* 0x000000093b027209 */ /* 0x000fc80007810000 */
[----:B------:R-:W-:-:S05]  /*12f90*/  FMNMX.FTZ R2, R62, R2, !PT ;  /* 0x000000023e027209 */ /* 0x000fca0007810000 */
[----:B------:R-:W1:Y:S04]  /*12fa0*/  SHFL.BFLY PT, R10, R2, 0x2, 0x1f ;  /* 0x0c401f00020a7f89 */ /* 0x000e6800000e0000 */
[----:B------:R-:W3:Y:S01]  /*12fb0*/  SHFL.BFLY PT, R9, R0, 0x1, 0x1f ;  /* 0x0c201f0000097f89 */ /* 0x000ee200000e0000 */
[----:B------:R-:W-:Y:S01]  /*12fc0*/  F2FP.BF16.PACK_AB R4, R60, R50 ;  /* 0x000000323c04723e */ /* 0x000fe200000010ff */
[----:B--2---:R-:W-:Y:S01]  /*12fd0*/  FMUL.FTZ R122, R122, R100 ;  /* 0x000000647a7a7220 */ /* 0x004fe20000410000 */
[----:B------:R-:W-:Y:S01]  /*12fe0*/  F2FP.BF16.PACK_AB R5, R66, R32 ;  /* 0x000000204205723e */ /* 0x000fe200000010ff */
[----:B------:R-:W-:Y:S01]  /*12ff0*/  FMUL.FTZ R123, R123, R100 ;  /* 0x000000647b7b7220 */ /* 0x000fe20000410000 */
[----:B------:R-:W-:Y:S01]  /*13000*/  F2FP.BF16.PACK_AB R7, R41, R64 ;  /* 0x000000402907723e */ /* 0x000fe200000010ff */
        /* <DEDUP_REMOVED lines=36> */
[----:B---3--:R-:W-:-:S04]  /*13250*/  FMNMX.FTZ R105, R0, R9, !PT ;  /* 0x0000000900697209 */ /* 0x008fc80007810000 */
        /* <DEDUP_REMOVED lines=15> */
[----:B------:R-:W-:-:S05]  /*13350*/  FSEL R5, R105, RZ, P1 ;  /* 0x000000ff69057208 */ /* 0x000fca0000800000 */
[----:B------:R-:W-:Y:S02]  /*13360*/  FADD.FTZ R6, R217, -R5 ;  /* 0x80000005d9067221 */ /* 0x000fe40000010000 */
[----:B-1----:R-:W-:-:S04]  /*13370*/  FFMA.FTZ R4, R249, c[0x0][0x23c], -R2 ;  /* 0x00008f00f9047a23 */ /* 0x002fc80000010802 */
[----:B------:R1:W-:Y:S01]  /*13380*/  MUFU.EX2 R92, R4 ;  /* 0x00000004005c7308 */ /* 0x0003e20000000800 */
[----:B------:R-:W-:Y:S01]  /*13390*/  FSEL R5, R104, RZ, P0 ;  /* 0x000000ff68057208 */ /* 0x000fe20000000000 */
[----:B-1----:R-:W-:-:S06]  /*133a0*/  FFMA.FTZ R4, R244, c[0x0][0x23c], -R2 ;  /* 0x00008f00f4047a23 */ /* 0x002fcc0000010802 */
[----:B------:R1:W2:Y:S01]  /*133b0*/  MUFU.EX2 R35, R4 ;  /* 0x0000000400237308 */ /* 0x0002a20000000800 */
[----:B------:R-:W-:Y:S02]  /*133c0*/  FMUL.FTZ R6, R6, c[0x0][0x23c] ;  /* 0x00008f0006067a20 */ /* 0x000fe40000410000 */
[----:B-1----:R-:W-:-:S05]  /*133d0*/  FFMA.FTZ R4, R201, c[0x0][0x23c], -R2 ;  /* 0x00008f00c9047a23 */ /* 0x002fca0000010802 */
[----:B------:R1:W-:Y:S01]  /*133e0*/  MUFU.EX2 R217, R4 ;  /* 0x0000000400d97308 */ /* 0x0003e20000000800 */
[----:B------:R-:W-:Y:S01]  /*133f0*/  MOV R196, R11 ;  /* 0x0000000b00c47202 */ /* 0x000fe20000000f00 */
[----:B-1----:R-:W-:-:S04]  /*13400*/  FADD.FTZ R4, R56, -R5 ;  /* 0x8000000538047221 */ /* 0x002fc80000010000 */
[----:B------:R-:W-:-:S04]  /*13410*/  FMUL.FTZ R4, R4, c[0x0][0x23c] ;  /* 0x00008f0004047a20 */ /* 0x000fc80000410000 */
[----:B------:R1:W3:Y:S08]  /*13420*/  MUFU.EX2 R10, R4 ;  /* 0x00000004000a7308 */ /* 0x0002f00000000800 */
[----:B------:R4:W4:Y:S01]  /*13430*/  MUFU.EX2 R11, R6 ;  /* 0x00000006000b7308 */ /* 0x0009220000000800 */
[----:B-1----:R-:W-:-:S07]  /*13440*/  FFMA.FTZ R4, R198, c[0x0][0x23c], -R2 ;  /* 0x00008f00c6047a23 */ /* 0x002fce0000010802 */
[----:B------:R1:W1:Y:S01]  /*13450*/  MUFU.EX2 R9, R4 ;  /* 0x0000000400097308 */ /* 0x0002620000000800 */
[----:B--2---:R-:W-:Y:S01]  /*13460*/  F2FP.BF16.PACK_AB R5, R35, R92 ;  /* 0x0000005c2305723e */ /* 0x004fe200000010ff */
[-C--:B---3--:R-:W-:Y:S01]  /*13470*/  FMUL.FTZ R126, R126, R10.reuse ;  /* 0x0000000a7e7e7220 */ /* 0x088fe20000410000 */
[----:B----4-:R-:W-:Y:S01]  /*13480*/  F2FP.BF16.PACK_AB R6, R42, R219 ;  /* 0x000000db2a06723e */ /* 0x010fe200000010ff */
[-C--:B------:R-:W-:Y:S02]  /*13490*/  FMUL.FTZ R124, R124, R11.reuse ;  /* 0x0000000b7c7c7220 */ /* 0x080fe40000410000 */
[----:B------:R-:W-:Y:S02]  /*134a0*/  FMUL.FTZ R125, R125, R11 ;  /* 0x0000000b7d7d7220 */ /* 0x000fe40000410000 */
[----:B------:R-:W-:Y:S01]  /*134b0*/  FMUL.FTZ R127, R127, R10 ;  /* 0x0000000a7f7f7220 */ /* 0x000fe20000410000 */
[----:B-1----:R-:W-:Y:S02]  /*134c0*/  F2FP.BF16.PACK_AB R4, R33, R30 ;  /* 0x0000001e2104723e */ /* 0x002fe400000010ff */
[----:B------:R-:W-:-:S07]  /*134d0*/  F2FP.BF16.PACK_AB R7, R9, R217 ;  /* 0x000000d90907723e */ /* 0x000fce00000010ff */
[----:B------:R-:W-:Y:S07]  /*134e0*/  HMMA.16816.F32.BF16 R148, R4, R22, R124 ;  /* 0x000000160494723c */ /* 0x000fee000004187c */
[----:B------:R-:W-:Y:S02]  /*134f0*/  IMAD.MOV.U32 R126, RZ, RZ, R9 ;  /* 0x000000ffff7e7224 */ /* 0x000fe400078e0009 */
[----:B------:R-:W-:-:S04]  /*13500*/  FFMA.FTZ R9, R202, c[0x0][0x23c], -R8 ;  /* 0x00008f00ca097a23 */ /* 0x000fc80000010808 */
[----:B------:R1:W-:Y:S02]  /*13510*/  MUFU.EX2 R249, R9 ;  /* 0x0000000900f97308 */ /* 0x0003e40000000800 */
[----:B-1----:R-:W-:-:S06]  /*13520*/  FFMA.FTZ R9, R199, c[0x0][0x23c], -R8 ;  /* 0x00008f00c7097a23 */ /* 0x002fcc0000010808 */
[----:B------:R1:W2:Y:S02]  /*13530*/  MUFU.EX2 R245, R9 ;  /* 0x0000000900f57308 */ /* 0x0002a40000000800 */
[----:B-1----:R-:W-:-:S06]  /*13540*/  FFMA.FTZ R9, R107, c[0x0][0x23c], -R8 ;  /* 0x00008f006b097a23 */ /* 0x002fcc0000010808 */
[----:B------:R1:W-:Y:S02]  /*13550*/  MUFU.EX2 R244, R9 ;  /* 0x0000000900f47308 */ /* 0x0003e40000000800 */
[----:B-1----:R-:W-:-:S06]  /*13560*/  FFMA.FTZ R9, R54, c[0x0][0x23c], -R8 ;  /* 0x00008f0036097a23 */ /* 0x002fcc0000010808 */
[----:B------:R1:W-:Y:S02]  /*13570*/  MUFU.EX2 R241, R9 ;  /* 0x0000000900f17308 */ /* 0x0003e40000000800 */
[----:B-1----:R-:W-:-:S06]  /*13580*/  FFMA.FTZ R9, R211, c[0x0][0x23c], -R3 ;  /* 0x00008f00d3097a23 */ /* 0x002fcc0000010803 */
[----:B------:R1:W-:Y:S02]  /*13590*/  MUFU.EX2 R211, R9 ;  /* 0x0000000900d37308 */ /* 0x0003e40000000800 */
[----:B-1----:R-:W-:-:S06]  /*135a0*/  FFMA.FTZ R9, R209, c[0x0][0x23c], -R3 ;  /* 0x00008f00d1097a23 */ /* 0x002fcc0000010803 */
[----:B------:R1:W3:Y:S01]  /*135b0*/  MUFU.EX2 R209, R9 ;  /* 0x0000000900d17308 */ /* 0x0002e20000000800 */
[----:B------:R-:W-:Y:S02]  /*135c0*/  FMUL.FTZ R128, R128, R11 ;  /* 0x0000000b80807220 */ /* 0x000fe40000410000 */
[----:B-1----:R-:W-:-:S05]  /*135d0*/  FFMA.FTZ R9, R205, c[0x0][0x23c], -R3 ;  /* 0x00008f00cd097a23 */ /* 0x002fca0000010803 */
[----:B------:R1:W-:Y:S01]  /*135e0*/  MUFU.EX2 R202, R9 ;  /* 0x0000000900ca7308 */ /* 0x0003e20000000800 */
[----:B------:R-:W-:Y:S02]  /*135f0*/  FMUL.FTZ R129, R129, R11 ;  /* 0x0000000b81817220 */ /* 0x000fe40000410000 */
[-C--:B------:R-:W-:Y:S02]  /*13600*/  FMUL.FTZ R130, R130, R10.reuse ;  /* 0x0000000a82827220 */ /* 0x080fe40000410000 */
[----:B------:R-:W-:Y:S02]  /*13610*/  FMUL.FTZ R131, R131, R10 ;  /* 0x0000000a83837220 */ /* 0x000fe40000410000 */
[----:B-1----:R-:W-:-:S04]  /*13620*/  FFMA.FTZ R9, R106, c[0x0][0x23c], -R3 ;  /* 0x00008f006a097a23 */ /* 0x002fc80000010803 */
[----:B------:R1:W2:Y:S01]  /*13630*/  MUFU.EX2 R205, R9 ;  /* 0x0000000900cd7308 */ /* 0x0002a20000000800 */
[-C--:B------:R-:W-:Y:S02]  /*13640*/  FMUL.FTZ R112, R112, R11.reuse ;  /* 0x0000000b70707220 */ /* 0x080fe40000410000 */
[-C--:B------:R-:W-:Y:S02]  /*13650*/  FMUL.FTZ R113, R113, R11.reuse ;  /* 0x0000000b71717220 */ /* 0x080fe40000410000 */
[-C--:B------:R-:W-:Y:S02]  /*13660*/  FMUL.FTZ R114, R114, R10.reuse ;  /* 0x0000000a72727220 */ /* 0x080fe40000410000 */
[----:B------:R-:W-:Y:S02]  /*13670*/  FMUL.FTZ R115, R115, R10 ;  /* 0x0000000a73737220 */ /* 0x000fe40000410000 */
[----:B------:R-:W-:Y:S02]  /*13680*/  FMUL.FTZ R156, R156, R11 ;  /* 0x0000000b9c9c7220 */ /* 0x000fe40000410000 */
[----:B-1----:R-:W-:-:S04]  /*13690*/  FFMA.FTZ R9, R242, c[0x0][0x23c], -R0 ;  /* 0x00008f00f2097a23 */ /* 0x002fc80000010800 */
[----:B------:R1:W-:Y:S01]  /*136a0*/  MUFU.EX2 R201, R9 ;  /* 0x0000000900c97308 */ /* 0x0003e20000000800 */
[-C--:B------:R-:W-:Y:S02]  /*136b0*/  FMUL.FTZ R157, R157, R11.reuse ;  /* 0x0000000b9d9d7220 */ /* 0x080fe40000410000 */
[-C--:B------:R-:W-:Y:S02]  /*136c0*/  FMUL.FTZ R158, R158, R10.reuse ;  /* 0x0000000a9e9e7220 */ /* 0x080fe40000410000 */
[-C--:B------:R-:W-:Y:S02]  /*136d0*/  FMUL.FTZ R159, R159, R10.reuse ;  /* 0x0000000a9f9f7220 */ /* 0x080fe40000410000 */
[-C--:B------:R-:W-:Y:S02]  /*136e0*/  FMUL.FTZ R144, R144, R11.reuse ;  /* 0x0000000b90907220 */ /* 0x080fe40000410000 */
[----:B------:R-:W-:Y:S02]  /*136f0*/  FMUL.FTZ R145, R145, R11 ;  /* 0x0000000b91917220 */ /* 0x000fe40000410000 */
[----:B------:R-:W-:-:S02]  /*13700*/  FMUL.FTZ R146, R146, R10 ;  /* 0x0000000a92927220 */ /* 0x000fc40000410000 */
[----:B-1----:R-:W-:Y:S02]  /*13710*/  FFMA.FTZ R9, R238, c[0x0][0x23c], -R0 ;  /* 0x00008f00ee097a23 */ /* 0x002fe40000010800 */
[-C--:B------:R-:W-:Y:S02]  /*13720*/  FMUL.FTZ R147, R147, R10.reuse ;  /* 0x0000000a93937220 */ /* 0x080fe40000410000 */
[----:B------:R1:W1:Y:S01]  /*13730*/  MUFU.EX2 R199, R9 ;  /* 0x0000000900c77308 */ /* 0x0002620000000800 */
[-C--:B------:R-:W-:Y:S02]  /*13740*/  FMUL.FTZ R140, R140, R11.reuse ;  /* 0x0000000b8c8c7220 */ /* 0x080fe40000410000 */
[-C--:B------:R-:W-:Y:S02]  /*13750*/  FMUL.FTZ R141, R141, R11.reuse ;  /* 0x0000000b8d8d7220 */ /* 0x080fe40000410000 */
[-C--:B------:R-:W-:Y:S02]  /*13760*/  FMUL.FTZ R142, R142, R10.reuse ;  /* 0x0000000a8e8e7220 */ /* 0x080fe40000410000 */
[-C--:B------:R-:W-:Y:S01]  /*13770*/  FMUL.FTZ R143, R143, R10.reuse ;  /* 0x0000000a8f8f7220 */ /* 0x080fe20000410000 */
[----:B------:R-:W-:Y:S01]  /*13780*/  HMMA.16816.F32.BF16 R76, R4, R16, R128 ;  /* 0x00000010044c723c */ /* 0x000fe20000041880 */
[----:B------:R-:W-:Y:S01]  /*13790*/  FMUL.FTZ R160, R160, R11 ;  /* 0x0000000ba0a07220 */ /* 0x000fe20000410000 */
[----:B------:R-:W-:Y:S01]  /*137a0*/  MOV R125, R63 ;  /* 0x0000003f007d7202 */ /* 0x000fe20000000f00 */
[----:B------:R-:W-:Y:S01]  /*137b0*/  FMUL.FTZ R161, R161, R11 ;  /* 0x0000000ba1a17220 */ /* 0x000fe20000410000 */
[----:B------:R-:W-:Y:S01]  /*137c0*/  MOV R95, R61 ;  /* 0x0000003d005f7202 */ /* 0x000fe20000000f00 */
[----:B------:R-:W-:-:S02]  /*137d0*/  FMUL.FTZ R162, R162, R10 ;  /* 0x0000000aa2a27220 */ /* 0x000fc40000410000 */
[----:B-1----:R-:W-:Y:S01]  /*137e0*/  FFMA.FTZ R9, R215, c[0x0][0x23c], -R0 ;  /* 0x00008f00d7097a23 */ /* 0x002fe20000010800 */
[----:B------:R-:W-:Y:S01]  /*137f0*/  MOV R131, R62 ;  /* 0x0000003e00837202 */ /* 0x000fe20000000f00 */
[----:B------:R-:W-:Y:S01]  /*13800*/  FMUL.FTZ R163, R163, R10 ;  /* 0x0000000aa3a37220 */ /* 0x000fe20000410000 */
[----:B------:R-:W-:Y:S01]  /*13810*/  MOV R129, R60 ;  /* 0x0000003c00817202 */ /* 0x000fe20000000f00 */
[----:B------:R-:W-:Y:S01]  /*13820*/  HMMA.16816.F32.BF16 R88, R4, R20, R112 ;  /* 0x000000140458723c */ /* 0x000fe20000041870 */
[----:B------:R1:W-:Y:S01]  /*13830*/  MUFU.EX2 R200, R9 ;  /* 0x0000000900c87308 */ /* 0x0003e20000000800 */
[----:B------:R-:W-:Y:S01]  /*13840*/  MOV R137, R67 ;  /* 0x0000004300897202 */ /* 0x000fe20000000f00 */
[----:B------:R-:W-:Y:S01]  /*13850*/  IMAD.MOV.U32 R94, RZ, RZ, R65 ;  /* 0x000000ffff5e7224 */ /* 0x000fe200078e0041 */
[----:B------:R-:W-:Y:S02]  /*13860*/  MOV R136, R66 ;  /* 0x0000004200887202 */ /* 0x000fe40000000f00 */
[----:B------:R-:W-:-:S02]  /*13870*/  MOV R107, R40 ;  /* 0x00000028006b7202 */ /* 0x000fc40000000f00 */
[----:B------:R-:W-:Y:S01]  /*13880*/  HMMA.16816.F32.BF16 R72, R4, R18, R140 ;  /* 0x000000120448723c */ /* 0x000fe2000004188c */
[----:B------:R-:W-:Y:S01]  /*13890*/  MOV R112, R64 ;  /* 0x0000004000707202 */ /* 0x000fe20000000f00 */
[----:B------:R-:W-:Y:S01]  /*138a0*/  IMAD.MOV.U32 R130, RZ, RZ, R35 ;  /* 0x000000ffff827224 */ /* 0x000fe200078e0023 */
[----:B------:R-:W-:-:S05]  /*138b0*/  MOV R128, R59 ;  /* 0x0000003b00807202 */ /* 0x000fca0000000f00 */
[C---:B------:R-:W-:Y:S01]  /*138c0*/  HMMA.16816.F32.BF16 R60, R4.reuse, R26, R156 ;  /* 0x0000001a043c723c */ /* 0x040fe2000004189c */
[----:B-1----:R-:W-:Y:S01]  /*138d0*/  FFMA.FTZ R9, R197, c[0x0][0x23c], -R0 ;  /* 0x00008f00c5097a23 */ /* 0x002fe20000010800 */
[----:B------:R-:W-:Y:S02]  /*138e0*/  MOV R141, R57 ;  /* 0x00000039008d7202 */ /* 0x000fe40000000f00 */
[----:B------:R-:W-:Y:S02]  /*138f0*/  MOV R93, R58 ;  /* 0x0000003a005d7202 */ /* 0x000fe40000000f00 */
[----:B------:R-:W-:Y:S01]  /*13900*/  MOV R124, R41 ;  /* 0x00000029007c7202 */ /* 0x000fe20000000f00 */
[----:B------:R-:W-:Y:S01]  /*13910*/  IMAD.MOV.U32 R159, RZ, RZ, R29 ;  /* 0x000000ffff9f7224 */ /* 0x000fe200078e001d */
[----:B------:R-:W-:Y:S01]  /*13920*/  MOV R158, R28 ;  /* 0x0000001c009e7202 */ /* 0x000fe20000000f00 */
[C---:B------:R-:W-:Y:S01]  /*13930*/  HMMA.16816.F32.BF16 R64, R4.reuse, R24, R144 ;  /* 0x000000180440723c */ /* 0x040fe20000041890 */
[----:B------:R1:W-:Y:S01]  /*13940*/  MUFU.EX2 R198, R9 ;  /* 0x0000000900c67308 */ /* 0x0003e20000000800 */
[----:B------:R-:W-:Y:S01]  /*13950*/  IMAD.MOV.U32 R156, RZ, RZ, R107 ;  /* 0x000000ffff9c7224 */ /* 0x000fe200078e006b */
[----:B------:R-:W-:Y:S01]  /*13960*/  MOV R127, R42 ;  /* 0x0000002a007f7202 */ /* 0x000fe20000000f00 */
[----:B------:R-:W-:Y:S01]  /*13970*/  IMAD.MOV.U32 R114, RZ, RZ, R33 ;  /* 0x000000ffff727224 */ /* 0x000fe200078e0021 */
[----:B------:R-:W-:Y:S01]  /*13980*/  MOV R140, R31 ;  /* 0x0000001f008c7202 */ /* 0x000fe20000000f00 */
[----:B------:R-:W-:Y:S01]  /*13990*/  FMUL.FTZ R68, R68, R11 ;  /* 0x0000000b44447220 */ /* 0x000fe20000410000 */
[----:B------:R-:W-:Y:S01]  /*139a0*/  MOV R146, R50 ;  /* 0x0000003200927202 */ /* 0x000fe20000000f00 */
[----:B------:R-:W-:Y:S01]  /*139b0*/  IMAD.MOV.U32 R147, RZ, RZ, R51 ;  /* 0x000000ffff937224 */ /* 0x000fe200078e0033 */
[----:B------:R-:W-:Y:S01]  /*139c0*/  MOV R145, R49 ;  /* 0x0000003100917202 */ /* 0x000fe20000000f00 */
[----:B------:R-:W-:Y:S01]  /*139d0*/  HMMA.16816.F32.BF16 R56, R4, R12, R160 ;  /* 0x0000000c0438723c */ /* 0x000fe200000418a0 */
[----:B------:R-:W-:Y:S01]  /*139e0*/  MOV R144, R48 ;  /* 0x0000003000907202 */ /* 0x000fe20000000f00 */
[----:B------:R-:W-:Y:S01]  /*139f0*/  IMAD.MOV.U32 R107, RZ, RZ, R147 ;  /* 0x000000ffff6b7224 */ /* 0x000fe200078e0093 */
[----:B------:R-:W-:Y:S01]  /*13a00*/  MOV R143, R30 ;  /* 0x0000001e008f7202 */ /* 0x000fe20000000f00 */
[----:B------:R-:W-:Y:S01]  /*13a10*/  FMUL.FTZ R69, R69, R11 ;  /* 0x0000000b45457220 */ /* 0x000fe20000410000 */
[----:B------:R-:W-:Y:S01]  /*13a20*/  MOV R157, R144 ;  /* 0x00000090009d7202 */ /* 0x000fe20000000f00 */
[----:B------:R-:W-:Y:S01]  /*13a30*/  FMUL.FTZ R70, R70, R10 ;  /* 0x0000000a46467220 */ /* 0x000fe20000410000 */
[----:B------:R-:W-:Y:S01]  /*13a40*/  MOV R163, R159 ;  /* 0x0000009f00a37202 */ /* 0x000fe20000000f00 */
[----:B-1----:R-:W-:Y:S01]  /*13a50*/  FFMA.FTZ R9, R158, c[0x0][0x23c], -R2 ;  /* 0x00008f009e097a23 */ /* 0x002fe20000010802 */
[----:B------:R-:W-:Y:S01]  /*13a60*/  MOV R158, R145 ;  /* 0x00000091009e7202 */ /* 0x000fe20000000f00 */
[----:B------:R-:W-:Y:S01]  /*13a70*/  IMAD.MOV.U32 R147, RZ, RZ, R130 ;  /* 0x000000ffff937224 */ /* 0x000fe200078e0082 */
[----:B------:R-:W-:Y:S01]  /*13a80*/  MOV R159, R146 ;  /* 0x00000092009f7202 */ /* 0x000fe20000000f00 */
[----:B------:R-:W1:Y:S01]  /*13a90*/  LDSM.16.MT88.4 R28, [R218+0x9400] ;  /* 0x00940000da1c783b */ /* 0x000e620000004200 */
[----:B------:R-:W-:-:S02]  /*13aa0*/  MOV R144, R141 ;  /* 0x0000008d00907202 */ /* 0x000fc40000000f00 */
[----:B------:R-:W-:Y:S01]  /*13ab0*/  MOV R145, R128 ;  /* 0x0000008000917202 */ /* 0x000fe20000000f00 */
[----:B------:R-:W-:Y:S01]  /*13ac0*/  FMUL.FTZ R71, R71, R10 ;  /* 0x0000000a47477220 */ /* 0x000fe20000410000 */
[----:B------:R-:W-:Y:S01]  /*13ad0*/  MOV R146, R129 ;  /* 0x0000008100927202 */ /* 0x000fe20000000f00 */
[----:B------:R-:W-:Y:S01]  /*13ae0*/  IMAD.MOV.U32 R130, RZ, RZ, R126 ;  /* 0x000000ffff827224 */ /* 0x000fe200078e007e */
[----:B------:R-:W-:Y:S01]  /*13af0*/  MOV R141, R131 ;  /* 0x00000083008d7202 */ /* 0x000fe20000000f00 */
[-C--:B------:R-:W-:Y:S01]  /*13b00*/  FMUL.FTZ R84, R84, R11.reuse ;  /* 0x0000000b54547220 */ /* 0x080fe20000410000 */
        /* <DEDUP_REMOVED lines=30> */
[----:B------:R-:W4:Y:S01]  /*13cf0*/  LDL.LU R93, [R1+0x24] ;  /* 0x00002400015d7983 */ /* 0x000f220000300800 */
[----:B------:R-:W-:-:S02]  /*13d00*/  MOV R113, R34 ;  /* 0x0000002200717202 */ /* 0x000fc40000000f00 */
[----:B------:R-:W-:Y:S01]  /*13d10*/  MOV R115, R32 ;  /* 0x0000002000737202 */ /* 0x000fe20000000f00 */
[-C--:B------:R-:W-:Y:S01]  /*13d20*/  FMUL.FTZ R98, R98, R10.reuse ;  /* 0x0000000a62627220 */ /* 0x080fe20000410000 */
[----:B------:R-:W1:Y:S01]  /*13d30*/  LDSM.16.MT88.4 R32, [R216+0x9400] ;  /* 0x00940000d820783b */ /* 0x000e620000004200 */
[----:B------:R-:W-:Y:S02]  /*13d40*/  FMUL.FTZ R99, R99, R10 ;  /* 0x0000000a63637220 */ /* 0x000fe40000410000 */
[----:B------:R-:W-:Y:S01]  /*13d50*/  IMAD.MOV.U32 R139, RZ, RZ, R52 ;  /* 0x000000ffff8b7224 */ /* 0x000fe200078e0034 */
[----:B------:R-:W-:Y:S01]  /*13d60*/  MOV R138, R55 ;  /* 0x00000037008a7202 */ /* 0x000fe20000000f00 */
[----:B------:R-:W-:Y:S01]  /*13d70*/  IMAD.MOV.U32 R142, RZ, RZ, R43 ;  /* 0x000000ffff8e7224 */ /* 0x000fe200078e002b */
[C---:B------:R-:W-:Y:S01]  /*13d80*/  HMMA.16816.F32.BF16 R52, R4.reuse, R44, R68 ;  /* 0x0000002c0434723c */ /* 0x040fe20000041844 */
[----:B------:R-:W-:Y:S01]  /*13d90*/  IMAD.MOV.U32 R196, RZ, RZ, R139 ;  /* 0x000000ffffc47224 */ /* 0x000fe200078e008b */
[----:B------:R2:W-:Y:S01]  /*13da0*/  MUFU.EX2 R197, R9 ;  /* 0x0000000900c57308 */ /* 0x0005e20000000800 */
[----:B------:R-:W-:Y:S01]  /*13db0*/  IMAD.MOV.U32 R161, RZ, RZ, R159 ;  /* 0x000000ffffa17224 */ /* 0x000fe200078e009f */
[----:B------:R-:W1:Y:S04]  /*13dc0*/  LDSM.16.MT88.4 R24, [R216+0xa400] ;  /* 0x00a40000d818783b */ /* 0x000e680000004200 */
[C---:B------:R-:W-:Y:S01]  /*13dd0*/  HMMA.16816.F32.BF16 R40, R4.reuse, R36, R84 ;  /* 0x000000240428723c */ /* 0x040fe20000041854 */
[----:B------:R-:W-:Y:S01]  /*13de0*/  IMAD.MOV.U32 R159, RZ, RZ, R196 ;  /* 0x000000ffff9f7224 */ /* 0x000fe200078e00c4 */
[----:B------:R-:W1:Y:S04]  /*13df0*/  LDSM.16.MT88.4 R16, [R216+0xb400] ;  /* 0x00b40000d810783b */ /* 0x000e680000004200 */
[----:B------:R-:W4:Y:S02]  /*13e00*/  LDSM.16.MT88.4 R20, [R218+0xa400] ;  /* 0x00a40000da14783b */ /* 0x000f240000004200 */
[C---:B------:R-:W-:Y:S01]  /*13e10*/  HMMA.16816.F32.BF16 R48, R4.reuse, R14, R172 ;  /* 0x0000000e0430723c */ /* 0x040fe200000418ac */
[----:B--2---:R-:W-:Y:S01]  /*13e20*/  FFMA.FTZ R9, R163, c[0x0][0x23c], -R2 ;  /* 0x00008f00a3097a23 */ /* 0x004fe20000010802 */
[----:B------:R-:W-:Y:S01]  /*13e30*/  MOV R94, R138 ;  /* 0x0000008a005e7202 */ /* 0x000fe20000000f00 */
[----:B------:R-:W2:Y:S05]  /*13e40*/  LDSM.16.MT88.4 R12, [R218+0xb400] ;  /* 0x00b40000da0c783b */ /* 0x000eaa0000004200 */
[C---:B------:R-:W-:Y:S01]  /*13e50*/  HMMA.16816.F32.BF16 R44, R4.reuse, R46, R80 ;  /* 0x0000002e042c723c */ /* 0x040fe20000041850 */
[----:B------:R3:W1:Y:S07]  /*13e60*/  MUFU.EX2 R196, R9 ;  /* 0x0000000900c47308 */ /* 0x00066e0000000800 */
[----:B------:R-:W-:Y:S07]  /*13e70*/  HMMA.16816.F32.BF16 R36, R4, R38, R96 ;  /* 0x000000260424723c */ /* 0x000fee0000041860 */
[----:B------:R-:W-:-:S02]  /*13e80*/  F2FP.BF16.PACK_AB R4, R245, R249 ;  /* 0x000000f9f504723e */ /* 0x000fc400000010ff */
[----:B---3--:R-:W-:Y:S02]  /*13e90*/  F2FP.BF16.PACK_AB R5, R209, R211 ;  /* 0x000000d3d105723e */ /* 0x008fe400000010ff */
[----:B------:R-:W-:Y:S02]  /*13ea0*/  F2FP.BF16.PACK_AB R6, R241, R244 ;  /* 0x000000f4f106723e */ /* 0x000fe400000010ff */
[----:B------:R-:W-:Y:S01]  /*13eb0*/  F2FP.BF16.PACK_AB R7, R205, R202 ;  /* 0x000000cacd07723e */ /* 0x000fe200000010ff */
[----:B------:R-:W-:-:S06]  /*13ec0*/  FFMA.FTZ R9, R248, c[0x0][0x23c], -R2 ;  /* 0x00008f00f8097a23 */ /* 0x000fcc0000010802 */
[----:B-1----:R-:W-:Y:S01]  /*13ed0*/  HMMA.16816.F32.BF16 R136, R4, R28, R192 ;  /* 0x0000001c0488723c */ /* 0x002fe200000418c0 */
[----:B------:R1:W-:Y:S02]  /*13ee0*/  MUFU.EX2 R195, R9 ;  /* 0x0000000900c37308 */ /* 0x0003e40000000800 */
[----:B-1----:R-:W-:-:S06]  /*13ef0*/  FFMA.FTZ R9, R204, c[0x0][0x23c], -R2 ;  /* 0x00008f00cc097a23 */ /* 0x002fcc0000010802 */
[----:B------:R1:W3:Y:S01]  /*13f00*/  MUFU.EX2 R194, R9 ;  /* 0x0000000900c27308 */ /* 0x0002e20000000800 */
[----:B------:R-:W-:Y:S01]  /*13f10*/  HMMA.16816.F32.BF16 R68, R4, R34, R188 ;  /* 0x000000220444723c */ /* 0x000fe200000418bc */
[----:B-1----:R-:W-:-:S06]  /*13f20*/  FFMA.FTZ R9, R212, c[0x0][0x23c], -R8 ;  /* 0x00008f00d4097a23 */ /* 0x002fcc0000010808 */
[----:B------:R1:W-:Y:S02]  /*13f30*/  MUFU.EX2 R192, R9 ;  /* 0x0000000900c07308 */ /* 0x0003e40000000800 */
[----:B-1----:R-:W-:-:S06]  /*13f40*/  FFMA.FTZ R9, R207, c[0x0][0x23c], -R8 ;  /* 0x00008f00cf097a23 */ /* 0x002fcc0000010808 */
[----:B------:R1:W1:Y:S02]  /*13f50*/  MUFU.EX2 R193, R9 ;  /* 0x0000000900c17308 */ /* 0x0002640000000800 */
[----:B-1----:R-:W-:-:S06]  /*13f60*/  FFMA.FTZ R9, R206, c[0x0][0x23c], -R8 ;  /* 0x00008f00ce097a23 */ /* 0x002fcc0000010808 */
[----:B------:R1:W-:Y:S01]  /*13f70*/  MUFU.EX2 R191, R9 ;  /* 0x0000000900bf7308 */ /* 0x0003e20000000800 */
[----:B------:R-:W-:Y:S01]  /*13f80*/  MOV R174, R156 ;  /* 0x0000009c00ae7202 */ /* 0x000fe20000000f00 */
[----:B-1----:R-:W-:-:S06]  /*13f90*/  FFMA.FTZ R9, R203, c[0x0][0x23c], -R8 ;  /* 0x00008f00cb097a23 */ /* 0x002fcc0000010808 */
[----:B------:R1:W-:Y:S01]  /*13fa0*/  MUFU.EX2 R190, R9 ;  /* 0x0000000900be7308 */ /* 0x0003e20000000800 */
        /* <DEDUP_REMOVED lines=8> */
[----:B------:R-:W-:Y:S02]  /*14030*/  MOV R157, R147 ;  /* 0x00000093009d7202 */ /* 0x000fe40000000f00 */
[----:B------:R-:W-:Y:S02]  /*14040*/  MOV R144, R128 ;  /* 0x0000008000907202 */ /* 0x000fe40000000f00 */
[----:B------:R-:W-:Y:S02]  /*14050*/  MOV R146, R130 ;  /* 0x0000008200927202 */ /* 0x000fe40000000f00 */
[----:B------:R-:W-:Y:S01]  /*14060*/  MOV R147, R131 ;  /* 0x0000008300937202 */ /* 0x000fe20000000f00 */
[----:B-1----:R-:W-:-:S04]  /*14070*/  FFMA.FTZ R9, R213, c[0x0][0x23c], -R3 ;  /* 0x00008f00d5097a23 */ /* 0x002fc80000010803 */
[----:B------:R1:W1:Y:S01]  /*14080*/  MUFU.EX2 R188, R9 ;  /* 0x0000000900bc7308 */ /* 0x0002620000000800 */
[----:B------:R-:W-:Y:S01]  /*14090*/  HMMA.16816.F32.BF16 R128, R4, R24, R184 ;  /* 0x000000180480723c */ /* 0x000fe200000418b8 */
[----:B------:R-:W-:Y:S01]  /*140a0*/  MOV R82, R160 ;  /* 0x000000a000527202 */ /* 0x000fe20000000f00 */
[----:B-1----:R-:W-:-:S05]  /*140b0*/  FFMA.FTZ R9, R210, c[0x0][0x23c], -R3 ;  /* 0x00008f00d2097a23 */ /* 0x002fca0000010803 */
[----:B------:R1:W-:Y:S01]  /*140c0*/  MUFU.EX2 R187, R9 ;  /* 0x0000000900bb7308 */ /* 0x0003e20000000800 */
[----:B------:R-:W-:Y:S01]  /*140d0*/  MOV R173, R161 ;  /* 0x000000a100ad7202 */ /* 0x000fe20000000f00 */
[----:B------:R-:W-:Y:S01]  /*140e0*/  IMAD.MOV.U32 R83, RZ, RZ, R163 ;  /* 0x000000ffff537224 */ /* 0x000fe200078e00a3 */
[----:B------:R-:W-:Y:S01]  /*140f0*/  MOV R172, R162 ;  /* 0x000000a200ac7202 */ /* 0x000fe20000000f00 */
[----:B------:R-:W-:Y:S01]  /*14100*/  IMAD.MOV.U32 R160, RZ, RZ, R144 ;  /* 0x000000ffffa07224 */ /* 0x000fe200078e0090 */
[----:B------:R-:W-:Y:S01]  /*14110*/  MOV R163, R156 ;  /* 0x0000009c00a37202 */ /* 0x000fe20000000f00 */
[----:B-1----:R-:W-:-:S04]  /*14120*/  FFMA.FTZ R9, R208, c[0x0][0x23c], -R3 ;  /* 0x00008f00d0097a23 */ /* 0x002fc80000010803 */
        /* <DEDUP_REMOVED lines=8> */
[----:B-1----:R-:W-:Y:S01]  /*141b0*/  FFMA.FTZ R9, R243, c[0x0][0x23c], -R0 ;  /* 0x00008f00f3097a23 */ /* 0x002fe20000010800 */
[----:B------:R-:W-:-:S03]  /*141c0*/  MOV R145, R124 ;  /* 0x0000007c00917202 */ /* 0x000fc60000000f00 */
[----:B------:R1:W-:Y:S01]  /*141d0*/  MUFU.EX2 R185, R9 ;  /* 0x0000000900b97308 */ /* 0x0003e20000000800 */
[----:B------:R-:W-:Y:S02]  /*141e0*/  MOV R146, R125 ;  /* 0x0000007d00927202 */ /* 0x000fe40000000f00 */
[----:B------:R-:W-:Y:S02]  /*141f0*/  MOV R147, R126 ;  /* 0x0000007e00937202 */ /* 0x000fe40000000f00 */
[----:B------:R-:W-:Y:S01]  /*14200*/  HMMA.16816.F32.BF16 R124, R4, R26, R180 ;  /* 0x0000001a047c723c */ /* 0x000fe200000418b4 */
[----:B-1----:R-:W-:-:S04]  /*14210*/  FFMA.FTZ R9, R239, c[0x0][0x23c], -R0 ;  /* 0x00008f00ef097a23 */ /* 0x002fc80000010800 */
[----:B------:R1:W1:Y:S03]  /*14220*/  MUFU.EX2 R183, R9 ;  /* 0x0000000900b77308 */ /* 0x0002660000000800 */
[----:B------:R-:W-:Y:S01]  /*14230*/  HMMA.16816.F32.BF16 R96, R4, R18, R168 ;  /* 0x000000120460723c */ /* 0x000fe200000418a8 */
[----:B------:R-:W-:Y:S02]  /*14240*/  MOV R180, R113 ;  /* 0x0000007100b47202 */ /* 0x000fe40000000f00 */
[----:B------:R-:W-:-:S04]  /*14250*/  MOV R204, R174 ;  /* 0x000000ae00cc7202 */ /* 0x000fc80000000f00 */
[----:B------:R-:W-:Y:S01]  /*14260*/  MOV R170, R95 ;  /* 0x0000005f00aa7202 */ /* 0x000fe20000000f00 */
[----:B-1----:R-:W-:-:S04]  /*14270*/  FFMA.FTZ R9, R237, c[0x0][0x23c], -R0 ;  /* 0x00008f00ed097a23 */ /* 0x002fc80000010800 */
[----:B------:R1:W-:Y:S01]  /*14280*/  MUFU.EX2 R184, R9 ;  /* 0x0000000900b87308 */ /* 0x0003e20000000800 */
[----:B------:R-:W-:Y:S01]  /*14290*/  IMAD.MOV.U32 R81, RZ, RZ, R175 ;  /* 0x000000ffff517224 */ /* 0x000fe200078e00af */
[----:B------:R-:W-:Y:S01]  /*142a0*/  MOV R181, R159 ;  /* 0x0000009f00b57202 */ /* 0x000fe20000000f00 */
[----:B------:R-:W-:Y:S01]  /*142b0*/  IMAD.MOV.U32 R175, RZ, RZ, R114 ;  /* 0x000000ffffaf7224 */ /* 0x000fe200078e0072 */
[----:B------:R-:W-:Y:S01]  /*142c0*/  MOV R159, R112 ;  /* 0x00000070009f7202 */ /* 0x000fe20000000f00 */
[----:B------:R-:W-:Y:S01]  /*142d0*/  IMAD.MOV.U32 R248, RZ, RZ, R141 ;  /* 0x000000fffff87224 */ /* 0x000fe200078e008d */
[----:B------:R-:W-:Y:S02]  /*142e0*/  MOV R174, R115 ;  /* 0x0000007300ae7202 */ /* 0x000fe40000000f00 */
[----:B----4-:R-:W-:Y:S01]  /*142f0*/  HMMA.16816.F32.BF16 R112, R4, R22, R176 ;  /* 0x000000160470723c */ /* 0x010fe200000418b0 */
[----:B-1----:R-:W-:-:S04]  /*14300*/  FFMA.FTZ R9, R236, c[0x0][0x23c], -R0 ;  /* 0x00008f00ec097a23 */ /* 0x002fc80000010800 */
[----:B------:R1:W-:Y:S02]  /*14310*/  MUFU.EX2 R182, R9 ;  /* 0x0000000900b67308 */ /* 0x0003e40000000800 */
[----:B------:R-:W-:Y:S01]  /*14320*/  MOV R176, R142 ;  /* 0x0000008e00b07202 */ /* 0x000fe20000000f00 */
[----:B------:R-:W-:Y:S01]  /*14330*/  IMAD.MOV.U32 R142, RZ, RZ, R94 ;  /* 0x000000ffff8e7224 */ /* 0x000fe200078e005e */
[----:B------:R-:W-:Y:S01]  /*14340*/  MOV R141, R93 ;  /* 0x0000005d008d7202 */ /* 0x000fe20000000f00 */
[----:B-1----:R-:W-:Y:S01]  /*14350*/  FFMA.FTZ R9, R170, c[0x0][0x23c], -R2 ;  /* 0x00008f00aa097a23 */ /* 0x002fe20000010802 */
[----:B------:R-:W-:Y:S02]  /*14360*/  MOV R170, R180 ;  /* 0x000000b400aa7202 */ /* 0x000fe40000000f00 */
[----:B------:R-:W-:Y:S02]  /*14370*/  MOV R180, R204 ;  /* 0x000000cc00b47202 */ /* 0x000fe40000000f00 */
[----:B------:R-:W-:-:S02]  /*14380*/  MOV R204, R140 ;  /* 0x0000008c00cc7202 */ /* 0x000fc40000000f00 */
[----:B------:R-:W-:Y:S02]  /*14390*/  MOV R140, R220 ;  /* 0x000000dc008c7202 */ /* 0x000fe40000000f00 */
[----:B------:R1:W5:Y:S02]  /*143a0*/  LDL.LU R220, [R1+0x78] ;  /* 0x0000780001dc7983 */ /* 0x0003640000300800 */
[----:B------:R-:W-:Y:S01]  /*143b0*/  MOV R236, R140 ;  /* 0x0000008c00ec7202 */ /* 0x000fe20000000f00 */
[----:B------:R-:W-:Y:S01]  /*143c0*/  IMAD.MOV.U32 R140, RZ, RZ, R141 ;  /* 0x000000ffff8c7224 */ /* 0x000fe200078e008d */
[----:B------:R-:W-:Y:S02]  /*143d0*/  MOV R141, R142 ;  /* 0x0000008e008d7202 */ /* 0x000fe40000000f00 */
[----:B------:R-:W4:Y:S01]  /*143e0*/  LDL.LU R142, [R1+0x18] ;  /* 0x00001800018e7983 */ /* 0x000f220000300800 */
[----:B------:R-:W-:Y:S01]  /*143f0*/  MOV R179, R81 ;  /* 0x0000005100b37202 */ /* 0x000fe20000000f00 */
[----:B------:R-:W-:Y:S01]  /*14400*/  IMAD.MOV.U32 R177, RZ, RZ, R83 ;  /* 0x000000ffffb17224 */ /* 0x000fe200078e0053 */
[----:B------:R-:W-:Y:S01]  /*14410*/  MOV R178, R82 ;  /* 0x0000005200b27202 */ /* 0x000fe20000000f00 */
[----:B------:R-:W-:Y:S01]  /*14420*/  HMMA.16816.F32.BF16 R116, R4, R32, R116 ;  /* 0x000000200474723c */ /* 0x000fe20000041874 */
[----:B------:R-:W-:-:S07]  /*14430*/  MOV R171, R92 ;  /* 0x0000005c00ab7202 */ /* 0x000fce0000000f00 */
[C---:B------:R-:W-:Y:S08]  /*14440*/  HMMA.16816.F32.BF16 R132, R4.reuse, R30, R132 ;  /* 0x0000001e0484723c */ /* 0x040ff00000041884 */
[C---:B------:R-:W-:Y:S08]  /*14450*/  HMMA.16816.F32.BF16 R120, R4.reuse, R20, R120 ;  /* 0x000000140478723c */ /* 0x040ff00000041878 */
[C---:B------:R-:W-:Y:S08]  /*14460*/  HMMA.16816.F32.BF16 R108, R4.reuse, R16, R108 ;  /* 0x00000010046c723c */ /* 0x040ff0000004186c */
[C---:B--2---:R-:W-:Y:S08]  /*14470*/  HMMA.16816.F32.BF16 R92, R4.reuse, R12, R164 ;  /* 0x0000000c045c723c */ /* 0x044ff000000418a4 */
[----:B------:R-:W-:Y:S07]  /*14480*/  HMMA.16816.F32.BF16 R80, R4, R14, R152 ;  /* 0x0000000e0450723c */ /* 0x000fee0000041898 */
[----:B------:R-:W-:-:S02]  /*14490*/  F2FP.BF16.PACK_AB R4, R199, R201 ;  /* 0x000000c9c704723e */ /* 0x000fc400000010ff */
[----:B------:R-:W-:Y:S02]  /*144a0*/  F2FP.BF16.PACK_AB R5, R196, R197 ;  /* 0x000000c5c405723e */ /* 0x000fe400000010ff */
[----:B------:R-:W-:Y:S02]  /*144b0*/  F2FP.BF16.PACK_AB R6, R198, R200 ;  /* 0x000000c8c606723e */ /* 0x000fe400000010ff */
[----:B---3--:R-:W-:-:S07]  /*144c0*/  F2FP.BF16.PACK_AB R7, R194, R195 ;  /* 0x000000c3c207723e */ /* 0x008fce00000010ff */
[C---:B------:R-:W-:Y:S08]  /*144d0*/  HMMA.16816.F32.BF16 R76, R4.reuse, R28, R76 ;  /* 0x0000001c044c723c */ /* 0x040ff0000004184c */
[C---:B------:R-:W-:Y:S01]  /*144e0*/  HMMA.16816.F32.BF16 R72, R4.reuse, R30, R72 ;  /* 0x0000001e0448723c */ /* 0x040fe20000041848 */
[----:B------:R-:W2:Y:S07]  /*144f0*/  LDSM.16.MT88.4 R28, [R218+0x9800] ;  /* 0x00980000da1c783b */ /* 0x000eae0000004200 */
[C---:B------:R-:W-:Y:S08]  /*14500*/  HMMA.16816.F32.BF16 R40, R4.reuse, R12, R40 ;  /* 0x0000000c0428723c */ /* 0x040ff00000041828 */
[C---:B------:R-:W-:Y:S01]  /*14510*/  HMMA.16816.F32.BF16 R36, R4.reuse, R14, R36 ;  /* 0x0000000e0424723c */ /* 0x040fe20000041824 */
[----:B------:R-:W3:Y:S07]  /*14520*/  LDSM.16.MT88.4 R12, [R216+0xb800] ;  /* 0x00b80000d80c783b */ /* 0x000eee0000004200 */
[C---:B------:R-:W-:Y:S08]  /*14530*/  HMMA.16816.F32.BF16 R88, R4.reuse, R32, R88 ;  /* 0x000000200458723c */ /* 0x040ff00000041858 */
[C---:B------:R-:W-:Y:S01]  /*14540*/  HMMA.16816.F32.BF16 R84, R4.reuse, R34, R148 ;  /* 0x000000220454723c */ /* 0x040fe20000041894 */
[----:B------:R-:W1:Y:S07]  /*14550*/  LDSM.16.MT88.4 R32, [R216+0x9800] ;  /* 0x00980000d820783b */ /* 0x000e6e0000004200 */
[----:B------:R-:W-:Y:S01]  /*14560*/  HMMA.16816.F32.BF16 R64, R4, R24, R64 ;  /* 0x000000180440723c */ /* 0x000fe20000041840 */
[----:B------:R-:W-:-:S07]  /*14570*/  MOV R165, R171 ;  /* 0x000000ab00a57202 */ /* 0x000fce0000000f00 */
[C---:B------:R-:W-:Y:S01]  /*14580*/  HMMA.16816.F32.BF16 R60, R4.reuse, R26, R60 ;  /* 0x0000001a043c723c */ /* 0x040fe2000004183c */
[----:B------:R-:W-:Y:S07]  /*14590*/  LDSM.16.MT88.4 R24, [R218+0xb800] ;  /* 0x00b80000da18783b */ /* 0x000fee0000004200 */
[C---:B------:R-:W-:Y:S08]  /*145a0*/  HMMA.16816.F32.BF16 R56, R4.reuse, R20, R56 ;  /* 0x000000140438723c */ /* 0x040ff00000041838 */
[C---:B------:R-:W-:Y:S01]  /*145b0*/  HMMA.16816.F32.BF16 R48, R4.reuse, R22, R48 ;  /* 0x000000160430723c */ /* 0x040fe20000041830 */
[----:B------:R-:W1:Y:S07]  /*145c0*/  LDSM.16.MT88.4 R20, [R216+0xa800] ;  /* 0x00a80000d814783b */ /* 0x000e6e0000004200 */
[C---:B------:R-:W-:Y:S08]  /*145d0*/  HMMA.16816.F32.BF16 R52, R4.reuse, R16, R52 ;  /* 0x000000100434723c */ /* 0x040ff00000041834 */
[----:B------:R-:W-:Y:S01]  /*145e0*/  HMMA.16816.F32.BF16 R44, R4, R18, R44 ;  /* 0x00000012042c723c */ /* 0x000fe2000004182c */
[----:B------:R-:W1:Y:S01]  /*145f0*/  LDSM.16.MT88.4 R16, [R218+0xa800] ;  /* 0x00a80000da10783b */ /* 0x000e620000004200 */
[----:B------:R-:W-:-:S02]  /*14600*/  IMAD.MOV.U32 R171, RZ, RZ, R181 ;  /* 0x000000ffffab7224 */ /* 0x000fc400078e00b5 */
[----:B------:R2:W-:Y:S01]  /*14610*/  MUFU.EX2 R181, R9 ;  /* 0x0000000900b57308 */ /* 0x0005e20000000800 */
[----:B------:R-:W-:Y:S02]  /*14620*/  MOV R239, R180 ;  /* 0x000000b400ef7202 */ /* 0x000fe40000000f00 */
[----:B------:R-:W-:Y:S02]  /*14630*/  F2FP.BF16.PACK_AB R4, R193, R192 ;  /* 0x000000c0c104723e */ /* 0x000fe400000010ff */
[----:B------:R-:W-:Y:S02]  /*14640*/  F2FP.BF16.PACK_AB R5, R188, R189 ;  /* 0x000000bdbc05723e */ /* 0x000fe400000010ff */
[----:B------:R-:W-:Y:S02]  /*14650*/  F2FP.BF16.PACK_AB R6, R190, R191 ;  /* 0x000000bfbe06723e */ /* 0x000fe400000010ff */
[----:B------:R-:W-:Y:S01]  /*14660*/  F2FP.BF16.PACK_AB R7, R186, R187 ;  /* 0x000000bbba07723e */ /* 0x000fe200000010ff */
[----:B--2---:R-:W-:-:S04]  /*14670*/  FFMA.FTZ R9, R165, c[0x0][0x23c], -R2 ;  /* 0x00008f00a5097a23 */ /* 0x004fc80000010802 */
[----:B------:R2:W1:Y:S01]  /*14680*/  MUFU.EX2 R180, R9 ;  /* 0x0000000900b47308 */ /* 0x0004620000000800 */
[----:B------:R-:W-:Y:S01]  /*14690*/  MOV R106, R156 ;  /* 0x0000009c006a7202 */ /* 0x000fe20000000f00 */
[----:B------:R-:W-:Y:S01]  /*146a0*/  IMAD.MOV.U32 R167, RZ, RZ, R177 ;  /* 0x000000ffffa77224 */ /* 0x000fe200078e00b1 */
[----:B------:R-:W-:Y:S02]  /*146b0*/  MOV R238, R146 ;  /* 0x0000009200ee7202 */ /* 0x000fe40000000f00 */
[----:B------:R-:W-:Y:S02]  /*146c0*/  MOV R207, R107 ;  /* 0x0000006b00cf7202 */ /* 0x000fe40000000f00 */
[----:B------:R-:W-:Y:S02]  /*146d0*/  MOV R166, R176 ;  /* 0x000000b000a67202 */ /* 0x000fe40000000f00 */
[----:B------:R-:W-:Y:S02]  /*146e0*/  MOV R168, R178 ;  /* 0x000000b200a87202 */ /* 0x000fe40000000f00 */
[----:B------:R-:W-:Y:S01]  /*146f0*/  MOV R169, R179 ;  /* 0x000000b300a97202 */ /* 0x000fe20000000f00 */
[--C-:B--2---:R-:W-:Y:S01]  /*14700*/  FFMA.FTZ R9, R251, c[0x0][0x23c], -R2.reuse ;  /* 0x00008f00fb097a23 */ /* 0x104fe20000010802 */
[C---:B------:R-:W-:Y:S03]  /*14710*/  HMMA.16816.F32.BF16 R176, R4.reuse, R28, R136 ;  /* 0x0000001c04b0723c */ /* 0x040fe60000041888 */
[----:B------:R2:W-:Y:S05]  /*14720*/  MUFU.EX2 R107, R9 ;  /* 0x00000009006b7308 */ /* 0x0005ea0000000800 */
[----:B------:R-:W-:Y:S07]  /*14730*/  HMMA.16816.F32.BF16 R136, R4, R30, R132 ;  /* 0x0000001e0488723c */ /* 0x000fee0000041884 */
[----:B------:R-:W-:Y:S01]  /*14740*/  MOV R134, R238 ;  /* 0x000000ee00867202 */ /* 0x000fe20000000f00 */
[----:B--2---:R-:W-:Y:S01]  /*14750*/  FFMA.FTZ R9, R247, c[0x0][0x23c], -R2 ;  /* 0x00008f00f7097a23 */ /* 0x004fe20000010802 */
[----:B------:R-:W-:-:S03]  /*14760*/  MOV R238, R106 ;  /* 0x0000006a00ee7202 */ /* 0x000fc60000000f00 */
[----:B------:R2:W1:Y:S01]  /*14770*/  MUFU.EX2 R106, R9 ;  /* 0x00000009006a7308 */ /* 0x0004620000000800 */
[----:B------:R-:W-:Y:S02]  /*14780*/  MOV R242, R157 ;  /* 0x0000009d00f27202 */ /* 0x000fe40000000f00 */
[----:B------:R-:W-:Y:S01]  /*14790*/  MOV R215, R147 ;  /* 0x0000009300d77202 */ /* 0x000fe20000000f00 */
[----:B------:R-:W-:Y:S01]  /*147a0*/  IMAD.MOV.U32 R212, RZ, RZ, R163 ;  /* 0x000000ffffd47224 */ /* 0x000fe200078e00a3 */
[----:B------:R-:W-:Y:S02]  /*147b0*/  MOV R237, R204 ;  /* 0x000000cc00ed7202 */ /* 0x000fe40000000f00 */
[----:B------:R-:W-:Y:S01]  /*147c0*/  MOV R203, R215 ;  /* 0x000000d700cb7202 */ /* 0x000fe20000000f00 */
[----:B------:R-:W-:Y:S01]  /*147d0*/  IMAD.MOV.U32 R215, RZ, RZ, R242 ;  /* 0x000000ffffd77224 */ /* 0x000fe200078e00f2 */
[----:B------:R-:W-:Y:S01]  /*147e0*/  MOV R135, R248 ;  /* 0x000000f800877202 */ /* 0x000fe20000000f00 */
[----:B------:R-:W-:Y:S01]  /*147f0*/  IMAD.MOV.U32 R157, RZ, RZ, R144 ;  /* 0x000000ffff9d7224 */ /* 0x000fe200078e0090 */
[----:B------:R-:W-:-:S02]  /*14800*/  MOV R156, R158 ;  /* 0x0000009e009c7202 */ /* 0x000fc40000000f00 */
[----:B------:R-:W-:Y:S02]  /*14810*/  MOV R242, R160 ;  /* 0x000000a000f27202 */ /* 0x000fe40000000f00 */
[----:B------:R-:W-:Y:S02]  /*14820*/  MOV R248, R161 ;  /* 0x000000a100f87202 */ /* 0x000fe40000000f00 */
[----:B------:R-:W-:Y:S01]  /*14830*/  MOV R204, R162 ;  /* 0x000000a200cc7202 */ /* 0x000fe20000000f00 */
[----:B------:R-:W-:Y:S01]  /*14840*/  IMAD.MOV.U32 R206, RZ, RZ, R166 ;  /* 0x000000ffffce7224 */ /* 0x000fe200078e00a6 */
[----:B------:R-:W-:Y:S01]  /*14850*/  MOV R158, R145 ;  /* 0x00000091009e7202 */ /* 0x000fe20000000f00 */
[----:B---3--:R-:W-:Y:S01]  /*14860*/  HMMA.16816.F32.BF16 R160, R4, R12, R108 ;  /* 0x0000000c04a0723c */ /* 0x008fe2000004186c */
[----:B------:R-:W-:Y:S01]  /*14870*/  MOV R214, R167 ;  /* 0x000000a700d67202 */ /* 0x000fe20000000f00 */
[----:B------:R-:W-:Y:S01]  /*14880*/  IMAD.MOV.U32 R208, RZ, RZ, R170 ;  /* 0x000000ffffd07224 */ /* 0x000fe200078e00aa */
[----:B------:R-:W-:-:S02]  /*14890*/  MOV R213, R168 ;  /* 0x000000a800d57202 */ /* 0x000fc40000000f00 */
[----:B------:R-:W-:Y:S02]  /*148a0*/  MOV R210, R169 ;  /* 0x000000a900d27202 */ /* 0x000fe40000000f00 */
[----:B------:R-:W-:Y:S01]  /*148b0*/  MOV R243, R171 ;  /* 0x000000ab00f37202 */ /* 0x000fe20000000f00 */
[----:B-1----:R-:W-:Y:S01]  /*148c0*/  HMMA.16816.F32.BF16 R144, R4, R34, R68 ;  /* 0x000000220490723c */ /* 0x002fe20000041844 */
[----:B--2---:R-:W-:-:S07]  /*148d0*/  FFMA.FTZ R9, R134, c[0x0][0x23c], -R8 ;  /* 0x00008f0086097a23 */ /* 0x004fce0000010808 */
[C---:B------:R-:W-:Y:S08]  /*148e0*/  HMMA.16816.F32.BF16 R108, R4.reuse, R14, R96 ;  /* 0x0000000e046c723c */ /* 0x040ff00000041860 */
[C---:B------:R-:W-:Y:S08]  /*148f0*/  HMMA.16816.F32.BF16 R116, R4.reuse, R32, R116 ;  /* 0x000000200474723c */ /* 0x040ff00000041874 */
[C---:B------:R-:W-:Y:S08]  /*14900*/  HMMA.16816.F32.BF16 R148, R4.reuse, R20, R128 ;  /* 0x000000140494723c */ /* 0x040ff00000041880 */
[C---:B------:R-:W-:Y:S08]  /*14910*/  HMMA.16816.F32.BF16 R152, R4.reuse, R22, R124 ;  /* 0x000000160498723c */ /* 0x040ff0000004187c */
[C---:B------:R-:W-:Y:S08]  /*14920*/  HMMA.16816.F32.BF16 R164, R4.reuse, R16, R120 ;  /* 0x0000001004a4723c */ /* 0x040ff00000041878 */
[C---:B------:R-:W-:Y:S08]  /*14930*/  HMMA.16816.F32.BF16 R168, R4.reuse, R18, R112 ;  /* 0x0000001204a8723c */ /* 0x040ff00000041870 */
[C---:B------:R-:W-:Y:S01]  /*14940*/  HMMA.16816.F32.BF16 R68, R4.reuse, R26, R80 ;  /* 0x0000001a0444723c */ /* 0x040fe20000041850 */
[----:B------:R-:W-:Y:S01]  /*14950*/  MOV R134, R135 ;  /* 0x0000008700867202 */ /* 0x000fe20000000f00 */
[----:B------:R-:W-:Y:S06]  /*14960*/  LDSM.16.MT88.4 R124, [R216+0x9c00] ;  /* 0x009c0000d87c783b */ /* 0x000fec0000004200 */
[----:B------:R-:W-:Y:S01]  /*14970*/  HMMA.16816.F32.BF16 R96, R4, R24, R92 ;  /* 0x000000180460723c */ /* 0x000fe2000004185c */
[----:B------:R-:W-:Y:S06]  /*14980*/  LDSM.16.MT88.4 R80, [R216+0xbc00] ;  /* 0x00bc0000d850783b */ /* 0x000fec0000004200 */
[----:B------:R-:W-:-:S02]  /*14990*/  F2FP.BF16.PACK_AB R4, R183, R185 ;  /* 0x000000b9b704723e */ /* 0x000fc400000010ff */
[----:B------:R-:W-:Y:S02]  /*149a0*/  F2FP.BF16.PACK_AB R5, R180, R181 ;  /* 0x000000b5b405723e */ /* 0x000fe400000010ff */
[----:B------:R-:W-:Y:S02]  /*149b0*/  F2FP.BF16.PACK_AB R6, R182, R184 ;  /* 0x000000b8b606723e */ /* 0x000fe400000010ff */
[----:B------:R-:W-:-:S07]  /*149c0*/  F2FP.BF16.PACK_AB R7, R106, R107 ;  /* 0x0000006b6a07723e */ /* 0x000fce00000010ff */
[----:B------:R-:W-:Y:S01]  /*149d0*/  HMMA.16816.F32.BF16 R84, R4, R34, R84 ;  /* 0x000000220454723c */ /* 0x000fe20000041854 */
[----:B------:R1:W-:Y:S01]  /*149e0*/  MUFU.EX2 R34, R9 ;  /* 0x0000000900227308 */ /* 0x0003e20000000800 */
[----:B------:R-:W-:Y:S02]  /*149f0*/  MOV R135, R236 ;  /* 0x000000ec00877202 */ /* 0x000fe40000000f00 */
[----:B------:R-:W-:-:S04]  /*14a00*/  MOV R236, R237 ;  /* 0x000000ed00ec7202 */ /* 0x000fc80000000f00 */
[----:B------:R-:W-:Y:S01]  /*14a10*/  HMMA.16816.F32.BF16 R112, R4, R32, R88 ;  /* 0x000000200470723c */ /* 0x000fe20000041858 */
[----:B-1----:R-:W-:-:S04]  /*14a20*/  FFMA.FTZ R9, R252, c[0x0][0x23c], -R8 ;  /* 0x00008f00fc097a23 */ /* 0x002fc80000010808 */
[----:B------:R1:W2:Y:S01]  /*14a30*/  MUFU.EX2 R35, R9 ;  /* 0x0000000900237308 */ /* 0x0002a20000000800 */
[----:B------:R-:W-:Y:S01]  /*14a40*/  IMAD.MOV.U32 R237, RZ, RZ, R239 ;  /* 0x000000ffffed7224 */ /* 0x000fe200078e00ef */
[----:B------:R-:W-:Y:S01]  /*14a50*/  MOV R239, R243 ;  /* 0x000000f300ef7202 */ /* 0x000fe20000000f00 */
[----:B------:R-:W-:Y:S01]  /*14a60*/  HMMA.16816.F32.BF16 R60, R4, R22, R60 ;  /* 0x00000016043c723c */ /* 0x000fe2000004183c */
[--C-:B-1----:R-:W-:Y:S02]  /*14a70*/  FFMA.FTZ R9, R250, c[0x0][0x23c], -R8.reuse ;  /* 0x00008f00fa097a23 */ /* 0x102fe40000010808 */
[----:B------:R-:W-:-:S04]  /*14a80*/  FFMA.FTZ R8, R246, c[0x0][0x23c], -R8 ;  /* 0x00008f00f6087a23 */ /* 0x000fc80000010808 */
[----:B------:R1:W-:Y:S01]  /*14a90*/  MUFU.EX2 R32, R8 ;  /* 0x0000000800207308 */ /* 0x0003e20000000800 */
[----:B------:R-:W-:Y:S02]  /*14aa0*/  MOV R243, R208 ;  /* 0x000000d000f37202 */ /* 0x000fe40000000f00 */
[----:B------:R-:W-:Y:S02]  /*14ab0*/  MOV R208, R210 ;  /* 0x000000d200d07202 */ /* 0x000fe40000000f00 */
[----:B------:R-:W-:Y:S01]  /*14ac0*/  MOV R210, R213 ;  /* 0x000000d500d27202 */ /* 0x000fe20000000f00 */
[----:B------:R-:W-:Y:S02]  /*14ad0*/  IMAD.MOV.U32 R213, RZ, RZ, R214 ;  /* 0x000000ffffd57224 */ /* 0x000fe400078e00d6 */
[----:B-1----:R-:W-:Y:S01]  /*14ae0*/  FFMA.FTZ R8, R134, c[0x0][0x23c], -R3 ;  /* 0x00008f0086087a23 */ /* 0x002fe20000010803 */
[----:B------:R-:W-:Y:S02]  /*14af0*/  MOV R134, R135 ;  /* 0x0000008700867202 */ /* 0x000fe40000000f00 */
[----:B------:R-:W-:Y:S01]  /*14b00*/  MOV R135, R236 ;  /* 0x000000ec00877202 */ /* 0x000fe20000000f00 */
[----:B------:R1:W-:Y:S01]  /*14b10*/  MUFU.EX2 R23, R8 ;  /* 0x0000000800177308 */ /* 0x0003e20000000800 */
[----:B------:R-:W-:Y:S01]  /*14b20*/  IMAD.MOV.U32 R236, RZ, RZ, R237 ;  /* 0x000000ffffec7224 */ /* 0x000fe200078e00ed */
[----:B------:R-:W-:-:S02]  /*14b30*/  MOV R237, R239 ;  /* 0x000000ef00ed7202 */ /* 0x000fc40000000f00 */
[----:B------:R-:W-:Y:S02]  /*14b40*/  MOV R239, R243 ;  /* 0x000000f300ef7202 */ /* 0x000fe40000000f00 */
[----:B------:R-:W-:Y:S01]  /*14b50*/  MOV R243, R208 ;  /* 0x000000d000f37202 */ /* 0x000fe20000000f00 */
[----:B------:R-:W-:Y:S01]  /*14b60*/  IMAD.MOV.U32 R133, RZ, RZ, R237 ;  /* 0x000000ffff857224 */ /* 0x000fe200078e00ed */
[----:B------:R-:W-:Y:S01]  /*14b70*/  MOV R208, R210 ;  /* 0x000000d200d07202 */ /* 0x000fe20000000f00 */
[----:B-1----:R-:W-:-:S04]  /*14b80*/  FFMA.FTZ R8, R134, c[0x0][0x23c], -R3 ;  /* 0x00008f0086087a23 */ /* 0x002fc80000010803 */
[----:B------:R1:W3:Y:S01]  /*14b90*/  MUFU.EX2 R22, R8 ;  /* 0x0000000800167308 */ /* 0x0002e20000000800 */
[----:B------:R-:W-:Y:S01]  /*14ba0*/  IMAD.MOV.U32 R210, RZ, RZ, R213 ;  /* 0x000000ffffd27224 */ /* 0x000fe200078e00d5 */
[----:B------:R-:W-:Y:S01]  /*14bb0*/  MOV R214, R206 ;  /* 0x000000ce00d67202 */ /* 0x000fe20000000f00 */
[----:B------:R-:W-:Y:S01]  /*14bc0*/  HMMA.16816.F32.BF16 R64, R4, R20, R64 ;  /* 0x000000140440723c */ /* 0x000fe20000041840 */
[----:B------:R-:W-:Y:S02]  /*14bd0*/  MOV R134, R239 ;  /* 0x000000ef00867202 */ /* 0x000fe40000000f00 */
[----:B------:R-:W-:Y:S02]  /*14be0*/  MOV R213, R214 ;  /* 0x000000d600d57202 */ /* 0x000fe40000000f00 */
[----:B------:R-:W-:Y:S01]  /*14bf0*/  MOV R237, R210 ;  /* 0x000000d200ed7202 */ /* 0x000fe20000000f00 */
[--C-:B-1----:R-:W-:Y:S02]  /*14c00*/  FFMA.FTZ R8, R135, c[0x0][0x23c], -R3.reuse ;  /* 0x00008f0087087a23 */ /* 0x102fe40000010803 */
[----:B------:R-:W-:Y:S01]  /*14c10*/  FFMA.FTZ R3, R236, c[0x0][0x23c], -R3 ;  /* 0x00008f00ec037a23 */ /* 0x000fe20000010803 */
[----:B------:R-:W-:-:S03]  /*14c20*/  MOV R135, R243 ;  /* 0x000000f300877202 */ /* 0x000fc60000000f00 */
[----:B------:R1:W-:Y:S01]  /*14c30*/  MUFU.EX2 R20, R3 ;  /* 0x0000000300147308 */ /* 0x0003e20000000800 */
[----:B------:R-:W-:Y:S01]  /*14c40*/  HMMA.16816.F32.BF16 R48, R4, R18, R48 ;  /* 0x000000120430723c */ /* 0x000fe20000041830 */
[----:B------:R-:W-:Y:S01]  /*14c50*/  MOV R251, R135 ;  /* 0x0000008700fb7202 */ /* 0x000fe20000000f00 */
[----:B------:R-:W-:Y:S01]  /*14c60*/  IMAD.MOV.U32 R239, RZ, RZ, R213 ;  /* 0x000000ffffef7224 */ /* 0x000fe200078e00d5 */
[----:B------:R-:W-:Y:S02]  /*14c70*/  MOV R214, R207 ;  /* 0x000000cf00d67202 */ /* 0x000fe40000000f00 */
[----:B------:R-:W-:-:S03]  /*14c80*/  MOV R132, R237 ;  /* 0x000000ed00847202 */ /* 0x000fc60000000f00 */
[----:B------:R-:W-:Y:S01]  /*14c90*/  HMMA.16816.F32.BF16 R128, R4, R28, R76 ;  /* 0x0000001c0480723c */ /* 0x000fe2000004184c */
[----:B-1----:R-:W-:-:S07]  /*14ca0*/  FFMA.FTZ R3, R133, c[0x0][0x23c], -R0 ;  /* 0x00008f0085037a23 */ /* 0x002fce0000010800 */
[----:B------:R-:W-:Y:S01]  /*14cb0*/  HMMA.16816.F32.BF16 R28, R4, R30, R72 ;  /* 0x0000001e041c723c */ /* 0x000fe20000041848 */
[----:B------:R1:W-:Y:S01]  /*14cc0*/  MUFU.EX2 R19, R3 ;  /* 0x0000000300137308 */ /* 0x0003e20000000800 */
[----:B------:R-:W-:Y:S02]  /*14cd0*/  MOV R207, R212 ;  /* 0x000000d400cf7202 */ /* 0x000fe40000000f00 */
[----:B------:R-:W-:-:S04]  /*14ce0*/  MOV R236, R208 ;  /* 0x000000d000ec7202 */ /* 0x000fc80000000f00 */
[----:B------:R-:W-:Y:S01]  /*14cf0*/  HMMA.16816.F32.BF16 R56, R4, R16, R56 ;  /* 0x000000100438723c */ /* 0x000fe20000041838 */
[----:B------:R-:W-:Y:S01]  /*14d00*/  MOV R212, R204 ;  /* 0x000000cc00d47202 */ /* 0x000fe20000000f00 */
[----:B------:R-:W-:-:S06]  /*14d10*/  IMAD.MOV.U32 R204, RZ, RZ, R248 ;  /* 0x000000ffffcc7224 */ /* 0x000fcc00078e00f8 */
[----:B------:R-:W-:Y:S01]  /*14d20*/  HMMA.16816.F32.BF16 R52, R4, R12, R52 ;  /* 0x0000000c0434723c */ /* 0x000fe20000041834 */
[----:B-1----:R-:W-:-:S07]  /*14d30*/  FFMA.FTZ R3, R134, c[0x0][0x23c], -R0 ;  /* 0x00008f0086037a23 */ /* 0x002fce0000010800 */
[----:B------:R-:W-:Y:S01]  /*14d40*/  HMMA.16816.F32.BF16 R44, R4, R14, R44 ;  /* 0x0000000e042c723c */ /* 0x000fe2000004182c */
[----:B------:R1:W-:Y:S01]  /*14d50*/  MUFU.EX2 R16, R3 ;  /* 0x0000000300107308 */ /* 0x0003e20000000800 */
[----:B------:R-:W-:-:S06]  /*14d60*/  MOV R135, R236 ;  /* 0x000000ec00877202 */ /* 0x000fcc0000000f00 */
[----:B------:R-:W-:Y:S01]  /*14d70*/  HMMA.16816.F32.BF16 R40, R4, R24, R40 ;  /* 0x000000180428723c */ /* 0x000fe20000041828 */
[----:B------:R-:W-:-:S07]  /*14d80*/  IMAD.MOV.U32 R133, RZ, RZ, R239 ;  /* 0x000000ffff857224 */ /* 0x000fce00078e00ef */
[----:B------:R-:W-:Y:S01]  /*14d90*/  HMMA.16816.F32.BF16 R36, R4, R26, R36 ;  /* 0x0000001a0424723c */ /* 0x000fe20000041824 */
[----:B------:R-:W2:Y:S01]  /*14da0*/  LDSM.16.MT88.4 R4, [R218+0xbc00] ;  /* 0x00bc0000da04783b */ /* 0x000ea20000004200 */
[--C-:B-1----:R-:W-:Y:S02]  /*14db0*/  FFMA.FTZ R3, R251, c[0x0][0x23c], -R0.reuse ;  /* 0x00008f00fb037a23 */ /* 0x102fe40000010800 */
[----:B------:R-:W-:Y:S01]  /*14dc0*/  FFMA.FTZ R0, R132, c[0x0][0x23c], -R0 ;  /* 0x00008f0084007a23 */ /* 0x000fe20000010800 */
[----:B------:R-:W-:Y:S02]  /*14dd0*/  MOV R243, R214 ;  /* 0x000000d600f37202 */ /* 0x000fe40000000f00 */
[----:B------:R-:W-:Y:S01]  /*14de0*/  MOV R208, R204 ;  /* 0x000000cc00d07202 */ /* 0x000fe20000000f00 */
[----:B------:R1:W-:Y:S01]  /*14df0*/  MUFU.EX2 R17, R0 ;  /* 0x0000000000117308 */ /* 0x0003e20000000800 */
[----:B------:R-:W-:Y:S02]  /*14e00*/  MOV R88, R133 ;  /* 0x0000008500587202 */ /* 0x000fe40000000f00 */
[----:B------:R-:W-:-:S02]  /*14e10*/  MOV R134, R243 ;  /* 0x000000f300867202 */ /* 0x000fc40000000f00 */
[----:B------:R-:W-:Y:S02]  /*14e20*/  MOV R236, R208 ;  /* 0x000000d000ec7202 */ /* 0x000fe40000000f00 */
[----:B------:R-:W-:Y:S02]  /*14e30*/  MOV R248, R156 ;  /* 0x0000009c00f87202 */ /* 0x000fe40000000f00 */
[----:B------:R-:W-:Y:S01]  /*14e40*/  MOV R89, R134 ;  /* 0x0000008600597202 */ /* 0x000fe20000000f00 */
[----:B-1----:R-:W-:Y:S01]  /*14e50*/  FFMA.FTZ R0, R135, c[0x0][0x23c], -R2 ;  /* 0x00008f0087007a23 */ /* 0x002fe20000010802 */
[----:B------:R-:W-:-:S03]  /*14e60*/  MOV R156, R157 ;  /* 0x0000009d009c7202 */ /* 0x000fc60000000f00 */
[----:B------:R1:W-:Y:S01]  /*14e70*/  MUFU.EX2 R15, R0 ;  /* 0x00000000000f7308 */ /* 0x0003e20000000800 */
[----:B------:R-:W-:Y:S01]  /*14e80*/  MOV R157, R158 ;  /* 0x0000009e009d7202 */ /* 0x000fe20000000f00 */
[----:B------:R-:W-:Y:S01]  /*14e90*/  IMAD.MOV.U32 R90, RZ, RZ, R236 ;  /* 0x000000ffff5a7224 */ /* 0x000fe200078e00ec */
[----:B------:R-:W-:-:S05]  /*14ea0*/  MOV R158, R217 ;  /* 0x000000d9009e7202 */ /* 0x000fca0000000f00 */
[----:B------:R-:W2:Y:S01]  /*14eb0*/  MUFU.EX2 R33, R9 ;  /* 0x0000000900217308 */ /* 0x000ea20000000800 */
[----:B------:R-:W-:Y:S01]  /*14ec0*/  MOV R214, R207 ;  /* 0x000000cf00d67202 */ /* 0x000fe20000000f00 */
[----:B-1----:R-:W-:-:S06]  /*14ed0*/  FFMA.FTZ R0, R88, c[0x0][0x23c], -R2 ;  /* 0x00008f0058007a23 */ /* 0x002fcc0000010802 */
[----:B------:R-:W1:Y:S01]  /*14ee0*/  MUFU.EX2 R21, R8 ;  /* 0x0000000800157308 */ /* 0x000e620000000800 */
[----:B------:R-:W-:Y:S02]  /*14ef0*/  MOV R207, R158 ;  /* 0x0000009e00cf7202 */ /* 0x000fe40000000f00 */
[----:B------:R-:W-:-:S05]  /*14f00*/  MOV R158, R143 ;  /* 0x0000008f009e7202 */ /* 0x000fca0000000f00 */
[----:B------:R1:W1:Y:S01]  /*14f10*/  MUFU.EX2 R14, R0 ;  /* 0x00000000000e7308 */ /* 0x0002620000000800 */
[----:B------:R-:W-:Y:S02]  /*14f20*/  MOV R213, R212 ;  /* 0x000000d400d57202 */ /* 0x000fe40000000f00 */
[----:B------:R-:W-:Y:S01]  /*14f30*/  MOV R212, R157 ;  /* 0x0000009d00d47202 */ /* 0x000fe20000000f00 */
[----:B----4-:R-:W-:Y:S01]  /*14f40*/  IMAD.MOV.U32 R157, RZ, RZ, R142 ;  /* 0x000000ffff9d7224 */ /* 0x010fe200078e008e */
[----:B------:R-:W-:Y:S01]  /*14f50*/  MOV R210, R140 ;  /* 0x0000008c00d27202 */ /* 0x000fe20000000f00 */
[----:B------:R-:W-:Y:S02]  /*14f60*/  IMAD.MOV.U32 R204, RZ, RZ, R156 ;  /* 0x000000ffffcc7224 */ /* 0x000fe400078e009c */
[----:B------:R4:W2:Y:S01]  /*14f70*/  MUFU.EX2 R18, R3 ;  /* 0x0000000300127308 */ /* 0x0008a20000000800 */
[----:B------:R-:W-:Y:S01]  /*14f80*/  MOV R243, R158 ;  /* 0x0000009e00f37202 */ /* 0x000fe20000000f00 */
[----:B-1----:R-:W-:-:S02]  /*14f90*/  FFMA.FTZ R0, R89, c[0x0][0x23c], -R2 ;  /* 0x00008f0059007a23 */ /* 0x002fc40000010802 */
[----:B------:R-:W-:-:S04]  /*14fa0*/  FFMA.FTZ R2, R90, c[0x0][0x23c], -R2 ;  /* 0x00008f005a027a23 */ /* 0x000fc80000010802 */
[----:B------:R-:W-:Y:S01]  /*14fb0*/  MUFU.EX2 R13, R0 ;  /* 0x00000000000d7308 */ /* 0x000fe20000000800 */
[----:B------:R-:W-:Y:S01]  /*14fc0*/  MOV R156, R141 ;  /* 0x0000008d009c7202 */ /* 0x000fe20000000f00 */
[----:B------:R-:W-:Y:S01]  /*14fd0*/  IMAD.MOV.U32 R239, RZ, RZ, R157 ;  /* 0x000000ffffef7224 */ /* 0x000fe200078e009d */
[----:B------:R-:W-:Y:S01]  /*14fe0*/  MOV R208, R210 ;  /* 0x000000d200d07202 */ /* 0x000fe20000000f00 */
[----:B------:R-:W1:Y:S04]  /*14ff0*/  LDSM.16.MT88.4 R140, [R218+0x9c00] ;  /* 0x009c0000da8c783b */ /* 0x000e680000004200 */
[----:B------:R4:W1:Y:S01]  /*15000*/  MUFU.EX2 R12, R2 ;  /* 0x00000002000c7308 */ /* 0x0008620000000800 */
[----:B------:R-:W-:Y:S02]  /*15010*/  MOV R91, R243 ;  /* 0x000000f3005b7202 */ /* 0x000fe40000000f00 */
[----:B------:R-:W-:-:S02]  /*15020*/  MOV R237, R156 ;  /* 0x0000009c00ed7202 */ /* 0x000fc40000000f00 */
[----:B------:R-:W-:Y:S02]  /*15030*/  MOV R210, R159 ;  /* 0x0000009f00d27202 */ /* 0x000fe40000000f00 */
[----:B--2---:R-:W-:Y:S01]  /*15040*/  F2FP.BF16.PACK_AB R92, R35, R34 ;  /* 0x00000022235c723e */ /* 0x004fe200000010ff */
[----:B------:R-:W2:Y:S01]  /*15050*/  LDSM.16.MT88.4 R156, [R216+0xac00] ;  /* 0x00ac0000d89c783b */ /* 0x000ea20000004200 */
[----:B---3--:R-:W-:Y:S02]  /*15060*/  F2FP.BF16.PACK_AB R93, R22, R23 ;  /* 0x00000017165d723e */ /* 0x008fe400000010ff */
[----:B------:R-:W-:Y:S02]  /*15070*/  F2FP.BF16.PACK_AB R94, R32, R33 ;  /* 0x00000021205e723e */ /* 0x000fe400000010ff */
[----:B------:R-:W-:Y:S02]  /*15080*/  F2FP.BF16.PACK_AB R95, R20, R21 ;  /* 0x00000015145f723e */ /* 0x000fe400000010ff */
[----:B------:R-:W-:-:S02]  /*15090*/  MOV R247, R239 ;  /* 0x000000ef00f77202 */ /* 0x000fc40000000f00 */
[----:B------:R-:W-:Y:S02]  /*150a0*/  MOV R252, R91 ;  /* 0x0000005b00fc7202 */ /* 0x000fe40000000f00 */
[----:B------:R-:W-:Y:S02]  /*150b0*/  MOV R236, R237 ;  /* 0x000000ed00ec7202 */ /* 0x000fe40000000f00 */
[----:B------:R-:W-:Y:S01]  /*150c0*/  MOV R251, R210 ;  /* 0x000000d200fb7202 */ /* 0x000fe20000000f00 */
[----:B------:R-:W-:Y:S01]  /*150d0*/  IMAD.MOV.U32 R239, RZ, RZ, R172 ;  /* 0x000000ffffef7224 */ /* 0x000fe200078e00ac */
[----:B------:R-:W-:Y:S02]  /*150e0*/  MOV R237, R173 ;  /* 0x000000ad00ed7202 */ /* 0x000fe40000000f00 */
[----:B------:R-:W-:Y:S01]  /*150f0*/  MOV R243, R174 ;  /* 0x000000ae00f37202 */ /* 0x000fe20000000f00 */
[----:B------:R-:W-:Y:S01]  /*15100*/  HMMA.16816.F32.BF16 R88, R92, R4, R96 ;  /* 0x000000045c58723c */ /* 0x000fe20000041860 */
[----:B------:R-:W-:Y:S01]  /*15110*/  MOV R210, R175 ;  /* 0x000000af00d27202 */ /* 0x000fe20000000f00 */
[----:B------:R-:W-:Y:S01]  /*15120*/  FFMA.FTZ R11, R247, R11, R252 ;  /* 0x0000000bf70b7223 */ /* 0x000fe200000100fc */
[----:B------:R-:W-:Y:S01]  /*15130*/  MOV R206, R219 ;  /* 0x000000db00ce7202 */ /* 0x000fe20000000f00 */
[----:B----4-:R-:W-:Y:S01]  /*15140*/  FFMA.FTZ R3, R236, R10, R251 ;  /* 0x0000000aec037223 */ /* 0x010fe200000100fb */
[----:B------:R-:W3:Y:S01]  /*15150*/  LDSM.16.MT88.4 R172, [R218+0xac00] ;  /* 0x00ac0000daac783b */ /* 0x000ee20000004200 */
[----:B------:R-:W-:Y:S01]  /*15160*/  FFMA.FTZ R2, R239, R101, R237 ;  /* 0x00000065ef027223 */ /* 0x000fe200000100ed */
[----:B------:R-:W-:-:S02]  /*15170*/  F2FP.BF16.PACK_AB R96, R16, R19 ;  /* 0x000000131060723e */ /* 0x000fc400000010ff */
[----:B------:R-:W-:Y:S02]  /*15180*/  F2FP.BF16.PACK_AB R97, R14, R15 ;  /* 0x0000000f0e61723e */ /* 0x000fe400000010ff */
[----:B------:R-:W-:Y:S02]  /*15190*/  F2FP.BF16.PACK_AB R98, R17, R18 ;  /* 0x000000121162723e */ /* 0x000fe400000010ff */
[----:B-1----:R-:W-:Y:S01]  /*151a0*/  F2FP.BF16.PACK_AB R99, R12, R13 ;  /* 0x0000000d0c63723e */ /* 0x002fe200000010ff */
[----:B------:R-:W-:Y:S01]  /*151b0*/  FFMA.FTZ R0, R208, R100, R243 ;  /* 0x00000064d0007223 */ /* 0x000fe200000100f3 */
[C---:B------:R-:W-:Y:S01]  /*151c0*/  HMMA.16816.F32.BF16 R116, R92.reuse, R124, R116 ;  /* 0x0000007c5c74723c */ /* 0x040fe20000041874 */
[----:B------:R-:W-:Y:S01]  /*151d0*/  FADD.FTZ R11, R210, R11 ;  /* 0x0000000bd20b7221 */ /* 0x000fe20000010000 */
[----:B------:R1:W5:Y:S01]  /*151e0*/  LDL.LU R219, [R1+0x74] ;  /* 0x0000740001db7983 */ /* 0x0003620000300800 */
[----:B------:R-:W-:Y:S02]  /*151f0*/  FADD.FTZ R10, R213, R3 ;  /* 0x00000003d50a7221 */ /* 0x000fe40000010000 */
[----:B------:R-:W-:Y:S01]  /*15200*/  FADD.FTZ R9, R214, R2 ;  /* 0x00000002d6097221 */ /* 0x000fe20000010000 */
[----:B------:R1:W5:Y:S01]  /*15210*/  LDL.LU R217, [R1+0x70] ;  /* 0x0000700001d97983 */ /* 0x0003620000300800 */
        /* <DEDUP_REMOVED lines=61> */
[----:B------:R-:W-:Y:S01]  /*155f0*/  FADD.FTZ R0, R20, R0 ;  /* 0x0000000014007221 */ /* 0x000fe20000010000 */
[C---:B------:R-:W-:Y:S02]  /*15600*/  HMMA.16816.F32.BF16 R132, R92.reuse, R140, R176 ;  /* 0x0000008c5c84723c */ /* 0x040fe400000418b0 */
[----:B------:R1:W-:Y:S04]  /*15610*/  STL [R1+0x20], R3 ;  /* 0x0000200301007387 */ /* 0x0003e80000100800 */
[----:B------:R1:W-:Y:S02]  /*15620*/  STL [R1+0x1c], R2 ;  /* 0x00001c0201007387 */ /* 0x0003e40000100800 */
[C---:B------:R-:W-:Y:S02]  /*15630*/  HMMA.16816.F32.BF16 R136, R92.reuse, R142, R136 ;  /* 0x0000008e5c88723c */ /* 0x040fe40000041888 */
[----:B------:R1:W-:Y:S04]  /*15640*/  STL [R1], R240 ;  /* 0x000000f001007387 */ /* 0x0003e80000100800 */
[----:B------:R1:W-:Y:S02]  /*15650*/  STL [R1+0x24], R0 ;  /* 0x0000240001007387 */ /* 0x0003e40000100800 */
[C---:B--2---:R-:W-:Y:S08]  /*15660*/  HMMA.16816.F32.BF16 R148, R92.reuse, R156, R148 ;  /* 0x0000009c5c94723c */ /* 0x044ff00000041894 */
[C---:B------:R-:W-:Y:S08]  /*15670*/  HMMA.16816.F32.BF16 R152, R92.reuse, R158, R152 ;  /* 0x0000009e5c98723c */ /* 0x040ff00000041898 */
[C---:B---3--:R-:W-:Y:S08]  /*15680*/  HMMA.16816.F32.BF16 R164, R92.reuse, R172, R164 ;  /* 0x000000ac5ca4723c */ /* 0x048ff000000418a4 */
        /* <DEDUP_REMOVED lines=13> */
.L_x_1001:
[----:B-1----:R-:W2:Y:S04]  /*15760*/  LDL R2, [R1+0x30] ;  /* 0x0000300001027983 */ /* 0x002ea80000100800 */
[----:B------:R-:W2:Y:S02]  /*15770*/  LDL R0, [R1] ;  /* 0x0000000001007983 */ /* 0x000ea40000100800 */
        /* <DEDUP_REMOVED lines=18> */
.L_x_1011:
[----:B------:R-:W2:Y:S04]  /*158a0*/  LDL.LU R2, [R1] ;  /* 0x0000000001027983 */ /* 0x000ea80000300800 */
[----:B------:R-:W3:Y:S04]  /*158b0*/  LDL.64 R12, [R1+0x48] ;  /* 0x00004800010c7983 */ /* 0x000ee80000100a00 */
[----:B------:R-:W4:Y:S04]  /*158c0*/  LDL.64 R204, [R1+0x40] ;  /* 0x0000400001cc7983 */ /* 0x000f280000100a00 */
[----:B------:R1:W-:Y:S04]  /*158d0*/  @P6 STS [R223+0x6000], RZ ;  /* 0x006000ffdf006388 */ /* 0x0003e80000000800 */
[----:B------:R1:W-:Y:S04]  /*158e0*/  @P6 STS [R223+0x6004], RZ ;  /* 0x006004ffdf006388 */ /* 0x0003e80000000800 */
[----:B------:R1:W-:Y:S01]  /*158f0*/  @P6 STS.64 [R223+0x6008], RZ ;  /* 0x006008ffdf006388 */ /* 0x0003e20000000a00 */
[----:B--2---:R-:W-:Y:S04]  /*15900*/  IADD3 R0, R2, -0x2, RZ ;  /* 0xfffffffe02007810 */ /* 0x004fe80007ffe0ff */
[----:B------:R-:W-:Y:S01]  /*15910*/  SHF.R.S32.HI R2, RZ, 0x1f, R0 ;  /* 0x0000001fff027819 */ /* 0x000fe20000011400 */
[----:B------:R-:W-:Y:S04]  /*15920*/  IMAD.WIDE.U32 R4, R0, c[0x0][0x198], RZ ;  /* 0x0000660000047a25 */ /* 0x000fe800078e00ff */
[----:B------:R-:W-:Y:S04]  /*15930*/  IMAD R2, R2, c[0x0][0x198], RZ ;  /* 0x0000660002027a24 */ /* 0x000fe800078e02ff */
[----:B------:R-:W-:Y:S01]  /*15940*/  IMAD R2, R0, c[0x0][0x19c], R2 ;  /* 0x0000670000027a24 */ /* 0x000fe200078e0202 */
[----:B---3--:R-:W-:Y:S03]  /*15950*/  LEA R0, P0, R4, R12, 0x6 ;  /* 0x0000000c04007211 */ /* 0x008fe600078030ff */
[----:B------:R-:W-:Y:S01]  /*15960*/  IMAD.IADD R5, R5, 0x1, R2 ;  /* 0x0000000105057824 */ /* 0x000fe200078e0202 */
[C---:B------:R-:W-:Y:S02]  /*15970*/  @!P6 LEA R16, P1, R0.reuse, c[0x0][0x168], 0x1 ;  /* 0x00005a000010ea11 */ /* 0x040fe400078208ff */
[----:B------:R-:W-:Y:S02]  /*15980*/  @!P4 LEA R10, P2, R0, c[0x0][0x168], 0x1 ;  /* 0x00005a00000aca11 */ /* 0x000fe400078408ff */
[----:B----4-:R-:W-:Y:S02]  /*15990*/  LEA.HI.X R4, R4, R205, R5, 0x6, P0 ;  /* 0x000000cd04047211 */ /* 0x010fe400000f3405 */
[C---:B------:R-:W-:Y:S02]  /*159a0*/  @!P5 LEA R12, P0, R0.reuse, c[0x0][0x168], 0x1 ;  /* 0x00005a00000cda11 */ /* 0x040fe400078008ff */
[C-C-:B------:R-:W-:Y:S02]  /*159b0*/  @!P6 LEA.HI.X R17, R0.reuse, c[0x0][0x16c], R4.reuse, 0x1, P1 ;  /* 0x00005b000011ea11 */ /* 0x140fe400008f0c04 */
[C-C-:B------:R-:W-:Y:S02]  /*159c0*/  @!P5 LEA.HI.X R13, R0.reuse, c[0x0][0x16c], R4.reuse, 0x1, P0 ;  /* 0x00005b00000dda11 */ /* 0x140fe400000f0c04 */
[C---:B------:R-:W-:Y:S01]  /*159d0*/  @!P4 LEA.HI.X R11, R0.reuse, c[0x0][0x16c], R4, 0x1, P2 ;  /* 0x00005b00000bca11 */ /* 0x040fe200010f0c04 */
[----:B------:R-:W-:Y:S01]  /*159e0*/  @!PT LDS RZ, [RZ] ;  /* 0x00000000fffff984 */ /* 0x000fe20000000800 */
[----:B------:R-:W-:Y:S01]  /*159f0*/  @!PT LDS RZ, [RZ] ;  /* 0x00000000fffff984 */ /* 0x000fe20000000800 */
[----:B------:R-:W-:Y:S01]  /*15a00*/  @!PT LDS RZ, [RZ] ;  /* 0x00000000fffff984 */ /* 0x000fe20000000800 */
[----:B------:R1:W-:Y:S01]  /*15a10*/  @!P6 LDGSTS.E.BYPASS.LTC128B.128 [R223+0x6000], [R16.64] ;  /* 0x0600000010dfefae */ /* 0x0003e2000b901d4c */
[----:B------:R-:W-:Y:S03]  /*15a20*/  IADD3 R2, P3, R0, UR10, RZ ;  /* 0x0000000a00027c10 */ /* 0x000fe6000ff7e0ff */
        /* <DEDUP_REMOVED lines=34> */
.L_x_1009:
[----:B------:R-:W2:Y:S01]  /*15c50*/  LDL R0, [R1] ;  /* 0x0000000001007983 */ /* 0x000ea20000100800 */
[----:B------:R-:W-:Y:S04]  /*15c60*/  DEPBAR.LE SB0, 0x0 ;  /* 0x000080000000791a */ /* 0x000fe80000000000 */
[----:B------:R-:W3:Y:S06]  /*15c70*/  LDL.64 R4, [R1+0x28] ;  /* 0x0000280001047983 */ /* 0x000eec0000100a00 */
[----:B------:R-:W-:Y:S08]  /*15c80*/  BAR.SYNC.DEFER_BLOCKING 0x0 ;  /* 0x0000000000007b1d */ /* 0x000ff00000010000 */
[----:B------:R-:W-:Y:S06]  /*15c90*/  @P6 STS.64 [R223+0x9008], RZ ;  /* 0x009008ffdf006388 */ /* 0x000fec0000000a00 */
[----:B------:R-:W-:Y:S04]  /*15ca0*/  @P6 STS [R223+0x9000], RZ ;  /* 0x009000ffdf006388 */ /* 0x000fe80000000800 */
[----:B------:R-:W-:Y:S01]  /*15cb0*/  @P6 STS [R223+0x9004], RZ ;  /* 0x009004ffdf006388 */ /* 0x000fe20000000800 */
[----:B--2---:R-:W-:Y:S04]  /*15cc0*/  IADD3 R237, R0, -0x1, RZ ;  /* 0xffffffff00ed7810 */ /* 0x004fe80007ffe0ff */
[----:B------:R-:W-:Y:S01]  /*15cd0*/  SHF.R.S32.HI R2, RZ, 0x1f, R237 ;  /* 0x0000001fff027819 */ /* 0x000fe200000114ed */
[C---:B------:R-:W-:Y:S02]  /*15ce0*/  IMAD R0, R237.reuse, UR6, RZ ;  /* 0x00000006ed007c24 */ /* 0x040fe4000f8e02ff */
[----:B---3--:R-:W-:Y:S04]  /*15cf0*/  IMAD.WIDE.U32 R4, R237, UR14, R4 ;  /* 0x0000000eed047c25 */ /* 0x008fe8000f8e0004 */
[----:B------:R-:W-:Y:S01]  /*15d00*/  IMAD R2, R2, UR14, R0 ;  /* 0x0000000e02027c24 */ /* 0x000fe2000f8e0200 */
[C---:B------:R-:W-:Y:S02]  /*15d10*/  @!P6 LEA R16, P1, R4.reuse, c[0x0][0x170], 0x1 ;  /* 0x00005c000410ea11 */ /* 0x040fe400078208ff */
[C---:B------:R-:W-:Y:S02]  /*15d20*/  @!P5 LEA R12, P0, R4.reuse, c[0x0][0x170], 0x1 ;  /* 0x00005c00040cda11 */ /* 0x040fe400078008ff */
[----:B------:R-:W-:Y:S02]  /*15d30*/  IADD3 R2, R5, R2, RZ ;  /* 0x0000000205027210 */ /* 0x000fe40007ffe0ff */
        /* <DEDUP_REMOVED lines=8> */
[----:B------:R-:W-:Y:S04]  /*15dc0*/  IADD3 R0, P3, R4, UR15, RZ ;  /* 0x0000000f04007c10 */ /* 0x000fe8000ff7e0ff */
        /* <DEDUP_REMOVED lines=32> */
[----:B-----5:R-:W-:Y:S08]  /*15fd0*/  LDSM.16.M88.4 R64, [R220] ;  /* 0x00000000dc40783b */ /* 0x020ff00000000200 */
[----:B-1----:R-:W4:Y:S08]  /*15fe0*/  LDSM.16.M88.4 R16, [R217+0x6000] ;  /* 0x00600000d910783b */ /* 0x002f300000000200 */
        /* <DEDUP_REMOVED lines=26> */
[C---:B------:R-:W-:Y:S08]  /*16190*/  HMMA.16816.F32.BF16 R48, R64.reuse, R50, RZ ;  /* 0x000000324030723c */ /* 0x040ff000000418ff */
        /* <DEDUP_REMOVED lines=25> */
[----:B------:R-:W3:Y:S07]  /*16330*/  LDSM.16.M88.4 R176, [R219+0x7400] ;  /* 0x00740000dbb0783b */ /* 0x000eee0000000200 */
[-C--:B--2---:R-:W-:Y:S01]  /*16340*/  HMMA.16816.F32.BF16 R4, R108, R180.reuse, R4 ;  /* 0x000000b46c04723c */ /* 0x084fe20000041804 */
[----:B------:R-:W-:Y:S07]  /*16350*/  LDSM.16.M88.4 R196, [R217+0x8800] ;  /* 0x00880000d9c4783b */ /* 0x000fee0000000200 */
        /* <DEDUP_REMOVED lines=14> */
[-C--:B----4-:R-:W-:Y:S08]  /*16440*/  HMMA.16816.F32.BF16 R52, R108, R184.reuse, R52 ;  /* 0x000000b86c34723c */ /* 0x090ff00000041834 */
[C---:B------:R-:W-:Y:S08]  /*16450*/  HMMA.16816.F32.BF16 R56, R200.reuse, R184, R56 ;  /* 0x000000b8c838723c */ /* 0x040ff00000041838 */
[-C--:B------:R-:W-:Y:S01]  /*16460*/  HMMA.16816.F32.BF16 R60, R200, R186.reuse, R60 ;  /* 0x000000bac83c723c */ /* 0x080fe2000004183c */
[----:B------:R-:W-:Y:S07]  /*16470*/  LDSM.16.M88.4 R200, [R217+0x8c00] ;  /* 0x008c0000d9c8783b */ /* 0x000fee0000000200 */
[----:B------:R-:W-:Y:S01]  /*16480*/  HMMA.16816.F32.BF16 R64, R108, R186, R64 ;  /* 0x000000ba6c40723c */ /* 0x000fe20000041840 */
[----:B------:R-:W1:Y:S07]  /*16490*/  LDSM.16.M88.4 R108, [R219+0x7c00] ;  /* 0x007c0000db6c783b */ /* 0x000e6e0000000200 */
[-C--:B------:R-:W-:Y:S01]  /*164a0*/  HMMA.16816.F32.BF16 R4, R204, R208.reuse, R4 ;  /* 0x000000d0cc04723c */ /* 0x080fe20000041804 */
[----:B------:R-:W3:Y:S07]  /*164b0*/  LDSM.16.M88.4 R184, [R220+0x4000] ;  /* 0x00400000dcb8783b */ /* 0x000eee0000000200 */
        /* <DEDUP_REMOVED lines=35> */
[-C--:B--2---:R-:W-:Y:S08]  /*166f0*/  HMMA.16816.F32.BF16 R4, R180, R208.reuse, R4 ;  /* 0x000000d0b404723c */ /* 0x084ff00000041804 */
        /* <DEDUP_REMOVED lines=72> */
[----:B------:R-:W1:Y:S01]  /*16b80*/  MUFU.TANH R189, R23 ;  /* 0x0000001700bd7308 */ /* 0x000e620000002400 */
[----:B------:R-:W-:Y:S01]  /*16b90*/  HMMA.16816.F32.BF16 R64, R180, R6, R64 ;  /* 0x00000006b440723c */ /* 0x000fe20000041840 */
[----:B------:R-:W2:Y:S03]  /*16ba0*/  LDL R183, [R1+0x30] ;  /* 0x0000300001b77983 */ /* 0x000ea60000100800 */
        /* <DEDUP_REMOVED lines=8> */
[----:B------:R3:W2:Y:S01]  /*16c30*/  MUFU.TANH R103, R51 ;  /* 0x0000003300677308 */ /* 0x0006a20000002400 */
[----:B------:R-:W-:Y:S02]  /*16c40*/  FMUL.FTZ R41, R41, c[0x0][0x2ec] ;  /* 0x0000bb0029297a20 */ /* 0x000fe40000410000 */
[----:B------:R-:W-:Y:S02]  /*16c50*/  FMUL.FTZ R42, R42, c[0x0][0x2ec] ;  /* 0x0000bb002a2a7a20 */ /* 0x000fe40000410000 */
[----:B------:R-:W-:Y:S02]  /*16c60*/  FMUL.FTZ R64, R64, c[0x0][0x2ec] ;  /* 0x0000bb0040407a20 */ /* 0x000fe40000410000 */
[----:B------:R-:W-:Y:S02]  /*16c70*/  FMUL.FTZ R43, R43, c[0x0][0x2ec] ;  /* 0x0000bb002b2b7a20 */ /* 0x000fe40000410000 */
[----:B------:R-:W-:Y:S01]  /*16c80*/  FMUL.FTZ R44, R44, c[0x0][0x2ec] ;  /* 0x0000bb002c2c7a20 */ /* 0x000fe20000410000 */
[----:B------:R2:W2:Y:S01]  /*16c90*/  MUFU.TANH R236, R24 ;  /* 0x0000001800ec7308 */ /* 0x0004a20000002400 */
        /* <DEDUP_REMOVED lines=8> */
[----:B---3--:R-:W-:Y:S02]  /*16d20*/  FMUL.FTZ R51, R65, c[0x0][0x2ec] ;  /* 0x0000bb0041337a20 */ /* 0x008fe40000410000 */
        /* <DEDUP_REMOVED lines=35> */
[----:B------:R3:W1:Y:S01]  /*16f60*/  MUFU.TANH R101, R53 ;  /* 0x0000003500657308 */ /* 0x0006620000002400 */
[----:B--2---:R-:W-:Y:S09]  /*16f70*/  ISETP.GT.AND P0, PT, R237, R183, PT ;  /* 0x000000b7ed00720c */ /* 0x004ff20003f04270 */
[----:B------:R-:W2:Y:S10]  /*16f80*/  MUFU.TANH R54, R54 ;  /* 0x0000003600367308 */ /* 0x000eb40000002400 */
[----:B------:R-:W1:Y:S10]  /*16f90*/  MUFU.TANH R50, R50 ;  /* 0x0000003200327308 */ /* 0x000e740000002400 */
        /* <DEDUP_REMOVED lines=10> */
[----:B------:R3:W1:Y:S10]  /*17040*/  MUFU.TANH R52, R66 ;  /* 0x0000004200347308 */ /* 0x0006740000002400 */
[----:B------:R3:W1:Y:S02]  /*17050*/  MUFU.TANH R109, R67 ;  /* 0x00000043006d7308 */ /* 0x0006640000002400 */
[----:B-1234-:R-:W-:-:S05]  /*17060*/  @P0 BRA `(.L_x_1011) ;  /* 0xffffe83000000947 */ /* 0x01efca000383ffff */
.L_x_1010:
[----:B------:R-:W2:Y:S01]  /*17070*/  S2R R0, SR_TID.X ;  /* 0x0000000000007919 */ /* 0x000ea20000002100 */
[----:B------:R-:W-:Y:S02]  /*17080*/  IMAD.MOV.U32 R182, RZ, RZ, R206 ;  /* 0x000000ffffb67224 */ /* 0x000fe400078e00ce */
[----:B------:R-:W-:Y:S05]  /*17090*/  IMAD.MOV.U32 R181, RZ, RZ, R207 ;  /* 0x000000ffffb57224 */ /* 0x000fea00078e00cf */
[----:B------:R3:W-:Y:S04]  /*170a0*/  STL [R1+0x74], R219 ;  /* 0x000074db01007387 */ /* 0x0007e80000100800 */
[----:B------:R4:W-:Y:S01]  /*170b0*/  STL [R1+0x70], R217 ;  /* 0x000070d901007387 */ /* 0x0009e20000100800 */
[----:B--2---:R-:W-:Y:S05]  /*170c0*/  IMAD.SHL.U32 R0, R0, 0x2, RZ ;  /* 0x0000000200007824 */ /* 0x004fea00078e00ff */
[----:B------:R-:W-:Y:S05]  /*170d0*/  LOP3.LUT R0, R0, 0x6, RZ, 0xc0, !PT ;  /* 0x0000000600007812 */ /* 0x000fea00078ec0ff */
[----:B------:R-:W-:Y:S04]  /*170e0*/  IMAD R0, R237, 0x40, R0 ;  /* 0x00000040ed007824 */ /* 0x000fe800078e0200 */
[----:B------:R-:W-:Y:S01]  /*170f0*/  IMAD.IADD R4, R229, 0x1, -R0 ;  /* 0x00000001e5047824 */ /* 0x000fe200078e0a00 */
[----:B------:R-:W-:Y:S02]  /*17100*/  IADD3 R2, R230, -R0, RZ ;  /* 0x80000000e6027210 */ /* 0x000fe40007ffe0ff */
        /* <DEDUP_REMOVED lines=20> */
[----:B------:R1:W2:Y:S01]  /*17250*/  I2F R25, R2 ;  /* 0x0000000200197306 */ /* 0x0002a20000201400 */
[C---:B------:R-:W-:Y:S02]  /*17260*/  ISETP.GE.AND P3, PT, R0.reuse, R225, PT ;  /* 0x000000e10000720c */ /* 0x040fe40003f66270 */
[C---:B------:R-:W-:Y:S02]  /*17270*/  ISETP.GE.AND P2, PT, R0.reuse, R224, PT ;  /* 0x000000e00000720c */ /* 0x040fe40003f46270 */
        /* <DEDUP_REMOVED lines=13> */
[----:B------:R1:W-:Y:S04]  /*17350*/  I2F R53, R2 ;  /* 0x0000000200357306 */ /* 0x0003e80000201400 */
[----:B------:R-:W-:Y:S02]  /*17360*/  FSEL R61, R20, -INF , !P3 ;  /* 0xff800000143d7808 */ /* 0x000fe40005800000 */
[C---:B------:R-:W-:Y:S04]  /*17370*/  ISETP.GE.AND P3, PT, R16.reuse, R226, PT ;  /* 0x000000e21000720c */ /* 0x040fe80003f66270 */
[----:B------:R-:W-:Y:S02]  /*17380*/  ISETP.GE.OR P3, PT, R16, R234, !P3 ;  /* 0x000000ea1000720c */ /* 0x000fe40005f66670 */
[----:B-1----:R-:W-:Y:S02]  /*17390*/  IABS R2, R4 ;  /* 0x0000000400027213 */ /* 0x002fe40000000000 */
[C---:B------:R-:W-:Y:S02]  /*173a0*/  IADD3 R4, R230.reuse, -R15, RZ ;  /* 0x8000000fe6047210 */ /* 0x040fe40007ffe0ff */
[----:B------:R1:W2:Y:S02]  /*173b0*/  I2F R19, R2 ;  /* 0x0000000200137306 */ /* 0x0002a40000201400 */
[----:B-1----:R-:W-:Y:S01]  /*173c0*/  IABS R2, R4 ;  /* 0x0000000400027213 */ /* 0x002fe20000000000 */
[----:B--2---:R-:W-:Y:S02]  /*173d0*/  FFMA.FTZ R19, R19, -R222, R202 ;  /* 0x800000de13137223 */ /* 0x004fe400000100ca */
[----:B------:R-:W-:Y:S05]  /*173e0*/  IMAD.IADD R4, R229, 0x1, -R16 ;  /* 0x00000001e5047824 */ /* 0x000fea00078e0a10 */
[----:B------:R1:W2:Y:S02]  /*173f0*/  I2F R24, R2 ;  /* 0x0000000200187306 */ /* 0x0002a40000201400 */
[----:B-1----:R-:W-:Y:S01]  /*17400*/  IABS R2, R4 ;  /* 0x0000000400027213 */ /* 0x002fe20000000000 */
[----:B------:R-:W-:Y:S02]  /*17410*/  IMAD.IADD R4, R230, 0x1, -R14 ;  /* 0x00000001e6047824 */ /* 0x000fe400078e0a0e */
[----:B--2---:R-:W-:Y:S05]  /*17420*/  FFMA.FTZ R24, R24, -R222, R196 ;  /* 0x800000de18187223 */ /* 0x004fea00000100c4 */
[----:B------:R1:W2:Y:S01]  /*17430*/  I2F R21, R2 ;  /* 0x0000000200157306 */ /* 0x0002a20000201400 */
[----:B------:R-:W-:Y:S02]  /*17440*/  FSEL R60, R24, -INF , !P0 ;  /* 0xff800000183c7808 */ /* 0x000fe40004000000 */
[C---:B------:R-:W-:Y:S04]  /*17450*/  ISETP.GE.AND P0, PT, R13.reuse, R227, PT ;  /* 0x000000e30d00720c */ /* 0x040fe80003f06270 */
        /* <DEDUP_REMOVED lines=13> */
[----:B--2---:R-:W-:Y:S01]  /*17530*/  FFMA.FTZ R28, R28, -R222, R193 ;  /* 0x800000de1c1c7223 */ /* 0x004fe200000100c1 */
[----:B------:R-:W-:Y:S06]  /*17540*/  IADD3 R4, R229, -R14, RZ ;  /* 0x8000000ee5047210 */ /* 0x000fec0007ffe0ff */
[----:B------:R1:W2:Y:S02]  /*17550*/  I2F R26, R2 ;  /* 0x00000002001a7306 */ /* 0x0002a40000201400 */
[----:B-1----:R-:W-:Y:S01]  /*17560*/  IABS R2, R4 ;  /* 0x0000000400027213 */ /* 0x002fe20000000000 */
[----:B--2---:R-:W-:Y:S02]  /*17570*/  FFMA.FTZ R26, R26, -R222, R192 ;  /* 0x800000de1a1a7223 */ /* 0x004fe400000100c0 */
[----:B------:R-:W-:Y:S05]  /*17580*/  IMAD.IADD R4, R230, 0x1, -R12 ;  /* 0x00000001e6047824 */ /* 0x000fea00078e0a0c */
[----:B------:R1:W2:Y:S02]  /*17590*/  I2F R29, R2 ;  /* 0x00000002001d7306 */ /* 0x0002a40000201400 */
[----:B-1----:R-:W-:Y:S01]  /*175a0*/  IABS R2, R4 ;  /* 0x0000000400027213 */ /* 0x002fe20000000000 */
[----:B--2---:R-:W-:Y:S02]  /*175b0*/  FFMA.FTZ R29, R29, -R222, R194 ;  /* 0x800000de1d1d7223 */ /* 0x004fe400000100c2 */
[----:B------:R-:W-:Y:S05]  /*175c0*/  IMAD.IADD R4, R229, 0x1, -R13 ;  /* 0x00000001e5047824 */ /* 0x000fea00078e0a0d */
[----:B------:R1:W2:Y:S01]  /*175d0*/  I2F R30, R2 ;  /* 0x00000002001e7306 */ /* 0x0002a20000201400 */
[----:B------:R-:W-:Y:S02]  /*175e0*/  FSEL R55, R29, -INF , !P3 ;  /* 0xff8000001d377808 */ /* 0x000fe40005800000 */
[C---:B------:R-:W-:Y:S04]  /*175f0*/  ISETP.GE.AND P3, PT, R12.reuse, R226, PT ;  /* 0x000000e20c00720c */ /* 0x040fe80003f66270 */
[----:B------:R-:W-:Y:S02]  /*17600*/  ISETP.GE.OR P3, PT, R12, R234, !P3 ;  /* 0x000000ea0c00720c */ /* 0x000fe40005f66670 */
[----:B-1----:R-:W-:Y:S01]  /*17610*/  IABS R2, R4 ;  /* 0x0000000400027213 */ /* 0x002fe20000000000 */
[----:B--2---:R-:W-:Y:S02]  /*17620*/  FFMA.FTZ R30, R30, -R222, R191 ;  /* 0x800000de1e1e7223 */ /* 0x004fe400000100bf */
[----:B------:R-:W-:Y:S01]  /*17630*/  IMAD.IADD R4, R230, 0x1, -R11 ;  /* 0x00000001e6047824 */ /* 0x000fe200078e0a0b */
[----:B------:R1:W2:Y:S04]  /*17640*/  I2F R33, R2 ;  /* 0x0000000200217306 */ /* 0x0002a80000201400 */
[----:B-1----:R-:W-:Y:S01]  /*17650*/  IABS R2, R4 ;  /* 0x0000000400027213 */ /* 0x002fe20000000000 */
[----:B--2---:R-:W-:Y:S02]  /*17660*/  FFMA.FTZ R33, R33, -R222, R190 ;  /* 0x800000de21217223 */ /* 0x004fe400000100be */
[C---:B------:R-:W-:Y:S03]  /*17670*/  IMAD.IADD R4, R229.reuse, 0x1, -R12 ;  /* 0x00000001e5047824 */ /* 0x040fe600078e0a0c */
        /* <DEDUP_REMOVED lines=14> */
[--C-:B------:R-:W-:Y:S01]  /*17760*/  IMAD.IADD R4, R230, 0x1, -R9.reuse ;  /* 0x00000001e6047824 */ /* 0x100fe200078e0a09 */
        /* <DEDUP_REMOVED lines=22> */
[----:B------:R-:W-:Y:S03]  /*178d0*/  IMAD.IADD R4, R229, 0x1, -R8 ;  /* 0x00000001e5047824 */ /* 0x000fe600078e0a08 */
[----:B------:R1:W2:Y:S01]  /*178e0*/  I2F R49, R2 ;  /* 0x0000000200317306 */ /* 0x0002a20000201400 */
[----:B------:R-:W-:Y:S02]  /*178f0*/  FSEL R206, R46, -INF , !P3 ;  /* 0xff8000002ece7808 */ /* 0x000fe40005800000 */
[C---:B------:R-:W-:Y:S04]  /*17900*/  ISETP.GE.AND P3, PT, R8.reuse, R226, PT ;  /* 0x000000e20800720c */ /* 0x040fe80003f66270 */
[----:B------:R-:W-:Y:S02]  /*17910*/  ISETP.GE.OR P3, PT, R8, R234, !P3 ;  /* 0x000000ea0800720c */ /* 0x000fe40005f66670 */
[----:B-1----:R-:W-:Y:S01]  /*17920*/  IABS R2, R4 ;  /* 0x0000000400027213 */ /* 0x002fe20000000000 */
[----:B--2---:R-:W-:Y:S01]  /*17930*/  FFMA.FTZ R49, R49, -R222, R176 ;  /* 0x800000de31317223 */ /* 0x004fe200000100b0 */
[----:B------:R-:W-:Y:S02]  /*17940*/  IADD3 R4, R230, -R6, RZ ;  /* 0x80000006e6047210 */ /* 0x000fe40007ffe0ff */
        /* <DEDUP_REMOVED lines=20> */
[----:B--2---:R-:W-:Y:S01]  /*17a90*/  FFMA.FTZ R43, R43, -R222, R102 ;  /* 0x800000de2b2b7223 */ /* 0x004fe20000010066 */
[----:B------:R-:W-:Y:S02]  /*17aa0*/  IADD3 R4, R0, 0x31, RZ ;  /* 0x0000003100047810 */ /* 0x000fe40007ffe0ff */
[----:B------:R1:W2:Y:S02]  /*17ab0*/  I2F R41, R2 ;  /* 0x0000000200297306 */ /* 0x0002a40000201400 */
[----:B------:R-:W-:Y:S04]  /*17ac0*/  IADD3 R17, R230, -R4, RZ ;  /* 0x80000004e6117210 */ /* 0x000fe80007ffe0ff */
[----:B-1----:R-:W-:Y:S01]  /*17ad0*/  IABS R2, R17 ;  /* 0x0000001100027213 */ /* 0x002fe20000000000 */
[----:B--2---:R-:W-:Y:S02]  /*17ae0*/  FFMA.FTZ R41, R41, -R222, R103 ;  /* 0x800000de29297223 */ /* 0x004fe40000010067 */
[----:B------:R-:W-:Y:S01]  /*17af0*/  IMAD.IADD R17, R229, 0x1, -R5 ;  /* 0x00000001e5117824 */ /* 0x000fe200078e0a05 */
[----:B------:R1:W2:Y:S02]  /*17b00*/  I2F R38, R2 ;  /* 0x0000000200267306 */ /* 0x0002a40000201400 */
[----:B---3--:R-:W-:Y:S02]  /*17b10*/  FSEL R219, R41, -INF , !P3 ;  /* 0xff80000029db7808 */ /* 0x008fe40005800000 */
[----:B------:R-:W-:Y:S02]  /*17b20*/  IABS R17, R17 ;  /* 0x0000001100117213 */ /* 0x000fe40000000000 */
[C---:B------:R-:W-:Y:S04]  /*17b30*/  ISETP.GE.AND P3, PT, R5.reuse, R226, PT ;  /* 0x000000e20500720c */ /* 0x040fe80003f66270 */
[----:B------:R3:W3:Y:S01]  /*17b40*/  I2F R35, R17 ;  /* 0x0000001100237306 */ /* 0x0006e20000201400 */
[----:B------:R-:W-:Y:S02]  /*17b50*/  ISETP.GE.OR P3, PT, R5, R234, !P3 ;  /* 0x000000ea0500720c */ /* 0x000fe40005f66670 */
[----:B-1----:R-:W-:Y:S01]  /*17b60*/  IADD3 R2, R0, 0x38, RZ ;  /* 0x0000003800027810 */ /* 0x002fe20007ffe0ff */
[----:B--2---:R-:W-:Y:S01]  /*17b70*/  FFMA.FTZ R38, R38, -R222, R101 ;  /* 0x800000de26267223 */ /* 0x004fe20000010065 */
[----:B------:R-:W-:Y:S03]  /*17b80*/  IADD3 R0, R0, 0x39, RZ ;  /* 0x0000003900007810 */ /* 0x000fe60007ffe0ff */
[----:B------:R-:W-:Y:S05]  /*17b90*/  IMAD.IADD R18, R230, 0x1, -R2 ;  /* 0x00000001e6127824 */ /* 0x000fea00078e0a02 */
[----:B---3--:R-:W-:Y:S01]  /*17ba0*/  IABS R17, R18 ;  /* 0x0000001200117213 */ /* 0x008fe20000000000 */
[----:B------:R-:W-:Y:S02]  /*17bb0*/  FFMA.FTZ R35, R35, -R222, R54 ;  /* 0x800000de23237223 */ /* 0x000fe40000010036 */
[----:B------:R-:W-:Y:S01]  /*17bc0*/  IMAD.IADD R18, R229, 0x1, -R4 ;  /* 0x00000001e5127824 */ /* 0x000fe200078e0a04 */
[----:B------:R1:W2:Y:S02]  /*17bd0*/  I2F R32, R17 ;  /* 0x0000001100207306 */ /* 0x0002a40000201400 */
[----:B----4-:R-:W-:Y:S02]  /*17be0*/  FSEL R217, R35, -INF , !P3 ;  /* 0xff80000023d97808 */ /* 0x010fe40005800000 */
[C---:B------:R-:W-:Y:S04]  /*17bf0*/  ISETP.GE.AND P3, PT, R4.reuse, R226, PT ;  /* 0x000000e20400720c */ /* 0x040fe80003f66270 */
[----:B------:R-:W-:Y:S02]  /*17c00*/  ISETP.GE.OR P3, PT, R4, R234, !P3 ;  /* 0x000000ea0400720c */ /* 0x000fe40005f66670 */
[----:B-1----:R-:W-:Y:S01]  /*17c10*/  IABS R17, R18 ;  /* 0x0000001200117213 */ /* 0x002fe20000000000 */
[----:B--2---:R-:W-:Y:S01]  /*17c20*/  FFMA.FTZ R32, R32, -R222, R64 ;  /* 0x800000de20207223 */ /* 0x004fe20000010040 */
[----:B------:R-:W-:Y:S02]  /*17c30*/  FSEL R64, R26, -INF , !P0 ;  /* 0xff8000001a407808 */ /* 0x000fe40004000000 */
[----:B------:R-:W1:Y:S01]  /*17c40*/  I2F R27, R17 ;  /* 0x00000011001b7306 */ /* 0x000e620000201400 */
[----:B------:R-:W-:Y:S02]  /*17c50*/  IADD3 R18, R230, -R0, RZ ;  /* 0x80000000e6127210 */ /* 0x000fe40007ffe0ff */
[C---:B------:R-:W-:Y:S04]  /*17c60*/  ISETP.GE.AND P0, PT, R11.reuse, R227, PT ;  /* 0x000000e30b00720c */ /* 0x040fe80003f06270 */
[----:B------:R-:W-:Y:S04]  /*17c70*/  ISETP.GE.OR P0, PT, R11, R235, !P0 ;  /* 0x000000eb0b00720c */ /* 0x000fe80004706670 */
[----:B------:R-:W-:Y:S02]  /*17c80*/  FSEL R193, R34, -INF , !P0 ;  /* 0xff80000022c17808 */ /* 0x000fe40004000000 */
[C---:B------:R-:W-:Y:S04]  /*17c90*/  ISETP.GE.AND P0, PT, R9.reuse, R227, PT ;  /* 0x000000e30900720c */ /* 0x040fe80003f06270 */
[----:B------:R-:W-:Y:S04]  /*17ca0*/  ISETP.GE.OR P0, PT, R9, R235, !P0 ;  /* 0x000000eb0900720c */ /* 0x000fe80004706670 */
[----:B------:R-:W-:Y:S02]  /*17cb0*/  FSEL R204, R40, -INF , !P0 ;  /* 0xff80000028cc7808 */ /* 0x000fe40004000000 */
[C---:B------:R-:W-:Y:S01]  /*17cc0*/  ISETP.GE.AND P0, PT, R16.reuse, R224, PT ;  /* 0x000000e01000720c */ /* 0x040fe20003f06270 */
[----:B-1----:R-:W-:Y:S01]  /*17cd0*/  FFMA.FTZ R50, R27, -R222, R50 ;  /* 0x800000de1b327223 */ /* 0x002fe20000010032 */
[----:B------:R-:W-:Y:S01]  /*17ce0*/  IABS R17, R18 ;  /* 0x0000001200117213 */ /* 0x000fe20000000000 */
[----:B------:R-:W-:Y:S01]  /*17cf0*/  IMAD.IADD R18, R229, 0x1, -R2 ;  /* 0x00000001e5127824 */ /* 0x000fe200078e0a02 */
[----:B------:R-:W-:Y:S02]  /*17d00*/  ISETP.GE.OR P0, PT, R16, R232, !P0 ;  /* 0x000000e81000720c */ /* 0x000fe40004706670 */
[----:B------:R1:W2:Y:S02]  /*17d10*/  I2F R22, R17 ;  /* 0x0000001100167306 */ /* 0x0002a40000201400 */
[----:B-1----:R-:W-:Y:S01]  /*17d20*/  IABS R17, R18 ;  /* 0x0000001200117213 */ /* 0x002fe20000000000 */
[-C--:B------:R-:W-:Y:S01]  /*17d30*/  FFMA.FTZ R18, R53, -R222.reuse, R197 ;  /* 0x800000de35127223 */ /* 0x080fe200000100c5 */
[----:B------:R-:W-:Y:S01]  /*17d40*/  FSEL R53, R31, -INF , !P1 ;  /* 0xff8000001f357808 */ /* 0x000fe20004800000 */
[----:B--2---:R-:W-:Y:S01]  /*17d50*/  FFMA.FTZ R51, R22, -R222, R51 ;  /* 0x800000de16337223 */ /* 0x004fe20000010033 */
[----:B------:R-:W-:Y:S04]  /*17d60*/  ISETP.GE.AND P1, PT, R16, R227, PT ;  /* 0x000000e31000720c */ /* 0x000fe80003f26270 */
[----:B------:R-:W1:Y:S01]  /*17d70*/  I2F R17, R17 ;  /* 0x0000001100117306 */ /* 0x000e620000201400 */
[----:B------:R-:W-:Y:S01]  /*17d80*/  FSEL R62, R18, -INF , !P2 ;  /* 0xff800000123e7808 */ /* 0x000fe20005000000 */
[----:B------:R-:W-:Y:S01]  /*17d90*/  IMAD.IADD R18, R228, 0x1, -R16 ;  /* 0x00000001e4127824 */ /* 0x000fe200078e0a10 */
[----:B------:R-:W-:Y:S02]  /*17da0*/  ISETP.GE.OR P1, PT, R16, R235, !P1 ;  /* 0x000000eb1000720c */ /* 0x000fe40004f26670 */
[C---:B------:R-:W-:Y:S02]  /*17db0*/  ISETP.GE.AND P2, PT, R14.reuse, R227, PT ;  /* 0x000000e30e00720c */ /* 0x040fe40003f46270 */
[----:B------:R-:W-:Y:S02]  /*17dc0*/  FSEL R54, R19, -INF , !P1 ;  /* 0xff80000013367808 */ /* 0x000fe40004800000 */
[C---:B------:R-:W-:Y:S02]  /*17dd0*/  ISETP.GE.AND P1, PT, R15.reuse, R226, PT ;  /* 0x000000e20f00720c */ /* 0x040fe40003f26270 */
[----:B------:R-:W-:Y:S02]  /*17de0*/  ISETP.GE.OR P2, PT, R14, R235, !P2 ;  /* 0x000000eb0e00720c */ /* 0x000fe40005746670 */
[----:B------:R-:W-:Y:S02]  /*17df0*/  ISETP.GE.OR P1, PT, R15, R234, !P1 ;  /* 0x000000ea0f00720c */ /* 0x000fe40004f26670 */
[----:B------:R-:W-:Y:S02]  /*17e00*/  FSEL R58, R23, -INF , !P2 ;  /* 0xff800000173a7808 */ /* 0x000fe40005000000 */
[----:B------:R-:W-:Y:S02]  /*17e10*/  FSEL R56, R28, -INF , !P1 ;  /* 0xff8000001c387808 */ /* 0x000fe40004800000 */
[C---:B------:R-:W-:Y:S02]  /*17e20*/  ISETP.GE.AND P1, PT, R13.reuse, R226, PT ;  /* 0x000000e20d00720c */ /* 0x040fe40003f26270 */
[C---:B------:R-:W-:Y:S02]  /*17e30*/  ISETP.GE.AND P2, PT, R12.reuse, R227, PT ;  /* 0x000000e30c00720c */ /* 0x040fe40003f46270 */
[----:B------:R-:W-:Y:S01]  /*17e40*/  ISETP.GE.OR P1, PT, R13, R234, !P1 ;  /* 0x000000ea0d00720c */ /* 0x000fe20004f26670 */
[----:B-1----:R-:W-:Y:S01]  /*17e50*/  FFMA.FTZ R52, R17, -R222, R52 ;  /* 0x800000de11347223 */ /* 0x002fe20000010034 */
[----:B------:R-:W-:Y:S01]  /*17e60*/  ISETP.GE.OR P2, PT, R12, R235, !P2 ;  /* 0x000000eb0c00720c */ /* 0x000fe20005746670 */
[----:B------:R-:W-:Y:S01]  /*17e70*/  IMAD.IADD R17, R229, 0x1, -R0 ;  /* 0x00000001e5117824 */ /* 0x000fe200078e0a00 */
[----:B------:R-:W-:Y:S02]  /*17e80*/  FSEL R66, R33, -INF , !P1 ;  /* 0xff80000021427808 */ /* 0x000fe40004800000 */
[C---:B------:R-:W-:Y:S02]  /*17e90*/  ISETP.GE.AND P1, PT, R11.reuse, R226, PT ;  /* 0x000000e20b00720c */ /* 0x040fe40003f26270 */
[----:B------:R-:W-:Y:S02]  /*17ea0*/  IABS R17, R17 ;  /* 0x0000001100117213 */ /* 0x000fe40000000000 */
[----:B------:R-:W-:Y:S02]  /*17eb0*/  ISETP.GE.OR P1, PT, R11, R234, !P1 ;  /* 0x000000ea0b00720c */ /* 0x000fe40004f26670 */
[----:B------:R1:W-:Y:S01]  /*17ec0*/  I2F R27, R17 ;  /* 0x00000011001b7306 */ /* 0x0003e20000201400 */
[----:B------:R-:W-:Y:S02]  /*17ed0*/  FSEL R63, R30, -INF , !P2 ;  /* 0xff8000001e3f7808 */ /* 0x000fe40005000000 */
[----:B------:R-:W-:Y:S02]  /*17ee0*/  FSEL R194, R39, -INF , !P1 ;  /* 0xff80000027c27808 */ /* 0x000fe40004800000 */
[----:B------:R-:W-:Y:S02]  /*17ef0*/  ISETP.GE.AND P1, PT, R16, R225, PT ;  /* 0x000000e11000720c */ /* 0x000fe40003f26270 */
[----:B------:R-:W-:Y:S02]  /*17f00*/  ISETP.GE.AND P2, PT, R10, R227, PT ;  /* 0x000000e30a00720c */ /* 0x000fe40003f46270 */
[----:B------:R-:W-:Y:S02]  /*17f10*/  ISETP.GE.OR P1, PT, R16, R233, !P1 ;  /* 0x000000e91000720c */ /* 0x000fe40004f26670 */
[----:B------:R-:W-:Y:S04]  /*17f20*/  ISETP.GE.OR P2, PT, R10, R235, !P2 ;  /* 0x000000eb0a00720c */ /* 0x000fe80005746670 */
[----:B------:R-:W-:Y:S02]  /*17f30*/  FSEL R67, R37, -INF , !P2 ;  /* 0xff80000025437808 */ /* 0x000fe40005000000 */
[C---:B------:R-:W-:Y:S04]  /*17f40*/  ISETP.GE.AND P2, PT, R8.reuse, R227, PT ;  /* 0x000000e30800720c */ /* 0x040fe80003f46270 */
[----:B------:R-:W-:Y:S02]  /*17f50*/  ISETP.GE.OR P2, PT, R8, R235, !P2 ;  /* 0x000000eb0800720c */ /* 0x000fe40005746670 */
[----:B-1----:R-:W-:Y:S02]  /*17f60*/  IABS R17, R18 ;  /* 0x0000001200117213 */ /* 0x002fe40000000000 */
[----:B------:R-:W-:Y:S02]  /*17f70*/  IADD3 R18, R228, -R15, RZ ;  /* 0x8000000fe4127210 */ /* 0x000fe40007ffe0ff */
[----:B------:R1:W-:Y:S01]  /*17f80*/  I2F R28, R17 ;  /* 0x00000011001c7306 */ /* 0x0003e20000201400 */
[----:B------:R-:W-:Y:S02]  /*17f90*/  FSEL R205, R45, -INF , !P2 ;  /* 0xff8000002dcd7808 */ /* 0x000fe40005000000 */
[C---:B------:R-:W-:Y:S04]  /*17fa0*/  ISETP.GE.AND P2, PT, R7.reuse, R227, PT ;  /* 0x000000e30700720c */ /* 0x040fe80003f46270 */
[----:B------:R-:W-:Y:S04]  /*17fb0*/  ISETP.GE.OR P2, PT, R7, R235, !P2 ;  /* 0x000000eb0700720c */ /* 0x000fe80005746670 */
[----:B------:R-:W-:Y:S02]  /*17fc0*/  FSEL R208, R49, -INF , !P2 ;  /* 0xff80000031d07808 */ /* 0x000fe40005000000 */
[----:B------:R-:W-:Y:S02]  /*17fd0*/  ISETP.GE.AND P2, PT, R6, R227, PT ;  /* 0x000000e30600720c */ /* 0x000fe40003f46270 */
[----:B------:R-:W-:Y:S01]  /*17fe0*/  FSEL R49, R50, -INF , !P3 ;  /* 0xff80000032317808 */ /* 0x000fe20005800000 */
[----:B------:R-:W-:Y:S01]  /*17ff0*/  IMAD.MOV.U32 R50, RZ, RZ, R219 ;  /* 0x000000ffff327224 */ /* 0x000fe200078e00db */
[----:B------:R-:W-:Y:S02]  /*18000*/  ISETP.GE.OR P2, PT, R6, R235, !P2 ;  /* 0x000000eb0600720c */ /* 0x000fe40005746670 */
[----:B------:R-:W-:Y:S02]  /*18010*/  ISETP.GE.AND P3, PT, R2, R226, PT ;  /* 0x000000e20200720c */ /* 0x000fe40003f66270 */
[----:B------:R-:W-:Y:S02]  /*18020*/  FSEL R196, R47, -INF , !P2 ;  /* 0xff8000002fc47808 */ /* 0x000fe40005000000 */
[C---:B------:R-:W-:Y:S02]  /*18030*/  ISETP.GE.AND P2, PT, R5.reuse, R227, PT ;  /* 0x000000e30500720c */ /* 0x040fe40003f46270 */
[----:B-1----:R-:W-:Y:S01]  /*18040*/  IABS R17, R18 ;  /* 0x0000001200117213 */ /* 0x002fe20000000000 */
[----:B------:R-:W-:Y:S01]  /*18050*/  IMAD.IADD R18, R228, 0x1, -R14 ;  /* 0x00000001e4127824 */ /* 0x000fe200078e0a0e */
[----:B------:R-:W-:Y:S02]  /*18060*/  ISETP.GE.OR P3, PT, R2, R234, !P3 ;  /* 0x000000ea0200720c */ /* 0x000fe40005f66670 */
[----:B------:R1:W2:Y:S01]  /*18070*/  I2F R19, R17 ;  /* 0x0000001100137306 */ /* 0x0002a20000201400 */
[----:B------:R-:W-:Y:S02]  /*18080*/  ISETP.GE.OR P2, PT, R5, R235, !P2 ;  /* 0x000000eb0500720c */ /* 0x000fe40005746670 */
[----:B------:R-:W-:Y:S02]  /*18090*/  FSEL R197, R52, -INF , !P3 ;  /* 0xff80000034c57808 */ /* 0x000fe40005800000 */
[----:B------:R-:W-:Y:S02]  /*180a0*/  FSEL R200, R43, -INF , !P2 ;  /* 0xff8000002bc87808 */ /* 0x000fe40005000000 */
[C---:B------:R-:W-:Y:S02]  /*180b0*/  ISETP.GE.AND P2, PT, R4.reuse, R227, PT ;  /* 0x000000e30400720c */ /* 0x040fe40003f46270 */
[C---:B------:R-:W-:Y:S02]  /*180c0*/  ISETP.GE.AND P3, PT, R15.reuse, R225, PT ;  /* 0x000000e10f00720c */ /* 0x040fe40003f66270 */
[----:B------:R-:W-:Y:S02]  /*180d0*/  ISETP.GE.OR P2, PT, R4, R235, !P2 ;  /* 0x000000eb0400720c */ /* 0x000fe40005746670 */
[----:B------:R-:W-:Y:S02]  /*180e0*/  ISETP.GE.OR P3, PT, R15, R233, !P3 ;  /* 0x000000e90f00720c */ /* 0x000fe40005f66670 */
[----:B------:R-:W-:Y:S02]  /*180f0*/  FSEL R198, R38, -INF , !P2 ;  /* 0xff80000026c67808 */ /* 0x000fe40005000000 */
[C---:B------:R-:W-:Y:S04]  /*18100*/  ISETP.GE.AND P2, PT, R2.reuse, R227, PT ;  /* 0x000000e30200720c */ /* 0x040fe80003f46270 */
[----:B------:R-:W-:Y:S02]  /*18110*/  ISETP.GE.OR P2, PT, R2, R235, !P2 ;  /* 0x000000eb0200720c */ /* 0x000fe40005746670 */
[----:B-1----:R-:W-:Y:S01]  /*18120*/  IABS R17, R18 ;  /* 0x0000001200117213 */ /* 0x002fe20000000000 */
[----:B--2---:R-:W-:Y:S01]  /*18130*/  FFMA.FTZ R19, R19, -R222, R242 ;  /* 0x800000de13137223 */ /* 0x004fe200000100f2 */
[----:B------:R-:W-:Y:S01]  /*18140*/  FSEL R202, R32, -INF , !P2 ;  /* 0xff80000020ca7808 */ /* 0x000fe20005000000 */
[----:B------:R-:W-:Y:S01]  /*18150*/  IMAD.IADD R18, R228, 0x1, -R13 ;  /* 0x00000001e4127824 */ /* 0x000fe200078e0a0d */
[----:B------:R1:W-:Y:S01]  /*18160*/  I2F R23, R17 ;  /* 0x0000001100177306 */ /* 0x0003e20000201400 */
[C---:B------:R-:W-:Y:S02]  /*18170*/  ISETP.GE.AND P2, PT, R0.reuse, R227, PT ;  /* 0x000000e30000720c */ /* 0x040fe40003f46270 */
[----:B------:R-:W-:Y:S01]  /*18180*/  FSEL R33, R19, -INF , !P3 ;  /* 0xff80000013217808 */ /* 0x000fe20005800000 */
[----:B------:R-:W-:Y:S01]  /*18190*/  IMAD.MOV.U32 R242, RZ, RZ, R202 ;  /* 0x000000fffff27224 */ /* 0x000fe200078e00ca */
[C---:B------:R-:W-:Y:S02]  /*181a0*/  ISETP.GE.OR P2, PT, R0.reuse, R235, !P2 ;  /* 0x000000eb0000720c */ /* 0x040fe40005746670 */
[----:B------:R-:W-:Y:S02]  /*181b0*/  ISETP.GE.AND P3, PT, R13, R225, PT ;  /* 0x000000e10d00720c */ /* 0x000fe40003f66270 */
[----:B------:R-:W-:Y:S01]  /*181c0*/  FSEL R46, R51, -INF , !P2 ;  /* 0xff800000332e7808 */ /* 0x000fe20005000000 */
[----:B------:R-:W-:Y:S01]  /*181d0*/  IMAD.MOV.U32 R51, RZ, RZ, R198 ;  /* 0x000000ffff337224 */ /* 0x000fe200078e00c6 */
[C---:B------:R-:W-:Y:S02]  /*181e0*/  ISETP.GE.AND P2, PT, R0.reuse, R226, PT ;  /* 0x000000e20000720c */ /* 0x040fe40003f46270 */
[----:B------:R-:W-:Y:S02]  /*181f0*/  ISETP.GE.OR P3, PT, R13, R233, !P3 ;  /* 0x000000e90d00720c */ /* 0x000fe40005f66670 */
[----:B------:R-:W-:Y:S02]  /*18200*/  ISETP.GE.OR P2, PT, R0, R234, !P2 ;  /* 0x000000ea0000720c */ /* 0x000fe40005746670 */
[----:B-1----:R-:W-:Y:S01]  /*18210*/  IABS R17, R18 ;  /* 0x0000001200117213 */ /* 0x002fe20000000000 */
[----:B------:R-:W-:Y:S03]  /*18220*/  IMAD.IADD R18, R228, 0x1, -R12 ;  /* 0x00000001e4127824 */ /* 0x000fe600078e0a0c */
[----:B------:R1:W2:Y:S02]  /*18230*/  I2F R20, R17 ;  /* 0x0000001100147306 */ /* 0x0002a40000201400 */
[----:B-1----:R-:W-:Y:S01]  /*18240*/  IABS R17, R18 ;  /* 0x0000001200117213 */ /* 0x002fe20000000000 */
[----:B--2---:R-:W-:Y:S01]  /*18250*/  FFMA.FTZ R20, R20, -R222, R236 ;  /* 0x800000de14147223 */ /* 0x004fe200000100ec */
[----:B------:R-:W-:Y:S01]  /*18260*/  IADD3 R18, R228, -R11, RZ ;  /* 0x8000000be4127210 */ /* 0x000fe20007ffe0ff */
[----:B------:R-:W-:Y:S05]  /*18270*/  IMAD.MOV.U32 R236, RZ, RZ, R199 ;  /* 0x000000ffffec7224 */ /* 0x000fea00078e00c7 */
[----:B------:R1:W2:Y:S01]  /*18280*/  I2F R21, R17 ;  /* 0x0000001100157306 */ /* 0x0002a20000201400 */
[----:B------:R-:W-:Y:S02]  /*18290*/  FSEL R190, R20, -INF , !P3 ;  /* 0xff80000014be7808 */ /* 0x000fe40005800000 */
[C---:B------:R-:W-:Y:S04]  /*182a0*/  ISETP.GE.AND P3, PT, R14.reuse, R224, PT ;  /* 0x000000e00e00720c */ /* 0x040fe80003f66270 */
[----:B------:R-:W-:Y:S02]  /*182b0*/  ISETP.GE.OR P3, PT, R14, R232, !P3 ;  /* 0x000000e80e00720c */ /* 0x000fe40005f66670 */
[----:B-1----:R-:W-:Y:S01]  /*182c0*/  IABS R17, R18 ;  /* 0x0000001200117213 */ /* 0x002fe20000000000 */
[----:B------:R-:W-:Y:S02]  /*182d0*/  IMAD.IADD R18, R231, 0x1, -R16 ;  /* 0x00000001e7127824 */ /* 0x000fe400078e0a10 */
[----:B--2---:R-:W-:Y:S01]  /*182e0*/  FFMA.FTZ R21, R21, -R222, R214 ;  /* 0x800000de15157223 */ /* 0x004fe200000100d6 */
[----:B------:R-:W-:Y:S01]  /*182f0*/  MOV R214, R200 ;  /* 0x000000c800d67202 */ /* 0x000fe20000000f00 */
[----:B------:R-:W-:Y:S01]  /*18300*/  IMAD.MOV.U32 R16, RZ, RZ, R17 ;  /* 0x000000ffff107224 */ /* 0x000fe200078e0011 */
[----:B------:R-:W-:Y:S01]  /*18310*/  IABS R17, R18 ;  /* 0x0000001200117213 */ /* 0x000fe20000000000 */
[-C--:B------:R-:W-:Y:S02]  /*18320*/  FFMA.FTZ R18, R27, -R222.reuse, R109 ;  /* 0x800000de1b127223 */ /* 0x080fe4000001006d */
[----:B------:R1:W-:Y:S03]  /*18330*/  I2F R25, R16 ;  /* 0x0000001000197306 */ /* 0x0003e60000201400 */
[----:B------:R-:W-:Y:S01]  /*18340*/  FSEL R48, R18, -INF , !P2 ;  /* 0xff80000012307808 */ /* 0x000fe20005000000 */
[----:B------:R-:W-:Y:S01]  /*18350*/  FFMA.FTZ R18, R23, -R222, R241 ;  /* 0x800000de17127223 */ /* 0x000fe200000100f1 */
[C---:B------:R-:W-:Y:S01]  /*18360*/  ISETP.GE.AND P2, PT, R15.reuse, R224, PT ;  /* 0x000000e00f00720c */ /* 0x040fe20003f46270 */
[----:B------:R-:W-:Y:S03]  /*18370*/  IMAD.MOV.U32 R241, RZ, RZ, R197 ;  /* 0x000000fffff17224 */ /* 0x000fe600078e00c5 */
[----:B------:R-:W-:Y:S01]  /*18380*/  ISETP.GE.OR P2, PT, R15, R232, !P2 ;  /* 0x000000e80f00720c */ /* 0x000fe20005746670 */
[----:B------:R2:W3:Y:S01]  /*18390*/  I2F R36, R17 ;  /* 0x0000001100247306 */ /* 0x0004e20000201400 */
[----:B-1----:R-:W-:Y:S05]  /*183a0*/  IMAD.IADD R16, R228, 0x1, -R10 ;  /* 0x00000001e4107824 */ /* 0x002fea00078e0a0a */
[----:B------:R-:W-:Y:S04]  /*183b0*/  IABS R16, R16 ;  /* 0x0000001000107213 */ /* 0x000fe80000000000 */
[----:B------:R1:W4:Y:S01]  /*183c0*/  I2F R26, R16 ;  /* 0x00000010001a7306 */ /* 0x0003220000201400 */
[C---:B--2---:R-:W-:Y:S01]  /*183d0*/  IADD3 R17, R231.reuse, -R15, RZ ;  /* 0x8000000fe7117210 */ /* 0x044fe20007ffe0ff */
[-C--:B---3--:R-:W-:Y:S02]  /*183e0*/  FFMA.FTZ R19, R36, -R222.reuse, R250 ;  /* 0x800000de24137223 */ /* 0x088fe400000100fa */
[----:B------:R-:W-:Y:S01]  /*183f0*/  LDSM.16.MT88.4 R36, [R218+0x9000] ;  /* 0x00900000da24783b */ /* 0x000fe20000004200 */
[----:B-1----:R-:W-:Y:S01]  /*18400*/  IABS R16, R17 ;  /* 0x0000001100107213 */ /* 0x002fe20000000000 */
[C---:B------:R-:W-:Y:S04]  /*18410*/  IMAD.IADD R17, R228.reuse, 0x1, -R9 ;  /* 0x00000001e4117824 */ /* 0x040fe800078e0a09 */
[----:B------:R1:W2:Y:S02]  /*18420*/  I2F R22, R16 ;  /* 0x0000001000167306 */ /* 0x0002a40000201400 */
[----:B-1----:R-:W-:Y:S01]  /*18430*/  IABS R16, R17 ;  /* 0x0000001100107213 */ /* 0x002fe20000000000 */
[C---:B------:R-:W-:Y:S07]  /*18440*/  IMAD.IADD R17, R231.reuse, 0x1, -R14 ;  /* 0x00000001e7117824 */ /* 0x040fee00078e0a0e */
[----:B------:R1:W3:Y:S02]  /*18450*/  I2F R24, R16 ;  /* 0x0000001000187306 */ /* 0x0002e40000201400 */
[----:B-1----:R-:W-:Y:S01]  /*18460*/  IABS R16, R17 ;  /* 0x0000001100107213 */ /* 0x002fe20000000000 */
[C---:B------:R-:W-:Y:S07]  /*18470*/  IMAD.IADD R17, R228.reuse, 0x1, -R8 ;  /* 0x00000001e4117824 */ /* 0x040fee00078e0a08 */
[----:B------:R1:W-:Y:S02]  /*18480*/  I2F R30, R16 ;  /* 0x00000010001e7306 */ /* 0x0003e40000201400 */
[----:B-1----:R-:W-:Y:S02]  /*18490*/  IABS R16, R17 ;  /* 0x0000001100107213 */ /* 0x002fe40000000000 */
[C---:B------:R-:W-:Y:S06]  /*184a0*/  IADD3 R17, R231.reuse, -R13, RZ ;  /* 0x8000000de7117210 */ /* 0x040fec0007ffe0ff */
[----:B------:R1:W-:Y:S02]  /*184b0*/  I2F R31, R16 ;  /* 0x00000010001f7306 */ /* 0x0003e40000201400 */
[----:B-1----:R-:W-:Y:S01]  /*184c0*/  IABS R16, R17 ;  /* 0x0000001100107213 */ /* 0x002fe20000000000 */
[----:B------:R-:W-:Y:S07]  /*184d0*/  IMAD.IADD R17, R228, 0x1, -R7 ;  /* 0x00000001e4117824 */ /* 0x000fee00078e0a07 */
[----:B------:R1:W1:Y:S02]  /*184e0*/  I2F R29, R16 ;  /* 0x00000010001d7306 */ /* 0x0002640000201400 */
[----:B-1----:R-:W-:Y:S01]  /*184f0*/  IABS R16, R17 ;  /* 0x0000001100107213 */ /* 0x002fe20000000000 */
[----:B------:R-:W-:Y:S02]  /*18500*/  FFMA.FTZ R17, R28, -R222, R244 ;  /* 0x800000de1c117223 */ /* 0x000fe400000100f4 */
[----:B------:R-:W-:Y:S01]  /*18510*/  IMAD.MOV.U32 R244, RZ, RZ, R196 ;  /* 0x000000fffff47224 */ /* 0x000fe200078e00c4 */
[----:B------:R-:W-:Y:S01]  /*18520*/  MOV R15, R16 ;  /* 0x00000010000f7202 */ /* 0x000fe20000000f00 */
[----:B------:R-:W-:Y:S01]  /*18530*/  IMAD.IADD R16, R231, 0x1, -R12 ;  /* 0x00000001e7107824 */ /* 0x000fe200078e0a0c */
[----:B------:R-:W-:Y:S01]  /*18540*/  FSEL R34, R17, -INF , !P1 ;  /* 0xff80000011227808 */ /* 0x000fe20004800000 */
[-C--:B----4-:R-:W-:Y:S01]  /*18550*/  FFMA.FTZ R17, R26, -R222.reuse, R238 ;  /* 0x800000de1a117223 */ /* 0x090fe200000100ee */
[----:B------:R1:W-:Y:S01]  /*18560*/  I2F R28, R15 ;  /* 0x0000000f001c7306 */ /* 0x0003e20000201400 */
[C---:B------:R-:W-:Y:S04]  /*18570*/  ISETP.GE.AND P1, PT, R14.reuse, R225, PT ;  /* 0x000000e10e00720c */ /* 0x040fe80003f26270 */
[----:B------:R-:W-:Y:S04]  /*18580*/  ISETP.GE.OR P1, PT, R14, R233, !P1 ;  /* 0x000000e90e00720c */ /* 0x000fe80004f26670 */
[----:B------:R-:W-:Y:S01]  /*18590*/  FSEL R32, R18, -INF , !P1 ;  /* 0xff80000012207808 */ /* 0x000fe20004800000 */
[----:B--2---:R-:W-:Y:S01]  /*185a0*/  FFMA.FTZ R18, R22, -R222, R249 ;  /* 0x800000de16127223 */ /* 0x004fe200000100f9 */
[C---:B------:R-:W-:Y:S04]  /*185b0*/  ISETP.GE.AND P1, PT, R12.reuse, R225, PT ;  /* 0x000000e10c00720c */ /* 0x040fe80003f26270 */
[----:B------:R-:W-:Y:S04]  /*185c0*/  ISETP.GE.OR P1, PT, R12, R233, !P1 ;  /* 0x000000e90c00720c */ /* 0x000fe80004f26670 */
[----:B------:R-:W-:Y:S02]  /*185d0*/  FSEL R189, R21, -INF , !P1 ;  /* 0xff80000015bd7808 */ /* 0x000fe40004800000 */
[C---:B------:R-:W-:Y:S02]  /*185e0*/  ISETP.GE.AND P1, PT, R11.reuse, R225, PT ;  /* 0x000000e10b00720c */ /* 0x040fe40003f26270 */
[----:B-1----:R-:W-:Y:S01]  /*185f0*/  IABS R15, R16 ;  /* 0x00000010000f7213 */ /* 0x002fe20000000000 */
[----:B------:R-:W-:Y:S01]  /*18600*/  IMAD.IADD R16, R228, 0x1, -R6 ;  /* 0x00000001e4107824 */ /* 0x000fe200078e0a06 */
[----:B------:R-:W-:Y:S02]  /*18610*/  ISETP.GE.OR P1, PT, R11, R233, !P1 ;  /* 0x000000e90b00720c */ /* 0x000fe40004f26670 */
[----:B------:R1:W2:Y:S02]  /*18620*/  I2F R27, R15 ;  /* 0x0000000f001b7306 */ /* 0x0002a40000201400 */
[----:B-1----:R-:W-:Y:S02]  /*18630*/  IABS R15, R16 ;  /* 0x00000010000f7213 */ /* 0x002fe40000000000 */
[----:B------:R-:W-:Y:S06]  /*18640*/  IADD3 R16, R231, -R11, RZ ;  /* 0x8000000be7107210 */ /* 0x000fec0007ffe0ff */
[----:B------:R1:W-:Y:S01]  /*18650*/  I2F R23, R15 ;  /* 0x0000000f00177306 */ /* 0x0003e20000201400 */
[----:B------:R-:W-:Y:S01]  /*18660*/  IABS R14, R16 ;  /* 0x00000010000e7213 */ /* 0x000fe20000000000 */
[-C--:B------:R-:W-:Y:S01]  /*18670*/  FFMA.FTZ R16, R25, -R222.reuse, R215 ;  /* 0x800000de19107223 */ /* 0x080fe200000100d7 */
[----:B------:R-:W-:Y:S02]  /*18680*/  FSEL R25, R19, -INF , !P0 ;  /* 0xff80000013197808 */ /* 0x000fe40004000000 */
[-C--:B------:R-:W-:Y:S02]  /*18690*/  ISETP.GE.AND P0, PT, R9, R225.reuse, PT ;  /* 0x000000e10900720c */ /* 0x080fe40003f06270 */
[----:B------:R-:W-:Y:S01]  /*186a0*/  FSEL R192, R16, -INF , !P1 ;  /* 0xff80000010c07808 */ /* 0x000fe20004800000 */
[----:B---3--:R-:W-:Y:S02]  /*186b0*/  FFMA.FTZ R16, R24, -R222, R203 ;  /* 0x800000de18107223 */ /* 0x008fe400000100cb */
[----:B------:R3:W-:Y:S01]  /*186c0*/  I2F R21, R14 ;  /* 0x0000000e00157306 */ /* 0x0007e20000201400 */
[----:B------:R-:W-:Y:S02]  /*186d0*/  ISETP.GE.AND P1, PT, R10, R225, PT ;  /* 0x000000e10a00720c */ /* 0x000fe40003f26270 */
[----:B------:R-:W-:Y:S02]  /*186e0*/  FSEL R24, R18, -INF , !P2 ;  /* 0xff80000012187808 */ /* 0x000fe40005000000 */
[-C--:B------:R-:W-:Y:S02]  /*186f0*/  ISETP.GE.OR P1, PT, R10, R233.reuse, !P1 ;  /* 0x000000e90a00720c */ /* 0x080fe40004f26670 */
[-C--:B------:R-:W-:Y:S02]  /*18700*/  ISETP.GE.AND P2, PT, R12, R224.reuse, PT ;  /* 0x000000e00c00720c */ /* 0x080fe40003f46270 */
[----:B------:R-:W-:Y:S02]  /*18710*/  FSEL R191, R17, -INF , !P1 ;  /* 0xff80000011bf7808 */ /* 0x000fe40004800000 */
[----:B------:R-:W-:Y:S02]  /*18720*/  ISETP.GE.AND P1, PT, R13, R224, PT ;  /* 0x000000e00d00720c */ /* 0x000fe40003f26270 */
[----:B------:R-:W-:Y:S01]  /*18730*/  ISETP.GE.OR P0, PT, R9, R233, !P0 ;  /* 0x000000e90900720c */ /* 0x000fe20004706670 */
[----:B-1----:R-:W-:Y:S01]  /*18740*/  IMAD.IADD R15, R228, 0x1, -R5 ;  /* 0x00000001e40f7824 */ /* 0x002fe200078e0a05 */
[-C--:B------:R-:W-:Y:S01]  /*18750*/  ISETP.GE.OR P1, PT, R13, R232.reuse, !P1 ;  /* 0x000000e80d00720c */ /* 0x080fe20004f26670 */
[----:B------:R-:W-:Y:S01]  /*18760*/  IMAD.IADD R13, R231, 0x1, -R9 ;  /* 0x00000001e70d7824 */ /* 0x000fe200078e0a09 */
[----:B------:R-:W-:Y:S02]  /*18770*/  ISETP.GE.OR P2, PT, R12, R232, !P2 ;  /* 0x000000e80c00720c */ /* 0x000fe40005746670 */
[----:B------:R-:W-:Y:S02]  /*18780*/  FSEL R203, R16, -INF , !P0 ;  /* 0xff80000010cb7808 */ /* 0x000fe40004000000 */
[----:B------:R-:W-:Y:S02]  /*18790*/  ISETP.GE.AND P0, PT, R11, R224, PT ;  /* 0x000000e00b00720c */ /* 0x000fe40003f06270 */
[----:B---3--:R-:W-:Y:S01]  /*187a0*/  IABS R14, R15 ;  /* 0x0000000f000e7213 */ /* 0x008fe20000000000 */
[----:B------:R-:W-:Y:S01]  /*187b0*/  IMAD.IADD R15, R231, 0x1, -R10 ;  /* 0x00000001e70f7824 */ /* 0x000fe200078e0a0a */
[----:B------:R-:W-:Y:S02]  /*187c0*/  ISETP.GE.OR P0, PT, R11, R232, !P0 ;  /* 0x000000e80b00720c */ /* 0x000fe40004706670 */
[----:B------:R1:W-:Y:S01]  /*187d0*/  I2F R20, R14 ;  /* 0x0000000e00147306 */ /* 0x0003e20000201400 */
[----:B------:R-:W-:Y:S01]  /*187e0*/  IABS R11, R13 ;  /* 0x0000000d000b7213 */ /* 0x000fe20000000000 */
[-C--:B------:R-:W-:Y:S05]  /*187f0*/  FFMA.FTZ R13, R29, -R222.reuse, R243 ;  /* 0x800000de1d0d7223 */ /* 0x080fea00000100f3 */
[----:B------:R-:W-:Y:S01]  /*18800*/  FSEL R188, R13, -INF , !P1 ;  /* 0xff8000000dbc7808 */ /* 0x000fe20004800000 */
[----:B--2---:R-:W-:Y:S01]  /*18810*/  FFMA.FTZ R13, R27, -R222, R246 ;  /* 0x800000de1b0d7223 */ /* 0x004fe200000100f6 */
[C---:B------:R-:W-:Y:S01]  /*18820*/  ISETP.GE.AND P1, PT, R10.reuse, R224, PT ;  /* 0x000000e00a00720c */ /* 0x040fe20003f26270 */
[----:B------:R-:W2:Y:S03]  /*18830*/  I2F R16, R11 ;  /* 0x0000000b00107306 */ /* 0x000ea60000201400 */
[----:B------:R-:W-:Y:S02]  /*18840*/  ISETP.GE.OR P1, PT, R10, R232, !P1 ;  /* 0x000000e80a00720c */ /* 0x000fe40004f26670 */
[----:B------:R-:W-:Y:S02]  /*18850*/  FSEL R185, R13, -INF , !P2 ;  /* 0xff8000000db97808 */ /* 0x000fe40005000000 */
[C---:B------:R-:W-:Y:S04]  /*18860*/  ISETP.GE.AND P2, PT, R9.reuse, R224, PT ;  /* 0x000000e00900720c */ /* 0x040fe80003f46270 */
[----:B------:R-:W-:Y:S02]  /*18870*/  ISETP.GE.OR P2, PT, R9, R232, !P2 ;  /* 0x000000e80900720c */ /* 0x000fe40005746670 */
[----:B------:R-:W-:Y:S02]  /*18880*/  FMNMX.FTZ R9, R53, R3, !PT ;  /* 0x0000000335097209 */ /* 0x000fe40007810000 */
[----:B-1----:R-:W-:Y:S01]  /*18890*/  IABS R14, R15 ;  /* 0x0000000f000e7213 */ /* 0x002fe20000000000 */
[----:B------:R-:W-:Y:S01]  /*188a0*/  IMAD.IADD R15, R228, 0x1, -R4 ;  /* 0x00000001e40f7824 */ /* 0x000fe200078e0a04 */
[----:B------:R-:W-:Y:S02]  /*188b0*/  FMNMX.FTZ R9, R54, R9, !PT ;  /* 0x0000000936097209 */ /* 0x000fe40007810000 */
[----:B------:R1:W3:Y:S02]  /*188c0*/  I2F R19, R14 ;  /* 0x0000000e00137306 */ /* 0x0002e40000201400 */
[----:B------:R-:W-:Y:S01]  /*188d0*/  FMNMX.FTZ R9, R60, R9, !PT ;  /* 0x000000093c097209 */ /* 0x000fe20007810000 */
[-C--:B--2---:R-:W-:Y:S03]  /*188e0*/  FFMA.FTZ R16, R16, -R222.reuse, R239 ;  /* 0x800000de10107223 */ /* 0x084fe600000100ef */
[----:B------:R-:W-:Y:S01]  /*188f0*/  FMNMX.FTZ R105, R58, R9, !PT ;  /* 0x000000093a697209 */ /* 0x000fe20007810000 */
[----:B------:R-:W-:Y:S03]  /*18900*/  IMAD.IADD R9, R231, 0x1, -R7 ;  /* 0x00000001e7097824 */ /* 0x000fe600078e0a07 */
[----:B------:R-:W-:Y:S02]  /*18910*/  FMNMX.FTZ R105, R64, R105, !PT ;  /* 0x0000006940697209 */ /* 0x000fe40007810000 */
[----:B------:R-:W-:Y:S02]  /*18920*/  IABS R9, R9 ;  /* 0x0000000900097213 */ /* 0x000fe40000000000 */
[----:B------:R-:W-:Y:S02]  /*18930*/  FMNMX.FTZ R105, R63, R105, !PT ;  /* 0x000000693f697209 */ /* 0x000fe40007810000 */
[----:B------:R-:W-:Y:S02]  /*18940*/  FSEL R197, R16, -INF , !P2 ;  /* 0xff80000010c57808 */ /* 0x000fe40005000000 */
[----:B------:R-:W-:Y:S02]  /*18950*/  FMNMX.FTZ R105, R193, R105, !PT ;  /* 0x00000069c1697209 */ /* 0x000fe40007810000 */
[----:B------:R-:W-:Y:S02]  /*18960*/  ISETP.GE.AND P2, PT, R2, R225, PT ;  /* 0x000000e10200720c */ /* 0x000fe40003f46270 */
[----:B------:R-:W-:Y:S02]  /*18970*/  FMNMX.FTZ R105, R67, R105, !PT ;  /* 0x0000006943697209 */ /* 0x000fe40007810000 */
[----:B-1----:R-:W-:Y:S01]  /*18980*/  IABS R14, R15 ;  /* 0x0000000f000e7213 */ /* 0x002fe20000000000 */
[-C--:B------:R-:W-:Y:S01]  /*18990*/  FFMA.FTZ R15, R31, -R222.reuse, R211 ;  /* 0x800000de1f0f7223 */ /* 0x080fe200000100d3 */
[----:B------:R-:W-:Y:S01]  /*189a0*/  FMNMX.FTZ R105, R204, R105, !PT ;  /* 0x00000069cc697209 */ /* 0x000fe20007810000 */
[----:B---3--:R-:W-:Y:S01]  /*189b0*/  FFMA.FTZ R13, R19, -R222, R247 ;  /* 0x800000de130d7223 */ /* 0x008fe200000100f7 */
[----:B------:R-:W-:Y:S01]  /*189c0*/  MOV R12, R14 ;  /* 0x0000000e000c7202 */ /* 0x000fe20000000f00 */
[-C--:B------:R-:W-:Y:S01]  /*189d0*/  FFMA.FTZ R14, R30, -R222.reuse, R252 ;  /* 0x800000de1e0e7223 */ /* 0x080fe200000100fc */
[----:B------:R-:W-:Y:S02]  /*189e0*/  ISETP.GE.OR P2, PT, R2, R233, !P2 ;  /* 0x000000e90200720c */ /* 0x000fe40005746670 */
[----:B------:R1:W2:Y:S01]  /*189f0*/  I2F R18, R12 ;  /* 0x0000000c00127306 */ /* 0x0002a20000201400 */
[----:B------:R-:W-:Y:S02]  /*18a00*/  FSEL R186, R13, -INF , !P1 ;  /* 0xff8000000dba7808 */ /* 0x000fe40004800000 */
[----:B------:R-:W-:Y:S01]  /*18a10*/  FSEL R22, R14, -INF , !P3 ;  /* 0xff8000000e167808 */ /* 0x000fe20005800000 */
[----:B------:R-:W-:Y:S01]  /*18a20*/  FFMA.FTZ R14, R28, -R222, R212 ;  /* 0x800000de1c0e7223 */ /* 0x000fe200000100d4 */
[C---:B------:R-:W-:Y:S02]  /*18a30*/  ISETP.GE.AND P3, PT, R8.reuse, R225, PT ;  /* 0x000000e10800720c */ /* 0x040fe40003f66270 */
[C---:B------:R-:W-:Y:S02]  /*18a40*/  ISETP.GE.AND P1, PT, R7.reuse, R224, PT ;  /* 0x000000e00700720c */ /* 0x040fe40003f26270 */
[----:B------:R-:W-:Y:S02]  /*18a50*/  ISETP.GE.OR P3, PT, R8, R233, !P3 ;  /* 0x000000e90800720c */ /* 0x000fe40005f66670 */
[----:B------:R-:W-:Y:S02]  /*18a60*/  ISETP.GE.OR P1, PT, R7, R232, !P1 ;  /* 0x000000e80700720c */ /* 0x000fe40004f26670 */
[----:B------:R-:W-:Y:S02]  /*18a70*/  FSEL R202, R15, -INF , !P3 ;  /* 0xff8000000fca7808 */ /* 0x000fe40005800000 */
[----:B------:R-:W-:Y:S02]  /*18a80*/  ISETP.GE.AND P3, PT, R7, R225, PT ;  /* 0x000000e10700720c */ /* 0x000fe40003f66270 */
[----:B------:R-:W-:Y:S02]  /*18a90*/  FMNMX.FTZ R105, R205, R105, !PT ;  /* 0x00000069cd697209 */ /* 0x000fe40007810000 */
[----:B------:R-:W-:Y:S02]  /*18aa0*/  ISETP.GE.OR P3, PT, R7, R233, !P3 ;  /* 0x000000e90700720c */ /* 0x000fe40005f66670 */
[----:B------:R-:W-:Y:S02]  /*18ab0*/  FMNMX.FTZ R105, R208, R105, !PT ;  /* 0x00000069d0697209 */ /* 0x000fe40007810000 */
[----:B------:R-:W-:Y:S01]  /*18ac0*/  FSEL R201, R14, -INF , !P3 ;  /* 0xff8000000ec97808 */ /* 0x000fe20005800000 */
[----:B-1----:R-:W-:Y:S01]  /*18ad0*/  IMAD.IADD R12, R228, 0x1, -R2 ;  /* 0x00000001e40c7824 */ /* 0x002fe200078e0a02 */
[----:B------:R-:W-:Y:S01]  /*18ae0*/  ISETP.GE.AND P3, PT, R6, R225, PT ;  /* 0x000000e10600720c */ /* 0x000fe20003f66270 */
[----:B--2---:R-:W-:Y:S01]  /*18af0*/  FFMA.FTZ R14, R18, -R222, R209 ;  /* 0x800000de120e7223 */ /* 0x004fe200000100d1 */
[----:B------:R-:W-:Y:S02]  /*18b00*/  FMNMX.FTZ R105, R244, R105, !PT ;  /* 0x00000069f4697209 */ /* 0x000fe40007810000 */
[----:B------:R-:W-:Y:S01]  /*18b10*/  IABS R11, R12 ;  /* 0x0000000c000b7213 */ /* 0x000fe20000000000 */
[----:B------:R-:W-:Y:S01]  /*18b20*/  IMAD.IADD R12, R231, 0x1, -R8 ;  /* 0x00000001e70c7824 */ /* 0x000fe200078e0a08 */
[----:B------:R-:W-:Y:S02]  /*18b30*/  ISETP.GE.OR P3, PT, R6, R233, !P3 ;  /* 0x000000e90600720c */ /* 0x000fe40005f66670 */
[----:B------:R1:W2:Y:S01]  /*18b40*/  I2F R17, R11 ;  /* 0x0000000b00117306 */ /* 0x0002a20000201400 */
[----:B------:R-:W-:Y:S02]  /*18b50*/  FMNMX.FTZ R105, R214, R105, !PT ;  /* 0x00000069d6697209 */ /* 0x000fe40007810000 */
[----:B------:R-:W-:Y:S01]  /*18b60*/  IABS R10, R12 ;  /* 0x0000000c000a7213 */ /* 0x000fe20000000000 */
[----:B------:R-:W-:Y:S01]  /*18b70*/  FFMA.FTZ R12, R23, -R222, R213 ;  /* 0x800000de170c7223 */ /* 0x000fe200000100d5 */
[----:B------:R-:W-:Y:S04]  /*18b80*/  FMNMX.FTZ R105, R51, R105, !PT ;  /* 0x0000006933697209 */ /* 0x000fe80007810000 */
[----:B------:R-:W-:Y:S01]  /*18b90*/  FSEL R199, R12, -INF , !P3 ;  /* 0xff8000000cc77808 */ /* 0x000fe20005800000 */
[----:B------:R3:W4:Y:S01]  /*18ba0*/  I2F R15, R10 ;  /* 0x0000000a000f7306 */ /* 0x0007220000201400 */
[----:B------:R-:W-:Y:S02]  /*18bb0*/  ISETP.GE.AND P3, PT, R8, R224, PT ;  /* 0x000000e00800720c */ /* 0x000fe40003f66270 */
[----:B------:R-:W-:Y:S02]  /*18bc0*/  FMNMX.FTZ R105, R242, R105, !PT ;  /* 0x00000069f2697209 */ /* 0x000fe40007810000 */
[----:B------:R-:W-:Y:S02]  /*18bd0*/  ISETP.GE.OR P3, PT, R8, R232, !P3 ;  /* 0x000000e80800720c */ /* 0x000fe40005f66670 */
[----:B------:R-:W-:Y:S02]  /*18be0*/  FMNMX.FTZ R8, R59, R100, !PT ;  /* 0x000000643b087209 */ /* 0x000fe40007810000 */
[----:B------:R-:W-:Y:S02]  /*18bf0*/  FMNMX.FTZ R105, R46, R105, !PT ;  /* 0x000000692e697209 */ /* 0x000fe40007810000 */
[----:B------:R-:W-:Y:S02]  /*18c00*/  FMNMX.FTZ R8, R57, R8, !PT ;  /* 0x0000000839087209 */ /* 0x000fe40007810000 */
[----:B-1----:R-:W-:Y:S01]  /*18c10*/  IADD3 R11, R228, -R0, RZ ;  /* 0x80000000e40b7210 */ /* 0x002fe20007ffe0ff */
[----:B--2---:R-:W-:Y:S01]  /*18c20*/  FFMA.FTZ R17, R17, -R222, R210 ;  /* 0x800000de11117223 */ /* 0x004fe200000100d2 */
[----:B------:R-:W-:Y:S04]  /*18c30*/  FMNMX.FTZ R8, R56, R8, !PT ;  /* 0x0000000838087209 */ /* 0x000fe80007810000 */
[----:B------:R-:W-:Y:S02]  /*18c40*/  FMNMX.FTZ R8, R55, R8, !PT ;  /* 0x0000000837087209 */ /* 0x000fe40007810000 */
[----:B------:R-:W-:Y:S02]  /*18c50*/  FSEL R35, R17, -INF , !P2 ;  /* 0xff80000011237808 */ /* 0x000fe40005000000 */
[----:B---3--:R-:W-:Y:S01]  /*18c60*/  IABS R10, R11 ;  /* 0x0000000b000a7213 */ /* 0x008fe20000000000 */
[----:B------:R-:W-:Y:S01]  /*18c70*/  FFMA.FTZ R11, R20, -R222, R111 ;  /* 0x800000de140b7223 */ /* 0x000fe2000001006f */
[----:B------:R-:W-:Y:S01]  /*18c80*/  FMNMX.FTZ R8, R66, R8, !PT ;  /* 0x0000000842087209 */ /* 0x000fe20007810000 */
[----:B----4-:R-:W-:Y:S01]  /*18c90*/  FFMA.FTZ R15, R15, -R222, R240 ;  /* 0x800000de0f0f7223 */ /* 0x010fe200000100f0 */
[----:B------:R1:W2:Y:S01]  /*18ca0*/  I2F R12, R10 ;  /* 0x0000000a000c7306 */ /* 0x0002a20000201400 */
[C---:B------:R-:W-:Y:S02]  /*18cb0*/  ISETP.GE.AND P2, PT, R0.reuse, R225, PT ;  /* 0x000000e10000720c */ /* 0x040fe40003f46270 */
[----:B------:R-:W-:Y:S02]  /*18cc0*/  FMNMX.FTZ R8, R65, R8, !PT ;  /* 0x0000000841087209 */ /* 0x000fe40007810000 */
[----:B------:R-:W-:Y:S02]  /*18cd0*/  ISETP.GE.OR P2, PT, R0, R233, !P2 ;  /* 0x000000e90000720c */ /* 0x000fe40005746670 */
[----:B------:R-:W-:Y:S02]  /*18ce0*/  FMNMX.FTZ R8, R194, R8, !PT ;  /* 0x00000008c2087209 */ /* 0x000fe40007810000 */
[----:B------:R-:W-:Y:S02]  /*18cf0*/  FSEL R196, R15, -INF , !P3 ;  /* 0xff8000000fc47808 */ /* 0x000fe40005800000 */
[----:B------:R-:W-:Y:S02]  /*18d00*/  FMNMX.FTZ R8, R195, R8, !PT ;  /* 0x00000008c3087209 */ /* 0x000fe40007810000 */
[C---:B------:R-:W-:Y:S02]  /*18d10*/  ISETP.GE.AND P3, PT, R5.reuse, R224, PT ;  /* 0x000000e00500720c */ /* 0x040fe40003f66270 */
[----:B------:R-:W-:Y:S02]  /*18d20*/  FMNMX.FTZ R8, R206, R8, !PT ;  /* 0x00000008ce087209 */ /* 0x000fe40007810000 */
[----:B------:R-:W-:Y:S02]  /*18d30*/  ISETP.GE.OR P3, PT, R5, R232, !P3 ;  /* 0x000000e80500720c */ /* 0x000fe40005f66670 */
[----:B------:R-:W-:Y:S01]  /*18d40*/  FMNMX.FTZ R7, R207, R8, !PT ;  /* 0x00000008cf077209 */ /* 0x000fe20007810000 */
[----:B------:R-:W-:Y:S03]  /*18d50*/  IMAD.IADD R8, R231, 0x1, -R6 ;  /* 0x00000001e7087824 */ /* 0x000fe600078e0a06 */
[----:B------:R-:W-:Y:S01]  /*18d60*/  FMNMX.FTZ R7, R236, R7, !PT ;  /* 0x00000007ec077209 */ /* 0x000fe20007810000 */
[----:B-1----:R-:W-:Y:S01]  /*18d70*/  FFMA.FTZ R10, R21, -R222, R245 ;  /* 0x800000de150a7223 */ /* 0x002fe200000100f5 */
[----:B------:R-:W-:Y:S01]  /*18d80*/  IABS R8, R8 ;  /* 0x0000000800087213 */ /* 0x000fe20000000000 */
[----:B--2---:R-:W-:Y:S03]  /*18d90*/  FFMA.FTZ R12, R12, -R222, R110 ;  /* 0x800000de0c0c7223 */ /* 0x004fe6000001006e */
[----:B------:R-:W-:Y:S02]  /*18da0*/  FSEL R187, R10, -INF , !P0 ;  /* 0xff8000000abb7808 */ /* 0x000fe40004000000 */
[C---:B------:R-:W-:Y:S02]  /*18db0*/  ISETP.GE.AND P0, PT, R5.reuse, R225, PT ;  /* 0x000000e10500720c */ /* 0x040fe40003f06270 */
[----:B------:R-:W-:Y:S02]  /*18dc0*/  FSEL R42, R12, -INF , !P2 ;  /* 0xff8000000c2a7808 */ /* 0x000fe40005000000 */
[----:B------:R-:W-:Y:S02]  /*18dd0*/  ISETP.GE.OR P0, PT, R5, R233, !P0 ;  /* 0x000000e90500720c */ /* 0x000fe40004706670 */
[C---:B------:R-:W-:Y:S02]  /*18de0*/  ISETP.GE.AND P2, PT, R4.reuse, R224, PT ;  /* 0x000000e00400720c */ /* 0x040fe40003f46270 */
[----:B------:R-:W-:Y:S02]  /*18df0*/  FSEL R47, R11, -INF , !P0 ;  /* 0xff8000000b2f7808 */ /* 0x000fe40004000000 */
[C---:B------:R-:W-:Y:S02]  /*18e00*/  ISETP.GE.AND P0, PT, R4.reuse, R225, PT ;  /* 0x000000e10400720c */ /* 0x040fe40003f06270 */
[C---:B------:R-:W-:Y:S02]  /*18e10*/  ISETP.GE.OR P2, PT, R4.reuse, R232, !P2 ;  /* 0x000000e80400720c */ /* 0x040fe40005746670 */
[----:B------:R-:W-:Y:S04]  /*18e20*/  ISETP.GE.OR P0, PT, R4, R233, !P0 ;  /* 0x000000e90400720c */ /* 0x000fe80004706670 */
[----:B------:R-:W-:Y:S02]  /*18e30*/  FSEL R45, R14, -INF , !P0 ;  /* 0xff8000000e2d7808 */ /* 0x000fe40004000000 */
[C---:B------:R-:W-:Y:S01]  /*18e40*/  ISETP.GE.AND P0, PT, R6.reuse, R224, PT ;  /* 0x000000e00600720c */ /* 0x040fe20003f06270 */
[----:B------:R1:W-:Y:S03]  /*18e50*/  I2F R14, R8 ;  /* 0x00000008000e7306 */ /* 0x0003e60000201400 */
[----:B------:R-:W-:Y:S02]  /*18e60*/  ISETP.GE.OR P0, PT, R6, R232, !P0 ;  /* 0x000000e80600720c */ /* 0x000fe40004706670 */
[----:B------:R-:W-:Y:S01]  /*18e70*/  FMNMX.FTZ R6, R50, R7, !PT ;  /* 0x0000000732067209 */ /* 0x000fe20007810000 */
[----:B------:R-:W-:Y:S02]  /*18e80*/  IMAD.MOV.U32 R7, RZ, RZ, R9 ;  /* 0x000000ffff077224 */ /* 0x000fe400078e0009 */
[----:B------:R-:W2:Y:S01]  /*18e90*/  SHFL.BFLY PT, R9, R105, 0x2, 0x1f ;  /* 0x0c401f0069097f89 */ /* 0x000ea200000e0000 */
[----:B------:R-:W-:Y:S01]  /*18ea0*/  FMNMX.FTZ R6, R217, R6, !PT ;  /* 0x00000006d9067209 */ /* 0x000fe20007810000 */
[----:B------:R3:W4:Y:S03]  /*18eb0*/  I2F R13, R7 ;  /* 0x00000007000d7306 */ /* 0x0007260000201400 */
[----:B------:R-:W-:Y:S04]  /*18ec0*/  FMNMX.FTZ R6, R49, R6, !PT ;  /* 0x0000000631067209 */ /* 0x000fe80007810000 */
[----:B------:R-:W-:Y:S02]  /*18ed0*/  FMNMX.FTZ R104, R241, R6, !PT ;  /* 0x00000006f1687209 */ /* 0x000fe40007810000 */
[C---:B------:R-:W-:Y:S02]  /*18ee0*/  IADD3 R6, R231.reuse, -R5, RZ ;  /* 0x80000005e7067210 */ /* 0x040fe40007ffe0ff */
[----:B------:R-:W-:Y:S02]  /*18ef0*/  FMNMX.FTZ R104, R48, R104, !PT ;  /* 0x0000006830687209 */ /* 0x000fe40007810000 */
[----:B------:R-:W-:Y:S01]  /*18f00*/  IABS R6, R6 ;  /* 0x0000000600067213 */ /* 0x000fe20000000000 */
[----:B-1----:R-:W-:Y:S02]  /*18f10*/  IMAD.IADD R8, R231, 0x1, -R4 ;  /* 0x00000001e7087824 */ /* 0x002fe400078e0a04 */
[----:B------:R-:W1:Y:S01]  /*18f20*/  SHFL.BFLY PT, R10, R104, 0x2, 0x1f ;  /* 0x0c401f00680a7f89 */ /* 0x000e6200000e0000 */
[----:B------:R1:W-:Y:S02]  /*18f30*/  I2F R11, R6 ;  /* 0x00000006000b7306 */ /* 0x0003e40000201400 */
[----:B------:R-:W-:Y:S02]  /*18f40*/  IABS R5, R8 ;  /* 0x0000000800057213 */ /* 0x000fe40000000000 */
[----:B--2---:R-:W-:Y:S02]  /*18f50*/  FMNMX.FTZ R105, R105, R9, !PT ;  /* 0x0000000969697209 */ /* 0x004fe40007810000 */
[----:B---3--:R-:W-:Y:S01]  /*18f60*/  FMNMX.FTZ R7, R61, R106, !PT ;  /* 0x0000006a3d077209 */ /* 0x008fe20007810000 */
[----:B----4-:R-:W-:Y:S03]  /*18f70*/  FFMA.FTZ R8, R13, -R222, R251 ;  /* 0x800000de0d087223 */ /* 0x010fe600000100fb */
[----:B------:R2:W-:Y:S01]  /*18f80*/  I2F R12, R5 ;  /* 0x00000005000c7306 */ /* 0x0005e20000201400 */
[----:B------:R-:W-:Y:S01]  /*18f90*/  FMNMX.FTZ R7, R34, R7, !PT ;  /* 0x0000000722077209 */ /* 0x000fe20007810000 */
[----:B------:R-:W3:Y:S01]  /*18fa0*/  SHFL.BFLY PT, R9, R105, 0x1, 0x1f ;  /* 0x0c201f0069097f89 */ /* 0x000ee200000e0000 */
[----:B------:R-:W-:Y:S02]  /*18fb0*/  FSEL R200, R8, -INF , !P1 ;  /* 0xff80000008c87808 */ /* 0x000fe40004800000 */
[----:B------:R-:W-:Y:S02]  /*18fc0*/  FMNMX.FTZ R7, R33, R7, !PT ;  /* 0x0000000721077209 */ /* 0x000fe40007810000 */
[C---:B------:R-:W-:Y:S04]  /*18fd0*/  ISETP.GE.AND P1, PT, R2.reuse, R224, PT ;  /* 0x000000e00200720c */ /* 0x040fe80003f26270 */
[----:B------:R-:W-:Y:S02]  /*18fe0*/  ISETP.GE.OR P1, PT, R2, R232, !P1 ;  /* 0x000000e80200720c */ /* 0x000fe40004f26670 */
[----:B-1----:R-:W-:Y:S02]  /*18ff0*/  FMNMX.FTZ R104, R104, R10, !PT ;  /* 0x0000000a68687209 */ /* 0x002fe40007810000 */
[----:B------:R-:W-:Y:S03]  /*19000*/  FMNMX.FTZ R6, R32, R7, !PT ;  /* 0x0000000720067209 */ /* 0x000fe60007810000 */
[----:B------:R-:W1:Y:S01]  /*19010*/  SHFL.BFLY PT, R8, R104, 0x1, 0x1f ;  /* 0x0c201f0068087f89 */ /* 0x000e6200000e0000 */
[----:B------:R-:W-:Y:S01]  /*19020*/  FMNMX.FTZ R4, R190, R6, !PT ;  /* 0x00000006be047209 */ /* 0x000fe20007810000 */
[----:B------:R-:W-:Y:S03]  /*19030*/  IMAD.IADD R6, R231, 0x1, -R2 ;  /* 0x00000001e7067824 */ /* 0x000fe600078e0a02 */
[----:B------:R-:W-:Y:S02]  /*19040*/  FMNMX.FTZ R4, R189, R4, !PT ;  /* 0x00000004bd047209 */ /* 0x000fe40007810000 */
[----:B--2---:R-:W-:Y:S02]  /*19050*/  FMNMX.FTZ R5, R62, R107, !PT ;  /* 0x0000006b3e057209 */ /* 0x004fe40007810000 */
[----:B------:R-:W-:Y:S02]  /*19060*/  FMNMX.FTZ R7, R192, R4, !PT ;  /* 0x00000004c0077209 */ /* 0x000fe40007810000 */
[----:B------:R-:W-:Y:S02]  /*19070*/  IABS R4, R6 ;  /* 0x0000000600047213 */ /* 0x000fe40000000000 */
[----:B------:R-:W-:Y:S01]  /*19080*/  FMNMX.FTZ R6, R191, R7, !PT ;  /* 0x00000007bf067209 */ /* 0x000fe20007810000 */
[----:B------:R-:W-:Y:S01]  /*19090*/  IMAD.IADD R7, R231, 0x1, -R0 ;  /* 0x00000001e7077824 */ /* 0x000fe200078e0a00 */
[----:B------:R2:W4:Y:S01]  /*190a0*/  I2F R10, R4 ;  /* 0x00000004000a7306 */ /* 0x0005220000201400 */
        /* <DEDUP_REMOVED lines=9> */
[----:B---3--:R-:W-:Y:S02]  /*19140*/  FMNMX.FTZ R105, R105, R9, !PT ;  /* 0x0000000969697209 */ /* 0x008fe40007810000 */
[----:B------:R-:W-:Y:S01]  /*19150*/  FMNMX.FTZ R2, R187, R5, !PT ;  /* 0x00000005bb027209 */ /* 0x000fe20007810000 */
[----:B------:R-:W-:Y:S01]  /*19160*/  FFMA.FTZ R5, R14, -R222, R182 ;  /* 0x800000de0e057223 */ /* 0x000fe200000100b6 */
[----:B-1----:R-:W-:Y:S01]  /*19170*/  FMNMX.FTZ R104, R104, R8, !PT ;  /* 0x0000000868687209 */ /* 0x002fe20007810000 */
[----:B------:R-:W-:Y:S01]  /*19180*/  FMUL.FTZ R109, R105, c[0x0][0x23c] ;  /* 0x00008f00696d7a20 */ /* 0x000fe20000410000 */
[----:B--2---:R-:W-:Y:S02]  /*19190*/  IABS R4, R7 ;  /* 0x0000000700047213 */ /* 0x004fe40000000000 */
[----:B------:R-:W-:Y:S01]  /*191a0*/  FMNMX.FTZ R2, R186, R2, !PT ;  /* 0x00000002ba027209 */ /* 0x000fe20007810000 */
[----:B------:R-:W-:Y:S01]  /*191b0*/  FMUL.FTZ R110, R104, c[0x0][0x23c] ;  /* 0x00008f00686e7a20 */ /* 0x000fe20000410000 */
[----:B------:R1:W2:Y:S01]  /*191c0*/  I2F R7, R4 ;  /* 0x0000000400077306 */ /* 0x0002a20000201400 */
[----:B------:R-:W-:Y:S01]  /*191d0*/  FSEL R198, R5, -INF , !P0 ;  /* 0xff80000005c67808 */ /* 0x000fe20004000000 */
[----:B----4-:R-:W-:Y:S01]  /*191e0*/  FFMA.FTZ R5, R10, -R222, R180 ;  /* 0x800000de0a057223 */ /* 0x010fe200000100b4 */
[----:B------:R-:W-:Y:S02]  /*191f0*/  FMNMX.FTZ R2, R197, R2, !PT ;  /* 0x00000002c5027209 */ /* 0x000fe40007810000 */
[----:B------:R-:W-:Y:S02]  /*19200*/  ISETP.GE.AND P0, PT, R0, R224, PT ;  /* 0x000000e00000720c */ /* 0x000fe40003f06270 */
[----:B------:R-:W-:Y:S02]  /*19210*/  FMNMX.FTZ R2, R196, R2, !PT ;  /* 0x00000002c4027209 */ /* 0x000fe40007810000 */
[----:B------:R-:W-:Y:S02]  /*19220*/  ISETP.GE.OR P0, PT, R0, R232, !P0 ;  /* 0x000000e80000720c */ /* 0x000fe40004706670 */
[----:B------:R-:W-:Y:S02]  /*19230*/  FMNMX.FTZ R0, R200, R2, !PT ;  /* 0x00000002c8007209 */ /* 0x000fe40007810000 */
[----:B------:R-:W-:Y:S02]  /*19240*/  FSEL R9, R5, -INF , !P1 ;  /* 0xff80000005097808 */ /* 0x000fe40004800000 */
[----:B------:R-:W-:Y:S02]  /*19250*/  FMNMX.FTZ R0, R198, R0, !PT ;  /* 0x00000000c6007209 */ /* 0x000fe40007810000 */
[----:B-1----:R-:W-:Y:S01]  /*19260*/  FMNMX.FTZ R4, R47, R6, !PT ;  /* 0x000000062f047209 */ /* 0x002fe20007810000 */
[-C--:B------:R-:W-:Y:S01]  /*19270*/  FFMA.FTZ R6, R11, -R222.reuse, R248 ;  /* 0x800000de0b067223 */ /* 0x080fe200000100f8 */
[----:B------:R-:W-:Y:S01]  /*19280*/  MOV R248, R183 ;  /* 0x000000b700f87202 */ /* 0x000fe20000000f00 */
[----:B--2---:R-:W-:Y:S01]  /*19290*/  FFMA.FTZ R108, R7, -R222, R108 ;  /* 0x800000de076c7223 */ /* 0x004fe2000001006c */
[----:B------:R-:W-:Y:S02]  /*192a0*/  FMNMX.FTZ R4, R45, R4, !PT ;  /* 0x000000042d047209 */ /* 0x000fe40007810000 */
[----:B------:R-:W-:Y:S02]  /*192b0*/  FSEL R252, R6, -INF , !P3 ;  /* 0xff80000006fc7808 */ /* 0x000fe40005800000 */
[----:B------:R-:W-:Y:S02]  /*192c0*/  FSETP.NEU.FTZ.AND P3, PT, R105, -INF , PT ;  /* 0xff8000006900780b */ /* 0x000fe40003f7d000 */
[----:B------:R-:W-:Y:S01]  /*192d0*/  FMNMX.FTZ R103, R35, R4, !PT ;  /* 0x0000000423677209 */ /* 0x000fe20007810000 */
[----:B------:R-:W-:Y:S01]  /*192e0*/  FFMA.FTZ R4, R12, -R222, R181 ;  /* 0x800000de0c047223 */ /* 0x000fe200000100b5 */
[----:B------:R-:W-:Y:S02]  /*192f0*/  FSEL R109, R109, RZ, P3 ;  /* 0x000000ff6d6d7208 */ /* 0x000fe40001800000 */
[----:B------:R-:W-:Y:S02]  /*19300*/  FMNMX.FTZ R0, R252, R0, !PT ;  /* 0x00000000fc007209 */ /* 0x000fe40007810000 */
[----:B------:R-:W-:Y:S01]  /*19310*/  FSEL R251, R4, -INF , !P2 ;  /* 0xff80000004fb7808 */ /* 0x000fe20005000000 */
[----:B------:R-:W-:Y:S01]  /*19320*/  FFMA.FTZ R2, R53, c[0x0][0x23c], -R109 ;  /* 0x00008f0035027a23 */ /* 0x000fe2000001086d */
[----:B------:R-:W-:Y:S02]  /*19330*/  FSEL R108, R108, -INF , !P0 ;  /* 0xff8000006c6c7808 */ /* 0x000fe40004000000 */
[----:B------:R-:W-:Y:S01]  /*19340*/  FMNMX.FTZ R0, R251, R0, !PT ;  /* 0x00000000fb007209 */ /* 0x000fe20007810000 */
[----:B------:R1:W-:Y:S01]  /*19350*/  MUFU.EX2 R246, R2 ;  /* 0x0000000200f67308 */ /* 0x0003e20000000800 */
[----:B------:R-:W-:Y:S02]  /*19360*/  FMNMX.FTZ R103, R42, R103, !PT ;  /* 0x000000672a677209 */ /* 0x000fe40007810000 */
[----:B------:R-:W-:Y:S02]  /*19370*/  FMNMX.FTZ R0, R9, R0, !PT ;  /* 0x0000000009007209 */ /* 0x000fe40007810000 */
[----:B------:R-:W-:Y:S01]  /*19380*/  FSETP.NEU.FTZ.AND P2, PT, R104, -INF , PT ;  /* 0xff8000006800780b */ /* 0x000fe20003f5d000 */
[----:B------:R-:W2:Y:S01]  /*19390*/  SHFL.BFLY PT, R6, R103, 0x2, 0x1f ;  /* 0x0c401f0067067f89 */ /* 0x000ea200000e0000 */
[----:B------:R-:W-:Y:S02]  /*193a0*/  FMNMX.FTZ R0, R108, R0, !PT ;  /* 0x000000006c007209 */ /* 0x000fe40007810000 */
[----:B------:R-:W-:Y:S05]  /*193b0*/  FSEL R110, R110, RZ, P2 ;  /* 0x000000ff6e6e7208 */ /* 0x000fea0001000000 */
[--C-:B------:R-:W-:Y:S02]  /*193c0*/  FFMA.FTZ R4, R59, c[0x0][0x23c], -R110.reuse ;  /* 0x00008f003b047a23 */ /* 0x100fe4000001086e */
[----:B------:R-:W-:Y:S02]  /*193d0*/  IMAD.MOV.U32 R59, RZ, RZ, R9 ;  /* 0x000000ffff3b7224 */ /* 0x000fe400078e0009 */
[----:B------:R3:W-:Y:S01]  /*193e0*/  MUFU.EX2 R240, R4 ;  /* 0x0000000400f07308 */ /* 0x0007e20000000800 */
[--C-:B-1----:R-:W-:Y:S09]  /*193f0*/  FFMA.FTZ R2, R54, c[0x0][0x23c], -R109.reuse ;  /* 0x00008f0036027a23 */ /* 0x102ff2000001086d */
[----:B------:R1:W4:Y:S01]  /*19400*/  MUFU.EX2 R238, R2 ;  /* 0x0000000200ee7308 */ /* 0x0003220000000800 */
[----:B--2---:R-:W-:Y:S05]  /*19410*/  FMNMX.FTZ R103, R103, R6, !PT ;  /* 0x0000000667677209 */ /* 0x004fea0007810000 */
[----:B------:R-:W2:Y:S01]  /*19420*/  SHFL.BFLY PT, R5, R103, 0x1, 0x1f ;  /* 0x0c201f0067057f89 */ /* 0x000ea200000e0000 */
[--C-:B---3--:R-:W-:Y:S04]  /*19430*/  FFMA.FTZ R4, R57, c[0x0][0x23c], -R110.reuse ;  /* 0x00008f0039047a23 */ /* 0x108fe8000001086e */
[----:B------:R3:W3:Y:S03]  /*19440*/  MUFU.EX2 R219, R4 ;  /* 0x0000000400db7308 */ /* 0x0006e60000000800 */
[----:B-1----:R-:W1:Y:S01]  /*19450*/  SHFL.BFLY PT, R2, R0, 0x2, 0x1f ;  /* 0x0c401f0000027f89 */ /* 0x002e6200000e0000 */
[----:B----4-:R-:W-:Y:S02]  /*19460*/  F2FP.BF16.PACK_AB R176, R238, R246 ;  /* 0x000000f6eeb0723e */ /* 0x010fe400000010ff */
[----:B--2---:R-:W-:Y:S04]  /*19470*/  FMNMX.FTZ R103, R103, R5, !PT ;  /* 0x0000000567677209 */ /* 0x004fe80007810000 */
[C---:B------:R-:W-:Y:S01]  /*19480*/  FSETP.NEU.FTZ.AND P1, PT, R103.reuse, -INF , PT ;  /* 0xff8000006700780b */ /* 0x040fe20003f3d000 */
[----:B------:R-:W-:Y:S05]  /*19490*/  FMUL.FTZ R111, R103, c[0x0][0x23c] ;  /* 0x00008f00676f7a20 */ /* 0x000fea0000410000 */
[----:B------:R-:W-:Y:S01]  /*194a0*/  FSEL R111, R111, RZ, P1 ;  /* 0x000000ff6f6f7208 */ /* 0x000fe20000800000 */
[--C-:B---3--:R-:W-:Y:S01]  /*194b0*/  FFMA.FTZ R4, R60, c[0x0][0x23c], -R109.reuse ;  /* 0x00008f003c047a23 */ /* 0x108fe2000001086d */
[----:B------:R-:W-:Y:S03]  /*194c0*/  F2FP.BF16.PACK_AB R177, R219, R240 ;  /* 0x000000f0dbb1723e */ /* 0x000fe600000010ff */
[----:B------:R2:W-:Y:S01]  /*194d0*/  MUFU.EX2 R210, R4 ;  /* 0x0000000400d27308 */ /* 0x0005e20000000800 */
[----:B-1----:R-:W-:Y:S01]  /*194e0*/  FMNMX.FTZ R0, R0, R2, !PT ;  /* 0x0000000200007209 */ /* 0x002fe20007810000 */
[--C-:B------:R-:W-:Y:S08]  /*194f0*/  FFMA.FTZ R2, R56, c[0x0][0x23c], -R110.reuse ;  /* 0x00008f0038027a23 */ /* 0x100ff0000001086e */
[----:B------:R1:W-:Y:S01]  /*19500*/  MUFU.EX2 R215, R2 ;  /* 0x0000000200d77308 */ /* 0x0003e20000000800 */
[----:B--2---:R-:W-:Y:S09]  /*19510*/  FFMA.FTZ R4, R58, c[0x0][0x23c], -R109 ;  /* 0x00008f003a047a23 */ /* 0x004ff2000001086d */
[----:B------:R2:W3:Y:S01]  /*19520*/  MUFU.EX2 R209, R4 ;  /* 0x0000000400d17308 */ /* 0x0004e20000000800 */
[----:B-1----:R-:W1:Y:S01]  /*19530*/  SHFL.BFLY PT, R2, R0, 0x1, 0x1f ;  /* 0x0c201f0000027f89 */ /* 0x002e6200000e0000 */
[----:B--2---:R-:W-:Y:S01]  /*19540*/  FFMA.FTZ R4, R55, c[0x0][0x23c], -R110 ;  /* 0x00008f0037047a23 */ /* 0x004fe2000001086e */
[----:B---3--:R-:W-:Y:S06]  /*19550*/  F2FP.BF16.PACK_AB R178, R209, R210 ;  /* 0x000000d2d1b2723e */ /* 0x008fec00000010ff */
[----:B------:R-:W-:Y:S01]  /*19560*/  LDSM.16.MT88.4 R52, [R216+0xa000] ;  /* 0x00a00000d834783b */ /* 0x000fe20000004200 */
[----:B------:R2:W3:Y:S01]  /*19570*/  MUFU.EX2 R44, R4 ;  /* 0x00000004002c7308 */ /* 0x0004e20000000800 */
[----:B-1----:R-:W-:Y:S01]  /*19580*/  FMNMX.FTZ R102, R0, R2, !PT ;  /* 0x0000000200667209 */ /* 0x002fe20007810000 */
[--C-:B------:R-:W-:Y:S03]  /*19590*/  FFMA.FTZ R0, R33, c[0x0][0x23c], -R111.reuse ;  /* 0x00008f0021007a23 */ /* 0x100fe6000001086f */
[C---:B------:R-:W-:Y:S01]  /*195a0*/  FSETP.NEU.FTZ.AND P0, PT, R102.reuse, -INF , PT ;  /* 0xff8000006600780b */ /* 0x040fe20003f1d000 */
[----:B------:R-:W-:Y:S04]  /*195b0*/  FMUL.FTZ R184, R102, c[0x0][0x23c] ;  /* 0x00008f0066b87a20 */ /* 0x000fe80000410000 */
[----:B------:R1:W-:Y:S01]  /*195c0*/  MUFU.EX2 R213, R0 ;  /* 0x0000000000d57308 */ /* 0x0003e20000000800 */
[----:B------:R-:W-:Y:S05]  /*195d0*/  FSEL R184, R184, RZ, P0 ;  /* 0x000000ffb8b87208 */ /* 0x000fea0000000000 */
[--C-:B------:R-:W-:Y:S02]  /*195e0*/  FFMA.FTZ R2, R22, c[0x0][0x23c], -R184.reuse ;  /* 0x00008f0016027a23 */ /* 0x100fe400000108b8 */
[----:B------:R-:W4:Y:S02]  /*195f0*/  LDSM.16.MT88.4 R20, [R216+0x9000] ;  /* 0x00900000d814783b */ /* 0x000f240000004200 */
[----:B------:R1:W-:Y:S01]  /*19600*/  MUFU.EX2 R247, R2 ;  /* 0x0000000200f77308 */ /* 0x0003e20000000800 */
[--C-:B--2---:R-:W-:Y:S01]  /*19610*/  FFMA.FTZ R4, R61, c[0x0][0x23c], -R111.reuse ;  /* 0x00008f003d047a23 */ /* 0x104fe2000001086f */
[----:B---3--:R-:W-:Y:S08]  /*19620*/  F2FP.BF16.PACK_AB R179, R44, R215 ;  /* 0x000000d72cb3723e */ /* 0x008ff000000010ff */
[----:B------:R2:W-:Y:S01]  /*19630*/  MUFU.EX2 R243, R4 ;  /* 0x0000000400f37308 */ /* 0x0005e20000000800 */
[--C-:B-1----:R-:W-:Y:S09]  /*19640*/  FFMA.FTZ R0, R32, c[0x0][0x23c], -R111.reuse ;  /* 0x00008f0020007a23 */ /* 0x102ff2000001086f */
[----:B------:R1:W3:Y:S01]  /*19650*/  MUFU.EX2 R43, R0 ;  /* 0x00000000002b7308 */ /* 0x0002e20000000800 */
[----:B------:R-:W-:Y:S01]  /*19660*/  FSEL R2, R104, RZ, P2 ;  /* 0x000000ff68027208 */ /* 0x000fe20001000000 */
[----:B--2---:R-:W-:Y:S08]  /*19670*/  FFMA.FTZ R4, R34, c[0x0][0x23c], -R111 ;  /* 0x00008f0022047a23 */ /* 0x004ff0000001086f */
[----:B------:R-:W2:Y:S01]  /*19680*/  MUFU.EX2 R211, R4 ;  /* 0x0000000400d37308 */ /* 0x000ea20000000800 */
[--C-:B-1----:R-:W-:Y:S01]  /*19690*/  FFMA.FTZ R0, R62, c[0x0][0x23c], -R184.reuse ;  /* 0x00008f003e007a23 */ /* 0x102fe200000108b8 */
[----:B---3--:R-:W-:Y:S08]  /*196a0*/  F2FP.BF16.PACK_AB R182, R43, R213 ;  /* 0x000000d52bb6723e */ /* 0x008ff000000010ff */
[----:B------:R1:W-:Y:S01]  /*196b0*/  MUFU.EX2 R245, R0 ;  /* 0x0000000000f57308 */ /* 0x0003e20000000800 */
[----:B--2---:R-:W-:Y:S01]  /*196c0*/  F2FP.BF16.PACK_AB R180, R211, R243 ;  /* 0x000000f3d3b4723e */ /* 0x004fe200000010ff */
[--C-:B-1----:R-:W-:Y:S08]  /*196d0*/  FFMA.FTZ R0, R25, c[0x0][0x23c], -R184.reuse ;  /* 0x00008f0019007a23 */ /* 0x102ff000000108b8 */
[----:B------:R1:W2:Y:S02]  /*196e0*/  MUFU.EX2 R239, R0 ;  /* 0x0000000000ef7308 */ /* 0x0002a40000000800 */
[----:B-1----:R-:W-:Y:S01]  /*196f0*/  FFMA.FTZ R0, R24, c[0x0][0x23c], -R184 ;  /* 0x00008f0018007a23 */ /* 0x002fe200000108b8 */
[----:B--2---:R-:W-:Y:S07]  /*19700*/  F2FP.BF16.PACK_AB R181, R239, R245 ;  /* 0x000000f5efb5723e */ /* 0x004fee00000010ff */
        /* <DEDUP_REMOVED lines=27> */
[----:B--2---:R-:W-:Y:S01]  /*198c0*/  FMUL.FTZ R6, R100, R114 ;  /* 0x0000007264067220 */ /* 0x004fe20000410000 */
[----:B------:R-:W-:Y:S01]  /*198d0*/  MOV R106, R244 ;  /* 0x000000f4006a7202 */ /* 0x000fe20000000f00 */
[----:B------:R-:W-:Y:S02]  /*198e0*/  FMUL.FTZ R0, R0, c[0x0][0x23c] ;  /* 0x00008f0000007a20 */ /* 0x000fe40000410000 */
[C---:B------:R-:W-:Y:S02]  /*198f0*/  FMUL.FTZ R7, R100.reuse, R115 ;  /* 0x0000007364077220 */ /* 0x040fe40000410000 */
[----:B------:R1:W2:Y:S01]  /*19900*/  MUFU.EX2 R3, R0 ;  /* 0x0000000000037308 */ /* 0x0002a20000000800 */
[----:B------:R-:W3:Y:S01]  /*19910*/  LDSM.16.MT88.4 R112, [R218+0xa000] ;  /* 0x00a00000da70783b */ /* 0x000ee20000004200 */
[C---:B------:R-:W-:Y:S02]  /*19920*/  FMUL.FTZ R18, R100.reuse, R126 ;  /* 0x0000007e64127220 */ /* 0x040fe40000410000 */
[C---:B------:R-:W-:Y:S01]  /*19930*/  FMUL.FTZ R19, R100.reuse, R127 ;  /* 0x0000007f64137220 */ /* 0x040fe20000410000 */
[-C--:B----4-:R-:W-:Y:S01]  /*19940*/  HMMA.16816.F32.BF16 R4, R176, R20.reuse, R4 ;  /* 0x00000014b004723c */ /* 0x090fe20000041804 */
[----:B------:R-:W-:Y:S02]  /*19950*/  FMUL.FTZ R34, R100, R142 ;  /* 0x0000008e64227220 */ /* 0x000fe40000410000 */
[----:B------:R-:W-:Y:S01]  /*19960*/  IMAD.MOV.U32 R142, RZ, RZ, R212 ;  /* 0x000000ffff8e7224 */ /* 0x000fe200078e00d4 */
[----:B------:R-:W-:Y:S01]  /*19970*/  LDSM.16.MT88.4 R124, [R218+0x9400] ;  /* 0x00940000da7c783b */ /* 0x000fe20000004200 */
[----:B------:R-:W-:Y:S02]  /*19980*/  FFMA.FTZ R106, R106, c[0x0][0x23c], -R109 ;  /* 0x00008f006a6a7a23 */ /* 0x000fe4000001086d */
[C---:B------:R-:W-:Y:S02]  /*19990*/  FMUL.FTZ R70, R100.reuse, R70 ;  /* 0x0000004664467220 */ /* 0x040fe40000410000 */
[C---:B------:R-:W-:Y:S03]  /*199a0*/  FMUL.FTZ R71, R100.reuse, R71 ;  /* 0x0000004764477220 */ /* 0x040fe60000410000 */
[C---:B------:R-:W-:Y:S02]  /*199b0*/  FMUL.FTZ R82, R100.reuse, R82 ;  /* 0x0000005264527220 */ /* 0x040fe40000410000 */
[C---:B------:R-:W-:Y:S02]  /*199c0*/  FMUL.FTZ R83, R100.reuse, R83 ;  /* 0x0000005364537220 */ /* 0x040fe40000410000 */
[C---:B------:R-:W-:Y:S02]  /*199d0*/  FMUL.FTZ R86, R100.reuse, R86 ;  /* 0x0000005664567220 */ /* 0x040fe40000410000 */
[----:B------:R-:W-:Y:S02]  /*199e0*/  FMUL.FTZ R87, R100, R87 ;  /* 0x0000005764577220 */ /* 0x000fe40000410000 */
[----:B-1----:R-:W-:Y:S01]  /*199f0*/  FADD.FTZ R0, -R2, R107 ;  /* 0x0000006b02007221 */ /* 0x002fe20000010100 */
[----:B------:R-:W-:Y:S01]  /*19a00*/  MOV R107, R42 ;  /* 0x0000002a006b7202 */ /* 0x000fe20000000f00 */
[----:B------:R-:W-:Y:S02]  /*19a10*/  FFMA.FTZ R2, R64, c[0x0][0x23c], -R109 ;  /* 0x00008f0040027a23 */ /* 0x000fe4000001086d */
[----:B------:R-:W-:Y:S02]  /*19a20*/  FMUL.FTZ R0, R0, c[0x0][0x23c] ;  /* 0x00008f0000007a20 */ /* 0x000fe40000410000 */
[----:B------:R1:W-:Y:S01]  /*19a30*/  MUFU.EX2 R250, R2 ;  /* 0x0000000200fa7308 */ /* 0x0003e20000000800 */
[C---:B--2---:R-:W-:Y:S02]  /*19a40*/  FMUL.FTZ R8, R3.reuse, R116 ;  /* 0x0000007403087220 */ /* 0x044fe40000410000 */
[C---:B------:R-:W-:Y:S02]  /*19a50*/  FMUL.FTZ R9, R3.reuse, R117 ;  /* 0x0000007503097220 */ /* 0x040fe40000410000 */
[C---:B------:R-:W-:Y:S02]  /*19a60*/  FMUL.FTZ R12, R3.reuse, R120 ;  /* 0x00000078030c7220 */ /* 0x040fe40000410000 */
[C---:B------:R-:W-:Y:S02]  /*19a70*/  FMUL.FTZ R13, R3.reuse, R121 ;  /* 0x00000079030d7220 */ /* 0x040fe40000410000 */
[C---:B------:R-:W-:Y:S01]  /*19a80*/  FMUL.FTZ R24, R3.reuse, R132 ;  /* 0x0000008403187220 */ /* 0x040fe20000410000 */
[----:B------:R-:W2:Y:S01]  /*19a90*/  MUFU.EX2 R0, R0 ;  /* 0x0000000000007308 */ /* 0x000ea20000000800 */
[C---:B------:R-:W-:Y:S02]  /*19aa0*/  FMUL.FTZ R25, R3.reuse, R133 ;  /* 0x0000008503197220 */ /* 0x040fe40000410000 */
[C---:B------:R-:W-:Y:S01]  /*19ab0*/  FMUL.FTZ R40, R3.reuse, R148 ;  /* 0x0000009403287220 */ /* 0x040fe20000410000 */
[----:B------:R-:W-:Y:S01]  /*19ac0*/  MOV R148, R248 ;  /* 0x000000f800947202 */ /* 0x000fe20000000f00 */
[C---:B------:R-:W-:Y:S02]  /*19ad0*/  FMUL.FTZ R28, R3.reuse, R136 ;  /* 0x00000088031c7220 */ /* 0x040fe40000410000 */
[----:B------:R-:W-:Y:S02]  /*19ae0*/  FMUL.FTZ R29, R3, R137 ;  /* 0x00000089031d7220 */ /* 0x000fe40000410000 */
[----:B------:R-:W-:Y:S02]  /*19af0*/  IMAD.MOV.U32 R132, RZ, RZ, R35 ;  /* 0x000000ffff847224 */ /* 0x000fe400078e0023 */
[----:B------:R-:W-:Y:S02]  /*19b00*/  FMUL.FTZ R35, R100, R143 ;  /* 0x0000008f64237220 */ /* 0x000fe40000410000 */
[----:B------:R-:W-:Y:S02]  /*19b10*/  IMAD.MOV.U32 R136, RZ, RZ, R246 ;  /* 0x000000ffff887224 */ /* 0x000fe400078e00f6 */
[----:B-1----:R-:W-:Y:S02]  /*19b20*/  FFMA.FTZ R2, R63, c[0x0][0x23c], -R109 ;  /* 0x00008f003f027a23 */ /* 0x002fe4000001086d */
[----:B------:R-:W-:Y:S02]  /*19b30*/  IMAD.MOV.U32 R137, RZ, RZ, R245 ;  /* 0x000000ffff897224 */ /* 0x000fe400078e00f5 */
[----:B------:R1:W4:Y:S01]  /*19b40*/  MUFU.EX2 R249, R2 ;  /* 0x0000000200f97308 */ /* 0x0003220000000800 */
[----:B------:R-:W-:Y:S02]  /*19b50*/  IMAD.MOV.U32 R133, RZ, RZ, R43 ;  /* 0x000000ffff857224 */ /* 0x000fe400078e002b */
[----:B------:R-:W-:Y:S02]  /*19b60*/  IMAD.MOV.U32 R143, RZ, RZ, R213 ;  /* 0x000000ffff8f7224 */ /* 0x000fe400078e00d5 */
[C---:B--2---:R-:W-:Y:S02]  /*19b70*/  FMUL.FTZ R10, R0.reuse, R118 ;  /* 0x00000076000a7220 */ /* 0x044fe40000410000 */
[C---:B------:R-:W-:Y:S02]  /*19b80*/  FMUL.FTZ R11, R0.reuse, R119 ;  /* 0x00000077000b7220 */ /* 0x040fe40000410000 */
[----:B------:R-:W2:Y:S01]  /*19b90*/  LDSM.16.MT88.4 R116, [R216+0xb000] ;  /* 0x00b00000d874783b */ /* 0x000ea20000004200 */
[C---:B------:R-:W-:Y:S02]  /*19ba0*/  FMUL.FTZ R64, R101.reuse, R172 ;  /* 0x000000ac65407220 */ /* 0x040fe40000410000 */
[C---:B------:R-:W-:Y:S02]  /*19bb0*/  FMUL.FTZ R14, R0.reuse, R122 ;  /* 0x0000007a000e7220 */ /* 0x040fe40000410000 */
[C---:B------:R-:W-:Y:S01]  /*19bc0*/  HMMA.16816.F32.BF16 R8, R180.reuse, R20, R8 ;  /* 0x00000014b408723c */ /* 0x040fe20000041808 */
[C---:B------:R-:W-:Y:S02]  /*19bd0*/  FMUL.FTZ R15, R0.reuse, R123 ;  /* 0x0000007b000f7220 */ /* 0x040fe40000410000 */
[C---:B------:R-:W-:Y:S02]  /*19be0*/  FMUL.FTZ R26, R0.reuse, R134 ;  /* 0x00000086001a7220 */ /* 0x040fe40000410000 */
[----:B------:R-:W-:Y:S02]  /*19bf0*/  IMAD.MOV.U32 R134, RZ, RZ, R44 ;  /* 0x000000ffff867224 */ /* 0x000fe400078e002c */
[C---:B------:R-:W-:Y:S01]  /*19c00*/  FMUL.FTZ R20, R101.reuse, R128 ;  /* 0x0000008065147220 */ /* 0x040fe20000410000 */
[-C--:B------:R-:W-:Y:S01]  /*19c10*/  HMMA.16816.F32.BF16 R12, R180, R22.reuse, R12 ;  /* 0x00000016b40c723c */ /* 0x080fe2000004180c */
[----:B------:R-:W-:Y:S03]  /*19c20*/  FMUL.FTZ R21, R101, R129 ;  /* 0x0000008165157220 */ /* 0x000fe60000410000 */
[----:B------:R-:W-:Y:S02]  /*19c30*/  FMUL.FTZ R27, R0, R135 ;  /* 0x00000087001b7220 */ /* 0x000fe40000410000 */
[----:B------:R-:W-:Y:S02]  /*19c40*/  IMAD.MOV.U32 R135, RZ, RZ, R209 ;  /* 0x000000ffff877224 */ /* 0x000fe400078e00d1 */
[C---:B------:R-:W-:Y:S01]  /*19c50*/  HMMA.16816.F32.BF16 R16, R176.reuse, R22, R16 ;  /* 0x00000016b010723c */ /* 0x040fe20000041810 */
[--C-:B-1----:R-:W-:Y:S03]  /*19c60*/  FFMA.FTZ R2, R66, c[0x0][0x23c], -R110.reuse ;  /* 0x00008f0042027a23 */ /* 0x102fe6000001086e */
[C---:B------:R-:W-:Y:S01]  /*19c70*/  FMUL.FTZ R30, R0.reuse, R138 ;  /* 0x0000008a001e7220 */ /* 0x040fe20000410000 */
[----:B------:R1:W-:Y:S01]  /*19c80*/  MUFU.EX2 R248, R2 ;  /* 0x0000000200f87308 */ /* 0x0003e20000000800 */
[----:B------:R-:W-:Y:S01]  /*19c90*/  FMUL.FTZ R31, R0, R139 ;  /* 0x0000008b001f7220 */ /* 0x000fe20000410000 */
[----:B------:R-:W-:Y:S01]  /*19ca0*/  MOV R138, R243 ;  /* 0x000000f3008a7202 */ /* 0x000fe20000000f00 */
[C---:B------:R-:W-:Y:S04]  /*19cb0*/  FMUL.FTZ R22, R100.reuse, R130 ;  /* 0x0000008264167220 */ /* 0x040fe80000410000 */
[C---:B------:R-:W-:Y:S02]  /*19cc0*/  FMUL.FTZ R23, R100.reuse, R131 ;  /* 0x0000008364177220 */ /* 0x040fe40000410000 */
[----:B------:R-:W-:Y:S01]  /*19cd0*/  LDSM.16.MT88.4 R128, [R216+0xa400] ;  /* 0x00a40000d880783b */ /* 0x000fe20000004200 */
[----:B------:R-:W-:Y:S02]  /*19ce0*/  FMUL.FTZ R66, R100, R174 ;  /* 0x000000ae64427220 */ /* 0x000fe40000410000 */
[C---:B------:R-:W-:Y:S02]  /*19cf0*/  FMUL.FTZ R42, R0.reuse, R150 ;  /* 0x00000096002a7220 */ /* 0x040fe40000410000 */
[-C--:B------:R-:W-:Y:S01]  /*19d00*/  HMMA.16816.F32.BF16 R20, R176, R36.reuse, R20 ;  /* 0x00000024b014723c */ /* 0x080fe20000041814 */
[C---:B------:R-:W-:Y:S02]  /*19d10*/  FMUL.FTZ R43, R0.reuse, R151 ;  /* 0x00000097002b7220 */ /* 0x040fe40000410000 */
[C---:B------:R-:W-:Y:S02]  /*19d20*/  FMUL.FTZ R44, R3.reuse, R152 ;  /* 0x00000098032c7220 */ /* 0x040fe40000410000 */
[C---:B------:R-:W-:Y:S02]  /*19d30*/  FMUL.FTZ R41, R3.reuse, R149 ;  /* 0x0000009503297220 */ /* 0x040fe40000410000 */
[C---:B------:R-:W-:Y:S01]  /*19d40*/  FMUL.FTZ R56, R3.reuse, R164 ;  /* 0x000000a403387220 */ /* 0x040fe20000410000 */
[C---:B------:R-:W-:Y:S01]  /*19d50*/  HMMA.16816.F32.BF16 R24, R180.reuse, R36, R24 ;  /* 0x00000024b418723c */ /* 0x040fe20000041818 */
[----:B------:R-:W-:Y:S03]  /*19d60*/  FMUL.FTZ R57, R3, R165 ;  /* 0x000000a503397220 */ /* 0x000fe60000410000 */
[----:B-1----:R-:W-:Y:S02]  /*19d70*/  FFMA.FTZ R2, R65, c[0x0][0x23c], -R110 ;  /* 0x00008f0041027a23 */ /* 0x002fe4000001086e */
[----:B------:R-:W-:Y:S02]  /*19d80*/  FMUL.FTZ R65, R101, R173 ;  /* 0x000000ad65417220 */ /* 0x000fe40000410000 */
[-C--:B------:R-:W-:Y:S01]  /*19d90*/  HMMA.16816.F32.BF16 R28, R180, R38.reuse, R28 ;  /* 0x00000026b41c723c */ /* 0x080fe2000004181c */
[----:B------:R-:W-:Y:S03]  /*19da0*/  FMUL.FTZ R58, R0, R166 ;  /* 0x000000a6003a7220 */ /* 0x000fe60000410000 */
[C---:B------:R-:W-:Y:S02]  /*19db0*/  FMUL.FTZ R60, R3.reuse, R168 ;  /* 0x000000a8033c7220 */ /* 0x040fe40000410000 */
[----:B------:R-:W-:Y:S02]  /*19dc0*/  FMUL.FTZ R61, R3, R169 ;  /* 0x000000a9033d7220 */ /* 0x000fe40000410000 */
[C---:B------:R-:W-:Y:S01]  /*19dd0*/  HMMA.16816.F32.BF16 R32, R176.reuse, R38, R32 ;  /* 0x00000026b020723c */ /* 0x040fe20000041820 */
[----:B------:R-:W-:Y:S03]  /*19de0*/  IMAD.MOV.U32 R150, RZ, RZ, R48 ;  /* 0x000000ffff967224 */ /* 0x000fe600078e0030 */
[----:B------:R-:W-:Y:S02]  /*19df0*/  FMUL.FTZ R48, R101, R156 ;  /* 0x0000009c65307220 */ /* 0x000fe40000410000 */
[----:B------:R-:W-:Y:S02]  /*19e00*/  IMAD.MOV.U32 R156, RZ, RZ, R242 ;  /* 0x000000ffff9c7224 */ /* 0x000fe400078e00f2 */
[----:B------:R-:W-:Y:S04]  /*19e10*/  FMUL.FTZ R39, R100, R147 ;  /* 0x0000009364277220 */ /* 0x000fe80000410000 */
[----:B------:R-:W-:Y:S02]  /*19e20*/  IMAD.MOV.U32 R147, RZ, RZ, R247 ;  /* 0x000000ffff937224 */ /* 0x000fe400078e00f7 */
[----:B------:R1:W1:Y:S01]  /*19e30*/  MUFU.EX2 R247, R2 ;  /* 0x0000000200f77308 */ /* 0x0002620000000800 */
[----:B------:R-:W-:Y:S02]  /*19e40*/  IMAD.MOV.U32 R151, RZ, RZ, R45 ;  /* 0x000000ffff977224 */ /* 0x000fe400078e002d */
[----:B------:R-:W-:Y:S01]  /*19e50*/  FMUL.FTZ R45, R3, R153 ;  /* 0x00000099032d7220 */ /* 0x000fe20000410000 */
[----:B------:R-:W-:Y:S01]  /*19e60*/  MOV R153, R46 ;  /* 0x0000002e00997202 */ /* 0x000fe20000000f00 */
[----:B------:R-:W-:Y:S02]  /*19e70*/  FMUL.FTZ R46, R0, R154 ;  /* 0x0000009a002e7220 */ /* 0x000fe40000410000 */
[----:B------:R-:W-:Y:S02]  /*19e80*/  IMAD.MOV.U32 R154, RZ, RZ, R241 ;  /* 0x000000ffff9a7224 */ /* 0x000fe400078e00f1 */
[----:B------:R-:W-:Y:S02]  /*19e90*/  IMAD.MOV.U32 R139, RZ, RZ, R240 ;  /* 0x000000ffff8b7224 */ /* 0x000fe400078e00f0 */
[C---:B------:R-:W-:Y:S02]  /*19ea0*/  FMUL.FTZ R36, R101.reuse, R144 ;  /* 0x0000009065247220 */ /* 0x040fe40000410000 */
[----:B------:R-:W-:Y:S02]  /*19eb0*/  IMAD.MOV.U32 R144, RZ, RZ, R239 ;  /* 0x000000ffff907224 */ /* 0x000fe400078e00ef */
[----:B------:R-:W-:Y:S02]  /*19ec0*/  FMUL.FTZ R38, R100, R146 ;  /* 0x0000009264267220 */ /* 0x000fe40000410000 */
[----:B------:R-:W-:Y:S02]  /*19ed0*/  IMAD.MOV.U32 R146, RZ, RZ, R238 ;  /* 0x000000ffff927224 */ /* 0x000fe400078e00ee */
[----:B------:R-:W-:Y:S01]  /*19ee0*/  FMUL.FTZ R37, R101, R145 ;  /* 0x0000009165257220 */ /* 0x000fe20000410000 */
[----:B------:R-:W-:Y:S01]  /*19ef0*/  MOV R145, R215 ;  /* 0x000000d700917202 */ /* 0x000fe20000000f00 */
[----:B------:R-:W-:Y:S02]  /*19f00*/  IMAD.MOV.U32 R152, RZ, RZ, R47 ;  /* 0x000000ffff987224 */ /* 0x000fe400078e002f */
[----:B------:R-:W-:Y:S02]  /*19f10*/  FMUL.FTZ R47, R0, R155 ;  /* 0x0000009b002f7220 */ /* 0x000fe40000410000 */
[----:B-1----:R-:W-:Y:S01]  /*19f20*/  FFMA.FTZ R2, R193, c[0x0][0x23c], -R109 ;  /* 0x00008f00c1027a23 */ /* 0x002fe2000001086d */
[-C--:B------:R-:W-:Y:S01]  /*19f30*/  HMMA.16816.F32.BF16 R36, R176, R52.reuse, R36 ;  /* 0x00000034b024723c */ /* 0x080fe20000041824 */
[----:B------:R-:W-:Y:S02]  /*19f40*/  IMAD.MOV.U32 R193, RZ, RZ, R236 ;  /* 0x000000ffffc17224 */ /* 0x000fe400078e00ec */
[----:B------:R1:W-:Y:S01]  /*19f50*/  MUFU.EX2 R246, R2 ;  /* 0x0000000200f67308 */ /* 0x0003e20000000800 */
[----:B------:R-:W-:Y:S02]  /*19f60*/  IMAD.MOV.U32 R155, RZ, RZ, R49 ;  /* 0x000000ffff9b7224 */ /* 0x000fe400078e0031 */
[C---:B------:R-:W-:Y:S02]  /*19f70*/  FMUL.FTZ R49, R101.reuse, R157 ;  /* 0x0000009d65317220 */ /* 0x040fe40000410000 */
[C---:B------:R-:W-:Y:S01]  /*19f80*/  HMMA.16816.F32.BF16 R40, R180.reuse, R52, R40 ;  /* 0x00000034b428723c */ /* 0x040fe20000041828 */
[----:B------:R-:W-:Y:S03]  /*19f90*/  IMAD.MOV.U32 R157, RZ, RZ, R50 ;  /* 0x000000ffff9d7224 */ /* 0x000fe600078e0032 */
[C---:B------:R-:W-:Y:S02]  /*19fa0*/  FMUL.FTZ R50, R100.reuse, R158 ;  /* 0x0000009e64327220 */ /* 0x040fe40000410000 */
[----:B------:R-:W-:Y:S02]  /*19fb0*/  IMAD.MOV.U32 R158, RZ, RZ, R51 ;  /* 0x000000ffff9e7224 */ /* 0x000fe400078e0033 */
[-C--:B------:R-:W-:Y:S01]  /*19fc0*/  HMMA.16816.F32.BF16 R44, R180, R54.reuse, R44 ;  /* 0x00000036b42c723c */ /* 0x080fe2000004182c */
[C---:B------:R-:W-:Y:S03]  /*19fd0*/  FMUL.FTZ R51, R100.reuse, R159 ;  /* 0x0000009f64337220 */ /* 0x040fe60000410000 */
[----:B------:R-:W-:Y:S01]  /*19fe0*/  MOV R159, R214 ;  /* 0x000000d6009f7202 */ /* 0x000fe20000000f00 */
[----:B------:R-:W-:Y:S02]  /*19ff0*/  FMUL.FTZ R52, R101, R160 ;  /* 0x000000a065347220 */ /* 0x000fe40000410000 */
[----:B------:R-:W-:Y:S01]  /*1a000*/  IMAD.MOV.U32 R160, RZ, RZ, R193 ;  /* 0x000000ffffa07224 */ /* 0x000fe200078e00c1 */
[C---:B------:R-:W-:Y:S01]  /*1a010*/  HMMA.16816.F32.BF16 R48, R176.reuse, R54, R48 ;  /* 0x00000036b030723c */ /* 0x040fe20000041830 */
[----:B------:R-:W-:Y:S03]  /*1a020*/  IMAD.MOV.U32 R193, RZ, RZ, R159 ;  /* 0x000000ffffc17224 */ /* 0x000fe600078e009f */
[----:B-1----:R-:W-:Y:S02]  /*1a030*/  FFMA.FTZ R2, R67, c[0x0][0x23c], -R109 ;  /* 0x00008f0043027a23 */ /* 0x002fe4000001086d */
[----:B------:R-:W-:Y:S01]  /*1a040*/  IMAD.MOV.U32 R159, RZ, RZ, R158 ;  /* 0x000000ffff9f7224 */ /* 0x000fe200078e009e */
[----:B------:R-:W-:Y:S01]  /*1a050*/  MOV R158, R157 ;  /* 0x0000009d009e7202 */ /* 0x000fe20000000f00 */
[----:B------:R1:W1:Y:S01]  /*1a060*/  MUFU.EX2 R245, R2 ;  /* 0x0000000200f57308 */ /* 0x0002620000000800 */
[----:B------:R-:W-:Y:S03]  /*1a070*/  FMUL.FTZ R53, R101, R161 ;  /* 0x000000a165357220 */ /* 0x000fe60000410000 */
[C---:B------:R-:W-:Y:S02]  /*1a080*/  FMUL.FTZ R54, R100.reuse, R162 ;  /* 0x000000a264367220 */ /* 0x040fe40000410000 */
[C---:B------:R-:W-:Y:S02]  /*1a090*/  FMUL.FTZ R55, R100.reuse, R163 ;  /* 0x000000a364377220 */ /* 0x040fe40000410000 */
[----:B------:R-:W-:Y:S02]  /*1a0a0*/  FMUL.FTZ R67, R100, R175 ;  /* 0x000000af64437220 */ /* 0x000fe40000410000 */
[----:B------:R-:W-:Y:S01]  /*1a0b0*/  LDSM.16.MT88.4 R172, [R218+0xac00] ;  /* 0x00ac0000daac783b */ /* 0x000fe20000004200 */
[----:B------:R-:W-:Y:S02]  /*1a0c0*/  IMAD.MOV.U32 R157, RZ, RZ, R155 ;  /* 0x000000ffff9d7224 */ /* 0x000fe400078e009b */
[-C--:B---3--:R-:W-:Y:S01]  /*1a0d0*/  HMMA.16816.F32.BF16 R52, R176, R112.reuse, R52 ;  /* 0x00000070b034723c */ /* 0x088fe20000041834 */
[----:B------:R-:W-:Y:S02]  /*1a0e0*/  IMAD.MOV.U32 R149, RZ, RZ, R59 ;  /* 0x000000ffff957224 */ /* 0x000fe400078e003b */
[C---:B------:R-:W-:Y:S02]  /*1a0f0*/  FMUL.FTZ R59, R0.reuse, R167 ;  /* 0x000000a7003b7220 */ /* 0x040fe40000410000 */
[C---:B------:R-:W-:Y:S02]  /*1a100*/  FMUL.FTZ R62, R0.reuse, R170 ;  /* 0x000000aa003e7220 */ /* 0x040fe40000410000 */
[----:B------:R-:W-:Y:S02]  /*1a110*/  FMUL.FTZ R63, R0, R171 ;  /* 0x000000ab003f7220 */ /* 0x000fe40000410000 */
[C---:B------:R-:W-:Y:S01]  /*1a120*/  FMUL.FTZ R72, R3.reuse, R72 ;  /* 0x0000004803487220 */ /* 0x040fe20000410000 */
[C---:B------:R-:W-:Y:S02]  /*1a130*/  HMMA.16816.F32.BF16 R56, R180.reuse, R112, R56 ;  /* 0x00000070b438723c */ /* 0x040fe40000041838 */
[--C-:B-1----:R-:W-:Y:S02]  /*1a140*/  FFMA.FTZ R2, R194, c[0x0][0x23c], -R110.reuse ;  /* 0x00008f00c2027a23 */ /* 0x102fe4000001086e */
[C---:B------:R-:W-:Y:S02]  /*1a150*/  FMUL.FTZ R73, R3.reuse, R73 ;  /* 0x0000004903497220 */ /* 0x040fe40000410000 */
[----:B------:R1:W-:Y:S01]  /*1a160*/  MUFU.EX2 R244, R2 ;  /* 0x0000000200f47308 */ /* 0x0003e20000000800 */
[C---:B------:R-:W-:Y:S01]  /*1a170*/  FMUL.FTZ R74, R0.reuse, R74 ;  /* 0x0000004a004a7220 */ /* 0x040fe20000410000 */
[-C--:B------:R-:W-:Y:S01]  /*1a180*/  HMMA.16816.F32.BF16 R60, R180, R114.reuse, R60 ;  /* 0x00000072b43c723c */ /* 0x080fe2000004183c */
[C---:B------:R-:W-:Y:S03]  /*1a190*/  FMUL.FTZ R75, R0.reuse, R75 ;  /* 0x0000004b004b7220 */ /* 0x040fe60000410000 */
[C---:B------:R-:W-:Y:S02]  /*1a1a0*/  FMUL.FTZ R76, R3.reuse, R76 ;  /* 0x0000004c034c7220 */ /* 0x040fe40000410000 */
[C---:B------:R-:W-:Y:S02]  /*1a1b0*/  FMUL.FTZ R77, R3.reuse, R77 ;  /* 0x0000004d034d7220 */ /* 0x040fe40000410000 */
[C---:B------:R-:W-:Y:S01]  /*1a1c0*/  HMMA.16816.F32.BF16 R64, R176.reuse, R114, R64 ;  /* 0x00000072b040723c */ /* 0x040fe20000041840 */
[----:B------:R-:W3:Y:S03]  /*1a1d0*/  LDSM.16.MT88.4 R112, [R218+0xb000] ;  /* 0x00b00000da70783b */ /* 0x000ee60000004200 */
[C---:B------:R-:W-:Y:S02]  /*1a1e0*/  FMUL.FTZ R78, R0.reuse, R78 ;  /* 0x0000004e004e7220 */ /* 0x040fe40000410000 */
[C---:B------:R-:W-:Y:S02]  /*1a1f0*/  FMUL.FTZ R79, R0.reuse, R79 ;  /* 0x0000004f004f7220 */ /* 0x040fe40000410000 */
[-C--:B--2---:R-:W-:Y:S01]  /*1a200*/  HMMA.16816.F32.BF16 R68, R176, R116.reuse, R68 ;  /* 0x00000074b044723c */ /* 0x084fe20000041844 */
[C---:B------:R-:W-:Y:S03]  /*1a210*/  FMUL.FTZ R88, R3.reuse, R88 ;  /* 0x0000005803587220 */ /* 0x040fe60000410000 */
[----:B------:R-:W-:Y:S02]  /*1a220*/  FMUL.FTZ R89, R3, R89 ;  /* 0x0000005903597220 */ /* 0x000fe40000410000 */
[----:B-1----:R-:W-:Y:S02]  /*1a230*/  FFMA.FTZ R2, R195, c[0x0][0x23c], -R110 ;  /* 0x00008f00c3027a23 */ /* 0x002fe4000001086e */
[C---:B------:R-:W-:Y:S01]  /*1a240*/  HMMA.16816.F32.BF16 R72, R180.reuse, R116, R72 ;  /* 0x00000074b448723c */ /* 0x040fe20000041848 */
[C---:B------:R-:W-:Y:S01]  /*1a250*/  FMUL.FTZ R90, R0.reuse, R90 ;  /* 0x0000005a005a7220 */ /* 0x040fe20000410000 */
[----:B------:R1:W2:Y:S02]  /*1a260*/  MUFU.EX2 R243, R2 ;  /* 0x0000000200f37308 */ /* 0x0002a40000000800 */
[C---:B------:R-:W-:Y:S02]  /*1a270*/  FMUL.FTZ R91, R0.reuse, R91 ;  /* 0x0000005b005b7220 */ /* 0x040fe40000410000 */
[C---:B------:R-:W-:Y:S02]  /*1a280*/  FMUL.FTZ R92, R3.reuse, R92 ;  /* 0x0000005c035c7220 */ /* 0x040fe40000410000 */
[-C--:B------:R-:W-:Y:S01]  /*1a290*/  HMMA.16816.F32.BF16 R76, R180, R118.reuse, R76 ;  /* 0x00000076b44c723c */ /* 0x080fe2000004184c */
[----:B------:R-:W-:Y:S03]  /*1a2a0*/  FMUL.FTZ R93, R3, R93 ;  /* 0x0000005d035d7220 */ /* 0x000fe60000410000 */
[C---:B------:R-:W-:Y:S02]  /*1a2b0*/  FMUL.FTZ R94, R0.reuse, R94 ;  /* 0x0000005e005e7220 */ /* 0x040fe40000410000 */
[----:B------:R-:W-:Y:S02]  /*1a2c0*/  FMUL.FTZ R95, R0, R95 ;  /* 0x0000005f005f7220 */ /* 0x000fe40000410000 */
[C---:B------:R-:W-:Y:S01]  /*1a2d0*/  HMMA.16816.F32.BF16 R80, R176.reuse, R118, R80 ;  /* 0x00000076b050723c */ /* 0x040fe20000041850 */
[----:B------:R-:W2:Y:S03]  /*1a2e0*/  LDSM.16.MT88.4 R116, [R216+0x9400] ;  /* 0x00940000d874783b */ /* 0x000ea60000004200 */
[----:B------:R-:W-:Y:S02]  /*1a2f0*/  FMUL.FTZ R97, R101, R97 ;  /* 0x0000006165617220 */ /* 0x000fe40000410000 */
[C---:B------:R-:W-:Y:S02]  /*1a300*/  FMUL.FTZ R98, R100.reuse, R98 ;  /* 0x0000006264627220 */ /* 0x040fe40000410000 */
[----:B------:R-:W-:Y:S01]  /*1a310*/  FMUL.FTZ R99, R100, R99 ;  /* 0x0000006364637220 */ /* 0x000fe20000410000 */
[-C--:B---3--:R-:W-:Y:S03]  /*1a320*/  HMMA.16816.F32.BF16 R84, R176, R112.reuse, R84 ;  /* 0x00000070b054723c */ /* 0x088fe60000041854 */
[----:B-1----:R-:W-:Y:S02]  /*1a330*/  FFMA.FTZ R2, R190, c[0x0][0x23c], -R111 ;  /* 0x00008f00be027a23 */ /* 0x002fe4000001086f */
[----:B------:R-:W-:Y:S02]  /*1a340*/  IMAD.MOV.U32 R155, RZ, RZ, R153 ;  /* 0x000000ffff9b7224 */ /* 0x000fe400078e0099 */
[----:B------:R1:W-:Y:S01]  /*1a350*/  MUFU.EX2 R242, R2 ;  /* 0x0000000200f27308 */ /* 0x0003e20000000800 */
[C---:B------:R-:W-:Y:S01]  /*1a360*/  HMMA.16816.F32.BF16 R88, R180.reuse, R112, R88 ;  /* 0x00000070b458723c */ /* 0x040fe20000041858 */
[----:B------:R-:W-:Y:S03]  /*1a370*/  IMAD.MOV.U32 R153, RZ, RZ, R150 ;  /* 0x000000ffff997224 */ /* 0x000fe600078e0096 */
[----:B------:R-:W-:Y:S01]  /*1a380*/  MOV R150, R132 ;  /* 0x0000008400967202 */ /* 0x000fe20000000f00 */
[----:B------:R-:W-:Y:S02]  /*1a390*/  IMAD.MOV.U32 R132, RZ, RZ, R219 ;  /* 0x000000ffff847224 */ /* 0x000fe400078e00db */
[----:B------:R3:W5:Y:S01]  /*1a3a0*/  LDL.LU R219, [R1+0x74] ;  /* 0x0000740001db7983 */ /* 0x0007620000300800 */
[-C--:B------:R-:W-:Y:S01]  /*1a3b0*/  HMMA.16816.F32.BF16 R92, R180, R114.reuse, R92 ;  /* 0x00000072b45c723c */ /* 0x080fe2000004185c */
[----:B----4-:R-:W-:Y:S02]  /*1a3c0*/  F2FP.BF16.PACK_AB R112, R249, R250 ;  /* 0x000000faf970723e */ /* 0x010fe400000010ff */
[----:B------:R-:W-:Y:S01]  /*1a3d0*/  LDSM.16.MT88.4 R180, [R216+0xbc00] ;  /* 0x00bc0000d8b4783b */ /* 0x000fe20000004200 */
[----:B------:R-:W-:Y:S04]  /*1a3e0*/  F2FP.BF16.PACK_AB R113, R247, R248 ;  /* 0x000000f8f771723e */ /* 0x000fe800000010ff */
[----:B------:R-:W-:Y:S01]  /*1a3f0*/  HMMA.16816.F32.BF16 R96, R176, R114, R96 ;  /* 0x00000072b060723c */ /* 0x000fe20000041860 */
[--C-:B-1----:R-:W-:Y:S06]  /*1a400*/  FFMA.FTZ R2, R189, c[0x0][0x23c], -R111.reuse ;  /* 0x00008f00bd027a23 */ /* 0x102fec000001086f */
[----:B------:R-:W-:Y:S01]  /*1a410*/  F2FP.BF16.PACK_AB R114, R245, R246 ;  /* 0x000000f6f572723e */ /* 0x000fe200000010ff */
[----:B------:R1:W4:Y:S01]  /*1a420*/  MUFU.EX2 R241, R2 ;  /* 0x0000000200f17308 */ /* 0x0003220000000800 */
[----:B--2---:R-:W-:Y:S07]  /*1a430*/  F2FP.BF16.PACK_AB R115, R243, R244 ;  /* 0x000000f4f373723e */ /* 0x004fee00000010ff */
[-C--:B------:R-:W-:Y:S01]  /*1a440*/  HMMA.16816.F32.BF16 R4, R112, R116.reuse, R4 ;  /* 0x000000747004723c */ /* 0x080fe20000041804 */
[--C-:B-1----:R-:W-:Y:S01]  /*1a450*/  FFMA.FTZ R2, R192, c[0x0][0x23c], -R111.reuse ;  /* 0x00008f00c0027a23 */ /* 0x102fe2000001086f */
[----:B----4-:R-:W-:Y:S03]  /*1a460*/  F2FP.BF16.PACK_AB R120, R241, R242 ;  /* 0x000000f2f178723e */ /* 0x010fe600000010ff */
        /* <DEDUP_REMOVED lines=22> */
[----:B------:R1:W4:Y:S07]  /*1a5d0*/  MUFU.EX2 R213, R2 ;  /* 0x0000000200d57308 */ /* 0x00032e0000000800 */
        /* <DEDUP_REMOVED lines=9> */
[--C-:B--2---:R-:W-:Y:S07]  /*1a670*/  FFMA.FTZ R2, R207, c[0x0][0x23c], -R110.reuse ;  /* 0x00008f00cf027a23 */ /* 0x104fee000001086e */
[C---:B------:R-:W-:Y:S01]  /*1a680*/  HMMA.16816.F32.BF16 R48, R112.reuse, R130, R48 ;  /* 0x000000827030723c */ /* 0x040fe20000041830 */
[----:B------:R2:W1:Y:S01]  /*1a690*/  MUFU.EX2 R209, R2 ;  /* 0x0000000200d17308 */ /* 0x0004620000000800 */
[----:B------:R-:W3:Y:S06]  /*1a6a0*/  LDSM.16.MT88.4 R128, [R218+0xb400] ;  /* 0x00b40000da80783b */ /* 0x000eec0000004200 */
[-C--:B------:R-:W-:Y:S08]  /*1a6b0*/  HMMA.16816.F32.BF16 R52, R112, R116.reuse, R52 ;  /* 0x000000747034723c */ /* 0x080ff00000041834 */
[C---:B------:R-:W-:Y:S08]  /*1a6c0*/  HMMA.16816.F32.BF16 R56, R120.reuse, R116, R56 ;  /* 0x000000747838723c */ /* 0x040ff00000041838 */
[-C--:B------:R-:W-:Y:S01]  /*1a6d0*/  HMMA.16816.F32.BF16 R60, R120, R118.reuse, R60 ;  /* 0x00000076783c723c */ /* 0x080fe2000004183c */
[----:B--2---:R-:W-:Y:S02]  /*1a6e0*/  FFMA.FTZ R2, R208, c[0x0][0x23c], -R109 ;  /* 0x00008f00d0027a23 */ /* 0x004fe4000001086d */
[----:B------:R2:W-:Y:S05]  /*1a6f0*/  MUFU.EX2 R208, R106 ;  /* 0x0000006a00d07308 */ /* 0x0005ea0000000800 */
[C---:B------:R-:W-:Y:S01]  /*1a700*/  HMMA.16816.F32.BF16 R64, R112.reuse, R118, R64 ;  /* 0x000000767040723c */ /* 0x040fe20000041840 */
[----:B------:R-:W4:Y:S04]  /*1a710*/  LDSM.16.MT88.4 R116, [R216+0x9800] ;  /* 0x00980000d874783b */ /* 0x000f280000004200 */
[----:B------:R3:W3:Y:S03]  /*1a720*/  MUFU.EX2 R210, R2 ;  /* 0x0000000200d27308 */ /* 0x0006e60000000800 */
[-C--:B-1----:R-:W-:Y:S08]  /*1a730*/  HMMA.16816.F32.BF16 R68, R112, R124.reuse, R68 ;  /* 0x0000007c7044723c */ /* 0x082ff00000041844 */
[C---:B------:R-:W-:Y:S01]  /*1a740*/  HMMA.16816.F32.BF16 R72, R120.reuse, R124, R72 ;  /* 0x0000007c7848723c */ /* 0x040fe20000041848 */
[----:B--2---:R-:W-:Y:S07]  /*1a750*/  FFMA.FTZ R106, R202, c[0x0][0x23c], -R111 ;  /* 0x00008f00ca6a7a23 */ /* 0x004fee000001086f */
[-C--:B------:R-:W-:Y:S01]  /*1a760*/  HMMA.16816.F32.BF16 R76, R120, R126.reuse, R76 ;  /* 0x0000007e784c723c */ /* 0x080fe2000004184c */
[----:B---3--:R-:W-:Y:S03]  /*1a770*/  FFMA.FTZ R2, R160, c[0x0][0x23c], -R110 ;  /* 0x00008f00a0027a23 */ /* 0x008fe6000001086e */
[----:B------:R-:W-:Y:S04]  /*1a780*/  IMAD.MOV.U32 R160, RZ, RZ, R158 ;  /* 0x000000ffffa07224 */ /* 0x000fe800078e009e */
[C---:B------:R-:W-:Y:S01]  /*1a790*/  HMMA.16816.F32.BF16 R80, R112.reuse, R126, R80 ;  /* 0x0000007e7050723c */ /* 0x040fe20000041850 */
[----:B------:R1:W-:Y:S01]  /*1a7a0*/  MUFU.EX2 R207, R2 ;  /* 0x0000000200cf7308 */ /* 0x0003e20000000800 */
[----:B------:R-:W2:Y:S02]  /*1a7b0*/  LDSM.16.MT88.4 R124, [R218+0x9800] ;  /* 0x00980000da7c783b */ /* 0x000ea40000004200 */
[----:B------:R-:W-:Y:S04]  /*1a7c0*/  IMAD.MOV.U32 R158, RZ, RZ, R217 ;  /* 0x000000ffff9e7224 */ /* 0x000fe800078e00d9 */
[-C--:B------:R-:W-:Y:S02]  /*1a7d0*/  HMMA.16816.F32.BF16 R84, R112, R128.reuse, R84 ;  /* 0x000000807054723c */ /* 0x080fe40000041854 */
[----:B------:R3:W5:Y:S06]  /*1a7e0*/  LDL.LU R217, [R1+0x70] ;  /* 0x0000700001d97983 */ /* 0x00076c0000300800 */
[C---:B------:R-:W-:Y:S08]  /*1a7f0*/  HMMA.16816.F32.BF16 R88, R120.reuse, R128, R88 ;  /* 0x000000807858723c */ /* 0x040ff00000041858 */
[-C--:B------:R-:W-:Y:S01]  /*1a800*/  HMMA.16816.F32.BF16 R92, R120, R130.reuse, R92 ;  /* 0x00000082785c723c */ /* 0x080fe2000004185c */
[----:B-1----:R-:W-:Y:S04]  /*1a810*/  FFMA.FTZ R2, R160, c[0x0][0x23c], -R110 ;  /* 0x00008f00a0027a23 */ /* 0x002fe8000001086e */
[----:B------:R1:W1:Y:S03]  /*1a820*/  MUFU.EX2 R206, R2 ;  /* 0x0000000200ce7308 */ /* 0x0002660000000800 */
[----:B------:R-:W-:Y:S01]  /*1a830*/  HMMA.16816.F32.BF16 R96, R112, R130, R96 ;  /* 0x000000827060723c */ /* 0x000fe20000041860 */
[----:B------:R-:W2:Y:S06]  /*1a840*/  LDSM.16.MT88.4 R128, [R216+0xa800] ;  /* 0x00a80000d880783b */ /* 0x000eac0000004200 */
[----:B----4-:R-:W-:Y:S02]  /*1a850*/  F2FP.BF16.PACK_AB R112, R213, R212 ;  /* 0x000000d4d570723e */ /* 0x010fe400000010ff */
[----:B------:R-:W-:Y:S03]  /*1a860*/  F2FP.BF16.PACK_AB R113, R209, R211 ;  /* 0x000000d3d171723e */ /* 0x000fe600000010ff */
[----:B------:R-:W-:Y:S01]  /*1a870*/  F2FP.BF16.PACK_AB R114, R208, R210 ;  /* 0x000000d2d072723e */ /* 0x000fe200000010ff */
[--C-:B-1----:R-:W-:Y:S01]  /*1a880*/  FFMA.FTZ R2, R203, c[0x0][0x23c], -R111.reuse ;  /* 0x00008f00cb027a23 */ /* 0x102fe2000001086f */
[----:B------:R-:W-:Y:S01]  /*1a890*/  F2FP.BF16.PACK_AB R115, R206, R207 ;  /* 0x000000cfce73723e */ /* 0x000fe200000010ff */
[----:B------:R-:W-:Y:S06]  /*1a8a0*/  MUFU.EX2 R203, R106 ;  /* 0x0000006a00cb7308 */ /* 0x000fec0000000800 */
[-C--:B------:R-:W-:Y:S04]  /*1a8b0*/  HMMA.16816.F32.BF16 R4, R112, R116.reuse, R4 ;  /* 0x000000747004723c */ /* 0x080fe80000041804 */
[----:B------:R1:W4:Y:S02]  /*1a8c0*/  MUFU.EX2 R205, R2 ;  /* 0x0000000200cd7308 */ /* 0x0003240000000800 */
[--C-:B-1----:R-:W-:Y:S01]  /*1a8d0*/  FFMA.FTZ R2, R201, c[0x0][0x23c], -R111.reuse ;  /* 0x00008f00c9027a23 */ /* 0x102fe2000001086f */
[----:B----4-:R-:W-:Y:S07]  /*1a8e0*/  F2FP.BF16.PACK_AB R120, R203, R205 ;  /* 0x000000cdcb78723e */ /* 0x010fee00000010ff */
[----:B------:R1:W-:Y:S02]  /*1a8f0*/  MUFU.EX2 R204, R2 ;  /* 0x0000000200cc7308 */ /* 0x0003e40000000800 */
[----:B-1----:R-:W-:Y:S08]  /*1a900*/  FFMA.FTZ R2, R199, c[0x0][0x23c], -R111 ;  /* 0x00008f00c7027a23 */ /* 0x002ff0000001086f */
[----:B------:R1:W4:Y:S02]  /*1a910*/  MUFU.EX2 R202, R2 ;  /* 0x0000000200ca7308 */ /* 0x0003240000000800 */
[--C-:B-1----:R-:W-:Y:S01]  /*1a920*/  FFMA.FTZ R2, R197, c[0x0][0x23c], -R184.reuse ;  /* 0x00008f00c5027a23 */ /* 0x102fe200000108b8 */
[----:B----4-:R-:W-:Y:S07]  /*1a930*/  F2FP.BF16.PACK_AB R122, R202, R204 ;  /* 0x000000ccca7a723e */ /* 0x010fee00000010ff */
[----:B------:R1:W-:Y:S02]  /*1a940*/  MUFU.EX2 R201, R2 ;  /* 0x0000000200c97308 */ /* 0x0003e40000000800 */
[--C-:B-1----:R-:W-:Y:S08]  /*1a950*/  FFMA.FTZ R2, R196, c[0x0][0x23c], -R184.reuse ;  /* 0x00008f00c4027a23 */ /* 0x102ff000000108b8 */
        /* <DEDUP_REMOVED lines=8> */
[----:B------:R1:W-:Y:S01]  /*1a9e0*/  MUFU.EX2 R197, R2 ;  /* 0x0000000200c57308 */ /* 0x0003e20000000800 */
[C---:B------:R-:W-:Y:S08]  /*1a9f0*/  HMMA.16816.F32.BF16 R8, R120.reuse, R116, R8 ;  /* 0x000000747808723c */ /* 0x040ff00000041808 */
[-C--:B------:R-:W-:Y:S08]  /*1aa00*/  HMMA.16816.F32.BF16 R12, R120, R118.reuse, R12 ;  /* 0x00000076780c723c */ /* 0x080ff0000004180c */
[C---:B------:R-:W-:Y:S01]  /*1aa10*/  HMMA.16816.F32.BF16 R16, R112.reuse, R118, R16 ;  /* 0x000000767010723c */ /* 0x040fe20000041810 */
[----:B------:R-:W4:Y:S03]  /*1aa20*/  LDSM.16.MT88.4 R116, [R218+0xa800] ;  /* 0x00a80000da74783b */ /* 0x000f260000004200 */
[--C-:B-1----:R-:W-:Y:S04]  /*1aa30*/  FFMA.FTZ R2, R159, c[0x0][0x23c], -R109.reuse ;  /* 0x00008f009f027a23 */ /* 0x102fe8000001086d */
[-C--:B--2---:R-:W-:Y:S01]  /*1aa40*/  HMMA.16816.F32.BF16 R20, R112, R124.reuse, R20 ;  /* 0x0000007c7014723c */ /* 0x084fe20000041814 */
[----:B------:R1:W-:Y:S07]  /*1aa50*/  MUFU.EX2 R196, R2 ;  /* 0x0000000200c47308 */ /* 0x0003ee0000000800 */
        /* <DEDUP_REMOVED lines=13> */
[-C--:B----4-:R-:W-:Y:S08]  /*1ab30*/  HMMA.16816.F32.BF16 R52, R112, R116.reuse, R52 ;  /* 0x000000747034723c */ /* 0x090ff00000041834 */
[C---:B------:R-:W-:Y:S08]  /*1ab40*/  HMMA.16816.F32.BF16 R56, R120.reuse, R116, R56 ;  /* 0x000000747838723c */ /* 0x040ff00000041838 */
[-C--:B------:R-:W-:Y:S01]  /*1ab50*/  HMMA.16816.F32.BF16 R60, R120, R118.reuse, R60 ;  /* 0x00000076783c723c */ /* 0x080fe2000004183c */
[--C-:B--2---:R-:W-:Y:S02]  /*1ab60*/  FFMA.FTZ R2, R156, c[0x0][0x23c], -R109.reuse ;  /* 0x00008f009c027a23 */ /* 0x104fe4000001086d */
[----:B------:R-:W-:Y:S01]  /*1ab70*/  LDSM.16.MT88.4 R156, [R216+0xac00] ;  /* 0x00ac0000d89c783b */ /* 0x000fe20000004200 */
[----:B------:R-:W-:Y:S01]  /*1ab80*/  FFMA.FTZ R109, R155, c[0x0][0x23c], -R109 ;  /* 0x00008f009b6d7a23 */ /* 0x000fe2000001086d */
[----:B------:R2:W-:Y:S03]  /*1ab90*/  MUFU.EX2 R194, R2 ;  /* 0x0000000200c27308 */ /* 0x0005e60000000800 */
[C---:B------:R-:W-:Y:S07]  /*1aba0*/  HMMA.16816.F32.BF16 R64, R112.reuse, R118, R64 ;  /* 0x000000767040723c */ /* 0x040fee0000041840 */
[----:B------:R4:W3:Y:S01]  /*1abb0*/  MUFU.EX2 R192, R109 ;  /* 0x0000006d00c07308 */ /* 0x0008e20000000800 */
[-C--:B-1----:R-:W-:Y:S08]  /*1abc0*/  HMMA.16816.F32.BF16 R68, R112, R124.reuse, R68 ;  /* 0x0000007c7044723c */ /* 0x082ff00000041844 */
[C---:B------:R-:W-:Y:S01]  /*1abd0*/  HMMA.16816.F32.BF16 R72, R120.reuse, R124, R72 ;  /* 0x0000007c7848723c */ /* 0x040fe20000041848 */
[--C-:B--2---:R-:W-:Y:S03]  /*1abe0*/  FFMA.FTZ R2, R154, c[0x0][0x23c], -R110.reuse ;  /* 0x00008f009a027a23 */ /* 0x104fe6000001086e */
[----:B------:R-:W-:Y:S04]  /*1abf0*/  FFMA.FTZ R110, R153, c[0x0][0x23c], -R110 ;  /* 0x00008f00996e7a23 */ /* 0x000fe8000001086e */
[-C--:B------:R-:W-:Y:S01]  /*1ac00*/  HMMA.16816.F32.BF16 R76, R120, R126.reuse, R76 ;  /* 0x0000007e784c723c */ /* 0x080fe2000004184c */
[----:B------:R1:W-:Y:S03]  /*1ac10*/  MUFU.EX2 R191, R2 ;  /* 0x0000000200bf7308 */ /* 0x0003e60000000800 */
[----:B------:R-:W-:Y:S02]  /*1ac20*/  MOV R153, R149 ;  /* 0x0000009500997202 */ /* 0x000fe40000000f00 */
[----:B------:R-:W-:Y:S01]  /*1ac30*/  MOV R149, R145 ;  /* 0x0000009100957202 */ /* 0x000fe20000000f00 */
[----:B------:R-:W-:Y:S01]  /*1ac40*/  IMAD.MOV.U32 R145, RZ, RZ, R141 ;  /* 0x000000ffff917224 */ /* 0x000fe200078e008d */
[C---:B------:R-:W-:Y:S01]  /*1ac50*/  HMMA.16816.F32.BF16 R80, R112.reuse, R126, R80 ;  /* 0x0000007e7050723c */ /* 0x040fe20000041850 */
[----:B------:R-:W-:Y:S02]  /*1ac60*/  IMAD.MOV.U32 R141, RZ, RZ, R133 ;  /* 0x000000ffff8d7224 */ /* 0x000fe400078e0085 */
[----:B------:R2:W-:Y:S01]  /*1ac70*/  MUFU.EX2 R190, R110 ;  /* 0x0000006e00be7308 */ /* 0x0005e20000000800 */
[----:B----4-:R-:W-:Y:S04]  /*1ac80*/  F2FP.BF16.PACK_AB R109, R193, R195 ;  /* 0x000000c3c16d723e */ /* 0x010fe800000010ff */
[-C--:B---3--:R-:W-:Y:S08]  /*1ac90*/  HMMA.16816.F32.BF16 R84, R112, R128.reuse, R84 ;  /* 0x000000807054723c */ /* 0x088ff00000041854 */
[C---:B------:R-:W-:Y:S01]  /*1aca0*/  HMMA.16816.F32.BF16 R88, R120.reuse, R128, R88 ;  /* 0x000000807858723c */ /* 0x040fe20000041858 */
[----:B-1----:R-:W-:Y:S03]  /*1acb0*/  FFMA.FTZ R2, R152, c[0x0][0x23c], -R111 ;  /* 0x00008f0098027a23 */ /* 0x002fe6000001086f */
[----:B------:R-:W-:Y:S01]  /*1acc0*/  IMAD.MOV.U32 R152, RZ, RZ, R148 ;  /* 0x000000ffff987224 */ /* 0x000fe200078e0094 */
[----:B------:R1:W-:Y:S01]  /*1acd0*/  MUFU.EX2 R188, R2 ;  /* 0x0000000200bc7308 */ /* 0x0003e20000000800 */
[----:B------:R-:W-:Y:S02]  /*1ace0*/  IMAD.MOV.U32 R148, RZ, RZ, R143 ;  /* 0x000000ffff947224 */ /* 0x000fe400078e008f */
[-C--:B------:R-:W-:Y:S01]  /*1acf0*/  HMMA.16816.F32.BF16 R92, R120, R130.reuse, R92 ;  /* 0x00000082785c723c */ /* 0x080fe2000004185c */
[----:B------:R-:W-:Y:S03]  /*1ad00*/  IMAD.MOV.U32 R143, RZ, RZ, R135 ;  /* 0x000000ffff8f7224 */ /* 0x000fe600078e0087 */
[----:B--2---:R-:W-:Y:S04]  /*1ad10*/  F2FP.BF16.PACK_AB R110, R192, R194 ;  /* 0x000000c2c06e723e */ /* 0x004fe800000010ff */
[----:B------:R-:W-:Y:S01]  /*1ad20*/  HMMA.16816.F32.BF16 R96, R112, R130, R96 ;  /* 0x000000827060723c */ /* 0x000fe20000041860 */
[----:B-1----:R-:W-:Y:S03]  /*1ad30*/  FFMA.FTZ R2, R151, c[0x0][0x23c], -R111 ;  /* 0x00008f0097027a23 */ /* 0x002fe6000001086f */
[----:B------:R-:W-:Y:S01]  /*1ad40*/  IMAD.MOV.U32 R151, RZ, RZ, R147 ;  /* 0x000000ffff977224 */ /* 0x000fe200078e0093 */
[----:B------:R1:W2:Y:S01]  /*1ad50*/  MUFU.EX2 R189, R2 ;  /* 0x0000000200bd7308 */ /* 0x0002a20000000800 */
[----:B------:R-:W-:Y:S02]  /*1ad60*/  IMAD.MOV.U32 R147, RZ, RZ, R142 ;  /* 0x000000ffff937224 */ /* 0x000fe400078e008e */
[----:B------:R-:W-:Y:S04]  /*1ad70*/  IMAD.MOV.U32 R142, RZ, RZ, R134 ;  /* 0x000000ffff8e7224 */ /* 0x000fe800078e0086 */
[--C-:B-1----:R-:W-:Y:S01]  /*1ad80*/  FFMA.FTZ R2, R150, c[0x0][0x23c], -R111.reuse ;  /* 0x00008f0096027a23 */ /* 0x102fe2000001086f */
[----:B--2---:R-:W-:Y:S01]  /*1ad90*/  F2FP.BF16.PACK_AB R176, R189, R188 ;  /* 0x000000bcbdb0723e */ /* 0x004fe200000010ff */
[----:B------:R-:W-:Y:S02]  /*1ada0*/  FFMA.FTZ R111, R107, c[0x0][0x23c], -R111 ;  /* 0x00008f006b6f7a23 */ /* 0x000fe4000001086f */
[----:B------:R1:W-:Y:S01]  /*1adb0*/  MUFU.EX2 R187, R2 ;  /* 0x0000000200bb7308 */ /* 0x0003e20000000800 */
[----:B------:R-:W-:Y:S01]  /*1adc0*/  IMAD.MOV.U32 R150, RZ, RZ, R146 ;  /* 0x000000ffff967224 */ /* 0x000fe200078e0092 */
[----:B------:R-:W-:Y:S02]  /*1add0*/  MOV R146, R140 ;  /* 0x0000008c00927202 */ /* 0x000fe40000000f00 */
[----:B------:R-:W-:Y:S01]  /*1ade0*/  MOV R140, R132 ;  /* 0x00000084008c7202 */ /* 0x000fe20000000f00 */
[----:B------:R-:W-:Y:S01]  /*1adf0*/  IMAD.MOV.U32 R154, RZ, RZ, R150 ;  /* 0x000000ffff9a7224 */ /* 0x000fe200078e0096 */
[----:B------:R-:W2:Y:S01]  /*1ae00*/  LDSM.16.MT88.4 R132, [R216+0x9c00] ;  /* 0x009c0000d884783b */ /* 0x000ea20000004200 */
[----:B------:R-:W-:Y:S02]  /*1ae10*/  IMAD.MOV.U32 R150, RZ, RZ, R146 ;  /* 0x000000ffff967224 */ /* 0x000fe400078e0092 */
[----:B------:R-:W-:Y:S01]  /*1ae20*/  IMAD.MOV.U32 R146, RZ, RZ, R140 ;  /* 0x000000ffff927224 */ /* 0x000fe200078e008c */
[----:B------:R3:W4:Y:S01]  /*1ae30*/  MUFU.EX2 R186, R111 ;  /* 0x0000006f00ba7308 */ /* 0x0007220000000800 */
[----:B-1----:R-:W-:Y:S02]  /*1ae40*/  FFMA.FTZ R2, R252, c[0x0][0x23c], -R184 ;  /* 0x00008f00fc027a23 */ /* 0x002fe400000108b8 */
[----:B------:R-:W-:Y:S07]  /*1ae50*/  IMAD.MOV.U32 R252, RZ, RZ, R152 ;  /* 0x000000fffffc7224 */ /* 0x000fee00078e0098 */
[----:B------:R1:W-:Y:S01]  /*1ae60*/  MUFU.EX2 R185, R2 ;  /* 0x0000000200b97308 */ /* 0x0003e20000000800 */
[----:B------:R-:W-:Y:S02]  /*1ae70*/  IMAD.MOV.U32 R152, RZ, RZ, R148 ;  /* 0x000000ffff987224 */ /* 0x000fe400078e0094 */
[----:B------:R-:W-:Y:S01]  /*1ae80*/  IMAD.MOV.U32 R148, RZ, RZ, R142 ;  /* 0x000000ffff947224 */ /* 0x000fe200078e008e */
[----:B------:R-:W-:Y:S02]  /*1ae90*/  ISETP.GT.AND P0, PT, R237, R252, PT ;  /* 0x000000fced00720c */ /* 0x000fe40003f04270 */
[----:B---3--:R-:W-:Y:S02]  /*1aea0*/  F2FP.BF16.PACK_AB R111, R190, R191 ;  /* 0x000000bfbe6f723e */ /* 0x008fe400000010ff */
[----:B----4-:R-:W-:Y:S01]  /*1aeb0*/  F2FP.BF16.PACK_AB R178, R186, R187 ;  /* 0x000000bbbab2723e */ /* 0x010fe200000010ff */
[--C-:B-1----:R-:W-:Y:S02]  /*1aec0*/  FFMA.FTZ R2, R251, c[0x0][0x23c], -R184.reuse ;  /* 0x00008f00fb027a23 */ /* 0x102fe400000108b8 */
[----:B------:R-:W-:Y:S02]  /*1aed0*/  IMAD.MOV.U32 R251, RZ, RZ, R151 ;  /* 0x000000fffffb7224 */ /* 0x000fe400078e0097 */
[----:B------:R1:W3:Y:S01]  /*1aee0*/  MUFU.EX2 R107, R2 ;  /* 0x00000002006b7308 */ /* 0x0002e20000000800 */
[----:B------:R-:W-:Y:S02]  /*1aef0*/  IMAD.MOV.U32 R151, RZ, RZ, R147 ;  /* 0x000000ffff977224 */ /* 0x000fe400078e0093 */
[----:B------:R-:W-:Y:S02]  /*1af00*/  IMAD.MOV.U32 R147, RZ, RZ, R141 ;  /* 0x000000ffff937224 */ /* 0x000fe400078e008d */
[--C-:B-1----:R-:W-:Y:S01]  /*1af10*/  FFMA.FTZ R2, R153, c[0x0][0x23c], -R184.reuse ;  /* 0x00008f0099027a23 */ /* 0x102fe200000108b8 */
[----:B------:R-:W-:Y:S01]  /*1af20*/  MOV R153, R149 ;  /* 0x0000009500997202 */ /* 0x000fe20000000f00 */
[----:B------:R-:W-:Y:S01]  /*1af30*/  FFMA.FTZ R184, R108, c[0x0][0x23c], -R184 ;  /* 0x00008f006cb87a23 */ /* 0x000fe200000108b8 */
[----:B------:R-:W-:Y:S02]  /*1af40*/  MOV R149, R143 ;  /* 0x0000008f00957202 */ /* 0x000fe40000000f00 */
[----:B------:R1:W-:Y:S01]  /*1af50*/  MUFU.EX2 R106, R2 ;  /* 0x00000002006a7308 */ /* 0x0003e20000000800 */
[----:B------:R-:W4:Y:S01]  /*1af60*/  LDSM.16.MT88.4 R140, [R218+0x9c00] ;  /* 0x009c0000da8c783b */ /* 0x000f220000004200 */
[----:B------:R-:W-:Y:S02]  /*1af70*/  F2FP.BF16.PACK_AB R108, R196, R197 ;  /* 0x000000c5c46c723e */ /* 0x000fe400000010ff */
[----:B---3--:R-:W-:Y:S05]  /*1af80*/  F2FP.BF16.PACK_AB R177, R107, R185 ;  /* 0x000000b96bb1723e */ /* 0x008fea00000010ff */
[-C--:B--2---:R-:W-:Y:S01]  /*1af90*/  HMMA.16816.F32.BF16 R112, R108, R132.reuse, R4 ;  /* 0x000000846c70723c */ /* 0x084fe20000041804 */
[----:B------:R-:W2:Y:S01]  /*1afa0*/  MUFU.EX2 R184, R184 ;  /* 0x000000b800b87308 */ /* 0x000ea20000000800 */
[----:B------:R-:W4:Y:S08]  /*1afb0*/  LDSM.16.MT88.4 R4, [R218+0xbc00] ;  /* 0x00bc0000da04783b */ /* 0x000f300000004200 */
[----:B-1----:R-:W3:Y:S02]  /*1afc0*/  LDL.LU R2, [R1+0x1c] ;  /* 0x00001c0001027983 */ /* 0x002ee40000300800 */
[----:B--2---:R-:W-:Y:S07]  /*1afd0*/  F2FP.BF16.PACK_AB R179, R184, R106 ;  /* 0x0000006ab8b3723e */ /* 0x004fee00000010ff */
[C---:B------:R-:W-:Y:S07]  /*1afe0*/  HMMA.16816.F32.BF16 R116, R176.reuse, R132, R8 ;  /* 0x00000084b074723c */ /* 0x040fee0000041808 */
[----:B------:R-:W-:Y:S01]  /*1aff0*/  IMAD.MOV.U32 R10, RZ, RZ, R153 ;  /* 0x000000ffff0a7224 */ /* 0x000fe200078e0099 */
[-C--:B------:R-:W-:Y:S01]  /*1b000*/  HMMA.16816.F32.BF16 R120, R176, R134.reuse, R12 ;  /* 0x00000086b078723c */ /* 0x080fe2000004180c */
[----:B------:R-:W-:Y:S03]  /*1b010*/  IMAD.MOV.U32 R8, RZ, RZ, R151 ;  /* 0x000000ffff087224 */ /* 0x000fe600078e0097 */
[----:B------:R-:W-:Y:S01]  /*1b020*/  MOV R11, R154 ;  /* 0x0000009a000b7202 */ /* 0x000fe20000000f00 */
[----:B------:R-:W-:Y:S02]  /*1b030*/  IMAD.MOV.U32 R9, RZ, RZ, R152 ;  /* 0x000000ffff097224 */ /* 0x000fe400078e0098 */
[----:B------:R-:W-:Y:S01]  /*1b040*/  MOV R12, R150 ;  /* 0x00000096000c7202 */ /* 0x000fe20000000f00 */
[C---:B------:R-:W-:Y:S01]  /*1b050*/  HMMA.16816.F32.BF16 R124, R108.reuse, R134, R16 ;  /* 0x000000866c7c723c */ /* 0x040fe20000041810 */
[----:B------:R-:W2:Y:S03]  /*1b060*/  LDL.LU R16, [R1+0x24] ;  /* 0x0000240001107983 */ /* 0x000ea60000300800 */
[----:B------:R-:W-:Y:S02]  /*1b070*/  IMAD.MOV.U32 R13, RZ, RZ, R149 ;  /* 0x000000ffff0d7224 */ /* 0x000fe400078e0095 */
[----:B------:R-:W-:Y:S01]  /*1b080*/  IMAD.MOV.U32 R14, RZ, RZ, R148 ;  /* 0x000000ffff0e7224 */ /* 0x000fe200078e0094 */
[----:B------:R-:W-:Y:S01]  /*1b090*/  MOV R17, R146 ;  /* 0x0000009200117202 */ /* 0x000fe20000000f00 */
[-C--:B----4-:R-:W-:Y:S01]  /*1b0a0*/  HMMA.16816.F32.BF16 R128, R108, R140.reuse, R20 ;  /* 0x0000008c6c80723c */ /* 0x090fe20000041814 */
[----:B------:R-:W4:Y:S03]  /*1b0b0*/  LDL.LU R21, [R1+0x20] ;  /* 0x0000200001157983 */ /* 0x000f260000300800 */
[----:B------:R-:W-:Y:S02]  /*1b0c0*/  IMAD.MOV.U32 R15, RZ, RZ, R147 ;  /* 0x000000ffff0f7224 */ /* 0x000fe400078e0093 */
[----:B------:R-:W-:Y:S01]  /*1b0d0*/  IMAD.MOV.U32 R18, RZ, RZ, R145 ;  /* 0x000000ffff127224 */ /* 0x000fe200078e0091 */
[----:B------:R-:W-:Y:S01]  /*1b0e0*/  MOV R22, R138 ;  /* 0x0000008a00167202 */ /* 0x000fe20000000f00 */
[C---:B------:R-:W-:Y:S01]  /*1b0f0*/  HMMA.16816.F32.BF16 R132, R176.reuse, R140, R24 ;  /* 0x0000008cb084723c */ /* 0x040fe20000041818 */
[----:B------:R-:W4:Y:S03]  /*1b100*/  LDL.LU R27, [R1+0x18] ;  /* 0x00001800011b7983 */ /* 0x000f260000300800 */
[----:B------:R-:W-:Y:S02]  /*1b110*/  IMAD.MOV.U32 R20, RZ, RZ, R139 ;  /* 0x000000ffff147224 */ /* 0x000fe400078e008b */
[----:B------:R-:W-:Y:S02]  /*1b120*/  IMAD.MOV.U32 R23, RZ, RZ, R137 ;  /* 0x000000ffff177224 */ /* 0x000fe400078e0089 */
[----:B------:R-:W-:Y:S02]  /*1b130*/  IMAD.MOV.U32 R26, RZ, RZ, R136 ;  /* 0x000000ffff1a7224 */ /* 0x000fe400078e0088 */
[-C--:B------:R-:W-:Y:S02]  /*1b140*/  HMMA.16816.F32.BF16 R136, R176, R142.reuse, R28 ;  /* 0x0000008eb088723c */ /* 0x080fe4000004181c */
[----:B------:R-:W-:Y:S06]  /*1b150*/  IMAD.MOV.U32 R19, RZ, RZ, R144 ;  /* 0x000000ffff137224 */ /* 0x000fec00078e0090 */
        /* <DEDUP_REMOVED lines=17> */
[----:B---3--:R-:W-:Y:S04]  /*1b270*/  FFMA.FTZ R2, R3, R2, R22 ;  /* 0x0000000203027223 */ /* 0x008fe80000010016 */
[----:B------:R-:W-:Y:S04]  /*1b280*/  FADD.FTZ R2, R18, R2 ;  /* 0x0000000212027221 */ /* 0x000fe80000010000 */
[----:B------:R-:W-:Y:S03]  /*1b290*/  FADD.FTZ R9, R9, R2 ;  /* 0x0000000209097221 */ /* 0x000fe60000010000 */
[----:B--2---:R-:W-:Y:S04]  /*1b2a0*/  FFMA.FTZ R0, R0, R16, R23 ;  /* 0x0000001000007223 */ /* 0x004fe80000010017 */
[----:B------:R-:W-:Y:S02]  /*1b2b0*/  FADD.FTZ R0, R19, R0 ;  /* 0x0000000013007221 */ /* 0x000fe40000010000 */
[----:B----4-:R-:W-:Y:S02]  /*1b2c0*/  FFMA.FTZ R100, R100, R21, R20 ;  /* 0x0000001564647223 */ /* 0x010fe40000010014 */
[----:B------:R-:W-:Y:S02]  /*1b2d0*/  FADD.FTZ R8, R8, R0 ;  /* 0x0000000008087221 */ /* 0x000fe40000010000 */
[----:B------:R-:W-:Y:S01]  /*1b2e0*/  FADD.FTZ R3, R17, R100 ;  /* 0x0000006411037221 */ /* 0x000fe20000010000 */
[----:B------:R-:W-:Y:S01]  /*1b2f0*/  MOV R100, R104 ;  /* 0x0000006800647202 */ /* 0x000fe20000000f00 */
        /* <DEDUP_REMOVED lines=57> */
[----:B------:R-:W-:Y:S01]  /*1b690*/  IMAD.MOV.U32 R107, RZ, RZ, R102 ;  /* 0x000000ffff6b7224 */ /* 0x000fe200078e0066 */
[----:B------:R2:W-:Y:S01]  /*1b6a0*/  STL [R1+0x1c], R2 ;  /* 0x00001c0201007387 */ /* 0x0005e20000100800 */
[----:B------:R-:W-:Y:S02]  /*1b6b0*/  FADD.FTZ R0, R184, R0 ;  /* 0x00000000b8007221 */ /* 0x000fe40000010000 */
[----:B------:R-:W-:Y:S03]  /*1b6c0*/  IMAD.MOV.U32 R106, RZ, RZ, R103 ;  /* 0x000000ffff6a7224 */ /* 0x000fe600078e0067 */
[----:B------:R2:W-:Y:S04]  /*1b6d0*/  STL [R1+0x24], R0 ;  /* 0x0000240001007387 */ /* 0x0005e80000100800 */
[----:B------:R2:W-:Y:S01]  /*1b6e0*/  STL [R1], R237 ;  /* 0x000000ed01007387 */ /* 0x0005e20000100800 */
[----:B-1----:R-:W-:Y:S01]  /*1b6f0*/  IMAD.MOV.U32 R3, RZ, RZ, R105 ;  /* 0x000000ffff037224 */ /* 0x002fe200078e0069 */
[----:B--2--5:R-:W-:-:S05]  /*1b700*/  @P0 BRA `(.L_x_1009) ;  /* 0xffffa54000000947 */ /* 0x024fca000383ffff */
.L_x_1008:
        /* <DEDUP_REMOVED lines=378> */
.L_x_1013:
[----:B------:R-:W-:Y:S05]  /*1ceb0*/  BSYNC B0 ;  /* 0x0000000000007941 */ /* 0x000fea0003800000 */
.L_x_1012:
        /* <DEDUP_REMOVED lines=36> */
.L_x_1015:
[----:B-1----:R-:W-:Y:S05]  /*1d100*/  BSYNC B0 ;  /* 0x0000000000007941 */ /* 0x002fea0003800000 */
.L_x_1014:
        /* <DEDUP_REMOVED lines=20> */
.L_x_1017:
[----:B------:R-:W-:Y:S05]  /*1d250*/  BSYNC B0 ;  /* 0x0000000000007941 */ /* 0x000fea0003800000 */
.L_x_1016:
        /* <DEDUP_REMOVED lines=20> */
.L_x_1019:
[----:B------:R-:W-:Y:S05]  /*1d3a0*/  BSYNC B0 ;  /* 0x0000000000007941 */ /* 0x000fea0003800000 */
.L_x_1018:
        /* <DEDUP_REMOVED lines=21> */
.L_x_1020:
        /* <DEDUP_REMOVED lines=16> */
.L_x_1049:


//--------------------- .nv.shared._ZN5flash16flash_fwd_kernelI23Flash_fwd_kernel_traitsILi96ELi128ELi64ELi4ELb0ELb0EN7cutlass10bfloat16_tE19Flash_kernel_traitsILi96ELi128ELi64ELi4ES3_EELb0ELb0ELb0ELb0ELb0ELb1ELb0ELb0EEEvNS_16Flash_fwd_paramsE --------------------------
	.section	.nv.shared._ZN5flash16flash_fwd_kernelI23Flash_fwd_kernel_traitsILi96ELi128ELi64ELi4ELb0ELb0EN7cutlass10bfloat16_tE19Flash_kernel_traitsILi96ELi128ELi64ELi4ES3_EELb0ELb0ELb0ELb0ELb0ELb1ELb0ELb0EEEvNS_16Flash_fwd_paramsE,"aw",@nobits
	.sectionflags	@""
	.align	16


//--------------------- .nv.global                --------------------------
	.section	.nv.global,"aw",@nobits
.nv.global:
	.type		_ZN65_INTERNAL_965ec378_29_flash_fwd_hdim96_bf16_sm80_cu_e763cb1e_26664cute1_E,@object
	.size		_ZN65_INTERNAL_965ec378_29_flash_fwd_hdim96_bf16_sm80_cu_e763cb1e_26664cute1_E,(_ZN65_INTERNAL_965ec378_29_flash_fwd_hdim96_bf16_sm80_cu_e763cb1e_26664cuda3std3__45__cpo6cbeginE - _ZN65_INTERNAL_965ec378_29_flash_fwd_hdim96_bf16_sm80_cu_e763cb1e_26664cute1_E)
_ZN65_INTERNAL_965ec378_29_flash_fwd_hdim96_bf16_sm80_cu_e763cb1e_26664cute1_E:
	.zero		1
	.type		_ZN65_INTERNAL_965ec378_29_flash_fwd_hdim96_bf16_sm80_cu_e763cb1e_26664cuda3std3__45__cpo6cbeginE,@object
	.size		_ZN65_INTERNAL_965ec378_29_flash_fwd_hdim96_bf16_sm80_cu_e763cb1e_26664cuda3std3__45__cpo6cbeginE,(_ZN65_INTERNAL_965ec378_29_flash_fwd_hdim96_bf16_sm80_cu_e763cb1e_26664cuda3std3__48in_placeE - _ZN65_INTERNAL_965ec378_29_flash_fwd_hdim96_bf16_sm80_cu_e763cb1e_26664cuda3std3__45__cpo6cbeginE)
_ZN65_INTERNAL_965ec378_29_flash_fwd_hdim96_bf16_sm80_cu_e763cb1e_26664cuda3std3__45__cpo6cbeginE:
	.zero		1
	.type		_ZN65_INTERNAL_965ec378_29_flash_fwd_hdim96_bf16_sm80_cu_e763cb1e_26664cuda3std3__48in_placeE,@object
	.size		_ZN65_INTERNAL_965ec378_29_flash_fwd_hdim96_bf16_sm80_cu_e763cb1e_26664cuda3std3__48in_placeE,(_ZN65_INTERNAL_965ec378_29_flash_fwd_hdim96_bf16_sm80_cu_e763cb1e_26664cuda3std6ranges3__45__cpo9iter_moveE - _ZN65_INTERNAL_965ec378_29_flash_fwd_hdim96_bf16_sm80_cu_e763cb1e_26664cuda3std3__48in_placeE)
_ZN65_INTERNAL_965ec378_29_flash_fwd_hdim96_bf16_sm80_cu_e763cb1e_26664cuda3std3__48in_placeE:
	.zero		1
	.type		_ZN65_INTERNAL_965ec378_29_flash_fwd_hdim96_bf16_sm80_cu_e763cb1e_26664cuda3std6ranges3__45__cpo9iter_moveE,@object
	.size		_ZN65_INTERNAL_965ec378_29_flash_fwd_hdim96_bf16_sm80_cu_e763cb1e_26664cuda3std6ranges3__45__cpo9iter_moveE,(_ZN65_INTERNAL_965ec378_29_flash_fwd_hdim96_bf16_sm80_cu_e763cb1e_26664cuda3std3__45__cpo5beginE - _ZN65_INTERNAL_965ec378_29_flash_fwd_hdim96_bf16_sm80_cu_e763cb1e_26664cuda3std6ranges3__45__cpo9iter_moveE)
_ZN65_INTERNAL_965ec378_29_flash_fwd_hdim96_bf16_sm80_cu_e763cb1e_26664cuda3std6ranges3__45__cpo9iter_moveE:
	.zero		1
	.type		_ZN65_INTERNAL_965ec378_29_flash_fwd_hdim96_bf16_sm80_cu_e763cb1e_26664cuda3std3__45__cpo5beginE,@object
	.size		_ZN65_INTERNAL_965ec378_29_flash_fwd_hdim96_bf16_sm80_cu_e763cb1e_26664cuda3std3__45__cpo5beginE,(_ZN65_INTERNAL_965ec378_29_flash_fwd_hdim96_bf16_sm80_cu_e763cb1e_26664cuda3std3__467_GLOBAL__N__965ec378_29_flash_fwd_hdim96_bf16_sm80_cu_e763cb1e_26666ignoreE - _ZN65_INTERNAL_965ec378_29_flash_fwd_hdim96_bf16_sm80_cu_e763cb1e_26664cuda3std3__45__cpo5beginE)
_ZN65_INTERNAL_965ec378_29_flash_fwd_hdim96_bf16_sm80_cu_e763cb1e_26664cuda3std3__45__cpo5beginE:
	.zero		1
	.type		_ZN65_INTERNAL_965ec378_29_flash_fwd_hdim96_bf16_sm80_cu_e763cb1e_26664cuda3std3__467_GLOBAL__N__965ec378_29_flash_fwd_hdim96_bf16_sm80_cu_e763cb1e_26666ignoreE,@object
	.size		_ZN65_INTERNAL_965ec378_29_flash_fwd_hdim96_bf16_sm80_cu_e763cb1e_26664cuda3std3__467_GLOBAL__N__965ec378_29_flash_fwd_hdim96_bf16_sm80_cu_e763cb1e_26666ignoreE,(_ZN65_INTERNAL_965ec378_29_flash_fwd_hdim96_bf16_sm80_cu_e763cb1e_26664cute7productE - _ZN65_INTERNAL_965ec378_29_flash_fwd_hdim96_bf16_sm80_cu_e763cb1e_26664cuda3std3__467_GLOBAL__N__965ec378_29_flash_fwd_hdim96_bf16_sm80_cu_e763cb1e_26666ignoreE)
_ZN65_INTERNAL_965ec378_29_flash_fwd_hdim96_bf16_sm80_cu_e763cb1e_26664cuda3std3__467_GLOBAL__N__965ec378_29_flash_fwd_hdim96_bf16_sm80_cu_e763cb1e_26666ignoreE:
	.zero		1
	.type		_ZN65_INTERNAL_965ec378_29_flash_fwd_hdim96_bf16_sm80_cu_e763cb1e_26664cute7productE,@object
	.size		_ZN65_INTERNAL_965ec378_29_flash_fwd_hdim96_bf16_sm80_cu_e763cb1e_26664cute7productE,(_ZN65_INTERNAL_965ec378_29_flash_fwd_hdim96_bf16_sm80_cu_e763cb1e_26664cuda3std3__45__cpo3endE - _ZN65_INTERNAL_965ec378_29_flash_fwd_hdim96_bf16_sm80_cu_e763cb1e_26664cute7productE)
_ZN65_INTERNAL_965ec378_29_flash_fwd_hdim96_bf16_sm80_cu_e763cb1e_26664cute7productE:
	.zero		1
	.type		_ZN65_INTERNAL_965ec378_29_flash_fwd_hdim96_bf16_sm80_cu_e763cb1e_26664cuda3std3__45__cpo3endE,@object
	.size		_ZN65_INTERNAL_965ec378_29_flash_fwd_hdim96_bf16_sm80_cu_e763cb1e_26664cuda3std3__45__cpo3endE,(_ZN65_INTERNAL_965ec378_29_flash_fwd_hdim96_bf16_sm80_cu_e763cb1e_26664cuda3std3__419piecewise_constructE - _ZN65_INTERNAL_965ec378_29_flash_fwd_hdim96_bf16_sm80_cu_e763cb1e_26664cuda3std3__45__cpo3endE)
_ZN65_INTERNAL_965ec378_29_flash_fwd_hdim96_bf16_sm80_cu_e763cb1e_26664cuda3std3__45__cpo3endE:
	.zero		1
	.type		_ZN65_INTERNAL_965ec378_29_flash_fwd_hdim96_bf16_sm80_cu_e763cb1e_26664cuda3std3__419piecewise_constructE,@object
	.size		_ZN65_INTERNAL_965ec378_29_flash_fwd_hdim96_bf16_sm80_cu_e763cb1e_26664cuda3std3__419piecewise_constructE,(_ZN65_INTERNAL_965ec378_29_flash_fwd_hdim96_bf16_sm80_cu_e763cb1e_26664cuda3std3__45__cpo4cendE - _ZN65_INTERNAL_965ec378_29_flash_fwd_hdim96_bf16_sm80_cu_e763cb1e_26664cuda3std3__419piecewise_constructE)
_ZN65_INTERNAL_965ec378_29_flash_fwd_hdim96_bf16_sm80_cu_e763cb1e_26664cuda3std3__419piecewise_constructE:
	.zero		1
	.type		_ZN65_INTERNAL_965ec378_29_flash_fwd_hdim96_bf16_sm80_cu_e763cb1e_26664cuda3std3__45__cpo4cendE,@object
	.size		_ZN65_INTERNAL_965ec378_29_flash_fwd_hdim96_bf16_sm80_cu_e763cb1e_26664cuda3std3__45__cpo4cendE,(_ZN65_INTERNAL_965ec378_29_flash_fwd_hdim96_bf16_sm80_cu_e763cb1e_26664cuda3std6ranges3__45__cpo4swapE - _ZN65_INTERNAL_965ec378_29_flash_fwd_hdim96_bf16_sm80_cu_e763cb1e_26664cuda3std3__45__cpo4cendE)
_ZN65_INTERNAL_965ec378_29_flash_fwd_hdim96_bf16_sm80_cu_e763cb1e_26664cuda3std3__45__cpo4cendE:
	.zero		1
	.type		_ZN65_INTERNAL_965ec378_29_flash_fwd_hdim96_bf16_sm80_cu_e763cb1e_26664cuda3std6ranges3__45__cpo4swapE,@object
	.size		_ZN65_INTERNAL_965ec378_29_flash_fwd_hdim96_bf16_sm80_cu_e763cb1e_26664cuda3std6ranges3__45__cpo4swapE,(.L_7 - _ZN65_INTERNAL_965ec378_29_flash_fwd_hdim96_bf16_sm80_cu_e763cb1e_26664cuda3std6ranges3__45__cpo4swapE)
_ZN65_INTERNAL_965ec378_29_flash_fwd_hdim96_bf16_sm80_cu_e763cb1e_26664cuda3std6ranges3__45__cpo4swapE:
	.zero		1
.L_7:


//--------------------- .nv.shared._ZN5flash16flash_fwd_kernelI23Flash_fwd_kernel_traitsILi96ELi128ELi64ELi4ELb0ELb0EN7cutlass10bfloat16_tE19Flash_kernel_traitsILi96ELi128ELi64ELi4ES3_EELb0ELb0ELb0ELb0ELb1ELb1ELb0ELb0EEEvNS_16Flash_fwd_paramsE --------------------------
	.section	.nv.shared._ZN5flash16flash_fwd_kernelI23Flash_fwd_kernel_traitsILi96ELi128ELi64ELi4ELb0ELb0EN7cutlass10bfloat16_tE19Flash_kernel_traitsILi96ELi128ELi64ELi4ES3_EELb0ELb0ELb0ELb0ELb1ELb1ELb0ELb0EEEvNS_16Flash_fwd_paramsE,"aw",@nobits
	.sectionflags	@""
	.align	16


//--------------------- .nv.shared._ZN5flash16flash_fwd_kernelI23Flash_fwd_kernel_traitsILi96ELi128ELi64ELi4ELb0ELb0EN7cutlass10bfloat16_tE19Flash_kernel_traitsILi96ELi128ELi64ELi4ES3_EELb0ELb0ELb0ELb0ELb0ELb0ELb0ELb0EEEvNS_16Flash_fwd_paramsE --------------------------
	.section	.nv.shared._ZN5flash16flash_fwd_kernelI23Flash_fwd_kernel_traitsILi96ELi128ELi64ELi4ELb0ELb0EN7cutlass10bfloat16_tE19Flash_kernel_traitsILi96ELi128ELi64ELi4ES3_EELb0ELb0ELb0ELb0ELb0ELb0ELb0ELb0EEEvNS_16Flash_fwd_paramsE,"aw",@nobits
	.sectionflags	@""
	.align	16


//--------------------- .nv.shared._ZN5flash16flash_fwd_kernelI23Flash_fwd_kernel_traitsILi96ELi128ELi64ELi4ELb0ELb0EN7cutlass10bfloat16_tE19Flash_kernel_traitsILi96ELi128ELi64ELi4ES3_EELb0ELb0ELb0ELb1ELb0ELb0ELb0ELb0EEEvNS_16Flash_fwd_paramsE --------------------------
	.section	.nv.shared._ZN5flash16flash_fwd_kernelI23Flash_fwd_kernel_traitsILi96ELi128ELi64ELi4ELb0ELb0EN7cutlass10bfloat16_tE19Flash_kernel_traitsILi96ELi128ELi64ELi4ES3_EELb0ELb0ELb0ELb1ELb0ELb0ELb0ELb0EEEvNS_16Flash_fwd_paramsE,"aw",@nobits
	.sectionflags	@""
	.align	16


//--------------------- .nv.shared._ZN5flash16flash_fwd_kernelI23Flash_fwd_kernel_traitsILi96ELi128ELi64ELi4ELb0ELb0EN7cutlass10bfloat16_tE19Flash_kernel_traitsILi96ELi128ELi64ELi4ES3_EELb0ELb0ELb1ELb0ELb0ELb1ELb0ELb0EEEvNS_16Flash_fwd_paramsE --------------------------
	.section	.nv.shared._ZN5flash16flash_fwd_kernelI23Flash_fwd_kernel_traitsILi96ELi128ELi64ELi4ELb0ELb0EN7cutlass10bfloat16_tE19Flash_kernel_traitsILi96ELi128ELi64ELi4ES3_EELb0ELb0ELb1ELb0ELb0ELb1ELb0ELb0EEEvNS_16Flash_fwd_paramsE,"aw",@nobits
	.sectionflags	@""
	.align	16


//--------------------- .nv.shared._ZN5flash16flash_fwd_kernelI23Flash_fwd_kernel_traitsILi96ELi128ELi64ELi4ELb0ELb0EN7cutlass10bfloat16_tE19Flash_kernel_traitsILi96ELi128ELi64ELi4ES3_EELb0ELb0ELb1ELb0ELb0ELb0ELb0ELb0EEEvNS_16Flash_fwd_paramsE --------------------------
	.section	.nv.shared._ZN5flash16flash_fwd_kernelI23Flash_fwd_kernel_traitsILi96ELi128ELi64ELi4ELb0ELb0EN7cutlass10bfloat16_tE19Flash_kernel_traitsILi96ELi128ELi64ELi4ES3_EELb0ELb0ELb1ELb0ELb0ELb0ELb0ELb0EEEvNS_16Flash_fwd_paramsE,"aw",@nobits
	.sectionflags	@""
	.align	16


//--------------------- .nv.shared._ZN5flash16flash_fwd_kernelI23Flash_fwd_kernel_traitsILi96ELi128ELi64ELi4ELb0ELb0EN7cutlass10bfloat16_tE19Flash_kernel_traitsILi96ELi128ELi64ELi4ES3_EELb0ELb0ELb1ELb1ELb0ELb0ELb0ELb0EEEvNS_16Flash_fwd_paramsE --------------------------
	.section	.nv.shared._ZN5flash16flash_fwd_kernelI23Flash_fwd_kernel_traitsILi96ELi128ELi64ELi4ELb0ELb0EN7cutlass10bfloat16_tE19Flash_kernel_traitsILi96ELi128ELi64ELi4ES3_EELb0ELb0ELb1ELb1ELb0ELb0ELb0ELb0EEEvNS_16Flash_fwd_paramsE,"aw",@nobits
	.sectionflags	@""
	.align	16


//--------------------- .nv.shared._ZN5flash16flash_fwd_kernelI23Flash_fwd_kernel_traitsILi96ELi128ELi64ELi4ELb0ELb0EN7cutlass10bfloat16_tE19Flash_kernel_traitsILi96ELi128ELi64ELi4ES3_EELb1ELb0ELb0ELb0ELb0ELb1ELb0ELb0EEEvNS_16Flash_fwd_paramsE --------------------------
	.section	.nv.shared._ZN5flash16flash_fwd_kernelI23Flash_fwd_kernel_traitsILi96ELi128ELi64ELi4ELb0ELb0EN7cutlass10bfloat16_tE19Flash_kernel_traitsILi96ELi128ELi64ELi4ES3_EELb1ELb0ELb0ELb0ELb0ELb1ELb0ELb0EEEvNS_16Flash_fwd_paramsE,"aw",@nobits
	.sectionflags	@""
	.align	16


//--------------------- .nv.shared._ZN5flash16flash_fwd_kernelI23Flash_fwd_kernel_traitsILi96ELi128ELi64ELi4ELb0ELb0EN7cutlass10bfloat16_tE19Flash_kernel_traitsILi96ELi128ELi64ELi4ES3_EELb0ELb0ELb0ELb0ELb0ELb1ELb1ELb0EEEvNS_16Flash_fwd_paramsE --------------------------
	.section	.nv.shared._ZN5flash16flash_fwd_kernelI23Flash_fwd_kernel_traitsILi96ELi128ELi64ELi4ELb0ELb0EN7cutlass10bfloat16_tE19Flash_kernel_traitsILi96ELi128ELi64ELi4ES3_EELb0ELb0ELb0ELb0ELb0ELb1ELb1ELb0EEEvNS_16Flash_fwd_paramsE,"aw",@nobits
	.sectionflags	@""
	.align	16


//--------------------- .nv.shared._ZN5flash16flash_fwd_kernelI23Flash_fwd_kernel_traitsILi96ELi128ELi64ELi4ELb0ELb0EN7cutlass10bfloat16_tE19Flash_kernel_traitsILi96ELi128ELi64ELi4ES3_EELb1ELb0ELb0ELb0ELb0ELb0ELb0ELb0EEEvNS_16Flash_fwd_paramsE --------------------------
	.section	.nv.shared._ZN5flash16flash_fwd_kernelI23Flash_fwd_kernel_traitsILi96ELi128ELi64ELi4ELb0ELb0EN7cutlass10bfloat16_tE19Flash_kernel_traitsILi96ELi128ELi64ELi4ES3_EELb1ELb0ELb0ELb0ELb0ELb0ELb0ELb0EEEvNS_16Flash_fwd_paramsE,"aw",@nobits
	.sectionflags	@""
	.align	16


//--------------------- .nv.shared._ZN5flash16flash_fwd_kernelI23Flash_fwd_kernel_traitsILi96ELi128ELi64ELi4ELb0ELb0EN7cutlass10bfloat16_tE19Flash_kernel_traitsILi96ELi128ELi64ELi4ES3_EELb1ELb0ELb1ELb0ELb0ELb0ELb0ELb0EEEvNS_16Flash_fwd_paramsE --------------------------
	.section	.nv.shared._ZN5flash16flash_fwd_kernelI23Flash_fwd_kernel_traitsILi96ELi128ELi64ELi4ELb0ELb0EN7cutlass10bfloat16_tE19Flash_kernel_traitsILi96ELi128ELi64ELi4ES3_EELb1ELb0ELb1ELb0ELb0ELb0ELb0ELb0EEEvNS_16Flash_fwd_paramsE,"aw",@nobits
	.sectionflags	@""
	.align	16


//--------------------- .nv.shared._ZN5flash16flash_fwd_kernelI23Flash_fwd_kernel_traitsILi96ELi128ELi64ELi4ELb0ELb0EN7cutlass10bfloat16_tE19Flash_kernel_traitsILi96ELi128ELi64ELi4ES3_EELb1ELb0ELb0ELb0ELb1ELb1ELb0ELb0EEEvNS_16Flash_fwd_paramsE --------------------------
	.section	.nv.shared._ZN5flash16flash_fwd_kernelI23Flash_fwd_kernel_traitsILi96ELi128ELi64ELi4ELb0ELb0EN7cutlass10bfloat16_tE19Flash_kernel_traitsILi96ELi128ELi64ELi4ES3_EELb1ELb0ELb0ELb0ELb1ELb1ELb0ELb0EEEvNS_16Flash_fwd_paramsE,"aw",@nobits
	.sectionflags	@""
	.align	16


//--------------------- .nv.shared._ZN5flash16flash_fwd_kernelI23Flash_fwd_kernel_traitsILi96ELi128ELi64ELi4ELb0ELb0EN7cutlass10bfloat16_tE19Flash_kernel_traitsILi96ELi128ELi64ELi4ES3_EELb0ELb0ELb0ELb0ELb1ELb1ELb1ELb0EEEvNS_16Flash_fwd_paramsE --------------------------
	.section	.nv.shared._ZN5flash16flash_fwd_kernelI23Flash_fwd_kernel_traitsILi96ELi128ELi64ELi4ELb0ELb0EN7cutlass10bfloat16_tE19Flash_kernel_traitsILi96ELi128ELi64ELi4ES3_EELb0ELb0ELb0ELb0ELb1ELb1ELb1ELb0EEEvNS_16Flash_fwd_paramsE,"aw",@nobits
	.sectionflags	@""
	.align	16


//--------------------- .nv.shared._ZN5flash16flash_fwd_kernelI23Flash_fwd_kernel_traitsILi96ELi128ELi64ELi4ELb0ELb0EN7cutlass10bfloat16_tE19Flash_kernel_traitsILi96ELi128ELi64ELi4ES3_EELb1ELb0ELb0ELb1ELb0ELb0ELb0ELb0EEEvNS_16Flash_fwd_paramsE --------------------------
	.section	.nv.shared._ZN5flash16flash_fwd_kernelI23Flash_fwd_kernel_traitsILi96ELi128ELi64ELi4ELb0ELb0EN7cutlass10bfloat16_tE19Flash_kernel_traitsILi96ELi128ELi64ELi4ES3_EELb1ELb0ELb0ELb1ELb0ELb0ELb0ELb0EEEvNS_16Flash_fwd_paramsE,"aw",@nobits
	.sectionflags	@""
	.align	16


//--------------------- .nv.shared._ZN5flash16flash_fwd_kernelI23Flash_fwd_kernel_traitsILi96ELi128ELi64ELi4ELb0ELb0EN7cutlass10bfloat16_tE19Flash_kernel_traitsILi96ELi128ELi64ELi4ES3_EELb1ELb0ELb0ELb0ELb0ELb0ELb0ELb1EEEvNS_16Flash_fwd_paramsE --------------------------
	.section	.nv.shared._ZN5flash16flash_fwd_kernelI23Flash_fwd_kernel_traitsILi96ELi128ELi64ELi4ELb0ELb0EN7cutlass10bfloat16_tE19Flash_kernel_traitsILi96ELi128ELi64ELi4ES3_EELb1ELb0ELb0ELb0ELb0ELb0ELb0ELb1EEEvNS_16Flash_fwd_paramsE,"aw",@nobits
	.sectionflags	@""
	.align	16


//--------------------- .nv.shared._ZN5flash16flash_fwd_kernelI23Flash_fwd_kernel_traitsILi96ELi128ELi64ELi4ELb0ELb0EN7cutlass10bfloat16_tE19Flash_kernel_traitsILi96ELi128ELi64ELi4ES3_EELb0ELb0ELb0ELb0ELb0ELb0ELb1ELb0EEEvNS_16Flash_fwd_paramsE --------------------------
	.section	.nv.shared._ZN5flash16flash_fwd_kernelI23Flash_fwd_kernel_traitsILi96ELi128ELi64ELi4ELb0ELb0EN7cutlass10bfloat16_tE19Flash_kernel_traitsILi96ELi128ELi64ELi4ES3_EELb0ELb0ELb0ELb0ELb0ELb0ELb1ELb0EEEvNS_16Flash_fwd_paramsE,"aw",@nobits
	.sectionflags	@""
	.align	16


//--------------------- .nv.shared._ZN5flash16flash_fwd_kernelI23Flash_fwd_kernel_traitsILi96ELi128ELi64ELi4ELb0ELb0EN7cutlass10bfloat16_tE19Flash_kernel_traitsILi96ELi128ELi64ELi4ES3_EELb1ELb0ELb0ELb1ELb0ELb0ELb0ELb1EEEvNS_16Flash_fwd_paramsE --------------------------
	.section	.nv.shared._ZN5flash16flash_fwd_kernelI23Flash_fwd_kernel_traitsILi96ELi128ELi64ELi4ELb0ELb0EN7cutlass10bfloat16_tE19Flash_kernel_traitsILi96ELi128ELi64ELi4ES3_EELb1ELb0ELb0ELb1ELb0ELb0ELb0ELb1EEEvNS_16Flash_fwd_paramsE,"aw",@nobits
	.sectionflags	@""
	.align	16


//--------------------- .nv.shared._ZN5flash16flash_fwd_kernelI23Flash_fwd_kernel_traitsILi96ELi128ELi64ELi4ELb0ELb0EN7cutlass10bfloat16_tE19Flash_kernel_traitsILi96ELi128ELi64ELi4ES3_EELb0ELb0ELb0ELb1ELb0ELb0ELb1ELb0EEEvNS_16Flash_fwd_paramsE --------------------------
	.section	.nv.shared._ZN5flash16flash_fwd_kernelI23Flash_fwd_kernel_traitsILi96ELi128ELi64ELi4ELb0ELb0EN7cutlass10bfloat16_tE19Flash_kernel_traitsILi96ELi128ELi64ELi4ES3_EELb0ELb0ELb0ELb1ELb0ELb0ELb1ELb0EEEvNS_16Flash_fwd_paramsE,"aw",@nobits
	.sectionflags	@""
	.align	16


//--------------------- .nv.shared._ZN5flash16flash_fwd_kernelI23Flash_fwd_kernel_traitsILi96ELi128ELi64ELi4ELb0ELb0EN7cutlass10bfloat16_tE19Flash_kernel_traitsILi96ELi128ELi64ELi4ES3_EELb1ELb0ELb1ELb0ELb0ELb1ELb0ELb0EEEvNS_16Flash_fwd_paramsE --------------------------
	.section	.nv.shared._ZN5flash16flash_fwd_kernelI23Flash_fwd_kernel_traitsILi96ELi128ELi64ELi4ELb0ELb0EN7cutlass10bfloat16_tE19Flash_kernel_traitsILi96ELi128ELi64ELi4ES3_EELb1ELb0ELb1ELb0ELb0ELb1ELb0ELb0EEEvNS_16Flash_fwd_paramsE,"aw",@nobits
	.sectionflags	@""
	.align	16


//--------------------- .nv.shared._ZN5flash16flash_fwd_kernelI23Flash_fwd_kernel_traitsILi96ELi128ELi64ELi4ELb0ELb0EN7cutlass10bfloat16_tE19Flash_kernel_traitsILi96ELi128ELi64ELi4ES3_EELb0ELb0ELb1ELb0ELb0ELb1ELb1ELb0EEEvNS_16Flash_fwd_paramsE --------------------------
	.section	.nv.shared._ZN5flash16flash_fwd_kernelI23Flash_fwd_kernel_traitsILi96ELi128ELi64ELi4ELb0ELb0EN7cutlass10bfloat16_tE19Flash_kernel_traitsILi96ELi128ELi64ELi4ES3_EELb0ELb0ELb1ELb0ELb0ELb1ELb1ELb0EEEvNS_16Flash_fwd_paramsE,"aw",@nobits
	.sectionflags	@""
	.align	16


//--------------------- .nv.shared._ZN5flash16flash_fwd_kernelI23Flash_fwd_kernel_traitsILi96ELi128ELi64ELi4ELb0ELb0EN7cutlass10bfloat16_tE19Flash_kernel_traitsILi96ELi128ELi64ELi4ES3_EELb1ELb0ELb1ELb1ELb0ELb0ELb0ELb0EEEvNS_16Flash_fwd_paramsE --------------------------
	.section	.nv.shared._ZN5flash16flash_fwd_kernelI23Flash_fwd_kernel_traitsILi96ELi128ELi64ELi4ELb0ELb0EN7cutlass10bfloat16_tE19Flash_kernel_traitsILi96ELi128ELi64ELi4ES3_EELb1ELb0ELb1ELb1ELb0ELb0ELb0ELb0EEEvNS_16Flash_fwd_paramsE,"aw",@nobits
	.sectionflags	@""
	.align	16


//--------------------- .nv.shared._ZN5flash16flash_fwd_kernelI23Flash_fwd_kernel_traitsILi96ELi128ELi64ELi4ELb0ELb0EN7cutlass10bfloat16_tE19Flash_kernel_traitsILi96ELi128ELi64ELi4ES3_EELb1ELb0ELb1ELb0ELb0ELb0ELb0ELb1EEEvNS_16Flash_fwd_paramsE --------------------------
	.section	.nv.shared._ZN5flash16flash_fwd_kernelI23Flash_fwd_kernel_traitsILi96ELi128ELi64ELi4ELb0ELb0EN7cutlass10bfloat16_tE19Flash_kernel_traitsILi96ELi128ELi64ELi4ES3_EELb1ELb0ELb1ELb0ELb0ELb0ELb0ELb1EEEvNS_16Flash_fwd_paramsE,"aw",@nobits
	.sectionflags	@""
	.align	16


//--------------------- .nv.shared._ZN5flash16flash_fwd_kernelI23Flash_fwd_kernel_traitsILi96ELi128ELi64ELi4ELb0ELb0EN7cutlass10bfloat16_tE19Flash_kernel_traitsILi96ELi128ELi64ELi4ES3_EELb0ELb0ELb1ELb0ELb0ELb0ELb1ELb0EEEvNS_16Flash_fwd_paramsE --------------------------
	.section	.nv.shared._ZN5flash16flash_fwd_kernelI23Flash_fwd_kernel_traitsILi96ELi128ELi64ELi4ELb0ELb0EN7cutlass10bfloat16_tE19Flash_kernel_traitsILi96ELi128ELi64ELi4ES3_EELb0ELb0ELb1ELb0ELb0ELb0ELb1ELb0EEEvNS_16Flash_fwd_paramsE,"aw",@nobits
	.sectionflags	@""
	.align	16


//--------------------- .nv.shared._ZN5flash16flash_fwd_kernelI23Flash_fwd_kernel_traitsILi96ELi128ELi64ELi4ELb0ELb0EN7cutlass10bfloat16_tE19Flash_kernel_traitsILi96ELi128ELi64ELi4ES3_EELb1ELb0ELb1ELb1ELb0ELb0ELb0ELb1EEEvNS_16Flash_fwd_paramsE --------------------------
	.section	.nv.shared._ZN5flash16flash_fwd_kernelI23Flash_fwd_kernel_traitsILi96ELi128ELi64ELi4ELb0ELb0EN7cutlass10bfloat16_tE19Flash_kernel_traitsILi96ELi128ELi64ELi4ES3_EELb1ELb0ELb1ELb1ELb0ELb0ELb0ELb1EEEvNS_16Flash_fwd_paramsE,"aw",@nobits
	.sectionflags	@""
	.align	16


//--------------------- .nv.shared._ZN5flash16flash_fwd_kernelI23Flash_fwd_kernel_traitsILi96ELi128ELi64ELi4ELb0ELb0EN7cutlass10bfloat16_tE19Flash_kernel_traitsILi96ELi128ELi64ELi4ES3_EELb0ELb0ELb1ELb1ELb0ELb0ELb1ELb0EEEvNS_16Flash_fwd_paramsE --------------------------
	.section	.nv.shared._ZN5flash16flash_fwd_kernelI23Flash_fwd_kernel_traitsILi96ELi128ELi64ELi4ELb0ELb0EN7cutlass10bfloat16_tE19Flash_kernel_traitsILi96ELi128ELi64ELi4ES3_EELb0ELb0ELb1ELb1ELb0ELb0ELb1ELb0EEEvNS_16Flash_fwd_paramsE,"aw",@nobits
	.sectionflags	@""
	.align	16
